	.target	sm_90a

	.elftype	@"ET_EXEC"


//--------------------- .note.nv.tkinfo           --------------------------
	.section	.note.nv.tkinfo,"",@"SHT_NOTE"
	.sectionflags	@"SHF_NOTE_NV_TKINFO"
	.tkinfo
        /*0018*/ 	.word	0x00000002
        /*0030*/ 	.string	""
        /*0030*/ 	.string	"ptxas"
        /*0030*/ 	.string	"Cuda compilation tools, release 13.0, V13.0.88"
        /*0030*/ 	.string	"Build cuda_13.0.r13.0/compiler.36424714_0"
        /*0030*/ 	.string	"-arch sm_90a -m 64 "



//--------------------- .note.nv.cuinfo           --------------------------
	.section	.note.nv.cuinfo,"",@"SHT_NOTE"
	.sectionflags	@"SHF_NOTE_NV_CUINFO"
        /*0018*/ 	.short	0x0002
        /*001a*/ 	.short	0x005a
        /*001c*/ 	.short	0x0082
	.zero		2


//--------------------- .nv.info                  --------------------------
	.section	.nv.info,"",@"SHT_CUDA_INFO"
	.align	4


	//----- nvinfo : EIATTR_REGCOUNT
	.align		4
        /*0000*/ 	.byte	0x04, 0x2f
        /*0002*/ 	.short	(.L_12 - .L_11)
	.align		4
.L_11:
        /*0004*/ 	.word	index@(_ZN5flash16flash_fwd_kernelI23Flash_fwd_kernel_traitsILi96ELi128ELi64ELi4ELb0ELb0EN7cutlass10bfloat16_tE19Flash_kernel_traitsILi96ELi128ELi64ELi4ES3_EELb0ELb0ELb1ELb1ELb0ELb0ELb1ELb0EEEvNS_16Flash_fwd_paramsE)
        /*0008*/ 	.word	0x000000ff


	//----- nvinfo : EIATTR_FRAME_SIZE
	.align		4
.L_12:
        /*000c*/ 	.byte	0x04, 0x11
        /*000e*/ 	.short	(.L_14 - .L_13)
	.align		4
.L_13:
        /*0010*/ 	.word	index@(_ZN5flash16flash_fwd_kernelI23Flash_fwd_kernel_traitsILi96ELi128ELi64ELi4ELb0ELb0EN7cutlass10bfloat16_tE19Flash_kernel_traitsILi96ELi128ELi64ELi4ES3_EELb0ELb0ELb1ELb1ELb0ELb0ELb1ELb0EEEvNS_16Flash_fwd_paramsE)
        /*0014*/ 	.word	0x00000058


	//----- nvinfo : EIATTR_REGCOUNT
	.align		4
.L_14:
        /*0018*/ 	.byte	0x04, 0x2f
        /*001a*/ 	.short	(.L_16 - .L_15)
	.align		4
.L_15:
        /*001c*/ 	.word	index@(_ZN5flash16flash_fwd_kernelI23Flash_fwd_kernel_traitsILi96ELi128ELi64ELi4ELb0ELb0EN7cutlass10bfloat16_tE19Flash_kernel_traitsILi96ELi128ELi64ELi4ES3_EELb1ELb0ELb1ELb1ELb0ELb0ELb0ELb1EEEvNS_16Flash_fwd_paramsE)
        /*0020*/ 	.word	0x000000ff


	//----- nvinfo : EIATTR_FRAME_SIZE
	.align		4
.L_16:
        /*0024*/ 	.byte	0x04, 0x11
        /*0026*/ 	.short	(.L_18 - .L_17)
	.align		4
.L_17:
        /*0028*/ 	.word	index@($_ZN5flash16flash_fwd_kernelI23Flash_fwd_kernel_traitsILi96ELi128ELi64ELi4ELb0ELb0EN7cutlass10bfloat16_tE19Flash_kernel_traitsILi96ELi128ELi64ELi4ES3_EELb1ELb0ELb1ELb1ELb0ELb0ELb0ELb1EEEvNS_16Flash_fwd_paramsE$_ZN5flash22compute_attn_1rowblockI23Flash_fwd_kernel_traitsILi96ELi128ELi64ELi4ELb0ELb0EN7cutlass10bfloat16_tE19Flash_kernel_traitsILi96ELi128ELi64ELi4ES3_EELb1ELb0ELb1ELb1ELb0ELb0ELb0ELb1ENS_16Flash_fwd_paramsEEEvRKT8_iii)
        /*002c*/ 	.word	0x00000298


	//----- nvinfo : EIATTR_FRAME_SIZE
	.align		4
.L_18:
        /*0030*/ 	.byte	0x04, 0x11
        /*0032*/ 	.short	(.L_20 - .L_19)
	.align		4
.L_19:
        /*0034*/ 	.word	index@(_ZN5flash16flash_fwd_kernelI23Flash_fwd_kernel_traitsILi96ELi128ELi64ELi4ELb0ELb0EN7cutlass10bfloat16_tE19Flash_kernel_traitsILi96ELi128ELi64ELi4ES3_EELb1ELb0ELb1ELb1ELb0ELb0ELb0ELb1EEEvNS_16Flash_fwd_paramsE)
        /*0038*/ 	.word	0x00000298


	//----- nvinfo : EIATTR_REGCOUNT
	.align		4
.L_20:
        /*003c*/ 	.byte	0x04, 0x2f
        /*003e*/ 	.short	(.L_22 - .L_21)
	.align		4
.L_21:
        /*0040*/ 	.word	index@(_ZN5flash16flash_fwd_kernelI23Flash_fwd_kernel_traitsILi96ELi128ELi64ELi4ELb0ELb0EN7cutlass10bfloat16_tE19Flash_kernel_traitsILi96ELi128ELi64ELi4ES3_EELb0ELb0ELb1ELb0ELb0ELb0ELb1ELb0EEEvNS_16Flash_fwd_paramsE)
        /*0044*/ 	.word	0x000000ff


	//----- nvinfo : EIATTR_FRAME_SIZE
	.align		4
.L_22:
        /*0048*/ 	.byte	0x04, 0x11
        /*004a*/ 	.short	(.L_24 - .L_23)
	.align		4
.L_23:
        /*004c*/ 	.word	index@(_ZN5flash16flash_fwd_kernelI23Flash_fwd_kernel_traitsILi96ELi128ELi64ELi4ELb0ELb0EN7cutlass10bfloat16_tE19Flash_kernel_traitsILi96ELi128ELi64ELi4ES3_EELb0ELb0ELb1ELb0ELb0ELb0ELb1ELb0EEEvNS_16Flash_fwd_paramsE)
        /*0050*/ 	.word	0x00000060


	//----- nvinfo : EIATTR_REGCOUNT
	.align		4
.L_24:
        /*0054*/ 	.byte	0x04, 0x2f
        /*0056*/ 	.short	(.L_26 - .L_25)
	.align		4
.L_25:
        /*0058*/ 	.word	index@(_ZN5flash16flash_fwd_kernelI23Flash_fwd_kernel_traitsILi96ELi128ELi64ELi4ELb0ELb0EN7cutlass10bfloat16_tE19Flash_kernel_traitsILi96ELi128ELi64ELi4ES3_EELb1ELb0ELb1ELb0ELb0ELb0ELb0ELb1EEEvNS_16Flash_fwd_paramsE)
        /*005c*/ 	.word	0x000000ff


	//----- nvinfo : EIATTR_FRAME_SIZE
	.align		4
.L_26:
        /*0060*/ 	.byte	0x04, 0x11
        /*0062*/ 	.short	(.L_28 - .L_27)
	.align		4
.L_27:
        /*0064*/ 	.word	index@($_ZN5flash16flash_fwd_kernelI23Flash_fwd_kernel_traitsILi96ELi128ELi64ELi4ELb0ELb0EN7cutlass10bfloat16_tE19Flash_kernel_traitsILi96ELi128ELi64ELi4ES3_EELb1ELb0ELb1ELb0ELb0ELb0ELb0ELb1EEEvNS_16Flash_fwd_paramsE$_ZN5flash22compute_attn_1rowblockI23Flash_fwd_kernel_traitsILi96ELi128ELi64ELi4ELb0ELb0EN7cutlass10bfloat16_tE19Flash_kernel_traitsILi96ELi128ELi64ELi4ES3_EELb1ELb0ELb1ELb0ELb0ELb0ELb0ELb1ENS_16Flash_fwd_paramsEEEvRKT8_iii)
        /*0068*/ 	.word	0x000002a0


	//----- nvinfo : EIATTR_FRAME_SIZE
	.align		4
.L_28:
        /*006c*/ 	.byte	0x04, 0x11
        /*006e*/ 	.short	(.L_30 - .L_29)
	.align		4
.L_29:
        /*0070*/ 	.word	index@(_ZN5flash16flash_fwd_kernelI23Flash_fwd_kernel_traitsILi96ELi128ELi64ELi4ELb0ELb0EN7cutlass10bfloat16_tE19Flash_kernel_traitsILi96ELi128ELi64ELi4ES3_EELb1ELb0ELb1ELb0ELb0ELb0ELb0ELb1EEEvNS_16Flash_fwd_paramsE)
        /*0074*/ 	.word	0x000002a0


	//----- nvinfo : EIATTR_REGCOUNT
	.align		4
.L_30:
        /*0078*/ 	.byte	0x04, 0x2f
        /*007a*/ 	.short	(.L_32 - .L_31)
	.align		4
.L_31:
        /*007c*/ 	.word	index@(_ZN5flash16flash_fwd_kernelI23Flash_fwd_kernel_traitsILi96ELi128ELi64ELi4ELb0ELb0EN7cutlass10bfloat16_tE19Flash_kernel_traitsILi96ELi128ELi64ELi4ES3_EELb1ELb0ELb1ELb1ELb0ELb0ELb0ELb0EEEvNS_16Flash_fwd_paramsE)
        /*0080*/ 	.word	0x000000ff


	//----- nvinfo : EIATTR_FRAME_SIZE
	.align		4
.L_32:
        /*0084*/ 	.byte	0x04, 0x11
        /*0086*/ 	.short	(.L_34 - .L_33)
	.align		4
.L_33:
        /*0088*/ 	.word	index@(_ZN5flash16flash_fwd_kernelI23Flash_fwd_kernel_traitsILi96ELi128ELi64ELi4ELb0ELb0EN7cutlass10bfloat16_tE19Flash_kernel_traitsILi96ELi128ELi64ELi4ES3_EELb1ELb0ELb1ELb1ELb0ELb0ELb0ELb0EEEvNS_16Flash_fwd_paramsE)
        /*008c*/ 	.word	0x000000d8


	//----- nvinfo : EIATTR_REGCOUNT
	.align		4
.L_34:
        /*0090*/ 	.byte	0x04, 0x2f
        /*0092*/ 	.short	(.L_36 - .L_35)
	.align		4
.L_35:
        /*0094*/ 	.word	index@(_ZN5flash16flash_fwd_kernelI23Flash_fwd_kernel_traitsILi96ELi128ELi64ELi4ELb0ELb0EN7cutlass10bfloat16_tE19Flash_kernel_traitsILi96ELi128ELi64ELi4ES3_EELb0ELb0ELb1ELb0ELb0ELb1ELb1ELb0EEEvNS_16Flash_fwd_paramsE)
        /*0098*/ 	.word	0x000000ff


	//----- nvinfo : EIATTR_FRAME_SIZE
	.align		4
.L_36:
        /*009c*/ 	.byte	0x04, 0x11
        /*009e*/ 	.short	(.L_38 - .L_37)
	.align		4
.L_37:
        /*00a0*/ 	.word	index@(_ZN5flash16flash_fwd_kernelI23Flash_fwd_kernel_traitsILi96ELi128ELi64ELi4ELb0ELb0EN7cutlass10bfloat16_tE19Flash_kernel_traitsILi96ELi128ELi64ELi4ES3_EELb0ELb0ELb1ELb0ELb0ELb1ELb1ELb0EEEvNS_16Flash_fwd_paramsE)
        /*00a4*/ 	.word	0x00000040


	//----- nvinfo : EIATTR_REGCOUNT
	.align		4
.L_38:
        /*00a8*/ 	.byte	0x04, 0x2f
        /*00aa*/ 	.short	(.L_40 - .L_39)
	.align		4
.L_39:
        /*00ac*/ 	.word	index@(_ZN5flash16flash_fwd_kernelI23Flash_fwd_kernel_traitsILi96ELi128ELi64ELi4ELb0ELb0EN7cutlass10bfloat16_tE19Flash_kernel_traitsILi96ELi128ELi64ELi4ES3_EELb1ELb0ELb1ELb0ELb0ELb1ELb0ELb0EEEvNS_16Flash_fwd_paramsE)
        /*00b0*/ 	.word	0x000000ff


	//----- nvinfo : EIATTR_FRAME_SIZE
	.align		4
.L_40:
        /*00b4*/ 	.byte	0x04, 0x11
        /*00b6*/ 	.short	(.L_42 - .L_41)
	.align		4
.L_41:
        /*00b8*/ 	.word	index@(_ZN5flash16flash_fwd_kernelI23Flash_fwd_kernel_traitsILi96ELi128ELi64ELi4ELb0ELb0EN7cutlass10bfloat16_tE19Flash_kernel_traitsILi96ELi128ELi64ELi4ES3_EELb1ELb0ELb1ELb0ELb0ELb1ELb0ELb0EEEvNS_16Flash_fwd_paramsE)
        /*00bc*/ 	.word	0x00000088


	//----- nvinfo : EIATTR_REGCOUNT
	.align		4
.L_42:
        /*00c0*/ 	.byte	0x04, 0x2f
        /*00c2*/ 	.short	(.L_44 - .L_43)
	.align		4
.L_43:
        /*00c4*/ 	.word	index@(_ZN5flash16flash_fwd_kernelI23Flash_fwd_kernel_traitsILi96ELi128ELi64ELi4ELb0ELb0EN7cutlass10bfloat16_tE19Flash_kernel_traitsILi96ELi128ELi64ELi4ES3_EELb0ELb0ELb0ELb1ELb0ELb0ELb1ELb0EEEvNS_16Flash_fwd_paramsE)
        /*00c8*/ 	.word	0x000000ff


	//----- nvinfo : EIATTR_FRAME_SIZE
	.align		4
.L_44:
        /*00cc*/ 	.byte	0x04, 0x11
        /*00ce*/ 	.short	(.L_46 - .L_45)
	.align		4
.L_45:
        /*00d0*/ 	.word	index@(_ZN5flash16flash_fwd_kernelI23Flash_fwd_kernel_traitsILi96ELi128ELi64ELi4ELb0ELb0EN7cutlass10bfloat16_tE19Flash_kernel_traitsILi96ELi128ELi64ELi4ES3_EELb0ELb0ELb0ELb1ELb0ELb0ELb1ELb0EEEvNS_16Flash_fwd_paramsE)
        /*00d4*/ 	.word	0x00000088


	//----- nvinfo : EIATTR_REGCOUNT
	.align		4
.L_46:
        /*00d8*/ 	.byte	0x04, 0x2f
        /*00da*/ 	.short	(.L_48 - .L_47)
	.align		4
.L_47:
        /*00dc*/ 	.word	index@(_ZN5flash16flash_fwd_kernelI23Flash_fwd_kernel_traitsILi96ELi128ELi64ELi4ELb0ELb0EN7cutlass10bfloat16_tE19Flash_kernel_traitsILi96ELi128ELi64ELi4ES3_EELb1ELb0ELb0ELb1ELb0ELb0ELb0ELb1EEEvNS_16Flash_fwd_paramsE)
        /*00e0*/ 	.word	0x000000ff


	//----- nvinfo : EIATTR_FRAME_SIZE
	.align		4
.L_48:
        /*00e4*/ 	.byte	0x04, 0x11
        /*00e6*/ 	.short	(.L_50 - .L_49)
	.align		4
.L_49:
        /*00e8*/ 	.word	index@(_ZN5flash16flash_fwd_kernelI23Flash_fwd_kernel_traitsILi96ELi128ELi64ELi4ELb0ELb0EN7cutlass10bfloat16_tE19Flash_kernel_traitsILi96ELi128ELi64ELi4ES3_EELb1ELb0ELb0ELb1ELb0ELb0ELb0ELb1EEEvNS_16Flash_fwd_paramsE)
        /*00ec*/ 	.word	0x000001b8


	//----- nvinfo : EIATTR_REGCOUNT
	.align		4
.L_50:
        /*00f0*/ 	.byte	0x04, 0x2f
        /*00f2*/ 	.short	(.L_52 - .L_51)
	.align		4
.L_51:
        /*00f4*/ 	.word	index@(_ZN5flash16flash_fwd_kernelI23Flash_fwd_kernel_traitsILi96ELi128ELi64ELi4ELb0ELb0EN7cutlass10bfloat16_tE19Flash_kernel_traitsILi96ELi128ELi64ELi4ES3_EELb0ELb0ELb0ELb0ELb0ELb0ELb1ELb0EEEvNS_16Flash_fwd_paramsE)
        /*00f8*/ 	.word	0x000000ff


	//----- nvinfo : EIATTR_FRAME_SIZE
	.align		4
.L_52:
        /*00fc*/ 	.byte	0x04, 0x11
        /*00fe*/ 	.short	(.L_54 - .L_53)
	.align		4
.L_53:
        /*0100*/ 	.word	index@(_ZN5flash16flash_fwd_kernelI23Flash_fwd_kernel_traitsILi96ELi128ELi64ELi4ELb0ELb0EN7cutlass10bfloat16_tE19Flash_kernel_traitsILi96ELi128ELi64ELi4ES3_EELb0ELb0ELb0ELb0ELb0ELb0ELb1ELb0EEEvNS_16Flash_fwd_paramsE)
        /*0104*/ 	.word	0x00000080


	//----- nvinfo : EIATTR_REGCOUNT
	.align		4
.L_54:
        /*0108*/ 	.byte	0x04, 0x2f
        /*010a*/ 	.short	(.L_56 - .L_55)
	.align		4
.L_55:
        /*010c*/ 	.word	index@(_ZN5flash16flash_fwd_kernelI23Flash_fwd_kernel_traitsILi96ELi128ELi64ELi4ELb0ELb0EN7cutlass10bfloat16_tE19Flash_kernel_traitsILi96ELi128ELi64ELi4ES3_EELb1ELb0ELb0ELb0ELb0ELb0ELb0ELb1EEEvNS_16Flash_fwd_paramsE)
        /*0110*/ 	.word	0x000000ff


	//----- nvinfo : EIATTR_FRAME_SIZE
	.align		4
.L_56:
        /*0114*/ 	.byte	0x04, 0x11
        /*0116*/ 	.short	(.L_58 - .L_57)
	.align		4
.L_57:
        /*0118*/ 	.word	index@(_ZN5flash16flash_fwd_kernelI23Flash_fwd_kernel_traitsILi96ELi128ELi64ELi4ELb0ELb0EN7cutlass10bfloat16_tE19Flash_kernel_traitsILi96ELi128ELi64ELi4ES3_EELb1ELb0ELb0ELb0ELb0ELb0ELb0ELb1EEEvNS_16Flash_fwd_paramsE)
        /*011c*/ 	.word	0x000001d8


	//----- nvinfo : EIATTR_REGCOUNT
	.align		4
.L_58:
        /*0120*/ 	.byte	0x04, 0x2f
        /*0122*/ 	.short	(.L_60 - .L_59)
	.align		4
.L_59:
        /*0124*/ 	.word	index@(_ZN5flash16flash_fwd_kernelI23Flash_fwd_kernel_traitsILi96ELi128ELi64ELi4ELb0ELb0EN7cutlass10bfloat16_tE19Flash_kernel_traitsILi96ELi128ELi64ELi4ES3_EELb1ELb0ELb0ELb1ELb0ELb0ELb0ELb0EEEvNS_16Flash_fwd_paramsE)
        /*0128*/ 	.word	0x000000ff


	//----- nvinfo : EIATTR_FRAME_SIZE
	.align		4
.L_60:
        /*012c*/ 	.byte	0x04, 0x11
        /*012e*/ 	.short	(.L_62 - .L_61)
	.align		4
.L_61:
        /*0130*/ 	.word	index@(_ZN5flash16flash_fwd_kernelI23Flash_fwd_kernel_traitsILi96ELi128ELi64ELi4ELb0ELb0EN7cutlass10bfloat16_tE19Flash_kernel_traitsILi96ELi128ELi64ELi4ES3_EELb1ELb0ELb0ELb1ELb0ELb0ELb0ELb0EEEvNS_16Flash_fwd_paramsE)
        /*0134*/ 	.word	0x00000078


	//----- nvinfo : EIATTR_REGCOUNT
	.align		4
.L_62:
        /*0138*/ 	.byte	0x04, 0x2f
        /*013a*/ 	.short	(.L_64 - .L_63)
	.align		4
.L_63:
        /*013c*/ 	.word	index@(_ZN5flash16flash_fwd_kernelI23Flash_fwd_kernel_traitsILi96ELi128ELi64ELi4ELb0ELb0EN7cutlass10bfloat16_tE19Flash_kernel_traitsILi96ELi128ELi64ELi4ES3_EELb0ELb0ELb0ELb0ELb1ELb1ELb1ELb0EEEvNS_16Flash_fwd_paramsE)
        /*0140*/ 	.word	0x000000ff


	//----- nvinfo : EIATTR_FRAME_SIZE
	.align		4
.L_64:
        /*0144*/ 	.byte	0x04, 0x11
        /*0146*/ 	.short	(.L_66 - .L_65)
	.align		4
.L_65:
        /*0148*/ 	.word	index@(_ZN5flash16flash_fwd_kernelI23Flash_fwd_kernel_traitsILi96ELi128ELi64ELi4ELb0ELb0EN7cutlass10bfloat16_tE19Flash_kernel_traitsILi96ELi128ELi64ELi4ES3_EELb0ELb0ELb0ELb0ELb1ELb1ELb1ELb0EEEvNS_16Flash_fwd_paramsE)
        /*014c*/ 	.word	0x00000000


	//----- nvinfo : EIATTR_REGCOUNT
	.align		4
.L_66:
        /*0150*/ 	.byte	0x04, 0x2f
        /*0152*/ 	.short	(.L_68 - .L_67)
	.align		4
.L_67:
        /*0154*/ 	.word	index@(_ZN5flash16flash_fwd_kernelI23Flash_fwd_kernel_traitsILi96ELi128ELi64ELi4ELb0ELb0EN7cutlass10bfloat16_tE19Flash_kernel_traitsILi96ELi128ELi64ELi4ES3_EELb1ELb0ELb0ELb0ELb1ELb1ELb0ELb0EEEvNS_16Flash_fwd_paramsE)
        /*0158*/ 	.word	0x000000ff


	//----- nvinfo : EIATTR_FRAME_SIZE
	.align		4
.L_68:
        /*015c*/ 	.byte	0x04, 0x11
        /*015e*/ 	.short	(.L_70 - .L_69)
	.align		4
.L_69:
        /*0160*/ 	.word	index@(_ZN5flash16flash_fwd_kernelI23Flash_fwd_kernel_traitsILi96ELi128ELi64ELi4ELb0ELb0EN7cutlass10bfloat16_tE19Flash_kernel_traitsILi96ELi128ELi64ELi4ES3_EELb1ELb0ELb0ELb0ELb1ELb1ELb0ELb0EEEvNS_16Flash_fwd_paramsE)
        /*0164*/ 	.word	0x00000000


	//----- nvinfo : EIATTR_REGCOUNT
	.align		4
.L_70:
        /*0168*/ 	.byte	0x04, 0x2f
        /*016a*/ 	.short	(.L_72 - .L_71)
	.align		4
.L_71:
        /*016c*/ 	.word	index@(_ZN5flash16flash_fwd_kernelI23Flash_fwd_kernel_traitsILi96ELi128ELi64ELi4ELb0ELb0EN7cutlass10bfloat16_tE19Flash_kernel_traitsILi96ELi128ELi64ELi4ES3_EELb1ELb0ELb1ELb0ELb0ELb0ELb0ELb0EEEvNS_16Flash_fwd_paramsE)
        /*0170*/ 	.word	0x000000ff


	//----- nvinfo : EIATTR_FRAME_SIZE
	.align		4
.L_72:
        /*0174*/ 	.byte	0x04, 0x11
        /*0176*/ 	.short	(.L_74 - .L_73)
	.align		4
.L_73:
        /*0178*/ 	.word	index@(_ZN5flash16flash_fwd_kernelI23Flash_fwd_kernel_traitsILi96ELi128ELi64ELi4ELb0ELb0EN7cutlass10bfloat16_tE19Flash_kernel_traitsILi96ELi128ELi64ELi4ES3_EELb1ELb0ELb1ELb0ELb0ELb0ELb0ELb0EEEvNS_16Flash_fwd_paramsE)
        /*017c*/ 	.word	0x000000f8


	//----- nvinfo : EIATTR_REGCOUNT
	.align		4
.L_74:
        /*0180*/ 	.byte	0x04, 0x2f
        /*0182*/ 	.short	(.L_76 - .L_75)
	.align		4
.L_75:
        /*0184*/ 	.word	index@(_ZN5flash16flash_fwd_kernelI23Flash_fwd_kernel_traitsILi96ELi128ELi64ELi4ELb0ELb0EN7cutlass10bfloat16_tE19Flash_kernel_traitsILi96ELi128ELi64ELi4ES3_EELb1ELb0ELb0ELb0ELb0ELb0ELb0ELb0EEEvNS_16Flash_fwd_paramsE)
        /*0188*/ 	.word	0x000000ff


	//----- nvinfo : EIATTR_FRAME_SIZE
	.align		4
.L_76:
        /*018c*/ 	.byte	0x04, 0x11
        /*018e*/ 	.short	(.L_78 - .L_77)
	.align		4
.L_77:
        /*0190*/ 	.word	index@(_ZN5flash16flash_fwd_kernelI23Flash_fwd_kernel_traitsILi96ELi128ELi64ELi4ELb0ELb0EN7cutlass10bfloat16_tE19Flash_kernel_traitsILi96ELi128ELi64ELi4ES3_EELb1ELb0ELb0ELb0ELb0ELb0ELb0ELb0EEEvNS_16Flash_fwd_paramsE)
        /*0194*/ 	.word	0x00000050


	//----- nvinfo : EIATTR_REGCOUNT
	.align		4
.L_78:
        /*0198*/ 	.byte	0x04, 0x2f
        /*019a*/ 	.short	(.L_80 - .L_79)
	.align		4
.L_79:
        /*019c*/ 	.word	index@(_ZN5flash16flash_fwd_kernelI23Flash_fwd_kernel_traitsILi96ELi128ELi64ELi4ELb0ELb0EN7cutlass10bfloat16_tE19Flash_kernel_traitsILi96ELi128ELi64ELi4ES3_EELb0ELb0ELb0ELb0ELb0ELb1ELb1ELb0EEEvNS_16Flash_fwd_paramsE)
        /*01a0*/ 	.word	0x000000ff


	//----- nvinfo : EIATTR_FRAME_SIZE
	.align		4
.L_80:
        /*01a4*/ 	.byte	0x04, 0x11
        /*01a6*/ 	.short	(.L_82 - .L_81)
	.align		4
.L_81:
        /*01a8*/ 	.word	index@(_ZN5flash16flash_fwd_kernelI23Flash_fwd_kernel_traitsILi96ELi128ELi64ELi4ELb0ELb0EN7cutlass10bfloat16_tE19Flash_kernel_traitsILi96ELi128ELi64ELi4ES3_EELb0ELb0ELb0ELb0ELb0ELb1ELb1ELb0EEEvNS_16Flash_fwd_paramsE)
        /*01ac*/ 	.word	0x00000070


	//----- nvinfo : EIATTR_REGCOUNT
	.align		4
.L_82:
        /*01b0*/ 	.byte	0x04, 0x2f
        /*01b2*/ 	.short	(.L_84 - .L_83)
	.align		4
.L_83:
        /*01b4*/ 	.word	index@(_ZN5flash16flash_fwd_kernelI23Flash_fwd_kernel_traitsILi96ELi128ELi64ELi4ELb0ELb0EN7cutlass10bfloat16_tE19Flash_kernel_traitsILi96ELi128ELi64ELi4ES3_EELb1ELb0ELb0ELb0ELb0ELb1ELb0ELb0EEEvNS_16Flash_fwd_paramsE)
        /*01b8*/ 	.word	0x000000ff


	//----- nvinfo : EIATTR_FRAME_SIZE
	.align		4
.L_84:
        /*01bc*/ 	.byte	0x04, 0x11
        /*01be*/ 	.short	(.L_86 - .L_85)
	.align		4
.L_85:
        /*01c0*/ 	.word	index@(_ZN5flash16flash_fwd_kernelI23Flash_fwd_kernel_traitsILi96ELi128ELi64ELi4ELb0ELb0EN7cutlass10bfloat16_tE19Flash_kernel_traitsILi96ELi128ELi64ELi4ES3_EELb1ELb0ELb0ELb0ELb0ELb1ELb0ELb0EEEvNS_16Flash_fwd_paramsE)
        /*01c4*/ 	.word	0x00000040


	//----- nvinfo : EIATTR_REGCOUNT
	.align		4
.L_86:
        /*01c8*/ 	.byte	0x04, 0x2f
        /*01ca*/ 	.short	(.L_88 - .L_87)
	.align		4
.L_87:
        /*01cc*/ 	.word	index@(_ZN5flash16flash_fwd_kernelI23Flash_fwd_kernel_traitsILi96ELi128ELi64ELi4ELb0ELb0EN7cutlass10bfloat16_tE19Flash_kernel_traitsILi96ELi128ELi64ELi4ES3_EELb0ELb0ELb1ELb1ELb0ELb0ELb0ELb0EEEvNS_16Flash_fwd_paramsE)
        /*01d0*/ 	.word	0x000000ff


	//----- nvinfo : EIATTR_FRAME_SIZE
	.align		4
.L_88:
        /*01d4*/ 	.byte	0x04, 0x11
        /*01d6*/ 	.short	(.L_90 - .L_89)
	.align		4
.L_89:
        /*01d8*/ 	.word	index@(_ZN5flash16flash_fwd_kernelI23Flash_fwd_kernel_traitsILi96ELi128ELi64ELi4ELb0ELb0EN7cutlass10bfloat16_tE19Flash_kernel_traitsILi96ELi128ELi64ELi4ES3_EELb0ELb0ELb1ELb1ELb0ELb0ELb0ELb0EEEvNS_16Flash_fwd_paramsE)
        /*01dc*/ 	.word	0x00000058


	//----- nvinfo : EIATTR_REGCOUNT
	.align		4
.L_90:
        /*01e0*/ 	.byte	0x04, 0x2f
        /*01e2*/ 	.short	(.L_92 - .L_91)
	.align		4
.L_91:
        /*01e4*/ 	.word	index@(_ZN5flash16flash_fwd_kernelI23Flash_fwd_kernel_traitsILi96ELi128ELi64ELi4ELb0ELb0EN7cutlass10bfloat16_tE19Flash_kernel_traitsILi96ELi128ELi64ELi4ES3_EELb0ELb0ELb1ELb0ELb0ELb0ELb0ELb0EEEvNS_16Flash_fwd_paramsE)
        /*01e8*/ 	.word	0x000000ff


	//----- nvinfo : EIATTR_FRAME_SIZE
	.align		4
.L_92:
        /*01ec*/ 	.byte	0x04, 0x11
        /*01ee*/ 	.short	(.L_94 - .L_93)
	.align		4
.L_93:
        /*01f0*/ 	.word	index@(_ZN5flash16flash_fwd_kernelI23Flash_fwd_kernel_traitsILi96ELi128ELi64ELi4ELb0ELb0EN7cutlass10bfloat16_tE19Flash_kernel_traitsILi96ELi128ELi64ELi4ES3_EELb0ELb0ELb1ELb0ELb0ELb0ELb0ELb0EEEvNS_16Flash_fwd_paramsE)
        /*01f4*/ 	.word	0x00000058


	//----- nvinfo : EIATTR_REGCOUNT
	.align		4
.L_94:
        /*01f8*/ 	.byte	0x04, 0x2f
        /*01fa*/ 	.short	(.L_96 - .L_95)
	.align		4
.L_95:
        /*01fc*/ 	.word	index@(_ZN5flash16flash_fwd_kernelI23Flash_fwd_kernel_traitsILi96ELi128ELi64ELi4ELb0ELb0EN7cutlass10bfloat16_tE19Flash_kernel_traitsILi96ELi128ELi64ELi4ES3_EELb0ELb0ELb1ELb0ELb0ELb1ELb0ELb0EEEvNS_16Flash_fwd_paramsE)
        /*0200*/ 	.word	0x000000ff


	//----- nvinfo : EIATTR_FRAME_SIZE
	.align		4
.L_96:
        /*0204*/ 	.byte	0x04, 0x11
        /*0206*/ 	.short	(.L_98 - .L_97)
	.align		4
.L_97:
        /*0208*/ 	.word	index@(_ZN5flash16flash_fwd_kernelI23Flash_fwd_kernel_traitsILi96ELi128ELi64ELi4ELb0ELb0EN7cutlass10bfloat16_tE19Flash_kernel_traitsILi96ELi128ELi64ELi4ES3_EELb0ELb0ELb1ELb0ELb0ELb1ELb0ELb0EEEvNS_16Flash_fwd_paramsE)
        /*020c*/ 	.word	0x00000030


	//----- nvinfo : EIATTR_REGCOUNT
	.align		4
.L_98:
        /*0210*/ 	.byte	0x04, 0x2f
        /*0212*/ 	.short	(.L_100 - .L_99)
	.align		4
.L_99:
        /*0214*/ 	.word	index@(_ZN5flash16flash_fwd_kernelI23Flash_fwd_kernel_traitsILi96ELi128ELi64ELi4ELb0ELb0EN7cutlass10bfloat16_tE19Flash_kernel_traitsILi96ELi128ELi64ELi4ES3_EELb0ELb0ELb0ELb1ELb0ELb0ELb0ELb0EEEvNS_16Flash_fwd_paramsE)
        /*0218*/ 	.word	0x000000ff


	//----- nvinfo : EIATTR_FRAME_SIZE
	.align		4
.L_100:
        /*021c*/ 	.byte	0x04, 0x11
        /*021e*/ 	.short	(.L_102 - .L_101)
	.align		4
.L_101:
        /*0220*/ 	.word	index@(_ZN5flash16flash_fwd_kernelI23Flash_fwd_kernel_traitsILi96ELi128ELi64ELi4ELb0ELb0EN7cutlass10bfloat16_tE19Flash_kernel_traitsILi96ELi128ELi64ELi4ES3_EELb0ELb0ELb0ELb1ELb0ELb0ELb0ELb0EEEvNS_16Flash_fwd_paramsE)
        /*0224*/ 	.word	0x00000038


	//----- nvinfo : EIATTR_REGCOUNT
	.align		4
.L_102:
        /*0228*/ 	.byte	0x04, 0x2f
        /*022a*/ 	.short	(.L_104 - .L_103)
	.align		4
.L_103:
        /*022c*/ 	.word	index@(_ZN5flash16flash_fwd_kernelI23Flash_fwd_kernel_traitsILi96ELi128ELi64ELi4ELb0ELb0EN7cutlass10bfloat16_tE19Flash_kernel_traitsILi96ELi128ELi64ELi4ES3_EELb0ELb0ELb0ELb0ELb0ELb0ELb0ELb0EEEvNS_16Flash_fwd_paramsE)
        /*0230*/ 	.word	0x000000ff


	//----- nvinfo : EIATTR_FRAME_SIZE
	.align		4
.L_104:
        /*0234*/ 	.byte	0x04, 0x11
        /*0236*/ 	.short	(.L_106 - .L_105)
	.align		4
.L_105:
        /*0238*/ 	.word	index@(_ZN5flash16flash_fwd_kernelI23Flash_fwd_kernel_traitsILi96ELi128ELi64ELi4ELb0ELb0EN7cutlass10bfloat16_tE19Flash_kernel_traitsILi96ELi128ELi64ELi4ES3_EELb0ELb0ELb0ELb0ELb0ELb0ELb0ELb0EEEvNS_16Flash_fwd_paramsE)
        /*023c*/ 	.word	0x00000040


	//----- nvinfo : EIATTR_REGCOUNT
	.align		4
.L_106:
        /*0240*/ 	.byte	0x04, 0x2f
        /*0242*/ 	.short	(.L_108 - .L_107)
	.align		4
.L_107:
        /*0244*/ 	.word	index@(_ZN5flash16flash_fwd_kernelI23Flash_fwd_kernel_traitsILi96ELi128ELi64ELi4ELb0ELb0EN7cutlass10bfloat16_tE19Flash_kernel_traitsILi96ELi128ELi64ELi4ES3_EELb0ELb0ELb0ELb0ELb1ELb1ELb0ELb0EEEvNS_16Flash_fwd_paramsE)
        /*0248*/ 	.word	0x000000ff


	//----- nvinfo : EIATTR_FRAME_SIZE
	.align		4
.L_108:
        /*024c*/ 	.byte	0x04, 0x11
        /*024e*/ 	.short	(.L_110 - .L_109)
	.align		4
.L_109:
        /*0250*/ 	.word	index@(_ZN5flash16flash_fwd_kernelI23Flash_fwd_kernel_traitsILi96ELi128ELi64ELi4ELb0ELb0EN7cutlass10bfloat16_tE19Flash_kernel_traitsILi96ELi128ELi64ELi4ES3_EELb0ELb0ELb0ELb0ELb1ELb1ELb0ELb0EEEvNS_16Flash_fwd_paramsE)
        /*0254*/ 	.word	0x00000000


	//----- nvinfo : EIATTR_REGCOUNT
	.align		4
.L_110:
        /*0258*/ 	.byte	0x04, 0x2f
        /*025a*/ 	.short	(.L_112 - .L_111)
	.align		4
.L_111:
        /*025c*/ 	.word	index@(_ZN5flash16flash_fwd_kernelI23Flash_fwd_kernel_traitsILi96ELi128ELi64ELi4ELb0ELb0EN7cutlass10bfloat16_tE19Flash_kernel_traitsILi96ELi128ELi64ELi4ES3_EELb0ELb0ELb0ELb0ELb0ELb1ELb0ELb0EEEvNS_16Flash_fwd_paramsE)
        /*0260*/ 	.word	0x000000ff


	//----- nvinfo : EIATTR_FRAME_SIZE
	.align		4
.L_112:
        /*0264*/ 	.byte	0x04, 0x11
        /*0266*/ 	.short	(.L_114 - .L_113)
	.align		4
.L_113:
        /*0268*/ 	.word	index@(_ZN5flash16flash_fwd_kernelI23Flash_fwd_kernel_traitsILi96ELi128ELi64ELi4ELb0ELb0EN7cutlass10bfloat16_tE19Flash_kernel_traitsILi96ELi128ELi64ELi4ES3_EELb0ELb0ELb0ELb0ELb0ELb1ELb0ELb0EEEvNS_16Flash_fwd_paramsE)
        /*026c*/ 	.word	0x00000038


	//----- nvinfo : EIATTR_MIN_STACK_SIZE
	.align		4
.L_114:
        /*0270*/ 	.byte	0x04, 0x12
        /*0272*/ 	.short	(.L_116 - .L_115)
	.align		4
.L_115:
        /*0274*/ 	.word	index@(_ZN5flash16flash_fwd_kernelI23Flash_fwd_kernel_traitsILi96ELi128ELi64ELi4ELb0ELb0EN7cutlass10bfloat16_tE19Flash_kernel_traitsILi96ELi128ELi64ELi4ES3_EELb0ELb0ELb0ELb0ELb0ELb1ELb0ELb0EEEvNS_16Flash_fwd_paramsE)
        /*0278*/ 	.word	0x00000038


	//----- nvinfo : EIATTR_MIN_STACK_SIZE
	.align		4
.L_116:
        /*027c*/ 	.byte	0x04, 0x12
        /*027e*/ 	.short	(.L_118 - .L_117)
	.align		4
.L_117:
        /*0280*/ 	.word	index@(_ZN5flash16flash_fwd_kernelI23Flash_fwd_kernel_traitsILi96ELi128ELi64ELi4ELb0ELb0EN7cutlass10bfloat16_tE19Flash_kernel_traitsILi96ELi128ELi64ELi4ES3_EELb0ELb0ELb0ELb0ELb1ELb1ELb0ELb0EEEvNS_16Flash_fwd_paramsE)
        /*0284*/ 	.word	0x00000000


	//----- nvinfo : EIATTR_MIN_STACK_SIZE
	.align		4
.L_118:
        /*0288*/ 	.byte	0x04, 0x12
        /*028a*/ 	.short	(.L_120 - .L_119)
	.align		4
.L_119:
        /*028c*/ 	.word	index@(_ZN5flash16flash_fwd_kernelI23Flash_fwd_kernel_traitsILi96ELi128ELi64ELi4ELb0ELb0EN7cutlass10bfloat16_tE19Flash_kernel_traitsILi96ELi128ELi64ELi4ES3_EELb0ELb0ELb0ELb0ELb0ELb0ELb0ELb0EEEvNS_16Flash_fwd_paramsE)
        /*0290*/ 	.word	0x00000040


	//----- nvinfo : EIATTR_MIN_STACK_SIZE
	.align		4
.L_120:
        /*0294*/ 	.byte	0x04, 0x12
        /*0296*/ 	.short	(.L_122 - .L_121)
	.align		4
.L_121:
        /*0298*/ 	.word	index@(_ZN5flash16flash_fwd_kernelI23Flash_fwd_kernel_traitsILi96ELi128ELi64ELi4ELb0ELb0EN7cutlass10bfloat16_tE19Flash_kernel_traitsILi96ELi128ELi64ELi4ES3_EELb0ELb0ELb0ELb1ELb0ELb0ELb0ELb0EEEvNS_16Flash_fwd_paramsE)
        /*029c*/ 	.word	0x00000038


	//----- nvinfo : EIATTR_MIN_STACK_SIZE
	.align		4
.L_122:
        /*02a0*/ 	.byte	0x04, 0x12
        /*02a2*/ 	.short	(.L_124 - .L_123)
	.align		4
.L_123:
        /*02a4*/ 	.word	index@(_ZN5flash16flash_fwd_kernelI23Flash_fwd_kernel_traitsILi96ELi128ELi64ELi4ELb0ELb0EN7cutlass10bfloat16_tE19Flash_kernel_traitsILi96ELi128ELi64ELi4ES3_EELb0ELb0ELb1ELb0ELb0ELb1ELb0ELb0EEEvNS_16Flash_fwd_paramsE)
        /*02a8*/ 	.word	0x00000030


	//----- nvinfo : EIATTR_MIN_STACK_SIZE
	.align		4
.L_124:
        /*02ac*/ 	.byte	0x04, 0x12
        /*02ae*/ 	.short	(.L_126 - .L_125)
	.align		4
.L_125:
        /*02b0*/ 	.word	index@(_ZN5flash16flash_fwd_kernelI23Flash_fwd_kernel_traitsILi96ELi128ELi64ELi4ELb0ELb0EN7cutlass10bfloat16_tE19Flash_kernel_traitsILi96ELi128ELi64ELi4ES3_EELb0ELb0ELb1ELb0ELb0ELb0ELb0ELb0EEEvNS_16Flash_fwd_paramsE)
        /*02b4*/ 	.word	0x00000058


	//----- nvinfo : EIATTR_MIN_STACK_SIZE
	.align		4
.L_126:
        /*02b8*/ 	.byte	0x04, 0x12
        /*02ba*/ 	.short	(.L_128 - .L_127)
	.align		4
.L_127:
        /*02bc*/ 	.word	index@(_ZN5flash16flash_fwd_kernelI23Flash_fwd_kernel_traitsILi96ELi128ELi64ELi4ELb0ELb0EN7cutlass10bfloat16_tE19Flash_kernel_traitsILi96ELi128ELi64ELi4ES3_EELb0ELb0ELb1ELb1ELb0ELb0ELb0ELb0EEEvNS_16Flash_fwd_paramsE)
        /*02c0*/ 	.word	0x00000058


	//----- nvinfo : EIATTR_MIN_STACK_SIZE
	.align		4
.L_128:
        /*02c4*/ 	.byte	0x04, 0x12
        /*02c6*/ 	.short	(.L_130 - .L_129)
	.align		4
.L_129:
        /*02c8*/ 	.word	index@(_ZN5flash16flash_fwd_kernelI23Flash_fwd_kernel_traitsILi96ELi128ELi64ELi4ELb0ELb0EN7cutlass10bfloat16_tE19Flash_kernel_traitsILi96ELi128ELi64ELi4ES3_EELb1ELb0ELb0ELb0ELb0ELb1ELb0ELb0EEEvNS_16Flash_fwd_paramsE)
        /*02cc*/ 	.word	0x00000040


	//----- nvinfo : EIATTR_MIN_STACK_SIZE
	.align		4
.L_130:
        /*02d0*/ 	.byte	0x04, 0x12
        /*02d2*/ 	.short	(.L_132 - .L_131)
	.align		4
.L_131:
        /*02d4*/ 	.word	index@(_ZN5flash16flash_fwd_kernelI23Flash_fwd_kernel_traitsILi96ELi128ELi64ELi4ELb0ELb0EN7cutlass10bfloat16_tE19Flash_kernel_traitsILi96ELi128ELi64ELi4ES3_EELb0ELb0ELb0ELb0ELb0ELb1ELb1ELb0EEEvNS_16Flash_fwd_paramsE)
        /*02d8*/ 	.word	0x00000070


	//----- nvinfo : EIATTR_MIN_STACK_SIZE
	.align		4
.L_132:
        /*02dc*/ 	.byte	0x04, 0x12
        /*02de*/ 	.short	(.L_134 - .L_133)
	.align		4
.L_133:
        /*02e0*/ 	.word	index@(_ZN5flash16flash_fwd_kernelI23Flash_fwd_kernel_traitsILi96ELi128ELi64ELi4ELb0ELb0EN7cutlass10bfloat16_tE19Flash_kernel_traitsILi96ELi128ELi64ELi4ES3_EELb1ELb0ELb0ELb0ELb0ELb0ELb0ELb0EEEvNS_16Flash_fwd_paramsE)
        /*02e4*/ 	.word	0x00000050


	//----- nvinfo : EIATTR_MIN_STACK_SIZE
	.align		4
.L_134:
        /*02e8*/ 	.byte	0x04, 0x12
        /*02ea*/ 	.short	(.L_136 - .L_135)
	.align		4
.L_135:
        /*02ec*/ 	.word	index@(_ZN5flash16flash_fwd_kernelI23Flash_fwd_kernel_traitsILi96ELi128ELi64ELi4ELb0ELb0EN7cutlass10bfloat16_tE19Flash_kernel_traitsILi96ELi128ELi64ELi4ES3_EELb1ELb0ELb1ELb0ELb0ELb0ELb0ELb0EEEvNS_16Flash_fwd_paramsE)
        /*02f0*/ 	.word	0x000000f8


	//----- nvinfo : EIATTR_MIN_STACK_SIZE
	.align		4
.L_136:
        /*02f4*/ 	.byte	0x04, 0x12
        /*02f6*/ 	.short	(.L_138 - .L_137)
	.align		4
.L_137:
        /*02f8*/ 	.word	index@(_ZN5flash16flash_fwd_kernelI23Flash_fwd_kernel_traitsILi96ELi128ELi64ELi4ELb0ELb0EN7cutlass10bfloat16_tE19Flash_kernel_traitsILi96ELi128ELi64ELi4ES3_EELb1ELb0ELb0ELb0ELb1ELb1ELb0ELb0EEEvNS_16Flash_fwd_paramsE)
        /*02fc*/ 	.word	0x00000000


	//----- nvinfo : EIATTR_MIN_STACK_SIZE
	.align		4
.L_138:
        /*0300*/ 	.byte	0x04, 0x12
        /*0302*/ 	.short	(.L_140 - .L_139)
	.align		4
.L_139:
        /*0304*/ 	.word	index@(_ZN5flash16flash_fwd_kernelI23Flash_fwd_kernel_traitsILi96ELi128ELi64ELi4ELb0ELb0EN7cutlass10bfloat16_tE19Flash_kernel_traitsILi96ELi128ELi64ELi4ES3_EELb0ELb0ELb0ELb0ELb1ELb1ELb1ELb0EEEvNS_16Flash_fwd_paramsE)
        /*0308*/ 	.word	0x00000000


	//----- nvinfo : EIATTR_MIN_STACK_SIZE
	.align		4
.L_140:
        /*030c*/ 	.byte	0x04, 0x12
        /*030e*/ 	.short	(.L_142 - .L_141)
	.align		4
.L_141:
        /*0310*/ 	.word	index@(_ZN5flash16flash_fwd_kernelI23Flash_fwd_kernel_traitsILi96ELi128ELi64ELi4ELb0ELb0EN7cutlass10bfloat16_tE19Flash_kernel_traitsILi96ELi128ELi64ELi4ES3_EELb1ELb0ELb0ELb1ELb0ELb0ELb0ELb0EEEvNS_16Flash_fwd_paramsE)
        /*0314*/ 	.word	0x00000078


	//----- nvinfo : EIATTR_MIN_STACK_SIZE
	.align		4
.L_142:
        /*0318*/ 	.byte	0x04, 0x12
        /*031a*/ 	.short	(.L_144 - .L_143)
	.align		4
.L_143:
        /*031c*/ 	.word	index@(_ZN5flash16flash_fwd_kernelI23Flash_fwd_kernel_traitsILi96ELi128ELi64ELi4ELb0ELb0EN7cutlass10bfloat16_tE19Flash_kernel_traitsILi96ELi128ELi64ELi4ES3_EELb1ELb0ELb0ELb0ELb0ELb0ELb0ELb1EEEvNS_16Flash_fwd_paramsE)
        /*0320*/ 	.word	0x000001d8


	//----- nvinfo : EIATTR_MIN_STACK_SIZE
	.align		4
.L_144:
        /*0324*/ 	.byte	0x04, 0x12
        /*0326*/ 	.short	(.L_146 - .L_145)
	.align		4
.L_145:
        /*0328*/ 	.word	index@(_ZN5flash16flash_fwd_kernelI23Flash_fwd_kernel_traitsILi96ELi128ELi64ELi4ELb0ELb0EN7cutlass10bfloat16_tE19Flash_kernel_traitsILi96ELi128ELi64ELi4ES3_EELb0ELb0ELb0ELb0ELb0ELb0ELb1ELb0EEEvNS_16Flash_fwd_paramsE)
        /*032c*/ 	.word	0x00000080


	//----- nvinfo : EIATTR_MIN_STACK_SIZE
	.align		4
.L_146:
        /*0330*/ 	.byte	0x04, 0x12
        /*0332*/ 	.short	(.L_148 - .L_147)
	.align		4
.L_147:
        /*0334*/ 	.word	index@(_ZN5flash16flash_fwd_kernelI23Flash_fwd_kernel_traitsILi96ELi128ELi64ELi4ELb0ELb0EN7cutlass10bfloat16_tE19Flash_kernel_traitsILi96ELi128ELi64ELi4ES3_EELb1ELb0ELb0ELb1ELb0ELb0ELb0ELb1EEEvNS_16Flash_fwd_paramsE)
        /*0338*/ 	.word	0x000001b8


	//----- nvinfo : EIATTR_MIN_STACK_SIZE
	.align		4
.L_148:
        /*033c*/ 	.byte	0x04, 0x12
        /*033e*/ 	.short	(.L_150 - .L_149)
	.align		4
.L_149:
        /*0340*/ 	.word	index@(_ZN5flash16flash_fwd_kernelI23Flash_fwd_kernel_traitsILi96ELi128ELi64ELi4ELb0ELb0EN7cutlass10bfloat16_tE19Flash_kernel_traitsILi96ELi128ELi64ELi4ES3_EELb0ELb0ELb0ELb1ELb0ELb0ELb1ELb0EEEvNS_16Flash_fwd_paramsE)
        /*0344*/ 	.word	0x00000088


	//----- nvinfo : EIATTR_MIN_STACK_SIZE
	.align		4
.L_150:
        /*0348*/ 	.byte	0x04, 0x12
        /*034a*/ 	.short	(.L_152 - .L_151)
	.align		4
.L_151:
        /*034c*/ 	.word	index@(_ZN5flash16flash_fwd_kernelI23Flash_fwd_kernel_traitsILi96ELi128ELi64ELi4ELb0ELb0EN7cutlass10bfloat16_tE19Flash_kernel_traitsILi96ELi128ELi64ELi4ES3_EELb1ELb0ELb1ELb0ELb0ELb1ELb0ELb0EEEvNS_16Flash_fwd_paramsE)
        /*0350*/ 	.word	0x00000088


	//----- nvinfo : EIATTR_MIN_STACK_SIZE
	.align		4
.L_152:
        /*0354*/ 	.byte	0x04, 0x12
        /*0356*/ 	.short	(.L_154 - .L_153)
	.align		4
.L_153:
        /*0358*/ 	.word	index@(_ZN5flash16flash_fwd_kernelI23Flash_fwd_kernel_traitsILi96ELi128ELi64ELi4ELb0ELb0EN7cutlass10bfloat16_tE19Flash_kernel_traitsILi96ELi128ELi64ELi4ES3_EELb0ELb0ELb1ELb0ELb0ELb1ELb1ELb0EEEvNS_16Flash_fwd_paramsE)
        /*035c*/ 	.word	0x00000040


	//----- nvinfo : EIATTR_MIN_STACK_SIZE
	.align		4
.L_154:
        /*0360*/ 	.byte	0x04, 0x12
        /*0362*/ 	.short	(.L_156 - .L_155)
	.align		4
.L_155:
        /*0364*/ 	.word	index@(_ZN5flash16flash_fwd_kernelI23Flash_fwd_kernel_traitsILi96ELi128ELi64ELi4ELb0ELb0EN7cutlass10bfloat16_tE19Flash_kernel_traitsILi96ELi128ELi64ELi4ES3_EELb1ELb0ELb1ELb1ELb0ELb0ELb0ELb0EEEvNS_16Flash_fwd_paramsE)
        /*0368*/ 	.word	0x000000d8


	//----- nvinfo : EIATTR_MIN_STACK_SIZE
	.align		4
.L_156:
        /*036c*/ 	.byte	0x04, 0x12
        /*036e*/ 	.short	(.L_158 - .L_157)
	.align		4
.L_157:
        /*0370*/ 	.word	index@(_ZN5flash16flash_fwd_kernelI23Flash_fwd_kernel_traitsILi96ELi128ELi64ELi4ELb0ELb0EN7cutlass10bfloat16_tE19Flash_kernel_traitsILi96ELi128ELi64ELi4ES3_EELb1ELb0ELb1ELb0ELb0ELb0ELb0ELb1EEEvNS_16Flash_fwd_paramsE)
        /*0374*/ 	.word	0x000002a0


	//----- nvinfo : EIATTR_MIN_STACK_SIZE
	.align		4
.L_158:
        /*0378*/ 	.byte	0x04, 0x12
        /*037a*/ 	.short	(.L_160 - .L_159)
	.align		4
.L_159:
        /*037c*/ 	.word	index@(_ZN5flash16flash_fwd_kernelI23Flash_fwd_kernel_traitsILi96ELi128ELi64ELi4ELb0ELb0EN7cutlass10bfloat16_tE19Flash_kernel_traitsILi96ELi128ELi64ELi4ES3_EELb0ELb0ELb1ELb0ELb0ELb0ELb1ELb0EEEvNS_16Flash_fwd_paramsE)
        /*0380*/ 	.word	0x00000060


	//----- nvinfo : EIATTR_MIN_STACK_SIZE
	.align		4
.L_160:
        /*0384*/ 	.byte	0x04, 0x12
        /*0386*/ 	.short	(.L_162 - .L_161)
	.align		4
.L_161:
        /*0388*/ 	.word	index@(_ZN5flash16flash_fwd_kernelI23Flash_fwd_kernel_traitsILi96ELi128ELi64ELi4ELb0ELb0EN7cutlass10bfloat16_tE19Flash_kernel_traitsILi96ELi128ELi64ELi4ES3_EELb1ELb0ELb1ELb1ELb0ELb0ELb0ELb1EEEvNS_16Flash_fwd_paramsE)
        /*038c*/ 	.word	0x00000298


	//----- nvinfo : EIATTR_MIN_STACK_SIZE
	.align		4
.L_162:
        /*0390*/ 	.byte	0x04, 0x12
        /*0392*/ 	.short	(.L_164 - .L_163)
	.align		4
.L_163:
        /*0394*/ 	.word	index@(_ZN5flash16flash_fwd_kernelI23Flash_fwd_kernel_traitsILi96ELi128ELi64ELi4ELb0ELb0EN7cutlass10bfloat16_tE19Flash_kernel_traitsILi96ELi128ELi64ELi4ES3_EELb0ELb0ELb1ELb1ELb0ELb0ELb1ELb0EEEvNS_16Flash_fwd_paramsE)
        /*0398*/ 	.word	0x00000058
.L_164:


//--------------------- .nv.compat                --------------------------
	.section	.nv.compat,"",@"SHT_CUDA_COMPAT_INFO"
	.align	4
        /*0000*/ 	.byte	0x02, 0x09, 0x01, 0x00, 0x02, 0x02, 0x01, 0x00, 0x02, 0x05, 0x05, 0x00, 0x03, 0x07, 0x01, 0x01
        /*0010*/ 	.byte	0x02, 0x03, 0x00, 0x00, 0x02, 0x06, 0x01, 0x00, 0x04, 0x0b, 0x08, 0x00, 0x00, 0x00, 0x00, 0x00
        /*0020*/ 	.byte	0x00, 0x00, 0x00, 0x00


//--------------------- .nv.info._ZN5flash16flash_fwd_kernelI23Flash_fwd_kernel_traitsILi96ELi128ELi64ELi4ELb0ELb0EN7cutlass10bfloat16_tE19Flash_kernel_traitsILi96ELi128ELi64ELi4ES3_EELb0ELb0ELb0ELb0ELb0ELb1ELb0ELb0EEEvNS_16Flash_fwd_paramsE --------------------------
	.section	.nv.info._ZN5flash16flash_fwd_kernelI23Flash_fwd_kernel_traitsILi96ELi128ELi64ELi4ELb0ELb0EN7cutlass10bfloat16_tE19Flash_kernel_traitsILi96ELi128ELi64ELi4ES3_EELb0ELb0ELb0ELb0ELb0ELb1ELb0ELb0EEEvNS_16Flash_fwd_paramsE,"",@"SHT_CUDA_INFO"
	.sectionflags	@""
	.align	4


	//----- nvinfo : EIATTR_CUDA_API_VERSION
	.align		4
        /*0000*/ 	.byte	0x04, 0x37
        /*0002*/ 	.short	(.L_166 - .L_165)
.L_165:
        /*0004*/ 	.word	0x00000082


	//----- nvinfo : EIATTR_KPARAM_INFO
	.align		4
.L_166:
        /*0008*/ 	.byte	0x04, 0x17
        /*000a*/ 	.short	(.L_168 - .L_167)
.L_167:
        /*000c*/ 	.word	0x00000000
        /*0010*/ 	.short	0x0000
        /*0012*/ 	.short	0x0000
        /*0014*/ 	.byte	0x00, 0xf0, 0x41, 0x07


	//----- nvinfo : EIATTR_SPARSE_MMA_MASK
	.align		4
.L_168:
        /*0018*/ 	.byte	0x03, 0x50
        /*001a*/ 	.short	0x0000


	//----- nvinfo : EIATTR_MAXREG_COUNT
	.align		4
        /*001c*/ 	.byte	0x03, 0x1b
        /*001e*/ 	.short	0x00ff


	//----- nvinfo : EIATTR_NUM_BARRIERS
	.align		4
        /*0020*/ 	.byte	0x02, 0x4c
        /*0022*/ 	.byte	0x01
	.zero		1


	//----- nvinfo : EIATTR_ANNOTATIONS
	.align		4
        /*0024*/ 	.byte	0x04, 0x55
        /*0026*/ 	.short	(.L_170 - .L_169)


	//   ....[0]....
.L_169:
        /*0028*/ 	.word	0x00000001
        /*002c*/ 	.byte	0x60, 0x04, 0x00, 0x00, 0x01, 0x00, 0x00, 0x00, 0xd0, 0x06, 0x00, 0x00, 0x01, 0x00, 0x00, 0x00
        /* <DEDUP_REMOVED lines=10> */
        /*00dc*/ 	.byte	0xa0, 0x92, 0x00, 0x00


	//----- nvinfo : EIATTR_MERCURY_ISA_VERSION
	.align		4
.L_170:
        /*00e0*/ 	.byte	0x03, 0x5f
        /*00e2*/ 	.short	0x0101


	//----- nvinfo : EIATTR_COOP_GROUP_MASK_REGIDS
	.align		4
        /*00e4*/ 	.byte	0x04, 0x29
        /*00e6*/ 	.short	(.L_172 - .L_171)


	//   ....[0]....
.L_171:
        /*00e8*/ 	.word	0xffffffff


	//   ....[1]....
        /*00ec*/ 	.word	0xffffffff


	//   ....[2]....
        /*00f0*/ 	.word	0xffffffff


	//   ....[3]....
        /*00f4*/ 	.word	0xffffffff


	//   ....[4]....
        /*00f8*/ 	.word	0xffffffff


	//   ....[5]....
        /*00fc*/ 	.word	0xffffffff


	//   ....[6]....
        /*0100*/ 	.word	0xffffffff


	//   ....[7]....
        /*0104*/ 	.word	0xffffffff


	//   ....[8]....
        /*0108*/ 	.word	0xffffffff


	//   ....[9]....
        /*010c*/ 	.word	0xffffffff


	//   ....[10]....
        /*0110*/ 	.word	0xffffffff


	//   ....[11]....
        /*0114*/ 	.word	0xffffffff


	//   ....[12]....
        /*0118*/ 	.word	0xffffffff


	//   ....[13]....
        /*011c*/ 	.word	0xffffffff


	//   ....[14]....
        /*0120*/ 	.word	0xffffffff


	//   ....[15]....
        /*0124*/ 	.word	0xffffffff


	//   ....[16]....
        /*0128*/ 	.word	0xffffffff


	//   ....[17]....
        /*012c*/ 	.word	0xffffffff


	//   ....[18]....
        /*0130*/ 	.word	0xffffffff


	//   ....[19]....
        /*0134*/ 	.word	0xffffffff


	//   ....[20]....
        /*0138*/ 	.word	0xffffffff


	//   ....[21]....
        /*013c*/ 	.word	0xffffffff


	//   ....[22]....
        /*0140*/ 	.word	0xffffffff


	//   ....[23]....
        /*0144*/ 	.word	0xffffffff


	//----- nvinfo : EIATTR_COOP_GROUP_INSTR_OFFSETS
	.align		4
.L_172:
        /*0148*/ 	.byte	0x04, 0x28
        /*014a*/ 	.short	(.L_174 - .L_173)


	//   ....[0]....
.L_173:
        /*014c*/ 	.word	0x00002b60


	//   ....[1]....
        /*0150*/ 	.word	0x00002c30


	//   ....[2]....
        /*0154*/ 	.word	0x00002cd0


	//   ....[3]....
        /*0158*/ 	.word	0x00002d00


	//   ....[4]....
        /*015c*/ 	.word	0x00002d50


	//   ....[5]....
        /*0160*/ 	.word	0x00002df0


	//   ....[6]....
        /*0164*/ 	.word	0x00002fa0


	//   ....[7]....
        /*0168*/ 	.word	0x00003170


	//   ....[8]....
        /*016c*/ 	.word	0x00005b50


	//   ....[9]....
        /*0170*/ 	.word	0x00005bd0


	//   ....[10]....
        /*0174*/ 	.word	0x00005c00


	//   ....[11]....
        /*0178*/ 	.word	0x00005c20


	//   ....[12]....
        /*017c*/ 	.word	0x00005c70


	//   ....[13]....
        /*0180*/ 	.word	0x00005c80


	//   ....[14]....
        /*0184*/ 	.word	0x00005c90


	//   ....[15]....
        /*0188*/ 	.word	0x00005ca0


	//   ....[16]....
        /*018c*/ 	.word	0x00007a70


	//   ....[17]....
        /*0190*/ 	.word	0x00007a80


	//   ....[18]....
        /*0194*/ 	.word	0x00007a90


	//   ....[19]....
        /*0198*/ 	.word	0x00007ab0


	//   ....[20]....
        /*019c*/ 	.word	0x00007b00


	//   ....[21]....
        /*01a0*/ 	.word	0x00007b30


	//   ....[22]....
        /*01a4*/ 	.word	0x00007b70


	//   ....[23]....
        /*01a8*/ 	.word	0x00007ba0


	//----- nvinfo : EIATTR_EXIT_INSTR_OFFSETS
	.align		4
.L_174:
        /*01ac*/ 	.byte	0x04, 0x1c
        /*01ae*/ 	.short	(.L_176 - .L_175)


	//   ....[0]....
.L_175:
        /*01b0*/ 	.word	0x00000380


	//   ....[1]....
        /*01b4*/ 	.word	0x00009710


	//   ....[2]....
        /*01b8*/ 	.word	0x00009810


	//   ....[3]....
        /*01bc*/ 	.word	0x0000a2f0


	//   ....[4]....
        /*01c0*/ 	.word	0x0000a380


	//----- nvinfo : EIATTR_CRS_STACK_SIZE
	.align		4
.L_176:
        /*01c4*/ 	.byte	0x04, 0x1e
        /*01c6*/ 	.short	(.L_178 - .L_177)
.L_177:
        /*01c8*/ 	.word	0x00000000


	//----- nvinfo : EIATTR_CBANK_PARAM_SIZE
	.align		4
.L_178:
        /*01cc*/ 	.byte	0x03, 0x19
        /*01ce*/ 	.short	0x01d0


	//----- nvinfo : EIATTR_PARAM_CBANK
	.align		4
        /*01d0*/ 	.byte	0x04, 0x0a
        /*01d2*/ 	.short	(.L_180 - .L_179)
	.align		4
.L_179:
        /*01d4*/ 	.word	index@(.nv.constant0._ZN5flash16flash_fwd_kernelI23Flash_fwd_kernel_traitsILi96ELi128ELi64ELi4ELb0ELb0EN7cutlass10bfloat16_tE19Flash_kernel_traitsILi96ELi128ELi64ELi4ES3_EELb0ELb0ELb0ELb0ELb0ELb1ELb0ELb0EEEvNS_16Flash_fwd_paramsE)
        /*01d8*/ 	.short	0x0210
        /*01da*/ 	.short	0x01d0


	//----- nvinfo : EIATTR_SW_WAR
	.align		4
.L_180:
        /*01dc*/ 	.byte	0x04, 0x36
        /*01de*/ 	.short	(.L_182 - .L_181)
.L_181:
        /*01e0*/ 	.word	0x00000008
.L_182:


//--------------------- .nv.info._ZN5flash16flash_fwd_kernelI23Flash_fwd_kernel_traitsILi96ELi128ELi64ELi4ELb0ELb0EN7cutlass10bfloat16_tE19Flash_kernel_traitsILi96ELi128ELi64ELi4ES3_EELb0ELb0ELb0ELb0ELb1ELb1ELb0ELb0EEEvNS_16Flash_fwd_paramsE --------------------------
	.section	.nv.info._ZN5flash16flash_fwd_kernelI23Flash_fwd_kernel_traitsILi96ELi128ELi64ELi4ELb0ELb0EN7cutlass10bfloat16_tE19Flash_kernel_traitsILi96ELi128ELi64ELi4ES3_EELb0ELb0ELb0ELb0ELb1ELb1ELb0ELb0EEEvNS_16Flash_fwd_paramsE,"",@"SHT_CUDA_INFO"
	.sectionflags	@""
	.align	4


	//----- nvinfo : EIATTR_CUDA_API_VERSION
	.align		4
        /*0000*/ 	.byte	0x04, 0x37
        /*0002*/ 	.short	(.L_184 - .L_183)
.L_183:
        /*0004*/ 	.word	0x00000082


	//----- nvinfo : EIATTR_KPARAM_INFO
	.align		4
.L_184:
        /*0008*/ 	.byte	0x04, 0x17
        /*000a*/ 	.short	(.L_186 - .L_185)
.L_185:
        /*000c*/ 	.word	0x00000000
        /*0010*/ 	.short	0x0000
        /*0012*/ 	.short	0x0000
        /*0014*/ 	.byte	0x00, 0xf0, 0x41, 0x07


	//----- nvinfo : EIATTR_SPARSE_MMA_MASK
	.align		4
.L_186:
        /*0018*/ 	.byte	0x03, 0x50
        /*001a*/ 	.short	0x0000


	//----- nvinfo : EIATTR_MAXREG_COUNT
	.align		4
        /*001c*/ 	.byte	0x03, 0x1b
        /*001e*/ 	.short	0x00ff


	//----- nvinfo : EIATTR_NUM_BARRIERS
	.align		4
        /*0020*/ 	.byte	0x02, 0x4c
        /*0022*/ 	.byte	0x01
	.zero		1


	//----- nvinfo : EIATTR_MERCURY_ISA_VERSION
	.align		4
        /*0024*/ 	.byte	0x03, 0x5f
        /*0026*/ 	.short	0x0101


	//----- nvinfo : EIATTR_COOP_GROUP_MASK_REGIDS
	.align		4
        /*0028*/ 	.byte	0x04, 0x29
        /*002a*/ 	.short	(.L_188 - .L_187)


	//   ....[0]....
.L_187:
        /*002c*/ 	.word	0xffffffff


	//   ....[1]....
        /*0030*/ 	.word	0xffffffff


	//   ....[2]....
        /*0034*/ 	.word	0xffffffff


	//   ....[3]....
        /*0038*/ 	.word	0xffffffff


	//   ....[4]....
        /*003c*/ 	.word	0xffffffff


	//   ....[5]....
        /*0040*/ 	.word	0xffffffff


	//   ....[6]....
        /*0044*/ 	.word	0xffffffff


	//   ....[7]....
        /*0048*/ 	.word	0xffffffff


	//   ....[8]....
        /*004c*/ 	.word	0xffffffff


	//   ....[9]....
        /*0050*/ 	.word	0xffffffff


	//   ....[10]....
        /*0054*/ 	.word	0xffffffff


	//   ....[11]....
        /*0058*/ 	.word	0xffffffff


	//   ....[12]....
        /*005c*/ 	.word	0xffffffff


	//   ....[13]....
        /*0060*/ 	.word	0xffffffff


	//   ....[14]....
        /*0064*/ 	.word	0xffffffff


	//   ....[15]....
        /*0068*/ 	.word	0xffffffff


	//   ....[16]....
        /*006c*/ 	.word	0xffffffff


	//   ....[17]....
        /*0070*/ 	.word	0xffffffff


	//   ....[18]....
        /*0074*/ 	.word	0xffffffff


	//   ....[19]....
        /*0078*/ 	.word	0xffffffff


	//   ....[20]....
        /*007c*/ 	.word	0xffffffff


	//   ....[21]....
        /*0080*/ 	.word	0xffffffff


	//   ....[22]....
        /*0084*/ 	.word	0xffffffff


	//   ....[23]....
        /*0088*/ 	.word	0xffffffff


	//----- nvinfo : EIATTR_COOP_GROUP_INSTR_OFFSETS
	.align		4
.L_188:
        /*008c*/ 	.byte	0x04, 0x28
        /*008e*/ 	.short	(.L_190 - .L_189)


	//   ....[0]....
.L_189:
        /*0090*/ 	.word	0x00001c90


	//   ....[1]....
        /*0094*/ 	.word	0x00001cd0


	//   ....[2]....
        /*0098*/ 	.word	0x00001dc0


	//   ....[3]....
        /*009c*/ 	.word	0x00001df0


	//   ....[4]....
        /*00a0*/ 	.word	0x00001e20


	//   ....[5]....
        /*00a4*/ 	.word	0x00001ee0


	//   ....[6]....
        /*00a8*/ 	.word	0x00002110


	//   ....[7]....
        /*00ac*/ 	.word	0x000022c0


	//   ....[8]....
        /*00b0*/ 	.word	0x00004510


	//   ....[9]....
        /*00b4*/ 	.word	0x00004590


	//   ....[10]....
        /*00b8*/ 	.word	0x000045c0


	//   ....[11]....
        /*00bc*/ 	.word	0x000045d0


	//   ....[12]....
        /*00c0*/ 	.word	0x000045f0


	//   ....[13]....
        /*00c4*/ 	.word	0x00004620


	//   ....[14]....
        /*00c8*/ 	.word	0x00004640


	//   ....[15]....
        /*00cc*/ 	.word	0x00004650


	//   ....[16]....
        /*00d0*/ 	.word	0x00006400


	//   ....[17]....
        /*00d4*/ 	.word	0x00006440


	//   ....[18]....
        /*00d8*/ 	.word	0x00006480


	//   ....[19]....
        /*00dc*/ 	.word	0x000064a0


	//   ....[20]....
        /*00e0*/ 	.word	0x000064f0


	//   ....[21]....
        /*00e4*/ 	.word	0x00006520


	//   ....[22]....
        /*00e8*/ 	.word	0x00006540


	//   ....[23]....
        /*00ec*/ 	.word	0x00006570


	//----- nvinfo : EIATTR_EXIT_INSTR_OFFSETS
	.align		4
.L_190:
        /*00f0*/ 	.byte	0x04, 0x1c
        /*00f2*/ 	.short	(.L_192 - .L_191)


	//   ....[0]....
.L_191:
        /*00f4*/ 	.word	0x00000140


	//   ....[1]....
        /*00f8*/ 	.word	0x00007dc0


	//----- nvinfo : EIATTR_CRS_STACK_SIZE
	.align		4
.L_192:
        /*00fc*/ 	.byte	0x04, 0x1e
        /*00fe*/ 	.short	(.L_194 - .L_193)
.L_193:
        /*0100*/ 	.word	0x00000000


	//----- nvinfo : EIATTR_CBANK_PARAM_SIZE
	.align		4
.L_194:
        /*0104*/ 	.byte	0x03, 0x19
        /*0106*/ 	.short	0x01d0


	//----- nvinfo : EIATTR_PARAM_CBANK
	.align		4
        /*0108*/ 	.byte	0x04, 0x0a
        /*010a*/ 	.short	(.L_196 - .L_195)
	.align		4
.L_195:
        /*010c*/ 	.word	index@(.nv.constant0._ZN5flash16flash_fwd_kernelI23Flash_fwd_kernel_traitsILi96ELi128ELi64ELi4ELb0ELb0EN7cutlass10bfloat16_tE19Flash_kernel_traitsILi96ELi128ELi64ELi4ES3_EELb0ELb0ELb0ELb0ELb1ELb1ELb0ELb0EEEvNS_16Flash_fwd_paramsE)
        /*0110*/ 	.short	0x0210
        /*0112*/ 	.short	0x01d0


	//----- nvinfo : EIATTR_SW_WAR
	.align		4
.L_196:
        /*0114*/ 	.byte	0x04, 0x36
        /*0116*/ 	.short	(.L_198 - .L_197)
.L_197:
        /*0118*/ 	.word	0x00000008
.L_198:


//--------------------- .nv.info._ZN5flash16flash_fwd_kernelI23Flash_fwd_kernel_traitsILi96ELi128ELi64ELi4ELb0ELb0EN7cutlass10bfloat16_tE19Flash_kernel_traitsILi96ELi128ELi64ELi4ES3_EELb0ELb0ELb0ELb0ELb0ELb0ELb0ELb0EEEvNS_16Flash_fwd_paramsE --------------------------
	.section	.nv.info._ZN5flash16flash_fwd_kernelI23Flash_fwd_kernel_traitsILi96ELi128ELi64ELi4ELb0ELb0EN7cutlass10bfloat16_tE19Flash_kernel_traitsILi96ELi128ELi64ELi4ES3_EELb0ELb0ELb0ELb0ELb0ELb0ELb0ELb0EEEvNS_16Flash_fwd_paramsE,"",@"SHT_CUDA_INFO"
	.sectionflags	@""
	.align	4


	//----- nvinfo : EIATTR_CUDA_API_VERSION
	.align		4
        /*0000*/ 	.byte	0x04, 0x37
        /*0002*/ 	.short	(.L_200 - .L_199)
.L_199:
        /*0004*/ 	.word	0x00000082


	//----- nvinfo : EIATTR_KPARAM_INFO
	.align		4
.L_200:
        /*0008*/ 	.byte	0x04, 0x17
        /*000a*/ 	.short	(.L_202 - .L_201)
.L_201:
        /*000c*/ 	.word	0x00000000
        /*0010*/ 	.short	0x0000
        /*0012*/ 	.short	0x0000
        /*0014*/ 	.byte	0x00, 0xf0, 0x41, 0x07


	//----- nvinfo : EIATTR_SPARSE_MMA_MASK
	.align		4
.L_202:
        /*0018*/ 	.byte	0x03, 0x50
        /*001a*/ 	.short	0x0000


	//----- nvinfo : EIATTR_MAXREG_COUNT
	.align		4
        /*001c*/ 	.byte	0x03, 0x1b
        /*001e*/ 	.short	0x00ff


	//----- nvinfo : EIATTR_NUM_BARRIERS
	.align		4
        /*0020*/ 	.byte	0x02, 0x4c
        /*0022*/ 	.byte	0x01
	.zero		1


	//----- nvinfo : EIATTR_ANNOTATIONS
	.align		4
        /*0024*/ 	.byte	0x04, 0x55
        /*0026*/ 	.short	(.L_204 - .L_203)


	//   ....[0]....
.L_203:
        /* <DEDUP_REMOVED lines=12> */
        /*00dc*/ 	.byte	0xa0, 0xa7, 0x00, 0x00, 0x01, 0x00, 0x00, 0x00, 0x90, 0xad, 0x00, 0x00


	//----- nvinfo : EIATTR_MERCURY_ISA_VERSION
	.align		4
.L_204:
        /*00e8*/ 	.byte	0x03, 0x5f
        /*00ea*/ 	.short	0x0101


	//----- nvinfo : EIATTR_COOP_GROUP_MASK_REGIDS
	.align		4
        /*00ec*/ 	.byte	0x04, 0x29
        /*00ee*/ 	.short	(.L_206 - .L_205)


	//   ....[0]....
.L_205:
        /*00f0*/ 	.word	0xffffffff


	//   ....[1]....
        /*00f4*/ 	.word	0xffffffff


	//   ....[2]....
        /*00f8*/ 	.word	0xffffffff


	//   ....[3]....
        /*00fc*/ 	.word	0xffffffff


	//   ....[4]....
        /*0100*/ 	.word	0xffffffff


	//   ....[5]....
        /*0104*/ 	.word	0xffffffff


	//   ....[6]....
        /*0108*/ 	.word	0xffffffff


	//   ....[7]....
        /*010c*/ 	.word	0xffffffff


	//   ....[8]....
        /*0110*/ 	.word	0xffffffff


	//   ....[9]....
        /*0114*/ 	.word	0xffffffff


	//   ....[10]....
        /*0118*/ 	.word	0xffffffff


	//   ....[11]....
        /*011c*/ 	.word	0xffffffff


	//   ....[12]....
        /*0120*/ 	.word	0xffffffff


	//   ....[13]....
        /*0124*/ 	.word	0xffffffff


	//   ....[14]....
        /*0128*/ 	.word	0xffffffff


	//   ....[15]....
        /*012c*/ 	.word	0xffffffff


	//   ....[16]....
        /*0130*/ 	.word	0xffffffff


	//   ....[17]....
        /*0134*/ 	.word	0xffffffff


	//   ....[18]....
        /*0138*/ 	.word	0xffffffff


	//   ....[19]....
        /*013c*/ 	.word	0xffffffff


	//   ....[20]....
        /*0140*/ 	.word	0xffffffff


	//   ....[21]....
        /*0144*/ 	.word	0xffffffff


	//   ....[22]....
        /*0148*/ 	.word	0xffffffff


	//   ....[23]....
        /*014c*/ 	.word	0xffffffff


	//----- nvinfo : EIATTR_COOP_GROUP_INSTR_OFFSETS
	.align		4
.L_206:
        /*0150*/ 	.byte	0x04, 0x28
        /*0152*/ 	.short	(.L_208 - .L_207)


	//   ....[0]....
.L_207:
        /*0154*/ 	.word	0x00003b20


	//   ....[1]....
        /*0158*/ 	.word	0x00003c10


	//   ....[2]....
        /*015c*/ 	.word	0x00003c40


	//   ....[3]....
        /*0160*/ 	.word	0x00003c60


	//   ....[4]....
        /*0164*/ 	.word	0x00003d00


	//   ....[5]....
        /*0168*/ 	.word	0x00003d40


	//   ....[6]....
        /*016c*/ 	.word	0x00003e50


	//   ....[7]....
        /*0170*/ 	.word	0x00003fa0


	//   ....[8]....
        /*0174*/ 	.word	0x000069f0


	//   ....[9]....
        /*0178*/ 	.word	0x00006a70


	//   ....[10]....
        /*017c*/ 	.word	0x00006aa0


	//   ....[11]....
        /*0180*/ 	.word	0x00006ac0


	//   ....[12]....
        /*0184*/ 	.word	0x00006b10


	//   ....[13]....
        /*0188*/ 	.word	0x00006b20


	//   ....[14]....
        /*018c*/ 	.word	0x00006b30


	//   ....[15]....
        /*0190*/ 	.word	0x00006b40


	//   ....[16]....
        /*0194*/ 	.word	0x00008910


	//   ....[17]....
        /*0198*/ 	.word	0x00008920


	//   ....[18]....
        /*019c*/ 	.word	0x00008930


	//   ....[19]....
        /*01a0*/ 	.word	0x00008940


	//   ....[20]....
        /*01a4*/ 	.word	0x00008990


	//   ....[21]....
        /*01a8*/ 	.word	0x000089c0


	//   ....[22]....
        /*01ac*/ 	.word	0x00008a00


	//   ....[23]....
        /*01b0*/ 	.word	0x00008a30


	//----- nvinfo : EIATTR_EXIT_INSTR_OFFSETS
	.align		4
.L_208:
        /*01b4*/ 	.byte	0x04, 0x1c
        /*01b6*/ 	.short	(.L_210 - .L_209)


	//   ....[0]....
.L_209:
        /*01b8*/ 	.word	0x00000390


	//   ....[1]....
        /*01bc*/ 	.word	0x0000a640


	//   ....[2]....
        /*01c0*/ 	.word	0x0000a770


	//   ....[3]....
        /*01c4*/ 	.word	0x0000a790


	//   ....[4]....
        /*01c8*/ 	.word	0x0000b3b0


	//   ....[5]....
        /*01cc*/ 	.word	0x0000b440


	//----- nvinfo : EIATTR_CRS_STACK_SIZE
	.align		4
.L_210:
        /*01d0*/ 	.byte	0x04, 0x1e
        /*01d2*/ 	.short	(.L_212 - .L_211)
.L_211:
        /*01d4*/ 	.word	0x00000000


	//----- nvinfo : EIATTR_CBANK_PARAM_SIZE
	.align		4
.L_212:
        /*01d8*/ 	.byte	0x03, 0x19
        /*01da*/ 	.short	0x01d0


	//----- nvinfo : EIATTR_PARAM_CBANK
	.align		4
        /*01dc*/ 	.byte	0x04, 0x0a
        /*01de*/ 	.short	(.L_214 - .L_213)
	.align		4
.L_213:
        /*01e0*/ 	.word	index@(.nv.constant0._ZN5flash16flash_fwd_kernelI23Flash_fwd_kernel_traitsILi96ELi128ELi64ELi4ELb0ELb0EN7cutlass10bfloat16_tE19Flash_kernel_traitsILi96ELi128ELi64ELi4ES3_EELb0ELb0ELb0ELb0ELb0ELb0ELb0ELb0EEEvNS_16Flash_fwd_paramsE)
        /*01e4*/ 	.short	0x0210
        /*01e6*/ 	.short	0x01d0


	//----- nvinfo : EIATTR_SW_WAR
	.align		4
.L_214:
        /*01e8*/ 	.byte	0x04, 0x36
        /*01ea*/ 	.short	(.L_216 - .L_215)
.L_215:
        /*01ec*/ 	.word	0x00000008
.L_216:


//--------------------- .nv.info._ZN5flash16flash_fwd_kernelI23Flash_fwd_kernel_traitsILi96ELi128ELi64ELi4ELb0ELb0EN7cutlass10bfloat16_tE19Flash_kernel_traitsILi96ELi128ELi64ELi4ES3_EELb0ELb0ELb0ELb1ELb0ELb0ELb0ELb0EEEvNS_16Flash_fwd_paramsE --------------------------
	.section	.nv.info._ZN5flash16flash_fwd_kernelI23Flash_fwd_kernel_traitsILi96ELi128ELi64ELi4ELb0ELb0EN7cutlass10bfloat16_tE19Flash_kernel_traitsILi96ELi128ELi64ELi4ES3_EELb0ELb0ELb0ELb1ELb0ELb0ELb0ELb0EEEvNS_16Flash_fwd_paramsE,"",@"SHT_CUDA_INFO"
	.sectionflags	@""
	.align	4


	//----- nvinfo : EIATTR_CUDA_API_VERSION
	.align		4
        /*0000*/ 	.byte	0x04, 0x37
        /*0002*/ 	.short	(.L_218 - .L_217)
.L_217:
        /*0004*/ 	.word	0x00000082


	//----- nvinfo : EIATTR_KPARAM_INFO
	.align		4
.L_218:
        /*0008*/ 	.byte	0x04, 0x17
        /*000a*/ 	.short	(.L_220 - .L_219)
.L_219:
        /*000c*/ 	.word	0x00000000
        /*0010*/ 	.short	0x0000
        /*0012*/ 	.short	0x0000
        /*0014*/ 	.byte	0x00, 0xf0, 0x41, 0x07


	//----- nvinfo : EIATTR_SPARSE_MMA_MASK
	.align		4
.L_220:
        /*0018*/ 	.byte	0x03, 0x50
        /*001a*/ 	.short	0x0000


	//----- nvinfo : EIATTR_MAXREG_COUNT
	.align		4
        /*001c*/ 	.byte	0x03, 0x1b
        /*001e*/ 	.short	0x00ff


	//----- nvinfo : EIATTR_NUM_BARRIERS
	.align		4
        /*0020*/ 	.byte	0x02, 0x4c
        /*0022*/ 	.byte	0x01
	.zero		1


	//----- nvinfo : EIATTR_ANNOTATIONS
	.align		4
        /*0024*/ 	.byte	0x04, 0x55
        /*0026*/ 	.short	(.L_222 - .L_221)


	//   ....[0]....
.L_221:
        /* <DEDUP_REMOVED lines=13> */


	//----- nvinfo : EIATTR_MERCURY_ISA_VERSION
	.align		4
.L_222:
        /*00e8*/ 	.byte	0x03, 0x5f
        /*00ea*/ 	.short	0x0101


	//----- nvinfo : EIATTR_COOP_GROUP_MASK_REGIDS
	.align		4
        /*00ec*/ 	.byte	0x04, 0x29
        /*00ee*/ 	.short	(.L_224 - .L_223)


	//   ....[0]....
.L_223:
        /*00f0*/ 	.word	0xffffffff


	//   ....[1]....
        /*00f4*/ 	.word	0xffffffff


	//   ....[2]....
        /*00f8*/ 	.word	0xffffffff


	//   ....[3]....
        /*00fc*/ 	.word	0xffffffff


	//   ....[4]....
        /*0100*/ 	.word	0xffffffff


	//   ....[5]....
        /*0104*/ 	.word	0xffffffff


	//   ....[6]....
        /*0108*/ 	.word	0xffffffff


	//   ....[7]....
        /*010c*/ 	.word	0xffffffff


	//   ....[8]....
        /*0110*/ 	.word	0xffffffff


	//   ....[9]....
        /*0114*/ 	.word	0xffffffff


	//   ....[10]....
        /*0118*/ 	.word	0xffffffff


	//   ....[11]....
        /*011c*/ 	.word	0xffffffff


	//   ....[12]....
        /*0120*/ 	.word	0xffffffff


	//   ....[13]....
        /*0124*/ 	.word	0xffffffff


	//   ....[14]....
        /*0128*/ 	.word	0xffffffff


	//   ....[15]....
        /*012c*/ 	.word	0xffffffff


	//   ....[16]....
        /*0130*/ 	.word	0xffffffff


	//   ....[17]....
        /*0134*/ 	.word	0xffffffff


	//   ....[18]....
        /*0138*/ 	.word	0xffffffff


	//   ....[19]....
        /*013c*/ 	.word	0xffffffff


	//   ....[20]....
        /*0140*/ 	.word	0xffffffff


	//   ....[21]....
        /*0144*/ 	.word	0xffffffff


	//   ....[22]....
        /*0148*/ 	.word	0xffffffff


	//   ....[23]....
        /*014c*/ 	.word	0xffffffff


	//----- nvinfo : EIATTR_COOP_GROUP_INSTR_OFFSETS
	.align		4
.L_224:
        /*0150*/ 	.byte	0x04, 0x28
        /*0152*/ 	.short	(.L_226 - .L_225)


	//   ....[0]....
.L_225:
        /*0154*/ 	.word	0x00005030


	//   ....[1]....
        /*0158*/ 	.word	0x000050a0


	//   ....[2]....
        /*015c*/ 	.word	0x00005130


	//   ....[3]....
        /*0160*/ 	.word	0x00005190


	//   ....[4]....
        /*0164*/ 	.word	0x000051a0


	//   ....[5]....
        /*0168*/ 	.word	0x00005210


	//   ....[6]....
        /*016c*/ 	.word	0x000055f0


	//   ....[7]....
        /*0170*/ 	.word	0x00005680


	//   ....[8]....
        /*0174*/ 	.word	0x00008e90


	//   ....[9]....
        /*0178*/ 	.word	0x00008ef0


	//   ....[10]....
        /*017c*/ 	.word	0x00008f70


	//   ....[11]....
        /*0180*/ 	.word	0x00008f80


	//   ....[12]....
        /*0184*/ 	.word	0x00008fa0


	//   ....[13]....
        /*0188*/ 	.word	0x00008fc0


	//   ....[14]....
        /*018c*/ 	.word	0x00008ff0


	//   ....[15]....
        /*0190*/ 	.word	0x00009000


	//   ....[16]....
        /*0194*/ 	.word	0x0000adf0


	//   ....[17]....
        /*0198*/ 	.word	0x0000ae00


	//   ....[18]....
        /*019c*/ 	.word	0x0000ae10


	//   ....[19]....
        /*01a0*/ 	.word	0x0000ae20


	//   ....[20]....
        /*01a4*/ 	.word	0x0000ae60


	//   ....[21]....
        /*01a8*/ 	.word	0x0000aeb0


	//   ....[22]....
        /*01ac*/ 	.word	0x0000aef0


	//   ....[23]....
        /*01b0*/ 	.word	0x0000af20


	//----- nvinfo : EIATTR_EXIT_INSTR_OFFSETS
	.align		4
.L_226:
        /*01b4*/ 	.byte	0x04, 0x1c
        /*01b6*/ 	.short	(.L_228 - .L_227)


	//   ....[0]....
.L_227:
        /*01b8*/ 	.word	0x00000390


	//   ....[1]....
        /*01bc*/ 	.word	0x0000cae0


	//   ....[2]....
        /*01c0*/ 	.word	0x0000cc10


	//   ....[3]....
        /*01c4*/ 	.word	0x0000cc30


	//   ....[4]....
        /*01c8*/ 	.word	0x0000d850


	//   ....[5]....
        /*01cc*/ 	.word	0x0000d8e0


	//----- nvinfo : EIATTR_CRS_STACK_SIZE
	.align		4
.L_228:
        /*01d0*/ 	.byte	0x04, 0x1e
        /*01d2*/ 	.short	(.L_230 - .L_229)
.L_229:
        /*01d4*/ 	.word	0x00000000


	//----- nvinfo : EIATTR_CBANK_PARAM_SIZE
	.align		4
.L_230:
        /*01d8*/ 	.byte	0x03, 0x19
        /*01da*/ 	.short	0x01d0


	//----- nvinfo : EIATTR_PARAM_CBANK
	.align		4
        /*01dc*/ 	.byte	0x04, 0x0a
        /*01de*/ 	.short	(.L_232 - .L_231)
	.align		4
.L_231:
        /*01e0*/ 	.word	index@(.nv.constant0._ZN5flash16flash_fwd_kernelI23Flash_fwd_kernel_traitsILi96ELi128ELi64ELi4ELb0ELb0EN7cutlass10bfloat16_tE19Flash_kernel_traitsILi96ELi128ELi64ELi4ES3_EELb0ELb0ELb0ELb1ELb0ELb0ELb0ELb0EEEvNS_16Flash_fwd_paramsE)
        /*01e4*/ 	.short	0x0210
        /*01e6*/ 	.short	0x01d0


	//----- nvinfo : EIATTR_SW_WAR
	.align		4
.L_232:
        /*01e8*/ 	.byte	0x04, 0x36
        /*01ea*/ 	.short	(.L_234 - .L_233)
.L_233:
        /*01ec*/ 	.word	0x00000008
.L_234:


//--------------------- .nv.info._ZN5flash16flash_fwd_kernelI23Flash_fwd_kernel_traitsILi96ELi128ELi64ELi4ELb0ELb0EN7cutlass10bfloat16_tE19Flash_kernel_traitsILi96ELi128ELi64ELi4ES3_EELb0ELb0ELb1ELb0ELb0ELb1ELb0ELb0EEEvNS_16Flash_fwd_paramsE --------------------------
	.section	.nv.info._ZN5flash16flash_fwd_kernelI23Flash_fwd_kernel_traitsILi96ELi128ELi64ELi4ELb0ELb0EN7cutlass10bfloat16_tE19Flash_kernel_traitsILi96ELi128ELi64ELi4ES3_EELb0ELb0ELb1ELb0ELb0ELb1ELb0ELb0EEEvNS_16Flash_fwd_paramsE,"",@"SHT_CUDA_INFO"
	.sectionflags	@""
	.align	4


	//----- nvinfo : EIATTR_CUDA_API_VERSION
	.align		4
        /*0000*/ 	.byte	0x04, 0x37
        /*0002*/ 	.short	(.L_236 - .L_235)
.L_235:
        /*0004*/ 	.word	0x00000082


	//----- nvinfo : EIATTR_KPARAM_INFO
	.align		4
.L_236:
        /*0008*/ 	.byte	0x04, 0x17
        /*000a*/ 	.short	(.L_238 - .L_237)
.L_237:
        /*000c*/ 	.word	0x00000000
        /*0010*/ 	.short	0x0000
        /*0012*/ 	.short	0x0000
        /*0014*/ 	.byte	0x00, 0xf0, 0x41, 0x07


	//----- nvinfo : EIATTR_SPARSE_MMA_MASK
	.align		4
.L_238:
        /*0018*/ 	.byte	0x03, 0x50
        /*001a*/ 	.short	0x0000


	//----- nvinfo : EIATTR_MAXREG_COUNT
	.align		4
        /*001c*/ 	.byte	0x03, 0x1b
        /*001e*/ 	.short	0x00ff


	//----- nvinfo : EIATTR_NUM_BARRIERS
	.align		4
        /*0020*/ 	.byte	0x02, 0x4c
        /*0022*/ 	.byte	0x01
	.zero		1


	//----- nvinfo : EIATTR_ANNOTATIONS
	.align		4
        /*0024*/ 	.byte	0x04, 0x55
        /*0026*/ 	.short	(.L_240 - .L_239)


	//   ....[0]....
.L_239:
        /* <DEDUP_REMOVED lines=25> */


	//----- nvinfo : EIATTR_MERCURY_ISA_VERSION
	.align		4
.L_240:
        /*01a0*/ 	.byte	0x03, 0x5f
        /*01a2*/ 	.short	0x0101


	//----- nvinfo : EIATTR_COOP_GROUP_MASK_REGIDS
	.align		4
        /*01a4*/ 	.byte	0x04, 0x29
        /*01a6*/ 	.short	(.L_242 - .L_241)


	//   ....[0]....
.L_241:
        /*01a8*/ 	.word	0xffffffff


	//   ....[1]....
        /*01ac*/ 	.word	0xffffffff


	//   ....[2]....
        /*01b0*/ 	.word	0xffffffff


	//   ....[3]....
        /*01b4*/ 	.word	0xffffffff


	//   ....[4]....
        /*01b8*/ 	.word	0xffffffff


	//   ....[5]....
        /*01bc*/ 	.word	0xffffffff


	//   ....[6]....
        /*01c0*/ 	.word	0xffffffff


	//   ....[7]....
        /*01c4*/ 	.word	0xffffffff


	//   ....[8]....
        /*01c8*/ 	.word	0xffffffff


	//   ....[9]....
        /*01cc*/ 	.word	0xffffffff


	//   ....[10]....
        /*01d0*/ 	.word	0xffffffff


	//   ....[11]....
        /*01d4*/ 	.word	0xffffffff


	//   ....[12]....
        /*01d8*/ 	.word	0xffffffff


	//   ....[13]....
        /*01dc*/ 	.word	0xffffffff


	//   ....[14]....
        /*01e0*/ 	.word	0xffffffff


	//   ....[15]....
        /*01e4*/ 	.word	0xffffffff


	//   ....[16]....
        /*01e8*/ 	.word	0xffffffff


	//   ....[17]....
        /*01ec*/ 	.word	0xffffffff


	//   ....[18]....
        /*01f0*/ 	.word	0xffffffff


	//   ....[19]....
        /*01f4*/ 	.word	0xffffffff


	//   ....[20]....
        /*01f8*/ 	.word	0xffffffff


	//   ....[21]....
        /*01fc*/ 	.word	0xffffffff


	//   ....[22]....
        /*0200*/ 	.word	0xffffffff


	//   ....[23]....
        /*0204*/ 	.word	0xffffffff


	//   ....[24]....
        /*0208*/ 	.word	0xffffffff


	//   ....[25]....
        /*020c*/ 	.word	0xffffffff


	//   ....[26]....
        /*0210*/ 	.word	0xffffffff


	//   ....[27]....
        /*0214*/ 	.word	0xffffffff


	//   ....[28]....
        /*0218*/ 	.word	0xffffffff


	//   ....[29]....
        /*021c*/ 	.word	0xffffffff


	//   ....[30]....
        /*0220*/ 	.word	0xffffffff


	//   ....[31]....
        /*0224*/ 	.word	0xffffffff


	//   ....[32]....
        /*0228*/ 	.word	0xffffffff


	//   ....[33]....
        /*022c*/ 	.word	0xffffffff


	//   ....[34]....
        /*0230*/ 	.word	0xffffffff


	//   ....[35]....
        /*0234*/ 	.word	0xffffffff


	//   ....[36]....
        /*0238*/ 	.word	0xffffffff


	//   ....[37]....
        /*023c*/ 	.word	0xffffffff


	//   ....[38]....
        /*0240*/ 	.word	0xffffffff


	//   ....[39]....
        /*0244*/ 	.word	0xffffffff


	//----- nvinfo : EIATTR_COOP_GROUP_INSTR_OFFSETS
	.align		4
.L_242:
        /*0248*/ 	.byte	0x04, 0x28
        /*024a*/ 	.short	(.L_244 - .L_243)


	//   ....[0]....
.L_243:
        /*024c*/ 	.word	0x00004030


	//   ....[1]....
        /*0250*/ 	.word	0x000040a0


	//   ....[2]....
        /*0254*/ 	.word	0x000041a0


	//   ....[3]....
        /*0258*/ 	.word	0x000041e0


	//   ....[4]....
        /*025c*/ 	.word	0x00004260


	//   ....[5]....
        /*0260*/ 	.word	0x000043d0


	//   ....[6]....
        /*0264*/ 	.word	0x00004680


	//   ....[7]....
        /*0268*/ 	.word	0x00004810


	//   ....[8]....
        /*026c*/ 	.word	0x00007980


	//   ....[9]....
        /*0270*/ 	.word	0x00007ae0


	//   ....[10]....
        /*0274*/ 	.word	0x00007d00


	//   ....[11]....
        /*0278*/ 	.word	0x00007df0


	//   ....[12]....
        /*027c*/ 	.word	0x00007f00


	//   ....[13]....
        /*0280*/ 	.word	0x00007f50


	//   ....[14]....
        /*0284*/ 	.word	0x00007f60


	//   ....[15]....
        /*0288*/ 	.word	0x00008110


	//   ....[16]....
        /*028c*/ 	.word	0x0000bb80


	//   ....[17]....
        /*0290*/ 	.word	0x0000bcf0


	//   ....[18]....
        /*0294*/ 	.word	0x0000bf30


	//   ....[19]....
        /*0298*/ 	.word	0x0000c040


	//   ....[20]....
        /*029c*/ 	.word	0x0000c0f0


	//   ....[21]....
        /*02a0*/ 	.word	0x0000c130


	//   ....[22]....
        /*02a4*/ 	.word	0x0000c160


	//   ....[23]....
        /*02a8*/ 	.word	0x0000c210


	//   ....[24]....
        /*02ac*/ 	.word	0x000101e0


	//   ....[25]....
        /*02b0*/ 	.word	0x00010340


	//   ....[26]....
        /*02b4*/ 	.word	0x00010460


	//   ....[27]....
        /*02b8*/ 	.word	0x00010520


	//   ....[28]....
        /*02bc*/ 	.word	0x00010650


	//   ....[29]....
        /*02c0*/ 	.word	0x00010680


	//   ....[30]....
        /*02c4*/ 	.word	0x00010750


	//   ....[31]....
        /*02c8*/ 	.word	0x00010780


	//   ....[32]....
        /*02cc*/ 	.word	0x000129c0


	//   ....[33]....
        /*02d0*/ 	.word	0x000129d0


	//   ....[34]....
        /*02d4*/ 	.word	0x000129e0


	//   ....[35]....
        /*02d8*/ 	.word	0x000129f0


	//   ....[36]....
        /*02dc*/ 	.word	0x00012a20


	//   ....[37]....
        /*02e0*/ 	.word	0x00012a40


	//   ....[38]....
        /*02e4*/ 	.word	0x00012a60


	//   ....[39]....
        /*02e8*/ 	.word	0x00012a70


	//----- nvinfo : EIATTR_EXIT_INSTR_OFFSETS
	.align		4
.L_244:
        /*02ec*/ 	.byte	0x04, 0x1c
        /*02ee*/ 	.short	(.L_246 - .L_245)


	//   ....[0]....
.L_245:
        /*02f0*/ 	.word	0x000004b0


	//   ....[1]....
        /*02f4*/ 	.word	0x00001140


	//   ....[2]....
        /*02f8*/ 	.word	0x000011d0


	//   ....[3]....
        /*02fc*/ 	.word	0x00014600


	//   ....[4]....
        /*0300*/ 	.word	0x00014700


	//----- nvinfo : EIATTR_CRS_STACK_SIZE
	.align		4
.L_246:
        /*0304*/ 	.byte	0x04, 0x1e
        /*0306*/ 	.short	(.L_248 - .L_247)
.L_247:
        /*0308*/ 	.word	0x00000000


	//----- nvinfo : EIATTR_CBANK_PARAM_SIZE
	.align		4
.L_248:
        /*030c*/ 	.byte	0x03, 0x19
        /*030e*/ 	.short	0x01d0


	//----- nvinfo : EIATTR_PARAM_CBANK
	.align		4
        /*0310*/ 	.byte	0x04, 0x0a
        /*0312*/ 	.short	(.L_250 - .L_249)
	.align		4
.L_249:
        /*0314*/ 	.word	index@(.nv.constant0._ZN5flash16flash_fwd_kernelI23Flash_fwd_kernel_traitsILi96ELi128ELi64ELi4ELb0ELb0EN7cutlass10bfloat16_tE19Flash_kernel_traitsILi96ELi128ELi64ELi4ES3_EELb0ELb0ELb1ELb0ELb0ELb1ELb0ELb0EEEvNS_16Flash_fwd_paramsE)
        /*0318*/ 	.short	0x0210
        /*031a*/ 	.short	0x01d0


	//----- nvinfo : EIATTR_SW_WAR
	.align		4
.L_250:
        /*031c*/ 	.byte	0x04, 0x36
        /*031e*/ 	.short	(.L_252 - .L_251)
.L_251:
        /*0320*/ 	.word	0x00000008
.L_252:


//--------------------- .nv.info._ZN5flash16flash_fwd_kernelI23Flash_fwd_kernel_traitsILi96ELi128ELi64ELi4ELb0ELb0EN7cutlass10bfloat16_tE19Flash_kernel_traitsILi96ELi128ELi64ELi4ES3_EELb0ELb0ELb1ELb0ELb0ELb0ELb0ELb0EEEvNS_16Flash_fwd_paramsE --------------------------
	.section	.nv.info._ZN5flash16flash_fwd_kernelI23Flash_fwd_kernel_traitsILi96ELi128ELi64ELi4ELb0ELb0EN7cutlass10bfloat16_tE19Flash_kernel_traitsILi96ELi128ELi64ELi4ES3_EELb0ELb0ELb1ELb0ELb0ELb0ELb0ELb0EEEvNS_16Flash_fwd_paramsE,"",@"SHT_CUDA_INFO"
	.sectionflags	@""
	.align	4


	//----- nvinfo : EIATTR_CUDA_API_VERSION
	.align		4
        /*0000*/ 	.byte	0x04, 0x37
        /*0002*/ 	.short	(.L_254 - .L_253)
.L_253:
        /*0004*/ 	.word	0x00000082


	//----- nvinfo : EIATTR_KPARAM_INFO
	.align		4
.L_254:
        /*0008*/ 	.byte	0x04, 0x17
        /*000a*/ 	.short	(.L_256 - .L_255)
.L_255:
        /*000c*/ 	.word	0x00000000
        /*0010*/ 	.short	0x0000
        /*0012*/ 	.short	0x0000
        /*0014*/ 	.byte	0x00, 0xf0, 0x41, 0x07


	//----- nvinfo : EIATTR_SPARSE_MMA_MASK
	.align		4
.L_256:
        /*0018*/ 	.byte	0x03, 0x50
        /*001a*/ 	.short	0x0000


	//----- nvinfo : EIATTR_MAXREG_COUNT
	.align		4
        /*001c*/ 	.byte	0x03, 0x1b
        /*001e*/ 	.short	0x00ff


	//----- nvinfo : EIATTR_NUM_BARRIERS
	.align		4
        /*0020*/ 	.byte	0x02, 0x4c
        /*0022*/ 	.byte	0x01
	.zero		1


	//----- nvinfo : EIATTR_ANNOTATIONS
	.align		4
        /*0024*/ 	.byte	0x04, 0x55
        /*0026*/ 	.short	(.L_258 - .L_257)


	//   ....[0]....
.L_257:
        /* <DEDUP_REMOVED lines=31> */


	//----- nvinfo : EIATTR_MERCURY_ISA_VERSION
	.align		4
.L_258:
        /*0200*/ 	.byte	0x03, 0x5f
        /*0202*/ 	.short	0x0101


	//----- nvinfo : EIATTR_COOP_GROUP_MASK_REGIDS
	.align		4
        /*0204*/ 	.byte	0x04, 0x29
        /*0206*/ 	.short	(.L_260 - .L_259)


	//   ....[0]....
.L_259:
        /*0208*/ 	.word	0xffffffff


	//   ....[1]....
        /*020c*/ 	.word	0xffffffff


	//   ....[2]....
        /*0210*/ 	.word	0xffffffff


	//   ....[3]....
        /*0214*/ 	.word	0xffffffff


	//   ....[4]....
        /*0218*/ 	.word	0xffffffff


	//   ....[5]....
        /*021c*/ 	.word	0xffffffff


	//   ....[6]....
        /*0220*/ 	.word	0xffffffff


	//   ....[7]....
        /*0224*/ 	.word	0xffffffff


	//   ....[8]....
        /*0228*/ 	.word	0xffffffff


	//   ....[9]....
        /*022c*/ 	.word	0xffffffff


	//   ....[10]....
        /*0230*/ 	.word	0xffffffff


	//   ....[11]....
        /*0234*/ 	.word	0xffffffff


	//   ....[12]....
        /*0238*/ 	.word	0xffffffff


	//   ....[13]....
        /*023c*/ 	.word	0xffffffff


	//   ....[14]....
        /*0240*/ 	.word	0xffffffff


	//   ....[15]....
        /*0244*/ 	.word	0xffffffff


	//   ....[16]....
        /*0248*/ 	.word	0xffffffff


	//   ....[17]....
        /*024c*/ 	.word	0xffffffff


	//   ....[18]....
        /*0250*/ 	.word	0xffffffff


	//   ....[19]....
        /*0254*/ 	.word	0xffffffff


	//   ....[20]....
        /*0258*/ 	.word	0xffffffff


	//   ....[21]....
        /*025c*/ 	.word	0xffffffff


	//   ....[22]....
        /*0260*/ 	.word	0xffffffff


	//   ....[23]....
        /*0264*/ 	.word	0xffffffff


	//   ....[24]....
        /*0268*/ 	.word	0xffffffff


	//   ....[25]....
        /*026c*/ 	.word	0xffffffff


	//   ....[26]....
        /*0270*/ 	.word	0xffffffff


	//   ....[27]....
        /*0274*/ 	.word	0xffffffff


	//   ....[28]....
        /*0278*/ 	.word	0xffffffff


	//   ....[29]....
        /*027c*/ 	.word	0xffffffff


	//   ....[30]....
        /*0280*/ 	.word	0xffffffff


	//   ....[31]....
        /*0284*/ 	.word	0xffffffff


	//   ....[32]....
        /*0288*/ 	.word	0xffffffff


	//   ....[33]....
        /*028c*/ 	.word	0xffffffff


	//   ....[34]....
        /*0290*/ 	.word	0xffffffff


	//   ....[35]....
        /*0294*/ 	.word	0xffffffff


	//   ....[36]....
        /*0298*/ 	.word	0xffffffff


	//   ....[37]....
        /*029c*/ 	.word	0xffffffff


	//   ....[38]....
        /*02a0*/ 	.word	0xffffffff


	//   ....[39]....
        /*02a4*/ 	.word	0xffffffff


	//----- nvinfo : EIATTR_COOP_GROUP_INSTR_OFFSETS
	.align		4
.L_260:
        /*02a8*/ 	.byte	0x04, 0x28
        /*02aa*/ 	.short	(.L_262 - .L_261)


	//   ....[0]....
.L_261:
        /*02ac*/ 	.word	0x000052d0


	//   ....[1]....
        /*02b0*/ 	.word	0x00005390


	//   ....[2]....
        /*02b4*/ 	.word	0x000053f0


	//   ....[3]....
        /*02b8*/ 	.word	0x00005410


	//   ....[4]....
        /*02bc*/ 	.word	0x000054a0


	//   ....[5]....
        /*02c0*/ 	.word	0x00005510


	//   ....[6]....
        /*02c4*/ 	.word	0x000055e0


	//   ....[7]....
        /*02c8*/ 	.word	0x00005730


	//   ....[8]....
        /*02cc*/ 	.word	0x00008f20


	//   ....[9]....
        /*02d0*/ 	.word	0x00009030


	//   ....[10]....
        /*02d4*/ 	.word	0x00009140


	//   ....[11]....
        /*02d8*/ 	.word	0x00009250


	//   ....[12]....
        /*02dc*/ 	.word	0x00009270


	//   ....[13]....
        /*02e0*/ 	.word	0x000092f0


	//   ....[14]....
        /*02e4*/ 	.word	0x00009320


	//   ....[15]....
        /*02e8*/ 	.word	0x000094f0


	//   ....[16]....
        /*02ec*/ 	.word	0x0000d050


	//   ....[17]....
        /*02f0*/ 	.word	0x0000d200


	//   ....[18]....
        /*02f4*/ 	.word	0x0000d490


	//   ....[19]....
        /*02f8*/ 	.word	0x0000d5d0


	//   ....[20]....
        /*02fc*/ 	.word	0x0000d6d0


	//   ....[21]....
        /*0300*/ 	.word	0x0000d6f0


	//   ....[22]....
        /*0304*/ 	.word	0x0000d700


	//   ....[23]....
        /*0308*/ 	.word	0x0000d740


	//   ....[24]....
        /*030c*/ 	.word	0x00012290


	//   ....[25]....
        /*0310*/ 	.word	0x00012380


	//   ....[26]....
        /*0314*/ 	.word	0x00012480


	//   ....[27]....
        /*0318*/ 	.word	0x000124b0


	//   ....[28]....
        /*031c*/ 	.word	0x000127d0


	//   ....[29]....
        /*0320*/ 	.word	0x000127f0


	//   ....[30]....
        /*0324*/ 	.word	0x00012860


	//   ....[31]....
        /*0328*/ 	.word	0x00012890


	//   ....[32]....
        /*032c*/ 	.word	0x00014bd0


	//   ....[33]....
        /*0330*/ 	.word	0x00014be0


	//   ....[34]....
        /*0334*/ 	.word	0x00014bf0


	//   ....[35]....
        /*0338*/ 	.word	0x00014c00


	//   ....[36]....
        /*033c*/ 	.word	0x00014c30


	//   ....[37]....
        /*0340*/ 	.word	0x00014c50


	//   ....[38]....
        /*0344*/ 	.word	0x00014c70


	//   ....[39]....
        /*0348*/ 	.word	0x00014c90


	//----- nvinfo : EIATTR_EXIT_INSTR_OFFSETS
	.align		4
.L_262:
        /*034c*/ 	.byte	0x04, 0x1c
        /*034e*/ 	.short	(.L_264 - .L_263)


	//   ....[0]....
.L_263:
        /*0350*/ 	.word	0x000004b0


	//   ....[1]....
        /*0354*/ 	.word	0x00001270


	//   ....[2]....
        /*0358*/ 	.word	0x00001300


	//   ....[3]....
        /*035c*/ 	.word	0x00016910


	//   ....[4]....
        /*0360*/ 	.word	0x00016a40


	//   ....[5]....
        /*0364*/ 	.word	0x00016a60


	//----- nvinfo : EIATTR_CRS_STACK_SIZE
	.align		4
.L_264:
        /*0368*/ 	.byte	0x04, 0x1e
        /*036a*/ 	.short	(.L_266 - .L_265)
.L_265:
        /*036c*/ 	.word	0x00000000


	//----- nvinfo : EIATTR_CBANK_PARAM_SIZE
	.align		4
.L_266:
        /*0370*/ 	.byte	0x03, 0x19
        /*0372*/ 	.short	0x01d0


	//----- nvinfo : EIATTR_PARAM_CBANK
	.align		4
        /*0374*/ 	.byte	0x04, 0x0a
        /*0376*/ 	.short	(.L_268 - .L_267)
	.align		4
.L_267:
        /*0378*/ 	.word	index@(.nv.constant0._ZN5flash16flash_fwd_kernelI23Flash_fwd_kernel_traitsILi96ELi128ELi64ELi4ELb0ELb0EN7cutlass10bfloat16_tE19Flash_kernel_traitsILi96ELi128ELi64ELi4ES3_EELb0ELb0ELb1ELb0ELb0ELb0ELb0ELb0EEEvNS_16Flash_fwd_paramsE)
        /*037c*/ 	.short	0x0210
        /*037e*/ 	.short	0x01d0


	//----- nvinfo : EIATTR_SW_WAR
	.align		4
.L_268:
        /*0380*/ 	.byte	0x04, 0x36
        /*0382*/ 	.short	(.L_270 - .L_269)
.L_269:
        /*0384*/ 	.word	0x00000008
.L_270:


//--------------------- .nv.info._ZN5flash16flash_fwd_kernelI23Flash_fwd_kernel_traitsILi96ELi128ELi64ELi4ELb0ELb0EN7cutlass10bfloat16_tE19Flash_kernel_traitsILi96ELi128ELi64ELi4ES3_EELb0ELb0ELb1ELb1ELb0ELb0ELb0ELb0EEEvNS_16Flash_fwd_paramsE --------------------------
	.section	.nv.info._ZN5flash16flash_fwd_kernelI23Flash_fwd_kernel_traitsILi96ELi128ELi64ELi4ELb0ELb0EN7cutlass10bfloat16_tE19Flash_kernel_traitsILi96ELi128ELi64ELi4ES3_EELb0ELb0ELb1ELb1ELb0ELb0ELb0ELb0EEEvNS_16Flash_fwd_paramsE,"",@"SHT_CUDA_INFO"
	.sectionflags	@""
	.align	4


	//----- nvinfo : EIATTR_CUDA_API_VERSION
	.align		4
        /*0000*/ 	.byte	0x04, 0x37
        /*0002*/ 	.short	(.L_272 - .L_271)
.L_271:
        /*0004*/ 	.word	0x00000082


	//----- nvinfo : EIATTR_KPARAM_INFO
	.align		4
.L_272:
        /*0008*/ 	.byte	0x04, 0x17
        /*000a*/ 	.short	(.L_274 - .L_273)
.L_273:
        /*000c*/ 	.word	0x00000000
        /*0010*/ 	.short	0x0000
        /*0012*/ 	.short	0x0000
        /*0014*/ 	.byte	0x00, 0xf0, 0x41, 0x07


	//----- nvinfo : EIATTR_SPARSE_MMA_MASK
	.align		4
.L_274:
        /*0018*/ 	.byte	0x03, 0x50
        /*001a*/ 	.short	0x0000


	//----- nvinfo : EIATTR_MAXREG_COUNT
	.align		4
        /*001c*/ 	.byte	0x03, 0x1b
        /*001e*/ 	.short	0x00ff


	//----- nvinfo : EIATTR_NUM_BARRIERS
	.align		4
        /*0020*/ 	.byte	0x02, 0x4c
        /*0022*/ 	.byte	0x01
	.zero		1


	//----- nvinfo : EIATTR_ANNOTATIONS
	.align		4
        /*0024*/ 	.byte	0x04, 0x55
        /*0026*/ 	.short	(.L_276 - .L_275)


	//   ....[0]....
.L_275:
        /* <DEDUP_REMOVED lines=33> */


	//----- nvinfo : EIATTR_MERCURY_ISA_VERSION
	.align		4
.L_276:
        /*0220*/ 	.byte	0x03, 0x5f
        /*0222*/ 	.short	0x0101


	//----- nvinfo : EIATTR_COOP_GROUP_MASK_REGIDS
	.align		4
        /*0224*/ 	.byte	0x04, 0x29
        /*0226*/ 	.short	(.L_278 - .L_277)


	//   ....[0]....
.L_277:
        /*0228*/ 	.word	0xffffffff


	//   ....[1]....
        /*022c*/ 	.word	0xffffffff


	//   ....[2]....
        /*0230*/ 	.word	0xffffffff


	//   ....[3]....
        /*0234*/ 	.word	0xffffffff


	//   ....[4]....
        /*0238*/ 	.word	0xffffffff


	//   ....[5]....
        /*023c*/ 	.word	0xffffffff


	//   ....[6]....
        /*0240*/ 	.word	0xffffffff


	//   ....[7]....
        /*0244*/ 	.word	0xffffffff


	//   ....[8]....
        /*0248*/ 	.word	0xffffffff


	//   ....[9]....
        /*024c*/ 	.word	0xffffffff


	//   ....[10]....
        /*0250*/ 	.word	0xffffffff


	//   ....[11]....
        /*0254*/ 	.word	0xffffffff


	//   ....[12]....
        /*0258*/ 	.word	0xffffffff


	//   ....[13]....
        /*025c*/ 	.word	0xffffffff


	//   ....[14]....
        /*0260*/ 	.word	0xffffffff


	//   ....[15]....
        /*0264*/ 	.word	0xffffffff


	//   ....[16]....
        /*0268*/ 	.word	0xffffffff


	//   ....[17]....
        /*026c*/ 	.word	0xffffffff


	//   ....[18]....
        /*0270*/ 	.word	0xffffffff


	//   ....[19]....
        /*0274*/ 	.word	0xffffffff


	//   ....[20]....
        /*0278*/ 	.word	0xffffffff


	//   ....[21]....
        /*027c*/ 	.word	0xffffffff


	//   ....[22]....
        /*0280*/ 	.word	0xffffffff


	//   ....[23]....
        /*0284*/ 	.word	0xffffffff


	//   ....[24]....
        /*0288*/ 	.word	0xffffffff


	//   ....[25]....
        /*028c*/ 	.word	0xffffffff


	//   ....[26]....
        /*0290*/ 	.word	0xffffffff


	//   ....[27]....
        /*0294*/ 	.word	0xffffffff


	//   ....[28]....
        /*0298*/ 	.word	0xffffffff


	//   ....[29]....
        /*029c*/ 	.word	0xffffffff


	//   ....[30]....
        /*02a0*/ 	.word	0xffffffff


	//   ....[31]....
        /*02a4*/ 	.word	0xffffffff


	//   ....[32]....
        /*02a8*/ 	.word	0xffffffff


	//   ....[33]....
        /*02ac*/ 	.word	0xffffffff


	//   ....[34]....
        /*02b0*/ 	.word	0xffffffff


	//   ....[35]....
        /*02b4*/ 	.word	0xffffffff


	//   ....[36]....
        /*02b8*/ 	.word	0xffffffff


	//   ....[37]....
        /*02bc*/ 	.word	0xffffffff


	//   ....[38]....
        /*02c0*/ 	.word	0xffffffff


	//   ....[39]....
        /*02c4*/ 	.word	0xffffffff


	//----- nvinfo : EIATTR_COOP_GROUP_INSTR_OFFSETS
	.align		4
.L_278:
        /*02c8*/ 	.byte	0x04, 0x28
        /*02ca*/ 	.short	(.L_280 - .L_279)


	//   ....[0]....
.L_279:
        /*02cc*/ 	.word	0x00006790


	//   ....[1]....
        /*02d0*/ 	.word	0x00006850


	//   ....[2]....
        /*02d4*/ 	.word	0x000068a0


	//   ....[3]....
        /*02d8*/ 	.word	0x000068c0


	//   ....[4]....
        /*02dc*/ 	.word	0x00006920


	//   ....[5]....
        /*02e0*/ 	.word	0x00006990


	//   ....[6]....
        /*02e4*/ 	.word	0x00006a60


	//   ....[7]....
        /*02e8*/ 	.word	0x00006bc0


	//   ....[8]....
        /*02ec*/ 	.word	0x0000b8a0


	//   ....[9]....
        /*02f0*/ 	.word	0x0000b9d0


	//   ....[10]....
        /*02f4*/ 	.word	0x0000ba00


	//   ....[11]....
        /*02f8*/ 	.word	0x0000baa0


	//   ....[12]....
        /*02fc*/ 	.word	0x0000bae0


	//   ....[13]....
        /*0300*/ 	.word	0x0000bb50


	//   ....[14]....
        /*0304*/ 	.word	0x0000bb90


	//   ....[15]....
        /*0308*/ 	.word	0x0000bca0


	//   ....[16]....
        /*030c*/ 	.word	0x00011a60


	//   ....[17]....
        /*0310*/ 	.word	0x00011b30


	//   ....[18]....
        /*0314*/ 	.word	0x00011bc0


	//   ....[19]....
        /*0318*/ 	.word	0x00011be0


	//   ....[20]....
        /*031c*/ 	.word	0x00011c20


	//   ....[21]....
        /*0320*/ 	.word	0x00011c30


	//   ....[22]....
        /*0324*/ 	.word	0x00011c80


	//   ....[23]....
        /*0328*/ 	.word	0x00011d00


	//   ....[24]....
        /*032c*/ 	.word	0x00017490


	//   ....[25]....
        /*0330*/ 	.word	0x00017500


	//   ....[26]....
        /*0334*/ 	.word	0x000176f0


	//   ....[27]....
        /*0338*/ 	.word	0x00017730


	//   ....[28]....
        /*033c*/ 	.word	0x00017870


	//   ....[29]....
        /*0340*/ 	.word	0x000178d0


	//   ....[30]....
        /*0344*/ 	.word	0x00017950


	//   ....[31]....
        /*0348*/ 	.word	0x000179b0


	//   ....[32]....
        /*034c*/ 	.word	0x00019c30


	//   ....[33]....
        /*0350*/ 	.word	0x00019c40


	//   ....[34]....
        /*0354*/ 	.word	0x00019c50


	//   ....[35]....
        /*0358*/ 	.word	0x00019c60


	//   ....[36]....
        /*035c*/ 	.word	0x00019c90


	//   ....[37]....
        /*0360*/ 	.word	0x00019cb0


	//   ....[38]....
        /*0364*/ 	.word	0x00019cd0


	//   ....[39]....
        /*0368*/ 	.word	0x00019cf0


	//----- nvinfo : EIATTR_EXIT_INSTR_OFFSETS
	.align		4
.L_280:
        /*036c*/ 	.byte	0x04, 0x1c
        /*036e*/ 	.short	(.L_282 - .L_281)


	//   ....[0]....
.L_281:
        /*0370*/ 	.word	0x000004c0


	//   ....[1]....
        /*0374*/ 	.word	0x00001270


	//   ....[2]....
        /*0378*/ 	.word	0x00001300


	//   ....[3]....
        /*037c*/ 	.word	0x0001b980


	//   ....[4]....
        /*0380*/ 	.word	0x0001bab0


	//   ....[5]....
        /*0384*/ 	.word	0x0001bad0


	//----- nvinfo : EIATTR_CRS_STACK_SIZE
	.align		4
.L_282:
        /*0388*/ 	.byte	0x04, 0x1e
        /*038a*/ 	.short	(.L_284 - .L_283)
.L_283:
        /*038c*/ 	.word	0x00000000


	//----- nvinfo : EIATTR_CBANK_PARAM_SIZE
	.align		4
.L_284:
        /*0390*/ 	.byte	0x03, 0x19
        /*0392*/ 	.short	0x01d0


	//----- nvinfo : EIATTR_PARAM_CBANK
	.align		4
        /*0394*/ 	.byte	0x04, 0x0a
        /*0396*/ 	.short	(.L_286 - .L_285)
	.align		4
.L_285:
        /*0398*/ 	.word	index@(.nv.constant0._ZN5flash16flash_fwd_kernelI23Flash_fwd_kernel_traitsILi96ELi128ELi64ELi4ELb0ELb0EN7cutlass10bfloat16_tE19Flash_kernel_traitsILi96ELi128ELi64ELi4ES3_EELb0ELb0ELb1ELb1ELb0ELb0ELb0ELb0EEEvNS_16Flash_fwd_paramsE)
        /*039c*/ 	.short	0x0210
        /*039e*/ 	.short	0x01d0


	//----- nvinfo : EIATTR_SW_WAR
	.align		4
.L_286:
        /*03a0*/ 	.byte	0x04, 0x36
        /*03a2*/ 	.short	(.L_288 - .L_287)
.L_287:
        /*03a4*/ 	.word	0x00000008
.L_288:


//--------------------- .nv.info._ZN5flash16flash_fwd_kernelI23Flash_fwd_kernel_traitsILi96ELi128ELi64ELi4ELb0ELb0EN7cutlass10bfloat16_tE19Flash_kernel_traitsILi96ELi128ELi64ELi4ES3_EELb1ELb0ELb0ELb0ELb0ELb1ELb0ELb0EEEvNS_16Flash_fwd_paramsE --------------------------
	.section	.nv.info._ZN5flash16flash_fwd_kernelI23Flash_fwd_kernel_traitsILi96ELi128ELi64ELi4ELb0ELb0EN7cutlass10bfloat16_tE19Flash_kernel_traitsILi96ELi128ELi64ELi4ES3_EELb1ELb0ELb0ELb0ELb0ELb1ELb0ELb0EEEvNS_16Flash_fwd_paramsE,"",@"SHT_CUDA_INFO"
	.sectionflags	@""
	.align	4


	//----- nvinfo : EIATTR_CUDA_API_VERSION
	.align		4
        /*0000*/ 	.byte	0x04, 0x37
        /*0002*/ 	.short	(.L_290 - .L_289)
.L_289:
        /*0004*/ 	.word	0x00000082


	//----- nvinfo : EIATTR_KPARAM_INFO
	.align		4
.L_290:
        /*0008*/ 	.byte	0x04, 0x17
        /*000a*/ 	.short	(.L_292 - .L_291)
.L_291:
        /*000c*/ 	.word	0x00000000
        /*0010*/ 	.short	0x0000
        /*0012*/ 	.short	0x0000
        /*0014*/ 	.byte	0x00, 0xf0, 0x41, 0x07


	//----- nvinfo : EIATTR_SPARSE_MMA_MASK
	.align		4
.L_292:
        /*0018*/ 	.byte	0x03, 0x50
        /*001a*/ 	.short	0x0000


	//----- nvinfo : EIATTR_MAXREG_COUNT
	.align		4
        /*001c*/ 	.byte	0x03, 0x1b
        /*001e*/ 	.short	0x00ff


	//----- nvinfo : EIATTR_NUM_BARRIERS
	.align		4
        /*0020*/ 	.byte	0x02, 0x4c
        /*0022*/ 	.byte	0x01
	.zero		1


	//----- nvinfo : EIATTR_ANNOTATIONS
	.align		4
        /*0024*/ 	.byte	0x04, 0x55
        /*0026*/ 	.short	(.L_294 - .L_293)


	//   ....[0]....
.L_293:
        /* <DEDUP_REMOVED lines=13> */


	//----- nvinfo : EIATTR_MERCURY_ISA_VERSION
	.align		4
.L_294:
        /*00e8*/ 	.byte	0x03, 0x5f
        /*00ea*/ 	.short	0x0101


	//----- nvinfo : EIATTR_COOP_GROUP_MASK_REGIDS
	.align		4
        /*00ec*/ 	.byte	0x04, 0x29
        /*00ee*/ 	.short	(.L_296 - .L_295)


	//   ....[0]....
.L_295:
        /*00f0*/ 	.word	0xffffffff


	//   ....[1]....
        /*00f4*/ 	.word	0xffffffff


	//   ....[2]....
        /*00f8*/ 	.word	0xffffffff


	//   ....[3]....
        /*00fc*/ 	.word	0xffffffff


	//   ....[4]....
        /*0100*/ 	.word	0xffffffff


	//   ....[5]....
        /*0104*/ 	.word	0xffffffff


	//   ....[6]....
        /*0108*/ 	.word	0xffffffff


	//   ....[7]....
        /*010c*/ 	.word	0xffffffff


	//   ....[8]....
        /*0110*/ 	.word	0xffffffff


	//   ....[9]....
        /*0114*/ 	.word	0xffffffff


	//   ....[10]....
        /*0118*/ 	.word	0xffffffff


	//   ....[11]....
        /*011c*/ 	.word	0xffffffff


	//   ....[12]....
        /*0120*/ 	.word	0xffffffff


	//   ....[13]....
        /*0124*/ 	.word	0xffffffff


	//   ....[14]....
        /*0128*/ 	.word	0xffffffff


	//   ....[15]....
        /*012c*/ 	.word	0xffffffff


	//   ....[16]....
        /*0130*/ 	.word	0xffffffff


	//   ....[17]....
        /*0134*/ 	.word	0xffffffff


	//   ....[18]....
        /*0138*/ 	.word	0xffffffff


	//   ....[19]....
        /*013c*/ 	.word	0xffffffff


	//   ....[20]....
        /*0140*/ 	.word	0xffffffff


	//   ....[21]....
        /*0144*/ 	.word	0xffffffff


	//   ....[22]....
        /*0148*/ 	.word	0xffffffff


	//   ....[23]....
        /*014c*/ 	.word	0xffffffff


	//----- nvinfo : EIATTR_COOP_GROUP_INSTR_OFFSETS
	.align		4
.L_296:
        /*0150*/ 	.byte	0x04, 0x28
        /*0152*/ 	.short	(.L_298 - .L_297)


	//   ....[0]....
.L_297:
        /*0154*/ 	.word	0x00002ea0


	//   ....[1]....
        /*0158*/ 	.word	0x00003060


	//   ....[2]....
        /*015c*/ 	.word	0x000030a0


	//   ....[3]....
        /*0160*/ 	.word	0x00003280


	//   ....[4]....
        /*0164*/ 	.word	0x00003580


	//   ....[5]....
        /*0168*/ 	.word	0x000036b0


	//   ....[6]....
        /*016c*/ 	.word	0x00003800


	//   ....[7]....
        /*0170*/ 	.word	0x00003830


	//   ....[8]....
        /*0174*/ 	.word	0x000070a0


	//   ....[9]....
        /*0178*/ 	.word	0x00007120


	//   ....[10]....
        /*017c*/ 	.word	0x00007140


	//   ....[11]....
        /*0180*/ 	.word	0x000071a0


	//   ....[12]....
        /*0184*/ 	.word	0x000071e0


	//   ....[13]....
        /*0188*/ 	.word	0x00007210


	//   ....[14]....
        /*018c*/ 	.word	0x00007770


	//   ....[15]....
        /*0190*/ 	.word	0x00007930


	//   ....[16]....
        /*0194*/ 	.word	0x0000a2e0


	//   ....[17]....
        /*0198*/ 	.word	0x0000a2f0


	//   ....[18]....
        /*019c*/ 	.word	0x0000a300


	//   ....[19]....
        /*01a0*/ 	.word	0x0000a310


	//   ....[20]....
        /*01a4*/ 	.word	0x0000a350


	//   ....[21]....
        /*01a8*/ 	.word	0x0000a370


	//   ....[22]....
        /*01ac*/ 	.word	0x0000a3f0


	//   ....[23]....
        /*01b0*/ 	.word	0x0000a420


	//----- nvinfo : EIATTR_EXIT_INSTR_OFFSETS
	.align		4
.L_298:
        /*01b4*/ 	.byte	0x04, 0x1c
        /*01b6*/ 	.short	(.L_300 - .L_299)


	//   ....[0]....
.L_299:
        /*01b8*/ 	.word	0x000005e0


	//   ....[1]....
        /*01bc*/ 	.word	0x0000c060


	//   ....[2]....
        /*01c0*/ 	.word	0x0000c160


	//   ....[3]....
        /*01c4*/ 	.word	0x0000cc80


	//   ....[4]....
        /*01c8*/ 	.word	0x0000cd10


	//----- nvinfo : EIATTR_CRS_STACK_SIZE
	.align		4
.L_300:
        /*01cc*/ 	.byte	0x04, 0x1e
        /*01ce*/ 	.short	(.L_302 - .L_301)
.L_301:
        /*01d0*/ 	.word	0x00000000


	//----- nvinfo : EIATTR_CBANK_PARAM_SIZE
	.align		4
.L_302:
        /*01d4*/ 	.byte	0x03, 0x19
        /*01d6*/ 	.short	0x01d0


	//----- nvinfo : EIATTR_PARAM_CBANK
	.align		4
        /*01d8*/ 	.byte	0x04, 0x0a
        /*01da*/ 	.short	(.L_304 - .L_303)
	.align		4
.L_303:
        /*01dc*/ 	.word	index@(.nv.constant0._ZN5flash16flash_fwd_kernelI23Flash_fwd_kernel_traitsILi96ELi128ELi64ELi4ELb0ELb0EN7cutlass10bfloat16_tE19Flash_kernel_traitsILi96ELi128ELi64ELi4ES3_EELb1ELb0ELb0ELb0ELb0ELb1ELb0ELb0EEEvNS_16Flash_fwd_paramsE)
        /*01e0*/ 	.short	0x0210
        /*01e2*/ 	.short	0x01d0


	//----- nvinfo : EIATTR_SW_WAR
	.align		4
.L_304:
        /*01e4*/ 	.byte	0x04, 0x36
        /*01e6*/ 	.short	(.L_306 - .L_305)
.L_305:
        /*01e8*/ 	.word	0x00000008
.L_306:


//--------------------- .nv.info._ZN5flash16flash_fwd_kernelI23Flash_fwd_kernel_traitsILi96ELi128ELi64ELi4ELb0ELb0EN7cutlass10bfloat16_tE19Flash_kernel_traitsILi96ELi128ELi64ELi4ES3_EELb0ELb0ELb0ELb0ELb0ELb1ELb1ELb0EEEvNS_16Flash_fwd_paramsE --------------------------
	.section	.nv.info._ZN5flash16flash_fwd_kernelI23Flash_fwd_kernel_traitsILi96ELi128ELi64ELi4ELb0ELb0EN7cutlass10bfloat16_tE19Flash_kernel_traitsILi96ELi128ELi64ELi4ES3_EELb0ELb0ELb0ELb0ELb0ELb1ELb1ELb0EEEvNS_16Flash_fwd_paramsE,"",@"SHT_CUDA_INFO"
	.sectionflags	@""
	.align	4


	//----- nvinfo : EIATTR_CUDA_API_VERSION
	.align		4
        /*0000*/ 	.byte	0x04, 0x37
        /*0002*/ 	.short	(.L_308 - .L_307)
.L_307:
        /*0004*/ 	.word	0x00000082


	//----- nvinfo : EIATTR_KPARAM_INFO
	.align		4
.L_308:
        /*0008*/ 	.byte	0x04, 0x17
        /*000a*/ 	.short	(.L_310 - .L_309)
.L_309:
        /*000c*/ 	.word	0x00000000
        /*0010*/ 	.short	0x0000
        /*0012*/ 	.short	0x0000
        /*0014*/ 	.byte	0x00, 0xf0, 0x41, 0x07


	//----- nvinfo : EIATTR_SPARSE_MMA_MASK
	.align		4
.L_310:
        /*0018*/ 	.byte	0x03, 0x50
        /*001a*/ 	.short	0x0000


	//----- nvinfo : EIATTR_MAXREG_COUNT
	.align		4
        /*001c*/ 	.byte	0x03, 0x1b
        /*001e*/ 	.short	0x00ff


	//----- nvinfo : EIATTR_NUM_BARRIERS
	.align		4
        /*0020*/ 	.byte	0x02, 0x4c
        /*0022*/ 	.byte	0x01
	.zero		1


	//----- nvinfo : EIATTR_ANNOTATIONS
	.align		4
        /*0024*/ 	.byte	0x04, 0x55
        /*0026*/ 	.short	(.L_312 - .L_311)


	//   ....[0]....
.L_311:
        /* <DEDUP_REMOVED lines=27> */


	//----- nvinfo : EIATTR_MERCURY_ISA_VERSION
	.align		4
.L_312:
        /*01c0*/ 	.byte	0x03, 0x5f
        /*01c2*/ 	.short	0x0101


	//----- nvinfo : EIATTR_COOP_GROUP_MASK_REGIDS
	.align		4
        /*01c4*/ 	.byte	0x04, 0x29
        /*01c6*/ 	.short	(.L_314 - .L_313)


	//   ....[0]....
.L_313:
        /*01c8*/ 	.word	0xffffffff


	//   ....[1]....
        /*01cc*/ 	.word	0xffffffff


	//   ....[2]....
        /*01d0*/ 	.word	0xffffffff


	//   ....[3]....
        /*01d4*/ 	.word	0xffffffff


	//   ....[4]....
        /*01d8*/ 	.word	0xffffffff


	//   ....[5]....
        /*01dc*/ 	.word	0xffffffff


	//   ....[6]....
        /*01e0*/ 	.word	0xffffffff


	//   ....[7]....
        /*01e4*/ 	.word	0xffffffff


	//   ....[8]....
        /*01e8*/ 	.word	0xffffffff


	//   ....[9]....
        /*01ec*/ 	.word	0xffffffff


	//   ....[10]....
        /*01f0*/ 	.word	0xffffffff


	//   ....[11]....
        /*01f4*/ 	.word	0xffffffff


	//   ....[12]....
        /*01f8*/ 	.word	0xffffffff


	//   ....[13]....
        /*01fc*/ 	.word	0xffffffff


	//   ....[14]....
        /*0200*/ 	.word	0xffffffff


	//   ....[15]....
        /*0204*/ 	.word	0xffffffff


	//   ....[16]....
        /*0208*/ 	.word	0xffffffff


	//   ....[17]....
        /*020c*/ 	.word	0xffffffff


	//   ....[18]....
        /*0210*/ 	.word	0xffffffff


	//   ....[19]....
        /*0214*/ 	.word	0xffffffff


	//   ....[20]....
        /*0218*/ 	.word	0xffffffff


	//   ....[21]....
        /*021c*/ 	.word	0xffffffff


	//   ....[22]....
        /*0220*/ 	.word	0xffffffff


	//   ....[23]....
        /*0224*/ 	.word	0xffffffff


	//----- nvinfo : EIATTR_COOP_GROUP_INSTR_OFFSETS
	.align		4
.L_314:
        /*0228*/ 	.byte	0x04, 0x28
        /*022a*/ 	.short	(.L_316 - .L_315)


	//   ....[0]....
.L_315:
        /*022c*/ 	.word	0x000032d0


	//   ....[1]....
        /*0230*/ 	.word	0x00003400


	//   ....[2]....
        /*0234*/ 	.word	0x00003470


	//   ....[3]....
        /*0238*/ 	.word	0x000034b0


	//   ....[4]....
        /*023c*/ 	.word	0x00003510


	//   ....[5]....
        /*0240*/ 	.word	0x000035c0


	//   ....[6]....
        /*0244*/ 	.word	0x00003810


	//   ....[7]....
        /*0248*/ 	.word	0x000039d0


	//   ....[8]....
        /*024c*/ 	.word	0x000068d0


	//   ....[9]....
        /*0250*/ 	.word	0x00006950


	//   ....[10]....
        /*0254*/ 	.word	0x00006980


	//   ....[11]....
        /*0258*/ 	.word	0x000069b0


	//   ....[12]....
        /*025c*/ 	.word	0x000069f0


	//   ....[13]....
        /*0260*/ 	.word	0x00006a10


	//   ....[14]....
        /*0264*/ 	.word	0x00006a20


	//   ....[15]....
        /*0268*/ 	.word	0x00006a40


	//   ....[16]....
        /*026c*/ 	.word	0x00008bc0


	//   ....[17]....
        /*0270*/ 	.word	0x00008bd0


	//   ....[18]....
        /*0274*/ 	.word	0x00008be0


	//   ....[19]....
        /*0278*/ 	.word	0x00008bf0


	//   ....[20]....
        /*027c*/ 	.word	0x00008c30


	//   ....[21]....
        /*0280*/ 	.word	0x00008c50


	//   ....[22]....
        /*0284*/ 	.word	0x00008c70


	//   ....[23]....
        /*0288*/ 	.word	0x00008c90


	//----- nvinfo : EIATTR_EXIT_INSTR_OFFSETS
	.align		4
.L_316:
        /*028c*/ 	.byte	0x04, 0x1c
        /*028e*/ 	.short	(.L_318 - .L_317)


	//   ....[0]....
.L_317:
        /*0290*/ 	.word	0x00000390


	//   ....[1]....
        /*0294*/ 	.word	0x0000a7e0


	//   ....[2]....
        /*0298*/ 	.word	0x0000a8e0


	//   ....[3]....
        /*029c*/ 	.word	0x0000b3e0


	//   ....[4]....
        /*02a0*/ 	.word	0x0000b470


	//----- nvinfo : EIATTR_CRS_STACK_SIZE
	.align		4
.L_318:
        /*02a4*/ 	.byte	0x04, 0x1e
        /*02a6*/ 	.short	(.L_320 - .L_319)
.L_319:
        /*02a8*/ 	.word	0x00000000


	//----- nvinfo : EIATTR_CBANK_PARAM_SIZE
	.align		4
.L_320:
        /*02ac*/ 	.byte	0x03, 0x19
        /*02ae*/ 	.short	0x01d0


	//----- nvinfo : EIATTR_PARAM_CBANK
	.align		4
        /*02b0*/ 	.byte	0x04, 0x0a
        /*02b2*/ 	.short	(.L_322 - .L_321)
	.align		4
.L_321:
        /*02b4*/ 	.word	index@(.nv.constant0._ZN5flash16flash_fwd_kernelI23Flash_fwd_kernel_traitsILi96ELi128ELi64ELi4ELb0ELb0EN7cutlass10bfloat16_tE19Flash_kernel_traitsILi96ELi128ELi64ELi4ES3_EELb0ELb0ELb0ELb0ELb0ELb1ELb1ELb0EEEvNS_16Flash_fwd_paramsE)
        /*02b8*/ 	.short	0x0210
        /*02ba*/ 	.short	0x01d0


	//----- nvinfo : EIATTR_SW_WAR
	.align		4
.L_322:
        /*02bc*/ 	.byte	0x04, 0x36
        /*02be*/ 	.short	(.L_324 - .L_323)
.L_323:
        /*02c0*/ 	.word	0x00000008
.L_324:


//--------------------- .nv.info._ZN5flash16flash_fwd_kernelI23Flash_fwd_kernel_traitsILi96ELi128ELi64ELi4ELb0ELb0EN7cutlass10bfloat16_tE19Flash_kernel_traitsILi96ELi128ELi64ELi4ES3_EELb1ELb0ELb0ELb0ELb0ELb0ELb0ELb0EEEvNS_16Flash_fwd_paramsE --------------------------
	.section	.nv.info._ZN5flash16flash_fwd_kernelI23Flash_fwd_kernel_traitsILi96ELi128ELi64ELi4ELb0ELb0EN7cutlass10bfloat16_tE19Flash_kernel_traitsILi96ELi128ELi64ELi4ES3_EELb1ELb0ELb0ELb0ELb0ELb0ELb0ELb0EEEvNS_16Flash_fwd_paramsE,"",@"SHT_CUDA_INFO"
	.sectionflags	@""
	.align	4


	//----- nvinfo : EIATTR_CUDA_API_VERSION
	.align		4
        /*0000*/ 	.byte	0x04, 0x37
        /*0002*/ 	.short	(.L_326 - .L_325)
.L_325:
        /*0004*/ 	.word	0x00000082


	//----- nvinfo : EIATTR_KPARAM_INFO
	.align		4
.L_326:
        /*0008*/ 	.byte	0x04, 0x17
        /*000a*/ 	.short	(.L_328 - .L_327)
.L_327:
        /*000c*/ 	.word	0x00000000
        /*0010*/ 	.short	0x0000
        /*0012*/ 	.short	0x0000
        /*0014*/ 	.byte	0x00, 0xf0, 0x41, 0x07


	//----- nvinfo : EIATTR_SPARSE_MMA_MASK
	.align		4
.L_328:
        /*0018*/ 	.byte	0x03, 0x50
        /*001a*/ 	.short	0x0000


	//----- nvinfo : EIATTR_MAXREG_COUNT
	.align		4
        /*001c*/ 	.byte	0x03, 0x1b
        /*001e*/ 	.short	0x00ff


	//----- nvinfo : EIATTR_NUM_BARRIERS
	.align		4
        /*0020*/ 	.byte	0x02, 0x4c
        /*0022*/ 	.byte	0x01
	.zero		1


	//----- nvinfo : EIATTR_ANNOTATIONS
	.align		4
        /*0024*/ 	.byte	0x04, 0x55
        /*0026*/ 	.short	(.L_330 - .L_329)


	//   ....[0]....
.L_329:
        /* <DEDUP_REMOVED lines=18> */


	//----- nvinfo : EIATTR_MERCURY_ISA_VERSION
	.align		4
.L_330:
        /*0138*/ 	.byte	0x03, 0x5f
        /*013a*/ 	.short	0x0101


	//----- nvinfo : EIATTR_COOP_GROUP_MASK_REGIDS
	.align		4
        /*013c*/ 	.byte	0x04, 0x29
        /*013e*/ 	.short	(.L_332 - .L_331)


	//   ....[0]....
.L_331:
        /*0140*/ 	.word	0xffffffff


	//   ....[1]....
        /*0144*/ 	.word	0xffffffff


	//   ....[2]....
        /*0148*/ 	.word	0xffffffff


	//   ....[3]....
        /*014c*/ 	.word	0xffffffff


	//   ....[4]....
        /*0150*/ 	.word	0xffffffff


	//   ....[5]....
        /*0154*/ 	.word	0xffffffff


	//   ....[6]....
        /*0158*/ 	.word	0xffffffff


	//   ....[7]....
        /*015c*/ 	.word	0xffffffff


	//   ....[8]....
        /*0160*/ 	.word	0xffffffff


	//   ....[9]....
        /*0164*/ 	.word	0xffffffff


	//   ....[10]....
        /*0168*/ 	.word	0xffffffff


	//   ....[11]....
        /*016c*/ 	.word	0xffffffff


	//   ....[12]....
        /*0170*/ 	.word	0xffffffff


	//   ....[13]....
        /*0174*/ 	.word	0xffffffff


	//   ....[14]....
        /*0178*/ 	.word	0xffffffff


	//   ....[15]....
        /*017c*/ 	.word	0xffffffff


	//   ....[16]....
        /*0180*/ 	.word	0xffffffff


	//   ....[17]....
        /*0184*/ 	.word	0xffffffff


	//   ....[18]....
        /*0188*/ 	.word	0xffffffff


	//   ....[19]....
        /*018c*/ 	.word	0xffffffff


	//   ....[20]....
        /*0190*/ 	.word	0xffffffff


	//   ....[21]....
        /*0194*/ 	.word	0xffffffff


	//   ....[22]....
        /*0198*/ 	.word	0xffffffff


	//   ....[23]....
        /*019c*/ 	.word	0xffffffff


	//----- nvinfo : EIATTR_COOP_GROUP_INSTR_OFFSETS
	.align		4
.L_332:
        /*01a0*/ 	.byte	0x04, 0x28
        /*01a2*/ 	.short	(.L_334 - .L_333)


	//   ....[0]....
.L_333:
        /*01a4*/ 	.word	0x00003e90


	//   ....[1]....
        /*01a8*/ 	.word	0x00004060


	//   ....[2]....
        /*01ac*/ 	.word	0x000040b0


	//   ....[3]....
        /*01b0*/ 	.word	0x00004260


	//   ....[4]....
        /*01b4*/ 	.word	0x00004370


	//   ....[5]....
        /*01b8*/ 	.word	0x00004490


	//   ....[6]....
        /*01bc*/ 	.word	0x000044f0


	//   ....[7]....
        /*01c0*/ 	.word	0x00004770


	//   ....[8]....
        /*01c4*/ 	.word	0x00008600


	//   ....[9]....
        /*01c8*/ 	.word	0x00008640


	//   ....[10]....
        /*01cc*/ 	.word	0x00008770


	//   ....[11]....
        /*01d0*/ 	.word	0x000087a0


	//   ....[12]....
        /*01d4*/ 	.word	0x00008990


	//   ....[13]....
        /*01d8*/ 	.word	0x00008ae0


	//   ....[14]....
        /*01dc*/ 	.word	0x00008ca0


	//   ....[15]....
        /*01e0*/ 	.word	0x00008f80


	//   ....[16]....
        /*01e4*/ 	.word	0x0000b9a0


	//   ....[17]....
        /*01e8*/ 	.word	0x0000b9b0


	//   ....[18]....
        /*01ec*/ 	.word	0x0000b9c0


	//   ....[19]....
        /*01f0*/ 	.word	0x0000b9d0


	//   ....[20]....
        /*01f4*/ 	.word	0x0000ba10


	//   ....[21]....
        /*01f8*/ 	.word	0x0000ba30


	//   ....[22]....
        /*01fc*/ 	.word	0x0000bab0


	//   ....[23]....
        /*0200*/ 	.word	0x0000bae0


	//----- nvinfo : EIATTR_EXIT_INSTR_OFFSETS
	.align		4
.L_334:
        /*0204*/ 	.byte	0x04, 0x1c
        /*0206*/ 	.short	(.L_336 - .L_335)


	//   ....[0]....
.L_335:
        /*0208*/ 	.word	0x000005e0


	//   ....[1]....
        /*020c*/ 	.word	0x0000d800


	//   ....[2]....
        /*0210*/ 	.word	0x0000d930


	//   ....[3]....
        /*0214*/ 	.word	0x0000d950


	//   ....[4]....
        /*0218*/ 	.word	0x0000e5b0


	//   ....[5]....
        /*021c*/ 	.word	0x0000e640


	//----- nvinfo : EIATTR_CRS_STACK_SIZE
	.align		4
.L_336:
        /*0220*/ 	.byte	0x04, 0x1e
        /*0222*/ 	.short	(.L_338 - .L_337)
.L_337:
        /*0224*/ 	.word	0x00000000


	//----- nvinfo : EIATTR_CBANK_PARAM_SIZE
	.align		4
.L_338:
        /*0228*/ 	.byte	0x03, 0x19
        /*022a*/ 	.short	0x01d0


	//----- nvinfo : EIATTR_PARAM_CBANK
	.align		4
        /*022c*/ 	.byte	0x04, 0x0a
        /*022e*/ 	.short	(.L_340 - .L_339)
	.align		4
.L_339:
        /*0230*/ 	.word	index@(.nv.constant0._ZN5flash16flash_fwd_kernelI23Flash_fwd_kernel_traitsILi96ELi128ELi64ELi4ELb0ELb0EN7cutlass10bfloat16_tE19Flash_kernel_traitsILi96ELi128ELi64ELi4ES3_EELb1ELb0ELb0ELb0ELb0ELb0ELb0ELb0EEEvNS_16Flash_fwd_paramsE)
        /*0234*/ 	.short	0x0210
        /*0236*/ 	.short	0x01d0


	//----- nvinfo : EIATTR_SW_WAR
	.align		4
.L_340:
        /*0238*/ 	.byte	0x04, 0x36
        /*023a*/ 	.short	(.L_342 - .L_341)
.L_341:
        /*023c*/ 	.word	0x00000008
.L_342:


//--------------------- .nv.info._ZN5flash16flash_fwd_kernelI23Flash_fwd_kernel_traitsILi96ELi128ELi64ELi4ELb0ELb0EN7cutlass10bfloat16_tE19Flash_kernel_traitsILi96ELi128ELi64ELi4ES3_EELb1ELb0ELb1ELb0ELb0ELb0ELb0ELb0EEEvNS_16Flash_fwd_paramsE --------------------------
	.section	.nv.info._ZN5flash16flash_fwd_kernelI23Flash_fwd_kernel_traitsILi96ELi128ELi64ELi4ELb0ELb0EN7cutlass10bfloat16_tE19Flash_kernel_traitsILi96ELi128ELi64ELi4ES3_EELb1ELb0ELb1ELb0ELb0ELb0ELb0ELb0EEEvNS_16Flash_fwd_paramsE,"",@"SHT_CUDA_INFO"
	.sectionflags	@""
	.align	4


	//----- nvinfo : EIATTR_CUDA_API_VERSION
	.align		4
        /*0000*/ 	.byte	0x04, 0x37
        /*0002*/ 	.short	(.L_344 - .L_343)
.L_343:
        /*0004*/ 	.word	0x00000082


	//----- nvinfo : EIATTR_KPARAM_INFO
	.align		4
.L_344:
        /*0008*/ 	.byte	0x04, 0x17
        /*000a*/ 	.short	(.L_346 - .L_345)
.L_345:
        /*000c*/ 	.word	0x00000000
        /*0010*/ 	.short	0x0000
        /*0012*/ 	.short	0x0000
        /*0014*/ 	.byte	0x00, 0xf0, 0x41, 0x07


	//----- nvinfo : EIATTR_SPARSE_MMA_MASK
	.align		4
.L_346:
        /*0018*/ 	.byte	0x03, 0x50
        /*001a*/ 	.short	0x0000


	//----- nvinfo : EIATTR_MAXREG_COUNT
	.align		4
        /*001c*/ 	.byte	0x03, 0x1b
        /*001e*/ 	.short	0x00ff


	//----- nvinfo : EIATTR_NUM_BARRIERS
	.align		4
        /*0020*/ 	.byte	0x02, 0x4c
        /*0022*/ 	.byte	0x01
	.zero		1


	//----- nvinfo : EIATTR_ANNOTATIONS
	.align		4
        /*0024*/ 	.byte	0x04, 0x55
        /*0026*/ 	.short	(.L_348 - .L_347)


	//   ....[0]....
.L_347:
        /* <DEDUP_REMOVED lines=98> */


	//----- nvinfo : EIATTR_MERCURY_ISA_VERSION
	.align		4
.L_348:
        /*0638*/ 	.byte	0x03, 0x5f
        /*063a*/ 	.short	0x0101


	//----- nvinfo : EIATTR_COOP_GROUP_MASK_REGIDS
	.align		4
        /*063c*/ 	.byte	0x04, 0x29
        /*063e*/ 	.short	(.L_350 - .L_349)


	//   ....[0]....
.L_349:
        /*0640*/ 	.word	0xffffffff


	//   ....[1]....
        /*0644*/ 	.word	0xffffffff


	//   ....[2]....
        /*0648*/ 	.word	0xffffffff


	//   ....[3]....
        /*064c*/ 	.word	0xffffffff


	//   ....[4]....
        /*0650*/ 	.word	0xffffffff


	//   ....[5]....
        /*0654*/ 	.word	0xffffffff


	//   ....[6]....
        /*0658*/ 	.word	0xffffffff


	//   ....[7]....
        /*065c*/ 	.word	0xffffffff


	//   ....[8]....
        /*0660*/ 	.word	0xffffffff


	//   ....[9]....
        /*0664*/ 	.word	0xffffffff


	//   ....[10]....
        /*0668*/ 	.word	0xffffffff


	//   ....[11]....
        /*066c*/ 	.word	0xffffffff


	//   ....[12]....
        /*0670*/ 	.word	0xffffffff


	//   ....[13]....
        /*0674*/ 	.word	0xffffffff


	//   ....[14]....
        /*0678*/ 	.word	0xffffffff


	//   ....[15]....
        /*067c*/ 	.word	0xffffffff


	//   ....[16]....
        /*0680*/ 	.word	0xffffffff


	//   ....[17]....
        /*0684*/ 	.word	0xffffffff


	//   ....[18]....
        /*0688*/ 	.word	0xffffffff


	//   ....[19]....
        /*068c*/ 	.word	0xffffffff


	//   ....[20]....
        /*0690*/ 	.word	0xffffffff


	//   ....[21]....
        /*0694*/ 	.word	0xffffffff


	//   ....[22]....
        /*0698*/ 	.word	0xffffffff


	//   ....[23]....
        /*069c*/ 	.word	0xffffffff


	//   ....[24]....
        /*06a0*/ 	.word	0xffffffff


	//   ....[25]....
        /*06a4*/ 	.word	0xffffffff


	//   ....[26]....
        /*06a8*/ 	.word	0xffffffff


	//   ....[27]....
        /*06ac*/ 	.word	0xffffffff


	//   ....[28]....
        /*06b0*/ 	.word	0xffffffff


	//   ....[29]....
        /*06b4*/ 	.word	0xffffffff


	//   ....[30]....
        /*06b8*/ 	.word	0xffffffff


	//   ....[31]....
        /*06bc*/ 	.word	0xffffffff


	//   ....[32]....
        /*06c0*/ 	.word	0xffffffff


	//   ....[33]....
        /*06c4*/ 	.word	0xffffffff


	//   ....[34]....
        /*06c8*/ 	.word	0xffffffff


	//   ....[35]....
        /*06cc*/ 	.word	0xffffffff


	//   ....[36]....
        /*06d0*/ 	.word	0xffffffff


	//   ....[37]....
        /*06d4*/ 	.word	0xffffffff


	//   ....[38]....
        /*06d8*/ 	.word	0xffffffff


	//   ....[39]....
        /*06dc*/ 	.word	0xffffffff


	//----- nvinfo : EIATTR_COOP_GROUP_INSTR_OFFSETS
	.align		4
.L_350:
        /*06e0*/ 	.byte	0x04, 0x28
        /*06e2*/ 	.short	(.L_352 - .L_351)


	//   ....[0]....
.L_351:
        /*06e4*/ 	.word	0x00005630


	//   ....[1]....
        /*06e8*/ 	.word	0x000056e0


	//   ....[2]....
        /*06ec*/ 	.word	0x00005740


	//   ....[3]....
        /*06f0*/ 	.word	0x00005800


	//   ....[4]....
        /*06f4*/ 	.word	0x00006260


	//   ....[5]....
        /*06f8*/ 	.word	0x00006320


	//   ....[6]....
        /*06fc*/ 	.word	0x000064e0


	//   ....[7]....
        /*0700*/ 	.word	0x00006600


	//   ....[8]....
        /*0704*/ 	.word	0x0000af10


	//   ....[9]....
        /*0708*/ 	.word	0x0000b080


	//   ....[10]....
        /*070c*/ 	.word	0x0000b0d0


	//   ....[11]....
        /*0710*/ 	.word	0x0000b100


	//   ....[12]....
        /*0714*/ 	.word	0x0000b140


	//   ....[13]....
        /*0718*/ 	.word	0x0000b220


	//   ....[14]....
        /*071c*/ 	.word	0x0000b250


	//   ....[15]....
        /*0720*/ 	.word	0x0000b2b0


	//   ....[16]....
        /*0724*/ 	.word	0x000116c0


	//   ....[17]....
        /*0728*/ 	.word	0x000117a0


	//   ....[18]....
        /*072c*/ 	.word	0x000117e0


	//   ....[19]....
        /*0730*/ 	.word	0x000118d0


	//   ....[20]....
        /*0734*/ 	.word	0x00011bc0


	//   ....[21]....
        /*0738*/ 	.word	0x00011be0


	//   ....[22]....
        /*073c*/ 	.word	0x00011c00


	//   ....[23]....
        /*0740*/ 	.word	0x00011c20


	//   ....[24]....
        /*0744*/ 	.word	0x00017c00


	//   ....[25]....
        /*0748*/ 	.word	0x00017d30


	//   ....[26]....
        /*074c*/ 	.word	0x00017e60


	//   ....[27]....
        /*0750*/ 	.word	0x00017f90


	//   ....[28]....
        /*0754*/ 	.word	0x00018000


	//   ....[29]....
        /*0758*/ 	.word	0x00018170


	//   ....[30]....
        /*075c*/ 	.word	0x000181f0


	//   ....[31]....
        /*0760*/ 	.word	0x00018350


	//   ....[32]....
        /*0764*/ 	.word	0x0001b690


	//   ....[33]....
        /*0768*/ 	.word	0x0001b6a0


	//   ....[34]....
        /*076c*/ 	.word	0x0001b6b0


	//   ....[35]....
        /*0770*/ 	.word	0x0001b6d0


	//   ....[36]....
        /*0774*/ 	.word	0x0001b6f0


	//   ....[37]....
        /*0778*/ 	.word	0x0001b700


	//   ....[38]....
        /*077c*/ 	.word	0x0001b750


	//   ....[39]....
        /*0780*/ 	.word	0x0001b780


	//----- nvinfo : EIATTR_EXIT_INSTR_OFFSETS
	.align		4
.L_352:
        /*0784*/ 	.byte	0x04, 0x1c
        /*0786*/ 	.short	(.L_354 - .L_353)


	//   ....[0]....
.L_353:
        /*0788*/ 	.word	0x000006c0


	//   ....[1]....
        /*078c*/ 	.word	0x00001440


	//   ....[2]....
        /*0790*/ 	.word	0x000014d0


	//   ....[3]....
        /*0794*/ 	.word	0x0001d4e0


	//   ....[4]....
        /*0798*/ 	.word	0x0001d610


	//   ....[5]....
        /*079c*/ 	.word	0x0001d630


	//----- nvinfo : EIATTR_CRS_STACK_SIZE
	.align		4
.L_354:
        /*07a0*/ 	.byte	0x04, 0x1e
        /*07a2*/ 	.short	(.L_356 - .L_355)
.L_355:
        /*07a4*/ 	.word	0x00000000


	//----- nvinfo : EIATTR_CBANK_PARAM_SIZE
	.align		4
.L_356:
        /*07a8*/ 	.byte	0x03, 0x19
        /*07aa*/ 	.short	0x01d0


	//----- nvinfo : EIATTR_PARAM_CBANK
	.align		4
        /*07ac*/ 	.byte	0x04, 0x0a
        /*07ae*/ 	.short	(.L_358 - .L_357)
	.align		4
.L_357:
        /*07b0*/ 	.word	index@(.nv.constant0._ZN5flash16flash_fwd_kernelI23Flash_fwd_kernel_traitsILi96ELi128ELi64ELi4ELb0ELb0EN7cutlass10bfloat16_tE19Flash_kernel_traitsILi96ELi128ELi64ELi4ES3_EELb1ELb0ELb1ELb0ELb0ELb0ELb0ELb0EEEvNS_16Flash_fwd_paramsE)
        /*07b4*/ 	.short	0x0210
        /*07b6*/ 	.short	0x01d0


	//----- nvinfo : EIATTR_SW_WAR
	.align		4
.L_358:
        /*07b8*/ 	.byte	0x04, 0x36
        /*07ba*/ 	.short	(.L_360 - .L_359)
.L_359:
        /*07bc*/ 	.word	0x00000008
.L_360:


//--------------------- .nv.info._ZN5flash16flash_fwd_kernelI23Flash_fwd_kernel_traitsILi96ELi128ELi64ELi4ELb0ELb0EN7cutlass10bfloat16_tE19Flash_kernel_traitsILi96ELi128ELi64ELi4ES3_EELb1ELb0ELb0ELb0ELb1ELb1ELb0ELb0EEEvNS_16Flash_fwd_paramsE --------------------------
	.section	.nv.info._ZN5flash16flash_fwd_kernelI23Flash_fwd_kernel_traitsILi96ELi128ELi64ELi4ELb0ELb0EN7cutlass10bfloat16_tE19Flash_kernel_traitsILi96ELi128ELi64ELi4ES3_EELb1ELb0ELb0ELb0ELb1ELb1ELb0ELb0EEEvNS_16Flash_fwd_paramsE,"",@"SHT_CUDA_INFO"
	.sectionflags	@""
	.align	4


	//----- nvinfo : EIATTR_CUDA_API_VERSION
	.align		4
        /*0000*/ 	.byte	0x04, 0x37
        /*0002*/ 	.short	(.L_362 - .L_361)
.L_361:
        /*0004*/ 	.word	0x00000082


	//----- nvinfo : EIATTR_KPARAM_INFO
	.align		4
.L_362:
        /*0008*/ 	.byte	0x04, 0x17
        /*000a*/ 	.short	(.L_364 - .L_363)
.L_363:
        /*000c*/ 	.word	0x00000000
        /*0010*/ 	.short	0x0000
        /*0012*/ 	.short	0x0000
        /*0014*/ 	.byte	0x00, 0xf0, 0x41, 0x07


	//----- nvinfo : EIATTR_SPARSE_MMA_MASK
	.align		4
.L_364:
        /*0018*/ 	.byte	0x03, 0x50
        /*001a*/ 	.short	0x0000


	//----- nvinfo : EIATTR_MAXREG_COUNT
	.align		4
        /*001c*/ 	.byte	0x03, 0x1b
        /*001e*/ 	.short	0x00ff


	//----- nvinfo : EIATTR_NUM_BARRIERS
	.align		4
        /*0020*/ 	.byte	0x02, 0x4c
        /*0022*/ 	.byte	0x01
	.zero		1


	//----- nvinfo : EIATTR_MERCURY_ISA_VERSION
	.align		4
        /*0024*/ 	.byte	0x03, 0x5f
        /*0026*/ 	.short	0x0101


	//----- nvinfo : EIATTR_COOP_GROUP_MASK_REGIDS
	.align		4
        /*0028*/ 	.byte	0x04, 0x29
        /*002a*/ 	.short	(.L_366 - .L_365)


	//   ....[0]....
.L_365:
        /*002c*/ 	.word	0xffffffff


	//   ....[1]....
        /*0030*/ 	.word	0xffffffff


	//   ....[2]....
        /*0034*/ 	.word	0xffffffff


	//   ....[3]....
        /*0038*/ 	.word	0xffffffff


	//   ....[4]....
        /*003c*/ 	.word	0xffffffff


	//   ....[5]....
        /*0040*/ 	.word	0xffffffff


	//   ....[6]....
        /*0044*/ 	.word	0xffffffff


	//   ....[7]....
        /*0048*/ 	.word	0xffffffff


	//   ....[8]....
        /*004c*/ 	.word	0xffffffff


	//   ....[9]....
        /*0050*/ 	.word	0xffffffff


	//   ....[10]....
        /*0054*/ 	.word	0xffffffff


	//   ....[11]....
        /*0058*/ 	.word	0xffffffff


	//   ....[12]....
        /*005c*/ 	.word	0xffffffff


	//   ....[13]....
        /*0060*/ 	.word	0xffffffff


	//   ....[14]....
        /*0064*/ 	.word	0xffffffff


	//   ....[15]....
        /*0068*/ 	.word	0xffffffff


	//   ....[16]....
        /*006c*/ 	.word	0xffffffff


	//   ....[17]....
        /*0070*/ 	.word	0xffffffff


	//   ....[18]....
        /*0074*/ 	.word	0xffffffff


	//   ....[19]....
        /*0078*/ 	.word	0xffffffff


	//   ....[20]....
        /*007c*/ 	.word	0xffffffff


	//   ....[21]....
        /*0080*/ 	.word	0xffffffff


	//   ....[22]....
        /*0084*/ 	.word	0xffffffff


	//   ....[23]....
        /*0088*/ 	.word	0xffffffff


	//----- nvinfo : EIATTR_COOP_GROUP_INSTR_OFFSETS
	.align		4
.L_366:
        /*008c*/ 	.byte	0x04, 0x28
        /*008e*/ 	.short	(.L_368 - .L_367)


	//   ....[0]....
.L_367:
        /*0090*/ 	.word	0x00001f50


	//   ....[1]....
        /*0094*/ 	.word	0x00002120


	//   ....[2]....
        /*0098*/ 	.word	0x00002150


	//   ....[3]....
        /*009c*/ 	.word	0x00002290


	//   ....[4]....
        /*00a0*/ 	.word	0x00002360


	//   ....[5]....
        /*00a4*/ 	.word	0x00002490


	//   ....[6]....
        /*00a8*/ 	.word	0x00002520


	//   ....[7]....
        /*00ac*/ 	.word	0x00002660


	//   ....[8]....
        /*00b0*/ 	.word	0x00005980


	//   ....[9]....
        /*00b4*/ 	.word	0x000059c0


	//   ....[10]....
        /*00b8*/ 	.word	0x00005b00


	//   ....[11]....
        /*00bc*/ 	.word	0x00005b30


	//   ....[12]....
        /*00c0*/ 	.word	0x00005d00


	//   ....[13]....
        /*00c4*/ 	.word	0x00005ec0


	//   ....[14]....
        /*00c8*/ 	.word	0x00005f40


	//   ....[15]....
        /*00cc*/ 	.word	0x000060e0


	//   ....[16]....
        /*00d0*/ 	.word	0x00008ca0


	//   ....[17]....
        /*00d4*/ 	.word	0x00008ce0


	//   ....[18]....
        /*00d8*/ 	.word	0x00008d20


	//   ....[19]....
        /*00dc*/ 	.word	0x00008d30


	//   ....[20]....
        /*00e0*/ 	.word	0x00008d80


	//   ....[21]....
        /*00e4*/ 	.word	0x00008dc0


	//   ....[22]....
        /*00e8*/ 	.word	0x00008dd0


	//   ....[23]....
        /*00ec*/ 	.word	0x00008e20


	//----- nvinfo : EIATTR_EXIT_INSTR_OFFSETS
	.align		4
.L_368:
        /*00f0*/ 	.byte	0x04, 0x1c
        /*00f2*/ 	.short	(.L_370 - .L_369)


	//   ....[0]....
.L_369:
        /*00f4*/ 	.word	0x000002f0


	//   ....[1]....
        /*00f8*/ 	.word	0x0000a700


	//----- nvinfo : EIATTR_CRS_STACK_SIZE
	.align		4
.L_370:
        /*00fc*/ 	.byte	0x04, 0x1e
        /*00fe*/ 	.short	(.L_372 - .L_371)
.L_371:
        /*0100*/ 	.word	0x00000000


	//----- nvinfo : EIATTR_CBANK_PARAM_SIZE
	.align		4
.L_372:
        /*0104*/ 	.byte	0x03, 0x19
        /*0106*/ 	.short	0x01d0


	//----- nvinfo : EIATTR_PARAM_CBANK
	.align		4
        /*0108*/ 	.byte	0x04, 0x0a
        /*010a*/ 	.short	(.L_374 - .L_373)
	.align		4
.L_373:
        /*010c*/ 	.word	index@(.nv.constant0._ZN5flash16flash_fwd_kernelI23Flash_fwd_kernel_traitsILi96ELi128ELi64ELi4ELb0ELb0EN7cutlass10bfloat16_tE19Flash_kernel_traitsILi96ELi128ELi64ELi4ES3_EELb1ELb0ELb0ELb0ELb1ELb1ELb0ELb0EEEvNS_16Flash_fwd_paramsE)
        /*0110*/ 	.short	0x0210
        /*0112*/ 	.short	0x01d0


	//----- nvinfo : EIATTR_SW_WAR
	.align		4
.L_374:
        /*0114*/ 	.byte	0x04, 0x36
        /*0116*/ 	.short	(.L_376 - .L_375)
.L_375:
        /*0118*/ 	.word	0x00000008
.L_376:


//--------------------- .nv.info._ZN5flash16flash_fwd_kernelI23Flash_fwd_kernel_traitsILi96ELi128ELi64ELi4ELb0ELb0EN7cutlass10bfloat16_tE19Flash_kernel_traitsILi96ELi128ELi64ELi4ES3_EELb0ELb0ELb0ELb0ELb1ELb1ELb1ELb0EEEvNS_16Flash_fwd_paramsE --------------------------
	.section	.nv.info._ZN5flash16flash_fwd_kernelI23Flash_fwd_kernel_traitsILi96ELi128ELi64ELi4ELb0ELb0EN7cutlass10bfloat16_tE19Flash_kernel_traitsILi96ELi128ELi64ELi4ES3_EELb0ELb0ELb0ELb0ELb1ELb1ELb1ELb0EEEvNS_16Flash_fwd_paramsE,"",@"SHT_CUDA_INFO"
	.sectionflags	@""
	.align	4


	//----- nvinfo : EIATTR_CUDA_API_VERSION
	.align		4
        /*0000*/ 	.byte	0x04, 0x37
        /*0002*/ 	.short	(.L_378 - .L_377)
.L_377:
        /*0004*/ 	.word	0x00000082


	//----- nvinfo : EIATTR_KPARAM_INFO
	.align		4
.L_378:
        /*0008*/ 	.byte	0x04, 0x17
        /*000a*/ 	.short	(.L_380 - .L_379)
.L_379:
        /*000c*/ 	.word	0x00000000
        /*0010*/ 	.short	0x0000
        /*0012*/ 	.short	0x0000
        /*0014*/ 	.byte	0x00, 0xf0, 0x41, 0x07


	//----- nvinfo : EIATTR_SPARSE_MMA_MASK
	.align		4
.L_380:
        /*0018*/ 	.byte	0x03, 0x50
        /*001a*/ 	.short	0x0000


	//----- nvinfo : EIATTR_MAXREG_COUNT
	.align		4
        /*001c*/ 	.byte	0x03, 0x1b
        /*001e*/ 	.short	0x00ff


	//----- nvinfo : EIATTR_NUM_BARRIERS
	.align		4
        /*0020*/ 	.byte	0x02, 0x4c
        /*0022*/ 	.byte	0x01
	.zero		1


	//----- nvinfo : EIATTR_MERCURY_ISA_VERSION
	.align		4
        /*0024*/ 	.byte	0x03, 0x5f
        /*0026*/ 	.short	0x0101


	//----- nvinfo : EIATTR_COOP_GROUP_MASK_REGIDS
	.align		4
        /*0028*/ 	.byte	0x04, 0x29
        /*002a*/ 	.short	(.L_382 - .L_381)


	//   ....[0]....
.L_381:
        /*002c*/ 	.word	0xffffffff


	//   ....[1]....
        /*0030*/ 	.word	0xffffffff


	//   ....[2]....
        /*0034*/ 	.word	0xffffffff


	//   ....[3]....
        /*0038*/ 	.word	0xffffffff


	//   ....[4]....
        /*003c*/ 	.word	0xffffffff


	//   ....[5]....
        /*0040*/ 	.word	0xffffffff


	//   ....[6]....
        /*0044*/ 	.word	0xffffffff


	//   ....[7]....
        /*0048*/ 	.word	0xffffffff


	//   ....[8]....
        /*004c*/ 	.word	0xffffffff


	//   ....[9]....
        /*0050*/ 	.word	0xffffffff


	//   ....[10]....
        /*0054*/ 	.word	0xffffffff


	//   ....[11]....
        /*0058*/ 	.word	0xffffffff


	//   ....[12]....
        /*005c*/ 	.word	0xffffffff


	//   ....[13]....
        /*0060*/ 	.word	0xffffffff


	//   ....[14]....
        /*0064*/ 	.word	0xffffffff


	//   ....[15]....
        /*0068*/ 	.word	0xffffffff


	//   ....[16]....
        /*006c*/ 	.word	0xffffffff


	//   ....[17]....
        /*0070*/ 	.word	0xffffffff


	//   ....[18]....
        /*0074*/ 	.word	0xffffffff


	//   ....[19]....
        /*0078*/ 	.word	0xffffffff


	//   ....[20]....
        /*007c*/ 	.word	0xffffffff


	//   ....[21]....
        /*0080*/ 	.word	0xffffffff


	//   ....[22]....
        /*0084*/ 	.word	0xffffffff


	//   ....[23]....
        /*0088*/ 	.word	0xffffffff


	//----- nvinfo : EIATTR_COOP_GROUP_INSTR_OFFSETS
	.align		4
.L_382:
        /*008c*/ 	.byte	0x04, 0x28
        /*008e*/ 	.short	(.L_384 - .L_383)


	//   ....[0]....
.L_383:
        /*0090*/ 	.word	0x00002380


	//   ....[1]....
        /*0094*/ 	.word	0x00002480


	//   ....[2]....
        /*0098*/ 	.word	0x00002550


	//   ....[3]....
        /*009c*/ 	.word	0x00002580


	//   ....[4]....
        /*00a0*/ 	.word	0x000025f0


	//   ....[5]....
        /*00a4*/ 	.word	0x00002710


	//   ....[6]....
        /*00a8*/ 	.word	0x00002930


	//   ....[7]....
        /*00ac*/ 	.word	0x00002b10


	//   ....[8]....
        /*00b0*/ 	.word	0x00005530


	//   ....[9]....
        /*00b4*/ 	.word	0x000055b0


	//   ....[10]....
        /*00b8*/ 	.word	0x000055e0


	//   ....[11]....
        /*00bc*/ 	.word	0x000055f0


	//   ....[12]....
        /*00c0*/ 	.word	0x00005630


	//   ....[13]....
        /*00c4*/ 	.word	0x00005650


	//   ....[14]....
        /*00c8*/ 	.word	0x00005660


	//   ....[15]....
        /*00cc*/ 	.word	0x00005670


	//   ....[16]....
        /*00d0*/ 	.word	0x00007580


	//   ....[17]....
        /*00d4*/ 	.word	0x000075c0


	//   ....[18]....
        /*00d8*/ 	.word	0x00007600


	//   ....[19]....
        /*00dc*/ 	.word	0x00007620


	//   ....[20]....
        /*00e0*/ 	.word	0x00007670


	//   ....[21]....
        /*00e4*/ 	.word	0x000076a0


	//   ....[22]....
        /*00e8*/ 	.word	0x000076c0


	//   ....[23]....
        /*00ec*/ 	.word	0x000076f0


	//----- nvinfo : EIATTR_EXIT_INSTR_OFFSETS
	.align		4
.L_384:
        /*00f0*/ 	.byte	0x04, 0x1c
        /*00f2*/ 	.short	(.L_386 - .L_385)


	//   ....[0]....
.L_385:
        /*00f4*/ 	.word	0x00000140


	//   ....[1]....
        /*00f8*/ 	.word	0x00008f40


	//----- nvinfo : EIATTR_CRS_STACK_SIZE
	.align		4
.L_386:
        /*00fc*/ 	.byte	0x04, 0x1e
        /*00fe*/ 	.short	(.L_388 - .L_387)
.L_387:
        /*0100*/ 	.word	0x00000000


	//----- nvinfo : EIATTR_CBANK_PARAM_SIZE
	.align		4
.L_388:
        /*0104*/ 	.byte	0x03, 0x19
        /*0106*/ 	.short	0x01d0


	//----- nvinfo : EIATTR_PARAM_CBANK
	.align		4
        /*0108*/ 	.byte	0x04, 0x0a
        /*010a*/ 	.short	(.L_390 - .L_389)
	.align		4
.L_389:
        /*010c*/ 	.word	index@(.nv.constant0._ZN5flash16flash_fwd_kernelI23Flash_fwd_kernel_traitsILi96ELi128ELi64ELi4ELb0ELb0EN7cutlass10bfloat16_tE19Flash_kernel_traitsILi96ELi128ELi64ELi4ES3_EELb0ELb0ELb0ELb0ELb1ELb1ELb1ELb0EEEvNS_16Flash_fwd_paramsE)
        /*0110*/ 	.short	0x0210
        /*0112*/ 	.short	0x01d0


	//----- nvinfo : EIATTR_SW_WAR
	.align		4
.L_390:
        /*0114*/ 	.byte	0x04, 0x36
        /*0116*/ 	.short	(.L_392 - .L_391)
.L_391:
        /*0118*/ 	.word	0x00000008
.L_392:


//--------------------- .nv.info._ZN5flash16flash_fwd_kernelI23Flash_fwd_kernel_traitsILi96ELi128ELi64ELi4ELb0ELb0EN7cutlass10bfloat16_tE19Flash_kernel_traitsILi96ELi128ELi64ELi4ES3_EELb1ELb0ELb0ELb1ELb0ELb0ELb0ELb0EEEvNS_16Flash_fwd_paramsE --------------------------
	.section	.nv.info._ZN5flash16flash_fwd_kernelI23Flash_fwd_kernel_traitsILi96ELi128ELi64ELi4ELb0ELb0EN7cutlass10bfloat16_tE19Flash_kernel_traitsILi96ELi128ELi64ELi4ES3_EELb1ELb0ELb0ELb1ELb0ELb0ELb0ELb0EEEvNS_16Flash_fwd_paramsE,"",@"SHT_CUDA_INFO"
	.sectionflags	@""
	.align	4


	//----- nvinfo : EIATTR_CUDA_API_VERSION
	.align		4
        /*0000*/ 	.byte	0x04, 0x37
        /*0002*/ 	.short	(.L_394 - .L_393)
.L_393:
        /*0004*/ 	.word	0x00000082


	//----- nvinfo : EIATTR_KPARAM_INFO
	.align		4
.L_394:
        /*0008*/ 	.byte	0x04, 0x17
        /*000a*/ 	.short	(.L_396 - .L_395)
.L_395:
        /*000c*/ 	.word	0x00000000
        /*0010*/ 	.short	0x0000
        /*0012*/ 	.short	0x0000
        /*0014*/ 	.byte	0x00, 0xf0, 0x41, 0x07


	//----- nvinfo : EIATTR_SPARSE_MMA_MASK
	.align		4
.L_396:
        /*0018*/ 	.byte	0x03, 0x50
        /*001a*/ 	.short	0x0000


	//----- nvinfo : EIATTR_MAXREG_COUNT
	.align		4
        /*001c*/ 	.byte	0x03, 0x1b
        /*001e*/ 	.short	0x00ff


	//----- nvinfo : EIATTR_NUM_BARRIERS
	.align		4
        /*0020*/ 	.byte	0x02, 0x4c
        /*0022*/ 	.byte	0x01
	.zero		1


	//----- nvinfo : EIATTR_ANNOTATIONS
	.align		4
        /*0024*/ 	.byte	0x04, 0x55
        /*0026*/ 	.short	(.L_398 - .L_397)


	//   ....[0]....
.L_397:
        /* <DEDUP_REMOVED lines=30> */


	//----- nvinfo : EIATTR_MERCURY_ISA_VERSION
	.align		4
.L_398:
        /*01f0*/ 	.byte	0x03, 0x5f
        /*01f2*/ 	.short	0x0101


	//----- nvinfo : EIATTR_COOP_GROUP_MASK_REGIDS
	.align		4
        /*01f4*/ 	.byte	0x04, 0x29
        /*01f6*/ 	.short	(.L_400 - .L_399)


	//   ....[0]....
.L_399:
        /*01f8*/ 	.word	0xffffffff


	//   ....[1]....
        /*01fc*/ 	.word	0xffffffff


	//   ....[2]....
        /*0200*/ 	.word	0xffffffff


	//   ....[3]....
        /*0204*/ 	.word	0xffffffff


	//   ....[4]....
        /*0208*/ 	.word	0xffffffff


	//   ....[5]....
        /*020c*/ 	.word	0xffffffff


	//   ....[6]....
        /*0210*/ 	.word	0xffffffff


	//   ....[7]....
        /*0214*/ 	.word	0xffffffff


	//   ....[8]....
        /*0218*/ 	.word	0xffffffff


	//   ....[9]....
        /*021c*/ 	.word	0xffffffff


	//   ....[10]....
        /*0220*/ 	.word	0xffffffff


	//   ....[11]....
        /*0224*/ 	.word	0xffffffff


	//   ....[12]....
        /*0228*/ 	.word	0xffffffff


	//   ....[13]....
        /*022c*/ 	.word	0xffffffff


	//   ....[14]....
        /*0230*/ 	.word	0xffffffff


	//   ....[15]....
        /*0234*/ 	.word	0xffffffff


	//   ....[16]....
        /*0238*/ 	.word	0xffffffff


	//   ....[17]....
        /*023c*/ 	.word	0xffffffff


	//   ....[18]....
        /*0240*/ 	.word	0xffffffff


	//   ....[19]....
        /*0244*/ 	.word	0xffffffff


	//   ....[20]....
        /*0248*/ 	.word	0xffffffff


	//   ....[21]....
        /*024c*/ 	.word	0xffffffff


	//   ....[22]....
        /*0250*/ 	.word	0xffffffff


	//   ....[23]....
        /*0254*/ 	.word	0xffffffff


	//----- nvinfo : EIATTR_COOP_GROUP_INSTR_OFFSETS
	.align		4
.L_400:
        /*0258*/ 	.byte	0x04, 0x28
        /*025a*/ 	.short	(.L_402 - .L_401)


	//   ....[0]....
.L_401:
        /*025c*/ 	.word	0x00005390


	//   ....[1]....
        /*0260*/ 	.word	0x00005550


	//   ....[2]....
        /*0264*/ 	.word	0x000055a0


	//   ....[3]....
        /*0268*/ 	.word	0x00005740


	//   ....[4]....
        /*026c*/ 	.word	0x00005860


	//   ....[5]....
        /*0270*/ 	.word	0x00005940


	//   ....[6]....
        /*0274*/ 	.word	0x000059e0


	//   ....[7]....
        /*0278*/ 	.word	0x00005c60


	//   ....[8]....
        /*027c*/ 	.word	0x0000aef0


	//   ....[9]....
        /*0280*/ 	.word	0x0000af40


	//   ....[10]....
        /*0284*/ 	.word	0x0000b050


	//   ....[11]....
        /*0288*/ 	.word	0x0000b110


	//   ....[12]....
        /*028c*/ 	.word	0x0000b140


	//   ....[13]....
        /*0290*/ 	.word	0x0000b1c0


	//   ....[14]....
        /*0294*/ 	.word	0x0000b280


	//   ....[15]....
        /*0298*/ 	.word	0x0000b370


	//   ....[16]....
        /*029c*/ 	.word	0x0000de20


	//   ....[17]....
        /*02a0*/ 	.word	0x0000de30


	//   ....[18]....
        /*02a4*/ 	.word	0x0000de50


	//   ....[19]....
        /*02a8*/ 	.word	0x0000de70


	//   ....[20]....
        /*02ac*/ 	.word	0x0000de80


	//   ....[21]....
        /*02b0*/ 	.word	0x0000de90


	//   ....[22]....
        /*02b4*/ 	.word	0x0000def0


	//   ....[23]....
        /*02b8*/ 	.word	0x0000df00


	//----- nvinfo : EIATTR_EXIT_INSTR_OFFSETS
	.align		4
.L_402:
        /*02bc*/ 	.byte	0x04, 0x1c
        /*02be*/ 	.short	(.L_404 - .L_403)


	//   ....[0]....
.L_403:
        /*02c0*/ 	.word	0x000005e0


	//   ....[1]....
        /*02c4*/ 	.word	0x0000fcb0


	//   ....[2]....
        /*02c8*/ 	.word	0x0000fde0


	//   ....[3]....
        /*02cc*/ 	.word	0x0000fe00


	//   ....[4]....
        /*02d0*/ 	.word	0x00010a60


	//   ....[5]....
        /*02d4*/ 	.word	0x00010af0


	//----- nvinfo : EIATTR_CRS_STACK_SIZE
	.align		4
.L_404:
        /*02d8*/ 	.byte	0x04, 0x1e
        /*02da*/ 	.short	(.L_406 - .L_405)
.L_405:
        /*02dc*/ 	.word	0x00000000


	//----- nvinfo : EIATTR_CBANK_PARAM_SIZE
	.align		4
.L_406:
        /*02e0*/ 	.byte	0x03, 0x19
        /*02e2*/ 	.short	0x01d0


	//----- nvinfo : EIATTR_PARAM_CBANK
	.align		4
        /*02e4*/ 	.byte	0x04, 0x0a
        /*02e6*/ 	.short	(.L_408 - .L_407)
	.align		4
.L_407:
        /*02e8*/ 	.word	index@(.nv.constant0._ZN5flash16flash_fwd_kernelI23Flash_fwd_kernel_traitsILi96ELi128ELi64ELi4ELb0ELb0EN7cutlass10bfloat16_tE19Flash_kernel_traitsILi96ELi128ELi64ELi4ES3_EELb1ELb0ELb0ELb1ELb0ELb0ELb0ELb0EEEvNS_16Flash_fwd_paramsE)
        /*02ec*/ 	.short	0x0210
        /*02ee*/ 	.short	0x01d0


	//----- nvinfo : EIATTR_SW_WAR
	.align		4
.L_408:
        /*02f0*/ 	.byte	0x04, 0x36
        /*02f2*/ 	.short	(.L_410 - .L_409)
.L_409:
        /*02f4*/ 	.word	0x00000008
.L_410:


//--------------------- .nv.info._ZN5flash16flash_fwd_kernelI23Flash_fwd_kernel_traitsILi96ELi128ELi64ELi4ELb0ELb0EN7cutlass10bfloat16_tE19Flash_kernel_traitsILi96ELi128ELi64ELi4ES3_EELb1ELb0ELb0ELb0ELb0ELb0ELb0ELb1EEEvNS_16Flash_fwd_paramsE --------------------------
	.section	.nv.info._ZN5flash16flash_fwd_kernelI23Flash_fwd_kernel_traitsILi96ELi128ELi64ELi4ELb0ELb0EN7cutlass10bfloat16_tE19Flash_kernel_traitsILi96ELi128ELi64ELi4ES3_EELb1ELb0ELb0ELb0ELb0ELb0ELb0ELb1EEEvNS_16Flash_fwd_paramsE,"",@"SHT_CUDA_INFO"
	.sectionflags	@""
	.align	4


	//----- nvinfo : EIATTR_CUDA_API_VERSION
	.align		4
        /*0000*/ 	.byte	0x04, 0x37
        /*0002*/ 	.short	(.L_412 - .L_411)
.L_411:
        /*0004*/ 	.word	0x00000082


	//----- nvinfo : EIATTR_KPARAM_INFO
	.align		4
.L_412:
        /*0008*/ 	.byte	0x04, 0x17
        /*000a*/ 	.short	(.L_414 - .L_413)
.L_413:
        /*000c*/ 	.word	0x00000000
        /*0010*/ 	.short	0x0000
        /*0012*/ 	.short	0x0000
        /*0014*/ 	.byte	0x00, 0xf0, 0x41, 0x07


	//----- nvinfo : EIATTR_SPARSE_MMA_MASK
	.align		4
.L_414:
        /*0018*/ 	.byte	0x03, 0x50
        /*001a*/ 	.short	0x0000


	//----- nvinfo : EIATTR_MAXREG_COUNT
	.align		4
        /*001c*/ 	.byte	0x03, 0x1b
        /*001e*/ 	.short	0x00ff


	//----- nvinfo : EIATTR_NUM_BARRIERS
	.align		4
        /*0020*/ 	.byte	0x02, 0x4c
        /*0022*/ 	.byte	0x01
	.zero		1


	//----- nvinfo : EIATTR_ANNOTATIONS
	.align		4
        /*0024*/ 	.byte	0x04, 0x55
        /*0026*/ 	.short	(.L_416 - .L_415)


	//   ....[0]....
.L_415:
        /* <DEDUP_REMOVED lines=126> */


	//----- nvinfo : EIATTR_MERCURY_ISA_VERSION
	.align		4
.L_416:
        /*07f8*/ 	.byte	0x03, 0x5f
        /*07fa*/ 	.short	0x0101


	//----- nvinfo : EIATTR_COOP_GROUP_MASK_REGIDS
	.align		4
        /*07fc*/ 	.byte	0x04, 0x29
        /*07fe*/ 	.short	(.L_418 - .L_417)


	//   ....[0]....
.L_417:
        /*0800*/ 	.word	0xffffffff


	//   ....[1]....
        /*0804*/ 	.word	0xffffffff


	//   ....[2]....
        /*0808*/ 	.word	0xffffffff


	//   ....[3]....
        /*080c*/ 	.word	0xffffffff


	//   ....[4]....
        /*0810*/ 	.word	0xffffffff


	//   ....[5]....
        /*0814*/ 	.word	0xffffffff


	//   ....[6]....
        /*0818*/ 	.word	0xffffffff


	//   ....[7]....
        /*081c*/ 	.word	0xffffffff


	//   ....[8]....
        /*0820*/ 	.word	0xffffffff


	//   ....[9]....
        /*0824*/ 	.word	0xffffffff


	//   ....[10]....
        /*0828*/ 	.word	0xffffffff


	//   ....[11]....
        /*082c*/ 	.word	0xffffffff


	//   ....[12]....
        /*0830*/ 	.word	0xffffffff


	//   ....[13]....
        /*0834*/ 	.word	0xffffffff


	//   ....[14]....
        /*0838*/ 	.word	0xffffffff


	//   ....[15]....
        /*083c*/ 	.word	0xffffffff


	//   ....[16]....
        /*0840*/ 	.word	0xffffffff


	//   ....[17]....
        /*0844*/ 	.word	0xffffffff


	//   ....[18]....
        /*0848*/ 	.word	0xffffffff


	//   ....[19]....
        /*084c*/ 	.word	0xffffffff


	//   ....[20]....
        /*0850*/ 	.word	0xffffffff


	//   ....[21]....
        /*0854*/ 	.word	0xffffffff


	//   ....[22]....
        /*0858*/ 	.word	0xffffffff


	//   ....[23]....
        /*085c*/ 	.word	0xffffffff


	//----- nvinfo : EIATTR_COOP_GROUP_INSTR_OFFSETS
	.align		4
.L_418:
        /*0860*/ 	.byte	0x04, 0x28
        /*0862*/ 	.short	(.L_420 - .L_419)


	//   ....[0]....
.L_419:
        /*0864*/ 	.word	0x00004080


	//   ....[1]....
        /*0868*/ 	.word	0x00004190


	//   ....[2]....
        /*086c*/ 	.word	0x00004360


	//   ....[3]....
        /*0870*/ 	.word	0x00004560


	//   ....[4]....
        /*0874*/ 	.word	0x00004760


	//   ....[5]....
        /*0878*/ 	.word	0x000049d0


	//   ....[6]....
        /*087c*/ 	.word	0x00004bd0


	//   ....[7]....
        /*0880*/ 	.word	0x00004f00


	//   ....[8]....
        /*0884*/ 	.word	0x0000bd20


	//   ....[9]....
        /*0888*/ 	.word	0x0000bd90


	//   ....[10]....
        /*088c*/ 	.word	0x0000be40


	//   ....[11]....
        /*0890*/ 	.word	0x0000be70


	//   ....[12]....
        /*0894*/ 	.word	0x0000bea0


	//   ....[13]....
        /*0898*/ 	.word	0x0000bec0


	//   ....[14]....
        /*089c*/ 	.word	0x0000bef0


	//   ....[15]....
        /*08a0*/ 	.word	0x0000bf40


	//   ....[16]....
        /*08a4*/ 	.word	0x00011fb0


	//   ....[17]....
        /*08a8*/ 	.word	0x00011fc0


	//   ....[18]....
        /*08ac*/ 	.word	0x00011fd0


	//   ....[19]....
        /*08b0*/ 	.word	0x00011ff0


	//   ....[20]....
        /*08b4*/ 	.word	0x00012010


	//   ....[21]....
        /*08b8*/ 	.word	0x00012030


	//   ....[22]....
        /*08bc*/ 	.word	0x00012040


	//   ....[23]....
        /*08c0*/ 	.word	0x00012070


	//----- nvinfo : EIATTR_EXIT_INSTR_OFFSETS
	.align		4
.L_420:
        /*08c4*/ 	.byte	0x04, 0x1c
        /*08c6*/ 	.short	(.L_422 - .L_421)


	//   ....[0]....
.L_421:
        /*08c8*/ 	.word	0x000006b0


	//   ....[1]....
        /*08cc*/ 	.word	0x00013da0


	//   ....[2]....
        /*08d0*/ 	.word	0x00013ed0


	//   ....[3]....
        /*08d4*/ 	.word	0x00013ef0


	//   ....[4]....
        /*08d8*/ 	.word	0x00014b20


	//   ....[5]....
        /*08dc*/ 	.word	0x00014bb0


	//----- nvinfo : EIATTR_CRS_STACK_SIZE
	.align		4
.L_422:
        /*08e0*/ 	.byte	0x04, 0x1e
        /*08e2*/ 	.short	(.L_424 - .L_423)
.L_423:
        /*08e4*/ 	.word	0x00000000


	//----- nvinfo : EIATTR_CBANK_PARAM_SIZE
	.align		4
.L_424:
        /*08e8*/ 	.byte	0x03, 0x19
        /*08ea*/ 	.short	0x01d0


	//----- nvinfo : EIATTR_PARAM_CBANK
	.align		4
        /*08ec*/ 	.byte	0x04, 0x0a
        /*08ee*/ 	.short	(.L_426 - .L_425)
	.align		4
.L_425:
        /*08f0*/ 	.word	index@(.nv.constant0._ZN5flash16flash_fwd_kernelI23Flash_fwd_kernel_traitsILi96ELi128ELi64ELi4ELb0ELb0EN7cutlass10bfloat16_tE19Flash_kernel_traitsILi96ELi128ELi64ELi4ES3_EELb1ELb0ELb0ELb0ELb0ELb0ELb0ELb1EEEvNS_16Flash_fwd_paramsE)
        /*08f4*/ 	.short	0x0210
        /*08f6*/ 	.short	0x01d0


	//----- nvinfo : EIATTR_SW_WAR
	.align		4
.L_426:
        /*08f8*/ 	.byte	0x04, 0x36
        /*08fa*/ 	.short	(.L_428 - .L_427)
.L_427:
        /*08fc*/ 	.word	0x00000008
.L_428:


//--------------------- .nv.info._ZN5flash16flash_fwd_kernelI23Flash_fwd_kernel_traitsILi96ELi128ELi64ELi4ELb0ELb0EN7cutlass10bfloat16_tE19Flash_kernel_traitsILi96ELi128ELi64ELi4ES3_EELb0ELb0ELb0ELb0ELb0ELb0ELb1ELb0EEEvNS_16Flash_fwd_paramsE --------------------------
	.section	.nv.info._ZN5flash16flash_fwd_kernelI23Flash_fwd_kernel_traitsILi96ELi128ELi64ELi4ELb0ELb0EN7cutlass10bfloat16_tE19Flash_kernel_traitsILi96ELi128ELi64ELi4ES3_EELb0ELb0ELb0ELb0ELb0ELb0ELb1ELb0EEEvNS_16Flash_fwd_paramsE,"",@"SHT_CUDA_INFO"
	.sectionflags	@""
	.align	4


	//----- nvinfo : EIATTR_CUDA_API_VERSION
	.align		4
        /*0000*/ 	.byte	0x04, 0x37
        /*0002*/ 	.short	(.L_430 - .L_429)
.L_429:
        /*0004*/ 	.word	0x00000082


	//----- nvinfo : EIATTR_KPARAM_INFO
	.align		4
.L_430:
        /*0008*/ 	.byte	0x04, 0x17
        /*000a*/ 	.short	(.L_432 - .L_431)
.L_431:
        /*000c*/ 	.word	0x00000000
        /*0010*/ 	.short	0x0000
        /*0012*/ 	.short	0x0000
        /*0014*/ 	.byte	0x00, 0xf0, 0x41, 0x07


	//----- nvinfo : EIATTR_SPARSE_MMA_MASK
	.align		4
.L_432:
        /*0018*/ 	.byte	0x03, 0x50
        /*001a*/ 	.short	0x0000


	//----- nvinfo : EIATTR_MAXREG_COUNT
	.align		4
        /*001c*/ 	.byte	0x03, 0x1b
        /*001e*/ 	.short	0x00ff


	//----- nvinfo : EIATTR_NUM_BARRIERS
	.align		4
        /*0020*/ 	.byte	0x02, 0x4c
        /*0022*/ 	.byte	0x01
	.zero		1


	//----- nvinfo : EIATTR_ANNOTATIONS
	.align		4
        /*0024*/ 	.byte	0x04, 0x55
        /*0026*/ 	.short	(.L_434 - .L_433)


	//   ....[0]....
.L_433:
        /* <DEDUP_REMOVED lines=32> */


	//----- nvinfo : EIATTR_MERCURY_ISA_VERSION
	.align		4
.L_434:
        /*0210*/ 	.byte	0x03, 0x5f
        /*0212*/ 	.short	0x0101


	//----- nvinfo : EIATTR_COOP_GROUP_MASK_REGIDS
	.align		4
        /*0214*/ 	.byte	0x04, 0x29
        /*0216*/ 	.short	(.L_436 - .L_435)


	//   ....[0]....
.L_435:
        /*0218*/ 	.word	0xffffffff


	//   ....[1]....
        /*021c*/ 	.word	0xffffffff


	//   ....[2]....
        /*0220*/ 	.word	0xffffffff


	//   ....[3]....
        /*0224*/ 	.word	0xffffffff


	//   ....[4]....
        /*0228*/ 	.word	0xffffffff


	//   ....[5]....
        /*022c*/ 	.word	0xffffffff


	//   ....[6]....
        /*0230*/ 	.word	0xffffffff


	//   ....[7]....
        /*0234*/ 	.word	0xffffffff


	//   ....[8]....
        /*0238*/ 	.word	0xffffffff


	//   ....[9]....
        /*023c*/ 	.word	0xffffffff


	//   ....[10]....
        /*0240*/ 	.word	0xffffffff


	//   ....[11]....
        /*0244*/ 	.word	0xffffffff


	//   ....[12]....
        /*0248*/ 	.word	0xffffffff


	//   ....[13]....
        /*024c*/ 	.word	0xffffffff


	//   ....[14]....
        /*0250*/ 	.word	0xffffffff


	//   ....[15]....
        /*0254*/ 	.word	0xffffffff


	//   ....[16]....
        /*0258*/ 	.word	0xffffffff


	//   ....[17]....
        /*025c*/ 	.word	0xffffffff


	//   ....[18]....
        /*0260*/ 	.word	0xffffffff


	//   ....[19]....
        /*0264*/ 	.word	0xffffffff


	//   ....[20]....
        /*0268*/ 	.word	0xffffffff


	//   ....[21]....
        /*026c*/ 	.word	0xffffffff


	//   ....[22]....
        /*0270*/ 	.word	0xffffffff


	//   ....[23]....
        /*0274*/ 	.word	0xffffffff


	//----- nvinfo : EIATTR_COOP_GROUP_INSTR_OFFSETS
	.align		4
.L_436:
        /*0278*/ 	.byte	0x04, 0x28
        /*027a*/ 	.short	(.L_438 - .L_437)


	//   ....[0]....
.L_437:
        /*027c*/ 	.word	0x00004380


	//   ....[1]....
        /*0280*/ 	.word	0x00004470


	//   ....[2]....
        /*0284*/ 	.word	0x000044a0


	//   ....[3]....
        /*0288*/ 	.word	0x000044c0


	//   ....[4]....
        /*028c*/ 	.word	0x00004560


	//   ....[5]....
        /*0290*/ 	.word	0x000045a0


	//   ....[6]....
        /*0294*/ 	.word	0x000046b0


	//   ....[7]....
        /*0298*/ 	.word	0x00004810


	//   ....[8]....
        /*029c*/ 	.word	0x00007b70


	//   ....[9]....
        /*02a0*/ 	.word	0x00007bf0


	//   ....[10]....
        /*02a4*/ 	.word	0x00007c20


	//   ....[11]....
        /*02a8*/ 	.word	0x00007c50


	//   ....[12]....
        /*02ac*/ 	.word	0x00007c90


	//   ....[13]....
        /*02b0*/ 	.word	0x00007cb0


	//   ....[14]....
        /*02b4*/ 	.word	0x00007cc0


	//   ....[15]....
        /*02b8*/ 	.word	0x00007ce0


	//   ....[16]....
        /*02bc*/ 	.word	0x00009e70


	//   ....[17]....
        /*02c0*/ 	.word	0x00009e80


	//   ....[18]....
        /*02c4*/ 	.word	0x00009e90


	//   ....[19]....
        /*02c8*/ 	.word	0x00009ea0


	//   ....[20]....
        /*02cc*/ 	.word	0x00009ee0


	//   ....[21]....
        /*02d0*/ 	.word	0x00009f00


	//   ....[22]....
        /*02d4*/ 	.word	0x00009f20


	//   ....[23]....
        /*02d8*/ 	.word	0x00009f40


	//----- nvinfo : EIATTR_EXIT_INSTR_OFFSETS
	.align		4
.L_438:
        /*02dc*/ 	.byte	0x04, 0x1c
        /*02de*/ 	.short	(.L_440 - .L_439)


	//   ....[0]....
.L_439:
        /*02e0*/ 	.word	0x00000390


	//   ....[1]....
        /*02e4*/ 	.word	0x0000bb50


	//   ....[2]....
        /*02e8*/ 	.word	0x0000bc80


	//   ....[3]....
        /*02ec*/ 	.word	0x0000bca0


	//   ....[4]....
        /*02f0*/ 	.word	0x0000c8c0


	//   ....[5]....
        /*02f4*/ 	.word	0x0000c950


	//----- nvinfo : EIATTR_CRS_STACK_SIZE
	.align		4
.L_440:
        /*02f8*/ 	.byte	0x04, 0x1e
        /*02fa*/ 	.short	(.L_442 - .L_441)
.L_441:
        /*02fc*/ 	.word	0x00000000


	//----- nvinfo : EIATTR_CBANK_PARAM_SIZE
	.align		4
.L_442:
        /*0300*/ 	.byte	0x03, 0x19
        /*0302*/ 	.short	0x01d0


	//----- nvinfo : EIATTR_PARAM_CBANK
	.align		4
        /*0304*/ 	.byte	0x04, 0x0a
        /*0306*/ 	.short	(.L_444 - .L_443)
	.align		4
.L_443:
        /*0308*/ 	.word	index@(.nv.constant0._ZN5flash16flash_fwd_kernelI23Flash_fwd_kernel_traitsILi96ELi128ELi64ELi4ELb0ELb0EN7cutlass10bfloat16_tE19Flash_kernel_traitsILi96ELi128ELi64ELi4ES3_EELb0ELb0ELb0ELb0ELb0ELb0ELb1ELb0EEEvNS_16Flash_fwd_paramsE)
        /*030c*/ 	.short	0x0210
        /*030e*/ 	.short	0x01d0


	//----- nvinfo : EIATTR_SW_WAR
	.align		4
.L_444:
        /*0310*/ 	.byte	0x04, 0x36
        /*0312*/ 	.short	(.L_446 - .L_445)
.L_445:
        /*0314*/ 	.word	0x00000008
.L_446:


//--------------------- .nv.info._ZN5flash16flash_fwd_kernelI23Flash_fwd_kernel_traitsILi96ELi128ELi64ELi4ELb0ELb0EN7cutlass10bfloat16_tE19Flash_kernel_traitsILi96ELi128ELi64ELi4ES3_EELb1ELb0ELb0ELb1ELb0ELb0ELb0ELb1EEEvNS_16Flash_fwd_paramsE --------------------------
	.section	.nv.info._ZN5flash16flash_fwd_kernelI23Flash_fwd_kernel_traitsILi96ELi128ELi64ELi4ELb0ELb0EN7cutlass10bfloat16_tE19Flash_kernel_traitsILi96ELi128ELi64ELi4ES3_EELb1ELb0ELb0ELb1ELb0ELb0ELb0ELb1EEEvNS_16Flash_fwd_paramsE,"",@"SHT_CUDA_INFO"
	.sectionflags	@""
	.align	4


	//----- nvinfo : EIATTR_CUDA_API_VERSION
	.align		4
        /*0000*/ 	.byte	0x04, 0x37
        /*0002*/ 	.short	(.L_448 - .L_447)
.L_447:
        /*0004*/ 	.word	0x00000082


	//----- nvinfo : EIATTR_KPARAM_INFO
	.align		4
.L_448:
        /*0008*/ 	.byte	0x04, 0x17
        /*000a*/ 	.short	(.L_450 - .L_449)
.L_449:
        /*000c*/ 	.word	0x00000000
        /*0010*/ 	.short	0x0000
        /*0012*/ 	.short	0x0000
        /*0014*/ 	.byte	0x00, 0xf0, 0x41, 0x07


	//----- nvinfo : EIATTR_SPARSE_MMA_MASK
	.align		4
.L_450:
        /*0018*/ 	.byte	0x03, 0x50
        /*001a*/ 	.short	0x0000


	//----- nvinfo : EIATTR_MAXREG_COUNT
	.align		4
        /*001c*/ 	.byte	0x03, 0x1b
        /*001e*/ 	.short	0x00ff


	//----- nvinfo : EIATTR_NUM_BARRIERS
	.align		4
        /*0020*/ 	.byte	0x02, 0x4c
        /*0022*/ 	.byte	0x01
	.zero		1


	//----- nvinfo : EIATTR_ANNOTATIONS
	.align		4
        /*0024*/ 	.byte	0x04, 0x55
        /*0026*/ 	.short	(.L_452 - .L_451)


	//   ....[0]....
.L_451:
        /* <DEDUP_REMOVED lines=117> */


	//----- nvinfo : EIATTR_MERCURY_ISA_VERSION
	.align		4
.L_452:
        /*0768*/ 	.byte	0x03, 0x5f
        /*076a*/ 	.short	0x0101


	//----- nvinfo : EIATTR_COOP_GROUP_MASK_REGIDS
	.align		4
        /*076c*/ 	.byte	0x04, 0x29
        /*076e*/ 	.short	(.L_454 - .L_453)


	//   ....[0]....
.L_453:
        /*0770*/ 	.word	0xffffffff


	//   ....[1]....
        /*0774*/ 	.word	0xffffffff


	//   ....[2]....
        /*0778*/ 	.word	0xffffffff


	//   ....[3]....
        /*077c*/ 	.word	0xffffffff


	//   ....[4]....
        /*0780*/ 	.word	0xffffffff


	//   ....[5]....
        /*0784*/ 	.word	0xffffffff


	//   ....[6]....
        /*0788*/ 	.word	0xffffffff


	//   ....[7]....
        /*078c*/ 	.word	0xffffffff


	//   ....[8]....
        /*0790*/ 	.word	0xffffffff


	//   ....[9]....
        /*0794*/ 	.word	0xffffffff


	//   ....[10]....
        /*0798*/ 	.word	0xffffffff


	//   ....[11]....
        /*079c*/ 	.word	0xffffffff


	//   ....[12]....
        /*07a0*/ 	.word	0xffffffff


	//   ....[13]....
        /*07a4*/ 	.word	0xffffffff


	//   ....[14]....
        /*07a8*/ 	.word	0xffffffff


	//   ....[15]....
        /*07ac*/ 	.word	0xffffffff


	//   ....[16]....
        /*07b0*/ 	.word	0xffffffff


	//   ....[17]....
        /*07b4*/ 	.word	0xffffffff


	//   ....[18]....
        /*07b8*/ 	.word	0xffffffff


	//   ....[19]....
        /*07bc*/ 	.word	0xffffffff


	//   ....[20]....
        /*07c0*/ 	.word	0xffffffff


	//   ....[21]....
        /*07c4*/ 	.word	0xffffffff


	//   ....[22]....
        /*07c8*/ 	.word	0xffffffff


	//   ....[23]....
        /*07cc*/ 	.word	0xffffffff


	//----- nvinfo : EIATTR_COOP_GROUP_INSTR_OFFSETS
	.align		4
.L_454:
        /*07d0*/ 	.byte	0x04, 0x28
        /*07d2*/ 	.short	(.L_456 - .L_455)


	//   ....[0]....
.L_455:
        /*07d4*/ 	.word	0x000056d0


	//   ....[1]....
        /*07d8*/ 	.word	0x00005760


	//   ....[2]....
        /*07dc*/ 	.word	0x00005790


	//   ....[3]....
        /*07e0*/ 	.word	0x00005810


	//   ....[4]....
        /*07e4*/ 	.word	0x00005d00


	//   ....[5]....
        /*07e8*/ 	.word	0x00005e30


	//   ....[6]....
        /*07ec*/ 	.word	0x00005ee0


	//   ....[7]....
        /*07f0*/ 	.word	0x00006020


	//   ....[8]....
        /*07f4*/ 	.word	0x0000dce0


	//   ....[9]....
        /*07f8*/ 	.word	0x0000dd20


	//   ....[10]....
        /*07fc*/ 	.word	0x0000dd90


	//   ....[11]....
        /*0800*/ 	.word	0x0000dda0


	//   ....[12]....
        /*0804*/ 	.word	0x0000ddd0


	//   ....[13]....
        /*0808*/ 	.word	0x0000ddf0


	//   ....[14]....
        /*080c*/ 	.word	0x0000de50


	//   ....[15]....
        /*0810*/ 	.word	0x0000de80


	//   ....[16]....
        /*0814*/ 	.word	0x00013dc0


	//   ....[17]....
        /*0818*/ 	.word	0x00013e60


	//   ....[18]....
        /*081c*/ 	.word	0x00013ef0


	//   ....[19]....
        /*0820*/ 	.word	0x00013f00


	//   ....[20]....
        /*0824*/ 	.word	0x00013f10


	//   ....[21]....
        /*0828*/ 	.word	0x00013f40


	//   ....[22]....
        /*082c*/ 	.word	0x00013f60


	//   ....[23]....
        /*0830*/ 	.word	0x00013f70


	//----- nvinfo : EIATTR_EXIT_INSTR_OFFSETS
	.align		4
.L_456:
        /*0834*/ 	.byte	0x04, 0x1c
        /*0836*/ 	.short	(.L_458 - .L_457)


	//   ....[0]....
.L_457:
        /*0838*/ 	.word	0x000006b0


	//   ....[1]....
        /*083c*/ 	.word	0x00015c60


	//   ....[2]....
        /*0840*/ 	.word	0x00015d90


	//   ....[3]....
        /*0844*/ 	.word	0x00015db0


	//   ....[4]....
        /*0848*/ 	.word	0x000169e0


	//   ....[5]....
        /*084c*/ 	.word	0x00016a70


	//----- nvinfo : EIATTR_CRS_STACK_SIZE
	.align		4
.L_458:
        /*0850*/ 	.byte	0x04, 0x1e
        /*0852*/ 	.short	(.L_460 - .L_459)
.L_459:
        /*0854*/ 	.word	0x00000000


	//----- nvinfo : EIATTR_CBANK_PARAM_SIZE
	.align		4
.L_460:
        /*0858*/ 	.byte	0x03, 0x19
        /*085a*/ 	.short	0x01d0


	//----- nvinfo : EIATTR_PARAM_CBANK
	.align		4
        /*085c*/ 	.byte	0x04, 0x0a
        /*085e*/ 	.short	(.L_462 - .L_461)
	.align		4
.L_461:
        /*0860*/ 	.word	index@(.nv.constant0._ZN5flash16flash_fwd_kernelI23Flash_fwd_kernel_traitsILi96ELi128ELi64ELi4ELb0ELb0EN7cutlass10bfloat16_tE19Flash_kernel_traitsILi96ELi128ELi64ELi4ES3_EELb1ELb0ELb0ELb1ELb0ELb0ELb0ELb1EEEvNS_16Flash_fwd_paramsE)
        /*0864*/ 	.short	0x0210
        /*0866*/ 	.short	0x01d0


	//----- nvinfo : EIATTR_SW_WAR
	.align		4
.L_462:
        /*0868*/ 	.byte	0x04, 0x36
        /*086a*/ 	.short	(.L_464 - .L_463)
.L_463:
        /*086c*/ 	.word	0x00000008
.L_464:


//--------------------- .nv.info._ZN5flash16flash_fwd_kernelI23Flash_fwd_kernel_traitsILi96ELi128ELi64ELi4ELb0ELb0EN7cutlass10bfloat16_tE19Flash_kernel_traitsILi96ELi128ELi64ELi4ES3_EELb0ELb0ELb0ELb1ELb0ELb0ELb1ELb0EEEvNS_16Flash_fwd_paramsE --------------------------
	.section	.nv.info._ZN5flash16flash_fwd_kernelI23Flash_fwd_kernel_traitsILi96ELi128ELi64ELi4ELb0ELb0EN7cutlass10bfloat16_tE19Flash_kernel_traitsILi96ELi128ELi64ELi4ES3_EELb0ELb0ELb0ELb1ELb0ELb0ELb1ELb0EEEvNS_16Flash_fwd_paramsE,"",@"SHT_CUDA_INFO"
	.sectionflags	@""
	.align	4


	//----- nvinfo : EIATTR_CUDA_API_VERSION
	.align		4
        /*0000*/ 	.byte	0x04, 0x37
        /*0002*/ 	.short	(.L_466 - .L_465)
.L_465:
        /*0004*/ 	.word	0x00000082


	//----- nvinfo : EIATTR_KPARAM_INFO
	.align		4
.L_466:
        /*0008*/ 	.byte	0x04, 0x17
        /*000a*/ 	.short	(.L_468 - .L_467)
.L_467:
        /*000c*/ 	.word	0x00000000
        /*0010*/ 	.short	0x0000
        /*0012*/ 	.short	0x0000
        /*0014*/ 	.byte	0x00, 0xf0, 0x41, 0x07


	//----- nvinfo : EIATTR_SPARSE_MMA_MASK
	.align		4
.L_468:
        /*0018*/ 	.byte	0x03, 0x50
        /*001a*/ 	.short	0x0000


	//----- nvinfo : EIATTR_MAXREG_COUNT
	.align		4
        /*001c*/ 	.byte	0x03, 0x1b
        /*001e*/ 	.short	0x00ff


	//----- nvinfo : EIATTR_NUM_BARRIERS
	.align		4
        /*0020*/ 	.byte	0x02, 0x4c
        /*0022*/ 	.byte	0x01
	.zero		1


	//----- nvinfo : EIATTR_ANNOTATIONS
	.align		4
        /*0024*/ 	.byte	0x04, 0x55
        /*0026*/ 	.short	(.L_470 - .L_469)


	//   ....[0]....
.L_469:
        /* <DEDUP_REMOVED lines=34> */


	//----- nvinfo : EIATTR_MERCURY_ISA_VERSION
	.align		4
.L_470:
        /*0238*/ 	.byte	0x03, 0x5f
        /*023a*/ 	.short	0x0101


	//----- nvinfo : EIATTR_COOP_GROUP_MASK_REGIDS
	.align		4
        /*023c*/ 	.byte	0x04, 0x29
        /*023e*/ 	.short	(.L_472 - .L_471)


	//   ....[0]....
.L_471:
        /*0240*/ 	.word	0xffffffff


	//   ....[1]....
        /*0244*/ 	.word	0xffffffff


	//   ....[2]....
        /*0248*/ 	.word	0xffffffff


	//   ....[3]....
        /*024c*/ 	.word	0xffffffff


	//   ....[4]....
        /*0250*/ 	.word	0xffffffff


	//   ....[5]....
        /*0254*/ 	.word	0xffffffff


	//   ....[6]....
        /*0258*/ 	.word	0xffffffff


	//   ....[7]....
        /*025c*/ 	.word	0xffffffff


	//   ....[8]....
        /*0260*/ 	.word	0xffffffff


	//   ....[9]....
        /*0264*/ 	.word	0xffffffff


	//   ....[10]....
        /*0268*/ 	.word	0xffffffff


	//   ....[11]....
        /*026c*/ 	.word	0xffffffff


	//   ....[12]....
        /*0270*/ 	.word	0xffffffff


	//   ....[13]....
        /*0274*/ 	.word	0xffffffff


	//   ....[14]....
        /*0278*/ 	.word	0xffffffff


	//   ....[15]....
        /*027c*/ 	.word	0xffffffff


	//   ....[16]....
        /*0280*/ 	.word	0xffffffff


	//   ....[17]....
        /*0284*/ 	.word	0xffffffff


	//   ....[18]....
        /*0288*/ 	.word	0xffffffff


	//   ....[19]....
        /*028c*/ 	.word	0xffffffff


	//   ....[20]....
        /*0290*/ 	.word	0xffffffff


	//   ....[21]....
        /*0294*/ 	.word	0xffffffff


	//   ....[22]....
        /*0298*/ 	.word	0xffffffff


	//   ....[23]....
        /*029c*/ 	.word	0xffffffff


	//----- nvinfo : EIATTR_COOP_GROUP_INSTR_OFFSETS
	.align		4
.L_472:
        /*02a0*/ 	.byte	0x04, 0x28
        /*02a2*/ 	.short	(.L_474 - .L_473)


	//   ....[0]....
.L_473:
        /*02a4*/ 	.word	0x00005880


	//   ....[1]....
        /*02a8*/ 	.word	0x000058f0


	//   ....[2]....
        /*02ac*/ 	.word	0x00005980


	//   ....[3]....
        /*02b0*/ 	.word	0x000059d0


	//   ....[4]....
        /*02b4*/ 	.word	0x000059e0


	//   ....[5]....
        /*02b8*/ 	.word	0x00005a50


	//   ....[6]....
        /*02bc*/ 	.word	0x00005e30


	//   ....[7]....
        /*02c0*/ 	.word	0x00005ed0


	//   ....[8]....
        /*02c4*/ 	.word	0x00009d10


	//   ....[9]....
        /*02c8*/ 	.word	0x00009d70


	//   ....[10]....
        /*02cc*/ 	.word	0x00009e00


	//   ....[11]....
        /*02d0*/ 	.word	0x00009e10


	//   ....[12]....
        /*02d4*/ 	.word	0x00009e40


	//   ....[13]....
        /*02d8*/ 	.word	0x00009e50


	//   ....[14]....
        /*02dc*/ 	.word	0x00009e80


	//   ....[15]....
        /*02e0*/ 	.word	0x00009ea0


	//   ....[16]....
        /*02e4*/ 	.word	0x0000bfe0


	//   ....[17]....
        /*02e8*/ 	.word	0x0000bff0


	//   ....[18]....
        /*02ec*/ 	.word	0x0000c000


	//   ....[19]....
        /*02f0*/ 	.word	0x0000c010


	//   ....[20]....
        /*02f4*/ 	.word	0x0000c050


	//   ....[21]....
        /*02f8*/ 	.word	0x0000c080


	//   ....[22]....
        /*02fc*/ 	.word	0x0000c0c0


	//   ....[23]....
        /*0300*/ 	.word	0x0000c0e0


	//----- nvinfo : EIATTR_EXIT_INSTR_OFFSETS
	.align		4
.L_474:
        /*0304*/ 	.byte	0x04, 0x1c
        /*0306*/ 	.short	(.L_476 - .L_475)


	//   ....[0]....
.L_475:
        /*0308*/ 	.word	0x00000390


	//   ....[1]....
        /*030c*/ 	.word	0x0000dcb0


	//   ....[2]....
        /*0310*/ 	.word	0x0000dde0


	//   ....[3]....
        /*0314*/ 	.word	0x0000de00


	//   ....[4]....
        /*0318*/ 	.word	0x0000ea20


	//   ....[5]....
        /*031c*/ 	.word	0x0000eab0


	//----- nvinfo : EIATTR_CRS_STACK_SIZE
	.align		4
.L_476:
        /*0320*/ 	.byte	0x04, 0x1e
        /*0322*/ 	.short	(.L_478 - .L_477)
.L_477:
        /*0324*/ 	.word	0x00000000


	//----- nvinfo : EIATTR_CBANK_PARAM_SIZE
	.align		4
.L_478:
        /*0328*/ 	.byte	0x03, 0x19
        /*032a*/ 	.short	0x01d0


	//----- nvinfo : EIATTR_PARAM_CBANK
	.align		4
        /*032c*/ 	.byte	0x04, 0x0a
        /*032e*/ 	.short	(.L_480 - .L_479)
	.align		4
.L_479:
        /*0330*/ 	.word	index@(.nv.constant0._ZN5flash16flash_fwd_kernelI23Flash_fwd_kernel_traitsILi96ELi128ELi64ELi4ELb0ELb0EN7cutlass10bfloat16_tE19Flash_kernel_traitsILi96ELi128ELi64ELi4ES3_EELb0ELb0ELb0ELb1ELb0ELb0ELb1ELb0EEEvNS_16Flash_fwd_paramsE)
        /*0334*/ 	.short	0x0210
        /*0336*/ 	.short	0x01d0


	//----- nvinfo : EIATTR_SW_WAR
	.align		4
.L_480:
        /*0338*/ 	.byte	0x04, 0x36
        /*033a*/ 	.short	(.L_482 - .L_481)
.L_481:
        /*033c*/ 	.word	0x00000008
.L_482:


//--------------------- .nv.info._ZN5flash16flash_fwd_kernelI23Flash_fwd_kernel_traitsILi96ELi128ELi64ELi4ELb0ELb0EN7cutlass10bfloat16_tE19Flash_kernel_traitsILi96ELi128ELi64ELi4ES3_EELb1ELb0ELb1ELb0ELb0ELb1ELb0ELb0EEEvNS_16Flash_fwd_paramsE --------------------------
	.section	.nv.info._ZN5flash16flash_fwd_kernelI23Flash_fwd_kernel_traitsILi96ELi128ELi64ELi4ELb0ELb0EN7cutlass10bfloat16_tE19Flash_kernel_traitsILi96ELi128ELi64ELi4ES3_EELb1ELb0ELb1ELb0ELb0ELb1ELb0ELb0EEEvNS_16Flash_fwd_paramsE,"",@"SHT_CUDA_INFO"
	.sectionflags	@""
	.align	4


	//----- nvinfo : EIATTR_CUDA_API_VERSION
	.align		4
        /*0000*/ 	.byte	0x04, 0x37
        /*0002*/ 	.short	(.L_484 - .L_483)
.L_483:
        /*0004*/ 	.word	0x00000082


	//----- nvinfo : EIATTR_KPARAM_INFO
	.align		4
.L_484:
        /*0008*/ 	.byte	0x04, 0x17
        /*000a*/ 	.short	(.L_486 - .L_485)
.L_485:
        /*000c*/ 	.word	0x00000000
        /*0010*/ 	.short	0x0000
        /*0012*/ 	.short	0x0000
        /*0014*/ 	.byte	0x00, 0xf0, 0x41, 0x07


	//----- nvinfo : EIATTR_SPARSE_MMA_MASK
	.align		4
.L_486:
        /*0018*/ 	.byte	0x03, 0x50
        /*001a*/ 	.short	0x0000


	//----- nvinfo : EIATTR_MAXREG_COUNT
	.align		4
        /*001c*/ 	.byte	0x03, 0x1b
        /*001e*/ 	.short	0x00ff


	//----- nvinfo : EIATTR_NUM_BARRIERS
	.align		4
        /*0020*/ 	.byte	0x02, 0x4c
        /*0022*/ 	.byte	0x01
	.zero		1


	//----- nvinfo : EIATTR_ANNOTATIONS
	.align		4
        /*0024*/ 	.byte	0x04, 0x55
        /*0026*/ 	.short	(.L_488 - .L_487)


	//   ....[0]....
.L_487:
        /* <DEDUP_REMOVED lines=40> */


	//----- nvinfo : EIATTR_MERCURY_ISA_VERSION
	.align		4
.L_488:
        /*0298*/ 	.byte	0x03, 0x5f
        /*029a*/ 	.short	0x0101


	//----- nvinfo : EIATTR_COOP_GROUP_MASK_REGIDS
	.align		4
        /*029c*/ 	.byte	0x04, 0x29
        /*029e*/ 	.short	(.L_490 - .L_489)


	//   ....[0]....
.L_489:
        /*02a0*/ 	.word	0xffffffff


	//   ....[1]....
        /*02a4*/ 	.word	0xffffffff


	//   ....[2]....
        /*02a8*/ 	.word	0xffffffff


	//   ....[3]....
        /*02ac*/ 	.word	0xffffffff


	//   ....[4]....
        /*02b0*/ 	.word	0xffffffff


	//   ....[5]....
        /*02b4*/ 	.word	0xffffffff


	//   ....[6]....
        /*02b8*/ 	.word	0xffffffff


	//   ....[7]....
        /*02bc*/ 	.word	0xffffffff


	//   ....[8]....
        /*02c0*/ 	.word	0xffffffff


	//   ....[9]....
        /*02c4*/ 	.word	0xffffffff


	//   ....[10]....
        /*02c8*/ 	.word	0xffffffff


	//   ....[11]....
        /*02cc*/ 	.word	0xffffffff


	//   ....[12]....
        /*02d0*/ 	.word	0xffffffff


	//   ....[13]....
        /*02d4*/ 	.word	0xffffffff


	//   ....[14]....
        /*02d8*/ 	.word	0xffffffff


	//   ....[15]....
        /*02dc*/ 	.word	0xffffffff


	//   ....[16]....
        /*02e0*/ 	.word	0xffffffff


	//   ....[17]....
        /*02e4*/ 	.word	0xffffffff


	//   ....[18]....
        /*02e8*/ 	.word	0xffffffff


	//   ....[19]....
        /*02ec*/ 	.word	0xffffffff


	//   ....[20]....
        /*02f0*/ 	.word	0xffffffff


	//   ....[21]....
        /*02f4*/ 	.word	0xffffffff


	//   ....[22]....
        /*02f8*/ 	.word	0xffffffff


	//   ....[23]....
        /*02fc*/ 	.word	0xffffffff


	//   ....[24]....
        /*0300*/ 	.word	0xffffffff


	//   ....[25]....
        /*0304*/ 	.word	0xffffffff


	//   ....[26]....
        /*0308*/ 	.word	0xffffffff


	//   ....[27]....
        /*030c*/ 	.word	0xffffffff


	//   ....[28]....
        /*0310*/ 	.word	0xffffffff


	//   ....[29]....
        /*0314*/ 	.word	0xffffffff


	//   ....[30]....
        /*0318*/ 	.word	0xffffffff


	//   ....[31]....
        /*031c*/ 	.word	0xffffffff


	//   ....[32]....
        /*0320*/ 	.word	0xffffffff


	//   ....[33]....
        /*0324*/ 	.word	0xffffffff


	//   ....[34]....
        /*0328*/ 	.word	0xffffffff


	//   ....[35]....
        /*032c*/ 	.word	0xffffffff


	//   ....[36]....
        /*0330*/ 	.word	0xffffffff


	//   ....[37]....
        /*0334*/ 	.word	0xffffffff


	//   ....[38]....
        /*0338*/ 	.word	0xffffffff


	//   ....[39]....
        /*033c*/ 	.word	0xffffffff


	//----- nvinfo : EIATTR_COOP_GROUP_INSTR_OFFSETS
	.align		4
.L_490:
        /*0340*/ 	.byte	0x04, 0x28
        /*0342*/ 	.short	(.L_492 - .L_491)


	//   ....[0]....
.L_491:
        /*0344*/ 	.word	0x000045c0


	//   ....[1]....
        /*0348*/ 	.word	0x000047b0


	//   ....[2]....
        /*034c*/ 	.word	0x000047f0


	//   ....[3]....
        /*0350*/ 	.word	0x000049a0


	//   ....[4]....
        /*0354*/ 	.word	0x00004d90


	//   ....[5]....
        /*0358*/ 	.word	0x00004dd0


	//   ....[6]....
        /*035c*/ 	.word	0x00004f00


	//   ....[7]....
        /*0360*/ 	.word	0x00005040


	//   ....[8]....
        /*0364*/ 	.word	0x00009b10


	//   ....[9]....
        /*0368*/ 	.word	0x00009cd0


	//   ....[10]....
        /*036c*/ 	.word	0x00009d50


	//   ....[11]....
        /*0370*/ 	.word	0x00009e60


	//   ....[12]....
        /*0374*/ 	.word	0x00009ec0


	//   ....[13]....
        /*0378*/ 	.word	0x0000a0b0


	//   ....[14]....
        /*037c*/ 	.word	0x0000a0e0


	//   ....[15]....
        /*0380*/ 	.word	0x0000a200


	//   ....[16]....
        /*0384*/ 	.word	0x0000f150


	//   ....[17]....
        /*0388*/ 	.word	0x0000f2f0


	//   ....[18]....
        /*038c*/ 	.word	0x0000f320


	//   ....[19]....
        /*0390*/ 	.word	0x0000f3f0


	//   ....[20]....
        /*0394*/ 	.word	0x0000f440


	//   ....[21]....
        /*0398*/ 	.word	0x0000f510


	//   ....[22]....
        /*039c*/ 	.word	0x0000f560


	//   ....[23]....
        /*03a0*/ 	.word	0x0000f6e0


	//   ....[24]....
        /*03a4*/ 	.word	0x000148f0


	//   ....[25]....
        /*03a8*/ 	.word	0x000149b0


	//   ....[26]....
        /*03ac*/ 	.word	0x00014a70


	//   ....[27]....
        /*03b0*/ 	.word	0x00014b80


	//   ....[28]....
        /*03b4*/ 	.word	0x00014d60


	//   ....[29]....
        /*03b8*/ 	.word	0x00014e10


	//   ....[30]....
        /*03bc*/ 	.word	0x00014e50


	//   ....[31]....
        /*03c0*/ 	.word	0x00014e70


	//   ....[32]....
        /*03c4*/ 	.word	0x000189d0


	//   ....[33]....
        /*03c8*/ 	.word	0x000189e0


	//   ....[34]....
        /*03cc*/ 	.word	0x00018a00


	//   ....[35]....
        /*03d0*/ 	.word	0x00018a20


	//   ....[36]....
        /*03d4*/ 	.word	0x00018a30


	//   ....[37]....
        /*03d8*/ 	.word	0x00018a40


	//   ....[38]....
        /*03dc*/ 	.word	0x00018a90


	//   ....[39]....
        /*03e0*/ 	.word	0x00018ac0


	//----- nvinfo : EIATTR_EXIT_INSTR_OFFSETS
	.align		4
.L_492:
        /*03e4*/ 	.byte	0x04, 0x1c
        /*03e6*/ 	.short	(.L_494 - .L_493)


	//   ....[0]....
.L_493:
        /*03e8*/ 	.word	0x00000710


	//   ....[1]....
        /*03ec*/ 	.word	0x00001370


	//   ....[2]....
        /*03f0*/ 	.word	0x00001400


	//   ....[3]....
        /*03f4*/ 	.word	0x0001a6c0


	//   ....[4]....
        /*03f8*/ 	.word	0x0001a7c0


	//----- nvinfo : EIATTR_CRS_STACK_SIZE
	.align		4
.L_494:
        /*03fc*/ 	.byte	0x04, 0x1e
        /*03fe*/ 	.short	(.L_496 - .L_495)
.L_495:
        /*0400*/ 	.word	0x00000000


	//----- nvinfo : EIATTR_CBANK_PARAM_SIZE
	.align		4
.L_496:
        /*0404*/ 	.byte	0x03, 0x19
        /*0406*/ 	.short	0x01d0


	//----- nvinfo : EIATTR_PARAM_CBANK
	.align		4
        /*0408*/ 	.byte	0x04, 0x0a
        /*040a*/ 	.short	(.L_498 - .L_497)
	.align		4
.L_497:
        /*040c*/ 	.word	index@(.nv.constant0._ZN5flash16flash_fwd_kernelI23Flash_fwd_kernel_traitsILi96ELi128ELi64ELi4ELb0ELb0EN7cutlass10bfloat16_tE19Flash_kernel_traitsILi96ELi128ELi64ELi4ES3_EELb1ELb0ELb1ELb0ELb0ELb1ELb0ELb0EEEvNS_16Flash_fwd_paramsE)
        /*0410*/ 	.short	0x0210
        /*0412*/ 	.short	0x01d0


	//----- nvinfo : EIATTR_SW_WAR
	.align		4
.L_498:
        /*0414*/ 	.byte	0x04, 0x36
        /*0416*/ 	.short	(.L_500 - .L_499)
.L_499:
        /*0418*/ 	.word	0x00000008
.L_500:


//--------------------- .nv.info._ZN5flash16flash_fwd_kernelI23Flash_fwd_kernel_traitsILi96ELi128ELi64ELi4ELb0ELb0EN7cutlass10bfloat16_tE19Flash_kernel_traitsILi96ELi128ELi64ELi4ES3_EELb0ELb0ELb1ELb0ELb0ELb1ELb1ELb0EEEvNS_16Flash_fwd_paramsE --------------------------
	.section	.nv.info._ZN5flash16flash_fwd_kernelI23Flash_fwd_kernel_traitsILi96ELi128ELi64ELi4ELb0ELb0EN7cutlass10bfloat16_tE19Flash_kernel_traitsILi96ELi128ELi64ELi4ES3_EELb0ELb0ELb1ELb0ELb0ELb1ELb1ELb0EEEvNS_16Flash_fwd_paramsE,"",@"SHT_CUDA_INFO"
	.sectionflags	@""
	.align	4


	//----- nvinfo : EIATTR_CUDA_API_VERSION
	.align		4
        /*0000*/ 	.byte	0x04, 0x37
        /*0002*/ 	.short	(.L_502 - .L_501)
.L_501:
        /*0004*/ 	.word	0x00000082


	//----- nvinfo : EIATTR_KPARAM_INFO
	.align		4
.L_502:
        /*0008*/ 	.byte	0x04, 0x17
        /*000a*/ 	.short	(.L_504 - .L_503)
.L_503:
        /*000c*/ 	.word	0x00000000
        /*0010*/ 	.short	0x0000
        /*0012*/ 	.short	0x0000
        /*0014*/ 	.byte	0x00, 0xf0, 0x41, 0x07


	//----- nvinfo : EIATTR_SPARSE_MMA_MASK
	.align		4
.L_504:
        /*0018*/ 	.byte	0x03, 0x50
        /*001a*/ 	.short	0x0000


	//----- nvinfo : EIATTR_MAXREG_COUNT
	.align		4
        /*001c*/ 	.byte	0x03, 0x1b
        /*001e*/ 	.short	0x00ff


	//----- nvinfo : EIATTR_NUM_BARRIERS
	.align		4
        /*0020*/ 	.byte	0x02, 0x4c
        /*0022*/ 	.byte	0x01
	.zero		1


	//----- nvinfo : EIATTR_ANNOTATIONS
	.align		4
        /*0024*/ 	.byte	0x04, 0x55
        /*0026*/ 	.short	(.L_506 - .L_505)


	//   ....[0]....
.L_505:
        /* <DEDUP_REMOVED lines=26> */


	//----- nvinfo : EIATTR_MERCURY_ISA_VERSION
	.align		4
.L_506:
        /*01b0*/ 	.byte	0x03, 0x5f
        /*01b2*/ 	.short	0x0101


	//----- nvinfo : EIATTR_COOP_GROUP_MASK_REGIDS
	.align		4
        /*01b4*/ 	.byte	0x04, 0x29
        /*01b6*/ 	.short	(.L_508 - .L_507)


	//   ....[0]....
.L_507:
        /*01b8*/ 	.word	0xffffffff


	//   ....[1]....
        /*01bc*/ 	.word	0xffffffff


	//   ....[2]....
        /*01c0*/ 	.word	0xffffffff


	//   ....[3]....
        /*01c4*/ 	.word	0xffffffff


	//   ....[4]....
        /*01c8*/ 	.word	0xffffffff


	//   ....[5]....
        /*01cc*/ 	.word	0xffffffff


	//   ....[6]....
        /*01d0*/ 	.word	0xffffffff


	//   ....[7]....
        /*01d4*/ 	.word	0xffffffff


	//   ....[8]....
        /*01d8*/ 	.word	0xffffffff


	//   ....[9]....
        /*01dc*/ 	.word	0xffffffff


	//   ....[10]....
        /*01e0*/ 	.word	0xffffffff


	//   ....[11]....
        /*01e4*/ 	.word	0xffffffff


	//   ....[12]....
        /*01e8*/ 	.word	0xffffffff


	//   ....[13]....
        /*01ec*/ 	.word	0xffffffff


	//   ....[14]....
        /*01f0*/ 	.word	0xffffffff


	//   ....[15]....
        /*01f4*/ 	.word	0xffffffff


	//   ....[16]....
        /*01f8*/ 	.word	0xffffffff


	//   ....[17]....
        /*01fc*/ 	.word	0xffffffff


	//   ....[18]....
        /*0200*/ 	.word	0xffffffff


	//   ....[19]....
        /*0204*/ 	.word	0xffffffff


	//   ....[20]....
        /*0208*/ 	.word	0xffffffff


	//   ....[21]....
        /*020c*/ 	.word	0xffffffff


	//   ....[22]....
        /*0210*/ 	.word	0xffffffff


	//   ....[23]....
        /*0214*/ 	.word	0xffffffff


	//   ....[24]....
        /*0218*/ 	.word	0xffffffff


	//   ....[25]....
        /*021c*/ 	.word	0xffffffff


	//   ....[26]....
        /*0220*/ 	.word	0xffffffff


	//   ....[27]....
        /*0224*/ 	.word	0xffffffff


	//   ....[28]....
        /*0228*/ 	.word	0xffffffff


	//   ....[29]....
        /*022c*/ 	.word	0xffffffff


	//   ....[30]....
        /*0230*/ 	.word	0xffffffff


	//   ....[31]....
        /*0234*/ 	.word	0xffffffff


	//   ....[32]....
        /*0238*/ 	.word	0xffffffff


	//   ....[33]....
        /*023c*/ 	.word	0xffffffff


	//   ....[34]....
        /*0240*/ 	.word	0xffffffff


	//   ....[35]....
        /*0244*/ 	.word	0xffffffff


	//   ....[36]....
        /*0248*/ 	.word	0xffffffff


	//   ....[37]....
        /*024c*/ 	.word	0xffffffff


	//   ....[38]....
        /*0250*/ 	.word	0xffffffff


	//   ....[39]....
        /*0254*/ 	.word	0xffffffff


	//----- nvinfo : EIATTR_COOP_GROUP_INSTR_OFFSETS
	.align		4
.L_508:
        /*0258*/ 	.byte	0x04, 0x28
        /*025a*/ 	.short	(.L_510 - .L_509)


	//   ....[0]....
.L_509:
        /*025c*/ 	.word	0x00004820


	//   ....[1]....
        /*0260*/ 	.word	0x00004890


	//   ....[2]....
        /*0264*/ 	.word	0x00004970


	//   ....[3]....
        /*0268*/ 	.word	0x000049c0


	//   ....[4]....
        /*026c*/ 	.word	0x00004a80


	//   ....[5]....
        /*0270*/ 	.word	0x00004ce0


	//   ....[6]....
        /*0274*/ 	.word	0x00004ec0


	//   ....[7]....
        /*0278*/ 	.word	0x00005040


	//   ....[8]....
        /*027c*/ 	.word	0x00008630


	//   ....[9]....
        /*0280*/ 	.word	0x00008a20


	//   ....[10]....
        /*0284*/ 	.word	0x00008e10


	//   ....[11]....
        /*0288*/ 	.word	0x00008f20


	//   ....[12]....
        /*028c*/ 	.word	0x00008ff0


	//   ....[13]....
        /*0290*/ 	.word	0x00009000


	//   ....[14]....
        /*0294*/ 	.word	0x00009020


	//   ....[15]....
        /*0298*/ 	.word	0x00009270


	//   ....[16]....
        /*029c*/ 	.word	0x0000d4f0


	//   ....[17]....
        /*02a0*/ 	.word	0x0000d620


	//   ....[18]....
        /*02a4*/ 	.word	0x0000dc80


	//   ....[19]....
        /*02a8*/ 	.word	0x0000dcb0


	//   ....[20]....
        /*02ac*/ 	.word	0x0000dde0


	//   ....[21]....
        /*02b0*/ 	.word	0x0000de10


	//   ....[22]....
        /*02b4*/ 	.word	0x0000de30


	//   ....[23]....
        /*02b8*/ 	.word	0x0000de80


	//   ....[24]....
        /*02bc*/ 	.word	0x00013010


	//   ....[25]....
        /*02c0*/ 	.word	0x00013190


	//   ....[26]....
        /*02c4*/ 	.word	0x00013320


	//   ....[27]....
        /*02c8*/ 	.word	0x00013470


	//   ....[28]....
        /*02cc*/ 	.word	0x000134a0


	//   ....[29]....
        /*02d0*/ 	.word	0x000134c0


	//   ....[30]....
        /*02d4*/ 	.word	0x00013530


	//   ....[31]....
        /*02d8*/ 	.word	0x00013590


	//   ....[32]....
        /*02dc*/ 	.word	0x00015770


	//   ....[33]....
        /*02e0*/ 	.word	0x00015780


	//   ....[34]....
        /*02e4*/ 	.word	0x00015790


	//   ....[35]....
        /*02e8*/ 	.word	0x000157a0


	//   ....[36]....
        /*02ec*/ 	.word	0x000157d0


	//   ....[37]....
        /*02f0*/ 	.word	0x000157f0


	//   ....[38]....
        /*02f4*/ 	.word	0x00015810


	//   ....[39]....
        /*02f8*/ 	.word	0x00015820


	//----- nvinfo : EIATTR_EXIT_INSTR_OFFSETS
	.align		4
.L_510:
        /*02fc*/ 	.byte	0x04, 0x1c
        /*02fe*/ 	.short	(.L_512 - .L_511)


	//   ....[0]....
.L_511:
        /*0300*/ 	.word	0x000004b0


	//   ....[1]....
        /*0304*/ 	.word	0x00001140


	//   ....[2]....
        /*0308*/ 	.word	0x000011d0


	//   ....[3]....
        /*030c*/ 	.word	0x000173b0


	//   ....[4]....
        /*0310*/ 	.word	0x000174b0


	//----- nvinfo : EIATTR_CRS_STACK_SIZE
	.align		4
.L_512:
        /*0314*/ 	.byte	0x04, 0x1e
        /*0316*/ 	.short	(.L_514 - .L_513)
.L_513:
        /*0318*/ 	.word	0x00000000


	//----- nvinfo : EIATTR_CBANK_PARAM_SIZE
	.align		4
.L_514:
        /*031c*/ 	.byte	0x03, 0x19
        /*031e*/ 	.short	0x01d0


	//----- nvinfo : EIATTR_PARAM_CBANK
	.align		4
        /*0320*/ 	.byte	0x04, 0x0a
        /*0322*/ 	.short	(.L_516 - .L_515)
	.align		4
.L_515:
        /*0324*/ 	.word	index@(.nv.constant0._ZN5flash16flash_fwd_kernelI23Flash_fwd_kernel_traitsILi96ELi128ELi64ELi4ELb0ELb0EN7cutlass10bfloat16_tE19Flash_kernel_traitsILi96ELi128ELi64ELi4ES3_EELb0ELb0ELb1ELb0ELb0ELb1ELb1ELb0EEEvNS_16Flash_fwd_paramsE)
        /*0328*/ 	.short	0x0210
        /*032a*/ 	.short	0x01d0


	//----- nvinfo : EIATTR_SW_WAR
	.align		4
.L_516:
        /*032c*/ 	.byte	0x04, 0x36
        /*032e*/ 	.short	(.L_518 - .L_517)
.L_517:
        /*0330*/ 	.word	0x00000008
.L_518:


//--------------------- .nv.info._ZN5flash16flash_fwd_kernelI23Flash_fwd_kernel_traitsILi96ELi128ELi64ELi4ELb0ELb0EN7cutlass10bfloat16_tE19Flash_kernel_traitsILi96ELi128ELi64ELi4ES3_EELb1ELb0ELb1ELb1ELb0ELb0ELb0ELb0EEEvNS_16Flash_fwd_paramsE --------------------------
	.section	.nv.info._ZN5flash16flash_fwd_kernelI23Flash_fwd_kernel_traitsILi96ELi128ELi64ELi4ELb0ELb0EN7cutlass10bfloat16_tE19Flash_kernel_traitsILi96ELi128ELi64ELi4ES3_EELb1ELb0ELb1ELb1ELb0ELb0ELb0ELb0EEEvNS_16Flash_fwd_paramsE,"",@"SHT_CUDA_INFO"
	.sectionflags	@""
	.align	4


	//----- nvinfo : EIATTR_CUDA_API_VERSION
	.align		4
        /*0000*/ 	.byte	0x04, 0x37
        /*0002*/ 	.short	(.L_520 - .L_519)
.L_519:
        /*0004*/ 	.word	0x00000082


	//----- nvinfo : EIATTR_KPARAM_INFO
	.align		4
.L_520:
        /*0008*/ 	.byte	0x04, 0x17
        /*000a*/ 	.short	(.L_522 - .L_521)
.L_521:
        /*000c*/ 	.word	0x00000000
        /*0010*/ 	.short	0x0000
        /*0012*/ 	.short	0x0000
        /*0014*/ 	.byte	0x00, 0xf0, 0x41, 0x07


	//----- nvinfo : EIATTR_SPARSE_MMA_MASK
	.align		4
.L_522:
        /*0018*/ 	.byte	0x03, 0x50
        /*001a*/ 	.short	0x0000


	//----- nvinfo : EIATTR_MAXREG_COUNT
	.align		4
        /*001c*/ 	.byte	0x03, 0x1b
        /*001e*/ 	.short	0x00ff


	//----- nvinfo : EIATTR_NUM_BARRIERS
	.align		4
        /*0020*/ 	.byte	0x02, 0x4c
        /*0022*/ 	.byte	0x01
	.zero		1


	//----- nvinfo : EIATTR_ANNOTATIONS
	.align		4
        /*0024*/ 	.byte	0x04, 0x55
        /*0026*/ 	.short	(.L_524 - .L_523)


	//   ....[0]....
.L_523:
        /* <DEDUP_REMOVED lines=83> */


	//----- nvinfo : EIATTR_MERCURY_ISA_VERSION
	.align		4
.L_524:
        /*0548*/ 	.byte	0x03, 0x5f
        /*054a*/ 	.short	0x0101


	//----- nvinfo : EIATTR_COOP_GROUP_MASK_REGIDS
	.align		4
        /*054c*/ 	.byte	0x04, 0x29
        /*054e*/ 	.short	(.L_526 - .L_525)


	//   ....[0]....
.L_525:
        /*0550*/ 	.word	0xffffffff


	//   ....[1]....
        /*0554*/ 	.word	0xffffffff


	//   ....[2]....
        /*0558*/ 	.word	0xffffffff


	//   ....[3]....
        /*055c*/ 	.word	0xffffffff


	//   ....[4]....
        /*0560*/ 	.word	0xffffffff


	//   ....[5]....
        /*0564*/ 	.word	0xffffffff


	//   ....[6]....
        /*0568*/ 	.word	0xffffffff


	//   ....[7]....
        /*056c*/ 	.word	0xffffffff


	//   ....[8]....
        /*0570*/ 	.word	0xffffffff


	//   ....[9]....
        /*0574*/ 	.word	0xffffffff


	//   ....[10]....
        /*0578*/ 	.word	0xffffffff


	//   ....[11]....
        /*057c*/ 	.word	0xffffffff


	//   ....[12]....
        /*0580*/ 	.word	0xffffffff


	//   ....[13]....
        /*0584*/ 	.word	0xffffffff


	//   ....[14]....
        /*0588*/ 	.word	0xffffffff


	//   ....[15]....
        /*058c*/ 	.word	0xffffffff


	//   ....[16]....
        /*0590*/ 	.word	0xffffffff


	//   ....[17]....
        /*0594*/ 	.word	0xffffffff


	//   ....[18]....
        /*0598*/ 	.word	0xffffffff


	//   ....[19]....
        /*059c*/ 	.word	0xffffffff


	//   ....[20]....
        /*05a0*/ 	.word	0xffffffff


	//   ....[21]....
        /*05a4*/ 	.word	0xffffffff


	//   ....[22]....
        /*05a8*/ 	.word	0xffffffff


	//   ....[23]....
        /*05ac*/ 	.word	0xffffffff


	//   ....[24]....
        /*05b0*/ 	.word	0xffffffff


	//   ....[25]....
        /*05b4*/ 	.word	0xffffffff


	//   ....[26]....
        /*05b8*/ 	.word	0xffffffff


	//   ....[27]....
        /*05bc*/ 	.word	0xffffffff


	//   ....[28]....
        /*05c0*/ 	.word	0xffffffff


	//   ....[29]....
        /*05c4*/ 	.word	0xffffffff


	//   ....[30]....
        /*05c8*/ 	.word	0xffffffff


	//   ....[31]....
        /*05cc*/ 	.word	0xffffffff


	//   ....[32]....
        /*05d0*/ 	.word	0xffffffff


	//   ....[33]....
        /*05d4*/ 	.word	0xffffffff


	//   ....[34]....
        /*05d8*/ 	.word	0xffffffff


	//   ....[35]....
        /*05dc*/ 	.word	0xffffffff


	//   ....[36]....
        /*05e0*/ 	.word	0xffffffff


	//   ....[37]....
        /*05e4*/ 	.word	0xffffffff


	//   ....[38]....
        /*05e8*/ 	.word	0xffffffff


	//   ....[39]....
        /*05ec*/ 	.word	0xffffffff


	//----- nvinfo : EIATTR_COOP_GROUP_INSTR_OFFSETS
	.align		4
.L_526:
        /*05f0*/ 	.byte	0x04, 0x28
        /*05f2*/ 	.short	(.L_528 - .L_527)


	//   ....[0]....
.L_527:
        /*05f4*/ 	.word	0x000069f0


	//   ....[1]....
        /*05f8*/ 	.word	0x00006a40


	//   ....[2]....
        /*05fc*/ 	.word	0x00006a70


	//   ....[3]....
        /*0600*/ 	.word	0x00006b50


	//   ....[4]....
        /*0604*/ 	.word	0x00007700


	//   ....[5]....
        /*0608*/ 	.word	0x00007860


	//   ....[6]....
        /*060c*/ 	.word	0x000078d0


	//   ....[7]....
        /*0610*/ 	.word	0x00007a20


	//   ....[8]....
        /*0614*/ 	.word	0x0000d610


	//   ....[9]....
        /*0618*/ 	.word	0x0000d8f0


	//   ....[10]....
        /*061c*/ 	.word	0x0000d930


	//   ....[11]....
        /*0620*/ 	.word	0x0000d9b0


	//   ....[12]....
        /*0624*/ 	.word	0x0000da50


	//   ....[13]....
        /*0628*/ 	.word	0x0000da90


	//   ....[14]....
        /*062c*/ 	.word	0x0000db20


	//   ....[15]....
        /*0630*/ 	.word	0x0000db50


	//   ....[16]....
        /*0634*/ 	.word	0x00014aa0


	//   ....[17]....
        /*0638*/ 	.word	0x00014d70


	//   ....[18]....
        /*063c*/ 	.word	0x00014e30


	//   ....[19]....
        /*0640*/ 	.word	0x00014e90


	//   ....[20]....
        /*0644*/ 	.word	0x00014ec0


	//   ....[21]....
        /*0648*/ 	.word	0x00014f00


	//   ....[22]....
        /*064c*/ 	.word	0x00014f90


	//   ....[23]....
        /*0650*/ 	.word	0x00014fd0


	//   ....[24]....
        /*0654*/ 	.word	0x0001c580


	//   ....[25]....
        /*0658*/ 	.word	0x0001c5c0


	//   ....[26]....
        /*065c*/ 	.word	0x0001c700


	//   ....[27]....
        /*0660*/ 	.word	0x0001c740


	//   ....[28]....
        /*0664*/ 	.word	0x0001c780


	//   ....[29]....
        /*0668*/ 	.word	0x0001c890


	//   ....[30]....
        /*066c*/ 	.word	0x0001c8e0


	//   ....[31]....
        /*0670*/ 	.word	0x0001c910


	//   ....[32]....
        /*0674*/ 	.word	0x000203a0


	//   ....[33]....
        /*0678*/ 	.word	0x000203b0


	//   ....[34]....
        /*067c*/ 	.word	0x000203d0


	//   ....[35]....
        /*0680*/ 	.word	0x000203f0


	//   ....[36]....
        /*0684*/ 	.word	0x00020400


	//   ....[37]....
        /*0688*/ 	.word	0x00020410


	//   ....[38]....
        /*068c*/ 	.word	0x00020440


	//   ....[39]....
        /*0690*/ 	.word	0x00020460


	//----- nvinfo : EIATTR_EXIT_INSTR_OFFSETS
	.align		4
.L_528:
        /*0694*/ 	.byte	0x04, 0x1c
        /*0696*/ 	.short	(.L_530 - .L_529)


	//   ....[0]....
.L_529:
        /*0698*/ 	.word	0x000006c0


	//   ....[1]....
        /*069c*/ 	.word	0x00001450


	//   ....[2]....
        /*06a0*/ 	.word	0x000014e0


	//   ....[3]....
        /*06a4*/ 	.word	0x000221e0


	//   ....[4]....
        /*06a8*/ 	.word	0x00022310


	//   ....[5]....
        /*06ac*/ 	.word	0x00022330


	//----- nvinfo : EIATTR_CRS_STACK_SIZE
	.align		4
.L_530:
        /*06b0*/ 	.byte	0x04, 0x1e
        /*06b2*/ 	.short	(.L_532 - .L_531)
.L_531:
        /*06b4*/ 	.word	0x00000000


	//----- nvinfo : EIATTR_CBANK_PARAM_SIZE
	.align		4
.L_532:
        /*06b8*/ 	.byte	0x03, 0x19
        /*06ba*/ 	.short	0x01d0


	//----- nvinfo : EIATTR_PARAM_CBANK
	.align		4
        /*06bc*/ 	.byte	0x04, 0x0a
        /*06be*/ 	.short	(.L_534 - .L_533)
	.align		4
.L_533:
        /*06c0*/ 	.word	index@(.nv.constant0._ZN5flash16flash_fwd_kernelI23Flash_fwd_kernel_traitsILi96ELi128ELi64ELi4ELb0ELb0EN7cutlass10bfloat16_tE19Flash_kernel_traitsILi96ELi128ELi64ELi4ES3_EELb1ELb0ELb1ELb1ELb0ELb0ELb0ELb0EEEvNS_16Flash_fwd_paramsE)
        /*06c4*/ 	.short	0x0210
        /*06c6*/ 	.short	0x01d0


	//----- nvinfo : EIATTR_SW_WAR
	.align		4
.L_534:
        /*06c8*/ 	.byte	0x04, 0x36
        /*06ca*/ 	.short	(.L_536 - .L_535)
.L_535:
        /*06cc*/ 	.word	0x00000008
.L_536:


//--------------------- .nv.info._ZN5flash16flash_fwd_kernelI23Flash_fwd_kernel_traitsILi96ELi128ELi64ELi4ELb0ELb0EN7cutlass10bfloat16_tE19Flash_kernel_traitsILi96ELi128ELi64ELi4ES3_EELb1ELb0ELb1ELb0ELb0ELb0ELb0ELb1EEEvNS_16Flash_fwd_paramsE --------------------------
	.section	.nv.info._ZN5flash16flash_fwd_kernelI23Flash_fwd_kernel_traitsILi96ELi128ELi64ELi4ELb0ELb0EN7cutlass10bfloat16_tE19Flash_kernel_traitsILi96ELi128ELi64ELi4ES3_EELb1ELb0ELb1ELb0ELb0ELb0ELb0ELb1EEEvNS_16Flash_fwd_paramsE,"",@"SHT_CUDA_INFO"
	.sectionflags	@""
	.align	4


	//----- nvinfo : EIATTR_CUDA_API_VERSION
	.align		4
        /*0000*/ 	.byte	0x04, 0x37
        /*0002*/ 	.short	(.L_538 - .L_537)
.L_537:
        /*0004*/ 	.word	0x00000082


	//----- nvinfo : EIATTR_KPARAM_INFO
	.align		4
.L_538:
        /*0008*/ 	.byte	0x04, 0x17
        /*000a*/ 	.short	(.L_540 - .L_539)
.L_539:
        /*000c*/ 	.word	0x00000000
        /*0010*/ 	.short	0x0000
        /*0012*/ 	.short	0x0000
        /*0014*/ 	.byte	0x00, 0xf0, 0x41, 0x07


	//----- nvinfo : EIATTR_SPARSE_MMA_MASK
	.align		4
.L_540:
        /*0018*/ 	.byte	0x03, 0x50
        /*001a*/ 	.short	0x0000


	//----- nvinfo : EIATTR_MAXREG_COUNT
	.align		4
        /*001c*/ 	.byte	0x03, 0x1b
        /*001e*/ 	.short	0x00ff


	//----- nvinfo : EIATTR_NUM_BARRIERS
	.align		4
        /*0020*/ 	.byte	0x02, 0x4c
        /*0022*/ 	.byte	0x01
	.zero		1


	//----- nvinfo : EIATTR_ANNOTATIONS
	.align		4
        /*0024*/ 	.byte	0x04, 0x55
        /*0026*/ 	.short	(.L_542 - .L_541)


	//   ....[0]....
.L_541:
        /* <DEDUP_REMOVED lines=244> */


	//----- nvinfo : EIATTR_MERCURY_ISA_VERSION
	.align		4
.L_542:
        /*0f50*/ 	.byte	0x03, 0x5f
        /*0f52*/ 	.short	0x0101


	//----- nvinfo : EIATTR_COOP_GROUP_MASK_REGIDS
	.align		4
        /*0f54*/ 	.byte	0x04, 0x29
        /*0f56*/ 	.short	(.L_544 - .L_543)


	//   ....[0]....
.L_543:
        /*0f58*/ 	.word	0xffffffff


	//   ....[1]....
        /*0f5c*/ 	.word	0xffffffff


	//   ....[2]....
        /*0f60*/ 	.word	0xffffffff


	//   ....[3]....
        /*0f64*/ 	.word	0xffffffff


	//   ....[4]....
        /*0f68*/ 	.word	0xffffffff


	//   ....[5]....
        /*0f6c*/ 	.word	0xffffffff


	//   ....[6]....
        /*0f70*/ 	.word	0xffffffff


	//   ....[7]....
        /*0f74*/ 	.word	0xffffffff


	//   ....[8]....
        /*0f78*/ 	.word	0xffffffff


	//   ....[9]....
        /*0f7c*/ 	.word	0xffffffff


	//   ....[10]....
        /*0f80*/ 	.word	0xffffffff


	//   ....[11]....
        /*0f84*/ 	.word	0xffffffff


	//   ....[12]....
        /*0f88*/ 	.word	0xffffffff


	//   ....[13]....
        /*0f8c*/ 	.word	0xffffffff


	//   ....[14]....
        /*0f90*/ 	.word	0xffffffff


	//   ....[15]....
        /*0f94*/ 	.word	0xffffffff


	//   ....[16]....
        /*0f98*/ 	.word	0xffffffff


	//   ....[17]....
        /*0f9c*/ 	.word	0xffffffff


	//   ....[18]....
        /*0fa0*/ 	.word	0xffffffff


	//   ....[19]....
        /*0fa4*/ 	.word	0xffffffff


	//   ....[20]....
        /*0fa8*/ 	.word	0xffffffff


	//   ....[21]....
        /*0fac*/ 	.word	0xffffffff


	//   ....[22]....
        /*0fb0*/ 	.word	0xffffffff


	//   ....[23]....
        /*0fb4*/ 	.word	0xffffffff


	//   ....[24]....
        /*0fb8*/ 	.word	0xffffffff


	//   ....[25]....
        /*0fbc*/ 	.word	0xffffffff


	//   ....[26]....
        /*0fc0*/ 	.word	0xffffffff


	//   ....[27]....
        /*0fc4*/ 	.word	0xffffffff


	//   ....[28]....
        /*0fc8*/ 	.word	0xffffffff


	//   ....[29]....
        /*0fcc*/ 	.word	0xffffffff


	//   ....[30]....
        /*0fd0*/ 	.word	0xffffffff


	//   ....[31]....
        /*0fd4*/ 	.word	0xffffffff


	//   ....[32]....
        /*0fd8*/ 	.word	0xffffffff


	//   ....[33]....
        /*0fdc*/ 	.word	0xffffffff


	//   ....[34]....
        /*0fe0*/ 	.word	0xffffffff


	//   ....[35]....
        /*0fe4*/ 	.word	0xffffffff


	//   ....[36]....
        /*0fe8*/ 	.word	0xffffffff


	//   ....[37]....
        /*0fec*/ 	.word	0xffffffff


	//   ....[38]....
        /*0ff0*/ 	.word	0xffffffff


	//   ....[39]....
        /*0ff4*/ 	.word	0xffffffff


	//   ....[40]....
        /*0ff8*/ 	.word	0x05000004


	//   ....[41]....
        /*0ffc*/ 	.word	0x05000004


	//   ....[42]....
        /*1000*/ 	.word	0x05000004


	//   ....[43]....
        /*1004*/ 	.word	0x05000004


	//   ....[44]....
        /*1008*/ 	.word	0x05000004


	//   ....[45]....
        /*100c*/ 	.word	0x05000004


	//   ....[46]....
        /*1010*/ 	.word	0x05000004


	//   ....[47]....
        /*1014*/ 	.word	0x05000004


	//----- nvinfo : EIATTR_COOP_GROUP_INSTR_OFFSETS
	.align		4
.L_544:
        /*1018*/ 	.byte	0x04, 0x28
        /*101a*/ 	.short	(.L_546 - .L_545)


	//   ....[0]....
.L_545:
        /*101c*/ 	.word	0x000054c0


	//   ....[1]....
        /*1020*/ 	.word	0x000055c0


	//   ....[2]....
        /*1024*/ 	.word	0x00005670


	//   ....[3]....
        /*1028*/ 	.word	0x00005790


	//   ....[4]....
        /*102c*/ 	.word	0x00006970


	//   ....[5]....
        /*1030*/ 	.word	0x000069c0


	//   ....[6]....
        /*1034*/ 	.word	0x00006b80


	//   ....[7]....
        /*1038*/ 	.word	0x00006bc0


	//   ....[8]....
        /*103c*/ 	.word	0x0000c4c0


	//   ....[9]....
        /*1040*/ 	.word	0x0000c550


	//   ....[10]....
        /*1044*/ 	.word	0x0000c870


	//   ....[11]....
        /*1048*/ 	.word	0x0000c890


	//   ....[12]....
        /*104c*/ 	.word	0x0000cb80


	//   ....[13]....
        /*1050*/ 	.word	0x0000cba0


	//   ....[14]....
        /*1054*/ 	.word	0x0000cf00


	//   ....[15]....
        /*1058*/ 	.word	0x0000cf80


	//   ....[16]....
        /*105c*/ 	.word	0x00014b30


	//   ....[17]....
        /*1060*/ 	.word	0x00014c90


	//   ....[18]....
        /*1064*/ 	.word	0x00014ff0


	//   ....[19]....
        /*1068*/ 	.word	0x00015010


	//   ....[20]....
        /*106c*/ 	.word	0x00015640


	//   ....[21]....
        /*1070*/ 	.word	0x00015660


	//   ....[22]....
        /*1074*/ 	.word	0x00015bc0


	//   ....[23]....
        /*1078*/ 	.word	0x00015be0


	//   ....[24]....
        /*107c*/ 	.word	0x0001d5b0


	//   ....[25]....
        /*1080*/ 	.word	0x0001d690


	//   ....[26]....
        /*1084*/ 	.word	0x0001d6c0


	//   ....[27]....
        /*1088*/ 	.word	0x0001d710


	//   ....[28]....
        /*108c*/ 	.word	0x0001d730


	//   ....[29]....
        /*1090*/ 	.word	0x0001d760


	//   ....[30]....
        /*1094*/ 	.word	0x0001d7b0


	//   ....[31]....
        /*1098*/ 	.word	0x0001d870


	//   ....[32]....
        /*109c*/ 	.word	0x00023630


	//   ....[33]....
        /*10a0*/ 	.word	0x00023640


	//   ....[34]....
        /*10a4*/ 	.word	0x00023650


	//   ....[35]....
        /*10a8*/ 	.word	0x00023660


	//   ....[36]....
        /*10ac*/ 	.word	0x00023690


	//   ....[37]....
        /*10b0*/ 	.word	0x000236b0


	//   ....[38]....
        /*10b4*/ 	.word	0x000236d0


	//   ....[39]....
        /*10b8*/ 	.word	0x000236e0


	//   ....[40]....
        /*10bc*/ 	.word	0x00025620


	//   ....[41]....
        /*10c0*/ 	.word	0x00025690


	//   ....[42]....
        /*10c4*/ 	.word	0x00025700


	//   ....[43]....
        /*10c8*/ 	.word	0x00025770


	//   ....[44]....
        /*10cc*/ 	.word	0x000257e0


	//   ....[45]....
        /*10d0*/ 	.word	0x00025850


	//   ....[46]....
        /*10d4*/ 	.word	0x000258c0


	//   ....[47]....
        /*10d8*/ 	.word	0x00025920


	//----- nvinfo : EIATTR_EXIT_INSTR_OFFSETS
	.align		4
.L_546:
        /*10dc*/ 	.byte	0x04, 0x1c
        /*10de*/ 	.short	(.L_548 - .L_547)


	//   ....[0]....
.L_547:
        /*10e0*/ 	.word	0x00000060


	//----- nvinfo : EIATTR_CRS_STACK_SIZE
	.align		4
.L_548:
        /*10e4*/ 	.byte	0x04, 0x1e
        /*10e6*/ 	.short	(.L_550 - .L_549)
.L_549:
        /*10e8*/ 	.word	0x00000000


	//----- nvinfo : EIATTR_CBANK_PARAM_SIZE
	.align		4
.L_550:
        /*10ec*/ 	.byte	0x03, 0x19
        /*10ee*/ 	.short	0x01d0


	//----- nvinfo : EIATTR_PARAM_CBANK
	.align		4
        /*10f0*/ 	.byte	0x04, 0x0a
        /*10f2*/ 	.short	(.L_552 - .L_551)
	.align		4
.L_551:
        /*10f4*/ 	.word	index@(.nv.constant0._ZN5flash16flash_fwd_kernelI23Flash_fwd_kernel_traitsILi96ELi128ELi64ELi4ELb0ELb0EN7cutlass10bfloat16_tE19Flash_kernel_traitsILi96ELi128ELi64ELi4ES3_EELb1ELb0ELb1ELb0ELb0ELb0ELb0ELb1EEEvNS_16Flash_fwd_paramsE)
        /*10f8*/ 	.short	0x0210
        /*10fa*/ 	.short	0x01d0


	//----- nvinfo : EIATTR_SW_WAR
	.align		4
.L_552:
        /*10fc*/ 	.byte	0x04, 0x36
        /*10fe*/ 	.short	(.L_554 - .L_553)
.L_553:
        /*1100*/ 	.word	0x00000008
.L_554:


//--------------------- .nv.info._ZN5flash16flash_fwd_kernelI23Flash_fwd_kernel_traitsILi96ELi128ELi64ELi4ELb0ELb0EN7cutlass10bfloat16_tE19Flash_kernel_traitsILi96ELi128ELi64ELi4ES3_EELb0ELb0ELb1ELb0ELb0ELb0ELb1ELb0EEEvNS_16Flash_fwd_paramsE --------------------------
	.section	.nv.info._ZN5flash16flash_fwd_kernelI23Flash_fwd_kernel_traitsILi96ELi128ELi64ELi4ELb0ELb0EN7cutlass10bfloat16_tE19Flash_kernel_traitsILi96ELi128ELi64ELi4ES3_EELb0ELb0ELb1ELb0ELb0ELb0ELb1ELb0EEEvNS_16Flash_fwd_paramsE,"",@"SHT_CUDA_INFO"
	.sectionflags	@""
	.align	4


	//----- nvinfo : EIATTR_CUDA_API_VERSION
	.align		4
        /*0000*/ 	.byte	0x04, 0x37
        /*0002*/ 	.short	(.L_556 - .L_555)
.L_555:
        /*0004*/ 	.word	0x00000082


	//----- nvinfo : EIATTR_KPARAM_INFO
	.align		4
.L_556:
        /*0008*/ 	.byte	0x04, 0x17
        /*000a*/ 	.short	(.L_558 - .L_557)
.L_557:
        /*000c*/ 	.word	0x00000000
        /*0010*/ 	.short	0x0000
        /*0012*/ 	.short	0x0000
        /*0014*/ 	.byte	0x00, 0xf0, 0x41, 0x07


	//----- nvinfo : EIATTR_SPARSE_MMA_MASK
	.align		4
.L_558:
        /*0018*/ 	.byte	0x03, 0x50
        /*001a*/ 	.short	0x0000


	//----- nvinfo : EIATTR_MAXREG_COUNT
	.align		4
        /*001c*/ 	.byte	0x03, 0x1b
        /*001e*/ 	.short	0x00ff


	//----- nvinfo : EIATTR_NUM_BARRIERS
	.align		4
        /*0020*/ 	.byte	0x02, 0x4c
        /*0022*/ 	.byte	0x01
	.zero		1


	//----- nvinfo : EIATTR_ANNOTATIONS
	.align		4
        /*0024*/ 	.byte	0x04, 0x55
        /*0026*/ 	.short	(.L_560 - .L_559)


	//   ....[0]....
.L_559:
        /* <DEDUP_REMOVED lines=33> */


	//----- nvinfo : EIATTR_MERCURY_ISA_VERSION
	.align		4
.L_560:
        /*0220*/ 	.byte	0x03, 0x5f
        /*0222*/ 	.short	0x0101


	//----- nvinfo : EIATTR_COOP_GROUP_MASK_REGIDS
	.align		4
        /*0224*/ 	.byte	0x04, 0x29
        /*0226*/ 	.short	(.L_562 - .L_561)


	//   ....[0]....
.L_561:
        /*0228*/ 	.word	0xffffffff


	//   ....[1]....
        /*022c*/ 	.word	0xffffffff


	//   ....[2]....
        /*0230*/ 	.word	0xffffffff


	//   ....[3]....
        /*0234*/ 	.word	0xffffffff


	//   ....[4]....
        /*0238*/ 	.word	0xffffffff


	//   ....[5]....
        /*023c*/ 	.word	0xffffffff


	//   ....[6]....
        /*0240*/ 	.word	0xffffffff


	//   ....[7]....
        /*0244*/ 	.word	0xffffffff


	//   ....[8]....
        /*0248*/ 	.word	0xffffffff


	//   ....[9]....
        /*024c*/ 	.word	0xffffffff


	//   ....[10]....
        /*0250*/ 	.word	0xffffffff


	//   ....[11]....
        /*0254*/ 	.word	0xffffffff


	//   ....[12]....
        /*0258*/ 	.word	0xffffffff


	//   ....[13]....
        /*025c*/ 	.word	0xffffffff


	//   ....[14]....
        /*0260*/ 	.word	0xffffffff


	//   ....[15]....
        /*0264*/ 	.word	0xffffffff


	//   ....[16]....
        /*0268*/ 	.word	0xffffffff


	//   ....[17]....
        /*026c*/ 	.word	0xffffffff


	//   ....[18]....
        /*0270*/ 	.word	0xffffffff


	//   ....[19]....
        /*0274*/ 	.word	0xffffffff


	//   ....[20]....
        /*0278*/ 	.word	0xffffffff


	//   ....[21]....
        /*027c*/ 	.word	0xffffffff


	//   ....[22]....
        /*0280*/ 	.word	0xffffffff


	//   ....[23]....
        /*0284*/ 	.word	0xffffffff


	//   ....[24]....
        /*0288*/ 	.word	0xffffffff


	//   ....[25]....
        /*028c*/ 	.word	0xffffffff


	//   ....[26]....
        /*0290*/ 	.word	0xffffffff


	//   ....[27]....
        /*0294*/ 	.word	0xffffffff


	//   ....[28]....
        /*0298*/ 	.word	0xffffffff


	//   ....[29]....
        /*029c*/ 	.word	0xffffffff


	//   ....[30]....
        /*02a0*/ 	.word	0xffffffff


	//   ....[31]....
        /*02a4*/ 	.word	0xffffffff


	//   ....[32]....
        /*02a8*/ 	.word	0xffffffff


	//   ....[33]....
        /*02ac*/ 	.word	0xffffffff


	//   ....[34]....
        /*02b0*/ 	.word	0xffffffff


	//   ....[35]....
        /*02b4*/ 	.word	0xffffffff


	//   ....[36]....
        /*02b8*/ 	.word	0xffffffff


	//   ....[37]....
        /*02bc*/ 	.word	0xffffffff


	//   ....[38]....
        /*02c0*/ 	.word	0xffffffff


	//   ....[39]....
        /*02c4*/ 	.word	0xffffffff


	//----- nvinfo : EIATTR_COOP_GROUP_INSTR_OFFSETS
	.align		4
.L_562:
        /*02c8*/ 	.byte	0x04, 0x28
        /*02ca*/ 	.short	(.L_564 - .L_563)


	//   ....[0]....
.L_563:
        /*02cc*/ 	.word	0x00005b00


	//   ....[1]....
        /*02d0*/ 	.word	0x00005bc0


	//   ....[2]....
        /*02d4*/ 	.word	0x00005c20


	//   ....[3]....
        /*02d8*/ 	.word	0x00005c40


	//   ....[4]....
        /*02dc*/ 	.word	0x00005cd0


	//   ....[5]....
        /*02e0*/ 	.word	0x00005d50


	//   ....[6]....
        /*02e4*/ 	.word	0x00005e20


	//   ....[7]....
        /*02e8*/ 	.word	0x00005f70


	//   ....[8]....
        /*02ec*/ 	.word	0x00009f70


	//   ....[9]....
        /*02f0*/ 	.word	0x0000a080


	//   ....[10]....
        /*02f4*/ 	.word	0x0000a190


	//   ....[11]....
        /*02f8*/ 	.word	0x0000a2a0


	//   ....[12]....
        /*02fc*/ 	.word	0x0000a2c0


	//   ....[13]....
        /*0300*/ 	.word	0x0000a340


	//   ....[14]....
        /*0304*/ 	.word	0x0000a370


	//   ....[15]....
        /*0308*/ 	.word	0x0000a520


	//   ....[16]....
        /*030c*/ 	.word	0x0000e950


	//   ....[17]....
        /*0310*/ 	.word	0x0000eb10


	//   ....[18]....
        /*0314*/ 	.word	0x0000ed40


	//   ....[19]....
        /*0318*/ 	.word	0x0000ee50


	//   ....[20]....
        /*031c*/ 	.word	0x0000ef10


	//   ....[21]....
        /*0320*/ 	.word	0x0000ef20


	//   ....[22]....
        /*0324*/ 	.word	0x0000ef60


	//   ....[23]....
        /*0328*/ 	.word	0x0000efc0


	//   ....[24]....
        /*032c*/ 	.word	0x00014450


	//   ....[25]....
        /*0330*/ 	.word	0x00014550


	//   ....[26]....
        /*0334*/ 	.word	0x000147b0


	//   ....[27]....
        /*0338*/ 	.word	0x000147e0


	//   ....[28]....
        /*033c*/ 	.word	0x00014830


	//   ....[29]....
        /*0340*/ 	.word	0x00014880


	//   ....[30]....
        /*0344*/ 	.word	0x000148a0


	//   ....[31]....
        /*0348*/ 	.word	0x000148b0


	//   ....[32]....
        /*034c*/ 	.word	0x00016a10


	//   ....[33]....
        /*0350*/ 	.word	0x00016a20


	//   ....[34]....
        /*0354*/ 	.word	0x00016a30


	//   ....[35]....
        /*0358*/ 	.word	0x00016a40


	//   ....[36]....
        /*035c*/ 	.word	0x00016a70


	//   ....[37]....
        /*0360*/ 	.word	0x00016a90


	//   ....[38]....
        /*0364*/ 	.word	0x00016ab0


	//   ....[39]....
        /*0368*/ 	.word	0x00016ad0


	//----- nvinfo : EIATTR_EXIT_INSTR_OFFSETS
	.align		4
.L_564:
        /*036c*/ 	.byte	0x04, 0x1c
        /*036e*/ 	.short	(.L_566 - .L_565)


	//   ....[0]....
.L_565:
        /*0370*/ 	.word	0x000004b0


	//   ....[1]....
        /*0374*/ 	.word	0x00001270


	//   ....[2]....
        /*0378*/ 	.word	0x00001300


	//   ....[3]....
        /*037c*/ 	.word	0x00018750


	//   ....[4]....
        /*0380*/ 	.word	0x00018880


	//   ....[5]....
        /*0384*/ 	.word	0x000188a0


	//----- nvinfo : EIATTR_CRS_STACK_SIZE
	.align		4
.L_566:
        /*0388*/ 	.byte	0x04, 0x1e
        /*038a*/ 	.short	(.L_568 - .L_567)
.L_567:
        /*038c*/ 	.word	0x00000000


	//----- nvinfo : EIATTR_CBANK_PARAM_SIZE
	.align		4
.L_568:
        /*0390*/ 	.byte	0x03, 0x19
        /*0392*/ 	.short	0x01d0


	//----- nvinfo : EIATTR_PARAM_CBANK
	.align		4
        /*0394*/ 	.byte	0x04, 0x0a
        /*0396*/ 	.short	(.L_570 - .L_569)
	.align		4
.L_569:
        /*0398*/ 	.word	index@(.nv.constant0._ZN5flash16flash_fwd_kernelI23Flash_fwd_kernel_traitsILi96ELi128ELi64ELi4ELb0ELb0EN7cutlass10bfloat16_tE19Flash_kernel_traitsILi96ELi128ELi64ELi4ES3_EELb0ELb0ELb1ELb0ELb0ELb0ELb1ELb0EEEvNS_16Flash_fwd_paramsE)
        /*039c*/ 	.short	0x0210
        /*039e*/ 	.short	0x01d0


	//----- nvinfo : EIATTR_SW_WAR
	.align		4
.L_570:
        /*03a0*/ 	.byte	0x04, 0x36
        /*03a2*/ 	.short	(.L_572 - .L_571)
.L_571:
        /*03a4*/ 	.word	0x00000008
.L_572:


//--------------------- .nv.info._ZN5flash16flash_fwd_kernelI23Flash_fwd_kernel_traitsILi96ELi128ELi64ELi4ELb0ELb0EN7cutlass10bfloat16_tE19Flash_kernel_traitsILi96ELi128ELi64ELi4ES3_EELb1ELb0ELb1ELb1ELb0ELb0ELb0ELb1EEEvNS_16Flash_fwd_paramsE --------------------------
	.section	.nv.info._ZN5flash16flash_fwd_kernelI23Flash_fwd_kernel_traitsILi96ELi128ELi64ELi4ELb0ELb0EN7cutlass10bfloat16_tE19Flash_kernel_traitsILi96ELi128ELi64ELi4ES3_EELb1ELb0ELb1ELb1ELb0ELb0ELb0ELb1EEEvNS_16Flash_fwd_paramsE,"",@"SHT_CUDA_INFO"
	.sectionflags	@""
	.align	4


	//----- nvinfo : EIATTR_CUDA_API_VERSION
	.align		4
        /*0000*/ 	.byte	0x04, 0x37
        /*0002*/ 	.short	(.L_574 - .L_573)
.L_573:
        /*0004*/ 	.word	0x00000082


	//----- nvinfo : EIATTR_KPARAM_INFO
	.align		4
.L_574:
        /*0008*/ 	.byte	0x04, 0x17
        /*000a*/ 	.short	(.L_576 - .L_575)
.L_575:
        /*000c*/ 	.word	0x00000000
        /*0010*/ 	.short	0x0000
        /*0012*/ 	.short	0x0000
        /*0014*/ 	.byte	0x00, 0xf0, 0x41, 0x07


	//----- nvinfo : EIATTR_SPARSE_MMA_MASK
	.align		4
.L_576:
        /*0018*/ 	.byte	0x03, 0x50
        /*001a*/ 	.short	0x0000


	//----- nvinfo : EIATTR_MAXREG_COUNT
	.align		4
        /*001c*/ 	.byte	0x03, 0x1b
        /*001e*/ 	.short	0x00ff


	//----- nvinfo : EIATTR_NUM_BARRIERS
	.align		4
        /*0020*/ 	.byte	0x02, 0x4c
        /*0022*/ 	.byte	0x01
	.zero		1


	//----- nvinfo : EIATTR_ANNOTATIONS
	.align		4
        /*0024*/ 	.byte	0x04, 0x55
        /*0026*/ 	.short	(.L_578 - .L_577)


	//   ....[0]....
.L_577:
        /* <DEDUP_REMOVED lines=270> */


	//----- nvinfo : EIATTR_MERCURY_ISA_VERSION
	.align		4
.L_578:
        /*10f0*/ 	.byte	0x03, 0x5f
        /*10f2*/ 	.short	0x0101


	//----- nvinfo : EIATTR_COOP_GROUP_MASK_REGIDS
	.align		4
        /*10f4*/ 	.byte	0x04, 0x29
        /*10f6*/ 	.short	(.L_580 - .L_579)


	//   ....[0]....
.L_579:
        /*10f8*/ 	.word	0xffffffff


	//   ....[1]....
        /*10fc*/ 	.word	0xffffffff


	//   ....[2]....
        /*1100*/ 	.word	0xffffffff


	//   ....[3]....
        /*1104*/ 	.word	0xffffffff


	//   ....[4]....
        /*1108*/ 	.word	0xffffffff


	//   ....[5]....
        /*110c*/ 	.word	0xffffffff


	//   ....[6]....
        /*1110*/ 	.word	0xffffffff


	//   ....[7]....
        /*1114*/ 	.word	0xffffffff


	//   ....[8]....
        /*1118*/ 	.word	0xffffffff


	//   ....[9]....
        /*111c*/ 	.word	0xffffffff


	//   ....[10]....
        /*1120*/ 	.word	0xffffffff


	//   ....[11]....
        /*1124*/ 	.word	0xffffffff


	//   ....[12]....
        /*1128*/ 	.word	0xffffffff


	//   ....[13]....
        /*112c*/ 	.word	0xffffffff


	//   ....[14]....
        /*1130*/ 	.word	0xffffffff


	//   ....[15]....
        /*1134*/ 	.word	0xffffffff


	//   ....[16]....
        /*1138*/ 	.word	0xffffffff


	//   ....[17]....
        /*113c*/ 	.word	0xffffffff


	//   ....[18]....
        /*1140*/ 	.word	0xffffffff


	//   ....[19]....
        /*1144*/ 	.word	0xffffffff


	//   ....[20]....
        /*1148*/ 	.word	0xffffffff


	//   ....[21]....
        /*114c*/ 	.word	0xffffffff


	//   ....[22]....
        /*1150*/ 	.word	0xffffffff


	//   ....[23]....
        /*1154*/ 	.word	0xffffffff


	//   ....[24]....
        /*1158*/ 	.word	0xffffffff


	//   ....[25]....
        /*115c*/ 	.word	0xffffffff


	//   ....[26]....
        /*1160*/ 	.word	0xffffffff


	//   ....[27]....
        /*1164*/ 	.word	0xffffffff


	//   ....[28]....
        /*1168*/ 	.word	0xffffffff


	//   ....[29]....
        /*116c*/ 	.word	0xffffffff


	//   ....[30]....
        /*1170*/ 	.word	0xffffffff


	//   ....[31]....
        /*1174*/ 	.word	0xffffffff


	//   ....[32]....
        /*1178*/ 	.word	0xffffffff


	//   ....[33]....
        /*117c*/ 	.word	0xffffffff


	//   ....[34]....
        /*1180*/ 	.word	0xffffffff


	//   ....[35]....
        /*1184*/ 	.word	0xffffffff


	//   ....[36]....
        /*1188*/ 	.word	0xffffffff


	//   ....[37]....
        /*118c*/ 	.word	0xffffffff


	//   ....[38]....
        /*1190*/ 	.word	0xffffffff


	//   ....[39]....
        /*1194*/ 	.word	0xffffffff


	//   ....[40]....
        /*1198*/ 	.word	0x05000004


	//   ....[41]....
        /*119c*/ 	.word	0x05000004


	//   ....[42]....
        /*11a0*/ 	.word	0x05000004


	//   ....[43]....
        /*11a4*/ 	.word	0x05000004


	//   ....[44]....
        /*11a8*/ 	.word	0x05000004


	//   ....[45]....
        /*11ac*/ 	.word	0x05000004


	//   ....[46]....
        /*11b0*/ 	.word	0x05000004


	//   ....[47]....
        /*11b4*/ 	.word	0x05000004


	//----- nvinfo : EIATTR_COOP_GROUP_INSTR_OFFSETS
	.align		4
.L_580:
        /*11b8*/ 	.byte	0x04, 0x28
        /*11ba*/ 	.short	(.L_582 - .L_581)


	//   ....[0]....
.L_581:
        /*11bc*/ 	.word	0x000067a0


	//   ....[1]....
        /*11c0*/ 	.word	0x00006840


	//   ....[2]....
        /*11c4*/ 	.word	0x00006960


	//   ....[3]....
        /*11c8*/ 	.word	0x00006a90


	//   ....[4]....
        /*11cc*/ 	.word	0x00007860


	//   ....[5]....
        /*11d0*/ 	.word	0x00007910


	//   ....[6]....
        /*11d4*/ 	.word	0x00007ad0


	//   ....[7]....
        /*11d8*/ 	.word	0x00007af0


	//   ....[8]....
        /*11dc*/ 	.word	0x0000e930


	//   ....[9]....
        /*11e0*/ 	.word	0x0000ea10


	//   ....[10]....
        /*11e4*/ 	.word	0x0000edb0


	//   ....[11]....
        /*11e8*/ 	.word	0x0000edd0


	//   ....[12]....
        /*11ec*/ 	.word	0x0000f0e0


	//   ....[13]....
        /*11f0*/ 	.word	0x0000f100


	//   ....[14]....
        /*11f4*/ 	.word	0x0000f450


	//   ....[15]....
        /*11f8*/ 	.word	0x0000f4a0


	//   ....[16]....
        /*11fc*/ 	.word	0x00018270


	//   ....[17]....
        /*1200*/ 	.word	0x00018300


	//   ....[18]....
        /*1204*/ 	.word	0x000187c0


	//   ....[19]....
        /*1208*/ 	.word	0x000187e0


	//   ....[20]....
        /*120c*/ 	.word	0x00018da0


	//   ....[21]....
        /*1210*/ 	.word	0x00018dc0


	//   ....[22]....
        /*1214*/ 	.word	0x000191f0


	//   ....[23]....
        /*1218*/ 	.word	0x00019210


	//   ....[24]....
        /*121c*/ 	.word	0x00021c90


	//   ....[25]....
        /*1220*/ 	.word	0x00021d40


	//   ....[26]....
        /*1224*/ 	.word	0x00021d70


	//   ....[27]....
        /*1228*/ 	.word	0x00021dc0


	//   ....[28]....
        /*122c*/ 	.word	0x00021e20


	//   ....[29]....
        /*1230*/ 	.word	0x00021e40


	//   ....[30]....
        /*1234*/ 	.word	0x00021e60


	//   ....[31]....
        /*1238*/ 	.word	0x00021f00


	//   ....[32]....
        /*123c*/ 	.word	0x00027b20


	//   ....[33]....
        /*1240*/ 	.word	0x00027b30


	//   ....[34]....
        /*1244*/ 	.word	0x00027b40


	//   ....[35]....
        /*1248*/ 	.word	0x00027b50


	//   ....[36]....
        /*124c*/ 	.word	0x00027b80


	//   ....[37]....
        /*1250*/ 	.word	0x00027ba0


	//   ....[38]....
        /*1254*/ 	.word	0x00027bc0


	//   ....[39]....
        /*1258*/ 	.word	0x00027bd0


	//   ....[40]....
        /*125c*/ 	.word	0x00029b10


	//   ....[41]....
        /*1260*/ 	.word	0x00029b80


	//   ....[42]....
        /*1264*/ 	.word	0x00029bf0


	//   ....[43]....
        /*1268*/ 	.word	0x00029c60


	//   ....[44]....
        /*126c*/ 	.word	0x00029cd0


	//   ....[45]....
        /*1270*/ 	.word	0x00029d40


	//   ....[46]....
        /*1274*/ 	.word	0x00029db0


	//   ....[47]....
        /*1278*/ 	.word	0x00029e10


	//----- nvinfo : EIATTR_EXIT_INSTR_OFFSETS
	.align		4
.L_582:
        /*127c*/ 	.byte	0x04, 0x1c
        /*127e*/ 	.short	(.L_584 - .L_583)


	//   ....[0]....
.L_583:
        /*1280*/ 	.word	0x00000060


	//----- nvinfo : EIATTR_CRS_STACK_SIZE
	.align		4
.L_584:
        /*1284*/ 	.byte	0x04, 0x1e
        /*1286*/ 	.short	(.L_586 - .L_585)
.L_585:
        /*1288*/ 	.word	0x00000000


	//----- nvinfo : EIATTR_CBANK_PARAM_SIZE
	.align		4
.L_586:
        /*128c*/ 	.byte	0x03, 0x19
        /*128e*/ 	.short	0x01d0


	//----- nvinfo : EIATTR_PARAM_CBANK
	.align		4
        /*1290*/ 	.byte	0x04, 0x0a
        /*1292*/ 	.short	(.L_588 - .L_587)
	.align		4
.L_587:
        /*1294*/ 	.word	index@(.nv.constant0._ZN5flash16flash_fwd_kernelI23Flash_fwd_kernel_traitsILi96ELi128ELi64ELi4ELb0ELb0EN7cutlass10bfloat16_tE19Flash_kernel_traitsILi96ELi128ELi64ELi4ES3_EELb1ELb0ELb1ELb1ELb0ELb0ELb0ELb1EEEvNS_16Flash_fwd_paramsE)
        /*1298*/ 	.short	0x0210
        /*129a*/ 	.short	0x01d0


	//----- nvinfo : EIATTR_SW_WAR
	.align		4
.L_588:
        /*129c*/ 	.byte	0x04, 0x36
        /*129e*/ 	.short	(.L_590 - .L_589)
.L_589:
        /*12a0*/ 	.word	0x00000008
.L_590:


//--------------------- .nv.info._ZN5flash16flash_fwd_kernelI23Flash_fwd_kernel_traitsILi96ELi128ELi64ELi4ELb0ELb0EN7cutlass10bfloat16_tE19Flash_kernel_traitsILi96ELi128ELi64ELi4ES3_EELb0ELb0ELb1ELb1ELb0ELb0ELb1ELb0EEEvNS_16Flash_fwd_paramsE --------------------------
	.section	.nv.info._ZN5flash16flash_fwd_kernelI23Flash_fwd_kernel_traitsILi96ELi128ELi64ELi4ELb0ELb0EN7cutlass10bfloat16_tE19Flash_kernel_traitsILi96ELi128ELi64ELi4ES3_EELb0ELb0ELb1ELb1ELb0ELb0ELb1ELb0EEEvNS_16Flash_fwd_paramsE,"",@"SHT_CUDA_INFO"
	.sectionflags	@""
	.align	4


	//----- nvinfo : EIATTR_CUDA_API_VERSION
	.align		4
        /*0000*/ 	.byte	0x04, 0x37
        /*0002*/ 	.short	(.L_592 - .L_591)
.L_591:
        /*0004*/ 	.word	0x00000082


	//----- nvinfo : EIATTR_KPARAM_INFO
	.align		4
.L_592:
        /*0008*/ 	.byte	0x04, 0x17
        /*000a*/ 	.short	(.L_594 - .L_593)
.L_593:
        /*000c*/ 	.word	0x00000000
        /*0010*/ 	.short	0x0000
        /*0012*/ 	.short	0x0000
        /*0014*/ 	.byte	0x00, 0xf0, 0x41, 0x07


	//----- nvinfo : EIATTR_SPARSE_MMA_MASK
	.align		4
.L_594:
        /*0018*/ 	.byte	0x03, 0x50
        /*001a*/ 	.short	0x0000


	//----- nvinfo : EIATTR_MAXREG_COUNT
	.align		4
        /*001c*/ 	.byte	0x03, 0x1b
        /*001e*/ 	.short	0x00ff


	//----- nvinfo : EIATTR_NUM_BARRIERS
	.align		4
        /*0020*/ 	.byte	0x02, 0x4c
        /*0022*/ 	.byte	0x01
	.zero		1


	//----- nvinfo : EIATTR_ANNOTATIONS
	.align		4
        /*0024*/ 	.byte	0x04, 0x55
        /*0026*/ 	.short	(.L_596 - .L_595)


	//   ....[0]....
.L_595:
        /* <DEDUP_REMOVED lines=33> */


	//----- nvinfo : EIATTR_MERCURY_ISA_VERSION
	.align		4
.L_596:
        /*0220*/ 	.byte	0x03, 0x5f
        /*0222*/ 	.short	0x0101


	//----- nvinfo : EIATTR_COOP_GROUP_MASK_REGIDS
	.align		4
        /*0224*/ 	.byte	0x04, 0x29
        /*0226*/ 	.short	(.L_598 - .L_597)


	//   ....[0]....
.L_597:
        /*0228*/ 	.word	0xffffffff


	//   ....[1]....
        /*022c*/ 	.word	0xffffffff


	//   ....[2]....
        /*0230*/ 	.word	0xffffffff


	//   ....[3]....
        /*0234*/ 	.word	0xffffffff


	//   ....[4]....
        /*0238*/ 	.word	0xffffffff


	//   ....[5]....
        /*023c*/ 	.word	0xffffffff


	//   ....[6]....
        /*0240*/ 	.word	0xffffffff


	//   ....[7]....
        /*0244*/ 	.word	0xffffffff


	//   ....[8]....
        /*0248*/ 	.word	0xffffffff


	//   ....[9]....
        /*024c*/ 	.word	0xffffffff


	//   ....[10]....
        /*0250*/ 	.word	0xffffffff


	//   ....[11]....
        /*0254*/ 	.word	0xffffffff


	//   ....[12]....
        /*0258*/ 	.word	0xffffffff


	//   ....[13]....
        /*025c*/ 	.word	0xffffffff


	//   ....[14]....
        /*0260*/ 	.word	0xffffffff


	//   ....[15]....
        /*0264*/ 	.word	0xffffffff


	//   ....[16]....
        /*0268*/ 	.word	0xffffffff


	//   ....[17]....
        /*026c*/ 	.word	0xffffffff


	//   ....[18]....
        /*0270*/ 	.word	0xffffffff


	//   ....[19]....
        /*0274*/ 	.word	0xffffffff


	//   ....[20]....
        /*0278*/ 	.word	0xffffffff


	//   ....[21]....
        /*027c*/ 	.word	0xffffffff


	//   ....[22]....
        /*0280*/ 	.word	0xffffffff


	//   ....[23]....
        /*0284*/ 	.word	0xffffffff


	//   ....[24]....
        /*0288*/ 	.word	0xffffffff


	//   ....[25]....
        /*028c*/ 	.word	0xffffffff


	//   ....[26]....
        /*0290*/ 	.word	0xffffffff


	//   ....[27]....
        /*0294*/ 	.word	0xffffffff


	//   ....[28]....
        /*0298*/ 	.word	0xffffffff


	//   ....[29]....
        /*029c*/ 	.word	0xffffffff


	//   ....[30]....
        /*02a0*/ 	.word	0xffffffff


	//   ....[31]....
        /*02a4*/ 	.word	0xffffffff


	//   ....[32]....
        /*02a8*/ 	.word	0xffffffff


	//   ....[33]....
        /*02ac*/ 	.word	0xffffffff


	//   ....[34]....
        /*02b0*/ 	.word	0xffffffff


	//   ....[35]....
        /*02b4*/ 	.word	0xffffffff


	//   ....[36]....
        /*02b8*/ 	.word	0xffffffff


	//   ....[37]....
        /*02bc*/ 	.word	0xffffffff


	//   ....[38]....
        /*02c0*/ 	.word	0xffffffff


	//   ....[39]....
        /*02c4*/ 	.word	0xffffffff


	//----- nvinfo : EIATTR_COOP_GROUP_INSTR_OFFSETS
	.align		4
.L_598:
        /*02c8*/ 	.byte	0x04, 0x28
        /*02ca*/ 	.short	(.L_600 - .L_599)


	//   ....[0]....
.L_599:
        /*02cc*/ 	.word	0x00006fc0


	//   ....[1]....
        /*02d0*/ 	.word	0x00007080


	//   ....[2]....
        /*02d4*/ 	.word	0x000070d0


	//   ....[3]....
        /*02d8*/ 	.word	0x000070f0


	//   ....[4]....
        /*02dc*/ 	.word	0x00007150


	//   ....[5]....
        /*02e0*/ 	.word	0x000071c0


	//   ....[6]....
        /*02e4*/ 	.word	0x00007290


	//   ....[7]....
        /*02e8*/ 	.word	0x000073f0


	//   ....[8]....
        /*02ec*/ 	.word	0x0000c910


	//   ....[9]....
        /*02f0*/ 	.word	0x0000ca40


	//   ....[10]....
        /*02f4*/ 	.word	0x0000ca70


	//   ....[11]....
        /*02f8*/ 	.word	0x0000cb10


	//   ....[12]....
        /*02fc*/ 	.word	0x0000cb50


	//   ....[13]....
        /*0300*/ 	.word	0x0000cbc0


	//   ....[14]....
        /*0304*/ 	.word	0x0000cc00


	//   ....[15]....
        /*0308*/ 	.word	0x0000cd00


	//   ....[16]....
        /*030c*/ 	.word	0x00012e80


	//   ....[17]....
        /*0310*/ 	.word	0x00012f50


	//   ....[18]....
        /*0314*/ 	.word	0x00012fe0


	//   ....[19]....
        /*0318*/ 	.word	0x00013000


	//   ....[20]....
        /*031c*/ 	.word	0x00013040


	//   ....[21]....
        /*0320*/ 	.word	0x00013050


	//   ....[22]....
        /*0324*/ 	.word	0x000130a0


	//   ....[23]....
        /*0328*/ 	.word	0x00013120


	//   ....[24]....
        /*032c*/ 	.word	0x00018eb0


	//   ....[25]....
        /*0330*/ 	.word	0x00018f30


	//   ....[26]....
        /*0334*/ 	.word	0x000190e0


	//   ....[27]....
        /*0338*/ 	.word	0x00019130


	//   ....[28]....
        /*033c*/ 	.word	0x000194f0


	//   ....[29]....
        /*0340*/ 	.word	0x00019510


	//   ....[30]....
        /*0344*/ 	.word	0x00019580


	//   ....[31]....
        /*0348*/ 	.word	0x000195b0


	//   ....[32]....
        /*034c*/ 	.word	0x0001b800


	//   ....[33]....
        /*0350*/ 	.word	0x0001b810


	//   ....[34]....
        /*0354*/ 	.word	0x0001b820


	//   ....[35]....
        /*0358*/ 	.word	0x0001b830


	//   ....[36]....
        /*035c*/ 	.word	0x0001b860


	//   ....[37]....
        /*0360*/ 	.word	0x0001b880


	//   ....[38]....
        /*0364*/ 	.word	0x0001b8a0


	//   ....[39]....
        /*0368*/ 	.word	0x0001b8c0


	//----- nvinfo : EIATTR_EXIT_INSTR_OFFSETS
	.align		4
.L_600:
        /*036c*/ 	.byte	0x04, 0x1c
        /*036e*/ 	.short	(.L_602 - .L_601)


	//   ....[0]....
.L_601:
        /*0370*/ 	.word	0x000004c0


	//   ....[1]....
        /*0374*/ 	.word	0x00001270


	//   ....[2]....
        /*0378*/ 	.word	0x00001300


	//   ....[3]....
        /*037c*/ 	.word	0x0001d550


	//   ....[4]....
        /*0380*/ 	.word	0x0001d680


	//   ....[5]....
        /*0384*/ 	.word	0x0001d6a0


	//----- nvinfo : EIATTR_CRS_STACK_SIZE
	.align		4
.L_602:
        /*0388*/ 	.byte	0x04, 0x1e
        /*038a*/ 	.short	(.L_604 - .L_603)
.L_603:
        /*038c*/ 	.word	0x00000000


	//----- nvinfo : EIATTR_CBANK_PARAM_SIZE
	.align		4
.L_604:
        /*0390*/ 	.byte	0x03, 0x19
        /*0392*/ 	.short	0x01d0


	//----- nvinfo : EIATTR_PARAM_CBANK
	.align		4
        /*0394*/ 	.byte	0x04, 0x0a
        /*0396*/ 	.short	(.L_606 - .L_605)
	.align		4
.L_605:
        /*0398*/ 	.word	index@(.nv.constant0._ZN5flash16flash_fwd_kernelI23Flash_fwd_kernel_traitsILi96ELi128ELi64ELi4ELb0ELb0EN7cutlass10bfloat16_tE19Flash_kernel_traitsILi96ELi128ELi64ELi4ES3_EELb0ELb0ELb1ELb1ELb0ELb0ELb1ELb0EEEvNS_16Flash_fwd_paramsE)
        /*039c*/ 	.short	0x0210
        /*039e*/ 	.short	0x01d0


	//----- nvinfo : EIATTR_SW_WAR
	.align		4
.L_606:
        /*03a0*/ 	.byte	0x04, 0x36
        /*03a2*/ 	.short	(.L_608 - .L_607)
.L_607:
        /*03a4*/ 	.word	0x00000008
.L_608:


//--------------------- .nv.callgraph             --------------------------
	.section	.nv.callgraph,"",@"SHT_CUDA_CALLGRAPH"
	.align	4
	.sectionentsize	8
	.align		4
        /*0000*/ 	.word	0x00000000
	.align		4
        /*0004*/ 	.word	0xffffffff
	.align		4
        /*0008*/ 	.word	0x00000000
	.align		4
        /*000c*/ 	.word	0xfffffffe
	.align		4
        /*0010*/ 	.word	0x00000000
	.align		4
        /*0014*/ 	.word	0xfffffffd
	.align		4
        /*0018*/ 	.word	0x00000000
	.align		4
        /*001c*/ 	.word	0xfffffffc


//--------------------- .nv.constant4             --------------------------
	.section	.nv.constant4,"a",@progbits
	.align	8
	.align		8
.nv.constant4:
        /*0000*/ 	.dword	_ZN65_INTERNAL_965ec378_29_flash_fwd_hdim96_bf16_sm80_cu_e763cb1e_27284cuda3std3__45__cpo5beginE
	.align		8
        /*0008*/ 	.dword	_ZN65_INTERNAL_965ec378_29_flash_fwd_hdim96_bf16_sm80_cu_e763cb1e_27284cuda3std3__45__cpo3endE
	.align		8
        /*0010*/ 	.dword	_ZN65_INTERNAL_965ec378_29_flash_fwd_hdim96_bf16_sm80_cu_e763cb1e_27284cuda3std3__45__cpo6cbeginE
	.align		8
        /*0018*/ 	.dword	_ZN65_INTERNAL_965ec378_29_flash_fwd_hdim96_bf16_sm80_cu_e763cb1e_27284cuda3std3__45__cpo4cendE
	.align		8
        /*0020*/ 	.dword	_ZN65_INTERNAL_965ec378_29_flash_fwd_hdim96_bf16_sm80_cu_e763cb1e_27284cuda3std3__467_GLOBAL__N__965ec378_29_flash_fwd_hdim96_bf16_sm80_cu_e763cb1e_27286ignoreE
	.align		8
        /*0028*/ 	.dword	_ZN65_INTERNAL_965ec378_29_flash_fwd_hdim96_bf16_sm80_cu_e763cb1e_27284cuda3std3__419piecewise_constructE
	.align		8
        /*0030*/ 	.dword	_ZN65_INTERNAL_965ec378_29_flash_fwd_hdim96_bf16_sm80_cu_e763cb1e_27284cuda3std3__48in_placeE
	.align		8
        /*0038*/ 	.dword	_ZN65_INTERNAL_965ec378_29_flash_fwd_hdim96_bf16_sm80_cu_e763cb1e_27284cuda3std6ranges3__45__cpo4swapE
	.align		8
        /*0040*/ 	.dword	_ZN65_INTERNAL_965ec378_29_flash_fwd_hdim96_bf16_sm80_cu_e763cb1e_27284cuda3std6ranges3__45__cpo9iter_moveE
	.align		8
        /*0048*/ 	.dword	_ZN65_INTERNAL_965ec378_29_flash_fwd_hdim96_bf16_sm80_cu_e763cb1e_27284cute7productE
	.align		8
        /*0050*/ 	.dword	_ZN65_INTERNAL_965ec378_29_flash_fwd_hdim96_bf16_sm80_cu_e763cb1e_27284cute1_E


//--------------------- .text._ZN5flash16flash_fwd_kernelI23Flash_fwd_kernel_traitsILi96ELi128ELi64ELi4ELb0ELb0EN7cutlass10bfloat16_tE19Flash_kernel_traitsILi96ELi128ELi64ELi4ES3_EELb0ELb0ELb0ELb0ELb0ELb1ELb0ELb0EEEvNS_16Flash_fwd_paramsE --------------------------
	.section	.text._ZN5flash16flash_fwd_kernelI23Flash_fwd_kernel_traitsILi96ELi128ELi64ELi4ELb0ELb0EN7cutlass10bfloat16_tE19Flash_kernel_traitsILi96ELi128ELi64ELi4ES3_EELb0ELb0ELb0ELb0ELb0ELb1ELb0ELb0EEEvNS_16Flash_fwd_paramsE,"ax",@progbits
	.align	128
        .global         _ZN5flash16flash_fwd_kernelI23Flash_fwd_kernel_traitsILi96ELi128ELi64ELi4ELb0ELb0EN7cutlass10bfloat16_tE19Flash_kernel_traitsILi96ELi128ELi64ELi4ES3_EELb0ELb0ELb0ELb0ELb0ELb1ELb0ELb0EEEvNS_16Flash_fwd_paramsE
        .type           _ZN5flash16flash_fwd_kernelI23Flash_fwd_kernel_traitsILi96ELi128ELi64ELi4ELb0ELb0EN7cutlass10bfloat16_tE19Flash_kernel_traitsILi96ELi128ELi64ELi4ES3_EELb0ELb0ELb0ELb0ELb0ELb1ELb0ELb0EEEvNS_16Flash_fwd_paramsE,@function
        .size           _ZN5flash16flash_fwd_kernelI23Flash_fwd_kernel_traitsILi96ELi128ELi64ELi4ELb0ELb0EN7cutlass10bfloat16_tE19Flash_kernel_traitsILi96ELi128ELi64ELi4ES3_EELb0ELb0ELb0ELb0ELb0ELb1ELb0ELb0EEEvNS_16Flash_fwd_paramsE,(.L_x_1205 - _ZN5flash16flash_fwd_kernelI23Flash_fwd_kernel_traitsILi96ELi128ELi64ELi4ELb0ELb0EN7cutlass10bfloat16_tE19Flash_kernel_traitsILi96ELi128ELi64ELi4ES3_EELb0ELb0ELb0ELb0ELb0ELb1ELb0ELb0EEEvNS_16Flash_fwd_paramsE)
        .other          _ZN5flash16flash_fwd_kernelI23Flash_fwd_kernel_traitsILi96ELi128ELi64ELi4ELb0ELb0EN7cutlass10bfloat16_tE19Flash_kernel_traitsILi96ELi128ELi64ELi4ES3_EELb0ELb0ELb0ELb0ELb0ELb1ELb0ELb0EEEvNS_16Flash_fwd_paramsE,@"STO_CUDA_ENTRY STV_DEFAULT"
_ZN5flash16flash_fwd_kernelI23Flash_fwd_kernel_traitsILi96ELi128ELi64ELi4ELb0ELb0EN7cutlass10bfloat16_tE19Flash_kernel_traitsILi96ELi128ELi64ELi4ES3_EELb0ELb0ELb0ELb0ELb0ELb1ELb0ELb0EEEvNS_16Flash_fwd_paramsE:
.text._ZN5flash16flash_fwd_kernelI23Flash_fwd_kernel_traitsILi96ELi128ELi64ELi4ELb0ELb0EN7cutlass10bfloat16_tE19Flash_kernel_traitsILi96ELi128ELi64ELi4ES3_EELb0ELb0ELb0ELb0ELb0ELb1ELb0ELb0EEEvNS_16Flash_fwd_paramsE:
[----:B------:R-:W1:Y:S08]  /*0000*/  LDC R1, c[0x0][0x28] ;  /* 0x00000a00ff017b82 */ /* 0x000e700000000800 */
[----:B------:R-:W2:Y:S01]  /*0010*/  LDC.64 R2, c[0x0][0x300] ;  /* 0x0000c000ff027b82 */ /* 0x000ea20000000a00 */
[----:B------:R-:W3:Y:S01]  /*0020*/  S2R R19, SR_CTAID.Y ;  /* 0x0000000000137919 */ /* 0x000ee20000002600 */
[----:B------:R-:W-:Y:S01]  /*0030*/  ULDC.64 UR4, c[0x0][0x2f0] ;  /* 0x0000bc0000047ab9 */ /* 0x000fe20000000a00 */
[----:B------:R-:W-:Y:S01]  /*0040*/  IMAD.MOV.U32 R252, RZ, RZ, -0x1 ;  /* 0xfffffffffffc7424 */ /* 0x000fe200078e00ff */
[----:B------:R-:W-:Y:S01]  /*0050*/  ISETP.NE.U32.AND P2, PT, RZ, UR4, PT ;  /* 0x00000004ff007c0c */ /* 0x000fe2000bf45070 */
[----:B------:R-:W-:Y:S01]  /*0060*/  ULDC.64 UR14, c[0x0][0x208] ;  /* 0x00008200000e7ab9 */ /* 0x000fe20000000a00 */
[----:B-1----:R-:W-:-:S02]  /*0070*/  VIADD R1, R1, 0xffffffc8 ;  /* 0xffffffc801017836 */ /* 0x002fc40000000000 */
[----:B------:R-:W3:Y:S01]  /*0080*/  LDC.64 R4, c[0x0][0x2f0] ;  /* 0x0000bc00ff047b82 */ /* 0x000ee20000000a00 */
[----:B------:R-:W-:-:S07]  /*0090*/  ISETP.NE.AND.EX P2, PT, RZ, UR5, PT, P2 ;  /* 0x00000005ff007c0c */ /* 0x000fce000bf45320 */
[----:B------:R-:W1:Y:S01]  /*00a0*/  LDC.U8 R8, c[0x0][0x3c2] ;  /* 0x0000f080ff087b82 */ /* 0x000e620000000000 */
[----:B--2---:R-:W-:-:S07]  /*00b0*/  ISETP.NE.U32.AND P1, PT, R2, RZ, PT ;  /* 0x000000ff0200720c */ /* 0x004fce0003f25070 */
[----:B------:R-:W2:Y:S01]  /*00c0*/  LDC.64 R10, c[0x0][0x2f8] ;  /* 0x0000be00ff0a7b82 */ /* 0x000ea20000000a00 */
[----:B------:R-:W-:Y:S01]  /*00d0*/  ISETP.NE.AND.EX P1, PT, R3, RZ, PT, P1 ;  /* 0x000000ff0300720c */ /* 0x000fe20003f25310 */
[----:B---3--:R-:W-:-:S06]  /*00e0*/  IMAD.WIDE R4, R19, 0x4, R4 ;  /* 0x0000000413047825 */ /* 0x008fcc00078e0204 */
[----:B------:R-:W3:Y:S01]  /*00f0*/  LDC.64 R2, c[0x0][0x2f8] ;  /* 0x0000be00ff027b82 */ /* 0x000ee20000000a00 */
[----:B------:R-:W4:Y:S04]  /*0100*/  @P2 LDG.E R252, desc[UR14][R4.64] ;  /* 0x0000000e04fc2981 */ /* 0x000f28000c1e1900 */
[----:B------:R2:W4:Y:S03]  /*0110*/  @P2 LDG.E R0, desc[UR14][R4.64+0x4] ;  /* 0x0000040e04002981 */ /* 0x000526000c1e1900 */
[----:B------:R-:W2:Y:S01]  /*0120*/  @P1 LDC.64 R6, c[0x0][0x300] ;  /* 0x0000c000ff061b82 */ /* 0x000ea20000000a00 */
[----:B-1----:R-:W-:Y:S01]  /*0130*/  ISETP.NE.AND P3, PT, R8, RZ, PT ;  /* 0x000000ff0800720c */ /* 0x002fe20003f65270 */
[----:B------:R-:W-:-:S02]  /*0140*/  IMAD.MOV.U32 R8, RZ, RZ, RZ ;  /* 0x000000ffff087224 */ /* 0x000fc400078e00ff */
[----:B--2---:R-:W-:-:S05]  /*0150*/  @P1 IMAD.WIDE R4, R19, 0x4, R6 ;  /* 0x0000000413041825 */ /* 0x004fca00078e0206 */
[----:B------:R1:W5:Y:S01]  /*0160*/  @P1 LDG.E R8, desc[UR14][R4.64] ;  /* 0x0000000e04081981 */ /* 0x000362000c1e1900 */
[----:B---3--:R-:W-:-:S04]  /*0170*/  ISETP.EQ.U32.AND P0, PT, R2, RZ, PT ;  /* 0x000000ff0200720c */ /* 0x008fc80003f02070 */
[----:B------:R-:W-:Y:S01]  /*0180*/  ISETP.EQ.OR.EX P0, PT, R3, RZ, !P3, P0 ;  /* 0x000000ff0300720c */ /* 0x000fe20005f02700 */
[----:B------:R-:W-:Y:S02]  /*0190*/  IMAD.MOV.U32 R9, RZ, RZ, -0x1 ;  /* 0xffffffffff097424 */ /* 0x000fe400078e00ff */
[----:B------:R-:W-:Y:S01]  /*01a0*/  IMAD.WIDE R6, R19, 0x4, R10 ;  /* 0x0000000413067825 */ /* 0x000fe200078e020a */
[----:B------:R-:W2:Y:S01]  /*01b0*/  S2R R25, SR_CTAID.X ;  /* 0x0000000000197919 */ /* 0x000ea20000002500 */
[----:B------:R-:W3:Y:S01]  /*01c0*/  S2R R28, SR_CTAID.Z ;  /* 0x00000000001c7919 */ /* 0x000ee20000002700 */
[----:B------:R-:W1:Y:S07]  /*01d0*/  S2R R43, SR_TID.X ;  /* 0x00000000002b7919 */ /* 0x000e6e0000002100 */
[----:B------:R1:W5:Y:S01]  /*01e0*/  @!P0 LDG.E R9, desc[UR14][R6.64] ;  /* 0x0000000e06098981 */ /* 0x000362000c1e1900 */
[----:B------:R-:W-:-:S04]  /*01f0*/  ISETP.NE.U32.AND P0, PT, R2, RZ, PT ;  /* 0x000000ff0200720c */ /* 0x000fc80003f05070 */
[----:B------:R-:W-:Y:S01]  /*0200*/  ISETP.NE.AND.EX P0, PT, R3, RZ, PT, P0 ;  /* 0x000000ff0300720c */ /* 0x000fe20003f05300 */
[----:B----4-:R-:W-:-:S06]  /*0210*/  @P2 IMAD.IADD R13, R0, 0x1, -R252 ;  /* 0x00000001000d2824 */ /* 0x010fcc00078e0afc */
[----:B------:R-:W4:Y:S06]  /*0220*/  @!P2 LDC R13, c[0x0][0x2c4] ;  /* 0x0000b100ff0dab82 */ /* 0x000f2c0000000800 */
[----:B-123--:R-:W-:Y:S05]  /*0230*/  @!P0 BRA `(.L_x_0) ;  /* 0x0000000000108947 */ /* 0x00efea0003800000 */
[----:B------:R-:W2:Y:S02]  /*0240*/  @P3 LDG.E R0, desc[UR14][R6.64+0x4] ;  /* 0x0000040e06003981 */ /* 0x000ea4000c1e1900 */
[----:B--2--5:R-:W-:-:S06]  /*0250*/  @P3 IADD3 R4, R0, -R9, RZ ;  /* 0x8000000900043210 */ /* 0x024fcc0007ffe0ff */
[----:B------:R2:W5:Y:S01]  /*0260*/  @!P3 LDG.E R4, desc[UR14][R6.64] ;  /* 0x0000000e0604b981 */ /* 0x000562000c1e1900 */
[----:B------:R-:W-:Y:S05]  /*0270*/  BRA `(.L_x_1) ;  /* 0x0000000000047947 */ /* 0x000fea0003800000 */
.L_x_0:
[----:B------:R-:W1:Y:S02]  /*0280*/  LDC R4, c[0x0][0x2c8] ;  /* 0x0000b200ff047b82 */ /* 0x000e640000000800 */
.L_x_1:
[----:B------:R-:W3:Y:S02]  /*0290*/  LDC.64 R2, c[0x0][0x308] ;  /* 0x0000c200ff027b82 */ /* 0x000ee40000000a00 */
[----:B---3--:R-:W-:-:S04]  /*02a0*/  ISETP.NE.U32.AND P2, PT, R2, RZ, PT ;  /* 0x000000ff0200720c */ /* 0x008fc80003f45070 */
[----:B------:R-:W-:-:S13]  /*02b0*/  ISETP.NE.AND.EX P2, PT, R3, RZ, PT, P2 ;  /* 0x000000ff0300720c */ /* 0x000fda0003f45320 */
[----:B------:R-:W3:Y:S08]  /*02c0*/  @P2 LDC.64 R2, c[0x0][0x308] ;  /* 0x0000c200ff022b82 */ /* 0x000ef00000000a00 */
[----:B------:R-:W2:Y:S01]  /*02d0*/  @!P2 LDC R5, c[0x0][0x2cc] ;  /* 0x0000b300ff05ab82 */ /* 0x000ea20000000800 */
[----:B---3--:R-:W-:-:S05]  /*02e0*/  @P2 IMAD.WIDE R2, R19, 0x4, R2 ;  /* 0x0000000413022825 */ /* 0x008fca00078e0202 */
[----:B------:R-:W3:Y:S01]  /*02f0*/  @P2 LDG.E R0, desc[UR14][R2.64] ;  /* 0x0000000e02002981 */ /* 0x000ee2000c1e1900 */
[----:B------:R-:W-:-:S05]  /*0300*/  IMAD.SHL.U32 R22, R25, 0x80, RZ ;  /* 0x0000008019167824 */ /* 0x000fca00078e00ff */
[----:B----4-:R-:W-:Y:S01]  /*0310*/  ISETP.GT.AND P0, PT, R13, R22, PT ;  /* 0x000000160d00720c */ /* 0x010fe20003f04270 */
[----:B------:R-:W4:Y:S02]  /*0320*/  @!P2 LDC.64 R2, c[0x0][0x318] ;  /* 0x0000c600ff02ab82 */ /* 0x000f240000000a00 */
[----:B----4-:R-:W-:-:S04]  /*0330*/  @!P2 ISETP.NE.U32.AND P1, PT, R2, RZ, PT ;  /* 0x000000ff0200a20c */ /* 0x010fc80003f25070 */
[----:B------:R-:W-:Y:S01]  /*0340*/  @!P2 ISETP.NE.AND.EX P1, PT, R3, RZ, PT, P1 ;  /* 0x000000ff0300a20c */ /* 0x000fe20003f25310 */
[----:B---3-5:R-:W-:-:S03]  /*0350*/  @P2 IMAD.IADD R40, R0, 0x1, -R8 ;  /* 0x0000000100282824 */ /* 0x028fc600078e0a08 */
[----:B--2---:R-:W-:-:S04]  /*0360*/  @!P2 SEL R0, R5, RZ, P1 ;  /* 0x000000ff0500a207 */ /* 0x004fc80000800000 */
[----:B-1----:R-:W-:Y:S01]  /*0370*/  @!P2 IADD3 R40, R0, R4, -R8 ;  /* 0x000000040028a210 */ /* 0x002fe20007ffe808 */
[----:B------:R-:W-:Y:S06]  /*0380*/  @!P0 EXIT ;  /* 0x000000000000894d */ /* 0x000fec0003800000 */
[C---:B------:R-:W-:Y:S01]  /*0390*/  ISETP.GE.AND P0, PT, R40.reuse, 0x1, PT ;  /* 0x000000012800780c */ /* 0x040fe20003f06270 */
[----:B------:R-:W-:-:S05]  /*03a0*/  VIADD R0, R40, 0x3f ;  /* 0x0000003f28007836 */ /* 0x000fca0000000000 */
[----:B------:R-:W-:-:S04]  /*03b0*/  SHF.R.S32.HI R2, RZ, 0x1f, R0 ;  /* 0x0000001fff027819 */ /* 0x000fc80000011400 */
[----:B------:R-:W-:-:S03]  /*03c0*/  LEA.HI R237, R2, R0, RZ, 0x6 ;  /* 0x0000000002ed7211 */ /* 0x000fc600078f30ff */
[----:B------:R-:W-:Y:S05]  /*03d0*/  @!P0 BRA `(.L_x_2) ;  /* 0x0000009400108947 */ /* 0x000fea0003800000 */
[----:B------:R-:W1:Y:S01]  /*03e0*/  LDC R30, c[0x0][0x278] ;  /* 0x00009e00ff1e7b82 */ /* 0x000e620000000800 */
[----:B------:R-:W-:Y:S01]  /*03f0*/  ISETP.NE.AND P2, PT, R252, -0x1, PT ;  /* 0xfffffffffc00780c */ /* 0x000fe20003f45270 */
[----:B------:R-:W-:Y:S01]  /*0400*/  IMAD.IADD R36, R13, 0x1, -R22 ;  /* 0x000000010d247824 */ /* 0x000fe200078e0a16 */
[----:B------:R-:W-:Y:S01]  /*0410*/  IABS R4, R28 ;  /* 0x0000001c00047213 */ /* 0x000fe20000000000 */
[----:B------:R-:W-:Y:S01]  /*0420*/  ULDC.64 UR4, c[0x0][0x258] ;  /* 0x0000960000047ab9 */ /* 0x000fe20000000a00 */
[----:B------:R-:W-:Y:S01]  /*0430*/  SHF.R.S32.HI R29, RZ, 0x1f, R43 ;  /* 0x0000001fff1d7819 */ /* 0x000fe2000001142b */
[----:B------:R-:W-:Y:S01]  /*0440*/  IMAD.MOV.U32 R35, RZ, RZ, R17 ;  /* 0x000000ffff237224 */ /* 0x000fe200078e0011 */
[----:B------:R-:W-:Y:S01]  /*0450*/  ISETP.NE.AND P1, PT, R9, -0x1, PT ;  /* 0xffffffff0900780c */ /* 0x000fe20003f25270 */
[----:B------:R-:W-:Y:S01]  /*0460*/  STL [R1+0x8], R36 ;  /* 0x0000082401007387 */ /* 0x000fe20000100800 */
[CC--:B------:R-:W-:Y:S02]  /*0470*/  LEA.HI R26, R29.reuse, R43.reuse, RZ, 0x2 ;  /* 0x0000002b1d1a7211 */ /* 0x0c0fe400078f10ff */
[----:B------:R-:W-:-:S02]  /*0480*/  LEA.HI R27, R29, R43, RZ, 0x3 ;  /* 0x0000002b1d1b7211 */ /* 0x000fc400078f18ff */
[----:B------:R-:W-:Y:S01]  /*0490*/  SHF.R.S32.HI R250, RZ, 0x2, R26 ;  /* 0x00000002fffa7819 */ /* 0x000fe2000001141a */
[----:B------:R-:W2:Y:S01]  /*04a0*/  @!P2 LDC.64 R6, c[0x0][0x228] ;  /* 0x00008a00ff06ab82 */ /* 0x000ea20000000a00 */
[----:B------:R-:W-:Y:S02]  /*04b0*/  SHF.R.S32.HI R41, RZ, 0x3, R27 ;  /* 0x00000003ff297819 */ /* 0x000fe4000001141b */
[--C-:B------:R-:W-:Y:S02]  /*04c0*/  SHF.R.S32.HI R251, RZ, 0x1f, R250.reuse ;  /* 0x0000001ffffb7819 */ /* 0x100fe400000114fa */
[C---:B------:R-:W-:Y:S02]  /*04d0*/  IADD3 R31, R250.reuse, 0x20, RZ ;  /* 0x00000020fa1f7810 */ /* 0x040fe40007ffe0ff */
[----:B------:R-:W-:Y:S01]  /*04e0*/  ISETP.GE.AND P3, PT, R250, R36, PT ;  /* 0x00000024fa00720c */ /* 0x000fe20003f66270 */
[----:B------:R-:W3:Y:S01]  /*04f0*/  @P2 LDC.64 R10, c[0x0][0x240] ;  /* 0x00009000ff0a2b82 */ /* 0x000ee20000000a00 */
[----:B------:R-:W-:Y:S01]  /*0500*/  IMAD.WIDE R44, R25, 0x80, R250 ;  /* 0x00000080192c7825 */ /* 0x000fe200078e02fa */
[----:B-1----:R-:W-:-:S04]  /*0510*/  IABS R14, R30 ;  /* 0x0000001e000e7213 */ /* 0x002fc80000000000 */
[----:B------:R-:W1:Y:S02]  /*0520*/  I2F.RP R2, R14 ;  /* 0x0000000e00027306 */ /* 0x000e640000209400 */
[----:B------:R-:W4:Y:S08]  /*0530*/  @P1 LDC.64 R22, c[0x0][0x248] ;  /* 0x00009200ff161b82 */ /* 0x000f300000000a00 */
[----:B------:R-:W5:Y:S01]  /*0540*/  @P1 LDC.64 R184, c[0x0][0x250] ;  /* 0x00009400ffb81b82 */ /* 0x000f620000000a00 */
[----:B-1----:R-:W1:Y:S02]  /*0550*/  MUFU.RCP R2, R2 ;  /* 0x0000000200027308 */ /* 0x002e640000001000 */
[----:B-1----:R-:W-:-:S06]  /*0560*/  VIADD R2, R2, 0xffffffe ;  /* 0x0ffffffe02027836 */ /* 0x002fcc0000000000 */
[----:B------:R-:W1:Y:S02]  /*0570*/  F2I.FTZ.U32.TRUNC.NTZ R3, R2 ;  /* 0x0000000200037305 */ /* 0x000e64000021f000 */
[----:B-1----:R-:W-:Y:S01]  /*0580*/  IMAD.MOV R0, RZ, RZ, -R3 ;  /* 0x000000ffff007224 */ /* 0x002fe200078e0a03 */
[----:B------:R-:W-:-:S03]  /*0590*/  MOV R2, RZ ;  /* 0x000000ff00027202 */ /* 0x000fc60000000f00 */
[----:B------:R-:W-:-:S04]  /*05a0*/  IMAD R0, R0, R14, RZ ;  /* 0x0000000e00007224 */ /* 0x000fc800078e02ff */
[----:B------:R-:W-:Y:S01]  /*05b0*/  IMAD.HI.U32 R2, R3, R0, R2 ;  /* 0x0000000003027227 */ /* 0x000fe200078e0002 */
[----:B------:R-:W-:-:S05]  /*05c0*/  @!P2 SHF.R.S32.HI R0, RZ, 0x1f, R19 ;  /* 0x0000001fff00a819 */ /* 0x000fca0000011413 */
[----:B------:R-:W-:-:S04]  /*05d0*/  IMAD.HI.U32 R12, R2, R4, RZ ;  /* 0x00000004020c7227 */ /* 0x000fc800078e00ff */
[----:B--2---:R-:W-:Y:S02]  /*05e0*/  @!P2 IMAD R2, R0, R6, RZ ;  /* 0x000000060002a224 */ /* 0x004fe400078e02ff */
[----:B------:R-:W-:Y:S02]  /*05f0*/  IMAD.MOV R0, RZ, RZ, -R12 ;  /* 0x000000ffff007224 */ /* 0x000fe400078e0a0c */
[----:B------:R-:W-:Y:S02]  /*0600*/  @!P2 IMAD R13, R19, R7, R2 ;  /* 0x00000007130da224 */ /* 0x000fe400078e0202 */
[----:B------:R-:W-:Y:S01]  /*0610*/  IMAD R4, R14, R0, R4 ;  /* 0x000000000e047224 */ /* 0x000fe200078e0204 */
[----:B------:R-:W-:Y:S01]  /*0620*/  LOP3.LUT R0, R26, 0xfffffffc, RZ, 0xc0, !PT ;  /* 0xfffffffc1a007812 */ /* 0x000fe200078ec0ff */
[----:B---3--:R-:W-:-:S03]  /*0630*/  @P2 IMAD.WIDE.U32 R2, R252, R10, RZ ;  /* 0x0000000afc022225 */ /* 0x008fc600078e00ff */
[----:B------:R-:W-:Y:S01]  /*0640*/  IADD3 R5, -R0, R43, RZ ;  /* 0x0000002b00057210 */ /* 0x000fe20007ffe1ff */
[----:B------:R-:W-:Y:S01]  /*0650*/  IMAD.SHL.U32 R0, R41, 0x40, RZ ;  /* 0x0000004029007824 */ /* 0x000fe200078e00ff */
[----:B------:R-:W-:Y:S01]  /*0660*/  ISETP.GT.U32.AND P0, PT, R14, R4, PT ;  /* 0x000000040e00720c */ /* 0x000fe20003f04070 */
[----:B------:R-:W-:Y:S02]  /*0670*/  @P2 IMAD R24, R252, R11, R3 ;  /* 0x0000000bfc182224 */ /* 0x000fe400078e0203 */
[----:B------:R-:W-:Y:S01]  /*0680*/  IMAD.SHL.U32 R16, R5, 0x8, RZ ;  /* 0x0000000805107824 */ /* 0x000fe200078e00ff */
[----:B------:R-:W-:Y:S01]  /*0690*/  LOP3.LUT R0, R0, 0xc0, RZ, 0xc0, !PT ;  /* 0x000000c000007812 */ /* 0x000fe200078ec0ff */
[----:B------:R-:W-:-:S03]  /*06a0*/  @!P2 IMAD.WIDE.U32 R6, R19, R6, RZ ;  /* 0x000000061306a225 */ /* 0x000fc600078e00ff */
[----:B------:R-:W-:Y:S01]  /*06b0*/  MOV R34, R16 ;  /* 0x0000001000227202 */ /* 0x000fe20000000f00 */
[----:B------:R-:W-:Y:S01]  /*06c0*/  IMAD.MOV.U32 R34, RZ, RZ, R16 ;  /* 0x000000ffff227224 */ /* 0x000fe200078e0010 */
[----:B------:R1:W-:Y:S01]  /*06d0*/  STL [R1+0x10], R16 ;  /* 0x0000101001007387 */ /* 0x0003e20000100800 */
[----:B------:R-:W-:Y:S02]  /*06e0*/  @P1 IMAD.IADD R5, R8, 0x1, R9 ;  /* 0x0000000108051824 */ /* 0x000fe400078e0209 */
[-C--:B------:R-:W-:Y:S01]  /*06f0*/  @!P0 IADD3 R4, R4, -R14.reuse, RZ ;  /* 0x8000000e04048210 */ /* 0x080fe20007ffe0ff */
[----:B------:R2:W-:Y:S01]  /*0700*/  STL.64 [R1], R44 ;  /* 0x0000002c01007387 */ /* 0x0005e20000100a00 */
[----:B------:R-:W-:Y:S01]  /*0710*/  LOP3.LUT R3, R0, 0x18, R34, 0xf8, !PT ;  /* 0x0000001800037812 */ /* 0x000fe200078ef822 */
[----:B------:R-:W-:Y:S01]  /*0720*/  @!P2 IMAD.IADD R24, R7, 0x1, R13 ;  /* 0x000000010718a824 */ /* 0x000fe200078e020d */
[----:B------:R-:W-:Y:S01]  /*0730*/  SHF.R.U32.HI R0, RZ, 0x3, R0 ;  /* 0x00000003ff007819 */ /* 0x000fe20000011600 */
[----:B------:R2:W-:Y:S01]  /*0740*/  STL [R1+0x18], R31 ;  /* 0x0000181f01007387 */ /* 0x0005e20000100800 */
[----:B------:R-:W-:Y:S01]  /*0750*/  ISETP.GE.U32.AND P6, PT, R4, R14, PT ;  /* 0x0000000e0400720c */ /* 0x000fe20003fc6070 */
[----:B----4-:R-:W-:Y:S01]  /*0760*/  @P1 IMAD R7, R5, R23, RZ ;  /* 0x0000001705071224 */ /* 0x010fe200078e02ff */
[----:B------:R-:W-:Y:S01]  /*0770*/  LOP3.LUT R25, R3, R0, RZ, 0x3c, !PT ;  /* 0x0000000003197212 */ /* 0x000fe200078e3cff */
[----:B------:R-:W-:Y:S01]  /*0780*/  @P1 IMAD.WIDE.U32 R4, R5, R22, RZ ;  /* 0x0000001605041225 */ /* 0x000fe200078e00ff */
[----:B------:R-:W-:-:S03]  /*0790*/  LOP3.LUT R0, R28, R30, RZ, 0x3c, !PT ;  /* 0x0000001e1c007212 */ /* 0x000fc600078e3cff */
[----:B------:R-:W-:Y:S01]  /*07a0*/  @P1 IMAD.IADD R14, R5, 0x1, R7 ;  /* 0x00000001050e1824 */ /* 0x000fe200078e0207 */
[----:B------:R-:W-:Y:S01]  /*07b0*/  ISETP.GE.AND P4, PT, R0, RZ, PT ;  /* 0x000000ff0000720c */ /* 0x000fe20003f86270 */
[----:B------:R-:W-:Y:S01]  /*07c0*/  @P1 IMAD.IADD R0, R8, 0x1, R9 ;  /* 0x0000000108001824 */ /* 0x000fe200078e0209 */
[----:B------:R-:W-:Y:S02]  /*07d0*/  SHF.R.S32.HI R9, RZ, 0x1f, R28 ;  /* 0x0000001fff097819 */ /* 0x000fe4000001141c */
[----:B------:R-:W-:-:S03]  /*07e0*/  @P1 MOV R7, R4 ;  /* 0x0000000400071202 */ /* 0x000fc60000000f00 */
[----:B------:R-:W-:Y:S01]  /*07f0*/  IMAD R9, R9, UR4, RZ ;  /* 0x0000000409097c24 */ /* 0x000fe2000f8e02ff */
[----:B-1----:R-:W-:Y:S01]  /*0800*/  @P2 MOV R16, R2 ;  /* 0x0000000200102202 */ /* 0x002fe20000000f00 */
[----:B------:R-:W-:Y:S01]  /*0810*/  @!P2 IMAD.MOV.U32 R16, RZ, RZ, R6 ;  /* 0x000000ffff10a224 */ /* 0x000fe200078e0006 */
[----:B------:R-:W-:Y:S01]  /*0820*/  ISETP.GE.AND P2, PT, R31, R36, PT ;  /* 0x000000241f00720c */ /* 0x000fe20003f46270 */
[----:B-----5:R-:W-:-:S04]  /*0830*/  @P1 IMAD.WIDE.U32 R2, R0, R184, RZ ;  /* 0x000000b800021225 */ /* 0x020fc800078e00ff */
[----:B------:R-:W-:Y:S01]  /*0840*/  @P1 IMAD R6, R0, R185, RZ ;  /* 0x000000b900061224 */ /* 0x000fe200078e02ff */
[----:B------:R-:W-:-:S03]  /*0850*/  @P1 MOV R15, R2 ;  /* 0x00000002000f1202 */ /* 0x000fc60000000f00 */
[----:B------:R-:W-:Y:S01]  /*0860*/  @P1 IMAD.IADD R17, R3, 0x1, R6 ;  /* 0x0000000103111824 */ /* 0x000fe200078e0206 */
[----:B--2---:R-:W-:Y:S06]  /*0870*/  @P1 BRA `(.L_x_3) ;  /* 0x0000000000341947 */ /* 0x004fec0003800000 */
[----:B------:R-:W1:Y:S01]  /*0880*/  LDC.64 R22, c[0x0][0x248] ;  /* 0x00009200ff167b82 */ /* 0x000e620000000a00 */
[----:B------:R-:W-:Y:S02]  /*0890*/  SHF.R.S32.HI R0, RZ, 0x1f, R8 ;  /* 0x0000001fff007819 */ /* 0x000fe40000011408 */
[----:B------:R-:W-:-:S05]  /*08a0*/  SHF.R.S32.HI R6, RZ, 0x1f, R19 ;  /* 0x0000001fff067819 */ /* 0x000fca0000011413 */
[----:B------:R-:W2:Y:S01]  /*08b0*/  LDC.64 R4, c[0x0][0x230] ;  /* 0x00008c00ff047b82 */ /* 0x000ea20000000a00 */
[-C--:B-1----:R-:W-:Y:S02]  /*08c0*/  IMAD R0, R0, R22.reuse, RZ ;  /* 0x0000001600007224 */ /* 0x082fe400078e02ff */
[----:B------:R-:W-:-:S04]  /*08d0*/  IMAD.WIDE.U32 R2, R8, R22, RZ ;  /* 0x0000001608027225 */ /* 0x000fc800078e00ff */
[----:B------:R-:W-:Y:S02]  /*08e0*/  IMAD R0, R8, R23, R0 ;  /* 0x0000001708007224 */ /* 0x000fe400078e0200 */
[----:B--2---:R-:W-:-:S03]  /*08f0*/  IMAD R6, R6, R4, RZ ;  /* 0x0000000406067224 */ /* 0x004fc600078e02ff */
[----:B------:R-:W-:Y:S01]  /*0900*/  IADD3 R3, R3, R0, RZ ;  /* 0x0000000003037210 */ /* 0x000fe20007ffe0ff */
[C---:B------:R-:W-:Y:S02]  /*0910*/  IMAD R5, R19.reuse, R5, R6 ;  /* 0x0000000513057224 */ /* 0x040fe400078e0206 */
[----:B------:R-:W-:-:S05]  /*0920*/  IMAD.WIDE.U32 R2, R19, R4, R2 ;  /* 0x0000000413027225 */ /* 0x000fca00078e0002 */
[----:B------:R-:W-:Y:S02]  /*0930*/  IADD3 R14, R3, R5, RZ ;  /* 0x00000005030e7210 */ /* 0x000fe40007ffe0ff */
[----:B------:R-:W-:Y:S02]  /*0940*/  MOV R7, R2 ;  /* 0x0000000200077202 */ /* 0x000fe40000000f00 */
.L_x_3:
[----:B------:R-:W-:Y:S05]  /*0950*/  @P1 BRA `(.L_x_4) ;  /* 0x0000000000341947 */ /* 0x000fea0003800000 */
        /* <DEDUP_REMOVED lines=12> */
[----:B------:R-:W-:-:S07]  /*0a20*/  MOV R15, R2 ;  /* 0x00000002000f7202 */ /* 0x000fce0000000f00 */
.L_x_4:
[----:B------:R-:W1:Y:S01]  /*0a30*/  @!P2 LDC.64 R10, c[0x0][0x240] ;  /* 0x00009000ff0aab82 */ /* 0x000e620000000a00 */
[--C-:B------:R-:W-:Y:S01]  /*0a40*/  SHF.R.S32.HI R35, RZ, 0x1f, R34.reuse ;  /* 0x0000001fff237819 */ /* 0x100fe20000011422 */
[----:B------:R-:W-:Y:S01]  /*0a50*/  IMAD R8, R28, UR5, R9 ;  /* 0x000000051c087c24 */ /* 0x000fe2000f8e0209 */
[----:B------:R-:W-:Y:S01]  /*0a60*/  IADD3 R4, P1, R34, R16, RZ ;  /* 0x0000001022047210 */ /* 0x000fe20007f3e0ff */
[----:B------:R-:W-:Y:S01]  /*0a70*/  @!P0 VIADD R12, R12, 0x1 ;  /* 0x000000010c0c8836 */ /* 0x000fe20000000000 */
[----:B------:R-:W-:Y:S01]  /*0a80*/  @!P2 IADD3 R9, P0, R44, 0x20, RZ ;  /* 0x000000202c09a810 */ /* 0x000fe20007f1e0ff */
[-C--:B------:R-:W-:Y:S01]  /*0a90*/  IMAD R0, R251, R22.reuse, RZ ;  /* 0x00000016fb007224 */ /* 0x080fe200078e02ff */
[----:B------:R-:W-:Y:S01]  /*0aa0*/  LEA.HI.SX32 R42, R237, 0xffffffff, 0x1a ;  /* 0xffffffffed2a7811 */ /* 0x000fe200078fd2ff */
[----:B------:R-:W2:Y:S01]  /*0ab0*/  @!P3 LDC.64 R18, c[0x0][0x240] ;  /* 0x00009000ff12bb82 */ /* 0x000ea20000000a00 */
[----:B------:R-:W-:Y:S01]  /*0ac0*/  IMAD.WIDE.U32 R2, R250, R22, R34 ;  /* 0x00000016fa027225 */ /* 0x000fe200078e0022 */
[----:B------:R-:W-:Y:S01]  /*0ad0*/  ISETP.NE.AND P5, PT, R30, RZ, PT ;  /* 0x000000ff1e00720c */ /* 0x000fe20003fa5270 */
[----:B------:R3:W-:Y:S01]  /*0ae0*/  STL [R1+0x14], R35 ;  /* 0x0000142301007387 */ /* 0x0007e20000100800 */
[----:B------:R-:W-:Y:S01]  /*0af0*/  UMOV UR5, 0x400 ;  /* 0x0000040000057882 */ /* 0x000fe20000000000 */
[----:B------:R-:W-:Y:S01]  /*0b00*/  @P6 VIADD R12, R12, 0x1 ;  /* 0x000000010c0c6836 */ /* 0x000fe20000000000 */
[----:B------:R-:W-:Y:S01]  /*0b10*/  ULDC.64 UR6, c[0x0][0x260] ;  /* 0x0000980000067ab9 */ /* 0x000fe20000000a00 */
[----:B------:R-:W-:Y:S01]  /*0b20*/  IMAD.X R5, R35, 0x1, R24, P1 ;  /* 0x0000000123057824 */ /* 0x000fe200008e0618 */
[----:B------:R-:W4:Y:S01]  /*0b30*/  @!P2 LDC.64 R20, c[0x0][0x210] ;  /* 0x00008400ff14ab82 */ /* 0x000f220000000a00 */
[----:B------:R-:W-:Y:S01]  /*0b40*/  @!P2 IMAD.X R6, RZ, RZ, R45, P0 ;  /* 0x000000ffff06a224 */ /* 0x000fe200000e062d */
[----:B------:R-:W-:Y:S01]  /*0b50*/  IADD3 R32, P0, R7, R2, RZ ;  /* 0x0000000207207210 */ /* 0x000fe20007f1e0ff */
[----:B------:R-:W-:Y:S01]  /*0b60*/  IMAD R0, R250, R23, R0 ;  /* 0x00000017fa007224 */ /* 0x000fe200078e0200 */
[C-C-:B------:R-:W-:Y:S01]  /*0b70*/  SHF.L.U64.HI R248, R22.reuse, 0x6, R23.reuse ;  /* 0x0000000616f87819 */ /* 0x140fe20000010217 */
[----:B------:R-:W-:Y:S01]  /*0b80*/  IMAD.MOV.U32 R16, RZ, RZ, R12 ;  /* 0x000000ffff107224 */ /* 0x000fe200078e000c */
[----:B------:R-:W-:Y:S01]  /*0b90*/  SHF.L.U64.HI R156, R22, 0x5, R23 ;  /* 0x00000005169c7819 */ /* 0x000fe20000010217 */
[----:B------:R-:W-:Y:S01]  /*0ba0*/  IMAD.WIDE.U32 R12, R28, UR4, R4 ;  /* 0x000000041c0c7c25 */ /* 0x000fe2000f8e0004 */
[----:B------:R-:W-:Y:S01]  /*0bb0*/  IADD3.X R33, R14, R3, R0, P0, !PT ;  /* 0x000000030e217210 */ /* 0x000fe200007fe400 */
[----:B------:R-:W5:Y:S02]  /*0bc0*/  S2UR UR4, SR_CgaCtaId ;  /* 0x00000000000479c3 */ /* 0x000f640000008800 */
[----:B-1----:R-:W-:-:S02]  /*0bd0*/  @!P2 IMAD R2, R6, R10, RZ ;  /* 0x0000000a0602a224 */ /* 0x002fc400078e02ff */
[----:B------:R-:W-:-:S04]  /*0be0*/  IMAD.WIDE.U32 R4, R250, R184, R34 ;  /* 0x000000b8fa047225 */ /* 0x000fc800078e0022 */
[----:B------:R-:W-:Y:S01]  /*0bf0*/  IMAD R0, R251, R184, RZ ;  /* 0x000000b8fb007224 */ /* 0x000fe200078e02ff */
[----:B------:R-:W-:Y:S01]  /*0c00*/  IADD3 R34, P0, R15, R4, RZ ;  /* 0x000000040f227210 */ /* 0x000fe20007f1e0ff */
[----:B------:R-:W-:Y:S01]  /*0c10*/  IMAD.IADD R7, R13, 0x1, R8 ;  /* 0x000000010d077824 */ /* 0x000fe200078e0208 */
[----:B------:R-:W1:Y:S01]  /*0c20*/  @!P3 LDC.64 R14, c[0x0][0x210] ;  /* 0x00008400ff0ebb82 */ /* 0x000e620000000a00 */
[----:B------:R-:W-:Y:S02]  /*0c30*/  @!P2 IMAD.MOV.U32 R6, RZ, RZ, R12 ;  /* 0x000000ffff06a224 */ /* 0x000fe400078e000c */
[----:B------:R-:W-:Y:S02]  /*0c40*/  @!P2 IMAD R8, R9, R11, R2 ;  /* 0x0000000b0908a224 */ /* 0x000fe400078e0202 */
[----:B------:R-:W-:Y:S02]  /*0c50*/  IMAD R0, R250, R185, R0 ;  /* 0x000000b9fa007224 */ /* 0x000fe400078e0200 */
[----:B------:R-:W-:-:S02]  /*0c60*/  IMAD R11, R42, -0x40, R40 ;  /* 0xffffffc02a0b7824 */ /* 0x000fc400078e0228 */
[----:B------:R-:W-:Y:S01]  /*0c70*/  @!P2 IMAD.WIDE.U32 R2, R9, R10, R6 ;  /* 0x0000000a0902a225 */ /* 0x000fe200078e0006 */
[----:B---3--:R-:W-:Y:S01]  /*0c80*/  IADD3.X R35, R17, R5, R0, P0, !PT ;  /* 0x0000000511237210 */ /* 0x008fe200007fe400 */
[----:B------:R-:W3:Y:S01]  /*0c90*/  @!P2 S2R R10, SR_CgaCtaId ;  /* 0x00000000000aa919 */ /* 0x000ee20000008800 */
[----:B------:R-:W-:Y:S01]  /*0ca0*/  ISETP.GE.AND P6, PT, R250, R11, PT ;  /* 0x0000000bfa00720c */ /* 0x000fe20003fc6270 */
[----:B------:R-:W-:Y:S01]  /*0cb0*/  @!P2 IMAD.IADD R3, R3, 0x1, R8 ;  /* 0x000000010303a824 */ /* 0x000fe200078e0208 */
[----:B----4-:R-:W-:Y:S01]  /*0cc0*/  @!P2 LEA R8, P0, R2, R20, 0x1 ;  /* 0x000000140208a211 */ /* 0x010fe200078008ff */
[----:B--2---:R-:W-:Y:S01]  /*0cd0*/  @!P3 IMAD R0, R45, R18, RZ ;  /* 0x000000122d00b224 */ /* 0x004fe200078e02ff */
[----:B-----5:R-:W-:Y:S01]  /*0ce0*/  ULEA UR4, UR4, UR5, 0x18 ;  /* 0x0000000504047291 */ /* 0x020fe2000f8ec03f */
[----:B------:R-:W-:Y:S01]  /*0cf0*/  VIADD R24, R250, 0x60 ;  /* 0x00000060fa187836 */ /* 0x000fe20000000000 */
[----:B------:R-:W-:Y:S01]  /*0d00*/  @!P2 LEA.HI.X R9, R2, R21, R3, 0x1, P0 ;  /* 0x000000150209a211 */ /* 0x000fe200000f0c03 */
[----:B------:R-:W-:Y:S01]  /*0d10*/  @!P3 IMAD R6, R44, R19, R0 ;  /* 0x000000132c06b224 */ /* 0x000fe200078e0200 */
[----:B------:R-:W-:Y:S01]  /*0d20*/  LEA.HI R0, R26, R250, RZ, 0x1 ;  /* 0x000000fa1a007211 */ /* 0x000fe200078f08ff */
[----:B------:R-:W-:Y:S01]  /*0d30*/  VIADD R28, R250, 0x40 ;  /* 0x00000040fa1c7836 */ /* 0x000fe20000000000 */
[----:B------:R-:W-:Y:S01]  /*0d40*/  ISETP.GE.AND P0, PT, R24, R36, PT ;  /* 0x000000241800720c */ /* 0x000fe20003f06270 */
[----:B------:R-:W-:Y:S01]  /*0d50*/  @!P4 IMAD.MOV R16, RZ, RZ, -R16 ;  /* 0x000000ffff10c224 */ /* 0x000fe200078e0a10 */
[----:B------:R-:W-:Y:S01]  /*0d60*/  LEA.HI R19, R29, R43, RZ, 0x5 ;  /* 0x0000002b1d137211 */ /* 0x000fe200078f28ff */
[----:B------:R-:W-:Y:S01]  /*0d70*/  @!P3 IMAD.MOV.U32 R2, RZ, RZ, R12 ;  /* 0x000000ffff02b224 */ /* 0x000fe200078e000c */
[----:B------:R-:W-:Y:S01]  /*0d80*/  LOP3.LUT R0, R0, 0x7fffffe, RZ, 0xc0, !PT ;  /* 0x07fffffe00007812 */ /* 0x000fe200078ec0ff */
[----:B------:R-:W-:Y:S01]  /*0d90*/  @!P3 IMAD.MOV.U32 R3, RZ, RZ, R7 ;  /* 0x000000ffff03b224 */ /* 0x000fe200078e0007 */
[----:B------:R-:W-:Y:S01]  /*0da0*/  @!P5 LOP3.LUT R16, RZ, R30, RZ, 0x33, !PT ;  /* 0x0000001eff10d212 */ /* 0x000fe200078e33ff */
[----:B------:R-:W2:Y:S01]  /*0db0*/  @!P6 S2R R17, SR_CgaCtaId ;  /* 0x000000000011e919 */ /* 0x000ea20000008800 */
[----:B------:R-:W-:Y:S01]  /*0dc0*/  ISETP.GE.AND P5, PT, R31, R11, PT ;  /* 0x0000000b1f00720c */ /* 0x000fe20003fa6270 */
[----:B------:R-:W-:Y:S01]  /*0dd0*/  IMAD.IADD R0, R250, 0x1, -R0 ;  /* 0x00000001fa007824 */ /* 0x000fe200078e0a00 */
[----:B------:R-:W-:Y:S01]  /*0de0*/  ISETP.GE.AND P1, PT, R28, R36, PT ;  /* 0x000000241c00720c */ /* 0x000fe20003f26270 */
[----:B------:R-:W-:Y:S01]  /*0df0*/  @!P3 IMAD.WIDE.U32 R4, R44, R18, R2 ;  /* 0x000000122c04b225 */ /* 0x000fe200078e0002 */
[----:B------:R-:W-:Y:S01]  /*0e00*/  SHF.R.S32.HI R38, RZ, 0x5, R19 ;  /* 0x00000005ff267819 */ /* 0x000fe20000011413 */
[----:B------:R-:W4:Y:S02]  /*0e10*/  @!P0 S2R R21, SR_CgaCtaId ;  /* 0x0000000000158919 */ /* 0x000f240000008800 */
[----:B------:R-:W-:Y:S01]  /*0e20*/  IMAD.WIDE.U32 R246, R16, UR6, R32 ;  /* 0x0000000610f67c25 */ /* 0x000fe2000f8e0020 */
[----:B-1----:R-:W-:Y:S01]  /*0e30*/  @!P3 LEA R2, P4, R4, R14, 0x1 ;  /* 0x0000000e0402b211 */ /* 0x002fe200078808ff */
[----:B------:R1:W-:Y:S02]  /*0e40*/  STL [R1+0x20], R28 ;  /* 0x0000201c01007387 */ /* 0x0003e40000100800 */
[----:B------:R-:W-:-:S02]  /*0e50*/  IMAD R3, R38, 0x8, R0 ;  /* 0x0000000826037824 */ /* 0x000fc400078e0200 */
[----:B------:R-:W-:Y:S01]  /*0e60*/  @!P3 IMAD.IADD R0, R5, 0x1, R6 ;  /* 0x000000010500b824 */ /* 0x000fe200078e0206 */
[----:B------:R-:W-:Y:S01]  /*0e70*/  LEA.HI R5, R29, R43, RZ, 0x4 ;  /* 0x0000002b1d057211 */ /* 0x000fe200078f20ff */
[----:B------:R-:W-:Y:S01]  /*0e80*/  IMAD.U32 R6, R3, 0x20, R25 ;  /* 0x0000002003067824 */ /* 0x000fe200078e0019 */
[----:B------:R-:W5:Y:S01]  /*0e90*/  @!P5 S2R R18, SR_CgaCtaId ;  /* 0x000000000012d919 */ /* 0x000f620000008800 */
[----:B------:R-:W-:Y:S01]  /*0ea0*/  IMAD.SHL.U32 R241, R22, 0x40, RZ ;  /* 0x0000004016f17824 */ /* 0x000fe200078e00ff */
[----:B------:R-:W-:Y:S01]  /*0eb0*/  @!P3 LEA.HI.X R3, R4, R15, R0, 0x1, P4 ;  /* 0x0000000f0403b211 */ /* 0x000fe200020f0c00 */
[----:B------:R-:W-:Y:S01]  /*0ec0*/  IMAD.MOV.U32 R242, RZ, RZ, R246 ;  /* 0x000000fffff27224 */ /* 0x000fe200078e00f6 */
[----:B------:R-:W-:Y:S01]  /*0ed0*/  SHF.R.S32.HI R4, RZ, 0x4, R5 ;  /* 0x00000004ff047819 */ /* 0x000fe20000011405 */
[----:B------:R-:W5:Y:S01]  /*0ee0*/  @!P1 LDC.64 R14, c[0x0][0x240] ;  /* 0x00009000ff0e9b82 */ /* 0x000f620000000a00 */
[----:B------:R-:W-:Y:S01]  /*0ef0*/  LEA R221, R6, UR4, 0x1 ;  /* 0x0000000406dd7c11 */ /* 0x000fe2000f8e08ff */
[----:B------:R3:W-:Y:S01]  /*0f00*/  STL [R1+0x1c], R24 ;  /* 0x00001c1801007387 */ /* 0x0007e20000100800 */
[----:B------:R-:W-:Y:S01]  /*0f10*/  LEA.HI R0, R5, R4, RZ, 0x1 ;  /* 0x0000000405007211 */ /* 0x000fe200078f08ff */
[----:B------:R-:W-:Y:S01]  /*0f20*/  IMAD.SHL.U32 R159, R22, 0x20, RZ ;  /* 0x00000020169f7824 */ /* 0x000fe200078e00ff */
[----:B------:R-:W-:Y:S01]  /*0f30*/  ISETP.GE.AND P4, PT, R250, R11, PT ;  /* 0x0000000bfa00720c */ /* 0x000fe20003f86270 */
[----:B------:R-:W-:Y:S01]  /*0f40*/  @!PT LDS RZ, [RZ] ;  /* 0x00000000fffff984 */ /* 0x000fe20000000800 */
[----:B------:R-:W-:Y:S01]  /*0f50*/  @!PT LDS RZ, [RZ] ;  /* 0x00000000fffff984 */ /* 0x000fe20000000800 */
[----:B------:R-:W-:Y:S01]  /*0f60*/  @!PT LDS RZ, [RZ] ;  /* 0x00000000fffff984 */ /* 0x000fe20000000800 */
[----:B------:R-:W-:Y:S04]  /*0f70*/  @!P3 LDGSTS.E.BYPASS.LTC128B.128 [R221], desc[UR14][R2.64] ;  /* 0x0000000002ddbfae */ /* 0x000fe8000b901d4e */
[----:B------:R-:W-:Y:S01]  /*0f80*/  @!P3 LDGSTS.E.BYPASS.LTC128B.128 [R221+0x2000], desc[UR14][R2.64+0x40] ;  /* 0x0200004002ddbfae */ /* 0x000fe2000b901d4e */
[----:B-1----:R-:W1:Y:S03]  /*0f90*/  @!P1 S2R R28, SR_CgaCtaId ;  /* 0x00000000001c9919 */ /* 0x002e660000008800 */
[----:B------:R2:W-:Y:S01]  /*0fa0*/  @!P3 LDGSTS.E.BYPASS.LTC128B.128 [R221+0x4000], desc[UR14][R2.64+0x80] ;  /* 0x0400008002ddbfae */ /* 0x0005e2000b901d4e */
[----:B------:R-:W-:-:S05]  /*0fb0*/  @!P1 IADD3 R13, P3, R44, 0x40, RZ ;  /* 0x000000402c0d9810 */ /* 0x000fca0007f7e0ff */
[----:B------:R-:W-:Y:S01]  /*0fc0*/  @!P1 IMAD.X R20, RZ, RZ, R45, P3 ;  /* 0x000000ffff149224 */ /* 0x000fe200018e062d */
[----:B------:R-:W-:Y:S02]  /*0fd0*/  ISETP.GE.AND P3, PT, R31, R11, PT ;  /* 0x0000000b1f00720c */ /* 0x000fe40003f66270 */
[----:B------:R-:W-:Y:S01]  /*0fe0*/  @!P5 MOV R11, 0x400 ;  /* 0x00000400000bd802 */ /* 0x000fe20000000f00 */
[----:B---3--:R-:W3:Y:S01]  /*0ff0*/  @!P1 LDC.64 R24, c[0x0][0x210] ;  /* 0x00008400ff189b82 */ /* 0x008ee20000000a00 */
[----:B--2---:R-:W-:Y:S02]  /*1000*/  LOP3.LUT R2, R0, 0xfffffffe, RZ, 0xc0, !PT ;  /* 0xfffffffe00027812 */ /* 0x004fe400078ec0ff */
[----:B------:R-:W-:Y:S02]  /*1010*/  @!P2 MOV R0, 0x400 ;  /* 0x000004000000a802 */ /* 0x000fe40000000f00 */
[----:B------:R-:W-:Y:S01]  /*1020*/  @!P6 MOV R3, 0x400 ;  /* 0x000004000003e802 */ /* 0x000fe20000000f00 */
[----:B------:R-:W-:Y:S01]  /*1030*/  IMAD.IADD R31, R4, 0x1, -R2 ;  /* 0x00000001041f7824 */ /* 0x000fe200078e0a02 */
[----:B------:R-:W-:-:S02]  /*1040*/  @!P2 LEA R10, R10, R0, 0x18 ;  /* 0x000000000a0aa211 */ /* 0x000fc400078ec0ff */
[----:B------:R-:W-:Y:S02]  /*1050*/  LOP3.LUT R0, R5, 0xfffffff0, RZ, 0xc0, !PT ;  /* 0xfffffff005007812 */ /* 0x000fe400078ec0ff */
[----:B------:R-:W-:Y:S02]  /*1060*/  @!P6 LEA R30, R17, R3, 0x18 ;  /* 0x00000003111ee211 */ /* 0x000fe400078ec0ff */
[----:B------:R-:W-:Y:S01]  /*1070*/  LOP3.LUT R2, R27, 0xfffffff8, RZ, 0xc0, !PT ;  /* 0xfffffff81b027812 */ /* 0x000fe200078ec0ff */
[C---:B------:R-:W-:Y:S01]  /*1080*/  IMAD.IADD R0, R43.reuse, 0x1, -R0 ;  /* 0x000000012b007824 */ /* 0x040fe200078e0a00 */
[----:B------:R-:W-:Y:S01]  /*1090*/  @!P0 MOV R3, 0x400 ;  /* 0x0000040000038802 */ /* 0x000fe20000000f00 */
[----:B------:R-:W2:Y:S01]  /*10a0*/  @!P0 LDC.64 R26, c[0x0][0x210] ;  /* 0x00008400ff1a8b82 */ /* 0x000ea20000000a00 */
[----:B------:R-:W-:Y:S01]  /*10b0*/  @!P1 MOV R4, 0x400 ;  /* 0x0000040000049802 */ /* 0x000fe20000000f00 */
[----:B------:R-:W-:Y:S01]  /*10c0*/  IMAD.IADD R2, R43, 0x1, -R2 ;  /* 0x000000012b027824 */ /* 0x000fe200078e0a02 */
[----:B----4-:R-:W-:-:S02]  /*10d0*/  @!P0 LEA R21, R21, R3, 0x18 ;  /* 0x0000000315158211 */ /* 0x010fc400078ec0ff */
[----:B------:R-:W-:Y:S02]  /*10e0*/  LEA.HI R3, R0, R0, RZ, 0x1 ;  /* 0x0000000000037211 */ /* 0x000fe400078f08ff */
[----:B------:R-:W-:Y:S02]  /*10f0*/  SHF.R.S32.HI R19, RZ, 0x1f, R0 ;  /* 0x0000001fff137819 */ /* 0x000fe40000011400 */
[----:B------:R-:W-:Y:S02]  /*1100*/  LEA.HI R29, R2, R2, RZ, 0x1 ;  /* 0x00000002021d7211 */ /* 0x000fe400078f08ff */
[----:B------:R-:W-:Y:S02]  /*1110*/  LOP3.LUT R5, R3, 0x7fffffe, RZ, 0xc0, !PT ;  /* 0x07fffffe03057812 */ /* 0x000fe400078ec0ff */
[----:B-----5:R-:W-:Y:S02]  /*1120*/  @!P5 LEA R17, R18, R11, 0x18 ;  /* 0x0000000b1211d211 */ /* 0x020fe400078ec0ff */
[----:B------:R-:W-:Y:S01]  /*1130*/  LEA.HI R39, R19, R0, RZ, 0x3 ;  /* 0x0000000013277211 */ /* 0x000fe200078f18ff */
[----:B------:R-:W-:Y:S01]  /*1140*/  IMAD.IADD R160, R0, 0x1, -R5 ;  /* 0x0000000100a07824 */ /* 0x000fe200078e0a05 */
[----:B------:R-:W4:Y:S01]  /*1150*/  @!P0 LDC.64 R18, c[0x0][0x240] ;  /* 0x00009000ff128b82 */ /* 0x000f220000000a00 */
[----:B-1----:R-:W-:Y:S01]  /*1160*/  @!P1 LEA R28, R28, R4, 0x18 ;  /* 0x000000041c1c9211 */ /* 0x002fe200078ec0ff */
[----:B------:R-:W-:Y:S01]  /*1170*/  @!P2 IMAD R0, R6, 0x2, R10 ;  /* 0x000000020600a824 */ /* 0x000fe200078e020a */
[----:B------:R-:W-:-:S02]  /*1180*/  LOP3.LUT R4, R29, 0x3fffffe, RZ, 0xc0, !PT ;  /* 0x03fffffe1d047812 */ /* 0x000fc400078ec0ff */
[--C-:B------:R-:W-:Y:S02]  /*1190*/  SHF.R.S32.HI R10, RZ, 0x1, R3.reuse ;  /* 0x00000001ff0a7819 */ /* 0x100fe40000011403 */
[----:B------:R-:W-:Y:S01]  /*11a0*/  @!P2 LDGSTS.E.BYPASS.LTC128B.128 [R0+0x800], desc[UR14][R8.64] ;  /* 0x008000000800afae */ /* 0x000fe2000b901d4e */
[----:B------:R-:W-:Y:S01]  /*11b0*/  IMAD.IADD R37, R2, 0x1, -R4 ;  /* 0x0000000102257824 */ /* 0x000fe200078e0a04 */
[----:B------:R-:W-:Y:S01]  /*11c0*/  SHF.R.S32.HI R2, RZ, 0x1f, R3 ;  /* 0x0000001fff027819 */ /* 0x000fe20000011403 */
[----:B------:R-:W-:Y:S01]  /*11d0*/  @!P1 IMAD R3, R20, R14, RZ ;  /* 0x0000000e14039224 */ /* 0x000fe200078e02ff */
[----:B------:R-:W-:Y:S04]  /*11e0*/  @!P2 LDGSTS.E.BYPASS.LTC128B.128 [R0+0x2800], desc[UR14][R8.64+0x40] ;  /* 0x028000400800afae */ /* 0x000fe8000b901d4e */
[----:B------:R1:W-:Y:S01]  /*11f0*/  @!P2 LDGSTS.E.BYPASS.LTC128B.128 [R0+0x4800], desc[UR14][R8.64+0x80] ;  /* 0x048000800800afae */ /* 0x0003e2000b901d4e */
[----:B------:R-:W-:-:S02]  /*1200*/  @!P0 IADD3 R11, P2, R44, 0x60, RZ ;  /* 0x000000602c0b8810 */ /* 0x000fc40007f5e0ff */
[----:B-1----:R-:W-:Y:S01]  /*1210*/  LEA.HI R0, R2, R10, RZ, 0x2 ;  /* 0x0000000a02007211 */ /* 0x002fe200078f10ff */
[C---:B------:R-:W-:Y:S02]  /*1220*/  @!P1 IMAD R9, R13.reuse, R15, R3 ;  /* 0x0000000f0d099224 */ /* 0x040fe400078e0203 */
[----:B------:R-:W-:Y:S01]  /*1230*/  @!P1 IMAD.MOV.U32 R2, RZ, RZ, R12 ;  /* 0x000000ffff029224 */ /* 0x000fe200078e000c */
[----:B------:R-:W-:Y:S01]  /*1240*/  LOP3.LUT R0, R0, 0xfffffffc, RZ, 0xc0, !PT ;  /* 0xfffffffc00007812 */ /* 0x000fe200078ec0ff */
[----:B------:R-:W-:Y:S02]  /*1250*/  @!P1 IMAD.MOV.U32 R3, RZ, RZ, R7 ;  /* 0x000000ffff039224 */ /* 0x000fe400078e0007 */
[----:B------:R-:W-:Y:S02]  /*1260*/  @!P1 IMAD R8, R6, 0x2, R28 ;  /* 0x0000000206089824 */ /* 0x000fe400078e021c */
[----:B------:R-:W-:-:S04]  /*1270*/  @!P1 IMAD.WIDE.U32 R4, R13, R14, R2 ;  /* 0x0000000e0d049225 */ /* 0x000fc800078e0002 */
[----:B------:R-:W-:Y:S01]  /*1280*/  @!P0 IMAD.X R3, RZ, RZ, R45, P2 ;  /* 0x000000ffff038224 */ /* 0x000fe200010e062d */
[----:B---3--:R-:W-:Y:S01]  /*1290*/  @!P1 LEA R2, P2, R4, R24, 0x1 ;  /* 0x0000001804029211 */ /* 0x008fe200078408ff */
[----:B------:R-:W-:Y:S01]  /*12a0*/  IMAD.IADD R36, R10, 0x1, -R0 ;  /* 0x000000010a247824 */ /* 0x000fe200078e0a00 */
[----:B------:R-:W-:Y:S01]  /*12b0*/  SHF.R.S32.HI R10, RZ, 0x1f, R16 ;  /* 0x0000001fff0a7819 */ /* 0x000fe20000011410 */
[----:B------:R-:W-:Y:S02]  /*12c0*/  @!P1 IMAD.IADD R0, R5, 0x1, R9 ;  /* 0x0000000105009824 */ /* 0x000fe400078e0209 */
[C---:B------:R-:W-:Y:S02]  /*12d0*/  @!P0 IMAD R15, R6.reuse, 0x2, R21 ;  /* 0x00000002060f8824 */ /* 0x040fe400078e0215 */
[C---:B------:R-:W-:Y:S01]  /*12e0*/  @!P6 IMAD R14, R6.reuse, 0x2, R30 ;  /* 0x00000002060ee824 */ /* 0x040fe200078e021e */
[----:B------:R-:W1:Y:S01]  /*12f0*/  @!P5 LDC.64 R20, c[0x0][0x218] ;  /* 0x00008600ff14db82 */ /* 0x000e620000000a00 */
[----:B------:R-:W-:Y:S01]  /*1300*/  @!P5 IMAD R13, R6, 0x2, R17 ;  /* 0x00000002060dd824 */ /* 0x000fe200078e0211 */
[----:B------:R-:W-:Y:S01]  /*1310*/  SHF.R.S32.HI R17, RZ, 0x1f, R42 ;  /* 0x0000001fff117819 */ /* 0x000fe2000001142a */
[----:B----4-:R-:W-:Y:S01]  /*1320*/  @!P0 IMAD R9, R3, R18, RZ ;  /* 0x0000001203098224 */ /* 0x010fe200078e02ff */
[----:B------:R-:W-:Y:S01]  /*1330*/  @!P1 LEA.HI.X R3, R4, R25, R0, 0x1, P2 ;  /* 0x0000001904039211 */ /* 0x000fe200010f0c00 */
[----:B------:R-:W-:-:S02]  /*1340*/  @!P0 IMAD.MOV.U32 R6, RZ, RZ, R12 ;  /* 0x000000ffff068224 */ /* 0x000fc400078e000c */
[C---:B------:R-:W-:Y:S02]  /*1350*/  @!P0 IMAD R9, R11.reuse, R19, R9 ;  /* 0x000000130b098224 */ /* 0x040fe400078e0209 */
[----:B------:R-:W-:Y:S01]  /*1360*/  @!P0 IMAD.WIDE.U32 R4, R11, R18, R6 ;  /* 0x000000120b048225 */ /* 0x000fe200078e0006 */
[----:B------:R-:W-:Y:S01]  /*1370*/  @!P1 LDGSTS.E.BYPASS.LTC128B.128 [R8+0x1000], desc[UR14][R2.64] ;  /* 0x0100000002089fae */ /* 0x000fe2000b901d4e */
[----:B------:R-:W3:Y:S02]  /*1380*/  @!P6 LDC.64 R18, c[0x0][0x218] ;  /* 0x00008600ff12eb82 */ /* 0x000ee40000000a00 */
[----:B------:R-:W-:Y:S01]  /*1390*/  IMAD R0, R10, UR6, RZ ;  /* 0x000000060a007c24 */ /* 0x000fe2000f8e02ff */
[----:B------:R-:W-:Y:S01]  /*13a0*/  @!P1 LDGSTS.E.BYPASS.LTC128B.128 [R8+0x3000], desc[UR14][R2.64+0x40] ;  /* 0x0300004002089fae */ /* 0x000fe2000b901d4e */
[----:B------:R-:W-:Y:S01]  /*13b0*/  @!P0 IMAD.IADD R5, R5, 0x1, R9 ;  /* 0x0000000105058824 */ /* 0x000fe200078e0209 */
[----:B--2---:R-:W-:Y:S01]  /*13c0*/  @!P0 LEA R6, P2, R4, R26, 0x1 ;  /* 0x0000001a04068211 */ /* 0x004fe200078408ff */
[----:B------:R-:W-:Y:S01]  /*13d0*/  IMAD R7, R16, UR7, R0 ;  /* 0x0000000710077c24 */ /* 0x000fe2000f8e0200 */
[----:B------:R2:W-:Y:S01]  /*13e0*/  @!P1 LDGSTS.E.BYPASS.LTC128B.128 [R8+0x5000], desc[UR14][R2.64+0x80] ;  /* 0x0500008002089fae */ /* 0x0005e2000b901d4e */
[----:B------:R-:W-:Y:S01]  /*13f0*/  IMAD R0, R248, R42, RZ ;  /* 0x0000002af8007224 */ /* 0x000fe200078e02ff */
[----:B------:R-:W-:Y:S01]  /*1400*/  ULDC.64 UR6, c[0x0][0x268] ;  /* 0x00009a0000067ab9 */ /* 0x000fe20000000a00 */
[----:B------:R-:W-:Y:S01]  /*1410*/  IMAD.IADD R243, R247, 0x1, R7 ;  /* 0x00000001f7f37824 */ /* 0x000fe200078e0207 */
[----:B------:R-:W-:Y:S01]  /*1420*/  @!P0 LEA.HI.X R7, R4, R27, R5, 0x1, P2 ;  /* 0x0000001b04078211 */ /* 0x000fe200010f0c05 */
[----:B------:R-:W-:-:S02]  /*1430*/  IMAD R0, R17, R241, R0 ;  /* 0x000000f111007224 */ /* 0x000fc400078e0200 */
[----:B------:R-:W-:Y:S02]  /*1440*/  IMAD R5, R10, UR6, RZ ;  /* 0x000000060a057c24 */ /* 0x000fe4000f8e02ff */
[----:B------:R-:W-:Y:S01]  /*1450*/  @!P0 LDGSTS.E.BYPASS.LTC128B.128 [R15+0x1800], desc[UR14][R6.64] ;  /* 0x01800000060f8fae */ /* 0x000fe2000b901d4e */
[----:B------:R-:W4:Y:S01]  /*1460*/  @!P4 LDC.64 R10, c[0x0][0x220] ;  /* 0x00008800ff0acb82 */ /* 0x000f220000000a00 */
[----:B------:R-:W-:Y:S02]  /*1470*/  IMAD.WIDE.U32 R244, R16, UR6, R34 ;  /* 0x0000000610f47c25 */ /* 0x000fe4000f8e0022 */
[----:B------:R-:W-:Y:S02]  /*1480*/  @!P0 LDGSTS.E.BYPASS.LTC128B.128 [R15+0x3800], desc[UR14][R6.64+0x40] ;  /* 0x03800040060f8fae */ /* 0x000fe4000b901d4e */
[----:B------:R-:W-:Y:S02]  /*1490*/  IMAD R9, R31, 0x8, R37 ;  /* 0x000000081f097824 */ /* 0x000fe400078e0225 */
[----:B------:R5:W-:Y:S01]  /*14a0*/  @!P0 LDGSTS.E.BYPASS.LTC128B.128 [R15+0x5800], desc[UR14][R6.64+0x80] ;  /* 0x05800080060f8fae */ /* 0x000be2000b901d4e */
[----:B--2---:R-:W-:-:S04]  /*14b0*/  IMAD.WIDE.U32 R2, R42, R241, R242 ;  /* 0x000000f12a027225 */ /* 0x004fc800078e00f2 */
[----:B------:R-:W-:Y:S01]  /*14c0*/  IMAD.IADD R0, R3, 0x1, R0 ;  /* 0x0000000103007824 */ /* 0x000fe200078e0200 */
[----:B---3--:R-:W-:Y:S01]  /*14d0*/  @!P6 LEA R4, P2, R2, R18, 0x1 ;  /* 0x000000120204e211 */ /* 0x008fe200078408ff */
[----:B------:R-:W-:Y:S01]  /*14e0*/  IMAD R8, R16, UR7, R5 ;  /* 0x0000000710087c24 */ /* 0x000fe2000f8e0205 */
[----:B------:R-:W-:Y:S02]  /*14f0*/  @!P5 IADD3 R3, P1, R159, R2, RZ ;  /* 0x000000029f03d210 */ /* 0x000fe40007f3e0ff */
[----:B------:R-:W-:Y:S01]  /*1500*/  @!P6 LEA.HI.X R5, R2, R19, R0, 0x1, P2 ;  /* 0x000000130205e211 */ /* 0x000fe200010f0c00 */
[----:B------:R-:W-:Y:S02]  /*1510*/  IMAD.IADD R249, R245, 0x1, R8 ;  /* 0x00000001f5f97824 */ /* 0x000fe400078e0208 */
[----:B------:R-:W-:Y:S01]  /*1520*/  @!P5 IMAD.X R0, R156, 0x1, R0, P1 ;  /* 0x000000019c00d824 */ /* 0x000fe200008e0600 */
[C---:B-1----:R-:W-:Y:S01]  /*1530*/  @!P5 LEA R2, P1, R3.reuse, R20, 0x1 ;  /* 0x000000140302d211 */ /* 0x042fe200078208ff */
[----:B------:R-:W-:Y:S03]  /*1540*/  @!P6 LDGSTS.E.BYPASS.LTC128B.128 [R14+0x6000], desc[UR14][R4.64] ;  /* 0x06000000040eefae */ /* 0x000fe6000b901d4e */
[----:B------:R-:W-:Y:S01]  /*1550*/  @!P5 LEA.HI.X R3, R3, R21, R0, 0x1, P1 ;  /* 0x000000150303d211 */ /* 0x000fe200008f0c00 */
[----:B------:R-:W-:Y:S01]  /*1560*/  @!P6 LDGSTS.E.BYPASS.LTC128B.128 [R14+0x7000], desc[UR14][R4.64+0x40] ;  /* 0x07000040040eefae */ /* 0x000fe2000b901d4e */
[----:B-----5:R-:W-:-:S02]  /*1570*/  IMAD.SHL.U32 R6, R41, 0x8, RZ ;  /* 0x0000000829067824 */ /* 0x020fc400078e00ff */
[----:B------:R-:W-:Y:S01]  /*1580*/  IMAD.SHL.U32 R7, R31, 0x8, RZ ;  /* 0x000000081f077824 */ /* 0x000fe200078e00ff */
[----:B------:R1:W-:Y:S04]  /*1590*/  @!P6 LDGSTS.E.BYPASS.LTC128B.128 [R14+0x8000], desc[UR14][R4.64+0x80] ;  /* 0x08000080040eefae */ /* 0x0003e8000b901d4e */
[----:B------:R-:W-:Y:S04]  /*15a0*/  @!P5 LDGSTS.E.BYPASS.LTC128B.128 [R13+0x6800], desc[UR14][R2.64] ;  /* 0x06800000020ddfae */ /* 0x000fe8000b901d4e */
[----:B------:R-:W-:Y:S04]  /*15b0*/  @!P5 LDGSTS.E.BYPASS.LTC128B.128 [R13+0x7800], desc[UR14][R2.64+0x40] ;  /* 0x07800040020ddfae */ /* 0x000fe8000b901d4e */
[----:B------:R2:W-:Y:S04]  /*15c0*/  @!P5 LDGSTS.E.BYPASS.LTC128B.128 [R13+0x8800], desc[UR14][R2.64+0x80] ;  /* 0x08800080020ddfae */ /* 0x0005e8000b901d4e */
[----:B------:R-:W0:Y:S01]  /*15d0*/  LDGDEPBAR ;  /* 0x00000000000079af */ /* 0x000e220000000000 */
[----:B-1----:R-:W-:Y:S01]  /*15e0*/  SHF.R.S32.HI R14, RZ, 0x1, R29 ;  /* 0x00000001ff0e7819 */ /* 0x002fe2000001141d */
[----:B------:R-:W-:-:S04]  /*15f0*/  IMAD R4, R17, R184, RZ ;  /* 0x000000b811047224 */ /* 0x000fc800078e02ff */
[----:B------:R-:W-:Y:S02]  /*1600*/  IMAD.SHL.U32 R0, R14, 0x40, RZ ;  /* 0x000000400e007824 */ /* 0x000fe400078e00ff */
[----:B------:R-:W-:-:S03]  /*1610*/  IMAD R4, R42, R185, R4 ;  /* 0x000000b92a047224 */ /* 0x000fc600078e0204 */
[----:B------:R-:W-:Y:S01]  /*1620*/  LOP3.LUT R0, R0, 0xc0, RZ, 0xc0, !PT ;  /* 0x000000c000007812 */ /* 0x000fe200078ec0ff */
[----:B--2---:R-:W1:Y:S01]  /*1630*/  @!P3 LDC.64 R12, c[0x0][0x220] ;  /* 0x00008800ff0cbb82 */ /* 0x004e620000000a00 */
[----:B------:R-:W-:-:S04]  /*1640*/  DEPBAR.LE SB0, 0x0 ;  /* 0x000080000000791a */ /* 0x000fc80000000000 */
[----:B------:R-:W-:-:S03]  /*1650*/  LOP3.LUT R6, R0, 0x8, R6, 0xf8, !PT ;  /* 0x0000000800067812 */ /* 0x000fc600078ef806 */
[----:B------:R-:W-:Y:S01]  /*1660*/  BAR.SYNC.DEFER_BLOCKING 0x0 ;  /* 0x0000000000007b1d */ /* 0x000fe20000010000 */
[----:B------:R-:W-:Y:S01]  /*1670*/  SHF.R.U32.HI R5, RZ, 0x3, R0 ;  /* 0x00000003ff057819 */ /* 0x000fe20000011600 */
[----:B------:R-:W-:Y:S02]  /*1680*/  IMAD.SHL.U32 R0, R36, 0x40, RZ ;  /* 0x0000004024007824 */ /* 0x000fe400078e00ff */
[----:B------:R-:W-:Y:S01]  /*1690*/  IMAD.WIDE.U32 R2, R42, R184, RZ ;  /* 0x000000b82a027225 */ /* 0x000fe200078e00ff */
[----:B------:R-:W-:Y:S02]  /*16a0*/  LOP3.LUT R8, R6, R5, RZ, 0x3c, !PT ;  /* 0x0000000506087212 */ /* 0x000fe400078e3cff */
[----:B------:R-:W-:Y:S01]  /*16b0*/  LOP3.LUT R0, R0, 0xc0, RZ, 0xc0, !PT ;  /* 0x000000c000007812 */ /* 0x000fe200078ec0ff */
[----:B------:R-:W-:Y:S02]  /*16c0*/  IMAD.SHL.U32 R6, R39, 0x20, RZ ;  /* 0x0000002027067824 */ /* 0x000fe400078e00ff */
[----:B------:R-:W-:Y:S01]  /*16d0*/  IMAD.IADD R4, R3, 0x1, R4 ;  /* 0x0000000103047824 */ /* 0x000fe200078e0204 */
[----:B------:R-:W-:-:S02]  /*16e0*/  LEA R3, P0, R2, R244, 0x6 ;  /* 0x000000f402037211 */ /* 0x000fc400078030ff */
[----:B------:R-:W-:Y:S02]  /*16f0*/  LOP3.LUT R5, R0, 0x8, R7, 0xf8, !PT ;  /* 0x0000000800057812 */ /* 0x000fe400078ef807 */
[----:B------:R-:W-:Y:S02]  /*1700*/  SHF.R.U32.HI R0, RZ, 0x3, R0 ;  /* 0x00000003ff007819 */ /* 0x000fe40000011600 */
[----:B------:R-:W-:Y:S02]  /*1710*/  LOP3.LUT R158, R6, 0xffffff00, RZ, 0xc0, !PT ;  /* 0xffffff00069e7812 */ /* 0x000fe400078ec0ff */
[----:B------:R-:W-:Y:S02]  /*1720*/  LEA.HI.X R2, R2, R249, R4, 0x6, P0 ;  /* 0x000000f902027211 */ /* 0x000fe400000f3404 */
[----:B----4-:R-:W-:Y:S02]  /*1730*/  @!P4 LEA R4, P0, R3, R10, 0x1 ;  /* 0x0000000a0304c211 */ /* 0x010fe400078008ff */
[----:B------:R-:W-:Y:S01]  /*1740*/  @!P3 LEA R7, P1, R184, R3, 0x5 ;  /* 0x00000003b807b211 */ /* 0x000fe200078228ff */
[----:B------:R-:W-:Y:S01]  /*1750*/  @P4 STS [R221+0x9000], RZ ;  /* 0x009000ffdd004388 */ /* 0x000fe20000000800 */
[----:B------:R-:W-:Y:S01]  /*1760*/  LOP3.LUT R157, R5, R0, RZ, 0x3c, !PT ;  /* 0x00000000059d7212 */ /* 0x000fe200078e3cff */
[----:B------:R-:W-:Y:S01]  /*1770*/  IMAD R0, R38, 0x200, R158 ;  /* 0x0000020026007824 */ /* 0x000fe200078e029e */
[----:B------:R-:W-:Y:S01]  /*1780*/  @!P4 LEA.HI.X R5, R3, R11, R2, 0x1, P0 ;  /* 0x0000000b0305c211 */ /* 0x000fe200000f0c02 */
[----:B------:R-:W-:Y:S01]  /*1790*/  @P4 STS [R221+0x9004], RZ ;  /* 0x009004ffdd004388 */ /* 0x000fe20000000800 */
[----:B-1----:R-:W-:Y:S01]  /*17a0*/  @!P3 LEA R6, P0, R7, R12, 0x1 ;  /* 0x0000000c0706b211 */ /* 0x002fe200078008ff */
[----:B------:R-:W-:Y:S01]  /*17b0*/  IMAD R3, R160, 0x20, R0 ;  /* 0x00000020a0037824 */ /* 0x000fe200078e0200 */
[----:B------:R-:W-:Y:S01]  /*17c0*/  @!P3 LEA.HI.X R2, R184, R2, R185, 0x5, P1 ;  /* 0x00000002b802b211 */ /* 0x000fe200008f2cb9 */
[----:B------:R-:W-:Y:S01]  /*17d0*/  IMAD.U32 R0, R9, 0x20, R8 ;  /* 0x0000002009007824 */ /* 0x000fe200078e0008 */
[----:B------:R-:W-:Y:S01]  /*17e0*/  @P4 STS.64 [R221+0x9008], RZ ;  /* 0x009008ffdd004388 */ /* 0x000fe20000000a00 */
[----:B------:R-:W-:-:S02]  /*17f0*/  LOP3.LUT P1, RZ, R36, 0x2, RZ, 0xc0, !PT ;  /* 0x0000000224ff7812 */ /* 0x000fc4000782c0ff */
[----:B------:R-:W-:Y:S01]  /*1800*/  @!P3 LEA.HI.X R7, R7, R13, R2, 0x1, P0 ;  /* 0x0000000d0707b211 */ /* 0x000fe200000f0c02 */
[----:B------:R-:W-:Y:S01]  /*1810*/  IMAD.IADD R2, R157, 0x1, R3 ;  /* 0x000000019d027824 */ /* 0x000fe200078e0203 */
[----:B------:R-:W-:Y:S01]  /*1820*/  @P4 STS.128 [R221+0xa000], RZ ;  /* 0x00a000ffdd004388 */ /* 0x000fe20000000c00 */
[----:B------:R-:W-:Y:S01]  /*1830*/  LEA R216, R0, UR4, 0x1 ;  /* 0x0000000400d87c11 */ /* 0x000fe2000f8e08ff */
[----:B------:R-:W-:Y:S01]  /*1840*/  IMAD.MOV.U32 R0, RZ, RZ, 0x20 ;  /* 0x00000020ff007424 */ /* 0x000fe200078e00ff */
[----:B------:R-:W-:Y:S01]  /*1850*/  LOP3.LUT P0, RZ, R14, 0x2, RZ, 0xc0, !PT ;  /* 0x000000020eff7812 */ /* 0x000fe2000780c0ff */
[----:B------:R-:W-:Y:S01]  /*1860*/  @P4 STS.128 [R221+0xb000], RZ ;  /* 0x00b000ffdd004388 */ /* 0x000fe20000000c00 */
[----:B------:R-:W-:Y:S01]  /*1870*/  LEA R219, R2, UR4, 0x1 ;  /* 0x0000000402db7c11 */ /* 0x000fe2000f8e08ff */
[----:B------:R-:W-:Y:S01]  /*1880*/  IMAD.MOV.U32 R2, RZ, RZ, 0x10 ;  /* 0x00000010ff027424 */ /* 0x000fe200078e00ff */
[----:B------:R-:W-:Y:S01]  /*1890*/  SEL R0, R0, 0xffffffe0, !P0 ;  /* 0xffffffe000007807 */ /* 0x000fe20004000000 */
[----:B------:R-:W-:Y:S01]  /*18a0*/  @!PT LDS RZ, [RZ] ;  /* 0x00000000fffff984 */ /* 0x000fe20000000800 */
[----:B------:R-:W-:Y:S01]  /*18b0*/  @!PT LDS RZ, [RZ] ;  /* 0x00000000fffff984 */ /* 0x000fe20000000800 */
[----:B------:R-:W-:Y:S01]  /*18c0*/  @!PT LDS RZ, [RZ] ;  /* 0x00000000fffff984 */ /* 0x000fe20000000800 */
[----:B------:R-:W-:Y:S03]  /*18d0*/  @!P4 LDGSTS.E.BYPASS.LTC128B.128 [R221+0x9000], desc[UR14][R4.64] ;  /* 0x0900000004ddcfae */ /* 0x000fe6000b901d4e */
[----:B------:R-:W-:Y:S01]  /*18e0*/  SEL R2, R2, 0xfffffff0, !P1 ;  /* 0xfffffff002027807 */ /* 0x000fe20004800000 */
[----:B------:R-:W-:Y:S01]  /*18f0*/  @!P4 LDGSTS.E.BYPASS.LTC128B.128 [R221+0xa000], desc[UR14][R4.64+0x40] ;  /* 0x0a00004004ddcfae */ /* 0x000fe2000b901d4e */
[----:B------:R-:W-:-:S02]  /*1900*/  IMAD.IADD R218, R216, 0x1, R0 ;  /* 0x00000001d8da7824 */ /* 0x000fc400078e0200 */
[----:B------:R-:W-:Y:S01]  /*1910*/  IMAD.SHL.U32 R0, R43, 0x2, RZ ;  /* 0x000000022b007824 */ /* 0x000fe200078e00ff */
[----:B------:R-:W-:Y:S01]  /*1920*/  @!P4 LDGSTS.E.BYPASS.LTC128B.128 [R221+0xb000], desc[UR14][R4.64+0x80] ;  /* 0x0b00008004ddcfae */ /* 0x000fe2000b901d4e */
[----:B------:R-:W-:-:S03]  /*1930*/  IMAD R220, R2, 0x2, R219 ;  /* 0x0000000202dc7824 */ /* 0x000fc600078e02db */
[----:B------:R-:W-:Y:S01]  /*1940*/  @P3 STS.128 [R221+0x9800], RZ ;  /* 0x009800ffdd003388 */ /* 0x000fe20000000c00 */
[----:B------:R-:W-:-:S03]  /*1950*/  LOP3.LUT R0, R0, 0x6, RZ, 0xc0, !PT ;  /* 0x0000000600007812 */ /* 0x000fc600078ec0ff */
[----:B------:R-:W-:Y:S02]  /*1960*/  @P3 STS.128 [R221+0xa800], RZ ;  /* 0x00a800ffdd003388 */ /* 0x000fe40000000c00 */
[----:B------:R-:W-:Y:S02]  /*1970*/  IMAD R0, R42, 0x40, R0 ;  /* 0x000000402a007824 */ /* 0x000fe400078e0200 */
[----:B------:R-:W-:Y:S02]  /*1980*/  @P3 STS.128 [R221+0xb800], RZ ;  /* 0x00b800ffdd003388 */ /* 0x000fe40000000c00 */
[C---:B------:R-:W-:Y:S01]  /*1990*/  VIADD R3, R0.reuse, 0x1 ;  /* 0x0000000100037836 */ /* 0x040fe20000000000 */
[CC--:B------:R-:W-:Y:S01]  /*19a0*/  ISETP.GE.AND P2, PT, R0.reuse, R40.reuse, PT ;  /* 0x000000280000720c */ /* 0x0c0fe20003f46270 */
[----:B------:R-:W-:Y:S01]  /*19b0*/  @!PT LDS RZ, [RZ] ;  /* 0x00000000fffff984 */ /* 0x000fe20000000800 */
[----:B------:R-:W-:Y:S01]  /*19c0*/  @!PT LDS RZ, [RZ] ;  /* 0x00000000fffff984 */ /* 0x000fe20000000800 */
[----:B------:R-:W-:Y:S01]  /*19d0*/  @!PT LDS RZ, [RZ] ;  /* 0x00000000fffff984 */ /* 0x000fe20000000800 */
[----:B------:R-:W-:Y:S03]  /*19e0*/  @!P3 LDGSTS.E.BYPASS.LTC128B.128 [R221+0x9800], desc[UR14][R6.64] ;  /* 0x0980000006ddbfae */ /* 0x000fe6000b901d4e */
[----:B------:R-:W-:Y:S01]  /*19f0*/  ISETP.GE.AND P1, PT, R3, R40, PT ;  /* 0x000000280300720c */ /* 0x000fe20003f26270 */
[----:B------:R-:W-:Y:S01]  /*1a00*/  @!P3 LDGSTS.E.BYPASS.LTC128B.128 [R221+0xa800], desc[UR14][R6.64+0x40] ;  /* 0x0a80004006ddbfae */ /* 0x000fe2000b901d4e */
[----:B------:R-:W-:-:S03]  /*1a10*/  VIADD R3, R0, 0x9 ;  /* 0x0000000900037836 */ /* 0x000fc60000000000 */
[----:B------:R1:W-:Y:S02]  /*1a20*/  @!P3 LDGSTS.E.BYPASS.LTC128B.128 [R221+0xb800], desc[UR14][R6.64+0x80] ;  /* 0x0b80008006ddbfae */ /* 0x0003e4000b901d4e */
[-C--:B------:R-:W-:Y:S01]  /*1a30*/  ISETP.GE.AND P6, PT, R3, R40.reuse, PT ;  /* 0x000000280300720c */ /* 0x080fe20003fc6270 */
[C---:B------:R-:W-:Y:S01]  /*1a40*/  VIADD R3, R0.reuse, 0x18 ;  /* 0x0000001800037836 */ /* 0x040fe20000000000 */
[----:B------:R-:W-:Y:S04]  /*1a50*/  LDSM.16.M88.4 R24, [R216+0x6c00] ;  /* 0x006c0000d818783b */ /* 0x000fe80000000200 */
[----:B------:R-:W-:Y:S01]  /*1a60*/  LDSM.16.M88.4 R20, [R216+0x6000] ;  /* 0x00600000d814783b */ /* 0x000fe20000000200 */
[----:B------:R-:W-:Y:S01]  /*1a70*/  ISETP.GE.AND P3, PT, R3, R40, PT ;  /* 0x000000280300720c */ /* 0x000fe20003f66270 */
[----:B------:R-:W-:-:S02]  /*1a80*/  VIADD R3, R0, 0x19 ;  /* 0x0000001900037836 */ /* 0x000fc40000000000 */
[----:B------:R-:W-:Y:S04]  /*1a90*/  LDSM.16.M88.4 R32, [R216+0x6400] ;  /* 0x00640000d820783b */ /* 0x000fe80000000200 */
[----:B------:R-:W-:Y:S04]  /*1aa0*/  LDSM.16.M88.4 R28, [R216+0x6800] ;  /* 0x00680000d81c783b */ /* 0x000fe80000000200 */
[----:B------:R-:W-:Y:S04]  /*1ab0*/  LDSM.16.M88.4 R12, [R220+0x1000] ;  /* 0x00100000dc0c783b */ /* 0x000fe80000000200 */
[----:B------:R-:W-:Y:S04]  /*1ac0*/  LDSM.16.M88.4 R56, [R218+0x6c00] ;  /* 0x006c0000da38783b */ /* 0x000fe80000000200 */
[----:B-1----:R-:W1:Y:S04]  /*1ad0*/  LDSM.16.M88.4 R4, [R219+0x1000] ;  /* 0x00100000db04783b */ /* 0x002e680000000200 */
[----:B------:R-:W2:Y:S04]  /*1ae0*/  LDSM.16.M88.4 R8, [R219] ;  /* 0x00000000db08783b */ /* 0x000ea80000000200 */
[----:B------:R-:W3:Y:S04]  /*1af0*/  LDSM.16.M88.4 R52, [R218+0x6000] ;  /* 0x00600000da34783b */ /* 0x000ee80000000200 */
[----:B------:R-:W4:Y:S04]  /*1b00*/  LDSM.16.M88.4 R48, [R218+0x6400] ;  /* 0x00640000da30783b */ /* 0x000f280000000200 */
[----:B------:R-:W5:Y:S04]  /*1b10*/  LDSM.16.M88.4 R44, [R218+0x6800] ;  /* 0x00680000da2c783b */ /* 0x000f680000000200 */
[----:B------:R-:W5:Y:S04]  /*1b20*/  LDSM.16.M88.4 R16, [R220] ;  /* 0x00000000dc10783b */ /* 0x000f680000000200 */
[----:B------:R-:W0:Y:S01]  /*1b30*/  LDGDEPBAR ;  /* 0x00000000000079af */ /* 0x000e220000000000 */
[C---:B-1----:R-:W-:Y:S06]  /*1b40*/  HMMA.16816.F32.BF16 R36, R4.reuse, R24, RZ ;  /* 0x000000180424723c */ /* 0x042fec00000418ff */
[C---:B------:R-:W-:Y:S06]  /*1b50*/  HMMA.16816.F32.BF16 R68, R4.reuse, R20, RZ ;  /* 0x000000140444723c */ /* 0x040fec00000418ff */
[C---:B------:R-:W-:Y:S06]  /*1b60*/  HMMA.16816.F32.BF16 R64, R4.reuse, R32, RZ ;  /* 0x000000200440723c */ /* 0x040fec00000418ff */
[C---:B------:R-:W-:Y:S06]  /*1b70*/  HMMA.16816.F32.BF16 R60, R4.reuse, R28, RZ ;  /* 0x0000001c043c723c */ /* 0x040fec00000418ff */
[C---:B------:R-:W-:Y:S06]  /*1b80*/  HMMA.16816.F32.BF16 R88, R4.reuse, R22, RZ ;  /* 0x000000160458723c */ /* 0x040fec00000418ff */
[C---:B------:R-:W-:Y:S06]  /*1b90*/  HMMA.16816.F32.BF16 R100, R4.reuse, R34, RZ ;  /* 0x000000220464723c */ /* 0x040fec00000418ff */
[C---:B------:R-:W-:Y:S06]  /*1ba0*/  HMMA.16816.F32.BF16 R104, R4.reuse, R30, RZ ;  /* 0x0000001e0468723c */ /* 0x040fec00000418ff */
[----:B------:R-:W-:Y:S01]  /*1bb0*/  HMMA.16816.F32.BF16 R92, R4, R26, RZ ;  /* 0x0000001a045c723c */ /* 0x000fe200000418ff */
[----:B------:R-:W-:Y:S05]  /*1bc0*/  LDSM.16.M88.4 R4, [R219+0x3000] ;  /* 0x00300000db04783b */ /* 0x000fea0000000200 */
[----:B------:R-:W-:Y:S01]  /*1bd0*/  HMMA.16816.F32.BF16 R140, R12, R56, R36 ;  /* 0x000000380c8c723c */ /* 0x000fe20000041824 */
[----:B------:R-:W1:Y:S05]  /*1be0*/  LDSM.16.M88.4 R36, [R216+0x7000] ;  /* 0x00700000d824783b */ /* 0x000e6a0000000200 */
[C---:B--2---:R-:W-:Y:S06]  /*1bf0*/  HMMA.16816.F32.BF16 R112, R8.reuse, R20, RZ ;  /* 0x000000140870723c */ /* 0x044fec00000418ff */
[C---:B------:R-:W-:Y:S06]  /*1c00*/  HMMA.16816.F32.BF16 R108, R8.reuse, R22, RZ ;  /* 0x00000016086c723c */ /* 0x040fec00000418ff */
[C---:B------:R-:W-:Y:S06]  /*1c10*/  HMMA.16816.F32.BF16 R84, R8.reuse, R32, RZ ;  /* 0x000000200854723c */ /* 0x040fec00000418ff */
[C---:B------:R-:W-:Y:S01]  /*1c20*/  HMMA.16816.F32.BF16 R96, R8.reuse, R34, RZ ;  /* 0x000000220860723c */ /* 0x040fe200000418ff */
[----:B------:R-:W2:Y:S05]  /*1c30*/  LDSM.16.M88.4 R32, [R216+0x7400] ;  /* 0x00740000d820783b */ /* 0x000eaa0000000200 */
[C---:B------:R-:W-:Y:S06]  /*1c40*/  HMMA.16816.F32.BF16 R76, R8.reuse, R28, RZ ;  /* 0x0000001c084c723c */ /* 0x040fec00000418ff */
[C---:B------:R-:W-:Y:S01]  /*1c50*/  HMMA.16816.F32.BF16 R80, R8.reuse, R30, RZ ;  /* 0x0000001e0850723c */ /* 0x040fe200000418ff */
[----:B------:R-:W-:Y:S05]  /*1c60*/  LDSM.16.M88.4 R28, [R216+0x7800] ;  /* 0x00780000d81c783b */ /* 0x000fea0000000200 */
[C---:B------:R-:W-:Y:S06]  /*1c70*/  HMMA.16816.F32.BF16 R72, R8.reuse, R24, RZ ;  /* 0x000000180848723c */ /* 0x040fec00000418ff */
[----:B------:R-:W-:Y:S01]  /*1c80*/  HMMA.16816.F32.BF16 R20, R8, R26, RZ ;  /* 0x0000001a0814723c */ /* 0x000fe200000418ff */
[----:B------:R-:W2:Y:S04]  /*1c90*/  LDSM.16.M88.4 R8, [R219+0x2000] ;  /* 0x00200000db08783b */ /* 0x000ea80000000200 */
[----:B------:R-:W2:Y:S01]  /*1ca0*/  LDSM.16.M88.4 R24, [R216+0x7c00] ;  /* 0x007c0000d818783b */ /* 0x000ea20000000200 */
[C---:B---3--:R-:W-:Y:S06]  /*1cb0*/  HMMA.16816.F32.BF16 R68, R12.reuse, R52, R68 ;  /* 0x000000340c44723c */ /* 0x048fec0000041844 */
[C---:B----4-:R-:W-:Y:S06]  /*1cc0*/  HMMA.16816.F32.BF16 R120, R12.reuse, R48, R64 ;  /* 0x000000300c78723c */ /* 0x050fec0000041840 */
[----:B-----5:R-:W-:Y:S06]  /*1cd0*/  HMMA.16816.F32.BF16 R136, R12, R46, R104 ;  /* 0x0000002e0c88723c */ /* 0x020fec0000041868 */
[----:B------:R-:W-:Y:S06]  /*1ce0*/  HMMA.16816.F32.BF16 R104, R16, R52, R112 ;  /* 0x000000341068723c */ /* 0x000fec0000041870 */
[C---:B------:R-:W-:Y:S06]  /*1cf0*/  HMMA.16816.F32.BF16 R124, R12.reuse, R54, R88 ;  /* 0x000000360c7c723c */ /* 0x040fec0000041858 */
[C---:B------:R-:W-:Y:S06]  /*1d00*/  HMMA.16816.F32.BF16 R88, R12.reuse, R50, R100 ;  /* 0x000000320c58723c */ /* 0x040fec0000041864 */
[C---:B------:R-:W-:Y:S01]  /*1d10*/  HMMA.16816.F32.BF16 R116, R12.reuse, R44, R60 ;  /* 0x0000002c0c74723c */ /* 0x040fe2000004183c */
[----:B------:R-:W-:Y:S05]  /*1d20*/  LDSM.16.M88.4 R60, [R218+0x7400] ;  /* 0x00740000da3c783b */ /* 0x000fea0000000200 */
[----:B------:R-:W-:Y:S01]  /*1d30*/  HMMA.16816.F32.BF16 R92, R12, R58, R92 ;  /* 0x0000003a0c5c723c */ /* 0x000fe2000004185c */
[----:B------:R-:W-:Y:S05]  /*1d40*/  LDSM.16.M88.4 R12, [R220+0x3000] ;  /* 0x00300000dc0c783b */ /* 0x000fea0000000200 */
[C---:B------:R-:W-:Y:S06]  /*1d50*/  HMMA.16816.F32.BF16 R128, R16.reuse, R44, R76 ;  /* 0x0000002c1080723c */ /* 0x040fec000004184c */
[C---:B------:R-:W-:Y:S06]  /*1d60*/  HMMA.16816.F32.BF16 R100, R16.reuse, R54, R108 ;  /* 0x000000361064723c */ /* 0x040fec000004186c */
[C---:B------:R-:W-:Y:S01]  /*1d70*/  HMMA.16816.F32.BF16 R80, R16.reuse, R46, R80 ;  /* 0x0000002e1050723c */ /* 0x040fe20000041850 */
[----:B------:R-:W3:Y:S05]  /*1d80*/  LDSM.16.M88.4 R44, [R218+0x7000] ;  /* 0x00700000da2c783b */ /* 0x000eea0000000200 */
[C---:B------:R-:W-:Y:S06]  /*1d90*/  HMMA.16816.F32.BF16 R132, R16.reuse, R48, R84 ;  /* 0x000000301084723c */ /* 0x040fec0000041854 */
[C---:B------:R-:W-:Y:S01]  /*1da0*/  HMMA.16816.F32.BF16 R112, R16.reuse, R56, R72 ;  /* 0x000000381070723c */ /* 0x040fe20000041848 */
[----:B------:R-:W-:Y:S05]  /*1db0*/  LDSM.16.M88.4 R72, [R218+0x7800] ;  /* 0x00780000da48783b */ /* 0x000fea0000000200 */
[C---:B------:R-:W-:Y:S06]  /*1dc0*/  HMMA.16816.F32.BF16 R96, R16.reuse, R50, R96 ;  /* 0x000000321060723c */ /* 0x040fec0000041860 */
[----:B------:R-:W-:Y:S01]  /*1dd0*/  HMMA.16816.F32.BF16 R64, R16, R58, R20 ;  /* 0x0000003a1040723c */ /* 0x000fe20000041814 */
[----:B------:R-:W4:Y:S05]  /*1de0*/  LDSM.16.M88.4 R20, [R220+0x2000] ;  /* 0x00200000dc14783b */ /* 0x000f2a0000000200 */
[C---:B-1----:R-:W-:Y:S01]  /*1df0*/  HMMA.16816.F32.BF16 R56, R4.reuse, R36, R68 ;  /* 0x000000240438723c */ /* 0x042fe20000041844 */
[----:B------:R-:W1:Y:S05]  /*1e00*/  LDSM.16.M88.4 R68, [R218+0x7c00] ;  /* 0x007c0000da44783b */ /* 0x000e6a0000000200 */
[----:B--2---:R-:W-:Y:S06]  /*1e10*/  HMMA.16816.F32.BF16 R48, R4, R32, R120 ;  /* 0x000000200430723c */ /* 0x004fec0000041878 */
[----:B------:R-:W-:Y:S06]  /*1e20*/  HMMA.16816.F32.BF16 R108, R8, R36, R104 ;  /* 0x00000024086c723c */ /* 0x000fec0000041868 */
[C---:B------:R-:W-:Y:S06]  /*1e30*/  HMMA.16816.F32.BF16 R16, R4.reuse, R34, R88 ;  /* 0x000000220410723c */ /* 0x040fec0000041858 */
[C---:B------:R-:W-:Y:S06]  /*1e40*/  HMMA.16816.F32.BF16 R76, R4.reuse, R28, R116 ;  /* 0x0000001c044c723c */ /* 0x040fec0000041874 */
[C---:B------:R-:W-:Y:S06]  /*1e50*/  HMMA.16816.F32.BF16 R88, R4.reuse, R30, R136 ;  /* 0x0000001e0458723c */ /* 0x040fec0000041888 */
[C---:B------:R-:W-:Y:S06]  /*1e60*/  HMMA.16816.F32.BF16 R52, R4.reuse, R38, R124 ;  /* 0x000000260434723c */ /* 0x040fec000004187c */
[C---:B------:R-:W-:Y:S06]  /*1e70*/  HMMA.16816.F32.BF16 R84, R4.reuse, R24, R140 ;  /* 0x000000180454723c */ /* 0x040fec000004188c */
[----:B------:R-:W-:Y:S01]  /*1e80*/  HMMA.16816.F32.BF16 R92, R4, R26, R92 ;  /* 0x0000001a045c723c */ /* 0x000fe2000004185c */
[----:B------:R-:W-:Y:S05]  /*1e90*/  LDSM.16.M88.4 R4, [R219+0x5000] ;  /* 0x00500000db04783b */ /* 0x000fea0000000200 */
[C---:B------:R-:W-:Y:S01]  /*1ea0*/  HMMA.16816.F32.BF16 R100, R8.reuse, R38, R100 ;  /* 0x000000260864723c */ /* 0x040fe20000041864 */
[----:B------:R-:W-:Y:S05]  /*1eb0*/  LDSM.16.M88.4 R36, [R216+0x8400] ;  /* 0x00840000d824783b */ /* 0x000fea0000000200 */
[C---:B------:R-:W-:Y:S06]  /*1ec0*/  HMMA.16816.F32.BF16 R152, R8.reuse, R28, R128 ;  /* 0x0000001c0898723c */ /* 0x040fec0000041880 */
[C---:B------:R-:W-:Y:S01]  /*1ed0*/  HMMA.16816.F32.BF16 R144, R8.reuse, R30, R80 ;  /* 0x0000001e0890723c */ /* 0x040fe20000041850 */
[----:B------:R-:W2:Y:S05]  /*1ee0*/  LDSM.16.M88.4 R28, [R216+0x8000] ;  /* 0x00800000d81c783b */ /* 0x000eaa0000000200 */
[C---:B------:R-:W-:Y:S06]  /*1ef0*/  HMMA.16816.F32.BF16 R104, R8.reuse, R32, R132 ;  /* 0x000000200868723c */ /* 0x040fec0000041884 */
[C---:B------:R-:W-:Y:S01]  /*1f00*/  HMMA.16816.F32.BF16 R148, R8.reuse, R34, R96 ;  /* 0x000000220894723c */ /* 0x040fe20000041860 */
[----:B------:R-:W-:Y:S05]  /*1f10*/  LDSM.16.M88.4 R32, [R216+0x8800] ;  /* 0x00880000d820783b */ /* 0x000fea0000000200 */
[C---:B------:R-:W-:Y:S06]  /*1f20*/  HMMA.16816.F32.BF16 R124, R8.reuse, R24, R112 ;  /* 0x00000018087c723c */ /* 0x040fec0000041870 */
[----:B------:R-:W-:Y:S01]  /*1f30*/  HMMA.16816.F32.BF16 R116, R8, R26, R64 ;  /* 0x0000001a0874723c */ /* 0x000fe20000041840 */
[----:B------:R-:W5:Y:S04]  /*1f40*/  LDSM.16.M88.4 R8, [R219+0x4000] ;  /* 0x00400000db08783b */ /* 0x000f680000000200 */
[----:B------:R-:W5:Y:S01]  /*1f50*/  LDSM.16.M88.4 R24, [R216+0x8c00] ;  /* 0x008c0000d818783b */ /* 0x000f620000000200 */
[C---:B---3--:R-:W-:Y:S06]  /*1f60*/  HMMA.16816.F32.BF16 R112, R12.reuse, R44, R56 ;  /* 0x0000002c0c70723c */ /* 0x048fec0000041838 */
[----:B------:R-:W-:Y:S06]  /*1f70*/  HMMA.16816.F32.BF16 R136, R12, R60, R48 ;  /* 0x0000003c0c88723c */ /* 0x000fec0000041830 */
[----:B----4-:R-:W-:Y:S06]  /*1f80*/  HMMA.16816.F32.BF16 R48, R20, R44, R108 ;  /* 0x0000002c1430723c */ /* 0x010fec000004186c */
[C---:B------:R-:W-:Y:S06]  /*1f90*/  HMMA.16816.F32.BF16 R128, R12.reuse, R72, R76 ;  /* 0x000000480c80723c */ /* 0x040fec000004184c */
[C---:B------:R-:W-:Y:S06]  /*1fa0*/  HMMA.16816.F32.BF16 R120, R12.reuse, R74, R88 ;  /* 0x0000004a0c78723c */ /* 0x040fec0000041858 */
[C---:B------:R-:W-:Y:S06]  /*1fb0*/  HMMA.16816.F32.BF16 R140, R12.reuse, R46, R52 ;  /* 0x0000002e0c8c723c */ /* 0x040fec0000041834 */
[C---:B------:R-:W-:Y:S01]  /*1fc0*/  HMMA.16816.F32.BF16 R132, R12.reuse, R62, R16 ;  /* 0x0000003e0c84723c */ /* 0x040fe20000041810 */
[----:B------:R-:W-:Y:S05]  /*1fd0*/  LDSM.16.M88.4 R16, [R220+0x4000] ;  /* 0x00400000dc10783b */ /* 0x000fea0000000200 */
[C---:B-1----:R-:W-:Y:S06]  /*1fe0*/  HMMA.16816.F32.BF16 R96, R12.reuse, R68, R84 ;  /* 0x000000440c60723c */ /* 0x042fec0000041854 */
[----:B------:R-:W-:Y:S01]  /*1ff0*/  HMMA.16816.F32.BF16 R88, R12, R70, R92 ;  /* 0x000000460c58723c */ /* 0x000fe2000004185c */
[----:B------:R-:W-:Y:S05]  /*2000*/  LDSM.16.M88.4 R12, [R220+0x5000] ;  /* 0x00500000dc0c783b */ /* 0x000fea0000000200 */
[C---:B------:R-:W-:Y:S01]  /*2010*/  HMMA.16816.F32.BF16 R76, R20.reuse, R46, R100 ;  /* 0x0000002e144c723c */ /* 0x040fe20000041864 */
[----:B------:R-:W1:Y:S05]  /*2020*/  LDSM.16.M88.4 R44, [R218+0x8000] ;  /* 0x00800000da2c783b */ /* 0x000e6a0000000200 */
[C---:B------:R-:W-:Y:S06]  /*2030*/  HMMA.16816.F32.BF16 R84, R20.reuse, R60, R104 ;  /* 0x0000003c1454723c */ /* 0x040fec0000041868 */
[C---:B------:R-:W-:Y:S06]  /*2040*/  HMMA.16816.F32.BF16 R80, R20.reuse, R72, R152 ;  /* 0x000000481450723c */ /* 0x040fec0000041898 */
[C---:B------:R-:W-:Y:S06]  /*2050*/  HMMA.16816.F32.BF16 R72, R20.reuse, R74, R144 ;  /* 0x0000004a1448723c */ /* 0x040fec0000041890 */
[C---:B------:R-:W-:Y:S06]  /*2060*/  HMMA.16816.F32.BF16 R92, R20.reuse, R62, R148 ;  /* 0x0000003e145c723c */ /* 0x040fec0000041894 */
[C---:B------:R-:W-:Y:S06]  /*2070*/  HMMA.16816.F32.BF16 R64, R20.reuse, R68, R124 ;  /* 0x000000441440723c */ /* 0x040fec000004187c */
[----:B------:R-:W-:Y:S01]  /*2080*/  HMMA.16816.F32.BF16 R56, R20, R70, R116 ;  /* 0x000000461438723c */ /* 0x000fe20000041874 */
[----:B------:R-:W3:Y:S05]  /*2090*/  LDSM.16.M88.4 R20, [R218+0x8400] ;  /* 0x00840000da14783b */ /* 0x000eea0000000200 */
[-C--:B--2---:R-:W-:Y:S06]  /*20a0*/  HMMA.16816.F32.BF16 R52, R4, R28.reuse, R112 ;  /* 0x0000001c0434723c */ /* 0x084fec0000041870 */
[----:B-----5:R-:W-:Y:S06]  /*20b0*/  HMMA.16816.F32.BF16 R48, R8, R28, R48 ;  /* 0x0000001c0830723c */ /* 0x020fec0000041830 */
[-C--:B------:R-:W-:Y:S06]  /*20c0*/  HMMA.16816.F32.BF16 R60, R4, R30.reuse, R140 ;  /* 0x0000001e043c723c */ /* 0x080fec000004188c */
[----:B------:R-:W-:Y:S06]  /*20d0*/  HMMA.16816.F32.BF16 R28, R8, R30, R76 ;  /* 0x0000001e081c723c */ /* 0x000fec000004184c */
[C---:B------:R-:W-:Y:S06]  /*20e0*/  HMMA.16816.F32.BF16 R68, R4.reuse, R36, R136 ;  /* 0x000000240444723c */ /* 0x040fec0000041888 */
[C---:B------:R-:W-:Y:S06]  /*20f0*/  HMMA.16816.F32.BF16 R100, R4.reuse, R38, R132 ;  /* 0x000000260464723c */ /* 0x040fec0000041884 */
[C---:B------:R-:W-:Y:S06]  /*2100*/  HMMA.16816.F32.BF16 R128, R4.reuse, R32, R128 ;  /* 0x000000200480723c */ /* 0x040fec0000041880 */
[C---:B------:R-:W-:Y:S06]  /*2110*/  HMMA.16816.F32.BF16 R120, R4.reuse, R34, R120 ;  /* 0x000000220478723c */ /* 0x040fec0000041878 */
[C---:B------:R-:W-:Y:S06]  /*2120*/  HMMA.16816.F32.BF16 R96, R4.reuse, R24, R96 ;  /* 0x000000180460723c */ /* 0x040fec0000041860 */
[----:B------:R-:W-:Y:S06]  /*2130*/  HMMA.16816.F32.BF16 R88, R4, R26, R88 ;  /* 0x0000001a0458723c */ /* 0x000fec0000041858 */
[C---:B------:R-:W-:Y:S06]  /*2140*/  HMMA.16816.F32.BF16 R4, R8.reuse, R36, R84 ;  /* 0x000000240804723c */ /* 0x040fec0000041854 */
[C---:B------:R-:W-:Y:S06]  /*2150*/  HMMA.16816.F32.BF16 R84, R8.reuse, R34, R72 ;  /* 0x000000220854723c */ /* 0x040fec0000041848 */
[C---:B------:R-:W-:Y:S06]  /*2160*/  HMMA.16816.F32.BF16 R92, R8.reuse, R38, R92 ;  /* 0x00000026085c723c */ /* 0x040fec000004185c */
[C---:B------:R-:W-:Y:S06]  /*2170*/  HMMA.16816.F32.BF16 R80, R8.reuse, R32, R80 ;  /* 0x000000200850723c */ /* 0x040fec0000041850 */
[C---:B------:R-:W-:Y:S06]  /*2180*/  HMMA.16816.F32.BF16 R76, R8.reuse, R24, R64 ;  /* 0x00000018084c723c */ /* 0x040fec0000041840 */
[----:B------:R-:W-:Y:S01]  /*2190*/  HMMA.16816.F32.BF16 R72, R8, R26, R56 ;  /* 0x0000001a0848723c */ /* 0x000fe20000041838 */
[----:B------:R-:W2:Y:S01]  /*21a0*/  LDSM.16.M88.4 R8, [R218+0x8800] ;  /* 0x00880000da08783b */ /* 0x000ea20000000200 */
[----:B------:R-:W-:-:S04]  /*21b0*/  VIADD R24, R0, 0x8 ;  /* 0x0000000800187836 */ /* 0x000fc80000000000 */
[----:B-1----:R-:W-:Y:S01]  /*21c0*/  HMMA.16816.F32.BF16 R56, R12, R44, R52 ;  /* 0x0000002c0c38723c */ /* 0x002fe20000041834 */
[----:B------:R-:W-:-:S05]  /*21d0*/  ISETP.GE.AND P0, PT, R24, R40, PT ;  /* 0x000000281800720c */ /* 0x000fca0003f06270 */
[----:B------:R-:W-:Y:S06]  /*21e0*/  HMMA.16816.F32.BF16 R48, R16, R44, R48 ;  /* 0x0000002c1030723c */ /* 0x000fec0000041830 */
[-C--:B------:R-:W-:Y:S06]  /*21f0*/  HMMA.16816.F32.BF16 R60, R12, R46.reuse, R60 ;  /* 0x0000002e0c3c723c */ /* 0x080fec000004183c */
[----:B------:R-:W-:Y:S06]  /*2200*/  HMMA.16816.F32.BF16 R52, R16, R46, R28 ;  /* 0x0000002e1034723c */ /* 0x000fec000004181c */
[----:B---3--:R-:W-:Y:S01]  /*2210*/  HMMA.16816.F32.BF16 R36, R12, R20, R68 ;  /* 0x000000140c24723c */ /* 0x008fe20000041844 */
[----:B------:R-:W-:-:S02]  /*2220*/  FSEL R64, R58, -INF , !P2 ;  /* 0xff8000003a407808 */ /* 0x000fc40005000000 */
[----:B------:R-:W-:Y:S02]  /*2230*/  FSEL R58, R56, -INF , !P2 ;  /* 0xff800000383a7808 */ /* 0x000fe40005000000 */
[----:B------:R-:W-:Y:S01]  /*2240*/  FSEL R59, R59, -INF , !P1 ;  /* 0xff8000003b3b7808 */ /* 0x000fe20004800000 */
[----:B------:R-:W-:Y:S01]  /*2250*/  HMMA.16816.F32.BF16 R44, R16, R20, R4 ;  /* 0x00000014102c723c */ /* 0x000fe20000041804 */
[----:B------:R-:W-:Y:S01]  /*2260*/  FSEL R70, R50, -INF , !P2 ;  /* 0xff80000032467808 */ /* 0x000fe20005000000 */
[----:B------:R-:W1:Y:S01]  /*2270*/  LDSM.16.M88.4 R4, [R218+0x8c00] ;  /* 0x008c0000da04783b */ /* 0x000e620000000200 */
[----:B------:R-:W-:Y:S01]  /*2280*/  FSEL R41, R48, -INF , !P2 ;  /* 0xff80000030297808 */ /* 0x000fe20005000000 */
[----:B------:R-:W-:-:S04]  /*2290*/  DEPBAR.LE SB0, 0x0 ;  /* 0x000080000000791a */ /* 0x000fc80000000000 */
[-C--:B------:R-:W-:Y:S01]  /*22a0*/  ISETP.GE.AND P2, PT, R3, R40.reuse, PT ;  /* 0x000000280300720c */ /* 0x080fe20003f46270 */
[C---:B------:R-:W-:Y:S01]  /*22b0*/  VIADD R3, R0.reuse, 0x20 ;  /* 0x0000002000037836 */ /* 0x040fe20000000000 */
[----:B------:R-:W-:Y:S01]  /*22c0*/  FSEL R43, R57, -INF , !P1 ;  /* 0xff800000392b7808 */ /* 0x000fe20004800000 */
[----:B------:R-:W-:Y:S01]  /*22d0*/  HMMA.16816.F32.BF16 R32, R12, R22, R100 ;  /* 0x000000160c20723c */ /* 0x000fe20000041864 */
[----:B------:R-:W-:Y:S01]  /*22e0*/  FSEL R69, R51, -INF , !P1 ;  /* 0xff80000033457808 */ /* 0x000fe20004800000 */
[C---:B------:R-:W-:Y:S01]  /*22f0*/  VIADD R21, R0.reuse, 0x10 ;  /* 0x0000001000157836 */ /* 0x040fe20000000000 */
[----:B------:R-:W-:Y:S01]  /*2300*/  FSEL R66, R49, -INF , !P1 ;  /* 0xff80000031427808 */ /* 0x000fe20004800000 */
[C---:B------:R-:W-:Y:S01]  /*2310*/  VIADD R20, R0.reuse, 0x11 ;  /* 0x0000001100147836 */ /* 0x040fe20000000000 */
[----:B------:R-:W-:Y:S01]  /*2320*/  ISETP.GE.AND P1, PT, R3, R40, PT ;  /* 0x000000280300720c */ /* 0x000fe20003f26270 */
[----:B------:R-:W-:Y:S01]  /*2330*/  VIADD R3, R0, 0x21 ;  /* 0x0000002100037836 */ /* 0x000fe20000000000 */
[----:B--2---:R-:W-:Y:S01]  /*2340*/  HMMA.16816.F32.BF16 R28, R16, R8, R80 ;  /* 0x00000008101c723c */ /* 0x004fe20000041850 */
[----:B------:R-:W-:-:S02]  /*2350*/  FSEL R57, R62, -INF , !P0 ;  /* 0xff8000003e397808 */ /* 0x000fc40004000000 */
[----:B------:R-:W-:Y:S02]  /*2360*/  FSEL R56, R60, -INF , !P0 ;  /* 0xff8000003c387808 */ /* 0x000fe40004000000 */
[----:B------:R-:W-:Y:S01]  /*2370*/  FSEL R67, R52, -INF , !P0 ;  /* 0xff80000034437808 */ /* 0x000fe20004000000 */
[----:B------:R-:W-:Y:S01]  /*2380*/  HMMA.16816.F32.BF16 R24, R16, R22, R92 ;  /* 0x000000161018723c */ /* 0x000fe2000004185c */
[----:B------:R-:W-:Y:S02]  /*2390*/  FSEL R80, R54, -INF , !P0 ;  /* 0xff80000036507808 */ /* 0x000fe40004000000 */
[----:B------:R-:W-:Y:S01]  /*23a0*/  ISETP.GE.AND P0, PT, R3, R40, PT ;  /* 0x000000280300720c */ /* 0x000fe20003f06270 */
[----:B------:R-:W-:Y:S01]  /*23b0*/  VIADD R3, R0, 0x28 ;  /* 0x0000002800037836 */ /* 0x000fe20000000000 */
[----:B------:R-:W-:Y:S01]  /*23c0*/  FSEL R65, R63, -INF , !P6 ;  /* 0xff8000003f417808 */ /* 0x000fe20007000000 */
[----:B------:R-:W-:Y:S01]  /*23d0*/  HMMA.16816.F32.BF16 R48, R12, R10, R120 ;  /* 0x0000000a0c30723c */ /* 0x000fe20000041878 */
[----:B------:R-:W-:-:S02]  /*23e0*/  FSEL R42, R61, -INF , !P6 ;  /* 0xff8000003d2a7808 */ /* 0x000fc40007000000 */
[----:B------:R-:W-:Y:S02]  /*23f0*/  FSEL R71, R55, -INF , !P6 ;  /* 0xff80000037477808 */ /* 0x000fe40007000000 */
[----:B------:R-:W-:Y:S02]  /*2400*/  FSEL R68, R53, -INF , !P6 ;  /* 0xff80000035447808 */ /* 0x000fe40007000000 */
[-C--:B------:R-:W-:Y:S02]  /*2410*/  ISETP.GE.AND P5, PT, R21, R40.reuse, PT ;  /* 0x000000281500720c */ /* 0x080fe40003fa6270 */
[-C--:B------:R-:W-:Y:S02]  /*2420*/  ISETP.GE.AND P4, PT, R20, R40.reuse, PT ;  /* 0x000000281400720c */ /* 0x080fe40003f86270 */
[----:B------:R-:W-:Y:S01]  /*2430*/  ISETP.GE.AND P6, PT, R3, R40, PT ;  /* 0x000000280300720c */ /* 0x000fe20003fc6270 */
[----:B------:R-:W-:Y:S01]  /*2440*/  HMMA.16816.F32.BF16 R20, R12, R8, R128 ;  /* 0x000000080c14723c */ /* 0x000fe20000041880 */
[----:B------:R-:W-:Y:S01]  /*2450*/  VIADD R3, R0, 0x29 ;  /* 0x0000002900037836 */ /* 0x000fe20000000000 */
[----:B------:R-:W-:-:S02]  /*2460*/  FSEL R148, R46, -INF , !P5 ;  /* 0xff8000002e947808 */ /* 0x000fc40006800000 */
[----:B------:R-:W-:Y:S02]  /*2470*/  FSEL R123, R38, -INF , !P5 ;  /* 0xff800000267b7808 */ /* 0x000fe40006800000 */
[----:B------:R-:W-:Y:S01]  /*2480*/  FSEL R120, R36, -INF , !P5 ;  /* 0xff80000024787808 */ /* 0x000fe20006800000 */
[C---:B-1----:R-:W-:Y:S01]  /*2490*/  HMMA.16816.F32.BF16 R60, R12.reuse, R4, R96 ;  /* 0x000000040c3c723c */ /* 0x042fe20000041860 */
[----:B------:R-:W-:Y:S02]  /*24a0*/  FSEL R44, R44, -INF , !P5 ;  /* 0xff8000002c2c7808 */ /* 0x000fe40006800000 */
[----:B------:R-:W-:Y:S01]  /*24b0*/  ISETP.GE.AND P5, PT, R3, R40, PT ;  /* 0x000000280300720c */ /* 0x000fe20003fa6270 */
[----:B------:R-:W-:Y:S01]  /*24c0*/  VIADD R3, R0, 0x30 ;  /* 0x0000003000037836 */ /* 0x000fe20000000000 */
[----:B------:R-:W-:Y:S01]  /*24d0*/  FSEL R121, R39, -INF , !P4 ;  /* 0xff80000027797808 */ /* 0x000fe20006000000 */
[----:B------:R-:W-:Y:S01]  /*24e0*/  HMMA.16816.F32.BF16 R52, R12, R6, R88 ;  /* 0x000000060c34723c */ /* 0x000fe20000041858 */
[----:B------:R-:W-:-:S02]  /*24f0*/  FSEL R46, R37, -INF , !P4 ;  /* 0xff800000252e7808 */ /* 0x000fc40006000000 */
[----:B------:R-:W-:Y:S02]  /*2500*/  FSEL R137, R47, -INF , !P4 ;  /* 0xff8000002f897808 */ /* 0x000fe40006000000 */
[----:B------:R-:W-:Y:S01]  /*2510*/  FSEL R45, R45, -INF , !P4 ;  /* 0xff8000002d2d7808 */ /* 0x000fe20006000000 */
[C---:B------:R-:W-:Y:S01]  /*2520*/  HMMA.16816.F32.BF16 R36, R16.reuse, R10, R84 ;  /* 0x0000000a1024723c */ /* 0x040fe20000041854 */
[----:B------:R-:W-:Y:S01]  /*2530*/  ISETP.GE.AND P4, PT, R3, R40, PT ;  /* 0x000000280300720c */ /* 0x000fe20003f86270 */
[----:B------:R-:W-:Y:S01]  /*2540*/  VIADD R3, R0, 0x31 ;  /* 0x0000003100037836 */ /* 0x000fe20000000000 */
[----:B------:R-:W-:Y:S02]  /*2550*/  FSEL R47, R34, -INF , !P3 ;  /* 0xff800000222f7808 */ /* 0x000fe40005800000 */
[----:B------:R-:W-:Y:S01]  /*2560*/  FSEL R34, R32, -INF , !P3 ;  /* 0xff80000020227808 */ /* 0x000fe20005800000 */
[----:B------:R-:W-:Y:S01]  /*2570*/  HMMA.16816.F32.BF16 R12, R16, R4, R76 ;  /* 0x00000004100c723c */ /* 0x000fe2000004184c */
[----:B------:R-:W-:Y:S01]  /*2580*/  FSEL R133, R26, -INF , !P3 ;  /* 0xff8000001a857808 */ /* 0x000fe20005800000 */
[----:B------:R-:W-:Y:S01]  /*2590*/  VIADD R10, R0, 0x39 ;  /* 0x00000039000a7836 */ /* 0x000fe20000000000 */
[----:B------:R-:W-:-:S02]  /*25a0*/  FSEL R32, R24, -INF , !P3 ;  /* 0xff80000018207808 */ /* 0x000fc40005800000 */
[-C--:B------:R-:W-:Y:S01]  /*25b0*/  ISETP.GE.AND P3, PT, R3, R40.reuse, PT ;  /* 0x000000280300720c */ /* 0x080fe20003f66270 */
[----:B------:R-:W-:Y:S01]  /*25c0*/  VIADD R3, R0, 0x38 ;  /* 0x0000003800037836 */ /* 0x000fe20000000000 */
[----:B------:R-:W-:Y:S01]  /*25d0*/  FSEL R122, R35, -INF , !P2 ;  /* 0xff800000237a7808 */ /* 0x000fe20005000000 */
[----:B------:R-:W-:Y:S01]  /*25e0*/  HMMA.16816.F32.BF16 R16, R16, R6, R72 ;  /* 0x000000061010723c */ /* 0x000fe20000041848 */
[----:B------:R-:W-:Y:S02]  /*25f0*/  FSEL R33, R33, -INF , !P2 ;  /* 0xff80000021217808 */ /* 0x000fe40005000000 */
[----:B------:R-:W-:Y:S02]  /*2600*/  FSEL R129, R27, -INF , !P2 ;  /* 0xff8000001b817808 */ /* 0x000fe40005000000 */
[----:B------:R-:W-:Y:S02]  /*2610*/  FSEL R11, R25, -INF , !P2 ;  /* 0xff800000190b7808 */ /* 0x000fe40005000000 */
[----:B------:R-:W-:-:S02]  /*2620*/  ISETP.GE.AND P2, PT, R3, R40, PT ;  /* 0x000000280300720c */ /* 0x000fc40003f46270 */
[----:B------:R-:W-:Y:S02]  /*2630*/  FMNMX.FTZ R3, R41, R66, !PT ;  /* 0x0000004229037209 */ /* 0x000fe40007810000 */
[----:B------:R-:W-:Y:S02]  /*2640*/  FSEL R204, R31, -INF , !P0 ;  /* 0xff8000001fcc7808 */ /* 0x000fe40004000000 */
[----:B------:R-:W-:Y:S02]  /*2650*/  FSEL R174, R29, -INF , !P0 ;  /* 0xff8000001dae7808 */ /* 0x000fe40004000000 */
[----:B------:R-:W-:Y:S02]  /*2660*/  FSEL R168, R23, -INF , !P0 ;  /* 0xff80000017a87808 */ /* 0x000fe40004000000 */
[----:B------:R-:W-:Y:S01]  /*2670*/  FSEL R155, R21, -INF , !P0 ;  /* 0xff800000159b7808 */ /* 0x000fe20004000000 */
[----:B------:R-:W-:Y:S01]  /*2680*/  BAR.SYNC.DEFER_BLOCKING 0x0 ;  /* 0x0000000000007b1d */ /* 0x000fe20000010000 */
[----:B------:R-:W-:-:S02]  /*2690*/  ISETP.GE.AND P0, PT, R40, 0x41, PT ;  /* 0x000000412800780c */ /* 0x000fc40003f06270 */
[----:B------:R-:W-:Y:S02]  /*26a0*/  FMNMX.FTZ R4, R67, R3, !PT ;  /* 0x0000000343047209 */ /* 0x000fe40007810000 */
[----:B------:R-:W-:Y:S02]  /*26b0*/  FMNMX.FTZ R3, R58, R43, !PT ;  /* 0x0000002b3a037209 */ /* 0x000fe40007810000 */
[----:B------:R-:W-:Y:S02]  /*26c0*/  FMNMX.FTZ R4, R68, R4, !PT ;  /* 0x0000000444047209 */ /* 0x000fe40007810000 */
[----:B------:R-:W-:Y:S02]  /*26d0*/  FMNMX.FTZ R0, R56, R3, !PT ;  /* 0x0000000338007209 */ /* 0x000fe40007810000 */
[----:B------:R-:W-:Y:S02]  /*26e0*/  FMNMX.FTZ R3, R44, R4, !PT ;  /* 0x000000042c037209 */ /* 0x000fe40007810000 */
[----:B------:R-:W-:-:S02]  /*26f0*/  FSEL R196, R30, -INF , !P1 ;  /* 0xff8000001ec47808 */ /* 0x000fc40004800000 */
[----:B------:R-:W-:Y:S02]  /*2700*/  FSEL R169, R22, -INF , !P1 ;  /* 0xff80000016a97808 */ /* 0x000fe40004800000 */
[----:B------:R-:W-:Y:S02]  /*2710*/  FSEL R164, R20, -INF , !P1 ;  /* 0xff80000014a47808 */ /* 0x000fe40004800000 */
[----:B------:R-:W-:Y:S02]  /*2720*/  FSEL R154, R28, -INF , !P1 ;  /* 0xff8000001c9a7808 */ /* 0x000fe40004800000 */
[----:B------:R-:W-:Y:S02]  /*2730*/  FMNMX.FTZ R8, R42, R0, !PT ;  /* 0x000000002a087209 */ /* 0x000fe40007810000 */
[----:B------:R-:W-:Y:S01]  /*2740*/  FMNMX.FTZ R9, R45, R3, !PT ;  /* 0x000000032d097209 */ /* 0x000fe20007810000 */
[----:B------:R-:W-:Y:S06]  /*2750*/  @!P0 BRA `(.L_x_5) ;  /* 0x0000000000548947 */ /* 0x000fec0003800000 */
[----:B------:R-:W-:Y:S01]  /*2760*/  LEA.HI.SX32 R0, R237, 0xfffffffe, 0x1a ;  /* 0xfffffffeed007811 */ /* 0x000fe200078fd2ff */
[----:B------:R-:W-:-:S03]  /*2770*/  ULDC.64 UR6, c[0x0][0x218] ;  /* 0x0000860000067ab9 */ /* 0x000fc60000000a00 */
[----:B------:R-:W-:Y:S01]  /*2780*/  SHF.R.S32.HI R4, RZ, 0x1f, R0 ;  /* 0x0000001fff047819 */ /* 0x000fe20000011400 */
[----:B------:R-:W-:Y:S02]  /*2790*/  IMAD R3, R248, R0, RZ ;  /* 0x00000000f8037224 */ /* 0x000fe400078e02ff */
[----:B------:R-:W-:-:S04]  /*27a0*/  IMAD.WIDE.U32 R6, R0, R241, R242 ;  /* 0x000000f100067225 */ /* 0x000fc800078e00f2 */
[----:B------:R-:W-:Y:S01]  /*27b0*/  IMAD R3, R4, R241, R3 ;  /* 0x000000f104037224 */ /* 0x000fe200078e0203 */
[----:B------:R-:W-:-:S03]  /*27c0*/  LEA R4, P1, R6, UR6, 0x1 ;  /* 0x0000000606047c11 */ /* 0x000fc6000f8208ff */
[----:B------:R-:W-:-:S05]  /*27d0*/  IMAD.IADD R3, R7, 0x1, R3 ;  /* 0x0000000107037824 */ /* 0x000fca00078e0203 */
[----:B------:R-:W-:Y:S02]  /*27e0*/  LEA.HI.X R5, R6, UR7, R3, 0x1, P1 ;  /* 0x0000000706057c11 */ /* 0x000fe400088f0c03 */
[----:B------:R-:W-:-:S03]  /*27f0*/  LEA R6, P1, R159, R4, 0x1 ;  /* 0x000000049f067211 */ /* 0x000fc600078208ff */
[----:B------:R-:W-:Y:S01]  /*2800*/  @!PT LDS RZ, [RZ] ;  /* 0x00000000fffff984 */ /* 0x000fe20000000800 */
[----:B------:R-:W-:Y:S01]  /*2810*/  @!PT LDS RZ, [RZ] ;  /* 0x00000000fffff984 */ /* 0x000fe20000000800 */
[----:B------:R-:W-:Y:S01]  /*2820*/  @!PT LDS RZ, [RZ] ;  /* 0x00000000fffff984 */ /* 0x000fe20000000800 */
[----:B------:R1:W-:Y:S01]  /*2830*/  LDGSTS.E.BYPASS.LTC128B.128 [R221+0x6000], desc[UR14][R4.64] ;  /* 0x0600000004dd7fae */ /* 0x0003e2000b901d4e */
[----:B------:R-:W-:-:S03]  /*2840*/  LEA.HI.X R7, R159, R5, R156, 0x1, P1 ;  /* 0x000000059f077211 */ /* 0x000fc600008f0c9c */
[----:B------:R1:W-:Y:S04]  /*2850*/  LDGSTS.E.BYPASS.LTC128B.128 [R221+0x7000], desc[UR14][R4.64+0x40] ;  /* 0x0700004004dd7fae */ /* 0x0003e8000b901d4e */
[----:B------:R1:W-:Y:S04]  /*2860*/  LDGSTS.E.BYPASS.LTC128B.128 [R221+0x8000], desc[UR14][R4.64+0x80] ;  /* 0x0800008004dd7fae */ /* 0x0003e8000b901d4e */
[----:B------:R1:W-:Y:S04]  /*2870*/  LDGSTS.E.BYPASS.LTC128B.128 [R221+0x6800], desc[UR14][R6.64] ;  /* 0x0680000006dd7fae */ /* 0x0003e8000b901d4e */
[----:B------:R1:W-:Y:S04]  /*2880*/  LDGSTS.E.BYPASS.LTC128B.128 [R221+0x7800], desc[UR14][R6.64+0x40] ;  /* 0x0780004006dd7fae */ /* 0x0003e8000b901d4e */
[----:B------:R1:W-:Y:S04]  /*2890*/  LDGSTS.E.BYPASS.LTC128B.128 [R221+0x8800], desc[UR14][R6.64+0x80] ;  /* 0x0880008006dd7fae */ /* 0x0003e8000b901d4e */
[----:B------:R-:W0:Y:S02]  /*28a0*/  LDGDEPBAR ;  /* 0x00000000000079af */ /* 0x000e240000000000 */
.L_x_5:
[----:B------:R-:W-:Y:S01]  /*28b0*/  FMNMX.FTZ R3, R32, R9, !PT ;  /* 0x0000000920037209 */ /* 0x000fe20007810000 */
[----:B------:R-:W-:Y:S01]  /*28c0*/  ULDC UR5, c[0x0][0x2ec] ;  /* 0x0000bb0000057ab9 */ /* 0x000fe20000000800 */
[----:B------:R-:W-:Y:S01]  /*28d0*/  FMNMX.FTZ R0, R120, R8, !PT ;  /* 0x0000000878007209 */ /* 0x000fe20007810000 */
[----:B------:R-:W-:Y:S01]  /*28e0*/  STL [R1+0x34], R219 ;  /* 0x000034db01007387 */ /* 0x000fe20000100800 */
[----:B-1----:R-:W-:Y:S02]  /*28f0*/  FMNMX.FTZ R4, R11, R3, !PT ;  /* 0x000000030b047209 */ /* 0x002fe40007810000 */
[----:B------:R-:W-:Y:S01]  /*2900*/  FMNMX.FTZ R0, R46, R0, !PT ;  /* 0x000000002e007209 */ /* 0x000fe20007810000 */
[----:B------:R-:W-:Y:S01]  /*2910*/  STL [R1+0x30], R218 ;  /* 0x000030da01007387 */ /* 0x000fe20000100800 */
[----:B------:R-:W-:Y:S02]  /*2920*/  FMNMX.FTZ R4, R154, R4, !PT ;  /* 0x000000049a047209 */ /* 0x000fe40007810000 */
[----:B------:R-:W-:Y:S01]  /*2930*/  FMNMX.FTZ R3, R34, R0, !PT ;  /* 0x0000000022037209 */ /* 0x000fe20007810000 */
[----:B------:R-:W-:Y:S01]  /*2940*/  STL [R1+0x2c], R216 ;  /* 0x00002cd801007387 */ /* 0x000fe20000100800 */
[----:B------:R-:W-:-:S02]  /*2950*/  FSEL R170, R36, -INF , !P6 ;  /* 0xff80000024aa7808 */ /* 0x000fc40007000000 */
[----:B------:R-:W-:Y:S01]  /*2960*/  FMNMX.FTZ R0, R64, R59, !PT ;  /* 0x0000003b40007209 */ /* 0x000fe20007810000 */
[----:B------:R-:W-:Y:S01]  /*2970*/  STL [R1+0x28], R185 ;  /* 0x000028b901007387 */ /* 0x000fe20000100800 */
[----:B------:R-:W-:Y:S02]  /*2980*/  FMNMX.FTZ R4, R174, R4, !PT ;  /* 0x00000004ae047209 */ /* 0x000fe40007810000 */
[----:B------:R-:W-:Y:S01]  /*2990*/  FSEL R172, R37, -INF , !P5 ;  /* 0xff80000025ac7808 */ /* 0x000fe20006800000 */
[----:B------:R-:W-:Y:S01]  /*29a0*/  STL [R1+0x24], R184 ;  /* 0x000024b801007387 */ /* 0x000fe20000100800 */
[----:B------:R-:W-:Y:S02]  /*29b0*/  FMNMX.FTZ R0, R57, R0, !PT ;  /* 0x0000000039007209 */ /* 0x000fe40007810000 */
[----:B------:R-:W-:Y:S02]  /*29c0*/  FMNMX.FTZ R4, R170, R4, !PT ;  /* 0x00000004aa047209 */ /* 0x000fe40007810000 */
[----:B------:R-:W-:-:S02]  /*29d0*/  FSEL R173, R12, -INF , !P4 ;  /* 0xff8000000cad7808 */ /* 0x000fc40006000000 */
[----:B------:R-:W-:Y:S02]  /*29e0*/  FMNMX.FTZ R3, R33, R3, !PT ;  /* 0x0000000321037209 */ /* 0x000fe40007810000 */
[----:B------:R-:W-:Y:S02]  /*29f0*/  FMNMX.FTZ R0, R65, R0, !PT ;  /* 0x0000000041007209 */ /* 0x000fe40007810000 */
[----:B------:R-:W-:Y:S02]  /*2a00*/  FMNMX.FTZ R4, R172, R4, !PT ;  /* 0x00000004ac047209 */ /* 0x000fe40007810000 */
[----:B------:R-:W-:Y:S02]  /*2a10*/  FSEL R175, R13, -INF , !P3 ;  /* 0xff8000000daf7808 */ /* 0x000fe40005800000 */
[----:B------:R-:W-:Y:S02]  /*2a20*/  FMNMX.FTZ R3, R164, R3, !PT ;  /* 0x00000003a4037209 */ /* 0x000fe40007810000 */
[----:B------:R-:W-:-:S02]  /*2a30*/  FMNMX.FTZ R0, R123, R0, !PT ;  /* 0x000000007b007209 */ /* 0x000fc40007810000 */
[----:B------:R-:W-:Y:S02]  /*2a40*/  FMNMX.FTZ R4, R173, R4, !PT ;  /* 0x00000004ad047209 */ /* 0x000fe40007810000 */
[----:B------:R-:W-:Y:S02]  /*2a50*/  ISETP.GE.AND P1, PT, R10, R40, PT ;  /* 0x000000280a00720c */ /* 0x000fe40003f26270 */
[----:B------:R-:W-:Y:S02]  /*2a60*/  FSEL R152, R48, -INF , !P6 ;  /* 0xff80000030987808 */ /* 0x000fe40007000000 */
[----:B------:R-:W-:Y:S02]  /*2a70*/  FMNMX.FTZ R3, R155, R3, !PT ;  /* 0x000000039b037209 */ /* 0x000fe40007810000 */
[----:B------:R-:W-:Y:S02]  /*2a80*/  FSEL R171, R16, -INF , !P2 ;  /* 0xff80000010ab7808 */ /* 0x000fe40005000000 */
[----:B------:R-:W-:-:S02]  /*2a90*/  FMNMX.FTZ R0, R121, R0, !PT ;  /* 0x0000000079007209 */ /* 0x000fc40007810000 */
[----:B------:R-:W-:Y:S02]  /*2aa0*/  FMNMX.FTZ R4, R175, R4, !PT ;  /* 0x00000004af047209 */ /* 0x000fe40007810000 */
[----:B------:R-:W-:Y:S02]  /*2ab0*/  FSEL R138, R49, -INF , !P5 ;  /* 0xff800000318a7808 */ /* 0x000fe40006800000 */
[----:B------:R-:W-:Y:S02]  /*2ac0*/  FMNMX.FTZ R3, R152, R3, !PT ;  /* 0x0000000398037209 */ /* 0x000fe40007810000 */
[----:B------:R-:W-:Y:S02]  /*2ad0*/  FSEL R187, R17, -INF , !P1 ;  /* 0xff80000011bb7808 */ /* 0x000fe40004800000 */
[----:B------:R-:W-:Y:S02]  /*2ae0*/  FMNMX.FTZ R0, R47, R0, !PT ;  /* 0x000000002f007209 */ /* 0x000fe40007810000 */
[----:B------:R-:W-:-:S02]  /*2af0*/  FMNMX.FTZ R4, R171, R4, !PT ;  /* 0x00000004ab047209 */ /* 0x000fc40007810000 */
[----:B------:R-:W-:Y:S02]  /*2b00*/  FSEL R228, R60, -INF , !P4 ;  /* 0xff8000003ce47808 */ /* 0x000fe40006000000 */
[----:B------:R-:W-:Y:S02]  /*2b10*/  FMNMX.FTZ R3, R138, R3, !PT ;  /* 0x000000038a037209 */ /* 0x000fe40007810000 */
[----:B------:R-:W-:Y:S02]  /*2b20*/  FMNMX.FTZ R0, R122, R0, !PT ;  /* 0x000000007a007209 */ /* 0x000fe40007810000 */
[----:B------:R-:W-:Y:S02]  /*2b30*/  FMNMX.FTZ R4, R187, R4, !PT ;  /* 0x00000004bb047209 */ /* 0x000fe40007810000 */
[----:B------:R-:W-:Y:S02]  /*2b40*/  FSEL R229, R61, -INF , !P3 ;  /* 0xff8000003de57808 */ /* 0x000fe40005800000 */
[----:B------:R-:W-:Y:S01]  /*2b50*/  FMNMX.FTZ R3, R228, R3, !PT ;  /* 0x00000003e4037209 */ /* 0x000fe20007810000 */
[----:B------:R-:W1:Y:S01]  /*2b60*/  SHFL.BFLY PT, R136, R4, 0x2, 0x1f ;  /* 0x0c401f0004887f89 */ /* 0x000e6200000e0000 */
[----:B------:R-:W-:-:S02]  /*2b70*/  FMNMX.FTZ R0, R169, R0, !PT ;  /* 0x00000000a9007209 */ /* 0x000fc40007810000 */
[----:B------:R-:W-:Y:S02]  /*2b80*/  FSEL R215, R52, -INF , !P2 ;  /* 0xff80000034d77808 */ /* 0x000fe40005000000 */
[----:B------:R-:W-:Y:S02]  /*2b90*/  FMNMX.FTZ R3, R229, R3, !PT ;  /* 0x00000003e5037209 */ /* 0x000fe40007810000 */
[----:B------:R-:W-:Y:S02]  /*2ba0*/  FSEL R128, R50, -INF , !P6 ;  /* 0xff80000032807808 */ /* 0x000fe40007000000 */
[----:B------:R-:W-:Y:S02]  /*2bb0*/  FMNMX.FTZ R0, R168, R0, !PT ;  /* 0x00000000a8007209 */ /* 0x000fe40007810000 */
[----:B------:R-:W-:Y:S02]  /*2bc0*/  FSEL R214, R53, -INF , !P1 ;  /* 0xff80000035d67808 */ /* 0x000fe40004800000 */
[----:B------:R-:W-:-:S02]  /*2bd0*/  FMNMX.FTZ R3, R215, R3, !PT ;  /* 0x00000003d7037209 */ /* 0x000fc40007810000 */
[----:B------:R-:W-:Y:S02]  /*2be0*/  FSEL R130, R51, -INF , !P5 ;  /* 0xff80000033827808 */ /* 0x000fe40006800000 */
[----:B------:R-:W-:Y:S02]  /*2bf0*/  FMNMX.FTZ R0, R128, R0, !PT ;  /* 0x0000000080007209 */ /* 0x000fe40007810000 */
[----:B------:R-:W-:Y:S02]  /*2c00*/  FMNMX.FTZ R3, R214, R3, !PT ;  /* 0x00000003d6037209 */ /* 0x000fe40007810000 */
[----:B------:R-:W-:Y:S02]  /*2c10*/  FSEL R222, R62, -INF , !P4 ;  /* 0xff8000003ede7808 */ /* 0x000fe40006000000 */
[----:B------:R-:W-:Y:S01]  /*2c20*/  FMNMX.FTZ R0, R130, R0, !PT ;  /* 0x0000000082007209 */ /* 0x000fe20007810000 */
[----:B------:R-:W2:Y:S01]  /*2c30*/  SHFL.BFLY PT, R134, R3, 0x2, 0x1f ;  /* 0x0c401f0003867f89 */ /* 0x000ea200000e0000 */
[----:B------:R-:W-:-:S02]  /*2c40*/  FSEL R223, R63, -INF , !P3 ;  /* 0xff8000003fdf7808 */ /* 0x000fc40005800000 */
[----:B------:R-:W-:Y:S02]  /*2c50*/  FMNMX.FTZ R0, R222, R0, !PT ;  /* 0x00000000de007209 */ /* 0x000fe40007810000 */
[----:B------:R-:W-:Y:S02]  /*2c60*/  FSEL R231, R54, -INF , !P2 ;  /* 0xff80000036e77808 */ /* 0x000fe40005000000 */
[----:B------:R-:W-:Y:S02]  /*2c70*/  FMNMX.FTZ R0, R223, R0, !PT ;  /* 0x00000000df007209 */ /* 0x000fe40007810000 */
[----:B------:R-:W-:Y:S02]  /*2c80*/  FSEL R233, R55, -INF , !P1 ;  /* 0xff80000037e97808 */ /* 0x000fe40004800000 */
[----:B------:R-:W-:Y:S02]  /*2c90*/  FMNMX.FTZ R0, R231, R0, !PT ;  /* 0x00000000e7007209 */ /* 0x000fe40007810000 */
[----:B-1----:R-:W-:-:S02]  /*2ca0*/  FMNMX.FTZ R136, R4, R136, !PT ;  /* 0x0000008804887209 */ /* 0x002fc40007810000 */
[----:B------:R-:W-:Y:S02]  /*2cb0*/  FMNMX.FTZ R0, R233, R0, !PT ;  /* 0x00000000e9007209 */ /* 0x000fe40007810000 */
[----:B------:R-:W-:Y:S01]  /*2cc0*/  FSEL R153, R38, -INF , !P6 ;  /* 0xff80000026997808 */ /* 0x000fe20007000000 */
[----:B------:R-:W1:Y:S01]  /*2cd0*/  SHFL.BFLY PT, R4, R136, 0x1, 0x1f ;  /* 0x0c201f0088047f89 */ /* 0x000e6200000e0000 */
[----:B------:R-:W-:Y:S02]  /*2ce0*/  FSEL R131, R39, -INF , !P5 ;  /* 0xff80000027837808 */ /* 0x000fe40006800000 */
[----:B------:R-:W-:Y:S01]  /*2cf0*/  FSEL R14, R14, -INF , !P4 ;  /* 0xff8000000e0e7808 */ /* 0x000fe20006000000 */
[----:B------:R-:W3:Y:S01]  /*2d00*/  SHFL.BFLY PT, R5, R0, 0x2, 0x1f ;  /* 0x0c401f0000057f89 */ /* 0x000ee200000e0000 */
[----:B------:R-:W-:Y:S02]  /*2d10*/  FSEL R230, R15, -INF , !P3 ;  /* 0xff8000000fe67808 */ /* 0x000fe40005800000 */
[----:B--2---:R-:W-:-:S02]  /*2d20*/  FMNMX.FTZ R134, R3, R134, !PT ;  /* 0x0000008603867209 */ /* 0x004fc40007810000 */
[----:B------:R-:W-:Y:S02]  /*2d30*/  FMNMX.FTZ R3, R70, R69, !PT ;  /* 0x0000004546037209 */ /* 0x000fe40007810000 */
[----:B------:R-:W-:Y:S01]  /*2d40*/  FSEL R232, R18, -INF , !P2 ;  /* 0xff80000012e87808 */ /* 0x000fe20005000000 */
[----:B------:R-:W2:Y:S01]  /*2d50*/  SHFL.BFLY PT, R6, R134, 0x1, 0x1f ;  /* 0x0c201f0086067f89 */ /* 0x000ea200000e0000 */
[----:B------:R-:W-:Y:S02]  /*2d60*/  FMNMX.FTZ R3, R80, R3, !PT ;  /* 0x0000000350037209 */ /* 0x000fe40007810000 */
[----:B------:R-:W-:Y:S02]  /*2d70*/  FSEL R234, R19, -INF , !P1 ;  /* 0xff80000013ea7808 */ /* 0x000fe40004800000 */
[----:B------:R-:W-:-:S04]  /*2d80*/  FMNMX.FTZ R3, R71, R3, !PT ;  /* 0x0000000347037209 */ /* 0x000fc80007810000 */
[----:B------:R-:W-:Y:S02]  /*2d90*/  FMNMX.FTZ R3, R148, R3, !PT ;  /* 0x0000000394037209 */ /* 0x000fe40007810000 */
[----:B-1----:R-:W-:Y:S02]  /*2da0*/  FMNMX.FTZ R136, R136, R4, !PT ;  /* 0x0000000488887209 */ /* 0x002fe40007810000 */
[----:B---3--:R-:W-:Y:S02]  /*2db0*/  FMNMX.FTZ R5, R0, R5, !PT ;  /* 0x0000000500057209 */ /* 0x008fe40007810000 */
[----:B------:R-:W-:Y:S01]  /*2dc0*/  FMNMX.FTZ R0, R137, R3, !PT ;  /* 0x0000000389007209 */ /* 0x000fe20007810000 */
[C---:B------:R-:W-:Y:S01]  /*2dd0*/  FMUL.FTZ R3, R136.reuse, UR5 ;  /* 0x0000000588037c20 */ /* 0x040fe20008410000 */
[----:B------:R-:W-:Y:S01]  /*2de0*/  FSETP.NEU.FTZ.AND P6, PT, R136, -INF , PT ;  /* 0xff8000008800780b */ /* 0x000fe20003fdd000 */
[----:B------:R-:W1:Y:S01]  /*2df0*/  SHFL.BFLY PT, R132, R5, 0x1, 0x1f ;  /* 0x0c201f0005847f89 */ /* 0x000e6200000e0000 */
[----:B------:R-:W-:-:S02]  /*2e00*/  FMNMX.FTZ R0, R133, R0, !PT ;  /* 0x0000000085007209 */ /* 0x000fc40007810000 */
[----:B------:R-:W-:Y:S02]  /*2e10*/  FSEL R3, R3, RZ, P6 ;  /* 0x000000ff03037208 */ /* 0x000fe40003000000 */
[----:B------:R-:W-:Y:S02]  /*2e20*/  FMNMX.FTZ R0, R129, R0, !PT ;  /* 0x0000000081007209 */ /* 0x000fe40007810000 */
[----:B--2---:R-:W-:Y:S01]  /*2e30*/  FMNMX.FTZ R134, R134, R6, !PT ;  /* 0x0000000686867209 */ /* 0x004fe20007810000 */
[----:B------:R-:W-:Y:S01]  /*2e40*/  FFMA.FTZ R4, R41, UR5, -R3 ;  /* 0x0000000529047c23 */ /* 0x000fe20008010803 */
[----:B------:R-:W-:Y:S02]  /*2e50*/  FMNMX.FTZ R0, R196, R0, !PT ;  /* 0x00000000c4007209 */ /* 0x000fe40007810000 */
[C---:B------:R-:W-:Y:S01]  /*2e60*/  FSETP.NEU.FTZ.AND P6, PT, R134.reuse, -INF , PT ;  /* 0xff8000008600780b */ /* 0x040fe20003fdd000 */
[----:B------:R2:W-:Y:S01]  /*2e70*/  MUFU.EX2 R218, R4 ;  /* 0x0000000400da7308 */ /* 0x0005e20000000800 */
[----:B------:R-:W-:-:S05]  /*2e80*/  FMUL.FTZ R13, R134, UR5 ;  /* 0x00000005860d7c20 */ /* 0x000fca0008410000 */
[----:B------:R-:W-:Y:S02]  /*2e90*/  FSEL R13, R13, RZ, P6 ;  /* 0x000000ff0d0d7208 */ /* 0x000fe40003000000 */
[----:B-1----:R-:W-:Y:S01]  /*2ea0*/  FMNMX.FTZ R132, R5, R132, !PT ;  /* 0x0000008405847209 */ /* 0x002fe20007810000 */
[----:B------:R-:W-:-:S03]  /*2eb0*/  IMAD R5, R160, 0x20, R158 ;  /* 0x00000020a0057824 */ /* 0x000fc600078e029e */
[C---:B------:R-:W-:Y:S01]  /*2ec0*/  FSETP.NEU.FTZ.AND P1, PT, R132.reuse, -INF , PT ;  /* 0xff8000008400780b */ /* 0x040fe20003f3d000 */
[----:B------:R-:W-:Y:S01]  /*2ed0*/  FMUL.FTZ R12, R132, UR5 ;  /* 0x00000005840c7c20 */ /* 0x000fe20008410000 */
[----:B--2---:R-:W-:Y:S01]  /*2ee0*/  FMNMX.FTZ R4, R204, R0, !PT ;  /* 0x00000000cc047209 */ /* 0x004fe20007810000 */
[----:B------:R-:W-:-:S03]  /*2ef0*/  FFMA.FTZ R0, R58, UR5, -R13 ;  /* 0x000000053a007c23 */ /* 0x000fc6000801080d */
[----:B------:R-:W-:Y:S01]  /*2f00*/  FMNMX.FTZ R4, R153, R4, !PT ;  /* 0x0000000499047209 */ /* 0x000fe20007810000 */
[----:B------:R1:W-:Y:S01]  /*2f10*/  MUFU.EX2 R205, R0 ;  /* 0x0000000000cd7308 */ /* 0x0003e20000000800 */
[----:B------:R-:W-:Y:S02]  /*2f20*/  FSEL R12, R12, RZ, P1 ;  /* 0x000000ff0c0c7208 */ /* 0x000fe40000800000 */
[----:B------:R-:W-:-:S04]  /*2f30*/  FMNMX.FTZ R4, R131, R4, !PT ;  /* 0x0000000483047209 */ /* 0x000fc80007810000 */
[----:B------:R-:W-:-:S04]  /*2f40*/  FMNMX.FTZ R4, R14, R4, !PT ;  /* 0x000000040e047209 */ /* 0x000fc80007810000 */
[----:B------:R-:W-:-:S04]  /*2f50*/  FMNMX.FTZ R4, R230, R4, !PT ;  /* 0x00000004e6047209 */ /* 0x000fc80007810000 */
[----:B------:R-:W-:Y:S01]  /*2f60*/  FMNMX.FTZ R4, R232, R4, !PT ;  /* 0x00000004e8047209 */ /* 0x000fe20007810000 */
[----:B-1----:R-:W-:-:S03]  /*2f70*/  FFMA.FTZ R0, R43, UR5, -R13 ;  /* 0x000000052b007c23 */ /* 0x002fc6000801080d */
[----:B------:R-:W-:Y:S01]  /*2f80*/  FMNMX.FTZ R4, R234, R4, !PT ;  /* 0x00000004ea047209 */ /* 0x000fe20007810000 */
[----:B------:R1:W-:Y:S04]  /*2f90*/  MUFU.EX2 R236, R0 ;  /* 0x0000000000ec7308 */ /* 0x0003e80000000800 */
[----:B------:R-:W2:Y:S01]  /*2fa0*/  SHFL.BFLY PT, R6, R4, 0x2, 0x1f ;  /* 0x0c401f0004067f89 */ /* 0x000ea200000e0000 */
[----:B-1----:R-:W-:-:S04]  /*2fb0*/  FFMA.FTZ R0, R56, UR5, -R13 ;  /* 0x0000000538007c23 */ /* 0x002fc8000801080d */
[----:B------:R1:W-:Y:S02]  /*2fc0*/  MUFU.EX2 R207, R0 ;  /* 0x0000000000cf7308 */ /* 0x0003e40000000800 */
[----:B-1----:R-:W-:-:S06]  /*2fd0*/  FFMA.FTZ R0, R42, UR5, -R13 ;  /* 0x000000052a007c23 */ /* 0x002fcc000801080d */
[----:B------:R1:W-:Y:S02]  /*2fe0*/  MUFU.EX2 R235, R0 ;  /* 0x0000000000eb7308 */ /* 0x0003e40000000800 */
[----:B-1----:R-:W-:Y:S01]  /*2ff0*/  IADD3 R0, R157, R5, RZ ;  /* 0x000000059d007210 */ /* 0x002fe20007ffe0ff */
[----:B------:R-:W-:-:S03]  /*3000*/  FFMA.FTZ R5, R64, UR5, -R12 ;  /* 0x0000000540057c23 */ /* 0x000fc6000801080c */
[----:B------:R-:W-:Y:S01]  /*3010*/  LEA R139, R0, UR4, 0x1 ;  /* 0x00000004008b7c11 */ /* 0x000fe2000f8e08ff */
[--C-:B------:R-:W-:Y:S01]  /*3020*/  FFMA.FTZ R0, R59, UR5, -R12.reuse ;  /* 0x000000053b007c23 */ /* 0x100fe2000801080c */
[----:B------:R-:W-:Y:S03]  /*3030*/  MUFU.EX2 R206, R5 ;  /* 0x0000000500ce7308 */ /* 0x000fe60000000800 */
[----:B------:R-:W-:Y:S02]  /*3040*/  IMAD R217, R2, 0x2, R139 ;  /* 0x0000000202d97824 */ /* 0x000fe400078e028b */
[--C-:B------:R-:W-:Y:S01]  /*3050*/  FFMA.FTZ R2, R65, UR5, -R12.reuse ;  /* 0x0000000541027c23 */ /* 0x100fe2000801080c */
[----:B------:R-:W-:Y:S02]  /*3060*/  LDSM.16.MT88.4 R16, [R139+0x9000] ;  /* 0x009000008b10783b */ /* 0x000fe40000004200 */
[----:B------:R1:W3:Y:S02]  /*3070*/  MUFU.EX2 R179, R0 ;  /* 0x0000000000b37308 */ /* 0x0002e40000000800 */
[----:B------:R-:W4:Y:S04]  /*3080*/  LDSM.16.MT88.4 R20, [R217+0x9000] ;  /* 0x00900000d914783b */ /* 0x000f280000004200 */
[----:B------:R-:W-:Y:S02]  /*3090*/  LDSM.16.MT88.4 R24, [R139+0xa000] ;  /* 0x00a000008b18783b */ /* 0x000fe40000004200 */
[----:B------:R2:W-:Y:S02]  /*30a0*/  MUFU.EX2 R165, R2 ;  /* 0x0000000200a57308 */ /* 0x0005e40000000800 */
[----:B------:R-:W-:Y:S04]  /*30b0*/  LDSM.16.MT88.4 R36, [R217+0xa000] ;  /* 0x00a00000d924783b */ /* 0x000fe80000004200 */
[----:B------:R-:W-:Y:S01]  /*30c0*/  LDSM.16.MT88.4 R48, [R217+0xb000] ;  /* 0x00b00000d930783b */ /* 0x000fe20000004200 */
[----:B-1----:R-:W-:-:S03]  /*30d0*/  FFMA.FTZ R0, R57, UR5, -R12 ;  /* 0x0000000539007c23 */ /* 0x002fc6000801080c */
[----:B------:R-:W-:Y:S01]  /*30e0*/  LDSM.16.MT88.4 R40, [R139+0xb000] ;  /* 0x00b000008b28783b */ /* 0x000fe20000004200 */
[----:B---3--:R-:W-:Y:S01]  /*30f0*/  F2FP.BF16.F32.PACK_AB R5, R179, R206 ;  /* 0x000000ceb305723e */ /* 0x008fe200000010ff */
[----:B------:R1:W3:Y:S02]  /*3100*/  MUFU.EX2 R216, R0 ;  /* 0x0000000000d87308 */ /* 0x0002e40000000800 */
[----:B------:R-:W-:Y:S01]  /*3110*/  LDSM.16.MT88.4 R28, [R217+0xa400] ;  /* 0x00a40000d91c783b */ /* 0x000fe20000004200 */
[----:B--2---:R-:W-:-:S05]  /*3120*/  FFMA.FTZ R2, R66, UR5, -R3 ;  /* 0x0000000542027c23 */ /* 0x004fca0008010803 */
[----:B------:R2:W4:Y:S01]  /*3130*/  MUFU.EX2 R219, R2 ;  /* 0x0000000200db7308 */ /* 0x0005220000000800 */
[----:B-1----:R-:W-:Y:S02]  /*3140*/  FMNMX.FTZ R0, R4, R6, !PT ;  /* 0x0000000604007209 */ /* 0x002fe40007810000 */
[----:B------:R-:W-:Y:S02]  /*3150*/  F2FP.BF16.F32.PACK_AB R4, R236, R205 ;  /* 0x000000cdec04723e */ /* 0x000fe400000010ff */
[----:B------:R-:W-:Y:S01]  /*3160*/  F2FP.BF16.F32.PACK_AB R6, R235, R207 ;  /* 0x000000cfeb06723e */ /* 0x000fe200000010ff */
[----:B------:R-:W1:Y:S01]  /*3170*/  SHFL.BFLY PT, R8, R0, 0x1, 0x1f ;  /* 0x0c201f0000087f89 */ /* 0x000e6200000e0000 */
[----:B---3--:R-:W-:Y:S01]  /*3180*/  F2FP.BF16.F32.PACK_AB R7, R165, R216 ;  /* 0x000000d8a507723e */ /* 0x008fe200000010ff */
[----:B--2---:R-:W-:-:S04]  /*3190*/  FFMA.FTZ R2, R67, UR5, -R3 ;  /* 0x0000000543027c23 */ /* 0x004fc80008010803 */
[----:B------:R2:W-:Y:S02]  /*31a0*/  MUFU.EX2 R194, R2 ;  /* 0x0000000200c27308 */ /* 0x0005e40000000800 */
[C---:B----4-:R-:W-:Y:S06]  /*31b0*/  HMMA.16816.F32.BF16 R112, R4.reuse, R20, RZ ;  /* 0x000000140470723c */ /* 0x050fec00000418ff */
[C---:B------:R-:W-:Y:S06]  /*31c0*/  HMMA.16816.F32.BF16 R88, R4.reuse, R22, RZ ;  /* 0x000000160458723c */ /* 0x040fec00000418ff */
[----:B------:R-:W-:Y:S01]  /*31d0*/  HMMA.16816.F32.BF16 R116, R4, R16, RZ ;  /* 0x000000100474723c */ /* 0x000fe200000418ff */
[----:B--2---:R-:W-:Y:S01]  /*31e0*/  FFMA.FTZ R2, R68, UR5, -R3 ;  /* 0x0000000544027c23 */ /* 0x004fe20008010803 */
[----:B-1----:R-:W-:-:S04]  /*31f0*/  FMNMX.FTZ R135, R0, R8, !PT ;  /* 0x0000000800877209 */ /* 0x002fc80007810000 */
[C---:B------:R-:W-:Y:S01]  /*3200*/  HMMA.16816.F32.BF16 R92, R4.reuse, R18, RZ ;  /* 0x00000012045c723c */ /* 0x040fe200000418ff */
[----:B------:R-:W-:Y:S01]  /*3210*/  F2FP.BF16.F32.PACK_AB R8, R219, R218 ;  /* 0x000000dadb08723e */ /* 0x000fe200000010ff */
[----:B------:R1:W2:Y:S01]  /*3220*/  MUFU.EX2 R185, R2 ;  /* 0x0000000200b97308 */ /* 0x0002a20000000800 */
[C---:B------:R-:W-:Y:S01]  /*3230*/  FSETP.NEU.FTZ.AND P1, PT, R135.reuse, -INF , PT ;  /* 0xff8000008700780b */ /* 0x040fe20003f3d000 */
[----:B------:R-:W-:Y:S02]  /*3240*/  FMUL.FTZ R0, R135, UR5 ;  /* 0x0000000587007c20 */ /* 0x000fe40008410000 */
[----:B------:R-:W-:Y:S03]  /*3250*/  HMMA.16816.F32.BF16 R108, R4, R24, RZ ;  /* 0x00000018046c723c */ /* 0x000fe600000418ff */
[----:B------:R-:W-:-:S03]  /*3260*/  FSEL R0, R0, RZ, P1 ;  /* 0x000000ff00007208 */ /* 0x000fc60000800000 */
[C---:B------:R-:W-:Y:S06]  /*3270*/  HMMA.16816.F32.BF16 R84, R4.reuse, R26, RZ ;  /* 0x0000001a0454723c */ /* 0x040fec00000418ff */
[----:B------:R-:W-:Y:S01]  /*3280*/  HMMA.16816.F32.BF16 R104, R4, R36, RZ ;  /* 0x000000240468723c */ /* 0x000fe200000418ff */
[----:B-1----:R-:W-:Y:S01]  /*3290*/  FFMA.FTZ R2, R44, UR5, -R3 ;  /* 0x000000052c027c23 */ /* 0x002fe20008010803 */
[----:B--2---:R-:W-:-:S03]  /*32a0*/  F2FP.BF16.F32.PACK_AB R10, R185, R194 ;  /* 0x000000c2b90a723e */ /* 0x004fc600000010ff */
[----:B------:R1:W-:Y:S01]  /*32b0*/  MUFU.EX2 R238, R2 ;  /* 0x0000000200ee7308 */ /* 0x0003e20000000800 */
[C---:B------:R-:W-:Y:S06]  /*32c0*/  HMMA.16816.F32.BF16 R100, R4.reuse, R40, RZ ;  /* 0x000000280464723c */ /* 0x040fec00000418ff */
[C---:B------:R-:W-:Y:S06]  /*32d0*/  HMMA.16816.F32.BF16 R96, R4.reuse, R48, RZ ;  /* 0x000000300460723c */ /* 0x040fec00000418ff */
[----:B------:R-:W-:Y:S01]  /*32e0*/  HMMA.16816.F32.BF16 R76, R4, R42, RZ ;  /* 0x0000002a044c723c */ /* 0x000fe200000418ff */
[----:B-1----:R-:W-:-:S05]  /*32f0*/  FFMA.FTZ R2, R45, UR5, -R3 ;  /* 0x000000052d027c23 */ /* 0x002fca0008010803 */
[----:B------:R-:W-:Y:S01]  /*3300*/  HMMA.16816.F32.BF16 R72, R4, R50, RZ ;  /* 0x000000320448723c */ /* 0x000fe200000418ff */
[----:B------:R1:W-:Y:S02]  /*3310*/  MUFU.EX2 R191, R2 ;  /* 0x0000000200bf7308 */ /* 0x0003e40000000800 */
[----:B-1----:R-:W-:-:S06]  /*3320*/  FFMA.FTZ R2, R70, UR5, -R0 ;  /* 0x0000000546027c23 */ /* 0x002fcc0008010800 */
[----:B------:R1:W-:Y:S02]  /*3330*/  MUFU.EX2 R180, R2 ;  /* 0x0000000200b47308 */ /* 0x0003e40000000800 */
[----:B-1----:R-:W-:-:S06]  /*3340*/  FFMA.FTZ R2, R69, UR5, -R0 ;  /* 0x0000000545027c23 */ /* 0x002fcc0008010800 */
[----:B------:R1:W2:Y:S02]  /*3350*/  MUFU.EX2 R193, R2 ;  /* 0x0000000200c17308 */ /* 0x0002a40000000800 */
[--C-:B-1----:R-:W-:Y:S01]  /*3360*/  FFMA.FTZ R2, R80, UR5, -R0.reuse ;  /* 0x0000000550027c23 */ /* 0x102fe20008010800 */
[----:B--2---:R-:W-:Y:S01]  /*3370*/  F2FP.BF16.F32.PACK_AB R9, R193, R180 ;  /* 0x000000b4c109723e */ /* 0x004fe200000010ff */
[----:B------:R-:W-:Y:S04]  /*3380*/  HMMA.16816.F32.BF16 R80, R4, R38, RZ ;  /* 0x000000260450723c */ /* 0x000fe800000418ff */
[----:B------:R1:W-:Y:S02]  /*3390*/  MUFU.EX2 R15, R2 ;  /* 0x00000002000f7308 */ /* 0x0003e40000000800 */
[----:B-1----:R-:W-:-:S06]  /*33a0*/  FFMA.FTZ R2, R71, UR5, -R0 ;  /* 0x0000000547027c23 */ /* 0x002fcc0008010800 */
[----:B------:R1:W2:Y:S02]  /*33b0*/  MUFU.EX2 R184, R2 ;  /* 0x0000000200b87308 */ /* 0x0002a40000000800 */
[----:B-1----:R-:W-:-:S06]  /*33c0*/  FFMA.FTZ R2, R32, UR5, -R3 ;  /* 0x0000000520027c23 */ /* 0x002fcc0008010803 */
[----:B------:R1:W-:Y:S02]  /*33d0*/  MUFU.EX2 R195, R2 ;  /* 0x0000000200c37308 */ /* 0x0003e40000000800 */
[----:B-1----:R-:W-:Y:S01]  /*33e0*/  FFMA.FTZ R2, R11, UR5, -R3 ;  /* 0x000000050b027c23 */ /* 0x002fe20008010803 */
[----:B--2---:R-:W-:-:S05]  /*33f0*/  F2FP.BF16.F32.PACK_AB R11, R184, R15 ;  /* 0x0000000fb80b723e */ /* 0x004fca00000010ff */
[----:B------:R1:W-:Y:S02]  /*3400*/  MUFU.EX2 R188, R2 ;  /* 0x0000000200bc7308 */ /* 0x0003e40000000800 */
[C---:B------:R-:W-:Y:S06]  /*3410*/  HMMA.16816.F32.BF16 R64, R8.reuse, R20, RZ ;  /* 0x000000140840723c */ /* 0x040fec00000418ff */
[C---:B------:R-:W-:Y:S01]  /*3420*/  HMMA.16816.F32.BF16 R140, R8.reuse, R22, RZ ;  /* 0x00000016088c723c */ /* 0x040fe200000418ff */
[----:B------:R-:W-:Y:S05]  /*3430*/  LDSM.16.MT88.4 R20, [R139+0x9400] ;  /* 0x009400008b14783b */ /* 0x000fea0000004200 */
[----:B------:R-:W-:Y:S01]  /*3440*/  HMMA.16816.F32.BF16 R68, R8, R16, RZ ;  /* 0x000000100844723c */ /* 0x000fe200000418ff */
[----:B-1----:R-:W-:-:S04]  /*3450*/  FFMA.FTZ R2, R120, UR5, -R13 ;  /* 0x0000000578027c23 */ /* 0x002fc8000801080d */
[----:B------:R1:W-:Y:S01]  /*3460*/  MUFU.EX2 R156, R2 ;  /* 0x00000002009c7308 */ /* 0x0003e20000000800 */
[C---:B------:R-:W-:Y:S01]  /*3470*/  HMMA.16816.F32.BF16 R124, R8.reuse, R18, RZ ;  /* 0x00000012087c723c */ /* 0x040fe200000418ff */
[----:B------:R-:W2:Y:S05]  /*3480*/  LDSM.16.MT88.4 R16, [R217+0x9400] ;  /* 0x00940000d910783b */ /* 0x000eaa0000004200 */
[C---:B------:R-:W-:Y:S06]  /*3490*/  HMMA.16816.F32.BF16 R60, R8.reuse, R24, RZ ;  /* 0x00000018083c723c */ /* 0x040fec00000418ff */
[----:B------:R-:W-:Y:S01]  /*34a0*/  HMMA.16816.F32.BF16 R144, R8, R26, RZ ;  /* 0x0000001a0890723c */ /* 0x000fe200000418ff */
[----:B------:R-:W3:Y:S01]  /*34b0*/  LDSM.16.MT88.4 R24, [R139+0xa400] ;  /* 0x00a400008b18783b */ /* 0x000ee20000004200 */
[----:B-1----:R-:W-:-:S04]  /*34c0*/  FFMA.FTZ R2, R46, UR5, -R13 ;  /* 0x000000052e027c23 */ /* 0x002fc8000801080d */
[C---:B------:R-:W-:Y:S01]  /*34d0*/  HMMA.16816.F32.BF16 R56, R8.reuse, R36, RZ ;  /* 0x000000240838723c */ /* 0x040fe200000418ff */
[----:B------:R1:W4:Y:S05]  /*34e0*/  MUFU.EX2 R198, R2 ;  /* 0x0000000200c67308 */ /* 0x00032a0000000800 */
[C---:B------:R-:W-:Y:S06]  /*34f0*/  HMMA.16816.F32.BF16 R52, R8.reuse, R40, RZ ;  /* 0x000000280834723c */ /* 0x040fec00000418ff */
[----:B------:R-:W-:Y:S01]  /*3500*/  HMMA.16816.F32.BF16 R160, R8, R50, RZ ;  /* 0x0000003208a0723c */ /* 0x000fe200000418ff */
[----:B-1----:R-:W-:Y:S01]  /*3510*/  FFMA.FTZ R2, R34, UR5, -R13 ;  /* 0x0000000522027c23 */ /* 0x002fe2000801080d */
[----:B----4-:R-:W-:-:S03]  /*3520*/  F2FP.BF16.F32.PACK_AB R4, R198, R156 ;  /* 0x0000009cc604723e */ /* 0x010fc600000010ff */
[----:B------:R1:W-:Y:S02]  /*3530*/  MUFU.EX2 R190, R2 ;  /* 0x0000000200be7308 */ /* 0x0003e40000000800 */
[----:B-1----:R-:W-:Y:S02]  /*3540*/  FFMA.FTZ R2, R33, UR5, -R13 ;  /* 0x0000000521027c23 */ /* 0x002fe4000801080d */
[----:B------:R-:W1:Y:S04]  /*3550*/  LDSM.16.MT88.4 R32, [R139+0xb400] ;  /* 0x00b400008b20783b */ /* 0x000e680000004200 */
[----:B------:R4:W2:Y:S02]  /*3560*/  MUFU.EX2 R177, R2 ;  /* 0x0000000200b17308 */ /* 0x0008a40000000800 */
[----:B----4-:R-:W-:Y:S01]  /*3570*/  FFMA.FTZ R2, R123, UR5, -R12 ;  /* 0x000000057b027c23 */ /* 0x010fe2000801080c */
[----:B--2---:R-:W-:-:S05]  /*3580*/  F2FP.BF16.F32.PACK_AB R6, R177, R190 ;  /* 0x000000beb106723e */ /* 0x004fca00000010ff */
[----:B------:R2:W-:Y:S02]  /*3590*/  MUFU.EX2 R159, R2 ;  /* 0x00000002009f7308 */ /* 0x0005e40000000800 */
[----:B--2---:R-:W-:-:S06]  /*35a0*/  FFMA.FTZ R2, R121, UR5, -R12 ;  /* 0x0000000579027c23 */ /* 0x004fcc000801080c */
[----:B------:R2:W-:Y:S02]  /*35b0*/  MUFU.EX2 R197, R2 ;  /* 0x0000000200c57308 */ /* 0x0005e40000000800 */
[--C-:B--2---:R-:W-:Y:S02]  /*35c0*/  FFMA.FTZ R2, R47, UR5, -R12.reuse ;  /* 0x000000052f027c23 */ /* 0x104fe4000801080c */
[----:B------:R-:W2:Y:S04]  /*35d0*/  LDSM.16.MT88.4 R44, [R217+0xb400] ;  /* 0x00b40000d92c783b */ /* 0x000ea80000004200 */
[----:B------:R4:W-:Y:S02]  /*35e0*/  MUFU.EX2 R189, R2 ;  /* 0x0000000200bd7308 */ /* 0x0009e40000000800 */
[----:B----4-:R-:W-:-:S02]  /*35f0*/  FFMA.FTZ R2, R122, UR5, -R12 ;  /* 0x000000057a027c23 */ /* 0x010fc4000801080c */
[C---:B------:R-:W-:Y:S04]  /*3600*/  HMMA.16816.F32.BF16 R120, R8.reuse, R38, RZ ;  /* 0x000000260878723c */ /* 0x040fe800000418ff */
[----:B------:R4:W3:Y:S02]  /*3610*/  MUFU.EX2 R178, R2 ;  /* 0x0000000200b27308 */ /* 0x0008e40000000800 */
[----:B------:R-:W-:Y:S01]  /*3620*/  HMMA.16816.F32.BF16 R36, R8, R48, RZ ;  /* 0x000000300824723c */ /* 0x000fe200000418ff */
[----:B------:R-:W-:Y:S01]  /*3630*/  LDSM.16.MT88.4 R48, [R139+0x9800] ;  /* 0x009800008b30783b */ /* 0x000fe20000004200 */
[----:B----4-:R-:W-:Y:S01]  /*3640*/  FFMA.FTZ R2, R148, UR5, -R0 ;  /* 0x0000000594027c23 */ /* 0x010fe20008010800 */
[----:B---3--:R-:W-:-:S03]  /*3650*/  F2FP.BF16.F32.PACK_AB R7, R178, R189 ;  /* 0x000000bdb207723e */ /* 0x008fc600000010ff */
[----:B------:R-:W-:Y:S01]  /*3660*/  HMMA.16816.F32.BF16 R148, R8, R42, RZ ;  /* 0x0000002a0894723c */ /* 0x000fe200000418ff */
[----:B------:R-:W-:Y:S01]  /*3670*/  LDSM.16.MT88.4 R40, [R217+0x9800] ;  /* 0x00980000d928783b */ /* 0x000fe20000004200 */
[----:B------:R3:W-:Y:S05]  /*3680*/  MUFU.EX2 R182, R2 ;  /* 0x0000000200b67308 */ /* 0x0007ea0000000800 */
[----:B------:R-:W-:Y:S02]  /*3690*/  F2FP.BF16.F32.PACK_AB R8, R191, R238 ;  /* 0x000000eebf08723e */ /* 0x000fe400000010ff */
[----:B------:R-:W-:Y:S01]  /*36a0*/  F2FP.BF16.F32.PACK_AB R10, R188, R195 ;  /* 0x000000c3bc0a723e */ /* 0x000fe200000010ff */
[----:B---3--:R-:W-:Y:S01]  /*36b0*/  FFMA.FTZ R2, R137, UR5, -R0 ;  /* 0x0000000589027c23 */ /* 0x008fe20008010800 */
[----:B------:R-:W-:-:S03]  /*36c0*/  MOV R137, R159 ;  /* 0x0000009f00897202 */ /* 0x000fc60000000f00 */
[----:B------:R3:W4:Y:S01]  /*36d0*/  MUFU.EX2 R199, R2 ;  /* 0x0000000200c77308 */ /* 0x0007220000000800 */
[----:B------:R-:W-:-:S07]  /*36e0*/  F2FP.BF16.F32.PACK_AB R5, R197, R137 ;  /* 0x00000089c505723e */ /* 0x000fce00000010ff */
[C---:B------:R-:W-:Y:S06]  /*36f0*/  HMMA.16816.F32.BF16 R88, R4.reuse, R18, R88 ;  /* 0x000000120458723c */ /* 0x040fec0000041858 */
[----:B------:R-:W-:Y:S01]  /*3700*/  HMMA.16816.F32.BF16 R104, R4, R28, R104 ;  /* 0x0000001c0468723c */ /* 0x000fe20000041868 */
[----:B---3--:R-:W-:Y:S01]  /*3710*/  FFMA.FTZ R2, R133, UR5, -R0 ;  /* 0x0000000585027c23 */ /* 0x008fe20008010800 */
[----:B----4-:R-:W-:Y:S01]  /*3720*/  F2FP.BF16.F32.PACK_AB R9, R199, R182 ;  /* 0x000000b6c709723e */ /* 0x010fe200000010ff */
[----:B------:R-:W-:-:S03]  /*3730*/  IMAD.MOV.U32 R133, RZ, RZ, R156 ;  /* 0x000000ffff857224 */ /* 0x000fc600078e009c */
[C---:B------:R-:W-:Y:S01]  /*3740*/  HMMA.16816.F32.BF16 R80, R4.reuse, R30, R80 ;  /* 0x0000001e0450723c */ /* 0x040fe20000041850 */
[----:B------:R3:W-:Y:S05]  /*3750*/  MUFU.EX2 R192, R2 ;  /* 0x0000000200c07308 */ /* 0x0007ea0000000800 */
[C---:B------:R-:W-:Y:S06]  /*3760*/  HMMA.16816.F32.BF16 R156, R4.reuse, R20, R116 ;  /* 0x00000014049c723c */ /* 0x040fec0000041874 */
[----:B------:R-:W-:Y:S01]  /*3770*/  HMMA.16816.F32.BF16 R116, R4, R16, R112 ;  /* 0x000000100474723c */ /* 0x000fe20000041870 */
[----:B---3--:R-:W-:-:S06]  /*3780*/  FFMA.FTZ R2, R129, UR5, -R0 ;  /* 0x0000000581027c23 */ /* 0x008fcc0008010800 */
[----:B------:R-:W-:Y:S01]  /*3790*/  MOV R115, R165 ;  /* 0x000000a500737202 */ /* 0x000fe20000000f00 */
[C---:B------:R-:W-:Y:S01]  /*37a0*/  HMMA.16816.F32.BF16 R108, R4.reuse, R24, R108 ;  /* 0x00000018046c723c */ /* 0x040fe2000004186c */
[----:B------:R3:W4:Y:S05]  /*37b0*/  MUFU.EX2 R181, R2 ;  /* 0x0000000200b57308 */ /* 0x00072a0000000800 */
[C---:B------:R-:W-:Y:S06]  /*37c0*/  HMMA.16816.F32.BF16 R84, R4.reuse, R26, R84 ;  /* 0x0000001a0454723c */ /* 0x040fec0000041854 */
[C---:B-1----:R-:W-:Y:S06]  /*37d0*/  HMMA.16816.F32.BF16 R100, R4.reuse, R32, R100 ;  /* 0x000000200464723c */ /* 0x042fec0000041864 */
[----:B--2---:R-:W-:Y:S01]  /*37e0*/  HMMA.16816.F32.BF16 R96, R4, R44, R96 ;  /* 0x0000002c0460723c */ /* 0x004fe20000041860 */
[----:B---3--:R-:W-:Y:S01]  /*37f0*/  FFMA.FTZ R2, R154, UR5, -R3 ;  /* 0x000000059a027c23 */ /* 0x008fe20008010803 */
[----:B----4-:R-:W-:-:S03]  /*3800*/  F2FP.BF16.F32.PACK_AB R11, R181, R192 ;  /* 0x000000c0b50b723e */ /* 0x010fc600000010ff */
[----:B------:R1:W2:Y:S01]  /*3810*/  MUFU.EX2 R176, R2 ;  /* 0x0000000200b07308 */ /* 0x0002a20000000800 */
[----:B------:R-:W-:Y:S06]  /*3820*/  HMMA.16816.F32.BF16 R92, R4, R22, R92 ;  /* 0x00000016045c723c */ /* 0x000fec000004185c */
[C---:B------:R-:W-:Y:S01]  /*3830*/  HMMA.16816.F32.BF16 R224, R8.reuse, R44, R36 ;  /* 0x0000002c08e0723c */ /* 0x040fe20000041824 */
[----:B------:R-:W3:Y:S05]  /*3840*/  LDSM.16.MT88.4 R36, [R139+0xa800] ;  /* 0x00a800008b24783b */ /* 0x000eea0000004200 */
[----:B------:R-:W-:Y:S01]  /*3850*/  HMMA.16816.F32.BF16 R200, R8, R28, R56 ;  /* 0x0000001c08c8723c */ /* 0x000fe20000041838 */
[----:B------:R-:W-:Y:S01]  /*3860*/  IMAD.MOV.U32 R44, RZ, RZ, R189 ;  /* 0x000000ffff2c7224 */ /* 0x000fe200078e00bd */
[----:B------:R-:W-:Y:S01]  /*3870*/  MOV R45, R188 ;  /* 0x000000bc002d7202 */ /* 0x000fe20000000f00 */
[----:B-1----:R-:W-:-:S03]  /*3880*/  FFMA.FTZ R2, R164, UR5, -R13 ;  /* 0x00000005a4027c23 */ /* 0x002fc6000801080d */
[C---:B------:R-:W-:Y:S01]  /*3890*/  HMMA.16816.F32.BF16 R64, R8.reuse, R16, R64 ;  /* 0x000000100840723c */ /* 0x040fe20000041840 */
[----:B------:R1:W-:Y:S05]  /*38a0*/  MUFU.EX2 R154, R2 ;  /* 0x00000002009a7308 */ /* 0x0003ea0000000800 */
[C---:B------:R-:W-:Y:S01]  /*38b0*/  HMMA.16816.F32.BF16 R56, R8.reuse, R18, R140 ;  /* 0x000000120838723c */ /* 0x040fe2000004188c */
[----:B------:R-:W4:Y:S05]  /*38c0*/  LDSM.16.MT88.4 R16, [R139+0xb800] ;  /* 0x00b800008b10783b */ /* 0x000f2a0000004200 */
[C---:B------:R-:W-:Y:S06]  /*38d0*/  HMMA.16816.F32.BF16 R28, R8.reuse, R30, R120 ;  /* 0x0000001e081c723c */ /* 0x040fec0000041878 */
[C---:B------:R-:W-:Y:S01]  /*38e0*/  HMMA.16816.F32.BF16 R208, R8.reuse, R32, R52 ;  /* 0x0000002008d0723c */ /* 0x040fe20000041834 */
[----:B-1----:R-:W-:Y:S01]  /*38f0*/  FFMA.FTZ R2, R155, UR5, -R13 ;  /* 0x000000059b027c23 */ /* 0x002fe2000801080d */
[----:B------:R-:W-:Y:S01]  /*3900*/  MOV R120, R238 ;  /* 0x000000ee00787202 */ /* 0x000fe20000000f00 */
[----:B------:R-:W-:Y:S01]  /*3910*/  IMAD.MOV.U32 R121, RZ, RZ, R115 ;  /* 0x000000ffff797224 */ /* 0x000fe200078e0073 */
[----:B------:R-:W-:Y:S01]  /*3920*/  MOV R155, R180 ;  /* 0x000000b4009b7202 */ /* 0x000fe20000000f00 */
[----:B------:R1:W3:Y:S01]  /*3930*/  MUFU.EX2 R129, R2 ;  /* 0x0000000200817308 */ /* 0x0002e20000000800 */
[----:B------:R-:W-:Y:S01]  /*3940*/  HMMA.16816.F32.BF16 R164, R8, R24, R60 ;  /* 0x0000001808a4723c */ /* 0x000fe2000004183c */
[----:B--2---:R-:W-:Y:S01]  /*3950*/  MOV R32, R176 ;  /* 0x000000b000207202 */ /* 0x004fe20000000f00 */
[----:B------:R-:W-:Y:S01]  /*3960*/  IMAD.MOV.U32 R33, RZ, RZ, R177 ;  /* 0x000000ffff217224 */ /* 0x000fe200078e00b1 */
[----:B------:R-:W-:-:S03]  /*3970*/  MOV R123, R155 ;  /* 0x0000009b007b7202 */ /* 0x000fc60000000f00 */
[----:B------:R-:W-:Y:S01]  /*3980*/  HMMA.16816.F32.BF16 R52, R8, R26, R144 ;  /* 0x0000001a0834723c */ /* 0x000fe20000041890 */
[----:B------:R-:W2:Y:S05]  /*3990*/  LDSM.16.MT88.4 R24, [R217+0xb800] ;  /* 0x00b80000d918783b */ /* 0x000eaa0000004200 */
[----:B------:R-:W-:Y:S01]  /*39a0*/  HMMA.16816.F32.BF16 R76, R4, R34, R76 ;  /* 0x00000022044c723c */ /* 0x000fe2000004184c */
[----:B-1----:R-:W-:Y:S01]  /*39b0*/  FFMA.FTZ R2, R152, UR5, -R13 ;  /* 0x0000000598027c23 */ /* 0x002fe2000801080d */
[----:B------:R-:W-:-:S04]  /*39c0*/  IMAD.MOV.U32 R152, RZ, RZ, R179 ;  /* 0x000000ffff987224 */ /* 0x000fc800078e00b3 */
[----:B------:R-:W-:Y:S01]  /*39d0*/  HMMA.16816.F32.BF16 R72, R4, R46, R72 ;  /* 0x0000002e0448723c */ /* 0x000fe20000041848 */
[----:B------:R1:W-:Y:S05]  /*39e0*/  MUFU.EX2 R213, R2 ;  /* 0x0000000200d57308 */ /* 0x0003ea0000000800 */
[----:B------:R-:W-:Y:S01]  /*39f0*/  HMMA.16816.F32.BF16 R60, R8, R22, R124 ;  /* 0x00000016083c723c */ /* 0x000fe2000004187c */
[----:B---3--:R-:W-:-:S05]  /*3a00*/  F2FP.BF16.F32.PACK_AB R4, R129, R154 ;  /* 0x0000009a8104723e */ /* 0x008fca00000010ff */
[C---:B------:R-:W-:Y:S06]  /*3a10*/  HMMA.16816.F32.BF16 R124, R8.reuse, R46, R160 ;  /* 0x0000002e087c723c */ /* 0x040fec00000418a0 */
[C---:B------:R-:W-:Y:S01]  /*3a20*/  HMMA.16816.F32.BF16 R68, R8.reuse, R20, R68 ;  /* 0x000000140844723c */ /* 0x040fe20000041844 */
[----:B-1----:R-:W-:Y:S01]  /*3a30*/  FFMA.FTZ R2, R138, UR5, -R13 ;  /* 0x000000058a027c23 */ /* 0x002fe2000801080d */
[----:B------:R-:W-:Y:S01]  /*3a40*/  MOV R161, R236 ;  /* 0x000000ec00a17202 */ /* 0x000fe20000000f00 */
[----:B------:R-:W-:Y:S01]  /*3a50*/  IMAD.MOV.U32 R160, RZ, RZ, R191 ;  /* 0x000000ffffa07224 */ /* 0x000fe200078e00bf */
[----:B------:R-:W1:Y:S01]  /*3a60*/  LDSM.16.MT88.4 R20, [R217+0xa800] ;  /* 0x00a80000d914783b */ /* 0x000e620000004200 */
[----:B------:R3:W4:Y:S01]  /*3a70*/  MUFU.EX2 R212, R2 ;  /* 0x0000000200d47308 */ /* 0x0007220000000800 */
[----:B------:R-:W-:Y:S01]  /*3a80*/  MOV R138, R178 ;  /* 0x000000b2008a7202 */ /* 0x000fe20000000f00 */
[----:B------:R-:W-:Y:S01]  /*3a90*/  IMAD.MOV.U32 R162, RZ, RZ, R137 ;  /* 0x000000ffffa27224 */ /* 0x000fe200078e0089 */
[----:B------:R-:W-:Y:S01]  /*3aa0*/  MOV R137, R193 ;  /* 0x000000c100897202 */ /* 0x000fe20000000f00 */
[----:B------:R-:W-:Y:S01]  /*3ab0*/  HMMA.16816.F32.BF16 R112, R8, R34, R148 ;  /* 0x000000220870723c */ /* 0x000fe20000041894 */
[----:B------:R-:W-:Y:S01]  /*3ac0*/  MOV R163, R133 ;  /* 0x0000008500a37202 */ /* 0x000fe20000000f00 */
[----:B------:R-:W-:-:S02]  /*3ad0*/  IMAD.MOV.U32 R133, RZ, RZ, R194 ;  /* 0x000000ffff857224 */ /* 0x000fc400078e00c2 */
[----:B------:R-:W-:Y:S02]  /*3ae0*/  IMAD.MOV.U32 R122, RZ, RZ, R137 ;  /* 0x000000ffff7a7224 */ /* 0x000fe400078e0089 */
[--C-:B---3--:R-:W-:Y:S01]  /*3af0*/  FFMA.FTZ R2, R169, UR5, -R12.reuse ;  /* 0x00000005a9027c23 */ /* 0x108fe2000801080c */
[----:B------:R-:W-:Y:S01]  /*3b00*/  IMAD.MOV.U32 R169, RZ, RZ, R181 ;  /* 0x000000ffffa97224 */ /* 0x000fe200078e00b5 */
[----:B----4-:R-:W-:Y:S02]  /*3b10*/  F2FP.BF16.F32.PACK_AB R6, R212, R213 ;  /* 0x000000d5d406723e */ /* 0x010fe400000010ff */
[----:B------:R3:W-:Y:S02]  /*3b20*/  MUFU.EX2 R240, R2 ;  /* 0x0000000200f07308 */ /* 0x0007e40000000800 */
[----:B---3--:R-:W-:Y:S01]  /*3b30*/  FFMA.FTZ R2, R168, UR5, -R12 ;  /* 0x00000005a8027c23 */ /* 0x008fe2000801080c */
[----:B------:R-:W-:-:S05]  /*3b40*/  MOV R168, R190 ;  /* 0x000000be00a87202 */ /* 0x000fca0000000f00 */
[----:B------:R3:W4:Y:S02]  /*3b50*/  MUFU.EX2 R239, R2 ;  /* 0x0000000200ef7308 */ /* 0x0007240000000800 */
[----:B---3--:R-:W-:Y:S01]  /*3b60*/  FFMA.FTZ R2, R128, UR5, -R12 ;  /* 0x0000000580027c23 */ /* 0x008fe2000801080c */
[----:B----4-:R-:W-:Y:S02]  /*3b70*/  F2FP.BF16.F32.PACK_AB R5, R239, R240 ;  /* 0x000000f0ef05723e */ /* 0x010fe400000010ff */
[----:B------:R-:W-:-:S03]  /*3b80*/  MOV R128, R206 ;  /* 0x000000ce00807202 */ /* 0x000fc60000000f00 */
[----:B------:R3:W-:Y:S02]  /*3b90*/  MUFU.EX2 R186, R2 ;  /* 0x0000000200ba7308 */ /* 0x0007e40000000800 */
[----:B---3--:R-:W-:Y:S01]  /*3ba0*/  FFMA.FTZ R2, R130, UR5, -R12 ;  /* 0x0000000582027c23 */ /* 0x008fe2000801080c */
[----:B------:R-:W-:-:S05]  /*3bb0*/  IMAD.MOV.U32 R130, RZ, RZ, R205 ;  /* 0x000000ffff827224 */ /* 0x000fca00078e00cd */
[----:B------:R3:W4:Y:S02]  /*3bc0*/  MUFU.EX2 R183, R2 ;  /* 0x0000000200b77308 */ /* 0x0007240000000800 */
[----:B---3--:R-:W-:Y:S01]  /*3bd0*/  FFMA.FTZ R2, R174, UR5, -R3 ;  /* 0x00000005ae027c23 */ /* 0x008fe20008010803 */
[----:B----4-:R-:W-:-:S05]  /*3be0*/  F2FP.BF16.F32.PACK_AB R7, R183, R186 ;  /* 0x000000bab707723e */ /* 0x010fca00000010ff */
[----:B------:R3:W-:Y:S02]  /*3bf0*/  MUFU.EX2 R238, R2 ;  /* 0x0000000200ee7308 */ /* 0x0007e40000000800 */
[C---:B------:R-:W-:Y:S06]  /*3c00*/  HMMA.16816.F32.BF16 R188, R4.reuse, R36, R108 ;  /* 0x0000002404bc723c */ /* 0x040fec000004186c */
[----:B------:R-:W-:Y:S01]  /*3c10*/  HMMA.16816.F32.BF16 R148, R4, R50, R92 ;  /* 0x000000320494723c */ /* 0x000fe2000004185c */
[----:B------:R-:W-:Y:S01]  /*3c20*/  IMAD.MOV.U32 R111, RZ, RZ, R199 ;  /* 0x000000ffff6f7224 */ /* 0x000fe200078e00c7 */
[----:B------:R-:W-:Y:S01]  /*3c30*/  MOV R110, R198 ;  /* 0x000000c6006e7202 */ /* 0x000fe20000000f00 */
[----:B------:R-:W-:Y:S01]  /*3c40*/  IMAD.MOV.U32 R109, RZ, RZ, R197 ;  /* 0x000000ffff6d7224 */ /* 0x000fe200078e00c5 */
[----:B------:R-:W-:-:S02]  /*3c50*/  MOV R108, R195 ;  /* 0x000000c3006c7202 */ /* 0x000fc40000000f00 */
[----:B------:R-:W-:Y:S01]  /*3c60*/  HMMA.16816.F32.BF16 R140, R4, R48, R156 ;  /* 0x00000030048c723c */ /* 0x000fe2000004189c */
[----:B---3--:R-:W-:Y:S01]  /*3c70*/  FFMA.FTZ R2, R170, UR5, -R3 ;  /* 0x00000005aa027c23 */ /* 0x008fe20008010803 */
[----:B------:R-:W-:-:S03]  /*3c80*/  IMAD.MOV.U32 R170, RZ, RZ, R182 ;  /* 0x000000ffffaa7224 */ /* 0x000fc600078e00b6 */
[----:B------:R3:W-:Y:S01]  /*3c90*/  MUFU.EX2 R182, R2 ;  /* 0x0000000200b67308 */ /* 0x0007e20000000800 */
[C---:B------:R-:W-:Y:S06]  /*3ca0*/  HMMA.16816.F32.BF16 R92, R4.reuse, R38, R84 ;  /* 0x00000026045c723c */ /* 0x040fec0000041854 */
[C---:B------:R-:W-:Y:S06]  /*3cb0*/  HMMA.16816.F32.BF16 R176, R4.reuse, R40, R116 ;  /* 0x0000002804b0723c */ /* 0x040fec0000041874 */
[----:B------:R-:W-:Y:S01]  /*3cc0*/  HMMA.16816.F32.BF16 R116, R4, R18, R76 ;  /* 0x000000120474723c */ /* 0x000fe2000004184c */
[----:B---3--:R-:W-:-:S05]  /*3cd0*/  FFMA.FTZ R2, R172, UR5, -R3 ;  /* 0x00000005ac027c23 */ /* 0x008fca0008010803 */
[----:B--2---:R-:W-:Y:S01]  /*3ce0*/  HMMA.16816.F32.BF16 R144, R4, R26, R72 ;  /* 0x0000001a0490723c */ /* 0x004fe20000041848 */
[----:B------:R2:W3:Y:S02]  /*3cf0*/  MUFU.EX2 R181, R2 ;  /* 0x0000000200b57308 */ /* 0x0004e40000000800 */
[----:B--2---:R-:W-:Y:S01]  /*3d00*/  FFMA.FTZ R2, R173, UR5, -R3 ;  /* 0x00000005ad027c23 */ /* 0x004fe20008010803 */
[----:B---3--:R-:W-:-:S05]  /*3d10*/  F2FP.BF16.F32.PACK_AB R10, R181, R182 ;  /* 0x000000b6b50a723e */ /* 0x008fca00000010ff */
[----:B------:R2:W-:Y:S02]  /*3d20*/  MUFU.EX2 R180, R2 ;  /* 0x0000000200b47308 */ /* 0x0005e40000000800 */
[----:B--2---:R-:W-:-:S06]  /*3d30*/  FFMA.FTZ R2, R175, UR5, -R3 ;  /* 0x00000005af027c23 */ /* 0x004fcc0008010803 */
[----:B------:R2:W-:Y:S02]  /*3d40*/  MUFU.EX2 R175, R2 ;  /* 0x0000000200af7308 */ /* 0x0005e40000000800 */
[--C-:B--2---:R-:W-:Y:S01]  /*3d50*/  FFMA.FTZ R2, R171, UR5, -R3.reuse ;  /* 0x00000005ab027c23 */ /* 0x104fe20008010803 */
[----:B------:R-:W-:Y:S02]  /*3d60*/  IMAD.MOV.U32 R171, RZ, RZ, R192 ;  /* 0x000000ffffab7224 */ /* 0x000fe400078e00c0 */
[----:B------:R-:W-:Y:S01]  /*3d70*/  FFMA.FTZ R3, R187, UR5, -R3 ;  /* 0x00000005bb037c23 */ /* 0x000fe20008010803 */
[----:B-1----:R-:W-:Y:S02]  /*3d80*/  HMMA.16816.F32.BF16 R192, R4, R20, R104 ;  /* 0x0000001404c0723c */ /* 0x002fe40000041868 */
[----:B------:R1:W-:Y:S01]  /*3d90*/  MUFU.EX2 R174, R2 ;  /* 0x0000000200ae7308 */ /* 0x0003e20000000800 */
[----:B------:R-:W-:-:S03]  /*3da0*/  MOV R187, R129 ;  /* 0x0000008100bb7202 */ /* 0x000fc60000000f00 */
[C---:B------:R-:W-:Y:S01]  /*3db0*/  HMMA.16816.F32.BF16 R104, R4.reuse, R22, R80 ;  /* 0x000000160468723c */ /* 0x040fe20000041850 */
[----:B------:R-:W-:Y:S03]  /*3dc0*/  LDSM.16.MT88.4 R80, [R217+0x9c00] ;  /* 0x009c0000d950783b */ /* 0x000fe60000004200 */
[----:B------:R2:W-:Y:S01]  /*3dd0*/  MUFU.EX2 R173, R3 ;  /* 0x0000000300ad7308 */ /* 0x0005e20000000800 */
[----:B-1----:R-:W-:Y:S02]  /*3de0*/  FFMA.FTZ R2, R196, UR5, -R0 ;  /* 0x00000005c4027c23 */ /* 0x002fe40008010800 */
[----:B------:R-:W-:Y:S05]  /*3df0*/  HMMA.16816.F32.BF16 R196, R4, R16, R100 ;  /* 0x0000001004c4723c */ /* 0x000fea0000041864 */
[----:B------:R1:W-:Y:S02]  /*3e00*/  MUFU.EX2 R236, R2 ;  /* 0x0000000200ec7308 */ /* 0x0003e40000000800 */
[----:B------:R-:W-:Y:S01]  /*3e10*/  IMAD.MOV.U32 R100, RZ, RZ, R169 ;  /* 0x000000ffff647224 */ /* 0x000fe200078e00a9 */
[----:B------:R-:W-:Y:S01]  /*3e20*/  MOV R169, R235 ;  /* 0x000000eb00a97202 */ /* 0x000fe20000000f00 */
[----:B------:R-:W-:Y:S01]  /*3e30*/  IMAD.MOV.U32 R102, RZ, RZ, R44 ;  /* 0x000000ffff667224 */ /* 0x000fe200078e002c */
[----:B------:R-:W-:Y:S01]  /*3e40*/  MOV R103, R168 ;  /* 0x000000a800677202 */ /* 0x000fe20000000f00 */
[----:B------:R-:W-:Y:S01]  /*3e50*/  IMAD.MOV.U32 R168, RZ, RZ, R207 ;  /* 0x000000ffffa87224 */ /* 0x000fe200078e00cf */
[----:B------:R-:W-:-:S02]  /*3e60*/  MOV R101, R45 ;  /* 0x0000002d00657202 */ /* 0x000fc40000000f00 */
[----:B------:R-:W-:Y:S02]  /*3e70*/  HMMA.16816.F32.BF16 R44, R4, R42, R88 ;  /* 0x0000002a042c723c */ /* 0x000fe40000041858 */
[----:B--2---:R-:W-:Y:S01]  /*3e80*/  MOV R3, R168 ;  /* 0x000000a800037202 */ /* 0x004fe20000000f00 */
[----:B-1----:R-:W-:-:S03]  /*3e90*/  FFMA.FTZ R2, R204, UR5, -R0 ;  /* 0x00000005cc027c23 */ /* 0x002fc60008010800 */
[----:B------:R-:W-:Y:S01]  /*3ea0*/  HMMA.16816.F32.BF16 R204, R4, R24, R96 ;  /* 0x0000001804cc723c */ /* 0x000fe20000041860 */
[----:B------:R-:W-:Y:S01]  /*3eb0*/  MOV R91, R133 ;  /* 0x00000085005b7202 */ /* 0x000fe20000000f00 */
[----:B------:R1:W2:Y:S01]  /*3ec0*/  MUFU.EX2 R235, R2 ;  /* 0x0000000200eb7308 */ /* 0x0002a20000000800 */
[----:B------:R-:W-:Y:S01]  /*3ed0*/  MOV R90, R15 ;  /* 0x0000000f005a7202 */ /* 0x000fe20000000f00 */
[----:B------:R-:W3:Y:S03]  /*3ee0*/  LDSM.16.MT88.4 R4, [R217+0xbc00] ;  /* 0x00bc0000d904783b */ /* 0x000ee60000004200 */
[----:B------:R-:W-:Y:S01]  /*3ef0*/  MOV R98, R138 ;  /* 0x0000008a00627202 */ /* 0x000fe20000000f00 */
[----:B------:R-:W-:Y:S01]  /*3f00*/  IMAD.MOV.U32 R99, RZ, RZ, R33 ;  /* 0x000000ffff637224 */ /* 0x000fe200078e0021 */
[----:B------:R-:W-:Y:S01]  /*3f10*/  MOV R97, R32 ;  /* 0x0000002000617202 */ /* 0x000fe20000000f00 */
[----:B------:R-:W-:-:S03]  /*3f20*/  IMAD.MOV.U32 R96, RZ, RZ, R152 ;  /* 0x000000ffff607224 */ /* 0x000fc600078e0098 */
[----:B------:R-:W-:Y:S01]  /*3f30*/  F2FP.BF16.F32.PACK_AB R8, R238, R97 ;  /* 0x00000061ee08723e */ /* 0x000fe200000010ff */
[----:B-1----:R-:W-:Y:S01]  /*3f40*/  FFMA.FTZ R2, R153, UR5, -R0 ;  /* 0x0000000599027c23 */ /* 0x002fe20008010800 */
[----:B--2---:R-:W-:-:S03]  /*3f50*/  F2FP.BF16.F32.PACK_AB R9, R235, R236 ;  /* 0x000000eceb09723e */ /* 0x004fc600000010ff */
[----:B------:R1:W-:Y:S02]  /*3f60*/  MUFU.EX2 R172, R2 ;  /* 0x0000000200ac7308 */ /* 0x0003e40000000800 */
[----:B-1----:R-:W-:Y:S01]  /*3f70*/  FFMA.FTZ R2, R131, UR5, -R0 ;  /* 0x0000000583027c23 */ /* 0x002fe20008010800 */
[----:B------:R-:W-:Y:S02]  /*3f80*/  IMAD.MOV.U32 R131, RZ, RZ, R154 ;  /* 0x000000ffff837224 */ /* 0x000fe400078e009a */
[----:B------:R-:W1:Y:S03]  /*3f90*/  LDSM.16.MT88.4 R152, [R139+0x9c00] ;  /* 0x009c00008b98783b */ /* 0x000e660000004200 */
[----:B------:R2:W4:Y:S02]  /*3fa0*/  MUFU.EX2 R138, R2 ;  /* 0x00000002008a7308 */ /* 0x0005240000000800 */
[----:B--2---:R-:W-:Y:S01]  /*3fb0*/  FFMA.FTZ R2, R14, UR5, -R0 ;  /* 0x000000050e027c23 */ /* 0x004fe20008010800 */
[----:B----4-:R-:W-:-:S05]  /*3fc0*/  F2FP.BF16.F32.PACK_AB R11, R138, R172 ;  /* 0x000000ac8a0b723e */ /* 0x010fca00000010ff */
[----:B------:R2:W-:Y:S02]  /*3fd0*/  MUFU.EX2 R137, R2 ;  /* 0x0000000200897308 */ /* 0x0005e40000000800 */
[C---:B------:R-:W-:Y:S06]  /*3fe0*/  HMMA.16816.F32.BF16 R84, R8.reuse, R36, R164 ;  /* 0x000000240854723c */ /* 0x040fec00000418a4 */
[----:B------:R-:W-:Y:S01]  /*3ff0*/  HMMA.16816.F32.BF16 R156, R8, R20, R200 ;  /* 0x00000014089c723c */ /* 0x000fe200000418c8 */
[----:B------:R-:W-:Y:S02]  /*4000*/  IMAD.MOV.U32 R37, RZ, RZ, R160 ;  /* 0x000000ffff257224 */ /* 0x000fe400078e00a0 */
[----:B------:R-:W-:-:S03]  /*4010*/  IMAD.MOV.U32 R36, RZ, RZ, R162 ;  /* 0x000000ffff247224 */ /* 0x000fc600078e00a2 */
[C---:B------:R-:W-:Y:S01]  /*4020*/  HMMA.16816.F32.BF16 R164, R8.reuse, R24, R224 ;  /* 0x0000001808a4723c */ /* 0x040fe200000418e0 */
[----:B--2---:R-:W-:Y:S01]  /*4030*/  FFMA.FTZ R2, R228, UR5, -R13 ;  /* 0x00000005e4027c23 */ /* 0x004fe2000801080d */
[----:B------:R-:W-:Y:S01]  /*4040*/  MOV R21, R161 ;  /* 0x000000a100157202 */ /* 0x000fe20000000f00 */
[----:B------:R-:W-:Y:S01]  /*4050*/  IMAD.MOV.U32 R202, RZ, RZ, R90 ;  /* 0x000000ffffca7224 */ /* 0x000fe200078e005a */
[----:B------:R-:W-:Y:S01]  /*4060*/  MOV R201, R91 ;  /* 0x0000005b00c97202 */ /* 0x000fe20000000f00 */
[----:B------:R2:W-:Y:S01]  /*4070*/  MUFU.EX2 R133, R2 ;  /* 0x0000000200857308 */ /* 0x0005e20000000800 */
[----:B------:R-:W-:Y:S01]  /*4080*/  HMMA.16816.F32.BF16 R68, R8, R48, R68 ;  /* 0x000000300844723c */ /* 0x000fe20000041844 */
[----:B------:R-:W-:Y:S01]  /*4090*/  MOV R200, R96 ;  /* 0x0000006000c87202 */ /* 0x000fe20000000f00 */
[----:B------:R-:W-:Y:S02]  /*40a0*/  IMAD.MOV.U32 R203, RZ, RZ, R169 ;  /* 0x000000ffffcb7224 */ /* 0x000fe400078e00a9 */
[----:B------:R-:W-:-:S02]  /*40b0*/  IMAD.MOV.U32 R228, RZ, RZ, R108 ;  /* 0x000000ffffe47224 */ /* 0x000fc400078e006c */
[----:B------:R-:W-:Y:S01]  /*40c0*/  HMMA.16816.F32.BF16 R60, R8, R50, R60 ;  /* 0x00000032083c723c */ /* 0x000fe2000004183c */
[----:B------:R-:W-:Y:S02]  /*40d0*/  IMAD.MOV.U32 R49, RZ, RZ, R131 ;  /* 0x000000ffff317224 */ /* 0x000fe400078e0083 */
[----:B------:R-:W-:-:S03]  /*40e0*/  IMAD.MOV.U32 R48, RZ, RZ, R97 ;  /* 0x000000ffff307224 */ /* 0x000fc600078e0061 */
[C---:B------:R-:W-:Y:S01]  /*40f0*/  HMMA.16816.F32.BF16 R64, R8.reuse, R40, R64 ;  /* 0x000000280840723c */ /* 0x040fe20000041840 */
[----:B------:R-:W-:Y:S01]  /*4100*/  IMAD.MOV.U32 R51, RZ, RZ, R99 ;  /* 0x000000ffff337224 */ /* 0x000fe200078e0063 */
[----:B------:R-:W-:Y:S01]  /*4110*/  MOV R50, R100 ;  /* 0x0000006400327202 */ /* 0x000fe20000000f00 */
[----:B--2---:R-:W-:Y:S01]  /*4120*/  FFMA.FTZ R2, R229, UR5, -R13 ;  /* 0x00000005e5027c23 */ /* 0x004fe2000801080d */
[----:B------:R-:W-:Y:S02]  /*4130*/  MOV R229, R98 ;  /* 0x0000006200e57202 */ /* 0x000fe40000000f00 */
[----:B------:R-:W-:Y:S01]  /*4140*/  HMMA.16816.F32.BF16 R56, R8, R42, R56 ;  /* 0x0000002a0838723c */ /* 0x000fe20000041838 */
[----:B------:R-:W2:Y:S01]  /*4150*/  LDSM.16.MT88.4 R96, [R139+0xac00] ;  /* 0x00ac00008b60783b */ /* 0x000ea20000004200 */
[----:B------:R4:W3:Y:S01]  /*4160*/  MUFU.EX2 R35, R2 ;  /* 0x0000000200237308 */ /* 0x0008e20000000800 */
[----:B------:R-:W-:Y:S01]  /*4170*/  MOV R41, R102 ;  /* 0x0000006600297202 */ /* 0x000fe20000000f00 */
[----:B------:R-:W-:-:S02]  /*4180*/  IMAD.MOV.U32 R40, RZ, RZ, R103 ;  /* 0x000000ffff287224 */ /* 0x000fc400078e0067 */
[----:B------:R-:W-:Y:S01]  /*4190*/  HMMA.16816.F32.BF16 R52, R8, R38, R52 ;  /* 0x000000260834723c */ /* 0x000fe20000041834 */
[----:B------:R-:W-:Y:S01]  /*41a0*/  MOV R43, R109 ;  /* 0x0000006d002b7202 */ /* 0x000fe20000000f00 */
[----:B------:R-:W-:-:S04]  /*41b0*/  IMAD.MOV.U32 R42, RZ, RZ, R110 ;  /* 0x000000ffff2a7224 */ /* 0x000fc800078e006e */
[----:B------:R-:W-:Y:S01]  /*41c0*/  HMMA.16816.F32.BF16 R28, R8, R22, R28 ;  /* 0x00000016081c723c */ /* 0x000fe2000004181c */
[----:B------:R-:W-:Y:S01]  /*41d0*/  IMAD.MOV.U32 R39, RZ, RZ, R170 ;  /* 0x000000ffff277224 */ /* 0x000fe200078e00aa */
[----:B------:R-:W-:-:S04]  /*41e0*/  MOV R38, R120 ;  /* 0x0000007800267202 */ /* 0x000fc80000000f00 */
[----:B------:R-:W-:Y:S01]  /*41f0*/  HMMA.16816.F32.BF16 R24, R8, R26, R124 ;  /* 0x0000001a0818723c */ /* 0x000fe2000004187c */
[----:B----4-:R-:W-:Y:S01]  /*4200*/  FFMA.FTZ R2, R215, UR5, -R13 ;  /* 0x00000005d7027c23 */ /* 0x010fe2000801080d */
[----:B------:R-:W-:Y:S01]  /*4210*/  IMAD.MOV.U32 R23, RZ, RZ, R123 ;  /* 0x000000ffff177224 */ /* 0x000fe200078e007b */
[----:B---3--:R-:W-:Y:S01]  /*4220*/  F2FP.BF16.F32.PACK_AB R168, R35, R133 ;  /* 0x0000008523a8723e */ /* 0x008fe200000010ff */
[----:B------:R-:W-:Y:S01]  /*4230*/  IMAD.MOV.U32 R22, RZ, RZ, R128 ;  /* 0x000000ffff167224 */ /* 0x000fe200078e0080 */
[----:B------:R3:W-:Y:S01]  /*4240*/  MUFU.EX2 R34, R2 ;  /* 0x0000000200227308 */ /* 0x0007e20000000800 */
[----:B------:R-:W-:Y:S01]  /*4250*/  F2FP.BF16.F32.PACK_AB R128, R175, R180 ;  /* 0x000000b4af80723e */ /* 0x000fe200000010ff */
[----:B------:R-:W-:Y:S02]  /*4260*/  IMAD.MOV.U32 R215, RZ, RZ, R101 ;  /* 0x000000ffffd77224 */ /* 0x000fe400078e0065 */
[----:B---3--:R-:W-:Y:S01]  /*4270*/  FFMA.FTZ R2, R214, UR5, -R13 ;  /* 0x00000005d6027c23 */ /* 0x008fe2000801080d */
[----:B------:R-:W-:-:S03]  /*4280*/  MOV R214, R171 ;  /* 0x000000ab00d67202 */ /* 0x000fc60000000f00 */
[----:B------:R3:W4:Y:S02]  /*4290*/  MUFU.EX2 R33, R2 ;  /* 0x0000000200217308 */ /* 0x0007240000000800 */
[----:B---3--:R-:W-:Y:S01]  /*42a0*/  FFMA.FTZ R2, R222, UR5, -R12 ;  /* 0x00000005de027c23 */ /* 0x008fe2000801080c */
[----:B----4-:R-:W-:Y:S02]  /*42b0*/  F2FP.BF16.F32.PACK_AB R170, R33, R34 ;  /* 0x0000002221aa723e */ /* 0x010fe400000010ff */
[----:B------:R-:W-:-:S03]  /*42c0*/  MOV R222, R111 ;  /* 0x0000006f00de7202 */ /* 0x000fc60000000f00 */
[----:B------:R3:W-:Y:S01]  /*42d0*/  MUFU.EX2 R32, R2 ;  /* 0x0000000200207308 */ /* 0x0007e20000000800 */
[----:B------:R-:W4:Y:S01]  /*42e0*/  LDSM.16.MT88.4 R108, [R217+0xac00] ;  /* 0x00ac0000d96c783b */ /* 0x000f220000004200 */
[----:B---3--:R-:W-:Y:S01]  /*42f0*/  FFMA.FTZ R2, R223, UR5, -R12 ;  /* 0x00000005df027c23 */ /* 0x008fe2000801080c */
[----:B------:R-:W-:Y:S02]  /*4300*/  MOV R223, R163 ;  /* 0x000000a300df7202 */ /* 0x000fe40000000f00 */
[C---:B------:R-:W-:Y:S01]  /*4310*/  HMMA.16816.F32.BF16 R160, R8.reuse, R16, R208 ;  /* 0x0000001008a0723c */ /* 0x040fe200000418d0 */
[----:B------:R-:W3:Y:S02]  /*4320*/  S2R R209, SR_TID.X ;  /* 0x0000000000d17919 */ /* 0x000ee40000002100 */
[----:B------:R1:W2:Y:S03]  /*4330*/  MUFU.EX2 R15, R2 ;  /* 0x00000002000f7308 */ /* 0x0002a60000000800 */
[----:B------:R-:W-:Y:S01]  /*4340*/  HMMA.16816.F32.BF16 R16, R8, R18, R112 ;  /* 0x000000120810723c */ /* 0x000fe20000041870 */
[----:B------:R-:W-:-:S02]  /*4350*/  MOV R211, R130 ;  /* 0x0000008200d37202 */ /* 0x000fc40000000f00 */
[----:B------:R-:W-:Y:S01]  /*4360*/  F2FP.BF16.F32.PACK_AB R130, R173, R174 ;  /* 0x000000aead82723e */ /* 0x000fe200000010ff */
[----:B-1----:R-:W-:Y:S01]  /*4370*/  FFMA.FTZ R2, R231, UR5, -R12 ;  /* 0x00000005e7027c23 */ /* 0x002fe2000801080c */
[----:B--2---:R-:W-:Y:S01]  /*4380*/  F2FP.BF16.F32.PACK_AB R169, R15, R32 ;  /* 0x000000200fa9723e */ /* 0x004fe200000010ff */
[----:B------:R-:W-:Y:S02]  /*4390*/  IMAD.MOV.U32 R231, RZ, RZ, R121 ;  /* 0x000000ffffe77224 */ /* 0x000fe400078e0079 */
[----:B------:R1:W-:Y:S01]  /*43a0*/  MUFU.EX2 R20, R2 ;  /* 0x0000000200147308 */ /* 0x0003e20000000800 */
[----:B---3--:R-:W-:-:S04]  /*43b0*/  SHF.R.S32.HI R210, RZ, 0x1f, R209 ;  /* 0x0000001fffd27819 */ /* 0x008fc800000114d1 */
[----:B------:R-:W-:Y:S01]  /*43c0*/  LEA.HI R210, R210, R209, RZ, 0x5 ;  /* 0x000000d1d2d27211 */ /* 0x000fe200078f28ff */
[----:B-1----:R-:W-:Y:S01]  /*43d0*/  FFMA.FTZ R2, R233, UR5, -R12 ;  /* 0x00000005e9027c23 */ /* 0x002fe2000801080c */
[----:B------:R-:W-:Y:S02]  /*43e0*/  MOV R233, R122 ;  /* 0x0000007a00e97202 */ /* 0x000fe40000000f00 */
[----:B------:R-:W1:Y:S01]  /*43f0*/  LDSM.16.MT88.4 R120, [R139+0xbc00] ;  /* 0x00bc00008b78783b */ /* 0x000e620000004200 */
[----:B------:R2:W3:Y:S02]  /*4400*/  MUFU.EX2 R14, R2 ;  /* 0x00000002000e7308 */ /* 0x0004e40000000800 */
[----:B--2---:R-:W-:Y:S01]  /*4410*/  FFMA.FTZ R2, R230, UR5, -R0 ;  /* 0x00000005e6027c23 */ /* 0x004fe20008010800 */
[----:B---3--:R-:W-:-:S05]  /*4420*/  F2FP.BF16.F32.PACK_AB R171, R14, R20 ;  /* 0x000000140eab723e */ /* 0x008fca00000010ff */
[----:B------:R2:W3:Y:S02]  /*4430*/  MUFU.EX2 R13, R2 ;  /* 0x00000002000d7308 */ /* 0x0004e40000000800 */
[C---:B------:R-:W-:Y:S06]  /*4440*/  HMMA.16816.F32.BF16 R124, R168.reuse, R4, R204 ;  /* 0x00000004a87c723c */ /* 0x040fec00000418cc */
[C---:B------:R-:W-:Y:S06]  /*4450*/  HMMA.16816.F32.BF16 R140, R168.reuse, R152, R140 ;  /* 0x00000098a88c723c */ /* 0x040fec000004188c */
[----:B------:R-:W-:Y:S01]  /*4460*/  HMMA.16816.F32.BF16 R148, R168, R154, R148 ;  /* 0x0000009aa894723c */ /* 0x000fe20000041894 */
[--C-:B--2---:R-:W-:Y:S01]  /*4470*/  FFMA.FTZ R2, R232, UR5, -R0.reuse ;  /* 0x00000005e8027c23 */ /* 0x104fe20008010800 */
[----:B------:R-:W-:Y:S01]  /*4480*/  FFMA.FTZ R0, R234, UR5, -R0 ;  /* 0x00000005ea007c23 */ /* 0x000fe20008010800 */
[----:B---3--:R-:W-:-:S02]  /*4490*/  F2FP.BF16.F32.PACK_AB R129, R13, R137 ;  /* 0x000000890d81723e */ /* 0x008fc400000010ff */
[----:B------:R-:W-:Y:S01]  /*44a0*/  MUFU.EX2 R12, R2 ;  /* 0x00000002000c7308 */ /* 0x000fe20000000800 */
[C---:B------:R-:W-:Y:S06]  /*44b0*/  HMMA.16816.F32.BF16 R72, R168.reuse, R80, R176 ;  /* 0x00000050a848723c */ /* 0x040fec00000418b0 */
[C---:B------:R-:W-:Y:S01]  /*44c0*/  HMMA.16816.F32.BF16 R76, R168.reuse, R82, R44 ;  /* 0x00000052a84c723c */ /* 0x040fe2000004182c */
[----:B------:R2:W3:Y:S05]  /*44d0*/  MUFU.EX2 R8, R0 ;  /* 0x0000000000087308 */ /* 0x0004ea0000000800 */
[C---:B------:R-:W-:Y:S06]  /*44e0*/  HMMA.16816.F32.BF16 R88, R168.reuse, R96, R188 ;  /* 0x00000060a858723c */ /* 0x040fec00000418bc */
[----:B------:R-:W-:Y:S01]  /*44f0*/  HMMA.16816.F32.BF16 R92, R168, R98, R92 ;  /* 0x00000062a85c723c */ /* 0x000fe2000004185c */
[----:B--2---:R-:W-:-:S05]  /*4500*/  LOP3.LUT R0, R210, 0xffffffe0, RZ, 0xc0, !PT ;  /* 0xffffffe0d2007812 */ /* 0x004fca00078ec0ff */
[----:B----4-:R-:W-:Y:S01]  /*4510*/  HMMA.16816.F32.BF16 R100, R168, R108, R192 ;  /* 0x0000006ca864723c */ /* 0x010fe200000418c0 */
[----:B------:R-:W2:Y:S01]  /*4520*/  S2R R210, SR_TID.X ;  /* 0x0000000000d27919 */ /* 0x000ea20000002100 */
[----:B---3--:R-:W-:-:S04]  /*4530*/  F2FP.BF16.F32.PACK_AB R131, R8, R12 ;  /* 0x0000000c0883723e */ /* 0x008fc800000010ff */
[C---:B------:R-:W-:Y:S06]  /*4540*/  HMMA.16816.F32.BF16 R104, R168.reuse, R110, R104 ;  /* 0x0000006ea868723c */ /* 0x040fec0000041868 */
[C---:B-1----:R-:W-:Y:S06]  /*4550*/  HMMA.16816.F32.BF16 R112, R168.reuse, R120, R196 ;  /* 0x00000078a870723c */ /* 0x042fec00000418c4 */
[----:B------:R-:W-:Y:S01]  /*4560*/  HMMA.16816.F32.BF16 R116, R168, R122, R116 ;  /* 0x0000007aa874723c */ /* 0x000fe20000041874 */
[----:B--2---:R-:W-:Y:S01]  /*4570*/  IMAD.IADD R0, R210, 0x1, -R0 ;  /* 0x00000001d2007824 */ /* 0x004fe200078e0a00 */
[----:B------:R-:W-:Y:S01]  /*4580*/  MOV R210, R211 ;  /* 0x000000d300d27202 */ /* 0x000fe20000000f00 */
[----:B------:R-:W-:Y:S01]  /*4590*/  IMAD.MOV.U32 R211, RZ, RZ, R23 ;  /* 0x000000ffffd37224 */ /* 0x000fe200078e0017 */
[----:B------:R-:W-:Y:S01]  /*45a0*/  MOV R23, R233 ;  /* 0x000000e900177202 */ /* 0x000fe20000000f00 */
[----:B------:R-:W-:Y:S01]  /*45b0*/  IMAD.MOV.U32 R233, RZ, RZ, R21 ;  /* 0x000000ffffe97224 */ /* 0x000fe200078e0015 */
[----:B------:R-:W-:Y:S01]  /*45c0*/  MOV R21, R200 ;  /* 0x000000c800157202 */ /* 0x000fe20000000f00 */
[----:B------:R-:W-:Y:S01]  /*45d0*/  IMAD.MOV.U32 R200, RZ, RZ, R201 ;  /* 0x000000ffffc87224 */ /* 0x000fe200078e00c9 */
[----:B------:R-:W-:Y:S01]  /*45e0*/  MOV R201, R202 ;  /* 0x000000ca00c97202 */ /* 0x000fe20000000f00 */
[----:B------:R-:W-:-:S02]  /*45f0*/  IMAD.MOV.U32 R202, RZ, RZ, R3 ;  /* 0x000000ffffca7224 */ /* 0x000fc400078e0003 */
[----:B------:R-:W-:Y:S01]  /*4600*/  FADD.FTZ R3, R218, R219 ;  /* 0x000000dbda037221 */ /* 0x000fe20000010000 */
[----:B------:R-:W-:Y:S01]  /*4610*/  IMAD.MOV.U32 R230, RZ, RZ, R23 ;  /* 0x000000ffffe67224 */ /* 0x000fe200078e0017 */
[----:B------:R1:W5:Y:S01]  /*4620*/  LDL.LU R219, [R1+0x34] ;  /* 0x0000340001db7983 */ /* 0x0003620000300800 */
[----:B------:R-:W-:Y:S01]  /*4630*/  MOV R208, R211 ;  /* 0x000000d300d07202 */ /* 0x000fe20000000f00 */
[----:B------:R-:W-:Y:S01]  /*4640*/  IMAD.MOV.U32 R211, RZ, RZ, R21 ;  /* 0x000000ffffd37224 */ /* 0x000fe200078e0015 */
[----:B------:R-:W-:Y:S01]  /*4650*/  MOV R209, R233 ;  /* 0x000000e900d17202 */ /* 0x000fe20000000f00 */
[----:B------:R1:W5:Y:S01]  /*4660*/  LDL.LU R218, [R1+0x30] ;  /* 0x0000300001da7983 */ /* 0x0003620000300800 */
[----:B------:R-:W-:Y:S01]  /*4670*/  MOV R23, R200 ;  /* 0x000000c800177202 */ /* 0x000fe20000000f00 */
[----:B------:R-:W-:Y:S01]  /*4680*/  IMAD.MOV.U32 R233, RZ, RZ, R201 ;  /* 0x000000ffffe97224 */ /* 0x000fe200078e00c9 */
[----:B------:R-:W-:Y:S01]  /*4690*/  MOV R21, R202 ;  /* 0x000000ca00157202 */ /* 0x000fe20000000f00 */
[----:B------:R-:W-:Y:S01]  /*46a0*/  IMAD.MOV.U32 R200, RZ, RZ, R216 ;  /* 0x000000ffffc87224 */ /* 0x000fe200078e00d8 */
[----:B------:R-:W-:Y:S01]  /*46b0*/  MOV R201, R185 ;  /* 0x000000b900c97202 */ /* 0x000fe20000000f00 */
[----:B------:R1:W5:Y:S01]  /*46c0*/  LDL.LU R216, [R1+0x2c] ;  /* 0x00002c0001d87983 */ /* 0x0003620000300800 */
[----:B------:R-:W-:Y:S01]  /*46d0*/  IMAD.MOV.U32 R202, RZ, RZ, R184 ;  /* 0x000000ffffca7224 */ /* 0x000fe200078e00b8 */
[----:B------:R-:W-:Y:S02]  /*46e0*/  HMMA.16816.F32.BF16 R164, R128, R4, R164 ;  /* 0x0000000480a4723c */ /* 0x000fe400000418a4 */
[----:B------:R1:W5:Y:S04]  /*46f0*/  LDL.LU R185, [R1+0x28] ;  /* 0x0000280001b97983 */ /* 0x0003680000300800 */
[----:B------:R1:W5:Y:S01]  /*4700*/  LDL.LU R184, [R1+0x24] ;  /* 0x0000240001b87983 */ /* 0x0003620000300800 */
[----:B------:R-:W-:Y:S01]  /*4710*/  FADD.FTZ R2, R208, R230 ;  /* 0x000000e6d0027221 */ /* 0x000fe20000010000 */
        /* <DEDUP_REMOVED lines=50> */
[----:B------:R-:W-:Y:S01]  /*4a40*/  HMMA.16816.F32.BF16 R168, R168, R6, R144 ;  /* 0x00000006a8a8723c */ /* 0x000fe20000041890 */
[----:B------:R-:W-:Y:S01]  /*4a50*/  FADD.FTZ R228, R174, R228 ;  /* 0x000000e4aee47221 */ /* 0x000fe20000010000 */
[----:B------:R-:W-:Y:S01]  /*4a60*/  FADD.FTZ R3, R12, R3 ;  /* 0x000000030c037221 */ /* 0x000fe20000010000 */
[----:B------:R-:W-:Y:S01]  /*4a70*/  FADD.FTZ R2, R34, R2 ;  /* 0x0000000222027221 */ /* 0x000fe20000010000 */
[----:B------:R-:W-:-:S02]  /*4a80*/  FADD.FTZ R0, R20, R0 ;  /* 0x0000000014007221 */ /* 0x000fc40000010000 */
[----:B------:R-:W-:Y:S01]  /*4a90*/  HMMA.16816.F32.BF16 R144, R128, R152, R68 ;  /* 0x000000988090723c */ /* 0x000fe20000041844 */
[----:B------:R-:W-:-:S05]  /*4aa0*/  FADD.FTZ R228, R173, R228 ;  /* 0x000000e4ade47221 */ /* 0x000fca0000010000 */
[----:B------:R-:W-:Y:S01]  /*4ab0*/  HMMA.16816.F32.BF16 R68, R128, R80, R64 ;  /* 0x000000508044723c */ /* 0x000fe20000041840 */
[----:B------:R-:W-:-:S05]  /*4ac0*/  FADD.FTZ R229, R8, R3 ;  /* 0x0000000308e57221 */ /* 0x000fca0000010000 */
[----:B------:R-:W-:Y:S01]  /*4ad0*/  HMMA.16816.F32.BF16 R84, R128, R96, R84 ;  /* 0x000000608054723c */ /* 0x000fe20000041854 */
[----:B------:R-:W-:-:S05]  /*4ae0*/  FADD.FTZ R230, R33, R2 ;  /* 0x0000000221e67221 */ /* 0x000fca0000010000 */
[----:B------:R-:W-:Y:S01]  /*4af0*/  HMMA.16816.F32.BF16 R156, R128, R108, R156 ;  /* 0x0000006c809c723c */ /* 0x000fe2000004189c */
[----:B------:R-:W-:-:S05]  /*4b00*/  FADD.FTZ R231, R14, R0 ;  /* 0x000000000ee77221 */ /* 0x000fca0000010000 */
[C---:B------:R-:W-:Y:S06]  /*4b10*/  HMMA.16816.F32.BF16 R160, R128.reuse, R120, R160 ;  /* 0x0000007880a0723c */ /* 0x040fec00000418a0 */
[C---:B------:R-:W-:Y:S06]  /*4b20*/  HMMA.16816.F32.BF16 R152, R128.reuse, R154, R60 ;  /* 0x0000009a8098723c */ /* 0x040fec000004183c */
[C---:B------:R-:W-:Y:S06]  /*4b30*/  HMMA.16816.F32.BF16 R80, R128.reuse, R82, R56 ;  /* 0x000000528050723c */ /* 0x040fec0000041838 */
[C---:B------:R-:W-:Y:S06]  /*4b40*/  HMMA.16816.F32.BF16 R96, R128.reuse, R98, R52 ;  /* 0x000000628060723c */ /* 0x040fec0000041834 */
[C---:B------:R-:W-:Y:S06]  /*4b50*/  HMMA.16816.F32.BF16 R108, R128.reuse, R110, R28 ;  /* 0x0000006e806c723c */ /* 0x040fec000004181c */
[C---:B------:R-:W-:Y:S06]  /*4b60*/  HMMA.16816.F32.BF16 R120, R128.reuse, R122, R16 ;  /* 0x0000007a8078723c */ /* 0x040fec0000041810 */
[----:B------:R-:W-:Y:S01]  /*4b70*/  HMMA.16816.F32.BF16 R128, R128, R6, R24 ;  /* 0x000000068080723c */ /* 0x000fe20000041818 */
[----:B------:R-:W-:-:S08]  /*4b80*/  NOP ;  /* 0x0000000000007918 */ /* 0x000fd00000000000 */
[----:B-1----:R-:W-:-:S15]  /*4b90*/  @!P0 BRA `(.L_x_6) ;  /* 0x0000002c00a48947 */ /* 0x002fde0003800000 */
[C---:B-----5:R-:W-:Y:S01]  /*4ba0*/  SHF.L.U64.HI R239, R184.reuse, 0x6, R185 ;  /* 0x00000006b8ef7819 */ /* 0x060fe200000102b9 */
[----:B------:R-:W-:Y:S01]  /*4bb0*/  IMAD.SHL.U32 R240, R184, 0x40, RZ ;  /* 0x00000040b8f07824 */ /* 0x000fe200078e00ff */
[----:B------:R-:W-:Y:S01]  /*4bc0*/  LEA.HI.SX32 R222, R237, 0xfffffffe, 0x1a ;  /* 0xfffffffeedde7811 */ /* 0x000fe200078fd2ff */
[----:B------:R-:W-:Y:S01]  /*4bd0*/  IMAD.MOV.U32 R3, RZ, RZ, R136 ;  /* 0x000000ffff037224 */ /* 0x000fe200078e0088 */
[----:B------:R-:W-:Y:S01]  /*4be0*/  MOV R133, R135 ;  /* 0x0000008700857202 */ /* 0x000fe20000000f00 */
[----:B------:R-:W-:Y:S01]  /*4bf0*/  IMAD.MOV.U32 R137, RZ, RZ, R134 ;  /* 0x000000ffff897224 */ /* 0x000fe200078e0086 */
[----:B------:R-:W-:Y:S01]  /*4c00*/  MOV R138, R132 ;  /* 0x00000084008a7202 */ /* 0x000fe20000000f00 */
[----:B------:R-:W-:Y:S01]  /*4c10*/  ULDC UR4, c[0x0][0x2ec] ;  /* 0x0000bb0000047ab9 */ /* 0x000fe20000000800 */
[----:B------:R-:W-:Y:S01]  /*4c20*/  ULDC.64 UR12, c[0x0][0x250] ;  /* 0x00009400000c7ab9 */ /* 0x000fe20000000a00 */
[----:B------:R-:W-:Y:S01]  /*4c30*/  ULDC.64 UR6, c[0x0][0x218] ;  /* 0x0000860000067ab9 */ /* 0x000fe20000000a00 */
[----:B------:R-:W-:Y:S01]  /*4c40*/  ULDC.64 UR8, c[0x0][0x248] ;  /* 0x0000920000087ab9 */ /* 0x000fe20000000a00 */
[----:B------:R-:W-:Y:S01]  /*4c50*/  ULDC.64 UR10, c[0x0][0x220] ;  /* 0x00008800000a7ab9 */ /* 0x000fe20000000a00 */
[----:B------:R-:W-:Y:S05]  /*4c60*/  BRA `(.L_x_7) ;  /* 0x00000000005c7947 */ /* 0x000fea0003800000 */
.L_x_9:
[----:B------:R-:W-:Y:S04]  /*4c70*/  VIADD R0, R222, 0xffffffff ;  /* 0xffffffffde007836 */ /* 0x000fe80000000000 */
[----:B------:R-:W-:Y:S01]  /*4c80*/  IMAD.WIDE.U32 R172, R0, UR8, RZ ;  /* 0x0000000800ac7c25 */ /* 0x000fe2000f8e00ff */
[----:B------:R-:W-:Y:S05]  /*4c90*/  SHF.R.S32.HI R2, RZ, 0x1f, R0 ;  /* 0x0000001fff027819 */ /* 0x000fea0000011400 */
[----:B------:R-:W-:Y:S04]  /*4ca0*/  IMAD R2, R2, UR8, RZ ;  /* 0x0000000802027c24 */ /* 0x000fe8000f8e02ff */
[----:B------:R-:W-:Y:S01]  /*4cb0*/  IMAD R2, R0, UR9, R2 ;  /* 0x0000000900027c24 */ /* 0x000fe2000f8e0202 */
[----:B------:R-:W-:Y:S03]  /*4cc0*/  LEA R0, P1, R172, R246, 0x6 ;  /* 0x000000f6ac007211 */ /* 0x000fe600078230ff */
[----:B------:R-:W-:Y:S01]  /*4cd0*/  IMAD.IADD R2, R173, 0x1, R2 ;  /* 0x00000001ad027824 */ /* 0x000fe200078e0202 */
[----:B------:R-:W-:Y:S04]  /*4ce0*/  LEA R134, P2, R0, UR6, 0x1 ;  /* 0x0000000600867c11 */ /* 0x000fe8000f8408ff */
[----:B------:R-:W-:Y:S02]  /*4cf0*/  LEA.HI.X R2, R172, R243, R2, 0x6, P1 ;  /* 0x000000f3ac027211 */ /* 0x000fe400008f3402 */
[----:B------:R-:W-:Y:S02]  /*4d00*/  IADD3 R172, P1, R241, R134, RZ ;  /* 0x00000086f1ac7210 */ /* 0x000fe40007f3e0ff */
[----:B------:R-:W-:Y:S05]  /*4d10*/  LEA.HI.X R135, R0, UR7, R2, 0x1, P2 ;  /* 0x0000000700877c11 */ /* 0x000fea00090f0c02 */
[----:B------:R-:W-:Y:S01]  /*4d20*/  @!PT LDS RZ, [RZ] ;  /* 0x00000000fffff984 */ /* 0x000fe20000000800 */
[----:B------:R-:W-:Y:S01]  /*4d30*/  @!PT LDS RZ, [RZ] ;  /* 0x00000000fffff984 */ /* 0x000fe20000000800 */
[----:B------:R-:W-:Y:S01]  /*4d40*/  @!PT LDS RZ, [RZ] ;  /* 0x00000000fffff984 */ /* 0x000fe20000000800 */
[----:B------:R1:W-:Y:S01]  /*4d50*/  LDGSTS.E.BYPASS.LTC128B.128 [R221+0x6000], desc[UR14][R134.64] ;  /* 0x0600000086dd7fae */ /* 0x0003e2000b901d4e */
[----:B------:R-:W-:Y:S03]  /*4d60*/  IMAD.X R173, R248, 0x1, R135, P1 ;  /* 0x00000001f8ad7824 */ /* 0x000fe600008e0687 */
[----:B------:R1:W-:Y:S04]  /*4d70*/  LDGSTS.E.BYPASS.LTC128B.128 [R221+0x7000], desc[UR14][R134.64+0x40] ;  /* 0x0700004086dd7fae */ /* 0x0003e8000b901d4e */
[----:B------:R1:W-:Y:S04]  /*4d80*/  LDGSTS.E.BYPASS.LTC128B.128 [R221+0x8000], desc[UR14][R134.64+0x80] ;  /* 0x0800008086dd7fae */ /* 0x0003e8000b901d4e */
[----:B------:R1:W-:Y:S04]  /*4d90*/  LDGSTS.E.BYPASS.LTC128B.128 [R221+0x6800], desc[UR14][R172.64] ;  /* 0x06800000acdd7fae */ /* 0x0003e8000b901d4e */
[----:B------:R1:W-:Y:S04]  /*4da0*/  LDGSTS.E.BYPASS.LTC128B.128 [R221+0x7800], desc[UR14][R172.64+0x40] ;  /* 0x07800040acdd7fae */ /* 0x0003e8000b901d4e */
[----:B------:R1:W-:Y:S04]  /*4db0*/  LDGSTS.E.BYPASS.LTC128B.128 [R221+0x8800], desc[UR14][R172.64+0x80] ;  /* 0x08800080acdd7fae */ /* 0x0003e8000b901d4e */
[----:B------:R-:W0:Y:S01]  /*4dc0*/  LDGDEPBAR ;  /* 0x00000000000079af */ /* 0x000e220000000000 */
[----:B------:R-:W-:Y:S05]  /*4dd0*/  BRA `(.L_x_8) ;  /* 0x0000000c005c7947 */ /* 0x000fea0003800000 */
.L_x_7:
[----:B------:R-:W-:Y:S01]  /*4de0*/  SHF.R.S32.HI R0, RZ, 0x1f, R222 ;  /* 0x0000001fff007819 */ /* 0x000fe200000114de */
[----:B------:R-:W-:Y:S04]  /*4df0*/  DEPBAR.LE SB0, 0x0 ;  /* 0x000080000000791a */ /* 0x000fe80000000000 */
[----:B------:R-:W-:Y:S01]  /*4e00*/  BAR.SYNC.DEFER_BLOCKING 0x0 ;  /* 0x0000000000007b1d */ /* 0x000fe20000010000 */
[----:B------:R-:W-:Y:S02]  /*4e10*/  IMAD R0, R0, UR12, RZ ;  /* 0x0000000c00007c24 */ /* 0x000fe4000f8e02ff */
[C---:B------:R-:W-:Y:S04]  /*4e20*/  IMAD.WIDE.U32 R6, R222.reuse, UR12, RZ ;  /* 0x0000000cde067c25 */ /* 0x040fe8000f8e00ff */
        /* <DEDUP_REMOVED lines=10> */
[----:B------:R-:W-:Y:S01]  /*4ed0*/  LDGSTS.E.BYPASS.LTC128B.128 [R221+0x9000], desc[UR14][R4.64] ;  /* 0x0900000004dd7fae */ /* 0x000fe2000b901d4e */
[----:B------:R-:W-:Y:S01]  /*4ee0*/  IMAD.X R7, R239, 0x1, R5, P0 ;  /* 0x00000001ef077824 */ /* 0x000fe200000e0605 */
[----:B------:R-:W-:Y:S04]  /*4ef0*/  ISETP.GT.AND P0, PT, R222, RZ, PT ;  /* 0x000000ffde00720c */ /* 0x000fe80003f04270 */
[----:B------:R-:W-:Y:S06]  /*4f00*/  LDGSTS.E.BYPASS.LTC128B.128 [R221+0xa000], desc[UR14][R4.64+0x40] ;  /* 0x0a00004004dd7fae */ /* 0x000fec000b901d4e */
[----:B------:R-:W-:Y:S06]  /*4f10*/  LDGSTS.E.BYPASS.LTC128B.128 [R221+0xb000], desc[UR14][R4.64+0x80] ;  /* 0x0b00008004dd7fae */ /* 0x000fec000b901d4e */
[----:B------:R-:W-:Y:S06]  /*4f20*/  LDGSTS.E.BYPASS.LTC128B.128 [R221+0x9800], desc[UR14][R6.64] ;  /* 0x0980000006dd7fae */ /* 0x000fec000b901d4e */
[----:B------:R-:W-:Y:S06]  /*4f30*/  LDGSTS.E.BYPASS.LTC128B.128 [R221+0xa800], desc[UR14][R6.64+0x40] ;  /* 0x0a80004006dd7fae */ /* 0x000fec000b901d4e */
[----:B------:R1:W-:Y:S06]  /*4f40*/  LDGSTS.E.BYPASS.LTC128B.128 [R221+0xb800], desc[UR14][R6.64+0x80] ;  /* 0x0b80008006dd7fae */ /* 0x0003ec000b901d4e */
[----:B------:R-:W-:Y:S06]  /*4f50*/  LDSM.16.M88.4 R64, [R219] ;  /* 0x00000000db40783b */ /* 0x000fec0000000200 */
[----:B------:R-:W1:Y:S06]  /*4f60*/  LDSM.16.M88.4 R16, [R216+0x6000] ;  /* 0x00600000d810783b */ /* 0x000e6c0000000200 */
[----:B------:R-:W2:Y:S06]  /*4f70*/  LDSM.16.M88.4 R60, [R219+0x1000] ;  /* 0x00100000db3c783b */ /* 0x000eac0000000200 */
[----:B------:R-:W3:Y:S06]  /*4f80*/  LDSM.16.M88.4 R32, [R216+0x6400] ;  /* 0x00640000d820783b */ /* 0x000eec0000000200 */
[----:B------:R-:W0:Y:S06]  /*4f90*/  LDGDEPBAR ;  /* 0x00000000000079af */ /* 0x000e2c0000000000 */
[----:B------:R-:W4:Y:S06]  /*4fa0*/  LDSM.16.M88.4 R48, [R216+0x6800] ;  /* 0x00680000d830783b */ /* 0x000f2c0000000200 */
[----:B------:R-:W5:Y:S06]  /*4fb0*/  LDSM.16.M88.4 R172, [R216+0x6c00] ;  /* 0x006c0000d8ac783b */ /* 0x000f6c0000000200 */
[----:B------:R-:W-:Y:S01]  /*4fc0*/  LDSM.16.M88.4 R176, [R220] ;  /* 0x00000000dcb0783b */ /* 0x000fe20000000200 */
[-C--:B-1----:R-:W-:Y:S05]  /*4fd0*/  HMMA.16816.F32.BF16 R4, R64, R16.reuse, RZ ;  /* 0x000000104004723c */ /* 0x082fea00000418ff */
[----:B------:R-:W1:Y:S01]  /*4fe0*/  LDSM.16.M88.4 R180, [R218+0x6000] ;  /* 0x00600000dab4783b */ /* 0x000e620000000200 */
[C---:B--2---:R-:W-:Y:S05]  /*4ff0*/  HMMA.16816.F32.BF16 R8, R60.reuse, R16, RZ ;  /* 0x000000103c08723c */ /* 0x044fea00000418ff */
[----:B------:R-:W2:Y:S01]  /*5000*/  LDSM.16.M88.4 R184, [R220+0x1000] ;  /* 0x00100000dcb8783b */ /* 0x000ea20000000200 */
[-C--:B------:R-:W-:Y:S05]  /*5010*/  HMMA.16816.F32.BF16 R12, R60, R18.reuse, RZ ;  /* 0x000000123c0c723c */ /* 0x080fea00000418ff */
[----:B------:R-:W2:Y:S01]  /*5020*/  LDSM.16.M88.4 R188, [R218+0x6400] ;  /* 0x00640000dabc783b */ /* 0x000ea20000000200 */
[C---:B------:R-:W-:Y:S05]  /*5030*/  HMMA.16816.F32.BF16 R16, R64.reuse, R18, RZ ;  /* 0x000000124010723c */ /* 0x040fea00000418ff */
[----:B------:R-:W2:Y:S01]  /*5040*/  LDSM.16.M88.4 R192, [R218+0x6800] ;  /* 0x00680000dac0783b */ /* 0x000ea20000000200 */
[-C--:B---3--:R-:W-:Y:S05]  /*5050*/  HMMA.16816.F32.BF16 R20, R64, R32.reuse, RZ ;  /* 0x000000204014723c */ /* 0x088fea00000418ff */
[----:B------:R-:W3:Y:S01]  /*5060*/  LDSM.16.M88.4 R196, [R218+0x6c00] ;  /* 0x006c0000dac4783b */ /* 0x000ee20000000200 */
[C---:B------:R-:W-:Y:S05]  /*5070*/  HMMA.16816.F32.BF16 R24, R60.reuse, R32, RZ ;  /* 0x000000203c18723c */ /* 0x040fea00000418ff */
[----:B------:R-:W-:Y:S01]  /*5080*/  LDSM.16.M88.4 R200, [R219+0x2000] ;  /* 0x00200000dbc8783b */ /* 0x000fe20000000200 */
[-C--:B------:R-:W-:Y:S05]  /*5090*/  HMMA.16816.F32.BF16 R28, R60, R34.reuse, RZ ;  /* 0x000000223c1c723c */ /* 0x080fea00000418ff */
[----:B------:R-:W3:Y:S01]  /*50a0*/  LDSM.16.M88.4 R204, [R216+0x7000] ;  /* 0x00700000d8cc783b */ /* 0x000ee20000000200 */
[C---:B------:R-:W-:Y:S05]  /*50b0*/  HMMA.16816.F32.BF16 R32, R64.reuse, R34, RZ ;  /* 0x000000224020723c */ /* 0x040fea00000418ff */
[----:B------:R-:W3:Y:S01]  /*50c0*/  LDSM.16.M88.4 R208, [R219+0x3000] ;  /* 0x00300000dbd0783b */ /* 0x000ee20000000200 */
[-C--:B----4-:R-:W-:Y:S05]  /*50d0*/  HMMA.16816.F32.BF16 R36, R64, R48.reuse, RZ ;  /* 0x000000304024723c */ /* 0x090fea00000418ff */
[----:B------:R-:W-:Y:S01]  /*50e0*/  LDSM.16.M88.4 R212, [R218+0x7c00] ;  /* 0x007c0000dad4783b */ /* 0x000fe20000000200 */
[C---:B------:R-:W-:Y:S06]  /*50f0*/  HMMA.16816.F32.BF16 R40, R60.reuse, R48, RZ ;  /* 0x000000303c28723c */ /* 0x040fec00000418ff */
[-C--:B------:R-:W-:Y:S06]  /*5100*/  HMMA.16816.F32.BF16 R44, R60, R50.reuse, RZ ;  /* 0x000000323c2c723c */ /* 0x080fec00000418ff */
[C---:B------:R-:W-:Y:S06]  /*5110*/  HMMA.16816.F32.BF16 R48, R64.reuse, R50, RZ ;  /* 0x000000324030723c */ /* 0x040fec00000418ff */
[-C--:B-----5:R-:W-:Y:S06]  /*5120*/  HMMA.16816.F32.BF16 R52, R64, R172.reuse, RZ ;  /* 0x000000ac4034723c */ /* 0x0a0fec00000418ff */
[C---:B------:R-:W-:Y:S06]  /*5130*/  HMMA.16816.F32.BF16 R56, R60.reuse, R172, RZ ;  /* 0x000000ac3c38723c */ /* 0x040fec00000418ff */
[-C--:B------:R-:W-:Y:S06]  /*5140*/  HMMA.16816.F32.BF16 R60, R60, R174.reuse, RZ ;  /* 0x000000ae3c3c723c */ /* 0x080fec00000418ff */
[----:B------:R-:W-:Y:S01]  /*5150*/  HMMA.16816.F32.BF16 R64, R64, R174, RZ ;  /* 0x000000ae4040723c */ /* 0x000fe200000418ff */
[----:B------:R-:W4:Y:S05]  /*5160*/  LDSM.16.M88.4 R172, [R216+0x7400] ;  /* 0x00740000d8ac783b */ /* 0x000f2a0000000200 */
[-C--:B-1----:R-:W-:Y:S06]  /*5170*/  HMMA.16816.F32.BF16 R4, R176, R180.reuse, R4 ;  /* 0x000000b4b004723c */ /* 0x082fec0000041804 */
[C---:B--2---:R-:W-:Y:S06]  /*5180*/  HMMA.16816.F32.BF16 R8, R184.reuse, R180, R8 ;  /* 0x000000b4b808723c */ /* 0x044fec0000041808 */
[-C--:B------:R-:W-:Y:S06]  /*5190*/  HMMA.16816.F32.BF16 R12, R184, R182.reuse, R12 ;  /* 0x000000b6b80c723c */ /* 0x080fec000004180c */
[C---:B------:R-:W-:Y:S01]  /*51a0*/  HMMA.16816.F32.BF16 R16, R176.reuse, R182, R16 ;  /* 0x000000b6b010723c */ /* 0x040fe20000041810 */
[----:B------:R-:W1:Y:S05]  /*51b0*/  LDSM.16.M88.4 R180, [R216+0x7800] ;  /* 0x00780000d8b4783b */ /* 0x000e6a0000000200 */
[-C--:B------:R-:W-:Y:S06]  /*51c0*/  HMMA.16816.F32.BF16 R20, R176, R188.reuse, R20 ;  /* 0x000000bcb014723c */ /* 0x080fec0000041814 */
[C---:B------:R-:W-:Y:S06]  /*51d0*/  HMMA.16816.F32.BF16 R24, R184.reuse, R188, R24 ;  /* 0x000000bcb818723c */ /* 0x040fec0000041818 */
[-C--:B------:R-:W-:Y:S06]  /*51e0*/  HMMA.16816.F32.BF16 R28, R184, R190.reuse, R28 ;  /* 0x000000beb81c723c */ /* 0x080fec000004181c */
[C---:B------:R-:W-:Y:S01]  /*51f0*/  HMMA.16816.F32.BF16 R32, R176.reuse, R190, R32 ;  /* 0x000000beb020723c */ /* 0x040fe20000041820 */
[----:B------:R-:W2:Y:S05]  /*5200*/  LDSM.16.M88.4 R188, [R216+0x7c00] ;  /* 0x007c0000d8bc783b */ /* 0x000eaa0000000200 */
[-C--:B------:R-:W-:Y:S06]  /*5210*/  HMMA.16816.F32.BF16 R36, R176, R192.reuse, R36 ;  /* 0x000000c0b024723c */ /* 0x080fec0000041824 */
[C---:B------:R-:W-:Y:S06]  /*5220*/  HMMA.16816.F32.BF16 R40, R184.reuse, R192, R40 ;  /* 0x000000c0b828723c */ /* 0x040fec0000041828 */
[-C--:B------:R-:W-:Y:S06]  /*5230*/  HMMA.16816.F32.BF16 R44, R184, R194.reuse, R44 ;  /* 0x000000c2b82c723c */ /* 0x080fec000004182c */
[C---:B------:R-:W-:Y:S01]  /*5240*/  HMMA.16816.F32.BF16 R48, R176.reuse, R194, R48 ;  /* 0x000000c2b030723c */ /* 0x040fe20000041830 */
[----:B------:R-:W-:Y:S05]  /*5250*/  LDSM.16.M88.4 R192, [R220+0x3000] ;  /* 0x00300000dcc0783b */ /* 0x000fea0000000200 */
[-C--:B---3--:R-:W-:Y:S06]  /*5260*/  HMMA.16816.F32.BF16 R52, R176, R196.reuse, R52 ;  /* 0x000000c4b034723c */ /* 0x088fec0000041834 */
[C---:B------:R-:W-:Y:S06]  /*5270*/  HMMA.16816.F32.BF16 R56, R184.reuse, R196, R56 ;  /* 0x000000c4b838723c */ /* 0x040fec0000041838 */
[-C--:B------:R-:W-:Y:S01]  /*5280*/  HMMA.16816.F32.BF16 R60, R184, R198.reuse, R60 ;  /* 0x000000c6b83c723c */ /* 0x080fe2000004183c */
[----:B------:R-:W-:Y:S05]  /*5290*/  LDSM.16.M88.4 R184, [R218+0x7000] ;  /* 0x00700000dab8783b */ /* 0x000fea0000000200 */
[----:B------:R-:W-:Y:S01]  /*52a0*/  HMMA.16816.F32.BF16 R64, R176, R198, R64 ;  /* 0x000000c6b040723c */ /* 0x000fe20000041840 */
[----:B------:R-:W3:Y:S05]  /*52b0*/  LDSM.16.M88.4 R176, [R220+0x2000] ;  /* 0x00200000dcb0783b */ /* 0x000eea0000000200 */
[-C--:B------:R-:W-:Y:S01]  /*52c0*/  HMMA.16816.F32.BF16 R4, R200, R204.reuse, R4 ;  /* 0x000000ccc804723c */ /* 0x080fe20000041804 */
[----:B------:R-:W5:Y:S05]  /*52d0*/  LDSM.16.M88.4 R196, [R218+0x7400] ;  /* 0x00740000dac4783b */ /* 0x000f6a0000000200 */
[C---:B------:R-:W-:Y:S06]  /*52e0*/  HMMA.16816.F32.BF16 R8, R208.reuse, R204, R8 ;  /* 0x000000ccd008723c */ /* 0x040fec0000041808 */
[-C--:B------:R-:W-:Y:S06]  /*52f0*/  HMMA.16816.F32.BF16 R12, R208, R206.reuse, R12 ;  /* 0x000000ced00c723c */ /* 0x080fec000004180c */
[C---:B------:R-:W-:Y:S01]  /*5300*/  HMMA.16816.F32.BF16 R16, R200.reuse, R206, R16 ;  /* 0x000000cec810723c */ /* 0x040fe20000041810 */
[----:B------:R-:W5:Y:S05]  /*5310*/  LDSM.16.M88.4 R204, [R218+0x7800] ;  /* 0x00780000dacc783b */ /* 0x000f6a0000000200 */
[-C--:B----4-:R-:W-:Y:S06]  /*5320*/  HMMA.16816.F32.BF16 R20, R200, R172.reuse, R20 ;  /* 0x000000acc814723c */ /* 0x090fec0000041814 */
[C---:B------:R-:W-:Y:S06]  /*5330*/  HMMA.16816.F32.BF16 R24, R208.reuse, R172, R24 ;  /* 0x000000acd018723c */ /* 0x040fec0000041818 */
[-C--:B------:R-:W-:Y:S06]  /*5340*/  HMMA.16816.F32.BF16 R28, R208, R174.reuse, R28 ;  /* 0x000000aed01c723c */ /* 0x080fec000004181c */
[C---:B------:R-:W-:Y:S01]  /*5350*/  HMMA.16816.F32.BF16 R32, R200.reuse, R174, R32 ;  /* 0x000000aec820723c */ /* 0x040fe20000041820 */
[----:B------:R-:W-:Y:S05]  /*5360*/  LDSM.16.M88.4 R172, [R219+0x4000] ;  /* 0x00400000dbac783b */ /* 0x000fea0000000200 */
[-C--:B-1----:R-:W-:Y:S06]  /*5370*/  HMMA.16816.F32.BF16 R36, R200, R180.reuse, R36 ;  /* 0x000000b4c824723c */ /* 0x082fec0000041824 */
[C---:B------:R-:W-:Y:S06]  /*5380*/  HMMA.16816.F32.BF16 R40, R208.reuse, R180, R40 ;  /* 0x000000b4d028723c */ /* 0x040fec0000041828 */
[-C--:B------:R-:W-:Y:S06]  /*5390*/  HMMA.16816.F32.BF16 R44, R208, R182.reuse, R44 ;  /* 0x000000b6d02c723c */ /* 0x080fec000004182c */
[C---:B------:R-:W-:Y:S01]  /*53a0*/  HMMA.16816.F32.BF16 R48, R200.reuse, R182, R48 ;  /* 0x000000b6c830723c */ /* 0x040fe20000041830 */
[----:B------:R-:W1:Y:S05]  /*53b0*/  LDSM.16.M88.4 R180, [R216+0x8000] ;  /* 0x00800000d8b4783b */ /* 0x000e6a0000000200 */
[-C--:B--2---:R-:W-:Y:S06]  /*53c0*/  HMMA.16816.F32.BF16 R52, R200, R188.reuse, R52 ;  /* 0x000000bcc834723c */ /* 0x084fec0000041834 */
[C---:B------:R-:W-:Y:S06]  /*53d0*/  HMMA.16816.F32.BF16 R56, R208.reuse, R188, R56 ;  /* 0x000000bcd038723c */ /* 0x040fec0000041838 */
[-C--:B------:R-:W-:Y:S01]  /*53e0*/  HMMA.16816.F32.BF16 R60, R208, R190.reuse, R60 ;  /* 0x000000bed03c723c */ /* 0x080fe2000004183c */
[----:B------:R-:W-:Y:S05]  /*53f0*/  LDSM.16.M88.4 R208, [R218+0x8400] ;  /* 0x00840000dad0783b */ /* 0x000fea0000000200 */
[----:B------:R-:W-:Y:S01]  /*5400*/  HMMA.16816.F32.BF16 R64, R200, R190, R64 ;  /* 0x000000bec840723c */ /* 0x000fe20000041840 */
[----:B------:R-:W2:Y:S05]  /*5410*/  LDSM.16.M88.4 R188, [R219+0x5000] ;  /* 0x00500000dbbc783b */ /* 0x000eaa0000000200 */
[-C--:B---3--:R-:W-:Y:S01]  /*5420*/  HMMA.16816.F32.BF16 R4, R176, R184.reuse, R4 ;  /* 0x000000b8b004723c */ /* 0x088fe20000041804 */
[----:B------:R-:W-:Y:S05]  /*5430*/  LDSM.16.M88.4 R200, [R218+0x8000] ;  /* 0x00800000dac8783b */ /* 0x000fea0000000200 */
[C---:B------:R-:W-:Y:S06]  /*5440*/  HMMA.16816.F32.BF16 R8, R192.reuse, R184, R8 ;  /* 0x000000b8c008723c */ /* 0x040fec0000041808 */
[-C--:B------:R-:W-:Y:S06]  /*5450*/  HMMA.16816.F32.BF16 R12, R192, R186.reuse, R12 ;  /* 0x000000bac00c723c */ /* 0x080fec000004180c */
[C---:B------:R-:W-:Y:S01]  /*5460*/  HMMA.16816.F32.BF16 R16, R176.reuse, R186, R16 ;  /* 0x000000bab010723c */ /* 0x040fe20000041810 */
[----:B------:R-:W3:Y:S05]  /*5470*/  LDSM.16.M88.4 R184, [R216+0x8400] ;  /* 0x00840000d8b8783b */ /* 0x000eea0000000200 */
[-C--:B-----5:R-:W-:Y:S06]  /*5480*/  HMMA.16816.F32.BF16 R20, R176, R196.reuse, R20 ;  /* 0x000000c4b014723c */ /* 0x0a0fec0000041814 */
[C---:B------:R-:W-:Y:S06]  /*5490*/  HMMA.16816.F32.BF16 R24, R192.reuse, R196, R24 ;  /* 0x000000c4c018723c */ /* 0x040fec0000041818 */
[-C--:B------:R-:W-:Y:S06]  /*54a0*/  HMMA.16816.F32.BF16 R28, R192, R198.reuse, R28 ;  /* 0x000000c6c01c723c */ /* 0x080fec000004181c */
[C---:B------:R-:W-:Y:S01]  /*54b0*/  HMMA.16816.F32.BF16 R32, R176.reuse, R198, R32 ;  /* 0x000000c6b020723c */ /* 0x040fe20000041820 */
[----:B------:R-:W-:Y:S05]  /*54c0*/  LDSM.16.M88.4 R196, [R216+0x8c00] ;  /* 0x008c0000d8c4783b */ /* 0x000fea0000000200 */
[-C--:B------:R-:W-:Y:S06]  /*54d0*/  HMMA.16816.F32.BF16 R36, R176, R204.reuse, R36 ;  /* 0x000000ccb024723c */ /* 0x080fec0000041824 */
[C---:B------:R-:W-:Y:S06]  /*54e0*/  HMMA.16816.F32.BF16 R40, R192.reuse, R204, R40 ;  /* 0x000000ccc028723c */ /* 0x040fec0000041828 */
[-C--:B------:R-:W-:Y:S06]  /*54f0*/  HMMA.16816.F32.BF16 R44, R192, R206.reuse, R44 ;  /* 0x000000cec02c723c */ /* 0x080fec000004182c */
[C---:B------:R-:W-:Y:S01]  /*5500*/  HMMA.16816.F32.BF16 R48, R176.reuse, R206, R48 ;  /* 0x000000ceb030723c */ /* 0x040fe20000041830 */
[----:B------:R-:W-:Y:S05]  /*5510*/  LDSM.16.M88.4 R204, [R220+0x5000] ;  /* 0x00500000dccc783b */ /* 0x000fea0000000200 */
[-C--:B------:R-:W-:Y:S06]  /*5520*/  HMMA.16816.F32.BF16 R52, R176, R212.reuse, R52 ;  /* 0x000000d4b034723c */ /* 0x080fec0000041834 */
[C---:B------:R-:W-:Y:S06]  /*5530*/  HMMA.16816.F32.BF16 R56, R192.reuse, R212, R56 ;  /* 0x000000d4c038723c */ /* 0x040fec0000041838 */
[-C--:B------:R-:W-:Y:S01]  /*5540*/  HMMA.16816.F32.BF16 R60, R192, R214.reuse, R60 ;  /* 0x000000d6c03c723c */ /* 0x080fe2000004183c */
[----:B------:R-:W4:Y:S05]  /*5550*/  LDSM.16.M88.4 R192, [R216+0x8800] ;  /* 0x00880000d8c0783b */ /* 0x000f2a0000000200 */
[----:B------:R-:W-:Y:S01]  /*5560*/  HMMA.16816.F32.BF16 R64, R176, R214, R64 ;  /* 0x000000d6b040723c */ /* 0x000fe20000041840 */
[----:B------:R-:W5:Y:S05]  /*5570*/  LDSM.16.M88.4 R176, [R220+0x4000] ;  /* 0x00400000dcb0783b */ /* 0x000f6a0000000200 */
[-C--:B-1----:R-:W-:Y:S01]  /*5580*/  HMMA.16816.F32.BF16 R4, R172, R180.reuse, R4 ;  /* 0x000000b4ac04723c */ /* 0x082fe20000041804 */
[----:B------:R-:W-:Y:S05]  /*5590*/  LDSM.16.M88.4 R212, [R218+0x8c00] ;  /* 0x008c0000dad4783b */ /* 0x000fea0000000200 */
[C---:B--2---:R-:W-:Y:S06]  /*55a0*/  HMMA.16816.F32.BF16 R8, R188.reuse, R180, R8 ;  /* 0x000000b4bc08723c */ /* 0x044fec0000041808 */
[-C--:B------:R-:W-:Y:S06]  /*55b0*/  HMMA.16816.F32.BF16 R12, R188, R182.reuse, R12 ;  /* 0x000000b6bc0c723c */ /* 0x080fec000004180c */
[C---:B------:R-:W-:Y:S01]  /*55c0*/  HMMA.16816.F32.BF16 R16, R172.reuse, R182, R16 ;  /* 0x000000b6ac10723c */ /* 0x040fe20000041810 */
[----:B------:R-:W1:Y:S01]  /*55d0*/  LDSM.16.M88.4 R180, [R218+0x8800] ;  /* 0x00880000dab4783b */ /* 0x000e620000000200 */
[----:B------:R-:W-:Y:S04]  /*55e0*/  DEPBAR.LE SB0, 0x0 ;  /* 0x000080000000791a */ /* 0x000fe80000000000 */
[-C--:B---3--:R-:W-:Y:S01]  /*55f0*/  HMMA.16816.F32.BF16 R20, R172, R184.reuse, R20 ;  /* 0x000000b8ac14723c */ /* 0x088fe20000041814 */
[----:B------:R-:W-:Y:S05]  /*5600*/  BAR.SYNC.DEFER_BLOCKING 0x0 ;  /* 0x0000000000007b1d */ /* 0x000fea0000010000 */
[C---:B------:R-:W-:Y:S06]  /*5610*/  HMMA.16816.F32.BF16 R24, R188.reuse, R184, R24 ;  /* 0x000000b8bc18723c */ /* 0x040fec0000041818 */
[-C--:B------:R-:W-:Y:S06]  /*5620*/  HMMA.16816.F32.BF16 R28, R188, R186.reuse, R28 ;  /* 0x000000babc1c723c */ /* 0x080fec000004181c */
[C---:B------:R-:W-:Y:S06]  /*5630*/  HMMA.16816.F32.BF16 R32, R172.reuse, R186, R32 ;  /* 0x000000baac20723c */ /* 0x040fec0000041820 */
[-C--:B----4-:R-:W-:Y:S06]  /*5640*/  HMMA.16816.F32.BF16 R36, R172, R192.reuse, R36 ;  /* 0x000000c0ac24723c */ /* 0x090fec0000041824 */
[C---:B------:R-:W-:Y:S06]  /*5650*/  HMMA.16816.F32.BF16 R40, R188.reuse, R192, R40 ;  /* 0x000000c0bc28723c */ /* 0x040fec0000041828 */
[-C--:B------:R-:W-:Y:S06]  /*5660*/  HMMA.16816.F32.BF16 R44, R188, R194.reuse, R44 ;  /* 0x000000c2bc2c723c */ /* 0x080fec000004182c */
[C---:B------:R-:W-:Y:S06]  /*5670*/  HMMA.16816.F32.BF16 R48, R172.reuse, R194, R48 ;  /* 0x000000c2ac30723c */ /* 0x040fec0000041830 */
[-C--:B------:R-:W-:Y:S06]  /*5680*/  HMMA.16816.F32.BF16 R52, R172, R196.reuse, R52 ;  /* 0x000000c4ac34723c */ /* 0x080fec0000041834 */
[C---:B------:R-:W-:Y:S06]  /*5690*/  HMMA.16816.F32.BF16 R56, R188.reuse, R196, R56 ;  /* 0x000000c4bc38723c */ /* 0x040fec0000041838 */
[-C--:B------:R-:W-:Y:S06]  /*56a0*/  HMMA.16816.F32.BF16 R60, R188, R198.reuse, R60 ;  /* 0x000000c6bc3c723c */ /* 0x080fec000004183c */
[----:B------:R-:W-:Y:S06]  /*56b0*/  HMMA.16816.F32.BF16 R64, R172, R198, R64 ;  /* 0x000000c6ac40723c */ /* 0x000fec0000041840 */
[-C--:B-----5:R-:W-:Y:S06]  /*56c0*/  HMMA.16816.F32.BF16 R4, R176, R200.reuse, R4 ;  /* 0x000000c8b004723c */ /* 0x0a0fec0000041804 */
[C---:B------:R-:W-:Y:S06]  /*56d0*/  HMMA.16816.F32.BF16 R8, R204.reuse, R200, R8 ;  /* 0x000000c8cc08723c */ /* 0x040fec0000041808 */
[-C--:B------:R-:W-:Y:S06]  /*56e0*/  HMMA.16816.F32.BF16 R12, R204, R202.reuse, R12 ;  /* 0x000000cacc0c723c */ /* 0x080fec000004180c */
[C---:B------:R-:W-:Y:S06]  /*56f0*/  HMMA.16816.F32.BF16 R16, R176.reuse, R202, R16 ;  /* 0x000000cab010723c */ /* 0x040fec0000041810 */
[----:B------:R-:W-:Y:S01]  /*5700*/  FMNMX.FTZ R0, R4, R3, !PT ;  /* 0x0000000304007209 */ /* 0x000fe20007810000 */
[-C--:B------:R-:W-:Y:S04]  /*5710*/  HMMA.16816.F32.BF16 R20, R176, R208.reuse, R20 ;  /* 0x000000d0b014723c */ /* 0x080fe80000041814 */
[----:B------:R-:W-:Y:S02]  /*5720*/  FMNMX.FTZ R2, R6, R133, !PT ;  /* 0x0000008506027209 */ /* 0x000fe40007810000 */
[----:B------:R-:W-:Y:S01]  /*5730*/  FMNMX.FTZ R132, R5, R0, !PT ;  /* 0x0000000005847209 */ /* 0x000fe20007810000 */
[C---:B------:R-:W-:Y:S04]  /*5740*/  HMMA.16816.F32.BF16 R24, R204.reuse, R208, R24 ;  /* 0x000000d0cc18723c */ /* 0x040fe80000041818 */
[----:B------:R-:W-:Y:S02]  /*5750*/  FMNMX.FTZ R0, R7, R2, !PT ;  /* 0x0000000207007209 */ /* 0x000fe40007810000 */
[-C--:B------:R-:W-:Y:S05]  /*5760*/  HMMA.16816.F32.BF16 R28, R204, R210.reuse, R28 ;  /* 0x000000d2cc1c723c */ /* 0x080fea000004181c */
[----:B------:R-:W-:Y:S01]  /*5770*/  FMNMX.FTZ R2, R16, R132, !PT ;  /* 0x0000008410027209 */ /* 0x000fe20007810000 */
[C---:B------:R-:W-:Y:S05]  /*5780*/  HMMA.16816.F32.BF16 R32, R176.reuse, R210, R32 ;  /* 0x000000d2b020723c */ /* 0x040fea0000041820 */
[----:B------:R-:W-:Y:S01]  /*5790*/  FMNMX.FTZ R132, R8, R137, !PT ;  /* 0x0000008908847209 */ /* 0x000fe20007810000 */
[-C--:B-1----:R-:W-:Y:S05]  /*57a0*/  HMMA.16816.F32.BF16 R36, R176, R180.reuse, R36 ;  /* 0x000000b4b024723c */ /* 0x082fea0000041824 */
[----:B------:R-:W-:Y:S01]  /*57b0*/  FMNMX.FTZ R134, R18, R0, !PT ;  /* 0x0000000012867209 */ /* 0x000fe20007810000 */
[C---:B------:R-:W-:Y:S05]  /*57c0*/  HMMA.16816.F32.BF16 R40, R204.reuse, R180, R40 ;  /* 0x000000b4cc28723c */ /* 0x040fea0000041828 */
[----:B------:R-:W-:Y:S01]  /*57d0*/  FMNMX.FTZ R135, R17, R2, !PT ;  /* 0x0000000211877209 */ /* 0x000fe20007810000 */
[-C--:B------:R-:W-:Y:S05]  /*57e0*/  HMMA.16816.F32.BF16 R44, R204, R182.reuse, R44 ;  /* 0x000000b6cc2c723c */ /* 0x080fea000004182c */
        /* <DEDUP_REMOVED lines=9> */
[----:B------:R-:W-:Y:S05]  /*5880*/  HMMA.16816.F32.BF16 R64, R176, R214, R64 ;  /* 0x000000d6b040723c */ /* 0x000fea0000041840 */
[----:B------:R-:W-:Y:S02]  /*5890*/  FMNMX.FTZ R2, R12, R2, !PT ;  /* 0x000000020c027209 */ /* 0x000fe40007810000 */
[----:B------:R-:W-:Y:S04]  /*58a0*/  FMNMX.FTZ R132, R22, R132, !PT ;  /* 0x0000008416847209 */ /* 0x000fe80007810000 */
[----:B------:R-:W-:Y:S02]  /*58b0*/  FMNMX.FTZ R136, R21, R135, !PT ;  /* 0x0000008715887209 */ /* 0x000fe40007810000 */
        /* <DEDUP_REMOVED lines=39> */
[----:B------:R-:W-:Y:S01]  /*5b30*/  FMNMX.FTZ R136, R65, R136, !PT ;  /* 0x0000008841887209 */ /* 0x000fe20007810000 */
[----:B------:R-:W-:Y:S06]  /*5b40*/  @P0 BRA `(.L_x_9) ;  /* 0xfffffff000480947 */ /* 0x000fec000383ffff */
.L_x_8:
[----:B-1----:R-:W-:Y:S01]  /*5b50*/  SHFL.BFLY PT, R135, R136, 0x2, 0x1f ;  /* 0x0c401f0088877f89 */ /* 0x002fe200000e0000 */
[----:B------:R-:W-:Y:S02]  /*5b60*/  FMNMX.FTZ R134, R67, R174, !PT ;  /* 0x000000ae43867209 */ /* 0x000fe40007810000 */
[----:B------:R-:W-:Y:S05]  /*5b70*/  FMNMX.FTZ R2, R57, R132, !PT ;  /* 0x0000008439027209 */ /* 0x000fea0007810000 */
[----:B------:R-:W-:Y:S01]  /*5b80*/  LDSM.16.MT88.4 R176, [R217+0x9000] ;  /* 0x00900000d9b0783b */ /* 0x000fe20000004200 */
[----:B------:R-:W-:Y:S02]  /*5b90*/  FMNMX.FTZ R0, R58, R175, !PT ;  /* 0x000000af3a007209 */ /* 0x000fe40007810000 */
[----:B------:R-:W-:Y:S02]  /*5ba0*/  FMNMX.FTZ R2, R60, R2, !PT ;  /* 0x000000023c027209 */ /* 0x000fe40007810000 */
[----:B------:R-:W-:Y:S02]  /*5bb0*/  FMNMX.FTZ R0, R59, R0, !PT ;  /* 0x000000003b007209 */ /* 0x000fe40007810000 */
[----:B------:R-:W-:Y:S01]  /*5bc0*/  FMNMX.FTZ R132, R61, R2, !PT ;  /* 0x000000023d847209 */ /* 0x000fe20007810000 */
[----:B------:R-:W-:Y:S01]  /*5bd0*/  SHFL.BFLY PT, R173, R134, 0x2, 0x1f ;  /* 0x0c401f0086ad7f89 */ /* 0x000fe200000e0000 */
[----:B------:R-:W-:Y:S02]  /*5be0*/  FMNMX.FTZ R0, R62, R0, !PT ;  /* 0x000000003e007209 */ /* 0x000fe40007810000 */
[----:B------:R-:W-:Y:S05]  /*5bf0*/  IADD3 R222, R222, -0x1, RZ ;  /* 0xffffffffdede7810 */ /* 0x000fea0007ffe0ff */
[----:B------:R-:W-:Y:S01]  /*5c00*/  SHFL.BFLY PT, R172, R132, 0x2, 0x1f ;  /* 0x0c401f0084ac7f89 */ /* 0x000fe200000e0000 */
[----:B------:R-:W-:Y:S07]  /*5c10*/  FMNMX.FTZ R0, R63, R0, !PT ;  /* 0x000000003f007209 */ /* 0x000fee0007810000 */
[----:B------:R-:W1:Y:S02]  /*5c20*/  SHFL.BFLY PT, R2, R0, 0x2, 0x1f ;  /* 0x0c401f0000027f89 */ /* 0x000e6400000e0000 */
[----:B-1----:R-:W-:Y:S02]  /*5c30*/  FMNMX.FTZ R2, R0, R2, !PT ;  /* 0x0000000200027209 */ /* 0x002fe40007810000 */
[----:B------:R-:W-:Y:S02]  /*5c40*/  FMNMX.FTZ R136, R136, R135, !PT ;  /* 0x0000008788887209 */ /* 0x000fe40007810000 */
[----:B------:R-:W-:Y:S02]  /*5c50*/  FMNMX.FTZ R134, R134, R173, !PT ;  /* 0x000000ad86867209 */ /* 0x000fe40007810000 */
[----:B------:R-:W-:Y:S01]  /*5c60*/  FMNMX.FTZ R172, R132, R172, !PT ;  /* 0x000000ac84ac7209 */ /* 0x000fe20007810000 */
[----:B------:R-:W1:Y:S08]  /*5c70*/  SHFL.BFLY PT, R135, R136, 0x1, 0x1f ;  /* 0x0c201f0088877f89 */ /* 0x000e7000000e0000 */
[----:B------:R-:W2:Y:S08]  /*5c80*/  SHFL.BFLY PT, R173, R134, 0x1, 0x1f ;  /* 0x0c201f0086ad7f89 */ /* 0x000eb000000e0000 */
[----:B------:R-:W3:Y:S08]  /*5c90*/  SHFL.BFLY PT, R174, R172, 0x1, 0x1f ;  /* 0x0c201f00acae7f89 */ /* 0x000ef000000e0000 */
[----:B------:R-:W4:Y:S01]  /*5ca0*/  SHFL.BFLY PT, R132, R2, 0x1, 0x1f ;  /* 0x0c201f0002847f89 */ /* 0x000f2200000e0000 */
[----:B-1----:R-:W-:Y:S02]  /*5cb0*/  FMNMX.FTZ R136, R136, R135, !PT ;  /* 0x0000008788887209 */ /* 0x002fe40007810000 */
[----:B--2---:R-:W-:Y:S03]  /*5cc0*/  FMNMX.FTZ R135, R134, R173, !PT ;  /* 0x000000ad86877209 */ /* 0x004fe60007810000 */
[C---:B------:R-:W-:Y:S01]  /*5cd0*/  FADD.FTZ R0, -R136.reuse, R3 ;  /* 0x0000000388007221 */ /* 0x040fe20000010100 */
[----:B------:R-:W-:Y:S02]  /*5ce0*/  FSETP.NEU.FTZ.AND P1, PT, R136, -INF , PT ;  /* 0xff8000008800780b */ /* 0x000fe40003f3d000 */
[----:B---3--:R-:W-:Y:S01]  /*5cf0*/  FMNMX.FTZ R134, R172, R174, !PT ;  /* 0x000000aeac867209 */ /* 0x008fe20007810000 */
[----:B------:R-:W-:Y:S01]  /*5d00*/  FMUL.FTZ R3, R0, UR4 ;  /* 0x0000000400037c20 */ /* 0x000fe20008410000 */
[----:B------:R-:W-:Y:S01]  /*5d10*/  FADD.FTZ R0, -R135, R133 ;  /* 0x0000008587007221 */ /* 0x000fe20000010100 */
[----:B------:R-:W1:Y:S01]  /*5d20*/  LDSM.16.MT88.4 R172, [R139+0x9000] ;  /* 0x009000008bac783b */ /* 0x000e620000004200 */
[----:B----4-:R-:W-:Y:S01]  /*5d30*/  FMNMX.FTZ R132, R2, R132, !PT ;  /* 0x0000008402847209 */ /* 0x010fe20007810000 */
[----:B------:R2:W3:Y:S01]  /*5d40*/  MUFU.EX2 R133, R3 ;  /* 0x0000000300857308 */ /* 0x0004e20000000800 */
[----:B------:R-:W-:Y:S03]  /*5d50*/  FMUL.FTZ R180, R134, UR4 ;  /* 0x0000000486b47c20 */ /* 0x000fe60008410000 */
[----:B------:R-:W-:Y:S01]  /*5d60*/  FMUL.FTZ R181, R132, UR4 ;  /* 0x0000000484b57c20 */ /* 0x000fe20008410000 */
[----:B--2---:R-:W-:Y:S01]  /*5d70*/  FMUL.FTZ R3, R0, UR4 ;  /* 0x0000000400037c20 */ /* 0x004fe20008410000 */
[----:B------:R-:W-:Y:S01]  /*5d80*/  FADD.FTZ R0, -R134, R137 ;  /* 0x0000008986007221 */ /* 0x000fe20000010100 */
[----:B------:R-:W-:Y:S01]  /*5d90*/  FMUL.FTZ R137, R136, UR4 ;  /* 0x0000000488897c20 */ /* 0x000fe20008410000 */
[C---:B---3--:R-:W-:Y:S01]  /*5da0*/  FMUL.FTZ R68, R133.reuse, R68 ;  /* 0x0000004485447220 */ /* 0x048fe20000410000 */
[----:B------:R-:W-:Y:S01]  /*5db0*/  FMUL.FTZ R69, R133, R69 ;  /* 0x0000004585457220 */ /* 0x000fe20000410000 */
[----:B------:R-:W-:Y:S01]  /*5dc0*/  FMUL.FTZ R2, R0, UR4 ;  /* 0x0000000400027c20 */ /* 0x000fe20008410000 */
[----:B------:R-:W-:Y:S01]  /*5dd0*/  FADD.FTZ R0, -R132, R138 ;  /* 0x0000008a84007221 */ /* 0x000fe20000010100 */
[----:B------:R-:W-:Y:S01]  /*5de0*/  FSEL R137, R137, RZ, P1 ;  /* 0x000000ff89897208 */ /* 0x000fe20000800000 */
[C---:B------:R-:W-:Y:S01]  /*5df0*/  FMUL.FTZ R138, R135.reuse, UR4 ;  /* 0x00000004878a7c20 */ /* 0x040fe20008410000 */
[----:B------:R-:W-:Y:S01]  /*5e00*/  FSETP.NEU.FTZ.AND P1, PT, R135, -INF , PT ;  /* 0xff8000008700780b */ /* 0x000fe20003f3d000 */
[----:B------:R-:W-:Y:S01]  /*5e10*/  FMUL.FTZ R0, R0, UR4 ;  /* 0x0000000400007c20 */ /* 0x000fe20008410000 */
[----:B------:R-:W2:Y:S01]  /*5e20*/  MUFU.EX2 R2, R2 ;  /* 0x0000000200027308 */ /* 0x000ea20000000800 */
[--C-:B------:R-:W-:Y:S01]  /*5e30*/  FFMA.FTZ R4, R4, UR4, -R137.reuse ;  /* 0x0000000404047c23 */ /* 0x100fe20008010889 */
[----:B------:R-:W-:Y:S01]  /*5e40*/  FSEL R138, R138, RZ, P1 ;  /* 0x000000ff8a8a7208 */ /* 0x000fe20000800000 */
[--C-:B------:R-:W-:Y:S01]  /*5e50*/  FFMA.FTZ R5, R5, UR4, -R137.reuse ;  /* 0x0000000405057c23 */ /* 0x100fe20008010889 */
[----:B------:R-:W-:Y:S01]  /*5e60*/  FSETP.NEU.FTZ.AND P1, PT, R134, -INF , PT ;  /* 0xff8000008600780b */ /* 0x000fe20003f3d000 */
[--C-:B------:R-:W-:Y:S01]  /*5e70*/  FFMA.FTZ R16, R16, UR4, -R137.reuse ;  /* 0x0000000410107c23 */ /* 0x100fe20008010889 */
[----:B------:R-:W-:Y:S01]  /*5e80*/  FFMA.FTZ R17, R17, UR4, -R137 ;  /* 0x0000000411117c23 */ /* 0x000fe20008010889 */
        /* <DEDUP_REMOVED lines=9> */
[----:B------:R-:W3:Y:S01]  /*5f20*/  MUFU.EX2 R0, R0 ;  /* 0x0000000000007308 */ /* 0x000ee20000000800 */
[--C-:B------:R-:W-:Y:S01]  /*5f30*/  FFMA.FTZ R12, R12, UR4, -R180.reuse ;  /* 0x000000040c0c7c23 */ /* 0x100fe200080108b4 */
[----:B------:R-:W-:Y:S01]  /*5f40*/  FFMA.FTZ R13, R13, UR4, -R180 ;  /* 0x000000040d0d7c23 */ /* 0x000fe200080108b4 */
[--C-:B------:R-:W-:Y:S01]  /*5f50*/  FFMA.FTZ R10, R10, UR4, -R181.reuse ;  /* 0x000000040a0a7c23 */ /* 0x100fe200080108b5 */
[--C-:B------:R-:W-:Y:S01]  /*5f60*/  FFMA.FTZ R11, R11, UR4, -R181.reuse ;  /* 0x000000040b0b7c23 */ /* 0x100fe200080108b5 */
[--C-:B------:R-:W-:Y:S01]  /*5f70*/  FFMA.FTZ R14, R14, UR4, -R181.reuse ;  /* 0x000000040e0e7c23 */ /* 0x100fe200080108b5 */
[----:B------:R-:W-:Y:S01]  /*5f80*/  FFMA.FTZ R15, R15, UR4, -R181 ;  /* 0x000000040f0f7c23 */ /* 0x000fe200080108b5 */
[C---:B--2---:R-:W-:Y:S03]  /*5f90*/  FMUL.FTZ R72, R2.reuse, R72 ;  /* 0x0000004802487220 */ /* 0x044fe60000410000 */
[----:B------:R2:W-:Y:S01]  /*5fa0*/  MUFU.EX2 R214, R8 ;  /* 0x0000000800d67308 */ /* 0x0005e20000000800 */
[C---:B------:R-:W-:Y:S01]  /*5fb0*/  FMUL.FTZ R73, R2.reuse, R73 ;  /* 0x0000004902497220 */ /* 0x040fe20000410000 */
[C---:B------:R-:W-:Y:S01]  /*5fc0*/  FMUL.FTZ R76, R2.reuse, R76 ;  /* 0x0000004c024c7220 */ /* 0x040fe20000410000 */
[----:B------:R-:W-:Y:S01]  /*5fd0*/  FMUL.FTZ R77, R2, R77 ;  /* 0x0000004d024d7220 */ /* 0x000fe20000410000 */
[C---:B------:R-:W-:Y:S01]  /*5fe0*/  FMUL.FTZ R80, R133.reuse, R80 ;  /* 0x0000005085507220 */ /* 0x040fe20000410000 */
[C---:B------:R-:W-:Y:S01]  /*5ff0*/  FMUL.FTZ R81, R133.reuse, R81 ;  /* 0x0000005185517220 */ /* 0x040fe20000410000 */
[C---:B------:R-:W-:Y:S01]  /*6000*/  FMUL.FTZ R84, R133.reuse, R84 ;  /* 0x0000005485547220 */ /* 0x040fe20000410000 */
[----:B------:R-:W-:Y:S03]  /*6010*/  FMUL.FTZ R85, R133, R85 ;  /* 0x0000005585557220 */ /* 0x000fe60000410000 */
[----:B------:R4:W-:Y:S01]  /*6020*/  MUFU.EX2 R226, R9 ;  /* 0x0000000900e27308 */ /* 0x0009e20000000800 */
[C---:B---3--:R-:W-:Y:S01]  /*6030*/  FMUL.FTZ R74, R0.reuse, R74 ;  /* 0x0000004a004a7220 */ /* 0x048fe20000410000 */
[C---:B------:R-:W-:Y:S01]  /*6040*/  FMUL.FTZ R75, R0.reuse, R75 ;  /* 0x0000004b004b7220 */ /* 0x040fe20000410000 */
[C---:B------:R-:W-:Y:S01]  /*6050*/  FMUL.FTZ R78, R0.reuse, R78 ;  /* 0x0000004e004e7220 */ /* 0x040fe20000410000 */
[----:B------:R-:W-:Y:S01]  /*6060*/  FMUL.FTZ R79, R0, R79 ;  /* 0x0000004f004f7220 */ /* 0x000fe20000410000 */
[--C-:B------:R-:W-:Y:S01]  /*6070*/  FFMA.FTZ R36, R36, UR4, -R137.reuse ;  /* 0x0000000424247c23 */ /* 0x100fe20008010889 */
[--C-:B------:R-:W-:Y:S01]  /*6080*/  FFMA.FTZ R37, R37, UR4, -R137.reuse ;  /* 0x0000000425257c23 */ /* 0x100fe20008010889 */
[--C-:B------:R-:W-:Y:S03]  /*6090*/  FFMA.FTZ R38, R38, UR4, -R138.reuse ;  /* 0x0000000426267c23 */ /* 0x100fe6000801088a */
[----:B------:R3:W-:Y:S01]  /*60a0*/  MUFU.EX2 R212, R10 ;  /* 0x0000000a00d47308 */ /* 0x0007e20000000800 */
[----:B--2---:R-:W-:Y:S01]  /*60b0*/  FMUL.FTZ R8, R2, R140 ;  /* 0x0000008c02087220 */ /* 0x004fe20000410000 */
[--C-:B------:R-:W-:Y:S01]  /*60c0*/  FFMA.FTZ R39, R39, UR4, -R138.reuse ;  /* 0x0000000427277c23 */ /* 0x100fe2000801088a */
[--C-:B------:R-:W-:Y:S01]  /*60d0*/  FFMA.FTZ R48, R48, UR4, -R137.reuse ;  /* 0x0000000430307c23 */ /* 0x100fe20008010889 */
[----:B------:R-:W-:Y:S01]  /*60e0*/  FFMA.FTZ R49, R49, UR4, -R137 ;  /* 0x0000000431317c23 */ /* 0x000fe20008010889 */
[--C-:B------:R-:W-:Y:S01]  /*60f0*/  FFMA.FTZ R50, R50, UR4, -R138.reuse ;  /* 0x0000000432327c23 */ /* 0x100fe2000801088a */
[----:B------:R-:W-:Y:S01]  /*6100*/  FFMA.FTZ R51, R51, UR4, -R138 ;  /* 0x0000000433337c23 */ /* 0x000fe2000801088a */
[--C-:B------:R-:W-:Y:S03]  /*6110*/  FFMA.FTZ R40, R40, UR4, -R180.reuse ;  /* 0x0000000428287c23 */ /* 0x100fe600080108b4 */
[----:B------:R2:W-:Y:S01]  /*6120*/  MUFU.EX2 R223, R11 ;  /* 0x0000000b00df7308 */ /* 0x0005e20000000800 */
[----:B----4-:R-:W-:Y:S01]  /*6130*/  FMUL.FTZ R9, R2, R141 ;  /* 0x0000008d02097220 */ /* 0x010fe20000410000 */
[----:B------:R-:W-:Y:S01]  /*6140*/  FFMA.FTZ R41, R41, UR4, -R180 ;  /* 0x0000000429297c23 */ /* 0x000fe200080108b4 */
[--C-:B------:R-:W-:Y:S01]  /*6150*/  FFMA.FTZ R42, R42, UR4, -R181.reuse ;  /* 0x000000042a2a7c23 */ /* 0x100fe200080108b5 */
[----:B------:R-:W-:Y:S01]  /*6160*/  FFMA.FTZ R43, R43, UR4, -R181 ;  /* 0x000000042b2b7c23 */ /* 0x000fe200080108b5 */
[--C-:B------:R-:W-:Y:S01]  /*6170*/  FFMA.FTZ R52, R52, UR4, -R137.reuse ;  /* 0x0000000434347c23 */ /* 0x100fe20008010889 */
[--C-:B------:R-:W-:Y:S01]  /*6180*/  FFMA.FTZ R53, R53, UR4, -R137.reuse ;  /* 0x0000000435357c23 */ /* 0x100fe20008010889 */
[--C-:B------:R-:W-:Y:S03]  /*6190*/  FFMA.FTZ R54, R54, UR4, -R138.reuse ;  /* 0x0000000436367c23 */ /* 0x100fe6000801088a */
[----:B------:R-:W4:Y:S01]  /*61a0*/  MUFU.EX2 R3, R3 ;  /* 0x0000000300037308 */ /* 0x000f220000000800 */
[----:B---3--:R-:W-:Y:S01]  /*61b0*/  FMUL.FTZ R10, R0, R142 ;  /* 0x0000008e000a7220 */ /* 0x008fe20000410000 */
[--C-:B------:R-:W-:Y:S01]  /*61c0*/  FFMA.FTZ R55, R55, UR4, -R138.reuse ;  /* 0x0000000437377c23 */ /* 0x100fe2000801088a */
[----:B------:R-:W-:Y:S01]  /*61d0*/  FFMA.FTZ R64, R64, UR4, -R137 ;  /* 0x0000000440407c23 */ /* 0x000fe20008010889 */
[----:B------:R-:W-:Y:S01]  /*61e0*/  FFMA.FTZ R66, R66, UR4, -R138 ;  /* 0x0000000442427c23 */ /* 0x000fe2000801088a */
[--C-:B------:R-:W-:Y:S01]  /*61f0*/  FFMA.FTZ R56, R56, UR4, -R180.reuse ;  /* 0x0000000438387c23 */ /* 0x100fe200080108b4 */
[----:B------:R-:W-:Y:S01]  /*6200*/  FFMA.FTZ R57, R57, UR4, -R180 ;  /* 0x0000000439397c23 */ /* 0x000fe200080108b4 */
[--C-:B------:R-:W-:Y:S03]  /*6210*/  FFMA.FTZ R58, R58, UR4, -R181.reuse ;  /* 0x000000043a3a7c23 */ /* 0x100fe600080108b5 */
[----:B------:R3:W-:Y:S01]  /*6220*/  MUFU.EX2 R237, R16 ;  /* 0x0000001000ed7308 */ /* 0x0007e20000000800 */
[----:B--2---:R-:W-:Y:S01]  /*6230*/  FMUL.FTZ R11, R0, R143 ;  /* 0x0000008f000b7220 */ /* 0x004fe20000410000 */
[----:B------:R-:W-:Y:S01]  /*6240*/  FFMA.FTZ R59, R59, UR4, -R181 ;  /* 0x000000043b3b7c23 */ /* 0x000fe200080108b5 */
[--C-:B------:R-:W-:Y:S01]  /*6250*/  FFMA.FTZ R20, R20, UR4, -R137.reuse ;  /* 0x0000000414147c23 */ /* 0x100fe20008010889 */
[--C-:B------:R-:W-:Y:S01]  /*6260*/  FFMA.FTZ R21, R21, UR4, -R137.reuse ;  /* 0x0000000415157c23 */ /* 0x100fe20008010889 */
[--C-:B------:R-:W-:Y:S01]  /*6270*/  FFMA.FTZ R22, R22, UR4, -R138.reuse ;  /* 0x0000000416167c23 */ /* 0x100fe2000801088a */
[C---:B------:R-:W-:Y:S01]  /*6280*/  FMUL.FTZ R88, R2.reuse, R88 ;  /* 0x0000005802587220 */ /* 0x040fe20000410000 */
[----:B------:R-:W-:Y:S03]  /*6290*/  FMUL.FTZ R89, R2, R89 ;  /* 0x0000005902597220 */ /* 0x000fe60000410000 */
[----:B------:R-:W2:Y:S01]  /*62a0*/  MUFU.EX2 R238, R17 ;  /* 0x0000001100ee7308 */ /* 0x000ea20000000800 */
[C---:B----4-:R-:W-:Y:S01]  /*62b0*/  FMUL.FTZ R70, R3.reuse, R70 ;  /* 0x0000004603467220 */ /* 0x050fe20000410000 */
[C---:B------:R-:W-:Y:S01]  /*62c0*/  FMUL.FTZ R71, R3.reuse, R71 ;  /* 0x0000004703477220 */ /* 0x040fe20000410000 */
[C---:B------:R-:W-:Y:S01]  /*62d0*/  FMUL.FTZ R82, R3.reuse, R82 ;  /* 0x0000005203527220 */ /* 0x040fe20000410000 */
[C---:B------:R-:W-:Y:S01]  /*62e0*/  FMUL.FTZ R83, R3.reuse, R83 ;  /* 0x0000005303537220 */ /* 0x040fe20000410000 */
[C---:B------:R-:W-:Y:S01]  /*62f0*/  FMUL.FTZ R86, R3.reuse, R86 ;  /* 0x0000005603567220 */ /* 0x040fe20000410000 */
[----:B------:R-:W-:Y:S01]  /*6300*/  FMUL.FTZ R87, R3, R87 ;  /* 0x0000005703577220 */ /* 0x000fe20000410000 */
[C---:B------:R-:W-:Y:S03]  /*6310*/  FMUL.FTZ R90, R0.reuse, R90 ;  /* 0x0000005a005a7220 */ /* 0x040fe60000410000 */
[----:B------:R4:W-:Y:S01]  /*6320*/  MUFU.EX2 R232, R18 ;  /* 0x0000001200e87308 */ /* 0x0009e20000000800 */
[----:B---3--:R-:W-:Y:S01]  /*6330*/  FMUL.FTZ R16, R133, R152 ;  /* 0x0000009885107220 */ /* 0x008fe20000410000 */
[----:B------:R-:W-:Y:S01]  /*6340*/  FMUL.FTZ R91, R0, R91 ;  /* 0x0000005b005b7220 */ /* 0x000fe20000410000 */
[--C-:B------:R-:W-:Y:S01]  /*6350*/  FFMA.FTZ R23, R23, UR4, -R138.reuse ;  /* 0x0000000417177c23 */ /* 0x100fe2000801088a */
[C---:B------:R-:W-:Y:S01]  /*6360*/  FMUL.FTZ R92, R2.reuse, R92 ;  /* 0x0000005c025c7220 */ /* 0x040fe20000410000 */
[----:B------:R-:W-:Y:S01]  /*6370*/  FMUL.FTZ R93, R2, R93 ;  /* 0x0000005d025d7220 */ /* 0x000fe20000410000 */
[C---:B------:R-:W-:Y:S01]  /*6380*/  FMUL.FTZ R94, R0.reuse, R94 ;  /* 0x0000005e005e7220 */ /* 0x040fe20000410000 */
[----:B------:R-:W-:Y:S03]  /*6390*/  FMUL.FTZ R95, R0, R95 ;  /* 0x0000005f005f7220 */ /* 0x000fe60000410000 */
[----:B------:R-:W3:Y:S01]  /*63a0*/  MUFU.EX2 R234, R19 ;  /* 0x0000001300ea7308 */ /* 0x000ee20000000800 */
[----:B--2---:R-:W-:Y:S01]  /*63b0*/  F2FP.BF16.F32.PACK_AB R142, R238, R237 ;  /* 0x000000edee8e723e */ /* 0x004fe200000010ff */
[C---:B------:R-:W-:Y:S01]  /*63c0*/  FMUL.FTZ R17, R133.reuse, R153 ;  /* 0x0000009985117220 */ /* 0x040fe20000410000 */
[C---:B------:R-:W-:Y:S01]  /*63d0*/  FMUL.FTZ R96, R133.reuse, R96 ;  /* 0x0000006085607220 */ /* 0x040fe20000410000 */
[----:B------:R-:W-:Y:S01]  /*63e0*/  FMUL.FTZ R97, R133, R97 ;  /* 0x0000006185617220 */ /* 0x000fe20000410000 */
[C---:B------:R-:W-:Y:S01]  /*63f0*/  FMUL.FTZ R98, R3.reuse, R98 ;  /* 0x0000006203627220 */ /* 0x040fe20000410000 */
[C---:B------:R-:W-:Y:S01]  /*6400*/  FMUL.FTZ R99, R3.reuse, R99 ;  /* 0x0000006303637220 */ /* 0x040fe20000410000 */
[C---:B------:R-:W-:Y:S03]  /*6410*/  FMUL.FTZ R100, R2.reuse, R100 ;  /* 0x0000006402647220 */ /* 0x040fe60000410000 */
[----:B------:R2:W-:Y:S01]  /*6420*/  MUFU.EX2 R233, R4 ;  /* 0x0000000400e97308 */ /* 0x0005e20000000800 */
[----:B----4-:R-:W-:Y:S01]  /*6430*/  FMUL.FTZ R18, R3, R154 ;  /* 0x0000009a03127220 */ /* 0x010fe20000410000 */
[----:B------:R-:W-:Y:S01]  /*6440*/  FMUL.FTZ R101, R2, R101 ;  /* 0x0000006502657220 */ /* 0x000fe20000410000 */
[C---:B------:R-:W-:Y:S01]  /*6450*/  FMUL.FTZ R102, R0.reuse, R102 ;  /* 0x0000006600667220 */ /* 0x040fe20000410000 */
[----:B------:R-:W-:Y:S01]  /*6460*/  FMUL.FTZ R103, R0, R103 ;  /* 0x0000006700677220 */ /* 0x000fe20000410000 */
[--C-:B------:R-:W-:Y:S01]  /*6470*/  FFMA.FTZ R32, R32, UR4, -R137.reuse ;  /* 0x0000000420207c23 */ /* 0x100fe20008010889 */
[--C-:B------:R-:W-:Y:S01]  /*6480*/  FFMA.FTZ R33, R33, UR4, -R137.reuse ;  /* 0x0000000421217c23 */ /* 0x100fe20008010889 */
[----:B------:R-:W-:Y:S03]  /*6490*/  FFMA.FTZ R137, R65, UR4, -R137 ;  /* 0x0000000441897c23 */ /* 0x000fe60008010889 */
[----:B------:R-:W4:Y:S01]  /*64a0*/  MUFU.EX2 R235, R5 ;  /* 0x0000000500eb7308 */ /* 0x000f220000000800 */
[----:B---3--:R-:W-:Y:S01]  /*64b0*/  F2FP.BF16.F32.PACK_AB R143, R234, R232 ;  /* 0x000000e8ea8f723e */ /* 0x008fe200000010ff */
[----:B------:R-:W-:Y:S01]  /*64c0*/  FMUL.FTZ R19, R3, R155 ;  /* 0x0000009b03137220 */ /* 0x000fe20000410000 */
[--C-:B------:R-:W-:Y:S01]  /*64d0*/  FFMA.FTZ R34, R34, UR4, -R138.reuse ;  /* 0x0000000422227c23 */ /* 0x100fe2000801088a */
[----:B------:R-:W-:Y:S01]  /*64e0*/  LDSM.16.MT88.4 R152, [R217+0xa000] ;  /* 0x00a00000d998783b */ /* 0x000fe20000004200 */
[--C-:B------:R-:W-:Y:S01]  /*64f0*/  FFMA.FTZ R35, R35, UR4, -R138.reuse ;  /* 0x0000000423237c23 */ /* 0x100fe2000801088a */
[----:B------:R-:W-:Y:S01]  /*6500*/  FFMA.FTZ R138, R67, UR4, -R138 ;  /* 0x00000004438a7c23 */ /* 0x000fe2000801088a */
[----:B------:R-:W-:Y:S03]  /*6510*/  FMUL.FTZ R104, R2, R104 ;  /* 0x0000006802687220 */ /* 0x000fe60000410000 */
[----:B------:R3:W-:Y:S01]  /*6520*/  MUFU.EX2 R227, R6 ;  /* 0x0000000600e37308 */ /* 0x0007e20000000800 */
[C---:B--2---:R-:W-:Y:S01]  /*6530*/  FMUL.FTZ R4, R133.reuse, R144 ;  /* 0x0000009085047220 */ /* 0x044fe20000410000 */
[----:B------:R-:W-:Y:S01]  /*6540*/  F2FP.BF16.F32.PACK_AB R144, R226, R214 ;  /* 0x000000d6e290723e */ /* 0x000fe200000010ff */
[----:B------:R-:W-:Y:S01]  /*6550*/  FMUL.FTZ R105, R2, R105 ;  /* 0x0000006902697220 */ /* 0x000fe20000410000 */
[C---:B------:R-:W-:Y:S01]  /*6560*/  FMUL.FTZ R106, R0.reuse, R106 ;  /* 0x0000006a006a7220 */ /* 0x040fe20000410000 */
[----:B------:R-:W-:Y:S01]  /*6570*/  FMUL.FTZ R107, R0, R107 ;  /* 0x0000006b006b7220 */ /* 0x000fe20000410000 */
[C---:B------:R-:W-:Y:S01]  /*6580*/  FMUL.FTZ R108, R133.reuse, R108 ;  /* 0x0000006c856c7220 */ /* 0x040fe20000410000 */
[----:B------:R-:W-:Y:S03]  /*6590*/  FMUL.FTZ R109, R133, R109 ;  /* 0x0000006d856d7220 */ /* 0x000fe60000410000 */
[----:B------:R-:W2:Y:S01]  /*65a0*/  MUFU.EX2 R236, R7 ;  /* 0x0000000700ec7308 */ /* 0x000ea20000000800 */
[----:B----4-:R-:W-:Y:S01]  /*65b0*/  F2FP.BF16.F32.PACK_AB R140, R235, R233 ;  /* 0x000000e9eb8c723e */ /* 0x010fe200000010ff */
[----:B------:R-:W-:Y:S01]  /*65c0*/  FMUL.FTZ R5, R133, R145 ;  /* 0x0000009185057220 */ /* 0x000fe20000410000 */
[----:B------:R-:W-:Y:S01]  /*65d0*/  F2FP.BF16.F32.PACK_AB R145, R223, R212 ;  /* 0x000000d4df91723e */ /* 0x000fe200000010ff */
[C---:B------:R-:W-:Y:S01]  /*65e0*/  FMUL.FTZ R110, R3.reuse, R110 ;  /* 0x0000006e036e7220 */ /* 0x040fe20000410000 */
[C---:B------:R-:W-:Y:S01]  /*65f0*/  FMUL.FTZ R111, R3.reuse, R111 ;  /* 0x0000006f036f7220 */ /* 0x040fe20000410000 */
[C---:B------:R-:W-:Y:S01]  /*6600*/  FMUL.FTZ R112, R2.reuse, R112 ;  /* 0x0000007002707220 */ /* 0x040fe20000410000 */
[----:B------:R-:W-:Y:S03]  /*6610*/  FMUL.FTZ R113, R2, R113 ;  /* 0x0000007102717220 */ /* 0x000fe60000410000 */
[----:B------:R4:W-:Y:S01]  /*6620*/  MUFU.EX2 R224, R12 ;  /* 0x0000000c00e07308 */ /* 0x0009e20000000800 */
[C---:B---3--:R-:W-:Y:S01]  /*6630*/  FMUL.FTZ R6, R3.reuse, R146 ;  /* 0x0000009203067220 */ /* 0x048fe20000410000 */
[C---:B------:R-:W-:Y:S01]  /*6640*/  FMUL.FTZ R114, R0.reuse, R114 ;  /* 0x0000007200727220 */ /* 0x040fe20000410000 */
[----:B------:R-:W-:Y:S01]  /*6650*/  FMUL.FTZ R115, R0, R115 ;  /* 0x0000007300737220 */ /* 0x000fe20000410000 */
[C---:B------:R-:W-:Y:S01]  /*6660*/  FMUL.FTZ R116, R2.reuse, R116 ;  /* 0x0000007402747220 */ /* 0x040fe20000410000 */
[----:B------:R-:W-:Y:S01]  /*6670*/  FMUL.FTZ R117, R2, R117 ;  /* 0x0000007502757220 */ /* 0x000fe20000410000 */
[C---:B------:R-:W-:Y:S01]  /*6680*/  FMUL.FTZ R118, R0.reuse, R118 ;  /* 0x0000007600767220 */ /* 0x040fe20000410000 */
[----:B------:R-:W-:Y:S03]  /*6690*/  FMUL.FTZ R119, R0, R119 ;  /* 0x0000007700777220 */ /* 0x000fe60000410000 */
[----:B------:R-:W3:Y:S01]  /*66a0*/  MUFU.EX2 R225, R13 ;  /* 0x0000000d00e17308 */ /* 0x000ee20000000800 */
[----:B--2---:R-:W-:Y:S01]  /*66b0*/  F2FP.BF16.F32.PACK_AB R141, R236, R227 ;  /* 0x000000e3ec8d723e */ /* 0x004fe200000010ff */
[----:B------:R-:W-:Y:S01]  /*66c0*/  FMUL.FTZ R7, R3, R147 ;  /* 0x0000009303077220 */ /* 0x000fe20000410000 */
[C---:B------:R-:W-:Y:S01]  /*66d0*/  FMUL.FTZ R120, R133.reuse, R120 ;  /* 0x0000007885787220 */ /* 0x040fe20000410000 */
[----:B------:R-:W-:Y:S01]  /*66e0*/  FMUL.FTZ R121, R133, R121 ;  /* 0x0000007985797220 */ /* 0x000fe20000410000 */
[C---:B------:R-:W-:Y:S01]  /*66f0*/  FMUL.FTZ R122, R3.reuse, R122 ;  /* 0x0000007a037a7220 */ /* 0x040fe20000410000 */
[----:B------:R-:W-:Y:S01]  /*6700*/  FMUL.FTZ R123, R3, R123 ;  /* 0x0000007b037b7220 */ /* 0x000fe20000410000 */
[C---:B------:R-:W-:Y:S03]  /*6710*/  FMUL.FTZ R124, R2.reuse, R124 ;  /* 0x0000007c027c7220 */ /* 0x040fe60000410000 */
[----:B------:R2:W-:Y:S01]  /*6720*/  MUFU.EX2 R213, R14 ;  /* 0x0000000e00d57308 */ /* 0x0005e20000000800 */
[-C--:B-1----:R-:W-:Y:S05]  /*6730*/  HMMA.16816.F32.BF16 R4, R140, R172.reuse, R4 ;  /* 0x000000ac8c04723c */ /* 0x082fea0000041804 */
[C---:B----4-:R-:W-:Y:S01]  /*6740*/  FMUL.FTZ R12, R2.reuse, R148 ;  /* 0x00000094020c7220 */ /* 0x050fe20000410000 */
[C---:B------:R-:W-:Y:S03]  /*6750*/  FMUL.FTZ R125, R2.reuse, R125 ;  /* 0x0000007d027d7220 */ /* 0x040fe60000410000 */
[----:B------:R-:W1:Y:S02]  /*6760*/  MUFU.EX2 R215, R15 ;  /* 0x0000000f00d77308 */ /* 0x000e640000000800 */
[----:B---3--:R-:W-:Y:S01]  /*6770*/  F2FP.BF16.F32.PACK_AB R146, R225, R224 ;  /* 0x000000e0e192723e */ /* 0x008fe200000010ff */
[----:B------:R-:W-:Y:S01]  /*6780*/  FMUL.FTZ R13, R2, R149 ;  /* 0x00000095020d7220 */ /* 0x000fe20000410000 */
[C---:B------:R-:W-:Y:S01]  /*6790*/  FMUL.FTZ R126, R0.reuse, R126 ;  /* 0x0000007e007e7220 */ /* 0x040fe20000410000 */
[C---:B------:R-:W-:Y:S01]  /*67a0*/  FMUL.FTZ R127, R0.reuse, R127 ;  /* 0x0000007f007f7220 */ /* 0x040fe20000410000 */
[C---:B------:R-:W-:Y:S04]  /*67b0*/  FMUL.FTZ R128, R133.reuse, R128 ;  /* 0x0000008085807220 */ /* 0x040fe80000410000 */
[----:B------:R3:W-:Y:S01]  /*67c0*/  MUFU.EX2 R211, R20 ;  /* 0x0000001400d37308 */ /* 0x0007e20000000800 */
[----:B--2---:R-:W-:Y:S01]  /*67d0*/  FMUL.FTZ R14, R0, R150 ;  /* 0x00000096000e7220 */ /* 0x004fe20000410000 */
[----:B------:R-:W-:Y:S01]  /*67e0*/  FMUL.FTZ R129, R133, R129 ;  /* 0x0000008185817220 */ /* 0x000fe20000410000 */
[C---:B------:R-:W-:Y:S01]  /*67f0*/  FMUL.FTZ R130, R3.reuse, R130 ;  /* 0x0000008203827220 */ /* 0x040fe20000410000 */
[----:B------:R-:W-:Y:S01]  /*6800*/  FMUL.FTZ R131, R3, R131 ;  /* 0x0000008303837220 */ /* 0x000fe20000410000 */
[--C-:B------:R-:W-:Y:S01]  /*6810*/  FFMA.FTZ R44, R44, UR4, -R180.reuse ;  /* 0x000000042c2c7c23 */ /* 0x100fe200080108b4 */
[--C-:B------:R-:W-:Y:S01]  /*6820*/  FFMA.FTZ R45, R45, UR4, -R180.reuse ;  /* 0x000000042d2d7c23 */ /* 0x100fe200080108b4 */
[--C-:B------:R-:W-:Y:S03]  /*6830*/  FFMA.FTZ R46, R46, UR4, -R181.reuse ;  /* 0x000000042e2e7c23 */ /* 0x100fe600080108b5 */
[----:B------:R2:W-:Y:S01]  /*6840*/  MUFU.EX2 R210, R21 ;  /* 0x0000001500d27308 */ /* 0x0005e20000000800 */
[----:B-1----:R-:W-:Y:S01]  /*6850*/  F2FP.BF16.F32.PACK_AB R147, R215, R213 ;  /* 0x000000d5d793723e */ /* 0x002fe200000010ff */
[----:B------:R-:W-:Y:S01]  /*6860*/  FMUL.FTZ R15, R0, R151 ;  /* 0x00000097000f7220 */ /* 0x000fe20000410000 */
[--C-:B------:R-:W-:Y:S01]  /*6870*/  FFMA.FTZ R47, R47, UR4, -R181.reuse ;  /* 0x000000042f2f7c23 */ /* 0x100fe200080108b5 */
[----:B------:R-:W1:Y:S01]  /*6880*/  LDSM.16.MT88.4 R148, [R139+0xa000] ;  /* 0x00a000008b94783b */ /* 0x000e620000004200 */
[--C-:B------:R-:W-:Y:S01]  /*6890*/  FFMA.FTZ R24, R24, UR4, -R180.reuse ;  /* 0x0000000418187c23 */ /* 0x100fe200080108b4 */
[--C-:B------:R-:W-:Y:S01]  /*68a0*/  FFMA.FTZ R25, R25, UR4, -R180.reuse ;  /* 0x0000000419197c23 */ /* 0x100fe200080108b4 */
[--C-:B------:R-:W-:Y:S01]  /*68b0*/  FFMA.FTZ R26, R26, UR4, -R181.reuse ;  /* 0x000000041a1a7c23 */ /* 0x100fe200080108b5 */
[C---:B------:R-:W-:Y:S02]  /*68c0*/  HMMA.16816.F32.BF16 R8, R144.reuse, R172, R8 ;  /* 0x000000ac9008723c */ /* 0x040fe40000041808 */
[----:B------:R-:W-:Y:S02]  /*68d0*/  MUFU.EX2 R194, R36 ;  /* 0x0000002400c27308 */ /* 0x000fe40000000800 */
[----:B---3--:R-:W-:Y:S01]  /*68e0*/  FMUL.FTZ R20, R133, R156 ;  /* 0x0000009c85147220 */ /* 0x008fe20000410000 */
[--C-:B------:R-:W-:Y:S01]  /*68f0*/  FFMA.FTZ R27, R27, UR4, -R181.reuse ;  /* 0x000000041b1b7c23 */ /* 0x100fe200080108b5 */
[-C--:B------:R-:W-:Y:S06]  /*6900*/  HMMA.16816.F32.BF16 R12, R144, R174.reuse, R12 ;  /* 0x000000ae900c723c */ /* 0x080fec000004180c */
[----:B------:R-:W-:Y:S01]  /*6910*/  MUFU.EX2 R195, R37 ;  /* 0x0000002500c37308 */ /* 0x000fe20000000800 */
[----:B--2---:R-:W-:Y:S01]  /*6920*/  FMUL.FTZ R21, R133, R157 ;  /* 0x0000009d85157220 */ /* 0x004fe20000410000 */
[C---:B------:R-:W-:Y:S08]  /*6930*/  HMMA.16816.F32.BF16 R16, R140.reuse, R174, R16 ;  /* 0x000000ae8c10723c */ /* 0x040ff00000041810 */
[----:B------:R-:W-:Y:S01]  /*6940*/  MUFU.EX2 R193, R48 ;  /* 0x0000003000c17308 */ /* 0x000fe20000000800 */
[-C--:B------:R-:W-:Y:S03]  /*6950*/  HMMA.16816.F32.BF16 R68, R140, R176.reuse, R68 ;  /* 0x000000b08c44723c */ /* 0x080fe60000041844 */
[--C-:B------:R-:W-:Y:S03]  /*6960*/  FFMA.FTZ R28, R28, UR4, -R180.reuse ;  /* 0x000000041c1c7c23 */ /* 0x100fe600080108b4 */
[C---:B------:R-:W-:Y:S03]  /*6970*/  HMMA.16816.F32.BF16 R72, R144.reuse, R176, R72 ;  /* 0x000000b09048723c */ /* 0x040fe60000041848 */
[----:B------:R-:W-:Y:S02]  /*6980*/  MUFU.EX2 R192, R49 ;  /* 0x0000003100c07308 */ /* 0x000fe40000000800 */
[--C-:B------:R-:W-:Y:S01]  /*6990*/  FFMA.FTZ R29, R29, UR4, -R180.reuse ;  /* 0x000000041d1d7c23 */ /* 0x100fe200080108b4 */
[-C--:B------:R-:W-:Y:S07]  /*69a0*/  HMMA.16816.F32.BF16 R76, R144, R178.reuse, R76 ;  /* 0x000000b2904c723c */ /* 0x080fee000004184c */
[----:B------:R-:W-:Y:S01]  /*69b0*/  MUFU.EX2 R190, R50 ;  /* 0x0000003200be7308 */ /* 0x000fe20000000800 */
[--C-:B------:R-:W-:Y:S01]  /*69c0*/  FFMA.FTZ R30, R30, UR4, -R181.reuse ;  /* 0x000000041e1e7c23 */ /* 0x100fe200080108b5 */
[C---:B------:R-:W-:Y:S08]  /*69d0*/  HMMA.16816.F32.BF16 R80, R140.reuse, R178, R80 ;  /* 0x000000b28c50723c */ /* 0x040ff00000041850 */
[----:B------:R2:W-:Y:S01]  /*69e0*/  MUFU.EX2 R191, R51 ;  /* 0x0000003300bf7308 */ /* 0x0005e20000000800 */
[-C--:B-1----:R-:W-:Y:S03]  /*69f0*/  HMMA.16816.F32.BF16 R84, R140, R148.reuse, R84 ;  /* 0x000000948c54723c */ /* 0x082fe60000041854 */
[--C-:B------:R-:W-:Y:S03]  /*6a00*/  FFMA.FTZ R60, R60, UR4, -R180.reuse ;  /* 0x000000043c3c7c23 */ /* 0x100fe600080108b4 */
[C---:B------:R-:W-:Y:S03]  /*6a10*/  HMMA.16816.F32.BF16 R88, R144.reuse, R148, R88 ;  /* 0x000000949058723c */ /* 0x040fe60000041858 */
[----:B------:R1:W-:Y:S02]  /*6a20*/  MUFU.EX2 R209, R22 ;  /* 0x0000001600d17308 */ /* 0x0003e40000000800 */
[--C-:B------:R-:W-:Y:S01]  /*6a30*/  FFMA.FTZ R62, R62, UR4, -R181.reuse ;  /* 0x000000043e3e7c23 */ /* 0x100fe200080108b5 */
[-C--:B------:R-:W-:Y:S07]  /*6a40*/  HMMA.16816.F32.BF16 R92, R144, R150.reuse, R92 ;  /* 0x00000096905c723c */ /* 0x080fee000004185c */
[----:B------:R3:W-:Y:S01]  /*6a50*/  MUFU.EX2 R208, R23 ;  /* 0x0000001700d07308 */ /* 0x0007e20000000800 */
[----:B--2---:R-:W-:Y:S03]  /*6a60*/  LDSM.16.MT88.4 R48, [R217+0xb400] ;  /* 0x00b40000d930783b */ /* 0x004fe60000004200 */
[----:B------:R-:W-:Y:S01]  /*6a70*/  FFMA.FTZ R180, R61, UR4, -R180 ;  /* 0x000000043db47c23 */ /* 0x000fe200080108b4 */
[C---:B------:R-:W-:Y:S05]  /*6a80*/  HMMA.16816.F32.BF16 R96, R140.reuse, R150, R96 ;  /* 0x000000968c60723c */ /* 0x040fea0000041860 */
[----:B------:R2:W-:Y:S01]  /*6a90*/  MUFU.EX2 R207, R32 ;  /* 0x0000002000cf7308 */ /* 0x0005e20000000800 */
[----:B------:R-:W4:Y:S01]  /*6aa0*/  LDSM.16.MT88.4 R148, [R139+0xb000] ;  /* 0x00b000008b94783b */ /* 0x000f220000004200 */
[C---:B-1----:R-:W-:Y:S08]  /*6ab0*/  FMUL.FTZ R22, R3.reuse, R158 ;  /* 0x0000009e03167220 */ /* 0x042ff00000410000 */
[----:B------:R1:W-:Y:S01]  /*6ac0*/  MUFU.EX2 R206, R33 ;  /* 0x0000002100ce7308 */ /* 0x0003e20000000800 */
[----:B---3--:R-:W-:Y:S02]  /*6ad0*/  FMUL.FTZ R23, R3, R159 ;  /* 0x0000009f03177220 */ /* 0x008fe40000410000 */
[----:B------:R-:W-:Y:S05]  /*6ae0*/  LDSM.16.MT88.4 R156, [R217+0x9400] ;  /* 0x00940000d99c783b */ /* 0x000fea0000004200 */
[-C--:B------:R-:W-:Y:S02]  /*6af0*/  HMMA.16816.F32.BF16 R20, R140, R152.reuse, R20 ;  /* 0x000000988c14723c */ /* 0x080fe40000041814 */
[----:B------:R-:W-:Y:S01]  /*6b00*/  MUFU.EX2 R189, R41 ;  /* 0x0000002900bd7308 */ /* 0x000fe20000000800 */
[----:B--2---:R-:W-:Y:S01]  /*6b10*/  FMUL.FTZ R32, R133, R160 ;  /* 0x000000a085207220 */ /* 0x004fe20000410000 */
[--C-:B------:R-:W-:Y:S01]  /*6b20*/  FFMA.FTZ R160, R31, UR4, -R181.reuse ;  /* 0x000000041fa07c23 */ /* 0x100fe200080108b5 */
[----:B------:R-:W-:Y:S01]  /*6b30*/  FMUL.FTZ R31, R0, R171 ;  /* 0x000000ab001f7220 */ /* 0x000fe20000410000 */
[C---:B------:R-:W-:Y:S06]  /*6b40*/  HMMA.16816.F32.BF16 R100, R144.reuse, R152, R100 ;  /* 0x000000989064723c */ /* 0x040fec0000041864 */
[----:B------:R2:W-:Y:S01]  /*6b50*/  MUFU.EX2 R205, R34 ;  /* 0x0000002200cd7308 */ /* 0x0005e20000000800 */
[----:B-1----:R-:W-:Y:S01]  /*6b60*/  FMUL.FTZ R33, R133, R161 ;  /* 0x000000a185217220 */ /* 0x002fe20000410000 */
[-C--:B------:R-:W-:Y:S08]  /*6b70*/  HMMA.16816.F32.BF16 R104, R144, R154.reuse, R104 ;  /* 0x0000009a9068723c */ /* 0x080ff00000041868 */
[----:B------:R1:W-:Y:S01]  /*6b80*/  MUFU.EX2 R204, R35 ;  /* 0x0000002300cc7308 */ /* 0x0003e20000000800 */
[C---:B------:R-:W-:Y:S01]  /*6b90*/  HMMA.16816.F32.BF16 R108, R140.reuse, R154, R108 ;  /* 0x0000009a8c6c723c */ /* 0x040fe2000004186c */
[----:B------:R-:W3:Y:S03]  /*6ba0*/  LDSM.16.MT88.4 R152, [R217+0xb000] ;  /* 0x00b00000d998783b */ /* 0x000ee60000004200 */
[----:B------:R-:W-:Y:S05]  /*6bb0*/  FFMA.FTZ R181, R63, UR4, -R181 ;  /* 0x000000043fb57c23 */ /* 0x000fea00080108b5 */
[----:B------:R5:W-:Y:S02]  /*6bc0*/  MUFU.EX2 R203, R24 ;  /* 0x0000001800cb7308 */ /* 0x000be40000000800 */
[C---:B--2---:R-:W-:Y:S08]  /*6bd0*/  FMUL.FTZ R34, R3.reuse, R162 ;  /* 0x000000a203227220 */ /* 0x044ff00000410000 */
[----:B------:R2:W3:Y:S01]  /*6be0*/  MUFU.EX2 R202, R25 ;  /* 0x0000001900ca7308 */ /* 0x0004e20000000800 */
[----:B-1----:R-:W-:Y:S07]  /*6bf0*/  FMUL.FTZ R35, R3, R163 ;  /* 0x000000a303237220 */ /* 0x002fee0000410000 */
[-C--:B----4-:R-:W-:Y:S02]  /*6c00*/  HMMA.16816.F32.BF16 R32, R140, R148.reuse, R32 ;  /* 0x000000948c20723c */ /* 0x090fe40000041820 */
[----:B------:R1:W-:Y:S01]  /*6c10*/  MUFU.EX2 R201, R26 ;  /* 0x0000001a00c97308 */ /* 0x0003e20000000800 */
[C---:B-----5:R-:W-:Y:S03]  /*6c20*/  FMUL.FTZ R24, R133.reuse, R164 ;  /* 0x000000a485187220 */ /* 0x060fe60000410000 */
[C---:B------:R-:W-:Y:S06]  /*6c30*/  HMMA.16816.F32.BF16 R112, R144.reuse, R148, R112 ;  /* 0x000000949070723c */ /* 0x040fec0000041870 */
[----:B------:R4:W5:Y:S01]  /*6c40*/  MUFU.EX2 R200, R27 ;  /* 0x0000001b00c87308 */ /* 0x0009620000000800 */
[----:B--2---:R-:W-:Y:S01]  /*6c50*/  FMUL.FTZ R25, R133, R165 ;  /* 0x000000a585197220 */ /* 0x004fe20000410000 */
[-C--:B------:R-:W-:Y:S08]  /*6c60*/  HMMA.16816.F32.BF16 R116, R144, R150.reuse, R116 ;  /* 0x000000969074723c */ /* 0x080ff00000041874 */
[----:B------:R2:W-:Y:S01]  /*6c70*/  MUFU.EX2 R198, R28 ;  /* 0x0000001c00c67308 */ /* 0x0005e20000000800 */
[C---:B------:R-:W-:Y:S01]  /*6c80*/  HMMA.16816.F32.BF16 R120, R140.reuse, R150, R120 ;  /* 0x000000968c78723c */ /* 0x040fe20000041878 */
[----:B------:R-:W5:Y:S03]  /*6c90*/  LDSM.16.MT88.4 R148, [R139+0x9400] ;  /* 0x009400008b94783b */ /* 0x000f660000004200 */
[----:B-1----:R-:W-:Y:S01]  /*6ca0*/  FMUL.FTZ R26, R3, R166 ;  /* 0x000000a6031a7220 */ /* 0x002fe20000410000 */
[----:B------:R-:W-:Y:S04]  /*6cb0*/  FFMA.FTZ R133, R133, R228, R233 ;  /* 0x000000e485857223 */ /* 0x000fe800000100e9 */
[----:B------:R1:W5:Y:S02]  /*6cc0*/  MUFU.EX2 R199, R29 ;  /* 0x0000001d00c77308 */ /* 0x0003640000000800 */
[C---:B----4-:R-:W-:Y:S01]  /*6cd0*/  FMUL.FTZ R27, R3.reuse, R167 ;  /* 0x000000a7031b7220 */ /* 0x050fe20000410000 */
[----:B------:R-:W-:Y:S06]  /*6ce0*/  FFMA.FTZ R3, R3, R229, R227 ;  /* 0x000000e503037223 */ /* 0x000fec00000100e3 */
[-C--:B---3--:R-:W-:Y:S01]  /*6cf0*/  HMMA.16816.F32.BF16 R24, R140, R152.reuse, R24 ;  /* 0x000000988c18723c */ /* 0x088fe20000041818 */
[----:B------:R3:W-:Y:S02]  /*6d00*/  MUFU.EX2 R196, R30 ;  /* 0x0000001e00c47308 */ /* 0x0007e40000000800 */
[----:B--2---:R-:W-:Y:S01]  /*6d10*/  FMUL.FTZ R28, R2, R168 ;  /* 0x000000a8021c7220 */ /* 0x004fe20000410000 */
[----:B------:R-:W-:Y:S02]  /*6d20*/  FADD.FTZ R3, R236, R3 ;  /* 0x00000003ec037221 */ /* 0x000fe40000010000 */
[C---:B------:R-:W-:Y:S05]  /*6d30*/  HMMA.16816.F32.BF16 R124, R144.reuse, R152, R124 ;  /* 0x00000098907c723c */ /* 0x040fea000004187c */
[----:B------:R-:W2:Y:S01]  /*6d40*/  MUFU.EX2 R197, R160 ;  /* 0x000000a000c57308 */ /* 0x000ea20000000800 */
[C---:B-1----:R-:W-:Y:S01]  /*6d50*/  FMUL.FTZ R29, R2.reuse, R169 ;  /* 0x000000a9021d7220 */ /* 0x042fe20000410000 */
[----:B------:R-:W-:Y:S01]  /*6d60*/  FFMA.FTZ R2, R2, R230, R214 ;  /* 0x000000e602027223 */ /* 0x000fe200000100d6 */
[----:B------:R-:W-:Y:S07]  /*6d70*/  FADD.FTZ R3, R232, R3 ;  /* 0x00000003e8037221 */ /* 0x000fee0000010000 */
[----:B------:R-:W-:Y:S01]  /*6d80*/  MUFU.EX2 R167, R38 ;  /* 0x0000002600a77308 */ /* 0x000fe20000000800 */
[C---:B---3--:R-:W-:Y:S01]  /*6d90*/  FMUL.FTZ R30, R0.reuse, R170 ;  /* 0x000000aa001e7220 */ /* 0x048fe20000410000 */
[----:B------:R-:W-:Y:S01]  /*6da0*/  FFMA.FTZ R0, R0, R231, R212 ;  /* 0x000000e700007223 */ /* 0x000fe200000100d4 */
[----:B------:R-:W-:Y:S03]  /*6db0*/  FADD.FTZ R2, R226, R2 ;  /* 0x00000002e2027221 */ /* 0x000fe60000010000 */
[----:B------:R-:W-:Y:S02]  /*6dc0*/  FADD.FTZ R0, R223, R0 ;  /* 0x00000000df007221 */ /* 0x000fe40000010000 */
[-C--:B------:R-:W-:Y:S02]  /*6dd0*/  HMMA.16816.F32.BF16 R28, R144, R154.reuse, R28 ;  /* 0x0000009a901c723c */ /* 0x080fe4000004181c */
[----:B------:R1:W-:Y:S04]  /*6de0*/  MUFU.EX2 R166, R39 ;  /* 0x0000002700a67308 */ /* 0x0003e80000000800 */
[----:B------:R-:W-:Y:S01]  /*6df0*/  HMMA.16816.F32.BF16 R128, R140, R154, R128 ;  /* 0x0000009a8c80723c */ /* 0x000fe20000041880 */
[----:B------:R-:W3:Y:S05]  /*6e00*/  LDSM.16.MT88.4 R152, [R139+0xa400] ;  /* 0x00a400008b98783b */ /* 0x000eea0000004200 */
[----:B------:R-:W-:Y:S01]  /*6e10*/  MUFU.EX2 R165, R40 ;  /* 0x0000002800a57308 */ /* 0x000fe20000000800 */
[----:B------:R-:W-:Y:S04]  /*6e20*/  F2FP.BF16.F32.PACK_AB R144, R202, R203 ;  /* 0x000000cbca90723e */ /* 0x000fe800000010ff */
[----:B------:R-:W-:Y:S02]  /*6e30*/  F2FP.BF16.F32.PACK_AB R140, R210, R211 ;  /* 0x000000d3d28c723e */ /* 0x000fe400000010ff */
[----:B------:R-:W-:Y:S01]  /*6e40*/  F2FP.BF16.F32.PACK_AB R141, R208, R209 ;  /* 0x000000d1d08d723e */ /* 0x000fe200000010ff */
[----:B-1----:R-:W-:Y:S01]  /*6e50*/  LDSM.16.MT88.4 R36, [R139+0xb400] ;  /* 0x00b400008b24783b */ /* 0x002fe20000004200 */
[----:B------:R-:W-:Y:S01]  /*6e60*/  F2FP.BF16.F32.PACK_AB R142, R206, R207 ;  /* 0x000000cfce8e723e */ /* 0x000fe200000010ff */
[----:B------:R-:W-:Y:S01]  /*6e70*/  MUFU.EX2 R164, R42 ;  /* 0x0000002a00a47308 */ /* 0x000fe20000000800 */
[----:B------:R-:W-:Y:S02]  /*6e80*/  F2FP.BF16.F32.PACK_AB R143, R204, R205 ;  /* 0x000000cdcc8f723e */ /* 0x000fe400000010ff */
[----:B-----5:R-:W-:Y:S02]  /*6e90*/  F2FP.BF16.F32.PACK_AB R145, R200, R201 ;  /* 0x000000c9c891723e */ /* 0x020fe400000010ff */
[----:B------:R-:W-:Y:S02]  /*6ea0*/  F2FP.BF16.F32.PACK_AB R146, R199, R198 ;  /* 0x000000c6c792723e */ /* 0x000fe400000010ff */
[----:B--2---:R-:W-:Y:S01]  /*6eb0*/  F2FP.BF16.F32.PACK_AB R147, R197, R196 ;  /* 0x000000c4c593723e */ /* 0x004fe200000010ff */
[-C--:B------:R-:W-:Y:S02]  /*6ec0*/  HMMA.16816.F32.BF16 R4, R140, R148.reuse, R4 ;  /* 0x000000948c04723c */ /* 0x080fe40000041804 */
[----:B------:R1:W-:Y:S04]  /*6ed0*/  MUFU.EX2 R188, R43 ;  /* 0x0000002b00bc7308 */ /* 0x0003e80000000800 */
[C---:B------:R-:W-:Y:S06]  /*6ee0*/  HMMA.16816.F32.BF16 R8, R144.reuse, R148, R8 ;  /* 0x000000949008723c */ /* 0x040fec0000041808 */
[----:B------:R-:W-:Y:S01]  /*6ef0*/  MUFU.EX2 R183, R52 ;  /* 0x0000003400b77308 */ /* 0x000fe20000000800 */
[-C--:B------:R-:W-:Y:S09]  /*6f00*/  HMMA.16816.F32.BF16 R12, R144, R150.reuse, R12 ;  /* 0x00000096900c723c */ /* 0x080ff2000004180c */
[----:B------:R-:W-:Y:S01]  /*6f10*/  MUFU.EX2 R182, R53 ;  /* 0x0000003500b67308 */ /* 0x000fe20000000800 */
[C---:B------:R-:W-:Y:S01]  /*6f20*/  HMMA.16816.F32.BF16 R16, R140.reuse, R150, R16 ;  /* 0x000000968c10723c */ /* 0x040fe20000041810 */
[----:B------:R-:W2:Y:S05]  /*6f30*/  LDSM.16.MT88.4 R148, [R217+0xa400] ;  /* 0x00a40000d994783b */ /* 0x000eaa0000004200 */
[-C--:B------:R-:W-:Y:S03]  /*6f40*/  HMMA.16816.F32.BF16 R68, R140, R156.reuse, R68 ;  /* 0x0000009c8c44723c */ /* 0x080fe60000041844 */
[----:B------:R-:W-:Y:S01]  /*6f50*/  MUFU.EX2 R178, R54 ;  /* 0x0000003600b27308 */ /* 0x000fe20000000800 */
[----:B-1----:R-:W1:Y:S02]  /*6f60*/  LDSM.16.MT88.4 R40, [R139+0x9800] ;  /* 0x009800008b28783b */ /* 0x002e640000004200 */
[C---:B------:R-:W-:Y:S07]  /*6f70*/  HMMA.16816.F32.BF16 R72, R144.reuse, R156, R72 ;  /* 0x0000009c9048723c */ /* 0x040fee0000041848 */
[----:B------:R4:W-:Y:S01]  /*6f80*/  MUFU.EX2 R179, R55 ;  /* 0x0000003700b37308 */ /* 0x0009e20000000800 */
[-C--:B------:R-:W-:Y:S09]  /*6f90*/  HMMA.16816.F32.BF16 R76, R144, R158.reuse, R76 ;  /* 0x0000009e904c723c */ /* 0x080ff2000004184c */
[----:B------:R-:W-:Y:S01]  /*6fa0*/  MUFU.EX2 R177, R64 ;  /* 0x0000004000b17308 */ /* 0x000fe20000000800 */
[C---:B------:R-:W-:Y:S06]  /*6fb0*/  HMMA.16816.F32.BF16 R80, R140.reuse, R158, R80 ;  /* 0x0000009e8c50723c */ /* 0x040fec0000041850 */
[-C--:B---3--:R-:W-:Y:S03]  /*6fc0*/  HMMA.16816.F32.BF16 R84, R140, R152.reuse, R84 ;  /* 0x000000988c54723c */ /* 0x088fe60000041854 */
[----:B------:R3:W-:Y:S01]  /*6fd0*/  MUFU.EX2 R175, R66 ;  /* 0x0000004200af7308 */ /* 0x0007e20000000800 */
[----:B----4-:R-:W-:Y:S02]  /*6fe0*/  LDSM.16.MT88.4 R52, [R139+0xb800] ;  /* 0x00b800008b34783b */ /* 0x010fe40000004200 */
[C---:B------:R-:W-:Y:S07]  /*6ff0*/  HMMA.16816.F32.BF16 R88, R144.reuse, R152, R88 ;  /* 0x000000989058723c */ /* 0x040fee0000041858 */
[----:B------:R-:W-:Y:S01]  /*7000*/  MUFU.EX2 R172, R56 ;  /* 0x0000003800ac7308 */ /* 0x000fe20000000800 */
[-C--:B------:R-:W-:Y:S09]  /*7010*/  HMMA.16816.F32.BF16 R92, R144, R154.reuse, R92 ;  /* 0x0000009a905c723c */ /* 0x080ff2000004185c */
[----:B------:R-:W4:Y:S01]  /*7020*/  MUFU.EX2 R173, R57 ;  /* 0x0000003900ad7308 */ /* 0x000f220000000800 */
[C---:B------:R-:W-:Y:S01]  /*7030*/  HMMA.16816.F32.BF16 R96, R140.reuse, R154, R96 ;  /* 0x0000009a8c60723c */ /* 0x040fe20000041860 */
[----:B------:R-:W-:Y:S05]  /*7040*/  LDSM.16.MT88.4 R152, [R139+0x9c00] ;  /* 0x009c00008b98783b */ /* 0x000fea0000004200 */
[-C--:B--2---:R-:W-:Y:S03]  /*7050*/  HMMA.16816.F32.BF16 R20, R140, R148.reuse, R20 ;  /* 0x000000948c14723c */ /* 0x084fe60000041814 */
[----:B------:R2:W-:Y:S01]  /*7060*/  MUFU.EX2 R186, R44 ;  /* 0x0000002c00ba7308 */ /* 0x0005e20000000800 */
[----:B---3--:R-:W-:Y:S02]  /*7070*/  LDSM.16.MT88.4 R64, [R217+0xac00] ;  /* 0x00ac0000d940783b */ /* 0x008fe40000004200 */
[C---:B------:R-:W-:Y:S07]  /*7080*/  HMMA.16816.F32.BF16 R100, R144.reuse, R148, R100 ;  /* 0x000000949064723c */ /* 0x040fee0000041864 */
[----:B------:R3:W5:Y:S01]  /*7090*/  MUFU.EX2 R187, R45 ;  /* 0x0000002d00bb7308 */ /* 0x0007620000000800 */
[----:B----4-:R-:W-:Y:S01]  /*70a0*/  F2FP.BF16.F32.PACK_AB R168, R173, R172 ;  /* 0x000000acada8723e */ /* 0x010fe200000010ff */
[-C--:B------:R-:W-:Y:S08]  /*70b0*/  HMMA.16816.F32.BF16 R104, R144, R150.reuse, R104 ;  /* 0x000000969068723c */ /* 0x080ff00000041868 */
[----:B------:R5:W-:Y:S01]  /*70c0*/  MUFU.EX2 R185, R46 ;  /* 0x0000002e00b97308 */ /* 0x000be20000000800 */
[C---:B------:R-:W-:Y:S01]  /*70d0*/  HMMA.16816.F32.BF16 R108, R140.reuse, R150, R108 ;  /* 0x000000968c6c723c */ /* 0x040fe2000004186c */
[----:B------:R-:W4:Y:S03]  /*70e0*/  LDSM.16.MT88.4 R148, [R217+0x9800] ;  /* 0x00980000d994783b */ /* 0x000f260000004200 */
[----:B--2---:R-:W-:Y:S02]  /*70f0*/  F2FP.BF16.F32.PACK_AB R44, R189, R165 ;  /* 0x000000a5bd2c723e */ /* 0x004fe400000010ff */
[-C--:B------:R-:W-:Y:S03]  /*7100*/  HMMA.16816.F32.BF16 R32, R140, R36.reuse, R32 ;  /* 0x000000248c20723c */ /* 0x080fe60000041820 */
[----:B------:R-:W2:Y:S02]  /*7110*/  MUFU.EX2 R184, R47 ;  /* 0x0000002f00b87308 */ /* 0x000ea40000000800 */
[----:B---3--:R-:W-:Y:S01]  /*7120*/  F2FP.BF16.F32.PACK_AB R45, R188, R164 ;  /* 0x000000a4bc2d723e */ /* 0x008fe200000010ff */
[C---:B------:R-:W-:Y:S07]  /*7130*/  HMMA.16816.F32.BF16 R112, R144.reuse, R36, R112 ;  /* 0x000000249070723c */ /* 0x040fee0000041870 */
[----:B------:R-:W-:Y:S01]  /*7140*/  MUFU.EX2 R176, R137 ;  /* 0x0000008900b07308 */ /* 0x000fe20000000800 */
[----:B-----5:R-:W-:Y:S01]  /*7150*/  F2FP.BF16.F32.PACK_AB R46, R187, R186 ;  /* 0x000000babb2e723e */ /* 0x020fe200000010ff */
[-C--:B------:R-:W-:Y:S08]  /*7160*/  HMMA.16816.F32.BF16 R116, R144, R38.reuse, R116 ;  /* 0x000000269074723c */ /* 0x080ff00000041874 */
[----:B------:R-:W-:Y:S01]  /*7170*/  MUFU.EX2 R137, R58 ;  /* 0x0000003a00897308 */ /* 0x000fe20000000800 */
[C---:B------:R-:W-:Y:S04]  /*7180*/  HMMA.16816.F32.BF16 R120, R140.reuse, R38, R120 ;  /* 0x000000268c78723c */ /* 0x040fe80000041878 */
[----:B--2---:R-:W-:Y:S02]  /*7190*/  F2FP.BF16.F32.PACK_AB R47, R184, R185 ;  /* 0x000000b9b82f723e */ /* 0x004fe400000010ff */
[-C--:B------:R-:W-:Y:S03]  /*71a0*/  HMMA.16816.F32.BF16 R24, R140, R48.reuse, R24 ;  /* 0x000000308c18723c */ /* 0x080fe60000041818 */
[----:B------:R-:W-:Y:S02]  /*71b0*/  MUFU.EX2 R174, R138 ;  /* 0x0000008a00ae7308 */ /* 0x000fe40000000800 */
[----:B------:R-:W-:Y:S01]  /*71c0*/  F2FP.BF16.F32.PACK_AB R36, R195, R194 ;  /* 0x000000c2c324723e */ /* 0x000fe200000010ff */
[C---:B------:R-:W-:Y:S07]  /*71d0*/  HMMA.16816.F32.BF16 R124, R144.reuse, R48, R124 ;  /* 0x00000030907c723c */ /* 0x040fee000004187c */
[----:B------:R-:W2:Y:S01]  /*71e0*/  MUFU.EX2 R138, R59 ;  /* 0x0000003b008a7308 */ /* 0x000ea20000000800 */
[----:B------:R-:W-:Y:S01]  /*71f0*/  F2FP.BF16.F32.PACK_AB R37, R166, R167 ;  /* 0x000000a7a625723e */ /* 0x000fe200000010ff */
[-C--:B------:R-:W-:Y:S03]  /*7200*/  HMMA.16816.F32.BF16 R28, R144, R50.reuse, R28 ;  /* 0x00000032901c723c */ /* 0x080fe6000004181c */
[----:B------:R-:W-:Y:S03]  /*7210*/  F2FP.BF16.F32.PACK_AB R38, R192, R193 ;  /* 0x000000c1c026723e */ /* 0x000fe600000010ff */
[----:B------:R-:W-:Y:S01]  /*7220*/  HMMA.16816.F32.BF16 R128, R140, R50, R128 ;  /* 0x000000328c80723c */ /* 0x000fe20000041880 */
[----:B------:R-:W3:Y:S01]  /*7230*/  LDSM.16.MT88.4 R48, [R139+0xa800] ;  /* 0x00a800008b30783b */ /* 0x000ee20000004200 */
[----:B------:R-:W-:Y:S03]  /*7240*/  MUFU.EX2 R60, R60 ;  /* 0x0000003c003c7308 */ /* 0x000fe60000000800 */
[----:B------:R-:W-:Y:S02]  /*7250*/  F2FP.BF16.F32.PACK_AB R39, R191, R190 ;  /* 0x000000bebf27723e */ /* 0x000fe400000010ff */
[----:B--2---:R-:W-:Y:S02]  /*7260*/  F2FP.BF16.F32.PACK_AB R169, R138, R137 ;  /* 0x000000898aa9723e */ /* 0x004fe400000010ff */
[----:B------:R-:W-:Y:S03]  /*7270*/  LDSM.16.MT88.4 R56, [R139+0xac00] ;  /* 0x00ac00008b38783b */ /* 0x000fe60000004200 */
[----:B------:R-:W2:Y:S01]  /*7280*/  MUFU.EX2 R180, R180 ;  /* 0x000000b400b47308 */ /* 0x000ea20000000800 */
[-C--:B-1----:R-:W-:Y:S06]  /*7290*/  HMMA.16816.F32.BF16 R4, R36, R40.reuse, R4 ;  /* 0x000000282404723c */ /* 0x082fec0000041804 */
[C---:B------:R-:W-:Y:S03]  /*72a0*/  HMMA.16816.F32.BF16 R8, R44.reuse, R40, R8 ;  /* 0x000000282c08723c */ /* 0x040fe60000041808 */
[----:B------:R-:W-:Y:S03]  /*72b0*/  MUFU.EX2 R62, R62 ;  /* 0x0000003e003e7308 */ /* 0x000fe60000000800 */
[-C--:B------:R-:W-:Y:S07]  /*72c0*/  HMMA.16816.F32.BF16 R12, R44, R42.reuse, R12 ;  /* 0x0000002a2c0c723c */ /* 0x080fee000004180c */
[----:B------:R-:W1:Y:S01]  /*72d0*/  MUFU.EX2 R181, R181 ;  /* 0x000000b500b57308 */ /* 0x000e620000000800 */
[----:B--2---:R-:W-:Y:S01]  /*72e0*/  F2FP.BF16.F32.PACK_AB R170, R180, R60 ;  /* 0x0000003cb4aa723e */ /* 0x004fe200000010ff */
[C---:B------:R-:W-:Y:S01]  /*72f0*/  HMMA.16816.F32.BF16 R16, R36.reuse, R42, R16 ;  /* 0x0000002a2410723c */ /* 0x040fe20000041810 */
[----:B------:R-:W2:Y:S05]  /*7300*/  LDSM.16.MT88.4 R40, [R217+0xa800] ;  /* 0x00a80000d928783b */ /* 0x000eaa0000004200 */
[-C--:B----4-:R-:W-:Y:S06]  /*7310*/  HMMA.16816.F32.BF16 R68, R36, R148.reuse, R68 ;  /* 0x000000942444723c */ /* 0x090fec0000041844 */
[C---:B------:R-:W-:Y:S05]  /*7320*/  HMMA.16816.F32.BF16 R72, R44.reuse, R148, R72 ;  /* 0x000000942c48723c */ /* 0x040fea0000041848 */
[----:B-1----:R-:W-:Y:S01]  /*7330*/  F2FP.BF16.F32.PACK_AB R171, R181, R62 ;  /* 0x0000003eb5ab723e */ /* 0x002fe200000010ff */
[-C--:B------:R-:W-:Y:S06]  /*7340*/  HMMA.16816.F32.BF16 R76, R44, R150.reuse, R76 ;  /* 0x000000962c4c723c */ /* 0x080fec000004184c */
[C---:B------:R-:W-:Y:S06]  /*7350*/  HMMA.16816.F32.BF16 R80, R36.reuse, R150, R80 ;  /* 0x000000962450723c */ /* 0x040fec0000041850 */
[-C--:B---3--:R-:W-:Y:S06]  /*7360*/  HMMA.16816.F32.BF16 R84, R36, R48.reuse, R84 ;  /* 0x000000302454723c */ /* 0x088fec0000041854 */
[C---:B------:R-:W-:Y:S06]  /*7370*/  HMMA.16816.F32.BF16 R88, R44.reuse, R48, R88 ;  /* 0x000000302c58723c */ /* 0x040fec0000041858 */
[-C--:B------:R-:W-:Y:S06]  /*7380*/  HMMA.16816.F32.BF16 R92, R44, R50.reuse, R92 ;  /* 0x000000322c5c723c */ /* 0x080fec000004185c */
[C---:B------:R-:W-:Y:S01]  /*7390*/  HMMA.16816.F32.BF16 R96, R36.reuse, R50, R96 ;  /* 0x000000322460723c */ /* 0x040fe20000041860 */
[----:B------:R-:W1:Y:S05]  /*73a0*/  LDSM.16.MT88.4 R48, [R217+0xb800] ;  /* 0x00b80000d930783b */ /* 0x000e6a0000004200 */
[-C--:B--2---:R-:W-:Y:S06]  /*73b0*/  HMMA.16816.F32.BF16 R20, R36, R40.reuse, R20 ;  /* 0x000000282414723c */ /* 0x084fec0000041814 */
[C---:B------:R-:W-:Y:S06]  /*73c0*/  HMMA.16816.F32.BF16 R100, R44.reuse, R40, R100 ;  /* 0x000000282c64723c */ /* 0x040fec0000041864 */
[-C--:B------:R-:W-:Y:S06]  /*73d0*/  HMMA.16816.F32.BF16 R104, R44, R42.reuse, R104 ;  /* 0x0000002a2c68723c */ /* 0x080fec0000041868 */
[C---:B------:R-:W-:Y:S01]  /*73e0*/  HMMA.16816.F32.BF16 R108, R36.reuse, R42, R108 ;  /* 0x0000002a246c723c */ /* 0x040fe2000004186c */
[----:B------:R-:W2:Y:S05]  /*73f0*/  LDSM.16.MT88.4 R40, [R217+0x9c00] ;  /* 0x009c0000d928783b */ /* 0x000eaa0000004200 */
[-C--:B------:R-:W-:Y:S06]  /*7400*/  HMMA.16816.F32.BF16 R32, R36, R52.reuse, R32 ;  /* 0x000000342420723c */ /* 0x080fec0000041820 */
[C---:B------:R-:W-:Y:S06]  /*7410*/  HMMA.16816.F32.BF16 R112, R44.reuse, R52, R112 ;  /* 0x000000342c70723c */ /* 0x040fec0000041870 */
[-C--:B------:R-:W-:Y:S06]  /*7420*/  HMMA.16816.F32.BF16 R116, R44, R54.reuse, R116 ;  /* 0x000000362c74723c */ /* 0x080fec0000041874 */
[C---:B------:R-:W-:Y:S06]  /*7430*/  HMMA.16816.F32.BF16 R120, R36.reuse, R54, R120 ;  /* 0x000000362478723c */ /* 0x040fec0000041878 */
[-C--:B-1----:R-:W-:Y:S06]  /*7440*/  HMMA.16816.F32.BF16 R24, R36, R48.reuse, R24 ;  /* 0x000000302418723c */ /* 0x082fec0000041818 */
[C---:B------:R-:W-:Y:S06]  /*7450*/  HMMA.16816.F32.BF16 R124, R44.reuse, R48, R124 ;  /* 0x000000302c7c723c */ /* 0x040fec000004187c */
[-C--:B------:R-:W-:Y:S01]  /*7460*/  HMMA.16816.F32.BF16 R28, R44, R50.reuse, R28 ;  /* 0x000000322c1c723c */ /* 0x080fe2000004181c */
[----:B------:R-:W1:Y:S05]  /*7470*/  LDSM.16.MT88.4 R44, [R139+0xbc00] ;  /* 0x00bc00008b2c783b */ /* 0x000e6a0000004200 */
[----:B------:R-:W-:Y:S07]  /*7480*/  HMMA.16816.F32.BF16 R128, R36, R50, R128 ;  /* 0x000000322480723c */ /* 0x000fee0000041880 */
[----:B------:R-:W-:Y:S04]  /*7490*/  F2FP.BF16.F32.PACK_AB R36, R182, R183 ;  /* 0x000000b7b624723e */ /* 0x000fe800000010ff */
[----:B------:R-:W-:Y:S02]  /*74a0*/  F2FP.BF16.F32.PACK_AB R37, R179, R178 ;  /* 0x000000b2b325723e */ /* 0x000fe400000010ff */
[----:B------:R-:W-:Y:S02]  /*74b0*/  F2FP.BF16.F32.PACK_AB R38, R176, R177 ;  /* 0x000000b1b026723e */ /* 0x000fe400000010ff */
[----:B------:R-:W-:Y:S07]  /*74c0*/  F2FP.BF16.F32.PACK_AB R39, R174, R175 ;  /* 0x000000afae27723e */ /* 0x000fee00000010ff */
[-C--:B------:R-:W-:Y:S01]  /*74d0*/  HMMA.16816.F32.BF16 R144, R36, R152.reuse, R4 ;  /* 0x000000982490723c */ /* 0x080fe20000041804 */
[----:B------:R-:W3:Y:S05]  /*74e0*/  LDSM.16.MT88.4 R4, [R217+0xbc00] ;  /* 0x00bc0000d904783b */ /* 0x000eea0000004200 */
[C---:B------:R-:W-:Y:S06]  /*74f0*/  HMMA.16816.F32.BF16 R140, R168.reuse, R152, R8 ;  /* 0x00000098a88c723c */ /* 0x040fec0000041808 */
[-C--:B------:R-:W-:Y:S05]  /*7500*/  HMMA.16816.F32.BF16 R148, R168, R154.reuse, R12 ;  /* 0x0000009aa894723c */ /* 0x080fea000004180c */
[----:B------:R-:W-:Y:S01]  /*7510*/  FADD.FTZ R8, R235, R133 ;  /* 0x00000085eb087221 */ /* 0x000fe20000010000 */
[C---:B------:R-:W-:Y:S05]  /*7520*/  HMMA.16816.F32.BF16 R152, R36.reuse, R154, R16 ;  /* 0x0000009a2498723c */ /* 0x040fea0000041810 */
[----:B------:R-:W-:Y:S01]  /*7530*/  MOV R133, R135 ;  /* 0x0000008700857202 */ /* 0x000fe20000000f00 */
[-C--:B--2---:R-:W-:Y:S05]  /*7540*/  HMMA.16816.F32.BF16 R68, R36, R40.reuse, R68 ;  /* 0x000000282444723c */ /* 0x084fea0000041844 */
[----:B------:R-:W-:Y:S01]  /*7550*/  FADD.FTZ R8, R237, R8 ;  /* 0x00000008ed087221 */ /* 0x000fe20000010000 */
[C---:B------:R-:W-:Y:S05]  /*7560*/  HMMA.16816.F32.BF16 R72, R168.reuse, R40, R72 ;  /* 0x00000028a848723c */ /* 0x040fea0000041848 */
[----:B------:R-:W-:Y:S01]  /*7570*/  FADD.FTZ R9, R224, R2 ;  /* 0x00000002e0097221 */ /* 0x000fe20000010000 */
[-C--:B------:R-:W-:Y:S05]  /*7580*/  HMMA.16816.F32.BF16 R76, R168, R42.reuse, R76 ;  /* 0x0000002aa84c723c */ /* 0x080fea000004184c */
        /* <DEDUP_REMOVED lines=19> */
[-C--:B-1----:R-:W-:Y:S05]  /*76c0*/  HMMA.16816.F32.BF16 R160, R36, R44.reuse, R32 ;  /* 0x0000002c24a0723c */ /* 0x082fea0000041820 */
[----:B------:R-:W-:Y:S01]  /*76d0*/  FADD.FTZ R9, R208, R3 ;  /* 0x00000003d0097221 */ /* 0x000fe20000010000 */
[C---:B------:R-:W-:Y:S05]  /*76e0*/  HMMA.16816.F32.BF16 R112, R168.reuse, R44, R112 ;  /* 0x0000002ca870723c */ /* 0x040fea0000041870 */
[----:B------:R-:W-:Y:S01]  /*76f0*/  FADD.FTZ R8, R202, R0 ;  /* 0x00000000ca087221 */ /* 0x000fe20000010000 */
[----:B------:R-:W-:Y:S01]  /*7700*/  FADD.FTZ R0, R200, R2 ;  /* 0x00000002c8007221 */ /* 0x000fe20000010000 */
[----:B------:R-:W-:Y:S01]  /*7710*/  FADD.FTZ R3, R207, R10 ;  /* 0x0000000acf037221 */ /* 0x000fe20000010000 */
[----:B------:R-:W-:Y:S01]  /*7720*/  FADD.FTZ R9, R205, R9 ;  /* 0x00000009cd097221 */ /* 0x000fe20000010000 */
[-C--:B------:R-:W-:Y:S03]  /*7730*/  HMMA.16816.F32.BF16 R116, R168, R46.reuse, R116 ;  /* 0x0000002ea874723c */ /* 0x080fe60000041874 */
[----:B------:R-:W-:Y:S01]  /*7740*/  FADD.FTZ R2, R196, R0 ;  /* 0x00000000c4027221 */ /* 0x000fe20000010000 */
[----:B------:R-:W-:Y:S01]  /*7750*/  FADD.FTZ R8, R198, R8 ;  /* 0x00000008c6087221 */ /* 0x000fe20000010000 */
[----:B------:R-:W-:Y:S01]  /*7760*/  FADD.FTZ R0, R206, R3 ;  /* 0x00000003ce007221 */ /* 0x000fe20000010000 */
[----:B------:R-:W-:Y:S01]  /*7770*/  FADD.FTZ R9, R204, R9 ;  /* 0x00000009cc097221 */ /* 0x000fe20000010000 */
[----:B------:R-:W-:Y:S01]  /*7780*/  FADD.FTZ R3, R197, R2 ;  /* 0x00000002c5037221 */ /* 0x000fe20000010000 */
[----:B------:R-:W-:Y:S01]  /*7790*/  FADD.FTZ R8, R199, R8 ;  /* 0x00000008c7087221 */ /* 0x000fe20000010000 */
[C---:B------:R-:W-:Y:S04]  /*77a0*/  HMMA.16816.F32.BF16 R120, R36.reuse, R46, R120 ;  /* 0x0000002e2478723c */ /* 0x040fe80000041878 */
[----:B------:R-:W-:Y:S01]  /*77b0*/  FADD.FTZ R10, R194, R0 ;  /* 0x00000000c20a7221 */ /* 0x000fe20000010000 */
[----:B------:R-:W-:Y:S01]  /*77c0*/  FADD.FTZ R0, R167, R9 ;  /* 0x00000009a7007221 */ /* 0x000fe20000010000 */
[----:B------:R-:W-:Y:S01]  /*77d0*/  FADD.FTZ R2, R165, R8 ;  /* 0x00000008a5027221 */ /* 0x000fe20000010000 */
[----:B------:R-:W-:Y:S01]  /*77e0*/  FADD.FTZ R3, R164, R3 ;  /* 0x00000003a4037221 */ /* 0x000fe20000010000 */
[----:B------:R-:W-:Y:S03]  /*77f0*/  FADD.FTZ R9, R195, R10 ;  /* 0x0000000ac3097221 */ /* 0x000fe60000010000 */
[----:B------:R-:W-:Y:S01]  /*7800*/  FADD.FTZ R8, R166, R0 ;  /* 0x00000000a6087221 */ /* 0x000fe20000010000 */
[----:B------:R-:W-:Y:S01]  /*7810*/  FADD.FTZ R0, R189, R2 ;  /* 0x00000002bd007221 */ /* 0x000fe20000010000 */
[-C--:B---3--:R-:W-:Y:S03]  /*7820*/  HMMA.16816.F32.BF16 R164, R36, R4.reuse, R24 ;  /* 0x0000000424a4723c */ /* 0x088fe60000041818 */
[----:B------:R-:W-:Y:S01]  /*7830*/  FADD.FTZ R2, R188, R3 ;  /* 0x00000003bc027221 */ /* 0x000fe20000010000 */
[----:B------:R-:W-:Y:S01]  /*7840*/  FADD.FTZ R9, R193, R9 ;  /* 0x00000009c1097221 */ /* 0x000fe20000010000 */
[----:B------:R-:W-:Y:S01]  /*7850*/  FADD.FTZ R8, R190, R8 ;  /* 0x00000008be087221 */ /* 0x000fe20000010000 */
[C---:B------:R-:W-:Y:S05]  /*7860*/  HMMA.16816.F32.BF16 R124, R168.reuse, R4, R124 ;  /* 0x00000004a87c723c */ /* 0x040fea000004187c */
[----:B------:R-:W-:Y:S01]  /*7870*/  FADD.FTZ R3, R186, R0 ;  /* 0x00000000ba037221 */ /* 0x000fe20000010000 */
[-C--:B------:R-:W-:Y:S05]  /*7880*/  HMMA.16816.F32.BF16 R168, R168, R6.reuse, R28 ;  /* 0x00000006a8a8723c */ /* 0x080fea000004181c */
[----:B------:R-:W-:Y:S01]  /*7890*/  FADD.FTZ R0, R185, R2 ;  /* 0x00000002b9007221 */ /* 0x000fe20000010000 */
[----:B------:R-:W-:Y:S01]  /*78a0*/  FADD.FTZ R2, R192, R9 ;  /* 0x00000009c0027221 */ /* 0x000fe20000010000 */
[----:B------:R-:W-:Y:S01]  /*78b0*/  FADD.FTZ R5, R191, R8 ;  /* 0x00000008bf057221 */ /* 0x000fe20000010000 */
[----:B------:R-:W-:Y:S04]  /*78c0*/  HMMA.16816.F32.BF16 R128, R36, R6, R128 ;  /* 0x000000062480723c */ /* 0x000fe80000041880 */
[----:B------:R-:W-:Y:S01]  /*78d0*/  FADD.FTZ R3, R187, R3 ;  /* 0x00000003bb037221 */ /* 0x000fe20000010000 */
[----:B------:R-:W-:Y:S01]  /*78e0*/  FADD.FTZ R4, R184, R0 ;  /* 0x00000000b8047221 */ /* 0x000fe20000010000 */
[----:B------:R-:W-:Y:S01]  /*78f0*/  FADD.FTZ R0, R183, R2 ;  /* 0x00000002b7007221 */ /* 0x000fe20000010000 */
[----:B------:R-:W-:Y:S01]  /*7900*/  FADD.FTZ R2, R178, R5 ;  /* 0x00000005b2027221 */ /* 0x000fe20000010000 */
[----:B------:R-:W-:Y:S03]  /*7910*/  FADD.FTZ R3, R172, R3 ;  /* 0x00000003ac037221 */ /* 0x000fe60000010000 */
        /* <DEDUP_REMOVED lines=8> */
[----:B------:R-:W-:Y:S01]  /*79a0*/  MOV R138, R132 ;  /* 0x00000084008a7202 */ /* 0x000fe20000000f00 */
[----:B------:R-:W-:Y:S01]  /*79b0*/  FADD.FTZ R0, R62, R3 ;  /* 0x000000033e007221 */ /* 0x000fe20000010000 */
[----:B------:R-:W-:Y:S01]  /*79c0*/  FADD.FTZ R228, R176, R5 ;  /* 0x00000005b0e47221 */ /* 0x000fe20000010000 */
[----:B------:R-:W-:Y:S01]  /*79d0*/  MOV R3, R136 ;  /* 0x0000008800037202 */ /* 0x000fe20000000f00 */
[----:B------:R-:W-:Y:S01]  /*79e0*/  FADD.FTZ R229, R174, R4 ;  /* 0x00000004aee57221 */ /* 0x000fe20000010000 */
[----:B------:R-:W-:Y:S01]  /*79f0*/  FADD.FTZ R230, R180, R2 ;  /* 0x00000002b4e67221 */ /* 0x000fe20000010000 */
[----:B------:R-:W-:Y:S01]  /*7a00*/  MOV R137, R134 ;  /* 0x0000008600897202 */ /* 0x000fe20000000f00 */
[----:B------:R-:W-:Y:S01]  /*7a10*/  FADD.FTZ R231, R181, R0 ;  /* 0x00000000b5e77221 */ /* 0x000fe20000010000 */
[----:B------:R-:W-:Y:S06]  /*7a20*/  @P0 BRA `(.L_x_7) ;  /* 0xffffffd000ec0947 */ /* 0x000fec000383ffff */
.L_x_6:
[----:B------:R-:W1:Y:S01]  /*7a30*/  S2R R12, SR_TID.X ;  /* 0x00000000000c7919 */ /* 0x000e620000002100 */
[----:B------:R-:W-:Y:S01]  /*7a40*/  ISETP.NE.AND P1, PT, R252, -0x1, PT ;  /* 0xfffffffffc00780c */ /* 0x000fe20003f25270 */
[----:B------:R-:W2:Y:S01]  /*7a50*/  S2UR UR4, SR_CgaCtaId ;  /* 0x00000000000479c3 */ /* 0x000ea20000008800 */
[----:B------:R-:W-:Y:S01]  /*7a60*/  UMOV UR5, 0x400 ;  /* 0x0000040000057882 */ /* 0x000fe20000000000 */
[----:B------:R-:W3:Y:S04]  /*7a70*/  SHFL.BFLY PT, R2, R228, 0x2, 0x1f ;  /* 0x0c401f00e4027f89 */ /* 0x000ee800000e0000 */
[----:B------:R-:W4:Y:S04]  /*7a80*/  SHFL.BFLY PT, R0, R229, 0x2, 0x1f ;  /* 0x0c401f00e5007f89 */ /* 0x000f2800000e0000 */
[----:B------:R-:W1:Y:S02]  /*7a90*/  SHFL.BFLY PT, R7, R230, 0x2, 0x1f ;  /* 0x0c401f00e6077f89 */ /* 0x000e6400000e0000 */
[----:B------:R-:W1:Y:S02]  /*7aa0*/  @P1 LDC.64 R8, c[0x0][0x298] ;  /* 0x0000a600ff081b82 */ /* 0x000e640000000a00 */
[----:B------:R-:W1:Y:S01]  /*7ab0*/  SHFL.BFLY PT, R6, R231, 0x2, 0x1f ;  /* 0x0c401f00e7067f89 */ /* 0x000e6200000e0000 */
[----:B--2---:R-:W-:Y:S01]  /*7ac0*/  ULEA UR4, UR4, UR5, 0x18 ;  /* 0x0000000504047291 */ /* 0x004fe2000f8ec03f */
[----:B---3--:R-:W-:Y:S01]  /*7ad0*/  FADD.FTZ R2, R2, R228 ;  /* 0x000000e402027221 */ /* 0x008fe20000010000 */
[----:B----4-:R-:W-:Y:S01]  /*7ae0*/  FADD.FTZ R0, R0, R229 ;  /* 0x000000e500007221 */ /* 0x010fe20000010000 */
[----:B-1----:R-:W-:-:S03]  /*7af0*/  SHF.R.S32.HI R51, RZ, 0x1f, R12 ;  /* 0x0000001fff337819 */ /* 0x002fc6000001140c */
[----:B------:R-:W1:Y:S01]  /*7b00*/  SHFL.BFLY PT, R5, R2, 0x1, 0x1f ;  /* 0x0c201f0002057f89 */ /* 0x000e6200000e0000 */
[----:B------:R-:W-:Y:S01]  /*7b10*/  FADD.FTZ R7, R7, R230 ;  /* 0x000000e607077221 */ /* 0x000fe20000010000 */
[CC--:B------:R-:W-:Y:S02]  /*7b20*/  LEA.HI R10, R51.reuse, R12.reuse, RZ, 0x2 ;  /* 0x0000000c330a7211 */ /* 0x0c0fe400078f10ff */
[----:B------:R-:W2:Y:S01]  /*7b30*/  SHFL.BFLY PT, R4, R0, 0x1, 0x1f ;  /* 0x0c201f0000047f89 */ /* 0x000ea200000e0000 */
[----:B------:R-:W-:Y:S01]  /*7b40*/  LEA.HI R51, R51, R12, RZ, 0x5 ;  /* 0x0000000c33337211 */ /* 0x000fe200078f28ff */
[----:B------:R-:W-:Y:S01]  /*7b50*/  FADD.FTZ R6, R6, R231 ;  /* 0x000000e706067221 */ /* 0x000fe20000010000 */
[----:B------:R-:W-:Y:S01]  /*7b60*/  SHF.R.S32.HI R11, RZ, 0x2, R10 ;  /* 0x00000002ff0b7819 */ /* 0x000fe2000001140a */
[----:B------:R-:W3:Y:S01]  /*7b70*/  SHFL.BFLY PT, R55, R7, 0x1, 0x1f ;  /* 0x0c201f0007377f89 */ /* 0x000ee200000e0000 */
[----:B------:R-:W-:Y:S02]  /*7b80*/  SHF.R.S32.HI R51, RZ, 0x5, R51 ;  /* 0x00000005ff337819 */ /* 0x000fe40000011433 */
[----:B------:R-:W-:Y:S01]  /*7b90*/  SHF.R.S32.HI R3, RZ, 0x1f, R11 ;  /* 0x0000001fff037819 */ /* 0x000fe2000001140b */
[----:B------:R-:W4:Y:S03]  /*7ba0*/  SHFL.BFLY PT, R56, R6, 0x1, 0x1f ;  /* 0x0c201f0006387f89 */ /* 0x000f2600000e0000 */
[----:B------:R-:W-:-:S04]  /*7bb0*/  LEA.HI R3, R3, R11, RZ, 0x3 ;  /* 0x0000000b03037211 */ /* 0x000fc800078f18ff */
[----:B------:R-:W-:-:S04]  /*7bc0*/  LOP3.LUT R3, R3, 0xfffffff8, RZ, 0xc0, !PT ;  /* 0xfffffff803037812 */ /* 0x000fc800078ec0ff */
[----:B------:R-:W-:Y:S01]  /*7bd0*/  IADD3 R3, R11, -R3, RZ ;  /* 0x800000030b037210 */ /* 0x000fe20007ffe0ff */
[----:B-1----:R-:W-:Y:S01]  /*7be0*/  FADD.FTZ R58, R2, R5 ;  /* 0x00000005023a7221 */ /* 0x002fe20000010000 */
[----:B------:R-:W-:Y:S01]  /*7bf0*/  LOP3.LUT R2, R10, 0xfffffffc, RZ, 0xc0, !PT ;  /* 0xfffffffc0a027812 */ /* 0x000fe200078ec0ff */
[----:B--2---:R-:W-:Y:S01]  /*7c00*/  FADD.FTZ R57, R0, R4 ;  /* 0x0000000400397221 */ /* 0x004fe20000010000 */
[----:B------:R-:W-:Y:S02]  /*7c10*/  LEA.HI R0, R3, R3, RZ, 0x1 ;  /* 0x0000000303007211 */ /* 0x000fe400078f08ff */
[----:B------:R-:W-:Y:S01]  /*7c20*/  IADD3 R5, -R2, R12, RZ ;  /* 0x0000000c02057210 */ /* 0x000fe20007ffe1ff */
[----:B---3--:R-:W-:Y:S01]  /*7c30*/  FADD.FTZ R55, R7, R55 ;  /* 0x0000003707377221 */ /* 0x008fe20000010000 */
[----:B------:R-:W-:Y:S02]  /*7c40*/  SHF.R.S32.HI R2, RZ, 0x1, R0 ;  /* 0x00000001ff027819 */ /* 0x000fe40000011400 */
[----:B------:R-:W-:Y:S01]  /*7c50*/  LOP3.LUT R4, R0, 0x3fffffe, RZ, 0xc0, !PT ;  /* 0x03fffffe00047812 */ /* 0x000fe200078ec0ff */
[----:B----4-:R-:W-:Y:S01]  /*7c60*/  FADD.FTZ R56, R6, R56 ;  /* 0x0000003806387221 */ /* 0x010fe20000010000 */
[----:B------:R-:W-:-:S02]  /*7c70*/  SHF.L.U32 R12, R2, 0x6, RZ ;  /* 0x00000006020c7819 */ /* 0x000fc400000006ff */
[----:B------:R-:W-:Y:S02]  /*7c80*/  FSETP.NE.FTZ.AND P5, PT, R58, RZ, PT ;  /* 0x000000ff3a00720b */ /* 0x000fe40003fb5000 */
[----:B------:R-:W-:Y:S02]  /*7c90*/  IADD3 R4, R3, -R4, RZ ;  /* 0x8000000403047210 */ /* 0x000fe40007ffe0ff */
[----:B------:R-:W-:Y:S02]  /*7ca0*/  LEA R3, R51, R5, 0x8 ;  /* 0x0000000533037211 */ /* 0x000fe400078e40ff */
[----:B------:R-:W-:Y:S02]  /*7cb0*/  LOP3.LUT R12, R12, 0xc0, RZ, 0xc0, !PT ;  /* 0x000000c00c0c7812 */ /* 0x000fe400078ec0ff */
[----:B------:R-:W-:Y:S02]  /*7cc0*/  FSETP.NE.FTZ.AND P4, PT, R57, RZ, PT ;  /* 0x000000ff3900720b */ /* 0x000fe40003f95000 */
[----:B------:R-:W-:-:S02]  /*7cd0*/  MOV R0, 0x3f800000 ;  /* 0x3f80000000007802 */ /* 0x000fc40000000f00 */
[----:B------:R-:W-:Y:S01]  /*7ce0*/  LEA R3, R4, R3, 0x4 ;  /* 0x0000000304037211 */ /* 0x000fe200078e20ff */
[----:B------:R-:W-:Y:S01]  /*7cf0*/  @P1 IMAD.WIDE.U32 R4, R252, R8, RZ ;  /* 0x00000008fc041225 */ /* 0x000fe200078e00ff */
[----:B------:R-:W-:Y:S02]  /*7d00*/  LEA.HI R12, R12, R12, RZ, 0x1d ;  /* 0x0000000c0c0c7211 */ /* 0x000fe400078fe8ff */
[----:B------:R-:W1:Y:S01]  /*7d10*/  @P5 MUFU.RCP R0, R58 ;  /* 0x0000003a00005308 */ /* 0x000e620000001000 */
[----:B------:R-:W-:Y:S01]  /*7d20*/  @P1 IMAD R60, R252, R9, R5 ;  /* 0x00000009fc3c1224 */ /* 0x000fe200078e0205 */
[----:B------:R-:W-:Y:S02]  /*7d30*/  LEA R12, R3, R12, 0x1 ;  /* 0x0000000c030c7211 */ /* 0x000fe400078e08ff */
[----:B------:R-:W-:Y:S02]  /*7d40*/  MOV R3, 0x3f800000 ;  /* 0x3f80000000037802 */ /* 0x000fe40000000f00 */
[----:B------:R-:W-:-:S02]  /*7d50*/  LEA R12, R12, UR4, 0x1 ;  /* 0x000000040c0c7c11 */ /* 0x000fc4000f8e08ff */
[----:B------:R-:W-:Y:S02]  /*7d60*/  @P1 MOV R59, R4 ;  /* 0x00000004003b1202 */ /* 0x000fe40000000f00 */
[----:B------:R2:W3:Y:S01]  /*7d70*/  @P4 MUFU.RCP R3, R57 ;  /* 0x0000003900034308 */ /* 0x0004e20000001000 */
[C---:B-1----:R-:W-:Y:S01]  /*7d80*/  FMUL.FTZ R144, R0.reuse, R144 ;  /* 0x0000009000907220 */ /* 0x042fe20000410000 */
[C---:B------:R-:W-:Y:S01]  /*7d90*/  FMUL.FTZ R145, R0.reuse, R145 ;  /* 0x0000009100917220 */ /* 0x040fe20000410000 */
        /* <DEDUP_REMOVED lines=20> */
[----:B------:R-:W-:Y:S01]  /*7ee0*/  FMUL.FTZ R128, R0, R128 ;  /* 0x0000008000807220 */ /* 0x000fe20000410000 */
[----:B--23--:R-:W-:Y:S06]  /*7ef0*/  @P1 BRA `(.L_x_10) ;  /* 0x0000000000201947 */ /* 0x00cfec0003800000 */
[----:B------:R-:W1:Y:S01]  /*7f00*/  S2R R10, SR_CTAID.Y ;  /* 0x00000000000a7919 */ /* 0x000e620000002600 */
[----:B------:R-:W2:Y:S01]  /*7f10*/  LDC.64 R6, c[0x0][0x290] ;  /* 0x0000a400ff067b82 */ /* 0x000ea20000000a00 */
[----:B-1----:R-:W-:Y:S01]  /*7f20*/  SHF.R.S32.HI R8, RZ, 0x1f, R10 ;  /* 0x0000001fff087819 */ /* 0x002fe2000001140a */
[----:B--2---:R-:W-:-:S04]  /*7f30*/  IMAD.WIDE.U32 R4, R10, R6, RZ ;  /* 0x000000060a047225 */ /* 0x004fc800078e00ff */
[----:B------:R-:W-:Y:S01]  /*7f40*/  IMAD R8, R8, R6, RZ ;  /* 0x0000000608087224 */ /* 0x000fe200078e02ff */
[----:B------:R-:W-:-:S03]  /*7f50*/  MOV R59, R4 ;  /* 0x00000004003b7202 */ /* 0x000fc60000000f00 */
[----:B------:R-:W-:-:S05]  /*7f60*/  IMAD R7, R10, R7, R8 ;  /* 0x000000070a077224 */ /* 0x000fca00078e0208 */
[----:B------:R-:W-:-:S07]  /*7f70*/  IADD3 R60, R5, R7, RZ ;  /* 0x00000007053c7210 */ /* 0x000fce0007ffe0ff */
.L_x_10:
[----:B------:R-:W-:Y:S01]  /*7f80*/  ULDC.U8 UR4, c[0x0][0x3d8] ;  /* 0x0000f60000047ab9 */ /* 0x000fe20000000000 */
[----:B------:R-:W-:Y:S01]  /*7f90*/  LOP3.LUT R4, R2, 0x1, RZ, 0xc0, !PT ;  /* 0x0000000102047812 */ /* 0x000fe200078ec0ff */
[----:B------:R-:W-:Y:S01]  /*7fa0*/  FMUL.FTZ R41, R0, R129 ;  /* 0x0000008100297220 */ /* 0x000fe20000410000 */
[----:B------:R-:W-:Y:S01]  /*7fb0*/  ISETP.NE.AND P2, PT, RZ, UR4, PT ;  /* 0x00000004ff007c0c */ /* 0x000fe2000bf45270 */
[----:B------:R-:W-:Y:S01]  /*7fc0*/  ULDC.U8 UR4, c[0x0][0x3d9] ;  /* 0x0000f64000047ab9 */ /* 0x000fe20000000000 */
[----:B------:R-:W-:Y:S01]  /*7fd0*/  ISETP.NE.U32.AND P0, PT, R4, 0x1, PT ;  /* 0x000000010400780c */ /* 0x000fe20003f05070 */
[C---:B------:R-:W-:Y:S01]  /*7fe0*/  FMUL.FTZ R146, R3.reuse, R146 ;  /* 0x0000009203927220 */ /* 0x040fe20000410000 */
[----:B------:R-:W-:Y:S01]  /*7ff0*/  ISETP.NE.OR P3, PT, RZ, UR4, !P2 ;  /* 0x00000004ff007c0c */ /* 0x000fe2000d765670 */
[C---:B------:R-:W-:Y:S01]  /*8000*/  FMUL.FTZ R4, R3.reuse, R147 ;  /* 0x0000009303047220 */ /* 0x040fe20000410000 */
[C---:B------:R-:W-:Y:S01]  /*8010*/  FMUL.FTZ R154, R3.reuse, R154 ;  /* 0x0000009a039a7220 */ /* 0x040fe20000410000 */
[C---:B------:R-:W-:Y:S01]  /*8020*/  FMUL.FTZ R155, R3.reuse, R155 ;  /* 0x0000009b039b7220 */ /* 0x040fe20000410000 */
[C---:B------:R-:W-:Y:S01]  /*8030*/  FMUL.FTZ R70, R3.reuse, R70 ;  /* 0x0000004603467220 */ /* 0x040fe20000410000 */
[----:B------:R-:W-:Y:S01]  /*8040*/  FMUL.FTZ R8, R3, R71 ;  /* 0x0000004703087220 */ /* 0x000fe20000410000 */
[----:B------:R-:W-:-:S02]  /*8050*/  PLOP3.LUT P6, PT, PT, PT, PT, 0x8, 0x0 ;  /* 0x000000000000781c */ /* 0x000fc40003fce170 */
[----:B------:R-:W-:-:S05]  /*8060*/  CS2R R52, SRZ ;  /* 0x0000000000347805 */ /* 0x000fca000001ff00 */
[----:B------:R-:W-:Y:S06]  /*8070*/  @P3 BRA `(.L_x_11) ;  /* 0x00000000001c3947 */ /* 0x000fec0003800000 */
[----:B------:R-:W1:Y:S01]  /*8080*/  S2R R0, SR_CTAID.Y ;  /* 0x0000000000007919 */ /* 0x000e620000002600 */
[----:B------:R-:W1:Y:S01]  /*8090*/  LDC R5, c[0x0][0x2c4] ;  /* 0x0000b100ff057b82 */ /* 0x000e620000000800 */
[----:B------:R-:W-:Y:S01]  /*80a0*/  PLOP3.LUT P6, PT, PT, PT, PT, 0x80, 0x0 ;  /* 0x000000000000781c */ /* 0x000fe20003fcf070 */
[----:B-1----:R-:W-:-:S05]  /*80b0*/  IMAD R0, R0, R5, RZ ;  /* 0x0000000500007224 */ /* 0x002fca00078e02ff */
[----:B------:R-:W-:-:S04]  /*80c0*/  SEL R0, R0, R252, !P1 ;  /* 0x000000fc00007207 */ /* 0x000fc80004800000 */
[--C-:B------:R-:W-:Y:S01]  /*80d0*/  SHF.R.S32.HI R53, RZ, 0x1f, R0.reuse ;  /* 0x0000001fff357819 */ /* 0x100fe20000011400 */
[----:B------:R-:W-:-:S07]  /*80e0*/  IMAD.MOV.U32 R52, RZ, RZ, R0 ;  /* 0x000000ffff347224 */ /* 0x000fce00078e0000 */
.L_x_11:
[----:B------:R1:W5:Y:S01]  /*80f0*/  LDL R61, [R1+0x8] ;  /* 0x00000800013d7983 */ /* 0x0003620000100800 */
[----:B------:R-:W-:Y:S01]  /*8100*/  ISETP.NE.AND P1, PT, RZ, UR4, PT ;  /* 0x00000004ff007c0c */ /* 0x000fe2000bf25270 */
[C---:B------:R-:W-:Y:S01]  /*8110*/  FMUL.FTZ R82, R3.reuse, R82 ;  /* 0x0000005203527220 */ /* 0x040fe20000410000 */
[C---:B------:R-:W-:Y:S01]  /*8120*/  IADD3 R11, R12.reuse, -0x10, RZ ;  /* 0xfffffff00c0b7810 */ /* 0x040fe20007ffe0ff */
[C---:B------:R-:W-:Y:S01]  /*8130*/  FMUL.FTZ R36, R3.reuse, R83 ;  /* 0x0000005303247220 */ /* 0x040fe20000410000 */
[----:B------:R-:W-:Y:S01]  /*8140*/  @P0 IADD3 R11, R12, 0x10, RZ ;  /* 0x000000100c0b0810 */ /* 0x000fe20007ffe0ff */
[C---:B------:R-:W-:Y:S01]  /*8150*/  FMUL.FTZ R86, R3.reuse, R86 ;  /* 0x0000005603567220 */ /* 0x040fe20000410000 */
[----:B------:R-:W-:Y:S01]  /*8160*/  LOP3.LUT P0, RZ, R2, 0x2, RZ, 0xc0, !PT ;  /* 0x0000000202ff7812 */ /* 0x000fe2000780c0ff */
[C---:B------:R-:W-:Y:S01]  /*8170*/  FMUL.FTZ R32, R3.reuse, R87 ;  /* 0x0000005703207220 */ /* 0x040fe20000410000 */
[----:B------:R-:W-:Y:S01]  /*8180*/  MOV R54, 0x20 ;  /* 0x0000002000367802 */ /* 0x000fe20000000f00 */
[----:B------:R-:W-:Y:S01]  /*8190*/  FMUL.FTZ R98, R3, R98 ;  /* 0x0000006203627220 */ /* 0x000fe20000410000 */
[----:B------:R-:W-:Y:S01]  /*81a0*/  FSETP.NE.FTZ.AND P3, PT, R55, RZ, PT ;  /* 0x000000ff3700720b */ /* 0x000fe20003f75000 */
[C---:B------:R-:W-:Y:S01]  /*81b0*/  FMUL.FTZ R28, R3.reuse, R99 ;  /* 0x00000063031c7220 */ /* 0x040fe20000410000 */
[----:B------:R-:W-:Y:S01]  /*81c0*/  SEL R54, R54, 0xffffffe0, !P0 ;  /* 0xffffffe036367807 */ /* 0x000fe20004000000 */
[C---:B------:R-:W-:Y:S01]  /*81d0*/  FMUL.FTZ R158, R3.reuse, R158 ;  /* 0x0000009e039e7220 */ /* 0x040fe20000410000 */
[----:B------:R-:W-:Y:S01]  /*81e0*/  PLOP3.LUT P0, PT, PT, PT, PT, 0x8, 0x0 ;  /* 0x000000000000781c */ /* 0x000fe20003f0e170 */
[C---:B------:R-:W-:Y:S01]  /*81f0*/  FMUL.FTZ R24, R3.reuse, R159 ;  /* 0x0000009f03187220 */ /* 0x040fe20000410000 */
[----:B------:R-:W-:Y:S01]  /*8200*/  @!P1 PLOP3.LUT P0, PT, P2, PT, PT, 0x80, 0x0 ;  /* 0x000000000000981c */ /* 0x000fe2000170f070 */
[C---:B------:R-:W-:Y:S01]  /*8210*/  FMUL.FTZ R110, R3.reuse, R110 ;  /* 0x0000006e036e7220 */ /* 0x040fe20000410000 */
[----:B------:R-:W-:Y:S01]  /*8220*/  FSETP.NE.FTZ.AND P2, PT, R56, RZ, PT ;  /* 0x000000ff3800720b */ /* 0x000fe20003f55000 */
[C---:B------:R-:W-:Y:S01]  /*8230*/  FMUL.FTZ R20, R3.reuse, R111 ;  /* 0x0000006f03147220 */ /* 0x040fe20000410000 */
[----:B------:R-:W-:Y:S01]  /*8240*/  MOV R2, 0x3f800000 ;  /* 0x3f80000000027802 */ /* 0x000fe20000000f00 */
[C---:B------:R-:W-:Y:S01]  /*8250*/  FMUL.FTZ R162, R3.reuse, R162 ;  /* 0x000000a203a27220 */ /* 0x040fe20000410000 */
[----:B------:R-:W-:Y:S01]  /*8260*/  MOV R0, 0x3f800000 ;  /* 0x3f80000000007802 */ /* 0x000fe20000000f00 */
[C---:B------:R-:W-:Y:S01]  /*8270*/  FMUL.FTZ R16, R3.reuse, R163 ;  /* 0x000000a303107220 */ /* 0x040fe20000410000 */
[C---:B------:R-:W-:Y:S01]  /*8280*/  FMUL.FTZ R122, R3.reuse, R122 ;  /* 0x0000007a037a7220 */ /* 0x040fe20000410000 */
[C---:B------:R-:W-:Y:S01]  /*8290*/  FMUL.FTZ R13, R3.reuse, R123 ;  /* 0x0000007b030d7220 */ /* 0x040fe20000410000 */
[----:B------:R-:W2:Y:S01]  /*82a0*/  @P3 MUFU.RCP R2, R55 ;  /* 0x0000003700023308 */ /* 0x000ea20000001000 */
[C---:B------:R-:W-:Y:S01]  /*82b0*/  FMUL.FTZ R166, R3.reuse, R166 ;  /* 0x000000a603a67220 */ /* 0x040fe20000410000 */
[C---:B------:R-:W-:Y:S01]  /*82c0*/  FMUL.FTZ R44, R3.reuse, R167 ;  /* 0x000000a7032c7220 */ /* 0x040fe20000410000 */
[C---:B------:R-:W-:Y:S01]  /*82d0*/  FMUL.FTZ R130, R3.reuse, R130 ;  /* 0x0000008203827220 */ /* 0x040fe20000410000 */
[----:B------:R-:W-:Y:S01]  /*82e0*/  FMUL.FTZ R40, R3, R131 ;  /* 0x0000008303287220 */ /* 0x000fe20000410000 */
[----:B------:R-:W-:Y:S01]  /*82f0*/  F2FP.BF16.F32.PACK_AB R5, R145, R144 ;  /* 0x000000909105723e */ /* 0x000fe200000010ff */
[----:B------:R-:W3:Y:S01]  /*8300*/  S2R R63, SR_TID.X ;  /* 0x00000000003f7919 */ /* 0x000ee20000002100 */
[----:B------:R-:W-:Y:S01]  /*8310*/  F2FP.BF16.F32.PACK_AB R4, R4, R146 ;  /* 0x000000920404723e */ /* 0x000fe200000010ff */
[----:B------:R-:W4:Y:S01]  /*8320*/  @P2 MUFU.RCP R0, R56 ;  /* 0x0000003800002308 */ /* 0x000f220000001000 */
[----:B------:R-:W-:Y:S01]  /*8330*/  F2FP.BF16.F32.PACK_AB R9, R9, R68 ;  /* 0x000000440909723e */ /* 0x000fe200000010ff */
[----:B------:R1:W-:Y:S01]  /*8340*/  STS [R12], R5 ;  /* 0x000000050c007388 */ /* 0x0003e20000000800 */
[----:B------:R-:W-:Y:S01]  /*8350*/  F2FP.BF16.F32.PACK_AB R8, R8, R70 ;  /* 0x000000460808723e */ /* 0x000fe200000010ff */
[----:B------:R-:W3:Y:S01]  /*8360*/  S2UR UR4, SR_CTAID.X ;  /* 0x00000000000479c3 */ /* 0x000ee20000002500 */
[----:B------:R-:W-:Y:S01]  /*8370*/  F2FP.BF16.F32.PACK_AB R37, R37, R80 ;  /* 0x000000502525723e */ /* 0x000fe200000010ff */
[----:B------:R3:W-:Y:S01]  /*8380*/  STS [R12+0x200], R4 ;  /* 0x000200040c007388 */ /* 0x0007e20000000800 */
[----:B------:R-:W-:Y:S01]  /*8390*/  F2FP.BF16.F32.PACK_AB R36, R36, R82 ;  /* 0x000000522424723e */ /* 0x000fe200000010ff */
[----:B------:R-:W-:Y:S01]  /*83a0*/  BSSY B0, `(.L_x_12) ;  /* 0x00000e9000007945 */ /* 0x000fe20003800000 */
[C---:B--2---:R-:W-:Y:S01]  /*83b0*/  FMUL.FTZ R140, R2.reuse, R140 ;  /* 0x0000008c028c7220 */ /* 0x044fe20000410000 */
        /* <DEDUP_REMOVED lines=23> */
[C---:B----4-:R-:W-:Y:S01]  /*8530*/  FMUL.FTZ R143, R0.reuse, R143 ;  /* 0x0000008f008f7220 */ /* 0x050fe20000410000 */
        /* <DEDUP_REMOVED lines=23> */
[----:B------:R-:W-:Y:S01]  /*86b0*/  F2FP.BF16.F32.PACK_AB R2, R153, R152 ;  /* 0x000000989902723e */ /* 0x000fe200000010ff */
[----:B-1----:R-:W1:Y:S01]  /*86c0*/  @P5 LDC R5, c[0x0][0x2e8] ;  /* 0x0000ba00ff055b82 */ /* 0x002e620000000800 */
[----:B------:R-:W-:Y:S01]  /*86d0*/  F2FP.BF16.F32.PACK_AB R0, R155, R154 ;  /* 0x0000009a9b00723e */ /* 0x000fe200000010ff */
[----:B---3--:R-:W2:Y:S01]  /*86e0*/  @P5 MUFU.LG2 R4, R58 ;  /* 0x0000003a00045308 */ /* 0x008ea20000000c00 */
[----:B------:R-:W-:Y:S01]  /*86f0*/  F2FP.BF16.F32.PACK_AB R3, R3, R140 ;  /* 0x0000008c0303723e */ /* 0x000fe200000010ff */
[----:B------:R3:W-:Y:S01]  /*8700*/  STS [R11], R2 ;  /* 0x000000020b007388 */ /* 0x0007e20000000800 */
[----:B------:R-:W-:-:S02]  /*8710*/  F2FP.BF16.F32.PACK_AB R7, R143, R7 ;  /* 0x000000078f07723e */ /* 0x000fc400000010ff */
[----:B------:R-:W-:Y:S01]  /*8720*/  F2FP.BF16.F32.PACK_AB R6, R6, R148 ;  /* 0x000000940606723e */ /* 0x000fe200000010ff */
[----:B------:R4:W-:Y:S01]  /*8730*/  STS [R11+0x200], R0 ;  /* 0x000200000b007388 */ /* 0x0009e20000000800 */
[----:B------:R-:W-:Y:S02]  /*8740*/  F2FP.BF16.F32.PACK_AB R10, R151, R10 ;  /* 0x0000000a970a723e */ /* 0x000fe400000010ff */
[----:B------:R-:W-:Y:S01]  /*8750*/  F2FP.BF16.F32.PACK_AB R39, R39, R72 ;  /* 0x000000482727723e */ /* 0x000fe200000010ff */
[----:B------:R2:W-:Y:S01]  /*8760*/  STS [R12+0x1000], R3 ;  /* 0x001000030c007388 */ /* 0x0005e20000000800 */
[----:B------:R-:W-:Y:S02]  /*8770*/  F2FP.BF16.F32.PACK_AB R38, R75, R38 ;  /* 0x000000264b26723e */ /* 0x000fe400000010ff */
[----:B------:R-:W-:Y:S01]  /*8780*/  F2FP.BF16.F32.PACK_AB R35, R35, R76 ;  /* 0x0000004c2323723e */ /* 0x000fe200000010ff */
[----:B------:R1:W-:Y:S01]  /*8790*/  STS [R12+0x1200], R7 ;  /* 0x001200070c007388 */ /* 0x0003e20000000800 */
[----:B------:R-:W-:-:S02]  /*87a0*/  F2FP.BF16.F32.PACK_AB R34, R79, R34 ;  /* 0x000000224f22723e */ /* 0x000fc400000010ff */
[----:B------:R-:W-:Y:S01]  /*87b0*/  F2FP.BF16.F32.PACK_AB R33, R33, R84 ;  /* 0x000000542121723e */ /* 0x000fe200000010ff */
[----:B------:R-:W-:Y:S01]  /*87c0*/  STS [R11+0x1000], R6 ;  /* 0x001000060b007388 */ /* 0x000fe20000000800 */
[----:B------:R-:W-:Y:S02]  /*87d0*/  F2FP.BF16.F32.PACK_AB R32, R32, R86 ;  /* 0x000000562020723e */ /* 0x000fe400000010ff */
[----:B------:R-:W-:Y:S01]  /*87e0*/  F2FP.BF16.F32.PACK_AB R29, R29, R96 ;  /* 0x000000601d1d723e */ /* 0x000fe200000010ff */
[----:B------:R1:W-:Y:S01]  /*87f0*/  STS [R11+0x1200], R10 ;  /* 0x0012000a0b007388 */ /* 0x0003e20000000800 */
[----:B------:R-:W-:Y:S02]  /*8800*/  F2FP.BF16.F32.PACK_AB R28, R28, R98 ;  /* 0x000000621c1c723e */ /* 0x000fe400000010ff */
[----:B------:R-:W-:Y:S02]  /*8810*/  F2FP.BF16.F32.PACK_AB R31, R31, R88 ;  /* 0x000000581f1f723e */ /* 0x000fe400000010ff */
[----:B---3--:R-:W-:-:S02]  /*8820*/  IADD3 R2, R12, R54, RZ ;  /* 0x000000360c027210 */ /* 0x008fc40007ffe0ff */
[----:B------:R-:W-:Y:S02]  /*8830*/  F2FP.BF16.F32.PACK_AB R30, R91, R30 ;  /* 0x0000001e5b1e723e */ /* 0x000fe400000010ff */
[----:B----4-:R-:W-:Y:S01]  /*8840*/  IADD3 R0, R54, R11, RZ ;  /* 0x0000000b36007210 */ /* 0x010fe20007ffe0ff */
[----:B------:R-:W-:Y:S01]  /*8850*/  STS [R2], R9 ;  /* 0x0000000902007388 */ /* 0x000fe20000000800 */
[----:B------:R-:W-:Y:S02]  /*8860*/  F2FP.BF16.F32.PACK_AB R27, R27, R92 ;  /* 0x0000005c1b1b723e */ /* 0x000fe400000010ff */
[----:B------:R-:W-:Y:S01]  /*8870*/  F2FP.BF16.F32.PACK_AB R26, R95, R26 ;  /* 0x0000001a5f1a723e */ /* 0x000fe200000010ff */
[----:B------:R3:W-:Y:S01]  /*8880*/  STS [R2+0x200], R8 ;  /* 0x0002000802007388 */ /* 0x0007e20000000800 */
[----:B------:R-:W-:Y:S01]  /*8890*/  F2FP.BF16.F32.PACK_AB R25, R25, R156 ;  /* 0x0000009c1919723e */ /* 0x000fe200000010ff */
[----:B--2---:R-:W2:Y:S01]  /*88a0*/  @!P1 LDC R3, c[0x0][0x2c4] ;  /* 0x0000b100ff039b82 */ /* 0x004ea20000000800 */
[----:B------:R-:W-:Y:S01]  /*88b0*/  F2FP.BF16.F32.PACK_AB R24, R24, R158 ;  /* 0x0000009e1818723e */ /* 0x000fe200000010ff */
[----:B------:R-:W-:Y:S01]  /*88c0*/  STS [R0], R37 ;  /* 0x0000002500007388 */ /* 0x000fe20000000800 */
[----:B------:R-:W-:-:S02]  /*88d0*/  F2FP.BF16.F32.PACK_AB R21, R21, R108 ;  /* 0x0000006c1515723e */ /* 0x000fc400000010ff */
[----:B------:R-:W-:Y:S01]  /*88e0*/  F2FP.BF16.F32.PACK_AB R20, R20, R110 ;  /* 0x0000006e1414723e */ /* 0x000fe200000010ff */
[----:B------:R-:W-:Y:S01]  /*88f0*/  STS [R0+0x200], R36 ;  /* 0x0002002400007388 */ /* 0x000fe20000000800 */
[----:B------:R-:W-:Y:S01]  /*8900*/  F2FP.BF16.F32.PACK_AB R23, R23, R100 ;  /* 0x000000641717723e */ /* 0x000fe200000010ff */
[----:B-1----:R-:W1:Y:S01]  /*8910*/  @!P1 LDC R7, c[0x0][0x270] ;  /* 0x00009c00ff079b82 */ /* 0x002e620000000800 */
[----:B------:R-:W-:Y:S01]  /*8920*/  F2FP.BF16.F32.PACK_AB R22, R103, R22 ;  /* 0x000000166716723e */ /* 0x000fe200000010ff */
[----:B------:R-:W-:Y:S01]  /*8930*/  STS [R2+0x1000], R39 ;  /* 0x0010002702007388 */ /* 0x000fe20000000800 */
[----:B------:R-:W-:Y:S01]  /*8940*/  F2FP.BF16.F32.PACK_AB R19, R19, R104 ;  /* 0x000000681313723e */ /* 0x000fe200000010ff */
[----:B------:R-:W-:Y:S01]  /*8950*/  @P4 MUFU.LG2 R10, R57 ;  /* 0x00000039000a4308 */ /* 0x000fe20000000c00 */
[----:B------:R-:W-:Y:S01]  /*8960*/  F2FP.BF16.F32.PACK_AB R18, R107, R18 ;  /* 0x000000126b12723e */ /* 0x000fe200000010ff */
[----:B------:R-:W-:Y:S01]  /*8970*/  STS [R2+0x1200], R38 ;  /* 0x0012002602007388 */ /* 0x000fe20000000800 */
[----:B------:R-:W-:Y:S01]  /*8980*/  F2FP.BF16.F32.PACK_AB R17, R17, R160 ;  /* 0x000000a01111723e */ /* 0x000fe200000010ff */
[----:B------:R-:W4:Y:S01]  /*8990*/  @P1 LDC R6, c[0x0][0x2c0] ;  /* 0x0000b000ff061b82 */ /* 0x000f220000000800 */
[----:B------:R-:W-:Y:S01]  /*89a0*/  F2FP.BF16.F32.PACK_AB R16, R16, R162 ;  /* 0x000000a21010723e */ /* 0x000fe200000010ff */
[----:B------:R-:W-:Y:S01]  /*89b0*/  STS [R0+0x1000], R35 ;  /* 0x0010002300007388 */ /* 0x000fe20000000800 */
[----:B------:R-:W-:-:S02]  /*89c0*/  F2FP.BF16.F32.PACK_AB R14, R14, R120 ;  /* 0x000000780e0e723e */ /* 0x000fc400000010ff */
[----:B------:R-:W-:Y:S01]  /*89d0*/  F2FP.BF16.F32.PACK_AB R13, R13, R122 ;  /* 0x0000007a0d0d723e */ /* 0x000fe200000010ff */
[----:B------:R-:W-:Y:S01]  /*89e0*/  STS [R0+0x1200], R34 ;  /* 0x0012002200007388 */ /* 0x000fe20000000800 */
[----:B------:R-:W-:Y:S01]  /*89f0*/  F2FP.BF16.F32.PACK_AB R15, R15, R112 ;  /* 0x000000700f0f723e */ /* 0x000fe200000010ff */
[----:B--2---:R-:W1:Y:S01]  /*8a00*/  @P0 LDC R3, c[0x0][0x2e4] ;  /* 0x0000b900ff030b82 */ /* 0x004e620000000800 */
[----:B------:R-:W-:Y:S01]  /*8a10*/  F2FP.BF16.F32.PACK_AB R48, R115, R48 ;  /* 0x000000307330723e */ /* 0x000fe200000010ff */
[----:B------:R-:W-:Y:S01]  /*8a20*/  STS [R12+0x2000], R33 ;  /* 0x002000210c007388 */ /* 0x000fe20000000800 */
[----:B------:R-:W-:Y:S02]  /*8a30*/  F2FP.BF16.F32.PACK_AB R47, R47, R116 ;  /* 0x000000742f2f723e */ /* 0x000fe400000010ff */
[----:B------:R-:W-:Y:S01]  /*8a40*/  F2FP.BF16.F32.PACK_AB R46, R119, R46 ;  /* 0x0000002e772e723e */ /* 0x000fe200000010ff */
[----:B------:R-:W-:Y:S01]  /*8a50*/  STS [R12+0x2200], R32 ;  /* 0x002200200c007388 */ /* 0x000fe20000000800 */
[----:B------:R-:W-:Y:S01]  /*8a60*/  F2FP.BF16.F32.PACK_AB R45, R45, R164 ;  /* 0x000000a42d2d723e */ /* 0x000fe200000010ff */
[----:B---3--:R-:W2:Y:S01]  /*8a70*/  @P1 LDC.64 R8, c[0x0][0x2c0] ;  /* 0x0000b000ff081b82 */ /* 0x008ea20000000a00 */
[----:B------:R-:W-:Y:S01]  /*8a80*/  F2FP.BF16.F32.PACK_AB R44, R44, R166 ;  /* 0x000000a62c2c723e */ /* 0x000fe200000010ff */
[----:B------:R-:W-:Y:S01]  /*8a90*/  STS [R11+0x2000], R29 ;  /* 0x0020001d0b007388 */ /* 0x000fe20000000800 */
[----:B------:R-:W-:-:S02]  /*8aa0*/  F2FP.BF16.F32.PACK_AB R41, R41, R128 ;  /* 0x000000802929723e */ /* 0x000fc400000010ff */
[----:B------:R-:W-:Y:S01]  /*8ab0*/  F2FP.BF16.F32.PACK_AB R40, R40, R130 ;  /* 0x000000822828723e */ /* 0x000fe200000010ff */
[----:B------:R-:W-:Y:S01]  /*8ac0*/  STS [R11+0x2200], R28 ;  /* 0x0022001c0b007388 */ /* 0x000fe20000000800 */
[----:B------:R-:W-:Y:S02]  /*8ad0*/  F2FP.BF16.F32.PACK_AB R43, R43, R124 ;  /* 0x0000007c2b2b723e */ /* 0x000fe400000010ff */
[----:B------:R-:W-:Y:S01]  /*8ae0*/  F2FP.BF16.F32.PACK_AB R42, R127, R42 ;  /* 0x0000002a7f2a723e */ /* 0x000fe200000010ff */
[----:B------:R-:W-:Y:S01]  /*8af0*/  STS [R12+0x3000], R31 ;  /* 0x0030001f0c007388 */ /* 0x000fe20000000800 */
[----:B------:R-:W-:Y:S02]  /*8b00*/  F2FP.BF16.F32.PACK_AB R50, R50, R168 ;  /* 0x000000a83232723e */ /* 0x000fe400000010ff */
[----:B------:R-:W-:Y:S01]  /*8b10*/  F2FP.BF16.F32.PACK_AB R49, R171, R49 ;  /* 0x00000031ab31723e */ /* 0x000fe200000010ff */
[----:B------:R-:W-:Y:S01]  /*8b20*/  STS [R12+0x3200], R30 ;  /* 0x0032001e0c007388 */ /* 0x000fe20000000800 */
[----:B------:R-:W-:-:S02]  /*8b30*/  SHF.R.S32.HI R62, RZ, 0x1f, R63 ;  /* 0x0000001fff3e7819 */ /* 0x000fc4000001143f */
[----:B------:R-:W-:Y:S01]  /*8b40*/  @!P1 MOV R6, 0x1 ;  /* 0x0000000100069802 */ /* 0x000fe20000000f00 */
[----:B------:R-:W-:Y:S01]  /*8b50*/  STS [R11+0x3000], R27 ;  /* 0x0030001b0b007388 */ /* 0x000fe20000000800 */
[----:B------:R-:W-:-:S03]  /*8b60*/  LEA.HI R62, R62, R63, RZ, 0x5 ;  /* 0x0000003f3e3e7211 */ /* 0x000fc600078f28ff */
[----:B------:R-:W-:Y:S01]  /*8b70*/  STS [R11+0x3200], R26 ;  /* 0x0032001a0b007388 */ /* 0x000fe20000000800 */
[----:B------:R-:W-:-:S03]  /*8b80*/  LOP3.LUT R62, R62, 0xffffffe0, RZ, 0xc0, !PT ;  /* 0xffffffe03e3e7812 */ /* 0x000fc600078ec0ff */
[----:B------:R-:W-:Y:S01]  /*8b90*/  STS [R2+0x2000], R25 ;  /* 0x0020001902007388 */ /* 0x000fe20000000800 */
[----:B------:R-:W-:-:S03]  /*8ba0*/  IADD3 R62, -R62, R63, RZ ;  /* 0x0000003f3e3e7210 */ /* 0x000fc60007ffe1ff */
[----:B------:R-:W-:Y:S04]  /*8bb0*/  STS [R2+0x2200], R24 ;  /* 0x0022001802007388 */ /* 0x000fe80000000800 */
[----:B------:R3:W-:Y:S04]  /*8bc0*/  STS [R0+0x2000], R21 ;  /* 0x0020001500007388 */ /* 0x0007e80000000800 */
[----:B------:R4:W-:Y:S04]  /*8bd0*/  STS [R0+0x2200], R20 ;  /* 0x0022001400007388 */ /* 0x0009e80000000800 */
[----:B------:R1:W-:Y:S04]  /*8be0*/  STS [R2+0x3000], R23 ;  /* 0x0030001702007388 */ /* 0x0003e80000000800 */
[----:B------:R2:W-:Y:S04]  /*8bf0*/  STS [R2+0x3200], R22 ;  /* 0x0032001602007388 */ /* 0x0005e80000000800 */
[----:B------:R-:W-:Y:S04]  /*8c00*/  STS [R0+0x3000], R19 ;  /* 0x0030001300007388 */ /* 0x000fe80000000800 */
[----:B------:R-:W-:Y:S04]  /*8c10*/  STS [R0+0x3200], R18 ;  /* 0x0032001200007388 */ /* 0x000fe80000000800 */
[----:B------:R-:W-:Y:S01]  /*8c20*/  STS [R12+0x4000], R17 ;  /* 0x004000110c007388 */ /* 0x000fe20000000800 */
[----:B---3--:R-:W-:-:S03]  /*8c30*/  MOV R21, 0x7f800000 ;  /* 0x7f80000000157802 */ /* 0x008fc60000000f00 */
[----:B------:R-:W-:Y:S01]  /*8c40*/  STS [R12+0x4200], R16 ;  /* 0x004200100c007388 */ /* 0x000fe20000000800 */
[----:B----4-:R-:W-:-:S03]  /*8c50*/  MOV R20, 0x7f800000 ;  /* 0x7f80000000147802 */ /* 0x010fc60000000f00 */
[----:B------:R-:W-:Y:S01]  /*8c60*/  STS [R11+0x4000], R14 ;  /* 0x0040000e0b007388 */ /* 0x000fe20000000800 */
[----:B-1----:R-:W-:-:S03]  /*8c70*/  MOV R23, 0x7f800000 ;  /* 0x7f80000000177802 */ /* 0x002fc60000000f00 */
[----:B------:R-:W-:Y:S01]  /*8c80*/  STS [R11+0x4200], R13 ;  /* 0x0042000d0b007388 */ /* 0x000fe20000000800 */
[----:B--2---:R-:W-:-:S03]  /*8c90*/  MOV R22, 0x7f800000 ;  /* 0x7f80000000167802 */ /* 0x004fc60000000f00 */
[----:B------:R-:W-:Y:S04]  /*8ca0*/  STS [R12+0x5000], R15 ;  /* 0x0050000f0c007388 */ /* 0x000fe80000000800 */
[----:B------:R1:W-:Y:S04]  /*8cb0*/  STS [R12+0x5200], R48 ;  /* 0x005200300c007388 */ /* 0x0003e80000000800 */
[----:B------:R-:W-:Y:S04]  /*8cc0*/  STS [R11+0x5000], R47 ;  /* 0x0050002f0b007388 */ /* 0x000fe80000000800 */
[----:B------:R2:W-:Y:S04]  /*8cd0*/  STS [R11+0x5200], R46 ;  /* 0x0052002e0b007388 */ /* 0x0005e80000000800 */
[----:B------:R-:W-:Y:S04]  /*8ce0*/  STS [R2+0x4000], R45 ;  /* 0x0040002d02007388 */ /* 0x000fe80000000800 */
[----:B------:R-:W-:Y:S04]  /*8cf0*/  STS [R2+0x4200], R44 ;  /* 0x0042002c02007388 */ /* 0x000fe80000000800 */
[----:B------:R-:W-:Y:S04]  /*8d00*/  STS [R0+0x4000], R41 ;  /* 0x0040002900007388 */ /* 0x000fe80000000800 */
[----:B------:R-:W-:Y:S01]  /*8d10*/  STS [R0+0x4200], R40 ;  /* 0x0042002800007388 */ /* 0x000fe20000000800 */
[----:B-1----:R-:W1:Y:S03]  /*8d20*/  @P3 LDC R12, c[0x0][0x2e8] ;  /* 0x0000ba00ff0c3b82 */ /* 0x002e660000000800 */
[----:B------:R-:W-:Y:S04]  /*8d30*/  STS [R2+0x5000], R43 ;  /* 0x0050002b02007388 */ /* 0x000fe80000000800 */
[----:B------:R3:W-:Y:S01]  /*8d40*/  STS [R2+0x5200], R42 ;  /* 0x0052002a02007388 */ /* 0x0007e20000000800 */
[----:B--2---:R-:W2:Y:S03]  /*8d50*/  @P2 LDC R11, c[0x0][0x2e8] ;  /* 0x0000ba00ff0b2b82 */ /* 0x004ea60000000800 */
[----:B------:R-:W-:Y:S04]  /*8d60*/  STS [R0+0x5000], R50 ;  /* 0x0050003200007388 */ /* 0x000fe80000000800 */
[----:B------:R4:W-:Y:S01]  /*8d70*/  STS [R0+0x5200], R49 ;  /* 0x0052003100007388 */ /* 0x0009e20000000800 */
[----:B------:R-:W-:Y:S06]  /*8d80*/  BAR.SYNC.DEFER_BLOCKING 0x0 ;  /* 0x0000000000007b1d */ /* 0x000fec0000010000 */
[----:B------:R-:W1:Y:S01]  /*8d90*/  S2R R16, SR_CTAID.Y ;  /* 0x0000000000107919 */ /* 0x000e620000002600 */
[----:B------:R-:W1:Y:S01]  /*8da0*/  S2R R36, SR_CTAID.Z ;  /* 0x0000000000247919 */ /* 0x000e620000002700 */
[----:B---3--:R-:W-:Y:S01]  /*8db0*/  @P1 MOV R2, 0x1 ;  /* 0x0000000100021802 */ /* 0x008fe20000000f00 */
[----:B------:R-:W-:-:S02]  /*8dc0*/  @!P1 IMAD R2, R3, R7, RZ ;  /* 0x0000000703029224 */ /* 0x000fc400078e02ff */
[----:B------:R-:W3:Y:S01]  /*8dd0*/  @P2 MUFU.LG2 R7, R56 ;  /* 0x0000003800072308 */ /* 0x000ee20000000c00 */
[----:B----4-:R-:W-:Y:S01]  /*8de0*/  @P1 IMAD R0, R9, R8, RZ ;  /* 0x0000000809001224 */ /* 0x010fe200078e02ff */
[----:B------:R-:W-:Y:S01]  /*8df0*/  @!P1 MOV R0, R3 ;  /* 0x0000000300009202 */ /* 0x000fe20000000f00 */
[----:B------:R-:W4:Y:S01]  /*8e00*/  @P4 LDC R9, c[0x0][0x2e8] ;  /* 0x0000ba00ff094b82 */ /* 0x000f220000000800 */
[----:B------:R4:W4:Y:S04]  /*8e10*/  LDS.128 R32, [R221+0x1800] ;  /* 0x00180000dd207984 */ /* 0x0009280000000c00 */
[----:B------:R-:W1:Y:S01]  /*8e20*/  @P3 MUFU.LG2 R8, R55 ;  /* 0x0000003700083308 */ /* 0x000e620000000c00 */
[----:B------:R-:W-:Y:S01]  /*8e30*/  @P5 FMUL.FTZ R3, R4, 0.69314718246459960938 ;  /* 0x3f31721804035820 */ /* 0x000fe20000410000 */
[----:B------:R4:W4:Y:S03]  /*8e40*/  LDS.128 R28, [R221+0x3800] ;  /* 0x00380000dd1c7984 */ /* 0x0009260000000c00 */
[----:B------:R-:W-:Y:S01]  /*8e50*/  @P5 FFMA.FTZ R23, R136, R5, R3 ;  /* 0x0000000588175223 */ /* 0x000fe20000010003 */
[----:B------:R-:W-:Y:S01]  /*8e60*/  LOP3.LUT P5, RZ, R62, 0x3, RZ, 0xc0, !PT ;  /* 0x000000033eff7812 */ /* 0x000fe200078ac0ff */
[----:B------:R4:W4:Y:S01]  /*8e70*/  LDS.128 R24, [R221+0x5800] ;  /* 0x00580000dd187984 */ /* 0x0009220000000c00 */
[----:B---3--:R-:W-:-:S04]  /*8e80*/  @P2 FMUL.FTZ R4, R7, 0.69314718246459960938 ;  /* 0x3f31721807042820 */ /* 0x008fc80000410000 */
[----:B--2---:R-:W-:Y:S01]  /*8e90*/  @P2 FFMA.FTZ R21, R132, R11, R4 ;  /* 0x0000000b84152223 */ /* 0x004fe20000010004 */
[----:B-1----:R-:W-:Y:S02]  /*8ea0*/  IMAD R2, R16, R2, RZ ;  /* 0x0000000210027224 */ /* 0x002fe400078e02ff */
[----:B------:R-:W-:-:S03]  /*8eb0*/  @P3 FMUL.FTZ R5, R8, 0.69314718246459960938 ;  /* 0x3f31721808053820 */ /* 0x000fc60000410000 */
[----:B------:R-:W-:Y:S01]  /*8ec0*/  SEL R2, R2, RZ, !P6 ;  /* 0x000000ff02027207 */ /* 0x000fe20007000000 */
[----:B------:R-:W-:-:S04]  /*8ed0*/  @P3 FFMA.FTZ R20, R134, R12, R5 ;  /* 0x0000000c86143223 */ /* 0x000fc80000010005 */
[----:B------:R-:W-:Y:S02]  /*8ee0*/  IMAD R0, R36, R0, R2 ;  /* 0x0000000024007224 */ /* 0x000fe400078e0202 */
[----:B------:R-:W-:-:S05]  /*8ef0*/  IMAD R2, R6, UR4, RZ ;  /* 0x0000000406027c24 */ /* 0x000fca000f8e02ff */
[----:B------:R-:W-:Y:S01]  /*8f00*/  SHF.L.U32 R3, R2, 0x7, RZ ;  /* 0x0000000702037819 */ /* 0x000fe200000006ff */
[----:B------:R-:W-:-:S03]  /*8f10*/  @P4 FMUL.FTZ R2, R10, 0.69314718246459960938 ;  /* 0x3f3172180a024820 */ /* 0x000fc60000410000 */
[----:B------:R-:W-:Y:S01]  /*8f20*/  IADD3 R8, P1, P0, R3, R52, R0 ;  /* 0x0000003403087210 */ /* 0x000fe2000783e000 */
[----:B----4-:R-:W-:Y:S01]  /*8f30*/  @P4 FFMA.FTZ R22, R135, R9, R2 ;  /* 0x0000000987164223 */ /* 0x010fe20000010002 */
[----:B------:R-:W-:Y:S02]  /*8f40*/  SHF.R.S32.HI R7, RZ, 0x1f, R3 ;  /* 0x0000001fff077819 */ /* 0x000fe40000011403 */
[----:B------:R-:W-:-:S04]  /*8f50*/  SHF.R.S32.HI R0, RZ, 0x1f, R0 ;  /* 0x0000001fff007819 */ /* 0x000fc80000011400 */
[----:B------:R-:W-:Y:S01]  /*8f60*/  IADD3.X R9, R7, R53, R0, P1, P0 ;  /* 0x0000003507097210 */ /* 0x000fe20000fe0400 */
[----:B------:R-:W-:Y:S06]  /*8f70*/  @P5 BRA `(.L_x_13) ;  /* 0x0000000000ac5947 */ /* 0x000fec0003800000 */
[----:B------:R-:W-:Y:S02]  /*8f80*/  SHF.R.S32.HI R0, RZ, 0x1f, R51 ;  /* 0x0000001fff007819 */ /* 0x000fe40000011433 */
[----:B------:R-:W-:Y:S02]  /*8f90*/  SHF.R.S32.HI R3, RZ, 0x1f, R62 ;  /* 0x0000001fff037819 */ /* 0x000fe4000001143e */
[----:B------:R-:W-:Y:S02]  /*8fa0*/  LEA.HI R2, R0, R51, RZ, 0x2 ;  /* 0x0000003300027211 */ /* 0x000fe400078f10ff */
[----:B------:R-:W-:Y:S02]  /*8fb0*/  LEA.HI R0, R3, R62, RZ, 0x2 ;  /* 0x0000003e03007211 */ /* 0x000fe400078f10ff */
[----:B------:R-:W-:Y:S02]  /*8fc0*/  LOP3.LUT R2, R2, 0xffffffc, RZ, 0xc0, !PT ;  /* 0x0ffffffc02027812 */ /* 0x000fe400078ec0ff */
[----:B------:R-:W-:-:S03]  /*8fd0*/  SHF.R.S32.HI R0, RZ, 0x2, R0 ;  /* 0x00000002ff007819 */ /* 0x000fc60000011400 */
[----:B------:R-:W-:-:S04]  /*8fe0*/  IMAD.IADD R2, R51, 0x1, -R2 ;  /* 0x0000000133027824 */ /* 0x000fc800078e0a02 */
[----:B------:R-:W-:-:S04]  /*8ff0*/  IMAD R0, R2, 0x10, R0 ;  /* 0x0000001002007824 */ /* 0x000fc800078e0200 */
[C---:B------:R-:W-:Y:S01]  /*9000*/  VIADD R2, R0.reuse, 0x8 ;  /* 0x0000000800027836 */ /* 0x040fe20000000000 */
[CC--:B-----5:R-:W-:Y:S01]  /*9010*/  ISETP.GE.AND P6, PT, R0.reuse, R61.reuse, PT ;  /* 0x0000003d0000720c */ /* 0x0e0fe20003fc6270 */
[C---:B------:R-:W-:Y:S02]  /*9020*/  VIADD R3, R0.reuse, 0x40 ;  /* 0x0000004000037836 */ /* 0x040fe40000000000 */
[----:B------:R-:W-:Y:S01]  /*9030*/  VIADD R5, R0, 0x48 ;  /* 0x0000004800057836 */ /* 0x000fe20000000000 */
[-C--:B------:R-:W-:Y:S02]  /*9040*/  ISETP.GE.AND P5, PT, R2, R61.reuse, PT ;  /* 0x0000003d0200720c */ /* 0x080fe40003fa6270 */
[-C--:B------:R-:W-:Y:S02]  /*9050*/  ISETP.GE.AND P4, PT, R3, R61.reuse, PT ;  /* 0x0000003d0300720c */ /* 0x080fe40003f86270 */
[----:B------:R-:W-:-:S05]  /*9060*/  ISETP.GE.AND P3, PT, R5, R61, PT ;  /* 0x0000003d0500720c */ /* 0x000fca0003f66270 */
[----:B------:R-:W1:Y:S01]  /*9070*/  @!P6 LDC.64 R12, c[0x0][0x2b0] ;  /* 0x0000ac00ff0ceb82 */ /* 0x000e620000000a00 */
[----:B------:R-:W-:-:S03]  /*9080*/  @!P6 IMAD R4, R0, R6, RZ ;  /* 0x000000060004e224 */ /* 0x000fc600078e02ff */
[-C--:B------:R-:W-:Y:S02]  /*9090*/  @!P5 IMAD R2, R2, R6.reuse, RZ ;  /* 0x000000060202d224 */ /* 0x080fe400078e02ff */
[----:B------:R-:W-:Y:S01]  /*90a0*/  @!P4 IMAD R0, R3, R6, RZ ;  /* 0x000000060300c224 */ /* 0x000fe200078e02ff */
[----:B------:R-:W-:Y:S01]  /*90b0*/  @!P6 IADD3 R7, P0, R4, R8, RZ ;  /* 0x000000080407e210 */ /* 0x000fe20007f1e0ff */
[----:B------:R-:W2:Y:S01]  /*90c0*/  @!P5 LDC.64 R14, c[0x0][0x2b0] ;  /* 0x0000ac00ff0edb82 */ /* 0x000ea20000000a00 */
[----:B------:R-:W-:Y:S01]  /*90d0*/  @!P3 IMAD R5, R5, R6, RZ ;  /* 0x000000060505b224 */ /* 0x000fe200078e02ff */
[-C--:B------:R-:W-:Y:S02]  /*90e0*/  @!P5 IADD3 R3, P2, R2, R8.reuse, RZ ;  /* 0x000000080203d210 */ /* 0x080fe40007f5e0ff */
[----:B------:R-:W-:Y:S02]  /*90f0*/  @!P4 IADD3 R11, P1, R0, R8, RZ ;  /* 0x00000008000bc210 */ /* 0x000fe40007f3e0ff */
[----:B------:R-:W-:-:S02]  /*9100*/  @!P6 LEA.HI.X.SX32 R4, R4, R9, 0x1, P0 ;  /* 0x000000090404e211 */ /* 0x000fc400000f0eff */
[----:B------:R-:W3:Y:S01]  /*9110*/  @!P4 LDC.64 R16, c[0x0][0x2b0] ;  /* 0x0000ac00ff10cb82 */ /* 0x000ee20000000a00 */
[----:B------:R-:W-:Y:S02]  /*9120*/  @!P3 IADD3 R10, P0, R5, R8, RZ ;  /* 0x00000008050ab210 */ /* 0x000fe40007f1e0ff */
[----:B------:R-:W-:-:S05]  /*9130*/  @!P5 LEA.HI.X.SX32 R2, R2, R9, 0x1, P2 ;  /* 0x000000090202d211 */ /* 0x000fca00010f0eff */
[----:B------:R-:W4:Y:S01]  /*9140*/  @!P3 LDC.64 R18, c[0x0][0x2b0] ;  /* 0x0000ac00ff12bb82 */ /* 0x000f220000000a00 */
[----:B-1----:R-:W-:Y:S02]  /*9150*/  @!P6 LEA R8, P2, R7, R12, 0x2 ;  /* 0x0000000c0708e211 */ /* 0x002fe400078410ff */
[-C--:B------:R-:W-:Y:S02]  /*9160*/  @!P4 LEA.HI.X.SX32 R12, R0, R9.reuse, 0x1, P1 ;  /* 0x00000009000cc211 */ /* 0x080fe400008f0eff */
[----:B------:R-:W-:Y:S02]  /*9170*/  @!P3 LEA.HI.X.SX32 R0, R5, R9, 0x1, P0 ;  /* 0x000000090500b211 */ /* 0x000fe400000f0eff */
[----:B------:R-:W-:Y:S02]  /*9180*/  @!P6 LEA.HI.X R9, R7, R13, R4, 0x2, P2 ;  /* 0x0000000d0709e211 */ /* 0x000fe400010f1404 */
[----:B--2---:R-:W-:-:S03]  /*9190*/  @!P5 LEA R6, P1, R3, R14, 0x2 ;  /* 0x0000000e0306d211 */ /* 0x004fc600078210ff */
[----:B------:R1:W-:Y:S01]  /*91a0*/  @!P6 STG.E desc[UR14][R8.64], R23 ;  /* 0x000000170800e986 */ /* 0x0003e2000c10190e */
[----:B------:R-:W-:Y:S02]  /*91b0*/  @!P5 LEA.HI.X R7, R3, R15, R2, 0x2, P1 ;  /* 0x0000000f0307d211 */ /* 0x000fe400008f1402 */
[----:B---3--:R-:W-:-:S03]  /*91c0*/  @!P4 LEA R4, P1, R11, R16, 0x2 ;  /* 0x000000100b04c211 */ /* 0x008fc600078210ff */
[----:B------:R1:W-:Y:S01]  /*91d0*/  @!P5 STG.E desc[UR14][R6.64], R22 ;  /* 0x000000160600d986 */ /* 0x0003e2000c10190e */
[----:B------:R-:W-:Y:S02]  /*91e0*/  @!P4 LEA.HI.X R5, R11, R17, R12, 0x2, P1 ;  /* 0x000000110b05c211 */ /* 0x000fe400008f140c */
[----:B----4-:R-:W-:-:S03]  /*91f0*/  @!P3 LEA R2, P0, R10, R18, 0x2 ;  /* 0x000000120a02b211 */ /* 0x010fc600078010ff */
[----:B------:R1:W-:Y:S01]  /*9200*/  @!P4 STG.E desc[UR14][R4.64], R20 ;  /* 0x000000140400c986 */ /* 0x0003e2000c10190e */
[----:B------:R-:W-:-:S05]  /*9210*/  @!P3 LEA.HI.X R3, R10, R19, R0, 0x2, P0 ;  /* 0x000000130a03b211 */ /* 0x000fca00000f1400 */
[----:B------:R1:W-:Y:S04]  /*9220*/  @!P3 STG.E desc[UR14][R2.64], R21 ;  /* 0x000000150200b986 */ /* 0x0003e8000c10190e */
.L_x_13:
[----:B------:R-:W-:Y:S05]  /*9230*/  BSYNC B0 ;  /* 0x0000000000007941 */ /* 0x000fea0003800000 */
.L_x_12:
[----:B-1----:R-:W2:Y:S01]  /*9240*/  LDL.LU.64 R8, [R1+0x10] ;  /* 0x0000100001087983 */ /* 0x002ea20000300a00 */
[----:B-----5:R-:W-:Y:S01]  /*9250*/  ISETP.GE.AND P3, PT, R250, R61, PT ;  /* 0x0000003dfa00720c */ /* 0x020fe20003f66270 */
[----:B------:R-:W-:Y:S02]  /*9260*/  ULDC.64 UR4, c[0x0][0x2a0] ;  /* 0x0000a80000047ab9 */ /* 0x000fe40000000a00 */
[----:B------:R-:W3:Y:S04]  /*9270*/  LDL.LU R7, [R1+0x18] ;  /* 0x0000180001077983 */ /* 0x000ee80000300800 */
[----:B------:R-:W4:Y:S04]  /*9280*/  LDL.LU R5, [R1+0x20] ;  /* 0x0000200001057983 */ /* 0x000f280000300800 */
[----:B------:R-:W4:Y:S04]  /*9290*/  LDL.LU R4, [R1+0x1c] ;  /* 0x00001c0001047983 */ /* 0x000f280000300800 */
[----:B------:R1:W5:Y:S01]  /*92a0*/  LDL.64 R38, [R1] ;  /* 0x0000000001267983 */ /* 0x0003620000100a00 */
[----:B------:R-:W-:Y:S01]  /*92b0*/  SHF.R.S32.HI R0, RZ, 0x1f, R36 ;  /* 0x0000001fff007819 */ /* 0x000fe20000011424 */
[----:B------:R-:W-:Y:S02]  /*92c0*/  BSSY B0, `(.L_x_14) ;  /* 0x000001a000007945 */ /* 0x000fe40003800000 */
[----:B------:R1:W1:Y:S02]  /*92d0*/  LDS.128 R20, [R221] ;  /* 0x00000000dd147984 */ /* 0x0002640000000c00 */
[----:B------:R-:W-:-:S02]  /*92e0*/  IMAD R0, R0, UR4, RZ ;  /* 0x0000000400007c24 */ /* 0x000fc4000f8e02ff */
[----:B------:R1:W1:Y:S02]  /*92f0*/  LDS.128 R16, [R221+0x2000] ;  /* 0x00200000dd107984 */ /* 0x0002640000000c00 */
[----:B------:R-:W-:Y:S02]  /*9300*/  IMAD R0, R36, UR5, R0 ;  /* 0x0000000524007c24 */ /* 0x000fe4000f8e0200 */
[----:B------:R1:W1:Y:S01]  /*9310*/  LDS.128 R12, [R221+0x4000] ;  /* 0x00400000dd0c7984 */ /* 0x0002620000000c00 */
[----:B--2---:R-:W-:Y:S02]  /*9320*/  IADD3 R2, P0, R8, R59, RZ ;  /* 0x0000003b08027210 */ /* 0x004fe40007f1e0ff */
[----:B---3--:R-:W-:-:S03]  /*9330*/  ISETP.GE.AND P2, PT, R7, R61, PT ;  /* 0x0000003d0700720c */ /* 0x008fc60003f46270 */
[----:B------:R-:W-:Y:S01]  /*9340*/  IMAD.X R3, R9, 0x1, R60, P0 ;  /* 0x0000000109037824 */ /* 0x000fe200000e063c */
[-C--:B----4-:R-:W-:Y:S01]  /*9350*/  ISETP.GE.AND P1, PT, R5, R61.reuse, PT ;  /* 0x0000003d0500720c */ /* 0x090fe20003f26270 */
[----:B------:R-:W-:Y:S01]  /*9360*/  IMAD.WIDE.U32 R8, R36, UR4, R2 ;  /* 0x0000000424087c25 */ /* 0x000fe2000f8e0002 */
[----:B------:R-:W-:-:S03]  /*9370*/  ISETP.GE.AND P0, PT, R4, R61, PT ;  /* 0x0000003d0400720c */ /* 0x000fc60003f06270 */
[----:B------:R-:W-:Y:S01]  /*9380*/  IMAD.IADD R7, R9, 0x1, R0 ;  /* 0x0000000109077824 */ /* 0x000fe200078e0200 */
[----:B-1----:R-:W-:Y:S09]  /*9390*/  @P3 BRA `(.L_x_15) ;  /* 0x0000000000303947 */ /* 0x002ff20003800000 */
[----:B------:R-:W-:Y:S01]  /*93a0*/  ULDC.64 UR4, c[0x0][0x298] ;  /* 0x0000a60000047ab9 */ /* 0x000fe20000000a00 */
[----:B------:R-:W-:Y:S01]  /*93b0*/  MOV R6, R8 ;  /* 0x0000000800067202 */ /* 0x000fe20000000f00 */
[----:B-----5:R-:W-:-:S04]  /*93c0*/  IMAD R0, R39, UR4, RZ ;  /* 0x0000000427007c24 */ /* 0x020fc8000f8e02ff */
[----:B------:R-:W-:-:S04]  /*93d0*/  IMAD.WIDE.U32 R4, R38, UR4, R6 ;  /* 0x0000000426047c25 */ /* 0x000fc8000f8e0006 */
[----:B------:R-:W-:Y:S01]  /*93e0*/  IMAD R0, R38, UR5, R0 ;  /* 0x0000000526007c24 */ /* 0x000fe2000f8e0200 */
[----:B------:R-:W-:Y:S02]  /*93f0*/  ULDC.64 UR4, c[0x0][0x280] ;  /* 0x0000a00000047ab9 */ /* 0x000fe40000000a00 */
[----:B------:R-:W-:Y:S02]  /*9400*/  LEA R2, P3, R4, UR4, 0x1 ;  /* 0x0000000404027c11 */ /* 0x000fe4000f8608ff */
[----:B------:R-:W-:-:S04]  /*9410*/  IADD3 R0, R5, R0, RZ ;  /* 0x0000000005007210 */ /* 0x000fc80007ffe0ff */
[----:B------:R-:W-:-:S05]  /*9420*/  LEA.HI.X R3, R4, UR5, R0, 0x1, P3 ;  /* 0x0000000504037c11 */ /* 0x000fca00098f0c00 */
[----:B------:R1:W-:Y:S04]  /*9430*/  STG.E.128 desc[UR14][R2.64], R20 ;  /* 0x0000001402007986 */ /* 0x0003e8000c101d0e */
[----:B------:R1:W-:Y:S04]  /*9440*/  STG.E.128 desc[UR14][R2.64+0x40], R16 ;  /* 0x0000401002007986 */ /* 0x0003e8000c101d0e */
[----:B------:R1:W-:Y:S02]  /*9450*/  STG.E.128 desc[UR14][R2.64+0x80], R12 ;  /* 0x0000800c02007986 */ /* 0x0003e4000c101d0e */
.L_x_15:
[----:B------:R-:W-:Y:S05]  /*9460*/  BSYNC B0 ;  /* 0x0000000000007941 */ /* 0x000fea0003800000 */
.L_x_14:
[----:B-1----:R1:W2:Y:S01]  /*9470*/  LDS.128 R20, [R221+0x800] ;  /* 0x00080000dd147984 */ /* 0x0022a20000000c00 */
[----:B------:R-:W-:Y:S03]  /*9480*/  BSSY B0, `(.L_x_16) ;  /* 0x0000013000007945 */ /* 0x000fe60003800000 */
[----:B------:R1:W3:Y:S04]  /*9490*/  LDS.128 R16, [R221+0x2800] ;  /* 0x00280000dd107984 */ /* 0x0002e80000000c00 */
[----:B------:R1:W4:Y:S01]  /*94a0*/  LDS.128 R12, [R221+0x4800] ;  /* 0x00480000dd0c7984 */ /* 0x0003220000000c00 */
[----:B------:R-:W-:Y:S05]  /*94b0*/  @P2 BRA `(.L_x_17) ;  /* 0x00000000003c2947 */ /* 0x000fea0003800000 */
[----:B-----5:R-:W-:Y:S01]  /*94c0*/  IADD3 R0, P2, R38, 0x20, RZ ;  /* 0x0000002026007810 */ /* 0x020fe20007f5e0ff */
[----:B------:R-:W-:Y:S01]  /*94d0*/  ULDC.64 UR4, c[0x0][0x298] ;  /* 0x0000a60000047ab9 */ /* 0x000fe20000000a00 */
[----:B------:R-:W-:-:S03]  /*94e0*/  MOV R3, R7 ;  /* 0x0000000700037202 */ /* 0x000fc60000000f00 */
[----:B------:R-:W-:-:S04]  /*94f0*/  IMAD.X R2, RZ, RZ, R39, P2 ;  /* 0x000000ffff027224 */ /* 0x000fc800010e0627 */
[----:B------:R-:W-:Y:S02]  /*9500*/  IMAD R10, R2, UR4, RZ ;  /* 0x00000004020a7c24 */ /* 0x000fe4000f8e02ff */
[----:B------:R-:W-:-:S04]  /*9510*/  IMAD.MOV.U32 R2, RZ, RZ, R8 ;  /* 0x000000ffff027224 */ /* 0x000fc800078e0008 */
[----:B------:R-:W-:-:S04]  /*9520*/  IMAD.WIDE.U32 R4, R0, UR4, R2 ;  /* 0x0000000400047c25 */ /* 0x000fc8000f8e0002 */
[----:B------:R-:W-:Y:S01]  /*9530*/  IMAD R0, R0, UR5, R10 ;  /* 0x0000000500007c24 */ /* 0x000fe2000f8e020a */
[----:B------:R-:W-:Y:S02]  /*9540*/  ULDC.64 UR4, c[0x0][0x280] ;  /* 0x0000a00000047ab9 */ /* 0x000fe40000000a00 */
[----:B------:R-:W-:Y:S02]  /*9550*/  LEA R2, P2, R4, UR4, 0x1 ;  /* 0x0000000404027c11 */ /* 0x000fe4000f8408ff */
[----:B------:R-:W-:-:S04]  /*9560*/  IADD3 R0, R5, R0, RZ ;  /* 0x0000000005007210 */ /* 0x000fc80007ffe0ff */
[----:B------:R-:W-:-:S05]  /*9570*/  LEA.HI.X R3, R4, UR5, R0, 0x1, P2 ;  /* 0x0000000504037c11 */ /* 0x000fca00090f0c00 */
[----:B--2---:R2:W-:Y:S04]  /*9580*/  STG.E.128 desc[UR14][R2.64], R20 ;  /* 0x0000001402007986 */ /* 0x0045e8000c101d0e */
[----:B---3--:R2:W-:Y:S04]  /*9590*/  STG.E.128 desc[UR14][R2.64+0x40], R16 ;  /* 0x0000401002007986 */ /* 0x0085e8000c101d0e */
[----:B----4-:R2:W-:Y:S02]  /*95a0*/  STG.E.128 desc[UR14][R2.64+0x80], R12 ;  /* 0x0000800c02007986 */ /* 0x0105e4000c101d0e */
.L_x_17:
[----:B------:R-:W-:Y:S05]  /*95b0*/  BSYNC B0 ;  /* 0x0000000000007941 */ /* 0x000fea0003800000 */
.L_x_16:
[----:B--2---:R2:W1:Y:S01]  /*95c0*/  LDS.128 R20, [R221+0x1000] ;  /* 0x00100000dd147984 */ /* 0x0044620000000c00 */
[----:B------:R-:W-:Y:S03]  /*95d0*/  BSSY B0, `(.L_x_18) ;  /* 0x0000013000007945 */ /* 0x000fe60003800000 */
[----:B---3--:R2:W3:Y:S04]  /*95e0*/  LDS.128 R16, [R221+0x3000] ;  /* 0x00300000dd107984 */ /* 0x0084e80000000c00 */
[----:B----4-:R2:W4:Y:S01]  /*95f0*/  LDS.128 R12, [R221+0x5000] ;  /* 0x00500000dd0c7984 */ /* 0x0105220000000c00 */
        /* <DEDUP_REMOVED lines=13> */
[----:B-1----:R1:W-:Y:S04]  /*96d0*/  STG.E.128 desc[UR14][R2.64], R20 ;  /* 0x0000001402007986 */ /* 0x0023e8000c101d0e */
[----:B---3--:R1:W-:Y:S04]  /*96e0*/  STG.E.128 desc[UR14][R2.64+0x40], R16 ;  /* 0x0000401002007986 */ /* 0x0083e8000c101d0e */
[----:B----4-:R1:W-:Y:S02]  /*96f0*/  STG.E.128 desc[UR14][R2.64+0x80], R12 ;  /* 0x0000800c02007986 */ /* 0x0103e4000c101d0e */
.L_x_19:
[----:B------:R-:W-:Y:S05]  /*9700*/  BSYNC B0 ;  /* 0x0000000000007941 */ /* 0x000fea0003800000 */
.L_x_18:
[----:B------:R-:W-:Y:S05]  /*9710*/  @P0 EXIT ;  /* 0x000000000000094d */ /* 0x000fea0003800000 */
[----:B-----5:R-:W-:Y:S01]  /*9720*/  IADD3 R6, P0, R38, 0x60, RZ ;  /* 0x0000006026067810 */ /* 0x020fe20007f1e0ff */
[----:B------:R-:W-:Y:S01]  /*9730*/  ULDC.64 UR4, c[0x0][0x298] ;  /* 0x0000a60000047ab9 */ /* 0x000fe20000000a00 */
[----:B-1----:R-:W-:Y:S01]  /*9740*/  MOV R3, R7 ;  /* 0x0000000700037202 */ /* 0x002fe20000000f00 */
[----:B------:R-:W-:Y:S02]  /*9750*/  IMAD.MOV.U32 R2, RZ, RZ, R8 ;  /* 0x000000ffff027224 */ /* 0x000fe400078e0008 */
[----:B------:R-:W-:Y:S02]  /*9760*/  IMAD.X R0, RZ, RZ, R39, P0 ;  /* 0x000000ffff007224 */ /* 0x000fe400000e0627 */
[----:B------:R-:W-:-:S04]  /*9770*/  IMAD.WIDE.U32 R4, R6, UR4, R2 ;  /* 0x0000000406047c25 */ /* 0x000fc8000f8e0002 */
[----:B------:R-:W-:-:S04]  /*9780*/  IMAD R0, R0, UR4, RZ ;  /* 0x0000000400007c24 */ /* 0x000fc8000f8e02ff */
[----:B------:R-:W-:Y:S01]  /*9790*/  IMAD R0, R6, UR5, R0 ;  /* 0x0000000506007c24 */ /* 0x000fe2000f8e0200 */
[----:B------:R-:W-:Y:S02]  /*97a0*/  ULDC.64 UR4, c[0x0][0x280] ;  /* 0x0000a00000047ab9 */ /* 0x000fe40000000a00 */
[----:B------:R-:W-:Y:S02]  /*97b0*/  LEA R2, P0, R4, UR4, 0x1 ;  /* 0x0000000404027c11 */ /* 0x000fe4000f8008ff */
[----:B------:R-:W-:-:S04]  /*97c0*/  IADD3 R0, R5, R0, RZ ;  /* 0x0000000005007210 */ /* 0x000fc80007ffe0ff */
[----:B------:R-:W-:-:S05]  /*97d0*/  LEA.HI.X R3, R4, UR5, R0, 0x1, P0 ;  /* 0x0000000504037c11 */ /* 0x000fca00080f0c00 */
[----:B------:R-:W-:Y:S04]  /*97e0*/  STG.E.128 desc[UR14][R2.64], R32 ;  /* 0x0000002002007986 */ /* 0x000fe8000c101d0e */
[----:B------:R-:W-:Y:S04]  /*97f0*/  STG.E.128 desc[UR14][R2.64+0x40], R28 ;  /* 0x0000401c02007986 */ /* 0x000fe8000c101d0e */
[----:B------:R-:W-:Y:S01]  /*9800*/  STG.E.128 desc[UR14][R2.64+0x80], R24 ;  /* 0x0000801802007986 */ /* 0x000fe2000c101d0e */
[----:B------:R-:W-:Y:S05]  /*9810*/  EXIT ;  /* 0x000000000000794d */ /* 0x000fea0003800000 */
.L_x_2:
[----:B------:R-:W1:Y:S01]  /*9820*/  LDC.U8 R0, c[0x0][0x3d9] ;  /* 0x0000f640ff007b82 */ /* 0x000e620000000000 */
[----:B------:R-:W2:Y:S01]  /*9830*/  S2R R20, SR_TID.X ;  /* 0x0000000000147919 */ /* 0x000ea20000002100 */
[----:B------:R-:W-:Y:S01]  /*9840*/  ISETP.NE.AND P4, PT, R252, -0x1, PT ;  /* 0xfffffffffc00780c */ /* 0x000fe20003f85270 */
[----:B------:R-:W-:Y:S01]  /*9850*/  ULDC.64 UR4, c[0x0][0x2a0] ;  /* 0x0000a80000047ab9 */ /* 0x000fe20000000a00 */
[----:B------:R-:W-:Y:S01]  /*9860*/  CS2R R14, SRZ ;  /* 0x00000000000e7805 */ /* 0x000fe2000001ff00 */
[----:B------:R-:W-:Y:S03]  /*9870*/  BSSY B0, `(.L_x_20) ;  /* 0x0000048000007945 */ /* 0x000fe60003800000 */
[----:B------:R-:W3:Y:S08]  /*9880*/  LDC.U8 R4, c[0x0][0x3d8] ;  /* 0x0000f600ff047b82 */ /* 0x000ef00000000000 */
[----:B------:R-:W4:Y:S01]  /*9890*/  @!P4 LDC.64 R2, c[0x0][0x290] ;  /* 0x0000a400ff02cb82 */ /* 0x000f220000000a00 */
[----:B-1----:R-:W-:-:S07]  /*98a0*/  ISETP.NE.AND P1, PT, R0, RZ, PT ;  /* 0x000000ff0000720c */ /* 0x002fce0003f25270 */
[----:B------:R-:W1:Y:S01]  /*98b0*/  @P4 LDC.64 R6, c[0x0][0x298] ;  /* 0x0000a600ff064b82 */ /* 0x000e620000000a00 */
[C---:B---3--:R-:W-:Y:S02]  /*98c0*/  ISETP.NE.AND P0, PT, R4.reuse, RZ, PT ;  /* 0x000000ff0400720c */ /* 0x048fe40003f05270 */
[----:B------:R-:W-:Y:S02]  /*98d0*/  ISETP.NE.AND P2, PT, R4, RZ, !P1 ;  /* 0x000000ff0400720c */ /* 0x000fe40004f45270 */
[----:B------:R-:W-:-:S03]  /*98e0*/  ISETP.NE.OR P0, PT, R0, RZ, !P0 ;  /* 0x000000ff0000720c */ /* 0x000fc60004705670 */
[----:B------:R-:W3:Y:S01]  /*98f0*/  @!P1 LDC R9, c[0x0][0x2c4] ;  /* 0x0000b100ff099b82 */ /* 0x000ee20000000800 */
[----:B--2---:R-:W-:Y:S02]  /*9900*/  SHF.R.S32.HI R11, RZ, 0x1f, R20 ;  /* 0x0000001fff0b7819 */ /* 0x004fe40000011414 */
[----:B------:R-:W-:Y:S02]  /*9910*/  @!P4 SHF.R.S32.HI R0, RZ, 0x1f, R19 ;  /* 0x0000001fff00c819 */ /* 0x000fe40000011413 */
[----:B------:R-:W-:Y:S02]  /*9920*/  LEA.HI R11, R11, R20, RZ, 0x2 ;  /* 0x000000140b0b7211 */ /* 0x000fe400078f10ff */
[----:B------:R-:W-:Y:S01]  /*9930*/  ISETP.NE.OR P3, PT, R252, -0x1, P0 ;  /* 0xfffffffffc00780c */ /* 0x000fe20000765670 */
[----:B----4-:R-:W-:Y:S01]  /*9940*/  @!P4 IMAD R0, R0, R2, RZ ;  /* 0x000000020000c224 */ /* 0x010fe200078e02ff */
[----:B------:R-:W-:Y:S01]  /*9950*/  LOP3.LUT R8, R11, 0x1ffffffc, RZ, 0xc0, !PT ;  /* 0x1ffffffc0b087812 */ /* 0x000fe200078ec0ff */
[----:B------:R-:W2:Y:S01]  /*9960*/  @!P1 LDC R12, c[0x0][0x270] ;  /* 0x00009c00ff0c9b82 */ /* 0x000ea20000000800 */
[----:B-1----:R-:W-:-:S04]  /*9970*/  @P4 IMAD.WIDE.U32 R4, R252, R6, RZ ;  /* 0x00000006fc044225 */ /* 0x002fc800078e00ff */
[----:B------:R-:W-:-:S03]  /*9980*/  @!P4 IMAD R6, R19, R3, R0 ;  /* 0x000000031306c224 */ /* 0x000fc600078e0200 */
[----:B------:R-:W1:Y:S01]  /*9990*/  @!P0 LDC R10, c[0x0][0x2c4] ;  /* 0x0000b100ff0a8b82 */ /* 0x000e620000000800 */
[----:B------:R-:W-:-:S04]  /*99a0*/  @!P4 IMAD.WIDE.U32 R2, R19, R2, RZ ;  /* 0x000000021302c225 */ /* 0x000fc800078e00ff */
[----:B------:R-:W-:Y:S01]  /*99b0*/  IMAD.IADD R0, R20, 0x1, -R8 ;  /* 0x0000000114007824 */ /* 0x000fe200078e0a08 */
[----:B------:R-:W-:Y:S01]  /*99c0*/  SHF.R.S32.HI R8, RZ, 0x2, R11 ;  /* 0x00000002ff087819 */ /* 0x000fe2000001140b */
[----:B------:R-:W-:Y:S01]  /*99d0*/  @!P4 IMAD.MOV.U32 R4, RZ, RZ, R2 ;  /* 0x000000ffff04c224 */ /* 0x000fe200078e0002 */
[----:B---3--:R-:W2:Y:S01]  /*99e0*/  @P2 LDC R9, c[0x0][0x2e4] ;  /* 0x0000b900ff092b82 */ /* 0x008ea20000000800 */
[----:B------:R-:W-:Y:S01]  /*99f0*/  IMAD.SHL.U32 R0, R0, 0x8, RZ ;  /* 0x0000000800007824 */ /* 0x000fe200078e00ff */
[----:B------:R-:W-:Y:S01]  /*9a00*/  IADD3 R21, R8, 0x60, RZ ;  /* 0x0000006008157810 */ /* 0x000fe20007ffe0ff */
[----:B------:R-:W-:Y:S02]  /*9a10*/  @P4 IMAD R7, R252, R7, R5 ;  /* 0x00000007fc074224 */ /* 0x000fe400078e0205 */
[----:B------:R-:W-:Y:S01]  /*9a20*/  @!P4 IMAD.IADD R7, R3, 0x1, R6 ;  /* 0x000000010307c824 */ /* 0x000fe200078e0206 */
[C---:B------:R-:W-:Y:S01]  /*9a30*/  IADD3 R2, P2, R0.reuse, R4, RZ ;  /* 0x0000000400027210 */ /* 0x040fe20007f5e0ff */
[----:B------:R-:W-:Y:S01]  /*9a40*/  @P1 IMAD.MOV.U32 R4, RZ, RZ, 0x1 ;  /* 0x00000001ff041424 */ /* 0x000fe200078e00ff */
[----:B------:R-:W3:Y:S02]  /*9a50*/  @P1 LDC.64 R16, c[0x0][0x2c0] ;  /* 0x0000b000ff101b82 */ /* 0x000ee40000000a00 */
[----:B------:R-:W-:-:S02]  /*9a60*/  LEA.HI.X.SX32 R3, R0, R7, 0x1, P2 ;  /* 0x0000000700037211 */ /* 0x000fc400010f0eff */
[----:B------:R-:W-:-:S04]  /*9a70*/  IADD3 R0, -R22, R13, RZ ;  /* 0x0000000d16007210 */ /* 0x000fc80007ffe1ff */
[----:B------:R-:W4:Y:S01]  /*9a80*/  @P1 LDC R18, c[0x0][0x2c0] ;  /* 0x0000b000ff121b82 */ /* 0x000f220000000800 */
[----:B------:R-:W-:Y:S01]  /*9a90*/  ISETP.GE.AND P4, PT, R8, R0, PT ;  /* 0x000000000800720c */ /* 0x000fe20003f86270 */
[----:B-1----:R-:W-:Y:S01]  /*9aa0*/  @!P3 IMAD R252, R19, R10, RZ ;  /* 0x0000000a13fcb224 */ /* 0x002fe200078e02ff */
[----:B------:R-:W-:Y:S02]  /*9ab0*/  SHF.R.S32.HI R10, RZ, 0x1f, R28 ;  /* 0x0000001fff0a7819 */ /* 0x000fe4000001141c */
[----:B------:R-:W-:Y:S01]  /*9ac0*/  LOP3.LUT P3, RZ, R20, 0x3, RZ, 0xc0, !PT ;  /* 0x0000000314ff7812 */ /* 0x000fe2000786c0ff */
[C---:B------:R-:W-:Y:S01]  /*9ad0*/  VIADD R20, R8.reuse, 0x40 ;  /* 0x0000004008147836 */ /* 0x040fe20000000000 */
[----:B------:R-:W-:Y:S01]  /*9ae0*/  @!P0 SHF.R.S32.HI R15, RZ, 0x1f, R252 ;  /* 0x0000001fff0f8819 */ /* 0x000fe200000114fc */
[----:B--2---:R-:W-:Y:S01]  /*9af0*/  @!P1 IMAD R4, R9, R12, RZ ;  /* 0x0000000c09049224 */ /* 0x004fe200078e02ff */
[-C--:B------:R-:W-:Y:S01]  /*9b00*/  ISETP.GE.OR P6, PT, R8, R0.reuse, P3 ;  /* 0x000000000800720c */ /* 0x080fe20001fc6670 */
[----:B------:R-:W-:Y:S01]  /*9b10*/  IMAD R10, R10, UR4, RZ ;  /* 0x000000040a0a7c24 */ /* 0x000fe2000f8e02ff */
[----:B------:R-:W-:Y:S01]  /*9b20*/  ISETP.GE.AND P2, PT, R20, R0, PT ;  /* 0x000000001400720c */ /* 0x000fe20003f46270 */
[----:B------:R-:W-:-:S02]  /*9b30*/  IMAD R4, R19, R4, RZ ;  /* 0x0000000413047224 */ /* 0x000fc400078e02ff */
[----:B------:R-:W-:Y:S02]  /*9b40*/  VIADD R19, R8, 0x20 ;  /* 0x0000002008137836 */ /* 0x000fe40000000000 */
[----:B---3--:R-:W-:Y:S01]  /*9b50*/  @P1 IMAD R16, R17, R16, RZ ;  /* 0x0000001011101224 */ /* 0x008fe200078e02ff */
[----:B------:R-:W-:Y:S01]  /*9b60*/  SEL R17, R4, RZ, P0 ;  /* 0x000000ff04117207 */ /* 0x000fe20000000000 */
[----:B------:R-:W-:Y:S01]  /*9b70*/  @!P1 IMAD.MOV.U32 R16, RZ, RZ, R9 ;  /* 0x000000ffff109224 */ /* 0x000fe200078e0009 */
[----:B------:R-:W-:Y:S01]  /*9b80*/  SHF.R.S32.HI R9, RZ, 0x1f, R8 ;  /* 0x0000001fff097819 */ /* 0x000fe20000011408 */
[C---:B------:R-:W-:Y:S01]  /*9b90*/  IMAD R10, R28.reuse, UR5, R10 ;  /* 0x000000051c0a7c24 */ /* 0x040fe2000f8e020a */
[----:B------:R-:W-:Y:S01]  /*9ba0*/  ISETP.GE.OR P5, PT, R19, R0, P3 ;  /* 0x000000001300720c */ /* 0x000fe20001fa6670 */
[----:B------:R-:W-:-:S04]  /*9bb0*/  IMAD.WIDE.U32 R12, R28, UR4, R2 ;  /* 0x000000041c0c7c25 */ /* 0x000fc8000f8e0002 */
[----:B------:R-:W-:Y:S01]  /*9bc0*/  @!P0 IMAD.MOV.U32 R14, RZ, RZ, R252 ;  /* 0x000000ffff0e8224 */ /* 0x000fe200078e00fc */
[-C--:B------:R-:W-:Y:S01]  /*9bd0*/  ISETP.GE.AND P0, PT, R21, R0.reuse, PT ;  /* 0x000000001500720c */ /* 0x080fe20003f06270 */
[----:B------:R-:W-:Y:S01]  /*9be0*/  @!P1 IMAD.MOV.U32 R18, RZ, RZ, 0x1 ;  /* 0x00000001ff129424 */ /* 0x000fe200078e00ff */
[----:B------:R-:W-:Y:S01]  /*9bf0*/  ISETP.GE.AND P1, PT, R19, R0, PT ;  /* 0x000000001300720c */ /* 0x000fe20003f26270 */
[----:B------:R-:W-:-:S04]  /*9c00*/  IMAD.WIDE R2, R25, 0x80, R8 ;  /* 0x0000008019027825 */ /* 0x000fc800078e0208 */
[----:B------:R-:W-:Y:S01]  /*9c10*/  IMAD.IADD R11, R10, 0x1, R13 ;  /* 0x000000010a0b7824 */ /* 0x000fe200078e020d */
[----:B----4-:R-:W-:Y:S07]  /*9c20*/  @P4 BRA `(.L_x_21) ;  /* 0x0000000000304947 */ /* 0x010fee0003800000 */
[----:B------:R-:W-:Y:S01]  /*9c30*/  ULDC.64 UR4, c[0x0][0x298] ;  /* 0x0000a60000047ab9 */ /* 0x000fe20000000a00 */
[----:B------:R-:W-:Y:S01]  /*9c40*/  MOV R10, R12 ;  /* 0x0000000c000a7202 */ /* 0x000fe20000000f00 */
[----:B------:R-:W-:-:S04]  /*9c50*/  IMAD R4, R3, UR4, RZ ;  /* 0x0000000403047c24 */ /* 0x000fc8000f8e02ff */
[----:B------:R-:W-:-:S04]  /*9c60*/  IMAD.WIDE.U32 R6, R2, UR4, R10 ;  /* 0x0000000402067c25 */ /* 0x000fc8000f8e000a */
[----:B------:R-:W-:Y:S01]  /*9c70*/  IMAD R5, R2, UR5, R4 ;  /* 0x0000000502057c24 */ /* 0x000fe2000f8e0204 */
[----:B------:R-:W-:Y:S02]  /*9c80*/  ULDC.64 UR4, c[0x0][0x280] ;  /* 0x0000a00000047ab9 */ /* 0x000fe40000000a00 */
[----:B------:R-:W-:Y:S02]  /*9c90*/  LEA R4, P4, R6, UR4, 0x1 ;  /* 0x0000000406047c11 */ /* 0x000fe4000f8808ff */
[----:B------:R-:W-:-:S04]  /*9ca0*/  IADD3 R5, R5, R7, RZ ;  /* 0x0000000705057210 */ /* 0x000fc80007ffe0ff */
[----:B------:R-:W-:-:S05]  /*9cb0*/  LEA.HI.X R5, R6, UR5, R5, 0x1, P4 ;  /* 0x0000000506057c11 */ /* 0x000fca000a0f0c05 */
[----:B------:R1:W-:Y:S04]  /*9cc0*/  STG.E.128 desc[UR14][R4.64], RZ ;  /* 0x000000ff04007986 */ /* 0x0003e8000c101d0e */
[----:B------:R1:W-:Y:S04]  /*9cd0*/  STG.E.128 desc[UR14][R4.64+0x40], RZ ;  /* 0x000040ff04007986 */ /* 0x0003e8000c101d0e */
[----:B------:R1:W-:Y:S02]  /*9ce0*/  STG.E.128 desc[UR14][R4.64+0x80], RZ ;  /* 0x000080ff04007986 */ /* 0x0003e4000c101d0e */
.L_x_21:
[----:B------:R-:W-:Y:S05]  /*9cf0*/  BSYNC B0 ;  /* 0x0000000000007941 */ /* 0x000fea0003800000 */
.L_x_20:
[----:B------:R-:W-:Y:S01]  /*9d00*/  BSSY B0, `(.L_x_22) ;  /* 0x0000015000007945 */ /* 0x000fe20003800000 */
[----:B------:R-:W-:Y:S01]  /*9d10*/  ISETP.GE.OR P4, PT, R20, R0, P3 ;  /* 0x000000001400720c */ /* 0x000fe20001f86670 */
[----:B------:R-:W-:Y:S01]  /*9d20*/  IMAD R17, R28, R16, R17 ;  /* 0x000000101c117224 */ /* 0x000fe200078e0211 */
[----:B------:R-:W-:Y:S01]  /*9d30*/  ISETP.GE.OR P3, PT, R21, R0, P3 ;  /* 0x000000001500720c */ /* 0x000fe20001f66670 */
[----:B------:R-:W-:Y:S01]  /*9d40*/  IMAD R16, R22, R18, RZ ;  /* 0x0000001216107224 */ /* 0x000fe200078e02ff */
[----:B------:R-:W-:Y:S11]  /*9d50*/  @P1 BRA `(.L_x_23) ;  /* 0x00000000003c1947 */ /* 0x000ff60003800000 */
[----:B------:R-:W-:Y:S01]  /*9d60*/  IADD3 R0, P1, R2, 0x20, RZ ;  /* 0x0000002002007810 */ /* 0x000fe20007f3e0ff */
[----:B------:R-:W-:Y:S01]  /*9d70*/  ULDC.64 UR4, c[0x0][0x298] ;  /* 0x0000a60000047ab9 */ /* 0x000fe20000000a00 */
[----:B------:R-:W-:Y:S01]  /*9d80*/  MOV R7, R11 ;  /* 0x0000000b00077202 */ /* 0x000fe20000000f00 */
[----:B------:R-:W-:Y:S02]  /*9d90*/  IMAD.MOV.U32 R6, RZ, RZ, R12 ;  /* 0x000000ffff067224 */ /* 0x000fe400078e000c */
[----:B-1----:R-:W-:Y:S02]  /*9da0*/  IMAD.X R4, RZ, RZ, R3, P1 ;  /* 0x000000ffff047224 */ /* 0x002fe400008e0603 */
[----:B------:R-:W-:-:S04]  /*9db0*/  IMAD.WIDE.U32 R6, R0, UR4, R6 ;  /* 0x0000000400067c25 */ /* 0x000fc8000f8e0006 */
[----:B------:R-:W-:-:S04]  /*9dc0*/  IMAD R4, R4, UR4, RZ ;  /* 0x0000000404047c24 */ /* 0x000fc8000f8e02ff */
        /* <DEDUP_REMOVED lines=8> */
.L_x_23:
[----:B------:R-:W-:Y:S05]  /*9e50*/  BSYNC B0 ;  /* 0x0000000000007941 */ /* 0x000fea0003800000 */
.L_x_22:
[----:B------:R-:W-:Y:S04]  /*9e60*/  BSSY B0, `(.L_x_24) ;  /* 0x0000011000007945 */ /* 0x000fe80003800000 */
[----:B------:R-:W-:Y:S05]  /*9e70*/  @P2 BRA `(.L_x_25) ;  /* 0x00000000003c2947 */ /* 0x000fea0003800000 */
[----:B------:R-:W-:Y:S01]  /*9e80*/  IADD3 R0, P1, R2, 0x40, RZ ;  /* 0x0000004002007810 */ /* 0x000fe20007f3e0ff */
[----:B------:R-:W-:Y:S01]  /*9e90*/  ULDC.64 UR4, c[0x0][0x298] ;  /* 0x0000a60000047ab9 */ /* 0x000fe20000000a00 */
[----:B------:R-:W-:Y:S01]  /*9ea0*/  MOV R7, R11 ;  /* 0x0000000b00077202 */ /* 0x000fe20000000f00 */
[----:B------:R-:W-:Y:S02]  /*9eb0*/  IMAD.MOV.U32 R6, RZ, RZ, R12 ;  /* 0x000000ffff067224 */ /* 0x000fe400078e000c */
[----:B-12---:R-:W-:Y:S02]  /*9ec0*/  IMAD.X R4, RZ, RZ, R3, P1 ;  /* 0x000000ffff047224 */ /* 0x006fe400008e0603 */
        /* <DEDUP_REMOVED lines=10> */
.L_x_25:
[----:B------:R-:W-:Y:S05]  /*9f70*/  BSYNC B0 ;  /* 0x0000000000007941 */ /* 0x000fea0003800000 */
.L_x_24:
[----:B------:R-:W-:Y:S01]  /*9f80*/  BSSY B0, `(.L_x_26) ;  /* 0x0000014000007945 */ /* 0x000fe20003800000 */
[--C-:B------:R-:W-:Y:S02]  /*9f90*/  IADD3 R6, P2, P1, R16, R14, R17.reuse ;  /* 0x0000000e10067210 */ /* 0x100fe4000795e011 */
[----:B------:R-:W-:Y:S02]  /*9fa0*/  SHF.R.S32.HI R16, RZ, 0x1f, R16 ;  /* 0x0000001fff107819 */ /* 0x000fe40000011410 */
[----:B------:R-:W-:Y:S01]  /*9fb0*/  SHF.R.S32.HI R17, RZ, 0x1f, R17 ;  /* 0x0000001fff117819 */ /* 0x000fe20000011411 */
[----:B------:R-:W-:Y:S05]  /*9fc0*/  @P0 BRA `(.L_x_27) ;  /* 0x00000000003c0947 */ /* 0x000fea0003800000 */
[----:B------:R-:W-:Y:S01]  /*9fd0*/  IADD3 R0, P0, R2, 0x60, RZ ;  /* 0x0000006002007810 */ /* 0x000fe20007f1e0ff */
[----:B------:R-:W-:-:S04]  /*9fe0*/  ULDC.64 UR4, c[0x0][0x298] ;  /* 0x0000a60000047ab9 */ /* 0x000fc80000000a00 */
[----:B------:R-:W-:Y:S01]  /*9ff0*/  IMAD.X R2, RZ, RZ, R3, P0 ;  /* 0x000000ffff027224 */ /* 0x000fe200000e0603 */
[----:B------:R-:W-:-:S03]  /*a000*/  MOV R3, R11 ;  /* 0x0000000b00037202 */ /* 0x000fc60000000f00 */
[----:B------:R-:W-:Y:S02]  /*a010*/  IMAD R7, R2, UR4, RZ ;  /* 0x0000000402077c24 */ /* 0x000fe4000f8e02ff */
[----:B------:R-:W-:-:S04]  /*a020*/  IMAD.MOV.U32 R2, RZ, RZ, R12 ;  /* 0x000000ffff027224 */ /* 0x000fc800078e000c */
[----:B-123--:R-:W-:-:S04]  /*a030*/  IMAD.WIDE.U32 R4, R0, UR4, R2 ;  /* 0x0000000400047c25 */ /* 0x00efc8000f8e0002 */
        /* <DEDUP_REMOVED lines=8> */
.L_x_27:
[----:B------:R-:W-:Y:S05]  /*a0c0*/  BSYNC B0 ;  /* 0x0000000000007941 */ /* 0x000fea0003800000 */
.L_x_26:
[----:B------:R-:W-:Y:S01]  /*a0d0*/  BSSY B0, `(.L_x_28) ;  /* 0x000000b000007945 */ /* 0x000fe20003800000 */
[----:B------:R-:W-:-:S03]  /*a0e0*/  IADD3.X R14, R16, R15, R17, P2, P1 ;  /* 0x0000000f100e7210 */ /* 0x000fc600017e2411 */
[----:B------:R-:W-:Y:S05]  /*a0f0*/  @P6 BRA `(.L_x_29) ;  /* 0x0000000000206947 */ /* 0x000fea0003800000 */
[----:B------:R-:W-:Y:S01]  /*a100*/  IMAD R0, R8, R18, RZ ;  /* 0x0000001208007224 */ /* 0x000fe200078e02ff */
[----:B------:R-:W-:-:S04]  /*a110*/  ULDC.64 UR4, c[0x0][0x2b0] ;  /* 0x0000ac0000047ab9 */ /* 0x000fc80000000a00 */
[----:B----4-:R-:W-:-:S04]  /*a120*/  IADD3 R3, P0, R0, R6, RZ ;  /* 0x0000000600037210 */ /* 0x010fc80007f1e0ff */
[----:B------:R-:W-:Y:S02]  /*a130*/  LEA.HI.X.SX32 R0, R0, R14, 0x1, P0 ;  /* 0x0000000e00007211 */ /* 0x000fe400000f0eff */
[----:B------:R-:W-:-:S04]  /*a140*/  LEA R2, P0, R3, UR4, 0x2 ;  /* 0x0000000403027c11 */ /* 0x000fc8000f8010ff */
[----:B------:R-:W-:Y:S01]  /*a150*/  LEA.HI.X R3, R3, UR5, R0, 0x2, P0 ;  /* 0x0000000503037c11 */ /* 0x000fe200080f1400 */
[----:B------:R-:W-:-:S05]  /*a160*/  IMAD.MOV.U32 R0, RZ, RZ, 0x7f800000 ;  /* 0x7f800000ff007424 */ /* 0x000fca00078e00ff */
[----:B------:R4:W-:Y:S03]  /*a170*/  STG.E desc[UR14][R2.64], R0 ;  /* 0x0000000002007986 */ /* 0x0009e6000c10190e */
.L_x_29:
[----:B------:R-:W-:Y:S05]  /*a180*/  BSYNC B0 ;  /* 0x0000000000007941 */ /* 0x000fea0003800000 */
.L_x_28:
[----:B------:R-:W-:Y:S04]  /*a190*/  BSSY B0, `(.L_x_30) ;  /* 0x000000a000007945 */ /* 0x000fe80003800000 */
[----:B------:R-:W-:Y:S05]  /*a1a0*/  @P5 BRA `(.L_x_31) ;  /* 0x0000000000205947 */ /* 0x000fea0003800000 */
[----:B----4-:R-:W-:Y:S01]  /*a1b0*/  IMAD R0, R19, R18, RZ ;  /* 0x0000001213007224 */ /* 0x010fe200078e02ff */
[----:B------:R-:W-:-:S04]  /*a1c0*/  ULDC.64 UR4, c[0x0][0x2b0] ;  /* 0x0000ac0000047ab9 */ /* 0x000fc80000000a00 */
[----:B------:R-:W-:-:S04]  /*a1d0*/  IADD3 R3, P0, R0, R6, RZ ;  /* 0x0000000600037210 */ /* 0x000fc80007f1e0ff */
[----:B------:R-:W-:Y:S02]  /*a1e0*/  LEA.HI.X.SX32 R0, R0, R14, 0x1, P0 ;  /* 0x0000000e00007211 */ /* 0x000fe400000f0eff */
[----:B------:R-:W-:-:S04]  /*a1f0*/  LEA R2, P0, R3, UR4, 0x2 ;  /* 0x0000000403027c11 */ /* 0x000fc8000f8010ff */
[----:B------:R-:W-:Y:S01]  /*a200*/  LEA.HI.X R3, R3, UR5, R0, 0x2, P0 ;  /* 0x0000000503037c11 */ /* 0x000fe200080f1400 */
[----:B------:R-:W-:-:S05]  /*a210*/  IMAD.MOV.U32 R0, RZ, RZ, 0x7f800000 ;  /* 0x7f800000ff007424 */ /* 0x000fca00078e00ff */
[----:B------:R4:W-:Y:S03]  /*a220*/  STG.E desc[UR14][R2.64], R0 ;  /* 0x0000000002007986 */ /* 0x0009e6000c10190e */
.L_x_31:
[----:B------:R-:W-:Y:S05]  /*a230*/  BSYNC B0 ;  /* 0x0000000000007941 */ /* 0x000fea0003800000 */
.L_x_30:
        /* <DEDUP_REMOVED lines=10> */
.L_x_33:
[----:B------:R-:W-:Y:S05]  /*a2e0*/  BSYNC B0 ;  /* 0x0000000000007941 */ /* 0x000fea0003800000 */
.L_x_32:
[----:B------:R-:W-:Y:S05]  /*a2f0*/  @P3 EXIT ;  /* 0x000000000000394d */ /* 0x000fea0003800000 */
[----:B----4-:R-:W-:Y:S01]  /*a300*/  IMAD R0, R21, R18, RZ ;  /* 0x0000001215007224 */ /* 0x010fe200078e02ff */
[----:B------:R-:W-:-:S04]  /*a310*/  ULDC.64 UR4, c[0x0][0x2b0] ;  /* 0x0000ac0000047ab9 */ /* 0x000fc80000000a00 */
[----:B------:R-:W-:-:S04]  /*a320*/  IADD3 R3, P0, R0, R6, RZ ;  /* 0x0000000600037210 */ /* 0x000fc80007f1e0ff */
[----:B------:R-:W-:Y:S02]  /*a330*/  LEA.HI.X.SX32 R0, R0, R14, 0x1, P0 ;  /* 0x0000000e00007211 */ /* 0x000fe400000f0eff */
[----:B------:R-:W-:-:S04]  /*a340*/  LEA R2, P0, R3, UR4, 0x2 ;  /* 0x0000000403027c11 */ /* 0x000fc8000f8010ff */
[----:B------:R-:W-:Y:S01]  /*a350*/  LEA.HI.X R3, R3, UR5, R0, 0x2, P0 ;  /* 0x0000000503037c11 */ /* 0x000fe200080f1400 */
[----:B------:R-:W-:-:S05]  /*a360*/  IMAD.MOV.U32 R0, RZ, RZ, 0x7f800000 ;  /* 0x7f800000ff007424 */ /* 0x000fca00078e00ff */
[----:B------:R-:W-:Y:S01]  /*a370*/  STG.E desc[UR14][R2.64], R0 ;  /* 0x0000000002007986 */ /* 0x000fe2000c10190e */
[----:B------:R-:W-:Y:S05]  /*a380*/  EXIT ;  /* 0x000000000000794d */ /* 0x000fea0003800000 */
.L_x_34:
[----:B------:R-:W-:-:S00]  /*a390*/  BRA `(.L_x_34) ;  /* 0xfffffffc00fc7947 */ /* 0x000fc0000383ffff */
[----:B------:R-:W-:-:S00]  /*a3a0*/  NOP ;  /* 0x0000000000007918 */ /* 0x000fc00000000000 */
        /* <DEDUP_REMOVED lines=13> */
.L_x_1205:


//--------------------- .text._ZN5flash16flash_fwd_kernelI23Flash_fwd_kernel_traitsILi96ELi128ELi64ELi4ELb0ELb0EN7cutlass10bfloat16_tE19Flash_kernel_traitsILi96ELi128ELi64ELi4ES3_EELb0ELb0ELb0ELb0ELb1ELb1ELb0ELb0EEEvNS_16Flash_fwd_paramsE --------------------------
	.section	.text._ZN5flash16flash_fwd_kernelI23Flash_fwd_kernel_traitsILi96ELi128ELi64ELi4ELb0ELb0EN7cutlass10bfloat16_tE19Flash_kernel_traitsILi96ELi128ELi64ELi4ES3_EELb0ELb0ELb0ELb0ELb1ELb1ELb0ELb0EEEvNS_16Flash_fwd_paramsE,"ax",@progbits
	.align	128
        .global         _ZN5flash16flash_fwd_kernelI23Flash_fwd_kernel_traitsILi96ELi128ELi64ELi4ELb0ELb0EN7cutlass10bfloat16_tE19Flash_kernel_traitsILi96ELi128ELi64ELi4ES3_EELb0ELb0ELb0ELb0ELb1ELb1ELb0ELb0EEEvNS_16Flash_fwd_paramsE
        .type           _ZN5flash16flash_fwd_kernelI23Flash_fwd_kernel_traitsILi96ELi128ELi64ELi4ELb0ELb0EN7cutlass10bfloat16_tE19Flash_kernel_traitsILi96ELi128ELi64ELi4ES3_EELb0ELb0ELb0ELb0ELb1ELb1ELb0ELb0EEEvNS_16Flash_fwd_paramsE,@function
        .size           _ZN5flash16flash_fwd_kernelI23Flash_fwd_kernel_traitsILi96ELi128ELi64ELi4ELb0ELb0EN7cutlass10bfloat16_tE19Flash_kernel_traitsILi96ELi128ELi64ELi4ES3_EELb0ELb0ELb0ELb0ELb1ELb1ELb0ELb0EEEvNS_16Flash_fwd_paramsE,(.L_x_1206 - _ZN5flash16flash_fwd_kernelI23Flash_fwd_kernel_traitsILi96ELi128ELi64ELi4ELb0ELb0EN7cutlass10bfloat16_tE19Flash_kernel_traitsILi96ELi128ELi64ELi4ES3_EELb0ELb0ELb0ELb0ELb1ELb1ELb0ELb0EEEvNS_16Flash_fwd_paramsE)
        .other          _ZN5flash16flash_fwd_kernelI23Flash_fwd_kernel_traitsILi96ELi128ELi64ELi4ELb0ELb0EN7cutlass10bfloat16_tE19Flash_kernel_traitsILi96ELi128ELi64ELi4ES3_EELb0ELb0ELb0ELb0ELb1ELb1ELb0ELb0EEEvNS_16Flash_fwd_paramsE,@"STO_CUDA_ENTRY STV_DEFAULT"
_ZN5flash16flash_fwd_kernelI23Flash_fwd_kernel_traitsILi96ELi128ELi64ELi4ELb0ELb0EN7cutlass10bfloat16_tE19Flash_kernel_traitsILi96ELi128ELi64ELi4ES3_EELb0ELb0ELb0ELb0ELb1ELb1ELb0ELb0EEEvNS_16Flash_fwd_paramsE:
.text._ZN5flash16flash_fwd_kernelI23Flash_fwd_kernel_traitsILi96ELi128ELi64ELi4ELb0ELb0EN7cutlass10bfloat16_tE19Flash_kernel_traitsILi96ELi128ELi64ELi4ES3_EELb0ELb0ELb0ELb0ELb1ELb1ELb0ELb0EEEvNS_16Flash_fwd_paramsE:
[----:B------:R-:W-:Y:S08]  /*0000*/  LDC R1, c[0x0][0x28] ;  /* 0x00000a00ff017b82 */ /* 0x000ff00000000800 */
[----:B------:R-:W1:Y:S01]  /*0010*/  LDC.64 R2, c[0x0][0x308] ;  /* 0x0000c200ff027b82 */ /* 0x000e620000000a00 */
[----:B------:R-:W2:Y:S01]  /*0020*/  S2R R12, SR_CTAID.Y ;  /* 0x00000000000c7919 */ /* 0x000ea20000002600 */
[----:B------:R-:W-:Y:S01]  /*0030*/  ULDC.64 UR16, c[0x0][0x208] ;  /* 0x0000820000107ab9 */ /* 0x000fe20000000a00 */
[----:B------:R-:W-:Y:S01]  /*0040*/  IMAD.MOV.U32 R15, RZ, RZ, RZ ;  /* 0x000000ffff0f7224 */ /* 0x000fe200078e00ff */
[----:B------:R-:W-:-:S04]  /*0050*/  ULDC UR4, c[0x0][0x2c4] ;  /* 0x0000b10000047ab9 */ /* 0x000fc80000000800 */
[----:B------:R-:W3:Y:S01]  /*0060*/  LDC.64 R4, c[0x0][0x300] ;  /* 0x0000c000ff047b82 */ /* 0x000ee20000000a00 */
[----:B-1----:R-:W-:-:S04]  /*0070*/  ISETP.NE.U32.AND P3, PT, R2, RZ, PT ;  /* 0x000000ff0200720c */ /* 0x002fc80003f65070 */
[----:B------:R-:W-:Y:S02]  /*0080*/  ISETP.NE.AND.EX P3, PT, R3, RZ, PT, P3 ;  /* 0x000000ff0300720c */ /* 0x000fe40003f65330 */
[----:B---3--:R-:W-:-:S04]  /*0090*/  ISETP.NE.U32.AND P0, PT, R4, RZ, PT ;  /* 0x000000ff0400720c */ /* 0x008fc80003f05070 */
[----:B------:R-:W-:-:S07]  /*00a0*/  ISETP.NE.AND.EX P0, PT, R5, RZ, PT, P0 ;  /* 0x000000ff0500720c */ /* 0x000fce0003f05300 */
[----:B------:R-:W2:Y:S01]  /*00b0*/  @P3 LDC.64 R2, c[0x0][0x308] ;  /* 0x0000c200ff023b82 */ /* 0x000ea20000000a00 */
[----:B------:R-:W1:Y:S07]  /*00c0*/  S2R R23, SR_CTAID.X ;  /* 0x0000000000177919 */ /* 0x000e6e0000002500 */
[----:B------:R-:W3:Y:S01]  /*00d0*/  @P0 LDC.64 R4, c[0x0][0x300] ;  /* 0x0000c000ff040b82 */ /* 0x000ee20000000a00 */
[----:B--2---:R-:W-:-:S05]  /*00e0*/  @P3 IMAD.WIDE R2, R12, 0x4, R2 ;  /* 0x000000040c023825 */ /* 0x004fca00078e0202 */
[----:B------:R2:W5:Y:S01]  /*00f0*/  @P3 LDG.E R120, desc[UR16][R2.64] ;  /* 0x0000001002783981 */ /* 0x000562000c1e1900 */
[----:B---3--:R-:W-:-:S04]  /*0100*/  @P0 IMAD.WIDE R4, R12, 0x4, R4 ;  /* 0x000000040c040825 */ /* 0x008fc800078e0204 */
[----:B-1----:R-:W-:Y:S01]  /*0110*/  IMAD.SHL.U32 R0, R23, 0x80, RZ ;  /* 0x0000008017007824 */ /* 0x002fe200078e00ff */
[----:B------:R2:W5:Y:S04]  /*0120*/  @P0 LDG.E R15, desc[UR16][R4.64] ;  /* 0x00000010040f0981 */ /* 0x000568000c1e1900 */
[----:B------:R-:W-:-:S13]  /*0130*/  ISETP.GE.AND P0, PT, R0, UR4, PT ;  /* 0x0000000400007c0c */ /* 0x000fda000bf06270 */
[----:B------:R-:W-:Y:S05]  /*0140*/  @P0 EXIT ;  /* 0x000000000000094d */ /* 0x000fea0003800000 */
[----:B------:R-:W1:Y:S01]  /*0150*/  LDC R14, c[0x0][0x278] ;  /* 0x00009e00ff0e7b82 */ /* 0x000e620000000800 */
[----:B------:R-:W3:Y:S01]  /*0160*/  S2R R183, SR_TID.X ;  /* 0x0000000000b77919 */ /* 0x000ee20000002100 */
[----:B------:R-:W-:Y:S01]  /*0170*/  SHF.R.S32.HI R13, RZ, 0x1f, R12 ;  /* 0x0000001fff0d7819 */ /* 0x000fe2000001140c */
[----:B------:R-:W-:Y:S01]  /*0180*/  ULDC.64 UR4, c[0x0][0x228] ;  /* 0x00008a0000047ab9 */ /* 0x000fe20000000a00 */
[----:B------:R-:W-:Y:S01]  /*0190*/  ULDC.64 UR6, c[0x0][0x240] ;  /* 0x0000900000067ab9 */ /* 0x000fe20000000a00 */
[----:B------:R-:W4:Y:S01]  /*01a0*/  S2R R21, SR_CTAID.Z ;  /* 0x0000000000157919 */ /* 0x000f220000002700 */
[----:B------:R-:W-:Y:S01]  /*01b0*/  ULDC.64 UR8, c[0x0][0x210] ;  /* 0x0000840000087ab9 */ /* 0x000fe20000000a00 */
[----:B------:R-:W-:Y:S01]  /*01c0*/  IMAD R7, R13, UR4, RZ ;  /* 0x000000040d077c24 */ /* 0x000fe2000f8e02ff */
[----:B------:R-:W2:Y:S01]  /*01d0*/  LDC.64 R108, c[0x0][0x248] ;  /* 0x00009200ff6c7b82 */ /* 0x000ea20000000a00 */
[----:B------:R-:W-:Y:S01]  /*01e0*/  USHF.L.U64.HI UR10, UR6, 0x6, UR7 ;  /* 0x00000006060a7899 */ /* 0x000fe20008010207 */
[----:B-----5:R-:W-:-:S02]  /*01f0*/  @P3 IMAD.IADD R120, R120, 0x1, -R15 ;  /* 0x0000000178783824 */ /* 0x020fc400078e0a0f */
[----:B------:R-:W-:Y:S01]  /*0200*/  IMAD R24, R12, UR5, R7 ;  /* 0x000000050c187c24 */ /* 0x000fe2000f8e0207 */
[----:B-1----:R-:W-:-:S04]  /*0210*/  IABS R19, R14 ;  /* 0x0000000e00137213 */ /* 0x002fc80000000000 */
[----:B------:R-:W1:Y:S01]  /*0220*/  I2F.RP R8, R19 ;  /* 0x0000001300087306 */ /* 0x000e620000209400 */
[C---:B--2---:R-:W-:Y:S01]  /*0230*/  SHF.L.U64.HI R227, R108.reuse, 0x6, R109 ;  /* 0x000000066ce37819 */ /* 0x044fe2000001026d */
[----:B------:R-:W-:Y:S01]  /*0240*/  IMAD.SHL.U32 R228, R108, 0x40, RZ ;  /* 0x000000406ce47824 */ /* 0x000fe200078e00ff */
[----:B---3--:R-:W-:Y:S02]  /*0250*/  SHF.R.S32.HI R184, RZ, 0x1f, R183 ;  /* 0x0000001fffb87819 */ /* 0x008fe400000114b7 */
[----:B----4-:R-:W-:Y:S02]  /*0260*/  IABS R6, R21 ;  /* 0x0000001500067213 */ /* 0x010fe40000000000 */
[CC--:B------:R-:W-:Y:S02]  /*0270*/  LEA.HI R0, R184.reuse, R183.reuse, RZ, 0x4 ;  /* 0x000000b7b8007211 */ /* 0x0c0fe400078f20ff */
[----:B------:R-:W-:Y:S01]  /*0280*/  LEA.HI R31, R184, R183, RZ, 0x2 ;  /* 0x000000b7b81f7211 */ /* 0x000fe200078f10ff */
[----:B-1----:R-:W1:Y:S01]  /*0290*/  MUFU.RCP R8, R8 ;  /* 0x0000000800087308 */ /* 0x002e620000001000 */
[----:B------:R-:W-:-:S02]  /*02a0*/  SHF.R.S32.HI R2, RZ, 0x4, R0 ;  /* 0x00000004ff027819 */ /* 0x000fc40000011400 */
[----:B------:R-:W-:Y:S02]  /*02b0*/  LEA.HI R5, R184, R183, RZ, 0x3 ;  /* 0x000000b7b8057211 */ /* 0x000fe400078f18ff */
[C---:B------:R-:W-:Y:S02]  /*02c0*/  LEA.HI R11, R0.reuse, R2, RZ, 0x1 ;  /* 0x00000002000b7211 */ /* 0x040fe400078f08ff */
[----:B------:R-:W-:Y:S02]  /*02d0*/  LOP3.LUT R0, R0, 0xfffffff0, RZ, 0xc0, !PT ;  /* 0xfffffff000007812 */ /* 0x000fe400078ec0ff */
[----:B------:R-:W-:Y:S02]  /*02e0*/  LOP3.LUT R16, R31, 0xfffffffc, RZ, 0xc0, !PT ;  /* 0xfffffffc1f107812 */ /* 0x000fe400078ec0ff */
[----:B------:R-:W-:Y:S01]  /*02f0*/  SHF.R.S32.HI R25, RZ, 0x3, R5 ;  /* 0x00000003ff197819 */ /* 0x000fe20000011405 */
[C---:B------:R-:W-:Y:S01]  /*0300*/  IMAD.IADD R0, R183.reuse, 0x1, -R0 ;  /* 0x00000001b7007824 */ /* 0x040fe200078e0a00 */
[----:B------:R-:W-:Y:S01]  /*0310*/  SHF.R.S32.HI R26, RZ, 0x2, R31 ;  /* 0x00000002ff1a7819 */ /* 0x000fe2000001141f */
[----:B------:R-:W-:Y:S01]  /*0320*/  IMAD.IADD R16, R183, 0x1, -R16 ;  /* 0x00000001b7107824 */ /* 0x000fe200078e0a10 */
[----:B------:R-:W-:Y:S01]  /*0330*/  LOP3.LUT R11, R11, 0xfffffffe, RZ, 0xc0, !PT ;  /* 0xfffffffe0b0b7812 */ /* 0x000fe200078ec0ff */
[----:B------:R-:W-:Y:S01]  /*0340*/  IMAD.SHL.U32 R25, R25, 0x40, RZ ;  /* 0x0000004019197824 */ /* 0x000fe200078e00ff */
[----:B------:R-:W-:Y:S01]  /*0350*/  LEA.HI R3, R0, R0, RZ, 0x1 ;  /* 0x0000000000037211 */ /* 0x000fe200078f08ff */
[----:B-1----:R-:W-:Y:S01]  /*0360*/  VIADD R8, R8, 0xffffffe ;  /* 0x0ffffffe08087836 */ /* 0x002fe20000000000 */
[----:B------:R-:W-:Y:S01]  /*0370*/  SHF.R.S32.HI R29, RZ, 0x1f, R0 ;  /* 0x0000001fff1d7819 */ /* 0x000fe20000011400 */
[----:B------:R-:W-:Y:S01]  /*0380*/  IMAD.SHL.U32 R16, R16, 0x8, RZ ;  /* 0x0000000810107824 */ /* 0x000fe200078e00ff */
[----:B------:R-:W-:Y:S01]  /*0390*/  LOP3.LUT R25, R25, 0xc0, RZ, 0xc0, !PT ;  /* 0x000000c019197812 */ /* 0x000fe200078ec0ff */
[----:B------:R-:W1:Y:S01]  /*03a0*/  F2I.FTZ.U32.TRUNC.NTZ R9, R8 ;  /* 0x0000000800097305 */ /* 0x000e62000021f000 */
[----:B------:R-:W-:Y:S01]  /*03b0*/  LOP3.LUT R111, R3, 0x7fffffe, RZ, 0xc0, !PT ;  /* 0x07fffffe036f7812 */ /* 0x000fe200078ec0ff */
[----:B------:R-:W-:Y:S01]  /*03c0*/  IMAD.IADD R11, R2, 0x1, -R11 ;  /* 0x00000001020b7824 */ /* 0x000fe200078e0a0b */
[----:B------:R-:W-:-:S02]  /*03d0*/  LOP3.LUT R7, R25, 0x18, R16, 0xf8, !PT ;  /* 0x0000001819077812 */ /* 0x000fc400078ef810 */
[----:B------:R-:W-:Y:S01]  /*03e0*/  SHF.R.U32.HI R18, RZ, 0x3, R25 ;  /* 0x00000003ff127819 */ /* 0x000fe20000011619 */
[----:B------:R-:W-:Y:S01]  /*03f0*/  IMAD.IADD R111, R0, 0x1, -R111 ;  /* 0x00000001006f7824 */ /* 0x000fe200078e0a6f */
[--C-:B------:R-:W-:Y:S02]  /*0400*/  SHF.R.S32.HI R17, RZ, 0x1f, R16.reuse ;  /* 0x0000001fff117819 */ /* 0x100fe40000011410 */
[----:B------:R-:W-:Y:S02]  /*0410*/  LEA.HI R31, R31, R26, RZ, 0x1 ;  /* 0x0000001a1f1f7211 */ /* 0x000fe400078f08ff */
[----:B------:R-:W-:Y:S02]  /*0420*/  LOP3.LUT R18, R7, R18, RZ, 0x3c, !PT ;  /* 0x0000001207127212 */ /* 0x000fe400078e3cff */
[----:B------:R-:W-:Y:S01]  /*0430*/  LEA.HI R2, R29, R0, RZ, 0x3 ;  /* 0x000000001d027211 */ /* 0x000fe200078f18ff */
[----:B------:R-:W-:Y:S01]  /*0440*/  IMAD.WIDE.U32 R28, R12, UR4, R16 ;  /* 0x000000040c1c7c25 */ /* 0x000fe2000f8e0010 */
[----:B------:R-:W-:Y:S01]  /*0450*/  SHF.R.S32.HI R0, RZ, 0x1f, R21 ;  /* 0x0000001fff007819 */ /* 0x000fe20000011415 */
[----:B------:R-:W-:Y:S01]  /*0460*/  ULDC.64 UR4, c[0x0][0x258] ;  /* 0x0000960000047ab9 */ /* 0x000fe20000000a00 */
[----:B------:R-:W-:Y:S01]  /*0470*/  LEA.HI R184, R184, R183, RZ, 0x5 ;  /* 0x000000b7b8b87211 */ /* 0x000fe200078f28ff */
[----:B-1----:R-:W-:Y:S01]  /*0480*/  IMAD.MOV R4, RZ, RZ, -R9 ;  /* 0x000000ffff047224 */ /* 0x002fe200078e0a09 */
[----:B------:R-:W-:Y:S01]  /*0490*/  LOP3.LUT R31, R31, 0x7fffffe, RZ, 0xc0, !PT ;  /* 0x07fffffe1f1f7812 */ /* 0x000fe200078ec0ff */
[----:B------:R-:W-:Y:S01]  /*04a0*/  IMAD.MOV.U32 R8, RZ, RZ, RZ ;  /* 0x000000ffff087224 */ /* 0x000fe200078e00ff */
[----:B------:R-:W-:Y:S01]  /*04b0*/  SHF.R.S32.HI R27, RZ, 0x1f, R26 ;  /* 0x0000001fff1b7819 */ /* 0x000fe2000001141a */
[----:B------:R-:W-:Y:S01]  /*04c0*/  IMAD R7, R4, R19, RZ ;  /* 0x0000001304077224 */ /* 0x000fe200078e02ff */
[----:B------:R-:W-:Y:S01]  /*04d0*/  LOP3.LUT R4, R5, 0xfffffff8, RZ, 0xc0, !PT ;  /* 0xfffffff805047812 */ /* 0x000fe200078ec0ff */
[----:B------:R-:W-:-:S02]  /*04e0*/  IMAD.IADD R25, R29, 0x1, R24 ;  /* 0x000000011d197824 */ /* 0x000fc400078e0218 */
[----:B------:R-:W-:Y:S01]  /*04f0*/  IMAD.HI.U32 R7, R9, R7, R8 ;  /* 0x0000000709077227 */ /* 0x000fe200078e0008 */
[----:B------:R-:W-:-:S03]  /*0500*/  SHF.R.S32.HI R9, RZ, 0x5, R184 ;  /* 0x00000005ff097819 */ /* 0x000fc600000114b8 */
[----:B------:R-:W-:Y:S02]  /*0510*/  IMAD R0, R0, UR4, RZ ;  /* 0x0000000400007c24 */ /* 0x000fe4000f8e02ff */
[----:B------:R-:W-:Y:S02]  /*0520*/  IMAD.IADD R20, R26, 0x1, -R31 ;  /* 0x000000011a147824 */ /* 0x000fe400078e0a1f */
[----:B------:R-:W-:Y:S01]  /*0530*/  IMAD.IADD R29, R183, 0x1, -R4 ;  /* 0x00000001b71d7824 */ /* 0x000fe200078e0a04 */
[--C-:B------:R-:W-:Y:S01]  /*0540*/  SHF.R.S32.HI R4, RZ, 0x1, R3.reuse ;  /* 0x00000001ff047819 */ /* 0x100fe20000011403 */
[----:B------:R-:W-:Y:S01]  /*0550*/  IMAD R0, R21, UR5, R0 ;  /* 0x0000000515007c24 */ /* 0x000fe2000f8e0200 */
[----:B------:R-:W1:Y:S01]  /*0560*/  S2UR UR5, SR_CgaCtaId ;  /* 0x00000000000579c3 */ /* 0x000e620000008800 */
[----:B------:R-:W-:Y:S01]  /*0570*/  IMAD R229, R9, 0x8, R20 ;  /* 0x0000000809e57824 */ /* 0x000fe200078e0214 */
[----:B------:R-:W-:Y:S01]  /*0580*/  SHF.R.S32.HI R3, RZ, 0x1f, R3 ;  /* 0x0000001fff037819 */ /* 0x000fe20000011403 */
[----:B------:R-:W-:Y:S01]  /*0590*/  IMAD.MOV.U32 R24, RZ, RZ, R28 ;  /* 0x000000ffff187224 */ /* 0x000fe200078e001c */
[----:B------:R-:W-:Y:S01]  /*05a0*/  LEA.HI R8, R29, R29, RZ, 0x1 ;  /* 0x0000001d1d087211 */ /* 0x000fe200078f08ff */
[----:B------:R-:W-:Y:S01]  /*05b0*/  IMAD.U32 R229, R229, 0x20, R18 ;  /* 0x00000020e5e57824 */ /* 0x000fe200078e0012 */
[----:B------:R-:W-:Y:S01]  /*05c0*/  LEA.HI R3, R3, R4, RZ, 0x2 ;  /* 0x0000000403037211 */ /* 0x000fe200078f10ff */
[----:B------:R-:W-:Y:S01]  /*05d0*/  IMAD.HI.U32 R18, R7, R6, RZ ;  /* 0x0000000607127227 */ /* 0x000fe200078e00ff */
[----:B------:R-:W-:-:S02]  /*05e0*/  LOP3.LUT R10, R8, 0x3fffffe, RZ, 0xc0, !PT ;  /* 0x03fffffe080a7812 */ /* 0x000fc400078ec0ff */
[----:B------:R-:W-:Y:S01]  /*05f0*/  SHF.R.S32.HI R8, RZ, 0x1, R8 ;  /* 0x00000001ff087819 */ /* 0x000fe20000011408 */
[----:B------:R-:W-:Y:S01]  /*0600*/  IMAD.WIDE.U32 R24, R21, UR4, R24 ;  /* 0x0000000415187c25 */ /* 0x000fe2000f8e0018 */
[----:B------:R-:W-:Y:S01]  /*0610*/  LOP3.LUT R3, R3, 0xfffffffc, RZ, 0xc0, !PT ;  /* 0xfffffffc03037812 */ /* 0x000fe200078ec0ff */
[----:B------:R-:W-:Y:S01]  /*0620*/  UMOV UR4, 0x400 ;  /* 0x0000040000047882 */ /* 0x000fe20000000000 */
[----:B------:R-:W-:Y:S01]  /*0630*/  LOP3.LUT R21, R21, R14, RZ, 0x3c, !PT ;  /* 0x0000000e15157212 */ /* 0x000fe200078e3cff */
[----:B------:R-:W-:-:S04]  /*0640*/  IMAD.WIDE R22, R23, 0x80, R26 ;  /* 0x0000008017167825 */ /* 0x000fc800078e021a */
[----:B------:R-:W-:Y:S02]  /*0650*/  IMAD.MOV R20, RZ, RZ, -R18 ;  /* 0x000000ffff147224 */ /* 0x000fe400078e0a12 */
[----:B------:R-:W-:Y:S02]  /*0660*/  IMAD.IADD R25, R25, 0x1, R0 ;  /* 0x0000000119197824 */ /* 0x000fe400078e0200 */
[----:B------:R-:W-:Y:S01]  /*0670*/  IMAD R7, R23, UR6, RZ ;  /* 0x0000000617077c24 */ /* 0x000fe2000f8e02ff */
[----:B-1----:R-:W-:Y:S01]  /*0680*/  ULEA UR5, UR5, UR4, 0x18 ;  /* 0x0000000405057291 */ /* 0x002fe2000f8ec03f */
[----:B------:R-:W-:Y:S01]  /*0690*/  IMAD.SHL.U32 R0, R8, 0x40, RZ ;  /* 0x0000004008007824 */ /* 0x000fe200078e00ff */
[----:B------:R-:W-:Y:S01]  /*06a0*/  USHF.L.U32 UR4, UR6, 0x6, URZ ;  /* 0x0000000606047899 */ /* 0x000fe2000800063f */
[C---:B------:R-:W-:Y:S02]  /*06b0*/  IMAD R20, R19.reuse, R20, R6 ;  /* 0x0000001413147224 */ /* 0x040fe400078e0206 */
[----:B------:R-:W-:Y:S01]  /*06c0*/  IMAD.IADD R3, R4, 0x1, -R3 ;  /* 0x0000000104037824 */ /* 0x000fe200078e0a03 */
[----:B------:R-:W-:Y:S01]  /*06d0*/  LOP3.LUT R0, R0, 0xc0, RZ, 0xc0, !PT ;  /* 0x000000c000007812 */ /* 0x000fe200078ec0ff */
[C---:B------:R-:W-:Y:S01]  /*06e0*/  IMAD R4, R22.reuse, UR7, R7 ;  /* 0x0000000716047c24 */ /* 0x040fe2000f8e0207 */
[----:B------:R-:W-:Y:S01]  /*06f0*/  ISETP.GT.U32.AND P2, PT, R19, R20, PT ;  /* 0x000000141300720c */ /* 0x000fe20003f44070 */
[----:B------:R-:W-:Y:S01]  /*0700*/  IMAD.WIDE.U32 R22, R22, UR6, R24 ;  /* 0x0000000616167c25 */ /* 0x000fe2000f8e0018 */
[----:B------:R-:W1:Y:S01]  /*0710*/  @!P3 LDC.64 R6, c[0x0][0x318] ;  /* 0x0000c600ff06bb82 */ /* 0x000e620000000a00 */
[----:B------:R-:W-:Y:S01]  /*0720*/  LOP3.LUT R5, R0, 0x8, R5, 0xf8, !PT ;  /* 0x0000000800057812 */ /* 0x000fe200078ef805 */
[----:B------:R-:W-:Y:S01]  /*0730*/  ULDC.64 UR6, c[0x0][0x230] ;  /* 0x00008c0000067ab9 */ /* 0x000fe20000000a00 */
[----:B------:R-:W-:Y:S01]  /*0740*/  IMAD.IADD R4, R23, 0x1, R4 ;  /* 0x0000000117047824 */ /* 0x000fe200078e0204 */
[----:B------:R-:W-:Y:S01]  /*0750*/  SHF.R.U32.HI R0, RZ, 0x3, R0 ;  /* 0x00000003ff007819 */ /* 0x000fe20000011600 */
[----:B------:R-:W-:Y:S01]  /*0760*/  IMAD.IADD R10, R29, 0x1, -R10 ;  /* 0x000000011d0a7824 */ /* 0x000fe200078e0a0a */
[----:B------:R-:W-:Y:S01]  /*0770*/  LEA R24, P0, R22, UR8, 0x1 ;  /* 0x0000000816187c11 */ /* 0x000fe2000f8008ff */
[----:B------:R-:W-:Y:S01]  /*0780*/  IMAD.SHL.U32 R2, R2, 0x20, RZ ;  /* 0x0000002002027824 */ /* 0x000fe200078e00ff */
[----:B------:R-:W-:-:S02]  /*0790*/  LOP3.LUT R0, R5, R0, RZ, 0x3c, !PT ;  /* 0x0000000005007212 */ /* 0x000fc400078e3cff */
[----:B------:R-:W-:Y:S01]  /*07a0*/  LEA.HI.X R25, R22, UR9, R4, 0x1, P0 ;  /* 0x0000000916197c11 */ /* 0x000fe200080f0c04 */
[----:B------:R-:W-:Y:S01]  /*07b0*/  @!P2 IMAD.IADD R20, R20, 0x1, -R19 ;  /* 0x000000011414a824 */ /* 0x000fe200078e0a13 */
[----:B------:R-:W2:Y:S01]  /*07c0*/  @!P3 LDC.64 R4, c[0x0][0x2c8] ;  /* 0x0000b200ff04bb82 */ /* 0x000ea20000000a00 */
[----:B------:R-:W-:Y:S01]  /*07d0*/  IADD3 R22, P0, R24, UR4, RZ ;  /* 0x0000000418167c10 */ /* 0x000fe2000ff1e0ff */
[----:B------:R-:W-:Y:S01]  /*07e0*/  @!P2 VIADD R18, R18, 0x1 ;  /* 0x000000011212a836 */ /* 0x000fe20000000000 */
[----:B------:R-:W-:Y:S01]  /*07f0*/  ISETP.NE.AND P2, PT, R14, RZ, PT ;  /* 0x000000ff0e00720c */ /* 0x000fe20003f45270 */
[----:B------:R-:W-:Y:S01]  /*0800*/  ULDC.64 UR8, c[0x0][0x250] ;  /* 0x0000940000087ab9 */ /* 0x000fe20000000a00 */
[----:B------:R-:W-:Y:S01]  /*0810*/  IADD3.X R23, R25, UR10, RZ, P0, !PT ;  /* 0x0000000a19177c10 */ /* 0x000fe200087fe4ff */
[----:B------:R-:W-:Y:S01]  /*0820*/  USHF.L.U32 UR14, UR8, 0x6, URZ ;  /* 0x00000006080e7899 */ /* 0x000fe2000800063f */
[----:B------:R-:W-:Y:S01]  /*0830*/  ISETP.GE.U32.AND P4, PT, R20, R19, PT ;  /* 0x000000131400720c */ /* 0x000fe20003f86070 */
[----:B------:R-:W-:Y:S01]  /*0840*/  USHF.L.U64.HI UR15, UR8, 0x6, UR9 ;  /* 0x00000006080f7899 */ /* 0x000fe20008010209 */
[----:B------:R-:W-:-:S02]  /*0850*/  IADD3 R19, P0, R26, R15, RZ ;  /* 0x0000000f1a137210 */ /* 0x000fc40007f1e0ff */
[----:B------:R-:W-:Y:S02]  /*0860*/  LEA R229, R229, UR5, 0x1 ;  /* 0x00000005e5e57c11 */ /* 0x000fe4000f8e08ff */
[----:B------:R-:W-:Y:S02]  /*0870*/  LEA.HI.X.SX32 R27, R15, R27, 0x1, P0 ;  /* 0x0000001b0f1b7211 */ /* 0x000fe400000f0eff */
[----:B-1----:R-:W-:Y:S01]  /*0880*/  @!P3 ISETP.NE.U32.AND P1, PT, R6, RZ, PT ;  /* 0x000000ff0600b20c */ /* 0x002fe20003f25070 */
[----:B------:R-:W-:Y:S01]  /*0890*/  @!PT LDS RZ, [RZ] ;  /* 0x00000000fffff984 */ /* 0x000fe20000000800 */
[----:B------:R-:W-:Y:S01]  /*08a0*/  @!PT LDS RZ, [RZ] ;  /* 0x00000000fffff984 */ /* 0x000fe20000000800 */
[----:B------:R-:W-:Y:S01]  /*08b0*/  @!PT LDS RZ, [RZ] ;  /* 0x00000000fffff984 */ /* 0x000fe20000000800 */
[----:B------:R-:W-:Y:S01]  /*08c0*/  LDGSTS.E.BYPASS.LTC128B.128 [R229], desc[UR16][R24.64] ;  /* 0x0000000018e57fae */ /* 0x000fe2000b901d50 */
[----:B------:R-:W-:Y:S01]  /*08d0*/  ISETP.GE.AND P0, PT, R21, RZ, PT ;  /* 0x000000ff1500720c */ /* 0x000fe20003f06270 */
[----:B------:R-:W-:Y:S01]  /*08e0*/  IMAD R20, R27, R108, RZ ;  /* 0x0000006c1b147224 */ /* 0x000fe200078e02ff */
[----:B------:R-:W-:Y:S01]  /*08f0*/  @!P3 ISETP.NE.AND.EX P1, PT, R7, RZ, PT, P1 ;  /* 0x000000ff0700b20c */ /* 0x000fe20003f25310 */
[----:B------:R-:W-:Y:S01]  /*0900*/  @P4 VIADD R18, R18, 0x1 ;  /* 0x0000000112124836 */ /* 0x000fe20000000000 */
[----:B------:R-:W-:Y:S01]  /*0910*/  LDGSTS.E.BYPASS.LTC128B.128 [R229+0x2000], desc[UR16][R24.64+0x40] ;  /* 0x0200004018e57fae */ /* 0x000fe2000b901d50 */
[----:B------:R-:W-:Y:S01]  /*0920*/  IMAD R7, R19, R109, R20 ;  /* 0x0000006d13077224 */ /* 0x000fe200078e0214 */
[----:B------:R-:W-:Y:S01]  /*0930*/  LOP3.LUT R110, R2, 0xffffff00, RZ, 0xc0, !PT ;  /* 0xffffff00026e7812 */ /* 0x000fe200078ec0ff */
[----:B------:R-:W-:Y:S01]  /*0940*/  IMAD R6, R27, UR8, RZ ;  /* 0x000000081b067c24 */ /* 0x000fe2000f8e02ff */
[----:B--2---:R-:W-:Y:S01]  /*0950*/  @!P3 SEL R20, R5, RZ, P1 ;  /* 0x000000ff0514b207 */ /* 0x004fe20000800000 */
[----:B------:R1:W-:Y:S01]  /*0960*/  LDGSTS.E.BYPASS.LTC128B.128 [R229+0x4000], desc[UR16][R24.64+0x80] ;  /* 0x0400008018e57fae */ /* 0x0003e2000b901d50 */
[----:B------:R-:W-:Y:S01]  /*0970*/  IMAD.MOV.U32 R5, RZ, RZ, R18 ;  /* 0x000000ffff057224 */ /* 0x000fe200078e0012 */
[----:B------:R-:W-:Y:S01]  /*0980*/  LOP3.LUT P1, RZ, R3, 0x2, RZ, 0xc0, !PT ;  /* 0x0000000203ff7812 */ /* 0x000fe2000782c0ff */
[----:B------:R-:W-:Y:S01]  /*0990*/  IMAD R6, R19, UR9, R6 ;  /* 0x0000000913067c24 */ /* 0x000fe2000f8e0206 */
[----:B------:R-:W-:Y:S01]  /*09a0*/  @!P3 IADD3 R120, R20, R4, -R15 ;  /* 0x000000041478b210 */ /* 0x000fe20007ffe80f */
[----:B------:R-:W-:Y:S01]  /*09b0*/  @!P0 IMAD.MOV R5, RZ, RZ, -R5 ;  /* 0x000000ffff058224 */ /* 0x000fe200078e0a05 */
[----:B------:R-:W-:Y:S01]  /*09c0*/  @!P2 LOP3.LUT R5, RZ, R14, RZ, 0x33, !PT ;  /* 0x0000000eff05a212 */ /* 0x000fe200078e33ff */
[----:B------:R-:W-:Y:S01]  /*09d0*/  LDGSTS.E.BYPASS.LTC128B.128 [R229+0x800], desc[UR16][R22.64] ;  /* 0x0080000016e57fae */ /* 0x000fe2000b901d50 */
[----:B------:R-:W-:Y:S01]  /*09e0*/  IADD3 R18, P0, R22, UR4, RZ ;  /* 0x0000000416127c10 */ /* 0x000fe2000ff1e0ff */
[----:B------:R-:W-:Y:S01]  /*09f0*/  VIADD R164, R120, 0x3f ;  /* 0x0000003f78a47836 */ /* 0x000fe20000000000 */
[----:B------:R-:W-:Y:S01]  /*0a00*/  SHF.R.S32.HI R4, RZ, 0x1f, R5 ;  /* 0x0000001fff047819 */ /* 0x000fe20000011405 */
[----:B------:R-:W-:Y:S03]  /*0a10*/  LDGSTS.E.BYPASS.LTC128B.128 [R229+0x2800], desc[UR16][R22.64+0x40] ;  /* 0x0280004016e57fae */ /* 0x000fe6000b901d50 */
[----:B------:R-:W-:Y:S01]  /*0a20*/  SHF.R.S32.HI R15, RZ, 0x1f, R164 ;  /* 0x0000001fff0f7819 */ /* 0x000fe200000114a4 */
[----:B------:R-:W-:Y:S03]  /*0a30*/  LDGSTS.E.BYPASS.LTC128B.128 [R229+0x4800], desc[UR16][R22.64+0x80] ;  /* 0x0480008016e57fae */ /* 0x000fe6000b901d50 */
[----:B------:R-:W-:Y:S01]  /*0a40*/  LEA.HI R164, R15, R164, RZ, 0x6 ;  /* 0x000000a40fa47211 */ /* 0x000fe200078f30ff */
[----:B-1----:R-:W-:-:S04]  /*0a50*/  IMAD.WIDE.U32 R24, R19, R108, R16 ;  /* 0x0000006c13187225 */ /* 0x002fc800078e0010 */
[----:B------:R-:W-:Y:S02]  /*0a60*/  IMAD.IADD R25, R25, 0x1, R7 ;  /* 0x0000000119197824 */ /* 0x000fe400078e0207 */
[----:B------:R-:W-:Y:S02]  /*0a70*/  IMAD R7, R13, UR6, RZ ;  /* 0x000000060d077c24 */ /* 0x000fe4000f8e02ff */
[----:B------:R-:W-:Y:S01]  /*0a80*/  IMAD.WIDE.U32 R16, R19, UR8, R16 ;  /* 0x0000000813107c25 */ /* 0x000fe2000f8e0010 */
[----:B------:R-:W-:-:S03]  /*0a90*/  IADD3.X R19, R23, UR10, RZ, P0, !PT ;  /* 0x0000000a17137c10 */ /* 0x000fc600087fe4ff */
[C---:B------:R-:W-:Y:S02]  /*0aa0*/  IMAD R7, R12.reuse, UR7, R7 ;  /* 0x000000070c077c24 */ /* 0x040fe4000f8e0207 */
[----:B------:R-:W-:Y:S01]  /*0ab0*/  IMAD.WIDE.U32 R24, R12, UR6, R24 ;  /* 0x000000060c187c25 */ /* 0x000fe2000f8e0018 */
[----:B------:R-:W-:Y:S01]  /*0ac0*/  ULDC.64 UR6, c[0x0][0x260] ;  /* 0x0000980000067ab9 */ /* 0x000fe20000000a00 */
[----:B------:R-:W-:Y:S02]  /*0ad0*/  LDGSTS.E.BYPASS.LTC128B.128 [R229+0x1000], desc[UR16][R18.64] ;  /* 0x0100000012e57fae */ /* 0x000fe4000b901d50 */
[----:B------:R-:W-:Y:S02]  /*0ae0*/  IMAD.IADD R17, R17, 0x1, R6 ;  /* 0x0000000111117824 */ /* 0x000fe400078e0206 */
[----:B------:R-:W-:Y:S01]  /*0af0*/  IMAD.IADD R25, R25, 0x1, R7 ;  /* 0x0000000119197824 */ /* 0x000fe200078e0207 */
[----:B------:R-:W-:Y:S01]  /*0b00*/  LEA.HI.SX32 R7, R164, 0xffffffff, 0x1a ;  /* 0xffffffffa4077811 */ /* 0x000fe200078fd2ff */
[----:B------:R-:W-:Y:S01]  /*0b10*/  IMAD R6, R4, UR6, RZ ;  /* 0x0000000604067c24 */ /* 0x000fe2000f8e02ff */
[----:B------:R-:W-:Y:S01]  /*0b20*/  LDGSTS.E.BYPASS.LTC128B.128 [R229+0x3000], desc[UR16][R18.64+0x40] ;  /* 0x0300004012e57fae */ /* 0x000fe2000b901d50 */
[----:B------:R-:W-:-:S03]  /*0b30*/  IMAD.WIDE.U32 R232, R5, UR6, R24 ;  /* 0x0000000605e87c25 */ /* 0x000fc6000f8e0018 */
[----:B------:R1:W-:Y:S01]  /*0b40*/  LDGSTS.E.BYPASS.LTC128B.128 [R229+0x5000], desc[UR16][R18.64+0x80] ;  /* 0x0500008012e57fae */ /* 0x0003e2000b901d50 */
[----:B------:R-:W-:Y:S01]  /*0b50*/  IMAD R235, R5, UR7, R6 ;  /* 0x0000000705eb7c24 */ /* 0x000fe2000f8e0206 */
[----:B------:R-:W-:Y:S01]  /*0b60*/  ULDC.64 UR6, c[0x0][0x238] ;  /* 0x00008e0000067ab9 */ /* 0x000fe20000000a00 */
[----:B------:R-:W-:Y:S02]  /*0b70*/  IMAD R6, R227, R7, RZ ;  /* 0x00000007e3067224 */ /* 0x000fe400078e02ff */
[----:B------:R-:W-:Y:S01]  /*0b80*/  IMAD R15, R13, UR6, RZ ;  /* 0x000000060d0f7c24 */ /* 0x000fe2000f8e02ff */
[----:B------:R-:W-:Y:S01]  /*0b90*/  SHF.R.S32.HI R13, RZ, 0x1f, R7 ;  /* 0x0000001fff0d7819 */ /* 0x000fe20000011407 */
[----:B------:R-:W-:Y:S02]  /*0ba0*/  IMAD.IADD R235, R233, 0x1, R235 ;  /* 0x00000001e9eb7824 */ /* 0x000fe400078e02eb */
[----:B------:R-:W-:Y:S02]  /*0bb0*/  IMAD.MOV.U32 R234, RZ, RZ, R232 ;  /* 0x000000ffffea7224 */ /* 0x000fe400078e00e8 */
[----:B------:R-:W-:-:S04]  /*0bc0*/  IMAD.WIDE.U32 R20, R12, UR6, R16 ;  /* 0x000000060c147c25 */ /* 0x000fc8000f8e0010 */
[----:B------:R-:W-:Y:S01]  /*0bd0*/  IMAD R14, R12, UR7, R15 ;  /* 0x000000070c0e7c24 */ /* 0x000fe2000f8e020f */
[----:B------:R-:W-:Y:S01]  /*0be0*/  ULDC.64 UR6, c[0x0][0x218] ;  /* 0x0000860000067ab9 */ /* 0x000fe20000000a00 */
[-C--:B------:R-:W-:Y:S02]  /*0bf0*/  IMAD R6, R13, R228.reuse, R6 ;  /* 0x000000e40d067224 */ /* 0x080fe400078e0206 */
[----:B------:R-:W-:-:S04]  /*0c00*/  IMAD.WIDE.U32 R16, R7, R228, R234 ;  /* 0x000000e407107225 */ /* 0x000fc800078e00ea */
[----:B------:R-:W-:Y:S02]  /*0c10*/  IMAD.IADD R21, R21, 0x1, R14 ;  /* 0x0000000115157824 */ /* 0x000fe400078e020e */
[----:B------:R-:W-:Y:S01]  /*0c20*/  IMAD.IADD R15, R17, 0x1, R6 ;  /* 0x00000001110f7824 */ /* 0x000fe200078e0206 */
[----:B-1----:R-:W-:Y:S01]  /*0c30*/  IADD3 R18, P0, R18, UR4, RZ ;  /* 0x0000000412127c10 */ /* 0x002fe2000ff1e0ff */
[----:B------:R-:W-:Y:S01]  /*0c40*/  IMAD.SHL.U32 R6, R3, 0x40, RZ ;  /* 0x0000004003067824 */ /* 0x000fe200078e00ff */
[----:B------:R-:W-:Y:S02]  /*0c50*/  UIADD3 UR4, UR5, 0x6000, URZ ;  /* 0x0000600005047890 */ /* 0x000fe4000fffe03f */
[----:B------:R-:W-:Y:S01]  /*0c60*/  IADD3.X R19, R19, UR10, RZ, P0, !PT ;  /* 0x0000000a13137c10 */ /* 0x000fe200087fe4ff */
[----:B------:R-:W-:Y:S01]  /*0c70*/  ULDC.64 UR10, c[0x0][0x268] ;  /* 0x00009a00000a7ab9 */ /* 0x000fe20000000a00 */
[----:B------:R-:W-:Y:S01]  /*0c80*/  LEA R14, P0, R16, UR6, 0x1 ;  /* 0x00000006100e7c11 */ /* 0x000fe2000f8008ff */
[----:B------:R-:W-:Y:S01]  /*0c90*/  IMAD R4, R4, UR10, RZ ;  /* 0x0000000a04047c24 */ /* 0x000fe2000f8e02ff */
[----:B------:R-:W-:Y:S01]  /*0ca0*/  LOP3.LUT R6, R6, 0xc0, RZ, 0xc0, !PT ;  /* 0x000000c006067812 */ /* 0x000fe200078ec0ff */
[C---:B------:R-:W-:Y:S01]  /*0cb0*/  IMAD.WIDE.U32 R230, R5.reuse, UR10, R20 ;  /* 0x0000000a05e67c25 */ /* 0x040fe2000f8e0014 */
[----:B------:R-:W-:Y:S01]  /*0cc0*/  LEA.HI.X R15, R16, UR7, R15, 0x1, P0 ;  /* 0x00000007100f7c11 */ /* 0x000fe200080f0c0f */
[----:B------:R-:W-:Y:S01]  /*0cd0*/  LDGSTS.E.BYPASS.LTC128B.128 [R229+0x1800], desc[UR16][R18.64] ;  /* 0x0180000012e57fae */ /* 0x000fe2000b901d50 */
[----:B------:R-:W-:Y:S01]  /*0ce0*/  IADD3 R12, P0, R228, R14, RZ ;  /* 0x0000000ee40c7210 */ /* 0x000fe20007f1e0ff */
[----:B------:R-:W-:Y:S01]  /*0cf0*/  IMAD R5, R5, UR11, R4 ;  /* 0x0000000b05057c24 */ /* 0x000fe2000f8e0204 */
[----:B------:R-:W-:Y:S01]  /*0d00*/  ULDC.64 UR10, c[0x0][0x220] ;  /* 0x00008800000a7ab9 */ /* 0x000fe20000000a00 */
[----:B------:R-:W-:Y:S01]  /*0d10*/  IMAD R4, R13, UR8, RZ ;  /* 0x000000080d047c24 */ /* 0x000fe2000f8e02ff */
[----:B------:R-:W-:Y:S01]  /*0d20*/  LDGSTS.E.BYPASS.LTC128B.128 [R229+0x3800], desc[UR16][R18.64+0x40] ;  /* 0x0380004012e57fae */ /* 0x000fe2000b901d50 */
[----:B------:R-:W-:-:S02]  /*0d30*/  IMAD.X R13, R227, 0x1, R15, P0 ;  /* 0x00000001e30d7824 */ /* 0x000fc400000e060f */
[C---:B------:R-:W-:Y:S01]  /*0d40*/  IMAD R4, R7.reuse, UR9, R4 ;  /* 0x0000000907047c24 */ /* 0x040fe2000f8e0204 */
[----:B------:R-:W-:Y:S01]  /*0d50*/  LDGSTS.E.BYPASS.LTC128B.128 [R229+0x5800], desc[UR16][R18.64+0x80] ;  /* 0x0580008012e57fae */ /* 0x000fe2000b901d50 */
[----:B------:R-:W-:-:S03]  /*0d60*/  IMAD.WIDE.U32 R16, R7, UR8, RZ ;  /* 0x0000000807107c25 */ /* 0x000fc6000f8e00ff */
[----:B------:R-:W-:Y:S01]  /*0d70*/  LDGSTS.E.BYPASS.LTC128B.128 [R229+0x6000], desc[UR16][R14.64] ;  /* 0x060000000ee57fae */ /* 0x000fe2000b901d50 */
[C---:B------:R-:W-:Y:S02]  /*0d80*/  IMAD R7, R11.reuse, 0x8, R10 ;  /* 0x000000080b077824 */ /* 0x040fe400078e020a */
[----:B------:R-:W-:Y:S01]  /*0d90*/  IMAD.SHL.U32 R11, R11, 0x8, RZ ;  /* 0x000000080b0b7824 */ /* 0x000fe200078e00ff */
[----:B------:R-:W-:Y:S01]  /*0da0*/  LDGSTS.E.BYPASS.LTC128B.128 [R229+0x7000], desc[UR16][R14.64+0x40] ;  /* 0x070000400ee57fae */ /* 0x000fe2000b901d50 */
[----:B------:R-:W-:Y:S01]  /*0db0*/  IMAD.IADD R17, R17, 0x1, R4 ;  /* 0x0000000111117824 */ /* 0x000fe200078e0204 */
[----:B------:R-:W-:Y:S01]  /*0dc0*/  LEA R4, P0, R16, R230, 0x6 ;  /* 0x000000e610047211 */ /* 0x000fe200078030ff */
[----:B------:R-:W-:Y:S01]  /*0dd0*/  IMAD.IADD R226, R231, 0x1, R5 ;  /* 0x00000001e7e27824 */ /* 0x000fe200078e0205 */
[----:B------:R-:W-:Y:S01]  /*0de0*/  LDGSTS.E.BYPASS.LTC128B.128 [R229+0x8000], desc[UR16][R14.64+0x80] ;  /* 0x080000800ee57fae */ /* 0x000fe2000b901d50 */
[----:B------:R-:W-:Y:S01]  /*0df0*/  LOP3.LUT R2, R6, 0x8, R11, 0xf8, !PT ;  /* 0x0000000806027812 */ /* 0x000fe200078ef80b */
[----:B------:R-:W-:Y:S01]  /*0e00*/  IMAD.U32 R0, R7, 0x20, R0 ;  /* 0x0000002007007824 */ /* 0x000fe200078e0000 */
[----:B------:R-:W-:Y:S01]  /*0e10*/  SHF.R.U32.HI R5, RZ, 0x3, R6 ;  /* 0x00000003ff057819 */ /* 0x000fe20000011606 */
[----:B------:R-:W-:Y:S01]  /*0e20*/  LDGSTS.E.BYPASS.LTC128B.128 [R229+0x6800], desc[UR16][R12.64] ;  /* 0x068000000ce57fae */ /* 0x000fe2000b901d50 */
[----:B------:R-:W-:Y:S01]  /*0e30*/  LEA.HI.X R17, R16, R226, R17, 0x6, P0 ;  /* 0x000000e210117211 */ /* 0x000fe200000f3411 */
[----:B------:R-:W-:Y:S01]  /*0e40*/  IMAD R6, R9, 0x200, R110 ;  /* 0x0000020009067824 */ /* 0x000fe200078e026e */
[----:B------:R-:W-:Y:S01]  /*0e50*/  LEA R10, P0, R4, UR10, 0x1 ;  /* 0x0000000a040a7c11 */ /* 0x000fe2000f8008ff */
[----:B------:R-:W-:Y:S01]  /*0e60*/  LDGSTS.E.BYPASS.LTC128B.128 [R229+0x7800], desc[UR16][R12.64+0x40] ;  /* 0x078000400ce57fae */ /* 0x000fe2000b901d50 */
[----:B------:R-:W-:Y:S01]  /*0e70*/  LOP3.LUT R2, R2, R5, RZ, 0x3c, !PT ;  /* 0x0000000502027212 */ /* 0x000fe200078e3cff */
[----:B------:R-:W-:Y:S01]  /*0e80*/  IMAD R225, R111, 0x20, R6 ;  /* 0x000000206fe17824 */ /* 0x000fe200078e0206 */
[----:B------:R-:W-:Y:S01]  /*0e90*/  LEA.HI.X R11, R4, UR11, R17, 0x1, P0 ;  /* 0x0000000b040b7c11 */ /* 0x000fe200080f0c11 */
[----:B------:R1:W-:Y:S01]  /*0ea0*/  LDGSTS.E.BYPASS.LTC128B.128 [R229+0x8800], desc[UR16][R12.64+0x80] ;  /* 0x088000800ce57fae */ /* 0x0003e2000b901d50 */
[----:B------:R-:W-:Y:S01]  /*0eb0*/  LEA R121, R0, UR5, 0x1 ;  /* 0x0000000500797c11 */ /* 0x000fe2000f8e08ff */
[----:B------:R-:W-:Y:S01]  /*0ec0*/  IMAD.IADD R225, R2, 0x1, R225 ;  /* 0x0000000102e17824 */ /* 0x000fe200078e02e1 */
[----:B------:R-:W-:Y:S01]  /*0ed0*/  LEA R224, R0, UR4, 0x1 ;  /* 0x0000000400e07c11 */ /* 0x000fe2000f8e08ff */
[----:B------:R-:W0:Y:S03]  /*0ee0*/  LDGDEPBAR ;  /* 0x00000000000079af */ /* 0x000e260000000000 */
[----:B------:R-:W-:-:S02]  /*0ef0*/  LEA R225, R225, UR5, 0x1 ;  /* 0x00000005e1e17c11 */ /* 0x000fc4000f8e08ff */
[----:B-1----:R-:W-:Y:S01]  /*0f00*/  IADD3 R12, P0, R10, UR14, RZ ;  /* 0x0000000e0a0c7c10 */ /* 0x002fe2000ff1e0ff */
[----:B------:R-:W-:-:S04]  /*0f10*/  DEPBAR.LE SB0, 0x0 ;  /* 0x000080000000791a */ /* 0x000fc80000000000 */
[----:B------:R-:W-:Y:S01]  /*0f20*/  BAR.SYNC.DEFER_BLOCKING 0x0 ;  /* 0x0000000000007b1d */ /* 0x000fe20000010000 */
[----:B------:R-:W-:Y:S02]  /*0f30*/  IADD3.X R13, R11, UR15, RZ, P0, !PT ;  /* 0x0000000f0b0d7c10 */ /* 0x000fe400087fe4ff */
[----:B------:R-:W-:Y:S01]  /*0f40*/  LOP3.LUT P0, RZ, R8, 0x2, RZ, 0xc0, !PT ;  /* 0x0000000208ff7812 */ /* 0x000fe2000780c0ff */
[----:B------:R-:W-:-:S05]  /*0f50*/  IMAD.MOV.U32 R8, RZ, RZ, 0x20 ;  /* 0x00000020ff087424 */ /* 0x000fca00078e00ff */
[C---:B------:R-:W-:Y:S02]  /*0f60*/  SEL R3, R8.reuse, 0xffffffe0, !P0 ;  /* 0xffffffe008037807 */ /* 0x040fe40004000000 */
[----:B------:R-:W-:Y:S02]  /*0f70*/  SEL R0, R8, 0xffffffe0, !P1 ;  /* 0xffffffe008007807 */ /* 0x000fe40004800000 */
[----:B------:R-:W-:Y:S01]  /*0f80*/  ISETP.GE.AND P0, PT, R120, 0x41, PT ;  /* 0x000000417800780c */ /* 0x000fe20003f06270 */
[----:B------:R-:W-:Y:S02]  /*0f90*/  IMAD.IADD R222, R224, 0x1, R3 ;  /* 0x00000001e0de7824 */ /* 0x000fe400078e0203 */
[----:B------:R-:W-:Y:S01]  /*0fa0*/  IMAD.IADD R223, R225, 0x1, R0 ;  /* 0x00000001e1df7824 */ /* 0x000fe200078e0200 */
[----:B------:R-:W-:Y:S01]  /*0fb0*/  @!PT LDS RZ, [RZ] ;  /* 0x00000000fffff984 */ /* 0x000fe20000000800 */
[----:B------:R-:W-:Y:S01]  /*0fc0*/  @!PT LDS RZ, [RZ] ;  /* 0x00000000fffff984 */ /* 0x000fe20000000800 */
[----:B------:R-:W-:Y:S01]  /*0fd0*/  @!PT LDS RZ, [RZ] ;  /* 0x00000000fffff984 */ /* 0x000fe20000000800 */
[----:B------:R-:W-:Y:S04]  /*0fe0*/  LDGSTS.E.BYPASS.LTC128B.128 [R229+0x9000], desc[UR16][R10.64] ;  /* 0x090000000ae57fae */ /* 0x000fe8000b901d50 */
[----:B------:R-:W-:Y:S04]  /*0ff0*/  LDGSTS.E.BYPASS.LTC128B.128 [R229+0xa000], desc[UR16][R10.64+0x40] ;  /* 0x0a0000400ae57fae */ /* 0x000fe8000b901d50 */
[----:B------:R-:W-:Y:S04]  /*1000*/  LDGSTS.E.BYPASS.LTC128B.128 [R229+0xb000], desc[UR16][R10.64+0x80] ;  /* 0x0b0000800ae57fae */ /* 0x000fe8000b901d50 */
[----:B------:R-:W-:Y:S04]  /*1010*/  LDGSTS.E.BYPASS.LTC128B.128 [R229+0x9800], desc[UR16][R12.64] ;  /* 0x098000000ce57fae */ /* 0x000fe8000b901d50 */
[----:B------:R-:W-:Y:S04]  /*1020*/  LDGSTS.E.BYPASS.LTC128B.128 [R229+0xa800], desc[UR16][R12.64+0x40] ;  /* 0x0a8000400ce57fae */ /* 0x000fe8000b901d50 */
[----:B------:R1:W-:Y:S04]  /*1030*/  LDGSTS.E.BYPASS.LTC128B.128 [R229+0xb800], desc[UR16][R12.64+0x80] ;  /* 0x0b8000800ce57fae */ /* 0x0003e8000b901d50 */
[----:B------:R-:W-:Y:S04]  /*1040*/  LDSM.16.M88.4 R36, [R121+0x6000] ;  /* 0x006000007924783b */ /* 0x000fe80000000200 */
[----:B------:R-:W2:Y:S04]  /*1050*/  LDSM.16.M88.4 R16, [R225+0x1000] ;  /* 0x00100000e110783b */ /* 0x000ea80000000200 */
[----:B------:R-:W1:Y:S04]  /*1060*/  LDSM.16.M88.4 R172, [R121+0x6400] ;  /* 0x0064000079ac783b */ /* 0x000e680000000200 */
[----:B------:R-:W3:Y:S04]  /*1070*/  LDSM.16.M88.4 R4, [R121+0x6800] ;  /* 0x006800007904783b */ /* 0x000ee80000000200 */
[----:B------:R-:W4:Y:S04]  /*1080*/  LDSM.16.M88.4 R84, [R121+0x6c00] ;  /* 0x006c00007954783b */ /* 0x000f280000000200 */
[----:B------:R-:W4:Y:S04]  /*1090*/  LDSM.16.M88.4 R40, [R225] ;  /* 0x00000000e128783b */ /* 0x000f280000000200 */
[----:B------:R-:W-:Y:S04]  /*10a0*/  LDSM.16.M88.4 R80, [R222] ;  /* 0x00000000de50783b */ /* 0x000fe80000000200 */
[----:B------:R-:W4:Y:S04]  /*10b0*/  LDSM.16.M88.4 R68, [R223+0x1000] ;  /* 0x00100000df44783b */ /* 0x000f280000000200 */
[----:B------:R-:W4:Y:S04]  /*10c0*/  LDSM.16.M88.4 R76, [R222+0x400] ;  /* 0x00040000de4c783b */ /* 0x000f280000000200 */
[----:B------:R-:W4:Y:S04]  /*10d0*/  LDSM.16.M88.4 R116, [R222+0x800] ;  /* 0x00080000de74783b */ /* 0x000f280000000200 */
[----:B------:R-:W4:Y:S01]  /*10e0*/  LDSM.16.M88.4 R72, [R222+0xc00] ;  /* 0x000c0000de48783b */ /* 0x000f220000000200 */
[C---:B--2---:R-:W-:Y:S03]  /*10f0*/  HMMA.16816.F32.BF16 R60, R16.reuse, R36, RZ ;  /* 0x00000024103c723c */ /* 0x044fe600000418ff */
[----:B------:R-:W2:Y:S04]  /*1100*/  LDSM.16.M88.4 R64, [R223] ;  /* 0x00000000df40783b */ /* 0x000ea80000000200 */
[----:B------:R-:W-:Y:S01]  /*1110*/  LDSM.16.M88.4 R104, [R121+0x7000] ;  /* 0x007000007968783b */ /* 0x000fe20000000200 */
[C---:B-1----:R-:W-:Y:S03]  /*1120*/  HMMA.16816.F32.BF16 R12, R16.reuse, R172, RZ ;  /* 0x000000ac100c723c */ /* 0x042fe600000418ff */
[----:B------:R-:W-:Y:S03]  /*1130*/  LDSM.16.M88.4 R112, [R225+0x3000] ;  /* 0x00300000e170783b */ /* 0x000fe60000000200 */
[C---:B---3--:R-:W-:Y:S01]  /*1140*/  HMMA.16816.F32.BF16 R28, R16.reuse, R4, RZ ;  /* 0x00000004101c723c */ /* 0x048fe200000418ff */
[----:B------:R-:W-:Y:S04]  /*1150*/  LDSM.16.M88.4 R100, [R121+0x7400] ;  /* 0x007400007964783b */ /* 0x000fe80000000200 */
[----:B------:R-:W-:Y:S01]  /*1160*/  LDSM.16.M88.4 R96, [R121+0x7800] ;  /* 0x007800007960783b */ /* 0x000fe20000000200 */
[C---:B----4-:R-:W-:Y:S03]  /*1170*/  HMMA.16816.F32.BF16 R24, R16.reuse, R84, RZ ;  /* 0x000000541018723c */ /* 0x050fe600000418ff */
[----:B------:R-:W-:Y:S03]  /*1180*/  LDSM.16.M88.4 R88, [R121+0x7c00] ;  /* 0x007c00007958783b */ /* 0x000fe60000000200 */
[C---:B------:R-:W-:Y:S01]  /*1190*/  HMMA.16816.F32.BF16 R52, R16.reuse, R38, RZ ;  /* 0x000000261034723c */ /* 0x040fe200000418ff */
[----:B------:R-:W-:Y:S04]  /*11a0*/  LDSM.16.M88.4 R92, [R223+0x3000] ;  /* 0x00300000df5c783b */ /* 0x000fe80000000200 */
[----:B------:R-:W0:Y:S01]  /*11b0*/  LDGDEPBAR ;  /* 0x00000000000079af */ /* 0x000e220000000000 */
[C---:B------:R-:W-:Y:S06]  /*11c0*/  HMMA.16816.F32.BF16 R8, R16.reuse, R174, RZ ;  /* 0x000000ae1008723c */ /* 0x040fec00000418ff */
[C---:B------:R-:W-:Y:S06]  /*11d0*/  HMMA.16816.F32.BF16 R20, R16.reuse, R6, RZ ;  /* 0x000000061014723c */ /* 0x040fec00000418ff */
[----:B------:R-:W-:Y:S06]  /*11e0*/  HMMA.16816.F32.BF16 R16, R16, R86, RZ ;  /* 0x000000561010723c */ /* 0x000fec00000418ff */
[C---:B------:R-:W-:Y:S06]  /*11f0*/  HMMA.16816.F32.BF16 R44, R40.reuse, R36, RZ ;  /* 0x00000024282c723c */ /* 0x040fec00000418ff */
        /* <DEDUP_REMOVED lines=8> */
[C---:B------:R-:W-:Y:S06]  /*1280*/  HMMA.16816.F32.BF16 R60, R68.reuse, R80, R60 ;  /* 0x00000050443c723c */ /* 0x040fec000004183c */
[C---:B------:R-:W-:Y:S06]  /*1290*/  HMMA.16816.F32.BF16 R12, R68.reuse, R76, R12 ;  /* 0x0000004c440c723c */ /* 0x040fec000004180c */
[C---:B------:R-:W-:Y:S06]  /*12a0*/  HMMA.16816.F32.BF16 R28, R68.reuse, R116, R28 ;  /* 0x00000074441c723c */ /* 0x040fec000004181c */
[C---:B------:R-:W-:Y:S06]  /*12b0*/  HMMA.16816.F32.BF16 R24, R68.reuse, R72, R24 ;  /* 0x000000484418723c */ /* 0x040fec0000041818 */
[C---:B------:R-:W-:Y:S06]  /*12c0*/  HMMA.16816.F32.BF16 R52, R68.reuse, R82, R52 ;  /* 0x000000524434723c */ /* 0x040fec0000041834 */
[C---:B------:R-:W-:Y:S06]  /*12d0*/  HMMA.16816.F32.BF16 R8, R68.reuse, R78, R8 ;  /* 0x0000004e4408723c */ /* 0x040fec0000041808 */
[C---:B------:R-:W-:Y:S06]  /*12e0*/  HMMA.16816.F32.BF16 R20, R68.reuse, R118, R20 ;  /* 0x000000764414723c */ /* 0x040fec0000041814 */
[----:B------:R-:W-:Y:S01]  /*12f0*/  HMMA.16816.F32.BF16 R16, R68, R74, R16 ;  /* 0x0000004a4410723c */ /* 0x000fe20000041810 */
[----:B------:R-:W1:Y:S05]  /*1300*/  LDSM.16.M88.4 R68, [R225+0x2000] ;  /* 0x00200000e144783b */ /* 0x000e6a0000000200 */
[C---:B--2---:R-:W-:Y:S06]  /*1310*/  HMMA.16816.F32.BF16 R44, R64.reuse, R80, R44 ;  /* 0x00000050402c723c */ /* 0x044fec000004182c */
[C---:B------:R-:W-:Y:S01]  /*1320*/  HMMA.16816.F32.BF16 R36, R64.reuse, R82, R36 ;  /* 0x000000524024723c */ /* 0x040fe20000041824 */
[----:B------:R-:W-:Y:S05]  /*1330*/  LDSM.16.M88.4 R80, [R222+0x1400] ;  /* 0x00140000de50783b */ /* 0x000fea0000000200 */
[C---:B------:R-:W-:Y:S06]  /*1340*/  HMMA.16816.F32.BF16 R32, R64.reuse, R76, R32 ;  /* 0x0000004c4020723c */ /* 0x040fec0000041820 */
[C---:B------:R-:W-:Y:S06]  /*1350*/  HMMA.16816.F32.BF16 R56, R64.reuse, R116, R56 ;  /* 0x000000744038723c */ /* 0x040fec0000041838 */
[C---:B------:R-:W-:Y:S06]  /*1360*/  HMMA.16816.F32.BF16 R48, R64.reuse, R72, R48 ;  /* 0x000000484030723c */ /* 0x040fec0000041830 */
[C---:B------:R-:W-:Y:S01]  /*1370*/  HMMA.16816.F32.BF16 R172, R64.reuse, R78, R172 ;  /* 0x0000004e40ac723c */ /* 0x040fe200000418ac */
[----:B------:R-:W-:Y:S05]  /*1380*/  LDSM.16.M88.4 R76, [R222+0x1800] ;  /* 0x00180000de4c783b */ /* 0x000fea0000000200 */
[C---:B------:R-:W-:Y:S06]  /*1390*/  HMMA.16816.F32.BF16 R4, R64.reuse, R118, R4 ;  /* 0x000000764004723c */ /* 0x040fec0000041804 */
[----:B------:R-:W-:Y:S01]  /*13a0*/  HMMA.16816.F32.BF16 R40, R64, R74, R40 ;  /* 0x0000004a4028723c */ /* 0x000fe20000041828 */
[----:B------:R-:W2:Y:S04]  /*13b0*/  LDSM.16.M88.4 R64, [R223+0x2000] ;  /* 0x00200000df40783b */ /* 0x000ea80000000200 */
[----:B------:R-:W3:Y:S01]  /*13c0*/  LDSM.16.M88.4 R72, [R222+0x1c00] ;  /* 0x001c0000de48783b */ /* 0x000ee20000000200 */
[C---:B-1----:R-:W-:Y:S06]  /*13d0*/  HMMA.16816.F32.BF16 R44, R68.reuse, R104, R44 ;  /* 0x00000068442c723c */ /* 0x042fec000004182c */
[----:B------:R-:W-:Y:S06]  /*13e0*/  HMMA.16816.F32.BF16 R36, R68, R106, R36 ;  /* 0x0000006a4424723c */ /* 0x000fec0000041824 */
[C---:B------:R-:W-:Y:S06]  /*13f0*/  HMMA.16816.F32.BF16 R60, R112.reuse, R104, R60 ;  /* 0x00000068703c723c */ /* 0x040fec000004183c */
[C---:B------:R-:W-:Y:S06]  /*1400*/  HMMA.16816.F32.BF16 R28, R112.reuse, R96, R28 ;  /* 0x00000060701c723c */ /* 0x040fec000004181c */
[C---:B------:R-:W-:Y:S01]  /*1410*/  HMMA.16816.F32.BF16 R52, R112.reuse, R106, R52 ;  /* 0x0000006a7034723c */ /* 0x040fe20000041834 */
[----:B------:R-:W-:Y:S05]  /*1420*/  LDSM.16.M88.4 R104, [R121+0x8400] ;  /* 0x008400007968783b */ /* 0x000fea0000000200 */
[C---:B------:R-:W-:Y:S06]  /*1430*/  HMMA.16816.F32.BF16 R24, R112.reuse, R88, R24 ;  /* 0x000000587018723c */ /* 0x040fec0000041818 */
[C---:B------:R-:W-:Y:S06]  /*1440*/  HMMA.16816.F32.BF16 R20, R112.reuse, R98, R20 ;  /* 0x000000627014723c */ /* 0x040fec0000041814 */
[----:B------:R-:W-:Y:S06]  /*1450*/  HMMA.16816.F32.BF16 R16, R112, R90, R16 ;  /* 0x0000005a7010723c */ /* 0x000fec0000041810 */
[C---:B------:R-:W-:Y:S06]  /*1460*/  HMMA.16816.F32.BF16 R32, R68.reuse, R100, R32 ;  /* 0x000000644420723c */ /* 0x040fec0000041820 */
[C---:B------:R-:W-:Y:S06]  /*1470*/  HMMA.16816.F32.BF16 R172, R68.reuse, R102, R172 ;  /* 0x0000006644ac723c */ /* 0x040fec00000418ac */
[C---:B------:R-:W-:Y:S06]  /*1480*/  HMMA.16816.F32.BF16 R56, R68.reuse, R96, R56 ;  /* 0x000000604438723c */ /* 0x040fec0000041838 */
[C---:B------:R-:W-:Y:S01]  /*1490*/  HMMA.16816.F32.BF16 R4, R68.reuse, R98, R4 ;  /* 0x000000624404723c */ /* 0x040fe20000041804 */
[----:B------:R-:W-:Y:S05]  /*14a0*/  LDSM.16.M88.4 R96, [R121+0x8800] ;  /* 0x008800007960783b */ /* 0x000fea0000000200 */
[C---:B------:R-:W-:Y:S06]  /*14b0*/  HMMA.16816.F32.BF16 R48, R68.reuse, R88, R48 ;  /* 0x000000584430723c */ /* 0x040fec0000041830 */
[----:B------:R-:W-:Y:S01]  /*14c0*/  HMMA.16816.F32.BF16 R40, R68, R90, R40 ;  /* 0x0000005a4428723c */ /* 0x000fe20000041828 */
[----:B------:R-:W-:Y:S04]  /*14d0*/  LDSM.16.M88.4 R68, [R121+0x8000] ;  /* 0x008000007944783b */ /* 0x000fe80000000200 */
[----:B------:R-:W1:Y:S01]  /*14e0*/  LDSM.16.M88.4 R88, [R225+0x4000] ;  /* 0x00400000e158783b */ /* 0x000e620000000200 */
[C---:B------:R-:W-:Y:S06]  /*14f0*/  HMMA.16816.F32.BF16 R12, R112.reuse, R100, R12 ;  /* 0x00000064700c723c */ /* 0x040fec000004180c */
[----:B------:R-:W-:Y:S01]  /*1500*/  HMMA.16816.F32.BF16 R8, R112, R102, R8 ;  /* 0x000000667008723c */ /* 0x000fe20000041808 */
[----:B------:R-:W4:Y:S05]  /*1510*/  LDSM.16.M88.4 R100, [R225+0x5000] ;  /* 0x00500000e164783b */ /* 0x000f2a0000000200 */
[C---:B--2---:R-:W-:Y:S06]  /*1520*/  HMMA.16816.F32.BF16 R44, R64.reuse, R84, R44 ;  /* 0x00000054402c723c */ /* 0x044fec000004182c */
[----:B------:R-:W-:Y:S06]  /*1530*/  HMMA.16816.F32.BF16 R36, R64, R86, R36 ;  /* 0x000000564024723c */ /* 0x000fec0000041824 */
[C---:B------:R-:W-:Y:S06]  /*1540*/  HMMA.16816.F32.BF16 R60, R92.reuse, R84, R60 ;  /* 0x000000545c3c723c */ /* 0x040fec000004183c */
[C---:B------:R-:W-:Y:S01]  /*1550*/  HMMA.16816.F32.BF16 R52, R92.reuse, R86, R52 ;  /* 0x000000565c34723c */ /* 0x040fe20000041834 */
[----:B------:R-:W-:Y:S05]  /*1560*/  LDSM.16.M88.4 R84, [R222+0x2000] ;  /* 0x00200000de54783b */ /* 0x000fea0000000200 */
[C---:B------:R-:W-:Y:S06]  /*1570*/  HMMA.16816.F32.BF16 R28, R92.reuse, R76, R28 ;  /* 0x0000004c5c1c723c */ /* 0x040fec000004181c */
[----:B------:R-:W-:Y:S06]  /*1580*/  HMMA.16816.F32.BF16 R20, R92, R78, R20 ;  /* 0x0000004e5c14723c */ /* 0x000fec0000041814 */
[C---:B------:R-:W-:Y:S06]  /*1590*/  HMMA.16816.F32.BF16 R56, R64.reuse, R76, R56 ;  /* 0x0000004c4038723c */ /* 0x040fec0000041838 */
[----:B------:R-:W-:Y:S01]  /*15a0*/  HMMA.16816.F32.BF16 R4, R64, R78, R4 ;  /* 0x0000004e4004723c */ /* 0x000fe20000041804 */
[----:B------:R-:W2:Y:S05]  /*15b0*/  LDSM.16.M88.4 R76, [R223+0x4000] ;  /* 0x00400000df4c783b */ /* 0x000eaa0000000200 */
[C---:B------:R-:W-:Y:S06]  /*15c0*/  HMMA.16816.F32.BF16 R12, R92.reuse, R80, R12 ;  /* 0x000000505c0c723c */ /* 0x040fec000004180c */
[C---:B------:R-:W-:Y:S06]  /*15d0*/  HMMA.16816.F32.BF16 R8, R92.reuse, R82, R8 ;  /* 0x000000525c08723c */ /* 0x040fec0000041808 */
[C---:B---3--:R-:W-:Y:S06]  /*15e0*/  HMMA.16816.F32.BF16 R24, R92.reuse, R72, R24 ;  /* 0x000000485c18723c */ /* 0x048fec0000041818 */
[----:B------:R-:W-:Y:S01]  /*15f0*/  HMMA.16816.F32.BF16 R16, R92, R74, R16 ;  /* 0x0000004a5c10723c */ /* 0x000fe20000041810 */
[----:B------:R-:W3:Y:S05]  /*1600*/  LDSM.16.M88.4 R92, [R121+0x8c00] ;  /* 0x008c0000795c783b */ /* 0x000eea0000000200 */
[C---:B------:R-:W-:Y:S06]  /*1610*/  HMMA.16816.F32.BF16 R32, R64.reuse, R80, R32 ;  /* 0x000000504020723c */ /* 0x040fec0000041820 */
[C---:B------:R-:W-:Y:S01]  /*1620*/  HMMA.16816.F32.BF16 R172, R64.reuse, R82, R172 ;  /* 0x0000005240ac723c */ /* 0x040fe200000418ac */
[----:B------:R-:W-:Y:S05]  /*1630*/  LDSM.16.M88.4 R80, [R222+0x2400] ;  /* 0x00240000de50783b */ /* 0x000fea0000000200 */
[C---:B------:R-:W-:Y:S06]  /*1640*/  HMMA.16816.F32.BF16 R48, R64.reuse, R72, R48 ;  /* 0x000000484030723c */ /* 0x040fec0000041830 */
[----:B------:R-:W-:Y:S01]  /*1650*/  HMMA.16816.F32.BF16 R40, R64, R74, R40 ;  /* 0x0000004a4028723c */ /* 0x000fe20000041828 */
[----:B------:R-:W3:Y:S04]  /*1660*/  LDSM.16.M88.4 R64, [R223+0x5000] ;  /* 0x00500000df40783b */ /* 0x000ee80000000200 */
[----:B------:R-:W3:Y:S01]  /*1670*/  LDSM.16.M88.4 R72, [R222+0x2800] ;  /* 0x00280000de48783b */ /* 0x000ee20000000200 */
[C---:B-1----:R-:W-:Y:S06]  /*1680*/  HMMA.16816.F32.BF16 R44, R88.reuse, R68, R44 ;  /* 0x00000044582c723c */ /* 0x042fec000004182c */
[----:B------:R-:W-:Y:S06]  /*1690*/  HMMA.16816.F32.BF16 R36, R88, R70, R36 ;  /* 0x000000465824723c */ /* 0x000fec0000041824 */
[C---:B----4-:R-:W-:Y:S06]  /*16a0*/  HMMA.16816.F32.BF16 R60, R100.reuse, R68, R60 ;  /* 0x00000044643c723c */ /* 0x050fec000004183c */
[----:B------:R-:W-:Y:S01]  /*16b0*/  HMMA.16816.F32.BF16 R52, R100, R70, R52 ;  /* 0x000000466434723c */ /* 0x000fe20000041834 */
[----:B------:R-:W1:Y:S01]  /*16c0*/  LDSM.16.M88.4 R68, [R222+0x2c00] ;  /* 0x002c0000de44783b */ /* 0x000e620000000200 */
[----:B------:R-:W-:-:S04]  /*16d0*/  DEPBAR.LE SB0, 0x0 ;  /* 0x000080000000791a */ /* 0x000fc80000000000 */
[-C--:B------:R-:W-:Y:S06]  /*16e0*/  HMMA.16816.F32.BF16 R32, R88, R104.reuse, R32 ;  /* 0x000000685820723c */ /* 0x080fec0000041820 */
[----:B------:R-:W-:Y:S06]  /*16f0*/  HMMA.16816.F32.BF16 R12, R100, R104, R12 ;  /* 0x00000068640c723c */ /* 0x000fec000004180c */
[----:B------:R-:W-:Y:S06]  /*1700*/  HMMA.16816.F32.BF16 R172, R88, R106, R172 ;  /* 0x0000006a58ac723c */ /* 0x000fec00000418ac */
[----:B--2---:R-:W-:Y:S06]  /*1710*/  HMMA.16816.F32.BF16 R44, R76, R84, R44 ;  /* 0x000000544c2c723c */ /* 0x004fec000004182c */
[----:B------:R-:W-:Y:S06]  /*1720*/  HMMA.16816.F32.BF16 R8, R100, R106, R8 ;  /* 0x0000006a6408723c */ /* 0x000fec0000041808 */
[C---:B------:R-:W-:Y:S06]  /*1730*/  HMMA.16816.F32.BF16 R56, R88.reuse, R96, R56 ;  /* 0x000000605838723c */ /* 0x040fec0000041838 */
[C---:B------:R-:W-:Y:S06]  /*1740*/  HMMA.16816.F32.BF16 R4, R88.reuse, R98, R4 ;  /* 0x000000625804723c */ /* 0x040fec0000041804 */
[----:B---3--:R-:W-:Y:S01]  /*1750*/  HMMA.16816.F32.BF16 R48, R88, R92, R48 ;  /* 0x0000005c5830723c */ /* 0x008fe20000041830 */
[----:B------:R-:W-:-:S05]  /*1760*/  FMNMX.FTZ R3, R44, R45, !PT ;  /* 0x0000002d2c037209 */ /* 0x000fca0007810000 */
[----:B------:R-:W-:Y:S06]  /*1770*/  HMMA.16816.F32.BF16 R40, R88, R94, R40 ;  /* 0x0000005e5828723c */ /* 0x000fec0000041828 */
        /* <DEDUP_REMOVED lines=9> */
[C---:B------:R-:W-:Y:S06]  /*1810*/  HMMA.16816.F32.BF16 R56, R76.reuse, R72, R56 ;  /* 0x000000484c38723c */ /* 0x040fec0000041838 */
[C---:B------:R-:W-:Y:S06]  /*1820*/  HMMA.16816.F32.BF16 R4, R76.reuse, R74, R4 ;  /* 0x0000004a4c04723c */ /* 0x040fec0000041804 */
[C---:B-1----:R-:W-:Y:S06]  /*1830*/  HMMA.16816.F32.BF16 R48, R76.reuse, R68, R48 ;  /* 0x000000444c30723c */ /* 0x042fec0000041830 */
[----:B------:R-:W-:Y:S06]  /*1840*/  HMMA.16816.F32.BF16 R40, R76, R70, R40 ;  /* 0x000000464c28723c */ /* 0x000fec0000041828 */
[----:B------:R-:W-:Y:S01]  /*1850*/  HMMA.16816.F32.BF16 R8, R64, R82, R8 ;  /* 0x000000524008723c */ /* 0x000fe20000041808 */
[----:B------:R-:W-:-:S02]  /*1860*/  FMNMX.FTZ R76, R36, R3, !PT ;  /* 0x00000003244c7209 */ /* 0x000fc40007810000 */
[----:B------:R-:W-:Y:S02]  /*1870*/  FMNMX.FTZ R3, R60, R61, !PT ;  /* 0x0000003d3c037209 */ /* 0x000fe40007810000 */
[----:B------:R-:W-:Y:S01]  /*1880*/  FMNMX.FTZ R77, R37, R76, !PT ;  /* 0x0000004c254d7209 */ /* 0x000fe20007810000 */
[----:B------:R-:W-:Y:S03]  /*1890*/  HMMA.16816.F32.BF16 R28, R64, R72, R28 ;  /* 0x00000048401c723c */ /* 0x000fe6000004181c */
[----:B------:R-:W-:-:S03]  /*18a0*/  FMNMX.FTZ R76, R32, R77, !PT ;  /* 0x0000004d204c7209 */ /* 0x000fc60007810000 */
[----:B------:R-:W-:Y:S01]  /*18b0*/  HMMA.16816.F32.BF16 R16, R100, R94, R16 ;  /* 0x0000005e6410723c */ /* 0x000fe20000041810 */
[----:B------:R-:W-:Y:S02]  /*18c0*/  FMNMX.FTZ R72, R52, R3, !PT ;  /* 0x0000000334487209 */ /* 0x000fe40007810000 */
[----:B------:R-:W-:Y:S02]  /*18d0*/  FMNMX.FTZ R73, R33, R76, !PT ;  /* 0x0000004c21497209 */ /* 0x000fe40007810000 */
[----:B------:R-:W-:Y:S01]  /*18e0*/  FMNMX.FTZ R3, R53, R72, !PT ;  /* 0x0000004835037209 */ /* 0x000fe20007810000 */
[----:B------:R-:W-:Y:S03]  /*18f0*/  HMMA.16816.F32.BF16 R20, R64, R74, R20 ;  /* 0x0000004a4014723c */ /* 0x000fe60000041814 */
[----:B------:R-:W-:-:S03]  /*1900*/  FMNMX.FTZ R72, R12, R3, !PT ;  /* 0x000000030c487209 */ /* 0x000fc60007810000 */
[C---:B------:R-:W-:Y:S01]  /*1910*/  HMMA.16816.F32.BF16 R24, R64.reuse, R68, R24 ;  /* 0x000000444018723c */ /* 0x040fe20000041818 */
[----:B------:R-:W-:Y:S02]  /*1920*/  FMNMX.FTZ R74, R172, R73, !PT ;  /* 0x00000049ac4a7209 */ /* 0x000fe40007810000 */
[----:B------:R-:W-:Y:S02]  /*1930*/  FMNMX.FTZ R3, R13, R72, !PT ;  /* 0x000000480d037209 */ /* 0x000fe40007810000 */
[----:B------:R-:W-:Y:S02]  /*1940*/  FMNMX.FTZ R73, R173, R74, !PT ;  /* 0x0000004aad497209 */ /* 0x000fe40007810000 */
[----:B------:R-:W-:Y:S02]  /*1950*/  FMNMX.FTZ R68, R8, R3, !PT ;  /* 0x0000000308447209 */ /* 0x000fe40007810000 */
[----:B------:R-:W-:Y:S02]  /*1960*/  FMNMX.FTZ R72, R56, R73, !PT ;  /* 0x0000004938487209 */ /* 0x000fe40007810000 */
[----:B------:R-:W-:Y:S01]  /*1970*/  FMNMX.FTZ R69, R9, R68, !PT ;  /* 0x0000004409457209 */ /* 0x000fe20007810000 */
[----:B------:R-:W-:Y:S01]  /*1980*/  HMMA.16816.F32.BF16 R16, R64, R70, R16 ;  /* 0x000000464010723c */ /* 0x000fe20000041810 */
[----:B------:R-:W-:-:S02]  /*1990*/  FMNMX.FTZ R73, R62, R63, !PT ;  /* 0x0000003f3e497209 */ /* 0x000fc40007810000 */
[----:B------:R-:W-:Y:S02]  /*19a0*/  FMNMX.FTZ R3, R57, R72, !PT ;  /* 0x0000004839037209 */ /* 0x000fe40007810000 */
[----:B------:R-:W-:Y:S02]  /*19b0*/  FMNMX.FTZ R72, R28, R69, !PT ;  /* 0x000000451c487209 */ /* 0x000fe40007810000 */
[----:B------:R-:W-:Y:S02]  /*19c0*/  FMNMX.FTZ R74, R54, R73, !PT ;  /* 0x00000049364a7209 */ /* 0x000fe40007810000 */
[----:B------:R-:W-:Y:S02]  /*19d0*/  FMNMX.FTZ R68, R4, R3, !PT ;  /* 0x0000000304447209 */ /* 0x000fe40007810000 */
[----:B------:R-:W-:Y:S02]  /*19e0*/  FMNMX.FTZ R69, R29, R72, !PT ;  /* 0x000000481d457209 */ /* 0x000fe40007810000 */
        /* <DEDUP_REMOVED lines=13> */
[----:B------:R-:W-:Y:S01]  /*1ac0*/  FMNMX.FTZ R66, R41, R68, !PT ;  /* 0x0000004429427209 */ /* 0x000fe20007810000 */
[----:B------:R-:W-:Y:S06]  /*1ad0*/  BAR.SYNC.DEFER_BLOCKING 0x0 ;  /* 0x0000000000007b1d */ /* 0x000fec0000010000 */
[----:B------:R-:W-:Y:S05]  /*1ae0*/  @!P0 BRA `(.L_x_35) ;  /* 0x0000000000588947 */ /* 0x000fea0003800000 */
[----:B------:R-:W-:Y:S02]  /*1af0*/  LEA.HI.SX32 R69, R164, 0xfffffffe, 0x1a ;  /* 0xfffffffea4457811 */ /* 0x000fe400078fd2ff */
[----:B------:R-:W-:Y:S02]  /*1b00*/  SHF.L.U64.HI R109, R108, 0x5, R109 ;  /* 0x000000056c6d7819 */ /* 0x000fe4000001026d */
[----:B------:R-:W-:Y:S01]  /*1b10*/  SHF.R.S32.HI R64, RZ, 0x1f, R69 ;  /* 0x0000001fff407819 */ /* 0x000fe20000011445 */
[----:B------:R-:W-:Y:S02]  /*1b20*/  IMAD R3, R227, R69, RZ ;  /* 0x00000045e3037224 */ /* 0x000fe400078e02ff */
[----:B------:R-:W-:-:S04]  /*1b30*/  IMAD.WIDE.U32 R68, R69, R228, R234 ;  /* 0x000000e445447225 */ /* 0x000fc800078e00ea */
[----:B------:R-:W-:Y:S01]  /*1b40*/  IMAD R3, R64, R228, R3 ;  /* 0x000000e440037224 */ /* 0x000fe200078e0203 */
[----:B------:R-:W-:Y:S01]  /*1b50*/  LEA R70, P2, R68, UR6, 0x1 ;  /* 0x0000000644467c11 */ /* 0x000fe2000f8408ff */
[----:B------:R-:W-:Y:S02]  /*1b60*/  IMAD.SHL.U32 R64, R108, 0x20, RZ ;  /* 0x000000206c407824 */ /* 0x000fe400078e00ff */
[----:B------:R-:W-:-:S03]  /*1b70*/  IMAD.IADD R3, R69, 0x1, R3 ;  /* 0x0000000145037824 */ /* 0x000fc600078e0203 */
[----:B------:R-:W-:Y:S02]  /*1b80*/  LEA R72, P1, R64, R70, 0x1 ;  /* 0x0000004640487211 */ /* 0x000fe400078208ff */
[----:B------:R-:W-:-:S04]  /*1b90*/  LEA.HI.X R71, R68, UR7, R3, 0x1, P2 ;  /* 0x0000000744477c11 */ /* 0x000fc800090f0c03 */
[----:B------:R-:W-:Y:S01]  /*1ba0*/  LEA.HI.X R73, R64, R71, R109, 0x1, P1 ;  /* 0x0000004740497211 */ /* 0x000fe200008f0c6d */
[----:B------:R-:W-:Y:S01]  /*1bb0*/  @!PT LDS RZ, [RZ] ;  /* 0x00000000fffff984 */ /* 0x000fe20000000800 */
[----:B------:R-:W-:Y:S01]  /*1bc0*/  @!PT LDS RZ, [RZ] ;  /* 0x00000000fffff984 */ /* 0x000fe20000000800 */
[----:B------:R-:W-:Y:S01]  /*1bd0*/  @!PT LDS RZ, [RZ] ;  /* 0x00000000fffff984 */ /* 0x000fe20000000800 */
[----:B------:R1:W-:Y:S04]  /*1be0*/  LDGSTS.E.BYPASS.LTC128B.128 [R229+0x6000], desc[UR16][R70.64] ;  /* 0x0600000046e57fae */ /* 0x0003e8000b901d50 */
[----:B------:R1:W-:Y:S04]  /*1bf0*/  LDGSTS.E.BYPASS.LTC128B.128 [R229+0x7000], desc[UR16][R70.64+0x40] ;  /* 0x0700004046e57fae */ /* 0x0003e8000b901d50 */
[----:B------:R1:W-:Y:S04]  /*1c00*/  LDGSTS.E.BYPASS.LTC128B.128 [R229+0x8000], desc[UR16][R70.64+0x80] ;  /* 0x0800008046e57fae */ /* 0x0003e8000b901d50 */
[----:B------:R1:W-:Y:S04]  /*1c10*/  LDGSTS.E.BYPASS.LTC128B.128 [R229+0x6800], desc[UR16][R72.64] ;  /* 0x0680000048e57fae */ /* 0x0003e8000b901d50 */
[----:B------:R1:W-:Y:S04]  /*1c20*/  LDGSTS.E.BYPASS.LTC128B.128 [R229+0x7800], desc[UR16][R72.64+0x40] ;  /* 0x0780004048e57fae */ /* 0x0003e8000b901d50 */
[----:B------:R1:W-:Y:S04]  /*1c30*/  LDGSTS.E.BYPASS.LTC128B.128 [R229+0x8800], desc[UR16][R72.64+0x80] ;  /* 0x0880008048e57fae */ /* 0x0003e8000b901d50 */
[----:B------:R-:W0:Y:S02]  /*1c40*/  LDGDEPBAR ;  /* 0x00000000000079af */ /* 0x000e240000000000 */
.L_x_35:
[----:B------:R-:W-:Y:S01]  /*1c50*/  FMNMX.FTZ R64, R30, R65, !PT ;  /* 0x000000411e407209 */ /* 0x000fe20007810000 */
[----:B------:R-:W-:Y:S01]  /*1c60*/  ULDC UR4, c[0x0][0x2ec] ;  /* 0x0000bb0000047ab9 */ /* 0x000fe20000000800 */
[----:B------:R-:W-:Y:S02]  /*1c70*/  FMNMX.FTZ R68, R16, R67, !PT ;  /* 0x0000004310447209 */ /* 0x000fe40007810000 */
[----:B------:R-:W-:Y:S01]  /*1c80*/  FMNMX.FTZ R3, R31, R64, !PT ;  /* 0x000000401f037209 */ /* 0x000fe20007810000 */
[----:B------:R-:W2:Y:S01]  /*1c90*/  SHFL.BFLY PT, R67, R66, 0x2, 0x1f ;  /* 0x0c401f0042437f89 */ /* 0x000ea200000e0000 */
[----:B------:R-:W-:Y:S02]  /*1ca0*/  FMNMX.FTZ R68, R17, R68, !PT ;  /* 0x0000004411447209 */ /* 0x000fe40007810000 */
[----:B------:R-:W-:Y:S02]  /*1cb0*/  FMNMX.FTZ R64, R22, R3, !PT ;  /* 0x0000000316407209 */ /* 0x000fe40007810000 */
[----:B------:R-:W-:Y:S01]  /*1cc0*/  FMNMX.FTZ R69, R46, R47, !PT ;  /* 0x0000002f2e457209 */ /* 0x000fe20007810000 */
[----:B------:R-:W3:Y:S01]  /*1cd0*/  SHFL.BFLY PT, R3, R68, 0x2, 0x1f ;  /* 0x0c401f0044037f89 */ /* 0x000ee200000e0000 */
[----:B------:R-:W-:-:S02]  /*1ce0*/  FMNMX.FTZ R65, R23, R64, !PT ;  /* 0x0000004017417209 */ /* 0x000fc40007810000 */
[----:B------:R-:W-:Y:S02]  /*1cf0*/  LEA R111, R111, R110, 0x5 ;  /* 0x0000006e6f6f7211 */ /* 0x000fe400078e28ff */
[----:B------:R-:W-:Y:S02]  /*1d00*/  FMNMX.FTZ R64, R26, R65, !PT ;  /* 0x000000411a407209 */ /* 0x000fe40007810000 */
[----:B------:R-:W-:Y:S02]  /*1d10*/  IADD3 R2, R2, R111, RZ ;  /* 0x0000006f02027210 */ /* 0x000fe40007ffe0ff */
[----:B------:R-:W-:Y:S02]  /*1d20*/  FMNMX.FTZ R65, R27, R64, !PT ;  /* 0x000000401b417209 */ /* 0x000fe40007810000 */
[----:B------:R-:W-:Y:S02]  /*1d30*/  LEA R221, R2, UR5, 0x1 ;  /* 0x0000000502dd7c11 */ /* 0x000fe4000f8e08ff */
[----:B------:R-:W-:-:S02]  /*1d40*/  FMNMX.FTZ R64, R18, R65, !PT ;  /* 0x0000004112407209 */ /* 0x000fc40007810000 */
[----:B------:R-:W-:Y:S01]  /*1d50*/  IADD3 R220, R0, R221, RZ ;  /* 0x000000dd00dc7210 */ /* 0x000fe20007ffe0ff */
[----:B------:R-:W-:Y:S01]  /*1d60*/  LDSM.16.MT88.4 R148, [R221+0x9000] ;  /* 0x00900000dd94783b */ /* 0x000fe20000004200 */
[----:B------:R-:W-:Y:S02]  /*1d70*/  FMNMX.FTZ R65, R19, R64, !PT ;  /* 0x0000004013417209 */ /* 0x000fe40007810000 */
[----:B--2---:R-:W-:Y:S01]  /*1d80*/  FMNMX.FTZ R67, R66, R67, !PT ;  /* 0x0000004342437209 */ /* 0x004fe20007810000 */
[----:B------:R-:W-:Y:S01]  /*1d90*/  LDSM.16.MT88.4 R80, [R220+0x9000] ;  /* 0x00900000dc50783b */ /* 0x000fe20000004200 */
[----:B------:R-:W-:Y:S02]  /*1da0*/  FMNMX.FTZ R66, R38, R69, !PT ;  /* 0x0000004526427209 */ /* 0x000fe40007810000 */
[----:B------:R-:W-:Y:S01]  /*1db0*/  LOP3.LUT R184, R184, 0xffffffe0, RZ, 0xc0, !PT ;  /* 0xffffffe0b8b87812 */ /* 0x000fe200078ec0ff */
[----:B------:R-:W2:Y:S01]  /*1dc0*/  SHFL.BFLY PT, R168, R67, 0x1, 0x1f ;  /* 0x0c201f0043a87f89 */ /* 0x000ea200000e0000 */
[----:B---3--:R-:W-:-:S02]  /*1dd0*/  FMNMX.FTZ R3, R68, R3, !PT ;  /* 0x0000000344037209 */ /* 0x008fc40007810000 */
[----:B------:R-:W-:Y:S01]  /*1de0*/  FMNMX.FTZ R69, R39, R66, !PT ;  /* 0x0000004227457209 */ /* 0x000fe20007810000 */
[----:B------:R-:W3:Y:S01]  /*1df0*/  SHFL.BFLY PT, R64, R65, 0x2, 0x1f ;  /* 0x0c401f0041407f89 */ /* 0x000ee200000e0000 */
[----:B------:R-:W-:Y:S02]  /*1e00*/  IADD3 R237, -R184, R183, RZ ;  /* 0x000000b7b8ed7210 */ /* 0x000fe40007ffe1ff */
[----:B------:R-:W-:Y:S01]  /*1e10*/  FMNMX.FTZ R66, R34, R69, !PT ;  /* 0x0000004522427209 */ /* 0x000fe20007810000 */
[----:B------:R-:W4:Y:S03]  /*1e20*/  SHFL.BFLY PT, R166, R3, 0x1, 0x1f ;  /* 0x0c201f0003a67f89 */ /* 0x000f2600000e0000 */
[----:B------:R-:W-:Y:S01]  /*1e30*/  FMNMX.FTZ R69, R35, R66, !PT ;  /* 0x0000004223457209 */ /* 0x000fe20007810000 */
[----:B------:R-:W-:Y:S03]  /*1e40*/  LDSM.16.MT88.4 R96, [R221+0xa000] ;  /* 0x00a00000dd60783b */ /* 0x000fe60000004200 */
[----:B------:R-:W-:Y:S01]  /*1e50*/  FMNMX.FTZ R66, R174, R69, !PT ;  /* 0x00000045ae427209 */ /* 0x000fe20007810000 */
[----:B------:R-:W-:Y:S04]  /*1e60*/  LDSM.16.MT88.4 R108, [R220+0xa000] ;  /* 0x00a00000dc6c783b */ /* 0x000fe80000004200 */
[----:B------:R-:W-:Y:S01]  /*1e70*/  LDSM.16.MT88.4 R120, [R221+0xb000] ;  /* 0x00b00000dd78783b */ /* 0x000fe20000004200 */
[----:B--2---:R-:W-:-:S04]  /*1e80*/  FMNMX.FTZ R168, R67, R168, !PT ;  /* 0x000000a843a87209 */ /* 0x004fc80007810000 */
[C---:B------:R-:W-:Y:S01]  /*1e90*/  FSETP.NEU.FTZ.AND P1, PT, R168.reuse, -INF , PT ;  /* 0xff800000a800780b */ /* 0x040fe20003f3d000 */
[----:B------:R-:W-:Y:S01]  /*1ea0*/  FMUL.FTZ R206, R168, UR4 ;  /* 0x00000004a8ce7c20 */ /* 0x000fe20008410000 */
[----:B---3--:R-:W-:Y:S02]  /*1eb0*/  FMNMX.FTZ R64, R65, R64, !PT ;  /* 0x0000004041407209 */ /* 0x008fe40007810000 */
[----:B----4-:R-:W-:Y:S02]  /*1ec0*/  FMNMX.FTZ R166, R3, R166, !PT ;  /* 0x000000a603a67209 */ /* 0x010fe40007810000 */
[----:B------:R-:W-:Y:S01]  /*1ed0*/  FMNMX.FTZ R3, R175, R66, !PT ;  /* 0x00000042af037209 */ /* 0x000fe20007810000 */
[----:B------:R-:W2:Y:S01]  /*1ee0*/  SHFL.BFLY PT, R165, R64, 0x1, 0x1f ;  /* 0x0c201f0040a57f89 */ /* 0x000ea200000e0000 */
[----:B------:R-:W-:Y:S01]  /*1ef0*/  FSEL R206, R206, RZ, P1 ;  /* 0x000000ffcece7208 */ /* 0x000fe20000800000 */
[----:B------:R-:W-:Y:S01]  /*1f00*/  FMUL.FTZ R205, R166, UR4 ;  /* 0x00000004a6cd7c20 */ /* 0x000fe20008410000 */
[----:B------:R-:W-:-:S02]  /*1f10*/  FMNMX.FTZ R66, R58, R3, !PT ;  /* 0x000000033a427209 */ /* 0x000fc40007810000 */
[----:B------:R-:W-:Y:S01]  /*1f20*/  FSETP.NEU.FTZ.AND P1, PT, R166, -INF , PT ;  /* 0xff800000a600780b */ /* 0x000fe20003f3d000 */
[--C-:B------:R-:W-:Y:S01]  /*1f30*/  FFMA.FTZ R190, R44, UR4, -R206.reuse ;  /* 0x000000042cbe7c23 */ /* 0x100fe200080108ce */
[----:B------:R-:W-:Y:S01]  /*1f40*/  FMNMX.FTZ R3, R59, R66, !PT ;  /* 0x000000423b037209 */ /* 0x000fe20007810000 */
[--C-:B------:R-:W-:Y:S01]  /*1f50*/  FFMA.FTZ R193, R45, UR4, -R206.reuse ;  /* 0x000000042dc17c23 */ /* 0x100fe200080108ce */
[----:B------:R-:W-:Y:S01]  /*1f60*/  FSEL R205, R205, RZ, P1 ;  /* 0x000000ffcdcd7208 */ /* 0x000fe20000800000 */
[--C-:B------:R-:W-:Y:S01]  /*1f70*/  FFMA.FTZ R187, R36, UR4, -R206.reuse ;  /* 0x0000000424bb7c23 */ /* 0x100fe200080108ce */
[----:B------:R-:W-:Y:S01]  /*1f80*/  FMNMX.FTZ R44, R6, R3, !PT ;  /* 0x00000003062c7209 */ /* 0x000fe20007810000 */
[--C-:B------:R-:W-:Y:S01]  /*1f90*/  FFMA.FTZ R178, R37, UR4, -R206.reuse ;  /* 0x0000000425b27c23 */ /* 0x100fe200080108ce */
[----:B------:R-:W-:Y:S01]  /*1fa0*/  MUFU.EX2 R190, R190 ;  /* 0x000000be00be7308 */ /* 0x000fe20000000800 */
[--C-:B------:R-:W-:Y:S01]  /*1fb0*/  FFMA.FTZ R177, R52, UR4, -R205.reuse ;  /* 0x0000000434b17c23 */ /* 0x100fe200080108cd */
[----:B------:R-:W-:Y:S01]  /*1fc0*/  FMNMX.FTZ R3, R7, R44, !PT ;  /* 0x0000002c07037209 */ /* 0x000fe20007810000 */
[--C-:B------:R-:W-:Y:S01]  /*1fd0*/  FFMA.FTZ R170, R53, UR4, -R205.reuse ;  /* 0x0000000435aa7c23 */ /* 0x100fe200080108cd */
[--C-:B------:R-:W-:Y:S01]  /*1fe0*/  FFMA.FTZ R180, R60, UR4, -R205.reuse ;  /* 0x000000043cb47c23 */ /* 0x100fe200080108cd */
[--C-:B------:R-:W-:Y:S01]  /*1ff0*/  FFMA.FTZ R179, R61, UR4, -R205.reuse ;  /* 0x000000043db37c23 */ /* 0x100fe200080108cd */
[----:B------:R-:W-:Y:S01]  /*2000*/  FMNMX.FTZ R44, R50, R3, !PT ;  /* 0x00000003322c7209 */ /* 0x000fe20007810000 */
[--C-:B------:R-:W-:Y:S01]  /*2010*/  FFMA.FTZ R169, R173, UR4, -R206.reuse ;  /* 0x00000004ada97c23 */ /* 0x100fe200080108ce */
[----:B------:R-:W-:Y:S01]  /*2020*/  MUFU.EX2 R177, R177 ;  /* 0x000000b100b17308 */ /* 0x000fe20000000800 */
[--C-:B------:R-:W-:Y:S01]  /*2030*/  FFMA.FTZ R173, R12, UR4, -R205.reuse ;  /* 0x000000040cad7c23 */ /* 0x100fe200080108cd */
[----:B------:R-:W-:Y:S01]  /*2040*/  FMNMX.FTZ R3, R51, R44, !PT ;  /* 0x0000002c33037209 */ /* 0x000fe20007810000 */
[--C-:B------:R-:W-:Y:S01]  /*2050*/  FFMA.FTZ R191, R8, UR4, -R205.reuse ;  /* 0x0000000408bf7c23 */ /* 0x100fe200080108cd */
[----:B--2---:R-:W-:Y:S01]  /*2060*/  FMNMX.FTZ R165, R64, R165, !PT ;  /* 0x000000a540a57209 */ /* 0x004fe20007810000 */
[--C-:B------:R-:W-:Y:S01]  /*2070*/  FFMA.FTZ R192, R9, UR4, -R205.reuse ;  /* 0x0000000409c07c23 */ /* 0x100fe200080108cd */
[----:B------:R-:W-:Y:S01]  /*2080*/  FMNMX.FTZ R44, R42, R3, !PT ;  /* 0x000000032a2c7209 */ /* 0x000fe20007810000 */
[----:B------:R-:W-:Y:S01]  /*2090*/  LDSM.16.MT88.4 R64, [R221+0x9400] ;  /* 0x00940000dd40783b */ /* 0x000fe20000004200 */
[C---:B------:R-:W-:Y:S01]  /*20a0*/  FSETP.NEU.FTZ.AND P1, PT, R165.reuse, -INF , PT ;  /* 0xff800000a500780b */ /* 0x040fe20003f3d000 */
[----:B------:R-:W-:Y:S01]  /*20b0*/  FMUL.FTZ R202, R165, UR4 ;  /* 0x00000004a5ca7c20 */ /* 0x000fe20008410000 */
[----:B------:R-:W-:Y:S01]  /*20c0*/  FMNMX.FTZ R3, R43, R44, !PT ;  /* 0x0000002c2b037209 */ /* 0x000fe20007810000 */
[----:B------:R-:W-:Y:S01]  /*20d0*/  MUFU.EX2 R180, R180 ;  /* 0x000000b400b47308 */ /* 0x000fe20000000800 */
[--C-:B------:R-:W-:Y:S01]  /*20e0*/  FFMA.FTZ R171, R32, UR4, -R206.reuse ;  /* 0x0000000420ab7c23 */ /* 0x100fe200080108ce */
[--C-:B------:R-:W-:Y:S01]  /*20f0*/  FFMA.FTZ R201, R20, UR4, -R205.reuse ;  /* 0x0000000414c97c23 */ /* 0x100fe200080108cd */
[----:B------:R-:W-:Y:S01]  /*2100*/  FSEL R202, R202, RZ, P1 ;  /* 0x000000ffcaca7208 */ /* 0x000fe20000800000 */
[----:B------:R-:W2:Y:S01]  /*2110*/  SHFL.BFLY PT, R44, R3, 0x2, 0x1f ;  /* 0x0c401f00032c7f89 */ /* 0x000ea200000e0000 */
[--C-:B------:R-:W-:Y:S01]  /*2120*/  FFMA.FTZ R204, R21, UR4, -R205.reuse ;  /* 0x0000000415cc7c23 */ /* 0x100fe200080108cd */
[--C-:B------:R-:W-:Y:S01]  /*2130*/  FFMA.FTZ R56, R56, UR4, -R206.reuse ;  /* 0x0000000438387c23 */ /* 0x100fe200080108ce */
[----:B------:R-:W-:Y:S01]  /*2140*/  FFMA.FTZ R57, R57, UR4, -R206 ;  /* 0x0000000439397c23 */ /* 0x000fe200080108ce */
[--C-:B------:R-:W-:Y:S01]  /*2150*/  FFMA.FTZ R176, R54, UR4, -R202.reuse ;  /* 0x0000000436b07c23 */ /* 0x100fe200080108ca */
[--C-:B------:R-:W-:Y:S01]  /*2160*/  FFMA.FTZ R2, R55, UR4, -R202.reuse ;  /* 0x0000000437027c23 */ /* 0x100fe200080108ca */
[--C-:B------:R-:W-:Y:S01]  /*2170*/  FFMA.FTZ R182, R62, UR4, -R202.reuse ;  /* 0x000000043eb67c23 */ /* 0x100fe200080108ca */
[----:B------:R-:W-:Y:S01]  /*2180*/  LDSM.16.MT88.4 R52, [R220+0xb000] ;  /* 0x00b00000dc34783b */ /* 0x000fe20000004200 */
[--C-:B------:R-:W-:Y:S01]  /*2190*/  FFMA.FTZ R185, R63, UR4, -R202.reuse ;  /* 0x000000043fb97c23 */ /* 0x100fe200080108ca */
[----:B------:R-:W3:Y:S01]  /*21a0*/  MUFU.EX2 R179, R179 ;  /* 0x000000b300b37308 */ /* 0x000ee20000000800 */
[--C-:B------:R-:W-:Y:S01]  /*21b0*/  FFMA.FTZ R195, R14, UR4, -R202.reuse ;  /* 0x000000040ec37c23 */ /* 0x100fe200080108ca */
[--C-:B------:R-:W-:Y:S01]  /*21c0*/  FFMA.FTZ R194, R15, UR4, -R202.reuse ;  /* 0x000000040fc27c23 */ /* 0x100fe200080108ca */
[--C-:B------:R-:W-:Y:S01]  /*21d0*/  FFMA.FTZ R196, R10, UR4, -R202.reuse ;  /* 0x000000040ac47c23 */ /* 0x100fe200080108ca */
[--C-:B------:R-:W-:Y:S01]  /*21e0*/  FFMA.FTZ R197, R11, UR4, -R202.reuse ;  /* 0x000000040bc57c23 */ /* 0x100fe200080108ca */
[----:B------:R-:W-:Y:S01]  /*21f0*/  LDSM.16.MT88.4 R60, [R220+0xb400] ;  /* 0x00b40000dc3c783b */ /* 0x000fe20000004200 */
[----:B------:R-:W-:Y:S01]  /*2200*/  FFMA.FTZ R203, R30, UR4, -R202 ;  /* 0x000000041ecb7c23 */ /* 0x000fe200080108ca */
[--C-:B------:R-:W-:Y:S01]  /*2210*/  FFMA.FTZ R243, R41, UR4, -R206.reuse ;  /* 0x0000000429f37c23 */ /* 0x100fe200080108ce */
[----:B------:R-:W4:Y:S01]  /*2220*/  MUFU.EX2 R170, R170 ;  /* 0x000000aa00aa7308 */ /* 0x000f220000000800 */
[----:B------:R-:W-:Y:S01]  /*2230*/  LDSM.16.MT88.4 R8, [R220+0xa400] ;  /* 0x00a40000dc08783b */ /* 0x000fe20000004200 */
[----:B------:R-:W-:Y:S01]  /*2240*/  FFMA.FTZ R241, R17, UR4, -R205 ;  /* 0x0000000411f17c23 */ /* 0x000fe200080108cd */
[--C-:B------:R-:W-:Y:S01]  /*2250*/  FFMA.FTZ R48, R48, UR4, -R206.reuse ;  /* 0x0000000430307c23 */ /* 0x100fe200080108ce */
[--C-:B------:R-:W-:Y:S01]  /*2260*/  FFMA.FTZ R49, R49, UR4, -R206.reuse ;  /* 0x0000000431317c23 */ /* 0x100fe200080108ce */
[----:B------:R-:W-:Y:S01]  /*2270*/  FFMA.FTZ R40, R40, UR4, -R206 ;  /* 0x0000000428287c23 */ /* 0x000fe200080108ce */
[----:B--2---:R-:W-:-:S02]  /*2280*/  FMNMX.FTZ R0, R3, R44, !PT ;  /* 0x0000002c03007209 */ /* 0x004fc40007810000 */
[----:B------:R-:W-:Y:S01]  /*2290*/  MUFU.EX2 R182, R182 ;  /* 0x000000b600b67308 */ /* 0x000fe20000000800 */
[----:B---3--:R-:W-:Y:S01]  /*22a0*/  F2FP.BF16.F32.PACK_AB R132, R179, R180 ;  /* 0x000000b4b384723e */ /* 0x008fe200000010ff */
[----:B------:R-:W-:Y:S01]  /*22b0*/  FADD.FTZ R180, R180, R179 ;  /* 0x000000b3b4b47221 */ /* 0x000fe20000010000 */
[----:B------:R-:W2:Y:S05]  /*22c0*/  SHFL.BFLY PT, R167, R0, 0x1, 0x1f ;  /* 0x0c201f0000a77f89 */ /* 0x000eaa00000e0000 */
[----:B------:R-:W3:Y:S01]  /*22d0*/  MUFU.EX2 R185, R185 ;  /* 0x000000b900b97308 */ /* 0x000ee20000000800 */
[----:B----4-:R-:W-:Y:S01]  /*22e0*/  F2FP.BF16.F32.PACK_AB R134, R170, R177 ;  /* 0x000000b1aa86723e */ /* 0x010fe200000010ff */
[----:B------:R-:W-:-:S04]  /*22f0*/  FADD.FTZ R177, R177, R180 ;  /* 0x000000b4b1b17221 */ /* 0x000fc80000010000 */
[----:B------:R-:W-:Y:S02]  /*2300*/  FADD.FTZ R170, R170, R177 ;  /* 0x000000b1aaaa7221 */ /* 0x000fe40000010000 */
[----:B------:R-:W-:Y:S08]  /*2310*/  MUFU.EX2 R176, R176 ;  /* 0x000000b000b07308 */ /* 0x000ff00000000800 */
[----:B------:R4:W5:Y:S01]  /*2320*/  MUFU.EX2 R3, R2 ;  /* 0x0000000200037308 */ /* 0x0009620000000800 */
[----:B---3--:R-:W-:Y:S01]  /*2330*/  F2FP.BF16.F32.PACK_AB R133, R185, R182 ;  /* 0x000000b6b985723e */ /* 0x008fe200000010ff */
[----:B------:R-:W-:Y:S01]  /*2340*/  FADD.FTZ R185, R182, R185 ;  /* 0x000000b9b6b97221 */ /* 0x000fe20000010000 */
[----:B--2---:R-:W-:Y:S01]  /*2350*/  FMNMX.FTZ R167, R0, R167, !PT ;  /* 0x000000a700a77209 */ /* 0x004fe20007810000 */
[----:B------:R-:W-:-:S03]  /*2360*/  FFMA.FTZ R0, R33, UR4, -R206 ;  /* 0x0000000421007c23 */ /* 0x000fc600080108ce */
[C---:B------:R-:W-:Y:S01]  /*2370*/  FSETP.NEU.FTZ.AND P1, PT, R167.reuse, -INF , PT ;  /* 0xff800000a700780b */ /* 0x040fe20003f3d000 */
[----:B------:R-:W-:Y:S01]  /*2380*/  FMUL.FTZ R200, R167, UR4 ;  /* 0x00000004a7c87c20 */ /* 0x000fe20008410000 */
[----:B------:R-:W2:Y:S04]  /*2390*/  MUFU.EX2 R193, R193 ;  /* 0x000000c100c17308 */ /* 0x000ea80000000800 */
[----:B------:R-:W-:Y:S01]  /*23a0*/  FSEL R200, R200, RZ, P1 ;  /* 0x000000ffc8c87208 */ /* 0x000fe20000800000 */
[----:B----4-:R-:W-:-:S03]  /*23b0*/  FFMA.FTZ R2, R172, UR4, -R206 ;  /* 0x00000004ac027c23 */ /* 0x010fc600080108ce */
[----:B------:R-:W-:Y:S01]  /*23c0*/  MUFU.EX2 R187, R187 ;  /* 0x000000bb00bb7308 */ /* 0x000fe20000000800 */
[--C-:B------:R-:W-:Y:S01]  /*23d0*/  FFMA.FTZ R189, R46, UR4, -R200.reuse ;  /* 0x000000042ebd7c23 */ /* 0x100fe200080108c8 */
[--C-:B------:R-:W-:Y:S01]  /*23e0*/  FFMA.FTZ R188, R47, UR4, -R200.reuse ;  /* 0x000000042fbc7c23 */ /* 0x100fe200080108c8 */
[--C-:B------:R-:W-:Y:S01]  /*23f0*/  FFMA.FTZ R186, R38, UR4, -R200.reuse ;  /* 0x0000000426ba7c23 */ /* 0x100fe200080108c8 */
[--C-:B------:R-:W-:Y:S01]  /*2400*/  FFMA.FTZ R181, R39, UR4, -R200.reuse ;  /* 0x0000000427b57c23 */ /* 0x100fe200080108c8 */
[----:B------:R-:W-:Y:S01]  /*2410*/  FFMA.FTZ R172, R13, UR4, -R205 ;  /* 0x000000040dac7c23 */ /* 0x000fe200080108cd */
[----:B------:R-:W3:Y:S01]  /*2420*/  LDSM.16.MT88.4 R44, [R220+0x9400] ;  /* 0x00940000dc2c783b */ /* 0x000ee20000004200 */
[----:B-----5:R-:W-:Y:S01]  /*2430*/  F2FP.BF16.F32.PACK_AB R135, R3, R176 ;  /* 0x000000b00387723e */ /* 0x020fe200000010ff */
[----:B------:R-:W4:Y:S01]  /*2440*/  MUFU.EX2 R178, R178 ;  /* 0x000000b200b27308 */ /* 0x000f220000000800 */
[----:B--2---:R-:W-:Y:S01]  /*2450*/  F2FP.BF16.F32.PACK_AB R128, R193, R190 ;  /* 0x000000bec180723e */ /* 0x004fe200000010ff */
[----:B------:R-:W2:Y:S01]  /*2460*/  LDSM.16.MT88.4 R12, [R221+0xa400] ;  /* 0x00a40000dd0c783b */ /* 0x000ea20000004200 */
[--C-:B------:R-:W-:Y:S01]  /*2470*/  FFMA.FTZ R198, R34, UR4, -R200.reuse ;  /* 0x0000000422c67c23 */ /* 0x100fe200080108c8 */
[--C-:B------:R-:W-:Y:S01]  /*2480*/  FFMA.FTZ R199, R35, UR4, -R200.reuse ;  /* 0x0000000423c77c23 */ /* 0x100fe200080108c8 */
[--C-:B------:R-:W-:Y:S01]  /*2490*/  FFMA.FTZ R174, R174, UR4, -R200.reuse ;  /* 0x00000004aeae7c23 */ /* 0x100fe200080108c8 */
[----:B------:R-:W5:Y:S01]  /*24a0*/  LDSM.16.MT88.4 R36, [R221+0xb400] ;  /* 0x00b40000dd24783b */ /* 0x000f620000004200 */
[--C-:B------:R-:W-:Y:S01]  /*24b0*/  FFMA.FTZ R175, R175, UR4, -R200.reuse ;  /* 0x00000004afaf7c23 */ /* 0x100fe200080108c8 */
[----:B------:R-:W-:Y:S01]  /*24c0*/  MUFU.EX2 R189, R189 ;  /* 0x000000bd00bd7308 */ /* 0x000fe20000000800 */
[C---:B------:R-:W-:Y:S01]  /*24d0*/  HMMA.16816.F32.BF16 R156, R132.reuse, R148, RZ ;  /* 0x00000094849c723c */ /* 0x040fe200000418ff */
[----:B------:R-:W-:Y:S01]  /*24e0*/  FADD.FTZ R190, R190, R193 ;  /* 0x000000c1bebe7221 */ /* 0x000fe20000010000 */
[----:B------:R-:W-:Y:S01]  /*24f0*/  FADD.FTZ R176, R176, R185 ;  /* 0x000000b9b0b07221 */ /* 0x000fe20000010000 */
[----:B------:R-:W-:Y:S01]  /*2500*/  FFMA.FTZ R41, R50, UR4, -R200 ;  /* 0x0000000432297c23 */ /* 0x000fe200080108c8 */
[----:B------:R-:W-:Y:S01]  /*2510*/  FFMA.FTZ R50, R27, UR4, -R202 ;  /* 0x000000041b327c23 */ /* 0x000fe200080108ca */
[----:B------:R-:W-:Y:S01]  /*2520*/  FFMA.FTZ R42, R42, UR4, -R200 ;  /* 0x000000042a2a7c23 */ /* 0x000fe200080108c8 */
[----:B------:R-:W-:Y:S01]  /*2530*/  HMMA.16816.F32.BF16 R152, R132, R150, RZ ;  /* 0x000000968498723c */ /* 0x000fe200000418ff */
[----:B------:R-:W3:Y:S01]  /*2540*/  MUFU.EX2 R188, R188 ;  /* 0x000000bc00bc7308 */ /* 0x000ee20000000800 */
[----:B----4-:R-:W-:Y:S01]  /*2550*/  F2FP.BF16.F32.PACK_AB R130, R178, R187 ;  /* 0x000000bbb282723e */ /* 0x010fe200000010ff */
[----:B------:R-:W-:Y:S01]  /*2560*/  FADD.FTZ R187, R187, R190 ;  /* 0x000000bebbbb7221 */ /* 0x000fe20000010000 */
[----:B------:R-:W-:-:S02]  /*2570*/  FADD.FTZ R176, R3, R176 ;  /* 0x000000b003b07221 */ /* 0x000fc40000010000 */
[C---:B-1----:R-:W-:Y:S01]  /*2580*/  HMMA.16816.F32.BF16 R72, R132.reuse, R80, RZ ;  /* 0x000000508448723c */ /* 0x042fe200000418ff */
[----:B------:R-:W-:Y:S02]  /*2590*/  FADD.FTZ R178, R178, R187 ;  /* 0x000000bbb2b27221 */ /* 0x000fe40000010000 */
[----:B------:R-:W-:Y:S03]  /*25a0*/  MUFU.EX2 R186, R186 ;  /* 0x000000ba00ba7308 */ /* 0x000fe60000000800 */
[C---:B------:R-:W-:Y:S05]  /*25b0*/  HMMA.16816.F32.BF16 R88, R132.reuse, R96, RZ ;  /* 0x000000608458723c */ /* 0x040fea00000418ff */
[----:B------:R-:W1:Y:S01]  /*25c0*/  MUFU.EX2 R181, R181 ;  /* 0x000000b500b57308 */ /* 0x000e620000000800 */
[----:B---3--:R-:W-:Y:S01]  /*25d0*/  F2FP.BF16.F32.PACK_AB R129, R188, R189 ;  /* 0x000000bdbc81723e */ /* 0x008fe200000010ff */
[----:B------:R-:W-:Y:S01]  /*25e0*/  HMMA.16816.F32.BF16 R100, R132, R108, RZ ;  /* 0x0000006c8464723c */ /* 0x000fe200000418ff */
[----:B------:R-:W-:-:S05]  /*25f0*/  FADD.FTZ R189, R189, R188 ;  /* 0x000000bcbdbd7221 */ /* 0x000fca0000010000 */
[----:B------:R-:W-:Y:S01]  /*2600*/  MUFU.EX2 R171, R171 ;  /* 0x000000ab00ab7308 */ /* 0x000fe20000000800 */
[C---:B------:R-:W-:Y:S06]  /*2610*/  HMMA.16816.F32.BF16 R112, R132.reuse, R120, RZ ;  /* 0x000000788470723c */ /* 0x040fec00000418ff */
[----:B------:R-:W-:Y:S01]  /*2620*/  HMMA.16816.F32.BF16 R124, R132, R52, RZ ;  /* 0x00000034847c723c */ /* 0x000fe200000418ff */
[----:B------:R-:W-:Y:S01]  /*2630*/  MUFU.EX2 R0, R0 ;  /* 0x0000000000007308 */ /* 0x000fe20000000800 */
[----:B-1----:R-:W-:Y:S01]  /*2640*/  F2FP.BF16.F32.PACK_AB R131, R181, R186 ;  /* 0x000000bab583723e */ /* 0x002fe200000010ff */
[----:B------:R-:W-:-:S03]  /*2650*/  FADD.FTZ R186, R186, R189 ;  /* 0x000000bdbaba7221 */ /* 0x000fc60000010000 */
[----:B------:R-:W-:Y:S01]  /*2660*/  HMMA.16816.F32.BF16 R76, R132, R82, RZ ;  /* 0x00000052844c723c */ /* 0x000fe200000418ff */
[----:B------:R-:W-:Y:S02]  /*2670*/  FADD.FTZ R181, R181, R186 ;  /* 0x000000bab5b57221 */ /* 0x000fe40000010000 */
[----:B------:R-:W-:Y:S03]  /*2680*/  MUFU.EX2 R2, R2 ;  /* 0x0000000200027308 */ /* 0x000fe60000000800 */
[----:B------:R-:W-:Y:S05]  /*2690*/  HMMA.16816.F32.BF16 R160, R128, R148, RZ ;  /* 0x0000009480a0723c */ /* 0x000fea00000418ff */
[----:B------:R-:W-:Y:S01]  /*26a0*/  MUFU.EX2 R169, R169 ;  /* 0x000000a900a97308 */ /* 0x000fe20000000800 */
[C---:B------:R-:W-:Y:S06]  /*26b0*/  HMMA.16816.F32.BF16 R92, R132.reuse, R98, RZ ;  /* 0x00000062845c723c */ /* 0x040fec00000418ff */
[C---:B------:R-:W-:Y:S01]  /*26c0*/  HMMA.16816.F32.BF16 R104, R132.reuse, R110, RZ ;  /* 0x0000006e8468723c */ /* 0x040fe200000418ff */
[----:B------:R-:W-:Y:S05]  /*26d0*/  MUFU.EX2 R173, R173 ;  /* 0x000000ad00ad7308 */ /* 0x000fea0000000800 */
[----:B------:R-:W-:Y:S03]  /*26e0*/  HMMA.16816.F32.BF16 R116, R132, R122, RZ ;  /* 0x0000007a8474723c */ /* 0x000fe600000418ff */
[----:B------:R-:W1:Y:S03]  /*26f0*/  MUFU.EX2 R172, R172 ;  /* 0x000000ac00ac7308 */ /* 0x000e660000000800 */
[C---:B------:R-:W-:Y:S05]  /*2700*/  HMMA.16816.F32.BF16 R148, R128.reuse, R150, RZ ;  /* 0x000000968094723c */ /* 0x040fea00000418ff */
[----:B------:R-:W-:Y:S01]  /*2710*/  MUFU.EX2 R191, R191 ;  /* 0x000000bf00bf7308 */ /* 0x000fe20000000800 */
[C---:B------:R-:W-:Y:S06]  /*2720*/  HMMA.16816.F32.BF16 R84, R128.reuse, R96, RZ ;  /* 0x000000608054723c */ /* 0x040fec00000418ff */
[----:B------:R-:W-:Y:S01]  /*2730*/  HMMA.16816.F32.BF16 R144, R128, R108, RZ ;  /* 0x0000006c8090723c */ /* 0x000fe200000418ff */
[----:B------:R-:W3:Y:S01]  /*2740*/  MUFU.EX2 R192, R192 ;  /* 0x000000c000c07308 */ /* 0x000ee20000000800 */
[----:B-1----:R-:W-:Y:S01]  /*2750*/  F2FP.BF16.F32.PACK_AB R32, R172, R173 ;  /* 0x000000adac20723e */ /* 0x002fe200000010ff */
[----:B------:R-:W-:-:S03]  /*2760*/  FADD.FTZ R173, R173, R170 ;  /* 0x000000aaadad7221 */ /* 0x000fc60000010000 */
[C---:B------:R-:W-:Y:S01]  /*2770*/  HMMA.16816.F32.BF16 R140, R128.reuse, R120, RZ ;  /* 0x00000078808c723c */ /* 0x040fe200000418ff */
[----:B------:R-:W-:Y:S02]  /*2780*/  FADD.FTZ R172, R172, R173 ;  /* 0x000000adacac7221 */ /* 0x000fe40000010000 */
[----:B------:R-:W-:Y:S03]  /*2790*/  MUFU.EX2 R195, R195 ;  /* 0x000000c300c37308 */ /* 0x000fe60000000800 */
[----:B------:R-:W-:Y:S05]  /*27a0*/  HMMA.16816.F32.BF16 R136, R128, R52, RZ ;  /* 0x000000348088723c */ /* 0x000fea00000418ff */
[----:B------:R-:W1:Y:S01]  /*27b0*/  MUFU.EX2 R194, R194 ;  /* 0x000000c200c27308 */ /* 0x000e620000000800 */
[----:B------:R-:W-:Y:S01]  /*27c0*/  HMMA.16816.F32.BF16 R132, R132, R54, RZ ;  /* 0x000000368484723c */ /* 0x000fe200000418ff */
[----:B---3--:R-:W-:Y:S01]  /*27d0*/  F2FP.BF16.F32.PACK_AB R34, R192, R191 ;  /* 0x000000bfc022723e */ /* 0x008fe200000010ff */
[----:B------:R-:W-:Y:S01]  /*27e0*/  FADD.FTZ R191, R191, R172 ;  /* 0x000000acbfbf7221 */ /* 0x000fe20000010000 */
[----:B------:R-:W-:Y:S01]  /*27f0*/  F2FP.BF16.F32.PACK_AB R52, R0, R171 ;  /* 0x000000ab0034723e */ /* 0x000fe200000010ff */
[----:B------:R-:W-:-:S02]  /*2800*/  FADD.FTZ R171, R171, R178 ;  /* 0x000000b2abab7221 */ /* 0x000fc40000010000 */
[----:B------:R-:W-:Y:S01]  /*2810*/  HMMA.16816.F32.BF16 R96, R128, R98, RZ ;  /* 0x000000628060723c */ /* 0x000fe200000418ff */
[----:B------:R-:W-:Y:S01]  /*2820*/  MUFU.EX2 R196, R196 ;  /* 0x000000c400c47308 */ /* 0x000fe20000000800 */
[----:B------:R-:W-:Y:S01]  /*2830*/  FADD.FTZ R171, R0, R171 ;  /* 0x000000ab00ab7221 */ /* 0x000fe20000010000 */
[----:B------:R-:W-:-:S03]  /*2840*/  FADD.FTZ R191, R192, R191 ;  /* 0x000000bfc0bf7221 */ /* 0x000fc60000010000 */
[C---:B------:R-:W-:Y:S03]  /*2850*/  HMMA.16816.F32.BF16 R108, R128.reuse, R110, RZ ;  /* 0x0000006e806c723c */ /* 0x040fe600000418ff */
[----:B------:R-:W3:Y:S01]  /*2860*/  MUFU.EX2 R197, R197 ;  /* 0x000000c500c57308 */ /* 0x000ee20000000800 */
[C---:B-1----:R-:W-:Y:S01]  /*2870*/  F2FP.BF16.F32.PACK_AB R33, R194.reuse, R195 ;  /* 0x000000c3c221723e */ /* 0x042fe200000010ff */
[----:B------:R-:W-:Y:S01]  /*2880*/  FADD.FTZ R195, R195, R176 ;  /* 0x000000b0c3c37221 */ /* 0x000fe20000010000 */
[C---:B------:R-:W-:Y:S03]  /*2890*/  HMMA.16816.F32.BF16 R120, R128.reuse, R122, RZ ;  /* 0x0000007a8078723c */ /* 0x040fe600000418ff */
[----:B------:R-:W-:Y:S02]  /*28a0*/  FADD.FTZ R195, R194, R195 ;  /* 0x000000c3c2c37221 */ /* 0x000fe40000010000 */
[----:B------:R-:W-:Y:S01]  /*28b0*/  MUFU.EX2 R198, R198 ;  /* 0x000000c600c67308 */ /* 0x000fe20000000800 */
[C---:B------:R-:W-:Y:S06]  /*28c0*/  HMMA.16816.F32.BF16 R68, R128.reuse, R80, RZ ;  /* 0x000000508044723c */ /* 0x040fec00000418ff */
[----:B------:R-:W-:Y:S01]  /*28d0*/  HMMA.16816.F32.BF16 R80, R128, R82, RZ ;  /* 0x000000528050723c */ /* 0x000fe200000418ff */
[----:B------:R-:W1:Y:S01]  /*28e0*/  MUFU.EX2 R199, R199 ;  /* 0x000000c700c77308 */ /* 0x000e620000000800 */
[----:B---3--:R-:W-:Y:S01]  /*28f0*/  F2FP.BF16.F32.PACK_AB R35, R197, R196 ;  /* 0x000000c4c523723e */ /* 0x008fe200000010ff */
[----:B------:R-:W-:-:S03]  /*2900*/  FADD.FTZ R196, R196, R195 ;  /* 0x000000c3c4c47221 */ /* 0x000fc60000010000 */
[----:B------:R-:W-:Y:S01]  /*2910*/  HMMA.16816.F32.BF16 R128, R128, R54, RZ ;  /* 0x000000368080723c */ /* 0x000fe200000418ff */
[----:B------:R-:W-:Y:S02]  /*2920*/  FADD.FTZ R196, R197, R196 ;  /* 0x000000c4c5c47221 */ /* 0x000fe40000010000 */
[----:B------:R-:W-:Y:S03]  /*2930*/  MUFU.EX2 R174, R174 ;  /* 0x000000ae00ae7308 */ /* 0x000fe60000000800 */
[----:B------:R-:W-:Y:S01]  /*2940*/  HMMA.16816.F32.BF16 R156, R32, R64, R156 ;  /* 0x00000040209c723c */ /* 0x000fe2000004189c */
[----:B------:R-:W-:Y:S01]  /*2950*/  F2FP.BF16.F32.PACK_AB R54, R169, R2 ;  /* 0x00000002a936723e */ /* 0x000fe200000010ff */
[----:B------:R-:W-:-:S03]  /*2960*/  FADD.FTZ R2, R2, R171 ;  /* 0x000000ab02027221 */ /* 0x000fc60000010000 */
[----:B------:R-:W3:Y:S01]  /*2970*/  MUFU.EX2 R175, R175 ;  /* 0x000000af00af7308 */ /* 0x000ee20000000800 */
[----:B-1----:R-:W-:Y:S01]  /*2980*/  F2FP.BF16.F32.PACK_AB R53, R199, R198 ;  /* 0x000000c6c735723e */ /* 0x002fe200000010ff */
[----:B------:R-:W-:Y:S01]  /*2990*/  HMMA.16816.F32.BF16 R124, R32, R60, R124 ;  /* 0x0000003c207c723c */ /* 0x000fe2000004187c */
[----:B------:R-:W-:Y:S01]  /*29a0*/  FADD.FTZ R198, R198, R181 ;  /* 0x000000b5c6c67221 */ /* 0x000fe20000010000 */
[----:B------:R-:W-:-:S03]  /*29b0*/  FADD.FTZ R169, R169, R2 ;  /* 0x00000002a9a97221 */ /* 0x000fc60000010000 */
[----:B------:R-:W-:Y:S01]  /*29c0*/  FADD.FTZ R199, R199, R198 ;  /* 0x000000c6c7c77221 */ /* 0x000fe20000010000 */
[C---:B------:R-:W-:Y:S01]  /*29d0*/  HMMA.16816.F32.BF16 R152, R32.reuse, R66, R152 ;  /* 0x000000422098723c */ /* 0x040fe20000041898 */
[----:B------:R-:W-:Y:S05]  /*29e0*/  MUFU.EX2 R201, R201 ;  /* 0x000000c900c97308 */ /* 0x000fea0000000800 */
[----:B------:R-:W-:Y:S01]  /*29f0*/  HMMA.16816.F32.BF16 R72, R32, R44, R72 ;  /* 0x0000002c2048723c */ /* 0x000fe20000041848 */
[----:B---3--:R-:W-:Y:S02]  /*2a00*/  F2FP.BF16.F32.PACK_AB R55, R175, R174 ;  /* 0x000000aeaf37723e */ /* 0x008fe400000010ff */
[----:B------:R-:W-:Y:S01]  /*2a10*/  MUFU.EX2 R204, R204 ;  /* 0x000000cc00cc7308 */ /* 0x000fe20000000800 */
[----:B------:R-:W-:-:S02]  /*2a20*/  FADD.FTZ R174, R174, R199 ;  /* 0x000000c7aeae7221 */ /* 0x000fc40000010000 */
[----:B--2---:R-:W-:Y:S02]  /*2a30*/  HMMA.16816.F32.BF16 R88, R32, R12, R88 ;  /* 0x0000000c2058723c */ /* 0x004fe40000041858 */
[----:B------:R-:W-:-:S04]  /*2a40*/  FADD.FTZ R174, R175, R174 ;  /* 0x000000aeafae7221 */ /* 0x000fc80000010000 */
[C---:B------:R-:W-:Y:S01]  /*2a50*/  HMMA.16816.F32.BF16 R160, R52.reuse, R64, R160 ;  /* 0x0000004034a0723c */ /* 0x040fe200000418a0 */
[----:B------:R-:W-:Y:S05]  /*2a60*/  MUFU.EX2 R203, R203 ;  /* 0x000000cb00cb7308 */ /* 0x000fea0000000800 */
[C---:B------:R-:W-:Y:S01]  /*2a70*/  HMMA.16816.F32.BF16 R136, R52.reuse, R60, R136 ;  /* 0x0000003c3488723c */ /* 0x040fe20000041888 */
[--C-:B------:R-:W-:Y:S01]  /*2a80*/  FFMA.FTZ R64, R28, UR4, -R205.reuse ;  /* 0x000000041c407c23 */ /* 0x100fe200080108cd */
[----:B------:R-:W-:Y:S01]  /*2a90*/  FFMA.FTZ R65, R29, UR4, -R205 ;  /* 0x000000041d417c23 */ /* 0x000fe200080108cd */
[----:B------:R-:W-:Y:S03]  /*2aa0*/  MUFU.EX2 R56, R56 ;  /* 0x0000003800387308 */ /* 0x000fe60000000800 */
[----:B------:R-:W-:Y:S01]  /*2ab0*/  HMMA.16816.F32.BF16 R148, R52, R66, R148 ;  /* 0x000000423494723c */ /* 0x000fe20000041894 */
[--C-:B------:R-:W-:Y:S01]  /*2ac0*/  FFMA.FTZ R60, R31, UR4, -R202.reuse ;  /* 0x000000041f3c7c23 */ /* 0x100fe200080108ca */
[--C-:B------:R-:W-:Y:S01]  /*2ad0*/  FFMA.FTZ R61, R22, UR4, -R202.reuse ;  /* 0x00000004163d7c23 */ /* 0x100fe200080108ca */
[----:B------:R-:W-:Y:S02]  /*2ae0*/  LDSM.16.MT88.4 R28, [R220+0x9800] ;  /* 0x00980000dc1c783b */ /* 0x000fe40000004200 */
[----:B------:R-:W-:Y:S01]  /*2af0*/  MUFU.EX2 R64, R64 ;  /* 0x0000004000407308 */ /* 0x000fe20000000800 */
[C---:B------:R-:W-:Y:S01]  /*2b00*/  HMMA.16816.F32.BF16 R100, R32.reuse, R8, R100 ;  /* 0x000000082064723c */ /* 0x040fe20000041864 */
[----:B------:R-:W-:Y:S01]  /*2b10*/  FFMA.FTZ R66, R23, UR4, -R202 ;  /* 0x0000000417427c23 */ /* 0x000fe200080108ca */
[----:B------:R-:W-:Y:S01]  /*2b20*/  FFMA.FTZ R67, R4, UR4, -R206 ;  /* 0x0000000404437c23 */ /* 0x000fe200080108ce */
[----:B------:R-:W-:Y:S03]  /*2b30*/  LDSM.16.MT88.4 R20, [R221+0xa800] ;  /* 0x00a80000dd14783b */ /* 0x000fe60000004200 */
[C---:B-----5:R-:W-:Y:S01]  /*2b40*/  HMMA.16816.F32.BF16 R112, R32.reuse, R36, R112 ;  /* 0x000000242070723c */ /* 0x060fe20000041870 */
[----:B------:R-:W-:Y:S05]  /*2b50*/  MUFU.EX2 R65, R65 ;  /* 0x0000004100417308 */ /* 0x000fea0000000800 */
[C---:B------:R-:W-:Y:S03]  /*2b60*/  HMMA.16816.F32.BF16 R76, R32.reuse, R46, R76 ;  /* 0x0000002e204c723c */ /* 0x040fe6000004184c */
[----:B------:R-:W-:Y:S03]  /*2b70*/  MUFU.EX2 R60, R60 ;  /* 0x0000003c003c7308 */ /* 0x000fe60000000800 */
[C---:B------:R-:W-:Y:S05]  /*2b80*/  HMMA.16816.F32.BF16 R92, R32.reuse, R14, R92 ;  /* 0x0000000e205c723c */ /* 0x040fea000004185c */
[----:B------:R-:W-:Y:S01]  /*2b90*/  MUFU.EX2 R61, R61 ;  /* 0x0000003d003d7308 */ /* 0x000fe20000000800 */
[C---:B------:R-:W-:Y:S06]  /*2ba0*/  HMMA.16816.F32.BF16 R104, R32.reuse, R10, R104 ;  /* 0x0000000a2068723c */ /* 0x040fec0000041868 */
[C---:B------:R-:W-:Y:S01]  /*2bb0*/  HMMA.16816.F32.BF16 R116, R32.reuse, R38, R116 ;  /* 0x000000262074723c */ /* 0x040fe20000041874 */
[----:B------:R-:W-:Y:S05]  /*2bc0*/  MUFU.EX2 R66, R66 ;  /* 0x0000004200427308 */ /* 0x000fea0000000800 */
[----:B------:R-:W-:Y:S01]  /*2bd0*/  HMMA.16816.F32.BF16 R132, R32, R62, R132 ;  /* 0x0000003e2084723c */ /* 0x000fe20000041884 */
[----:B------:R-:W1:Y:S02]  /*2be0*/  LDSM.16.MT88.4 R32, [R221+0x9800] ;  /* 0x00980000dd20783b */ /* 0x000e640000004200 */
[----:B------:R-:W2:Y:S03]  /*2bf0*/  MUFU.EX2 R57, R57 ;  /* 0x0000003900397308 */ /* 0x000ea60000000800 */
[C---:B------:R-:W-:Y:S05]  /*2c00*/  HMMA.16816.F32.BF16 R84, R52.reuse, R12, R84 ;  /* 0x0000000c3454723c */ /* 0x040fea0000041854 */
[----:B------:R-:W-:Y:S01]  /*2c10*/  MUFU.EX2 R67, R67 ;  /* 0x0000004300437308 */ /* 0x000fe20000000800 */
[C---:B------:R-:W-:Y:S06]  /*2c20*/  HMMA.16816.F32.BF16 R144, R52.reuse, R8, R144 ;  /* 0x000000083490723c */ /* 0x040fec0000041890 */
[----:B------:R-:W-:Y:S01]  /*2c30*/  HMMA.16816.F32.BF16 R140, R52, R36, R140 ;  /* 0x00000024348c723c */ /* 0x000fe2000004188c */
[----:B------:R-:W-:Y:S01]  /*2c40*/  MUFU.EX2 R48, R48 ;  /* 0x0000003000307308 */ /* 0x000fe20000000800 */
[----:B--2---:R-:W-:Y:S01]  /*2c50*/  F2FP.BF16.F32.PACK_AB R4, R57, R56 ;  /* 0x000000383904723e */ /* 0x004fe200000010ff */
[----:B------:R-:W-:-:S03]  /*2c60*/  FADD.FTZ R56, R56, R169 ;  /* 0x000000a938387221 */ /* 0x000fc60000010000 */
[C---:B------:R-:W-:Y:S01]  /*2c70*/  HMMA.16816.F32.BF16 R96, R52.reuse, R14, R96 ;  /* 0x0000000e3460723c */ /* 0x040fe20000041860 */
[----:B------:R-:W2:Y:S01]  /*2c80*/  LDSM.16.MT88.4 R12, [R220+0xa800] ;  /* 0x00a80000dc0c783b */ /* 0x000ea20000004200 */
[----:B------:R-:W-:Y:S01]  /*2c90*/  FADD.FTZ R56, R57, R56 ;  /* 0x0000003839387221 */ /* 0x000fe20000010000 */
[----:B------:R-:W-:Y:S03]  /*2ca0*/  MUFU.EX2 R49, R49 ;  /* 0x0000003100317308 */ /* 0x000fe60000000800 */
[C---:B------:R-:W-:Y:S01]  /*2cb0*/  HMMA.16816.F32.BF16 R108, R52.reuse, R10, R108 ;  /* 0x0000000a346c723c */ /* 0x040fe2000004186c */
[----:B------:R-:W3:Y:S04]  /*2cc0*/  LDSM.16.MT88.4 R8, [R221+0xb800] ;  /* 0x00b80000dd08783b */ /* 0x000ee80000004200 */
[----:B------:R-:W-:Y:S01]  /*2cd0*/  MUFU.EX2 R41, R41 ;  /* 0x0000002900297308 */ /* 0x000fe20000000800 */
[C---:B------:R-:W-:Y:S01]  /*2ce0*/  HMMA.16816.F32.BF16 R120, R52.reuse, R38, R120 ;  /* 0x000000263478723c */ /* 0x040fe20000041878 */
[----:B------:R-:W4:Y:S05]  /*2cf0*/  LDSM.16.MT88.4 R36, [R220+0xb800] ;  /* 0x00b80000dc24783b */ /* 0x000f2a0000004200 */
[C---:B------:R-:W-:Y:S01]  /*2d00*/  HMMA.16816.F32.BF16 R68, R52.reuse, R44, R68 ;  /* 0x0000002c3444723c */ /* 0x040fe20000041844 */
[----:B------:R-:W-:Y:S05]  /*2d10*/  MUFU.EX2 R50, R50 ;  /* 0x0000003200327308 */ /* 0x000fea0000000800 */
[C---:B------:R-:W-:Y:S01]  /*2d20*/  HMMA.16816.F32.BF16 R80, R52.reuse, R46, R80 ;  /* 0x0000002e3450723c */ /* 0x040fe20000041850 */
[----:B------:R-:W-:Y:S01]  /*2d30*/  F2FP.BF16.F32.PACK_AB R44, R65, R64 ;  /* 0x00000040412c723e */ /* 0x000fe200000010ff */
[----:B------:R-:W-:Y:S01]  /*2d40*/  FADD.FTZ R64, R64, R191 ;  /* 0x000000bf40407221 */ /* 0x000fe20000010000 */
[----:B------:R-:W-:Y:S01]  /*2d50*/  F2FP.BF16.F32.PACK_AB R45, R60, R203 ;  /* 0x000000cb3c2d723e */ /* 0x000fe200000010ff */
[----:B------:R-:W-:Y:S01]  /*2d60*/  FADD.FTZ R203, R203, R196 ;  /* 0x000000c4cbcb7221 */ /* 0x000fe20000010000 */
[----:B------:R-:W-:Y:S01]  /*2d70*/  MUFU.EX2 R40, R40 ;  /* 0x0000002800287308 */ /* 0x000fe20000000800 */
[----:B------:R-:W-:Y:S01]  /*2d80*/  HMMA.16816.F32.BF16 R128, R52, R62, R128 ;  /* 0x0000003e3480723c */ /* 0x000fe20000041880 */
[----:B------:R-:W-:Y:S01]  /*2d90*/  F2FP.BF16.F32.PACK_AB R46, R204, R201 ;  /* 0x000000c9cc2e723e */ /* 0x000fe200000010ff */
[----:B------:R-:W-:Y:S01]  /*2da0*/  FADD.FTZ R64, R65, R64 ;  /* 0x0000004041407221 */ /* 0x000fe20000010000 */
[----:B------:R-:W-:Y:S01]  /*2db0*/  F2FP.BF16.F32.PACK_AB R47, R66, R61 ;  /* 0x0000003d422f723e */ /* 0x000fe200000010ff */
[----:B------:R-:W-:-:S02]  /*2dc0*/  FADD.FTZ R60, R60, R203 ;  /* 0x000000cb3c3c7221 */ /* 0x000fc40000010000 */
[----:B------:R-:W-:Y:S01]  /*2dd0*/  FADD.FTZ R201, R201, R64 ;  /* 0x00000040c9c97221 */ /* 0x000fe20000010000 */
[----:B------:R-:W-:Y:S01]  /*2de0*/  FFMA.FTZ R53, R58, UR4, -R200 ;  /* 0x000000043a357c23 */ /* 0x000fe200080108c8 */
[----:B------:R-:W-:Y:S01]  /*2df0*/  FFMA.FTZ R52, R5, UR4, -R206 ;  /* 0x0000000405347c23 */ /* 0x000fe200080108ce */
[--C-:B------:R-:W-:Y:S01]  /*2e00*/  FFMA.FTZ R54, R59, UR4, -R200.reuse ;  /* 0x000000043b367c23 */ /* 0x100fe200080108c8 */
[--C-:B------:R-:W-:Y:S01]  /*2e10*/  FFMA.FTZ R55, R6, UR4, -R200.reuse ;  /* 0x0000000406377c23 */ /* 0x100fe200080108c8 */
[----:B------:R-:W-:Y:S01]  /*2e20*/  FFMA.FTZ R58, R7, UR4, -R200 ;  /* 0x00000004073a7c23 */ /* 0x000fe200080108c8 */
[C---:B-1----:R-:W-:Y:S01]  /*2e30*/  HMMA.16816.F32.BF16 R156, R44.reuse, R32, R156 ;  /* 0x000000202c9c723c */ /* 0x042fe2000004189c */
[----:B------:R-:W-:Y:S01]  /*2e40*/  MUFU.EX2 R53, R53 ;  /* 0x0000003500357308 */ /* 0x000fe20000000800 */
[--C-:B------:R-:W-:Y:S01]  /*2e50*/  FFMA.FTZ R59, R18, UR4, -R202.reuse ;  /* 0x00000004123b7c23 */ /* 0x100fe200080108ca */
[----:B------:R-:W-:Y:S01]  /*2e60*/  FFMA.FTZ R62, R19, UR4, -R202 ;  /* 0x00000004133e7c23 */ /* 0x000fe200080108ca */
[----:B------:R-:W-:Y:S01]  /*2e70*/  FADD.FTZ R61, R61, R60 ;  /* 0x0000003c3d3d7221 */ /* 0x000fe20000010000 */
[----:B------:R-:W-:Y:S01]  /*2e80*/  FADD.FTZ R201, R204, R201 ;  /* 0x000000c9ccc97221 */ /* 0x000fe20000010000 */
[C---:B------:R-:W-:Y:S02]  /*2e90*/  HMMA.16816.F32.BF16 R72, R44.reuse, R28, R72 ;  /* 0x0000001c2c48723c */ /* 0x040fe40000041848 */
[----:B------:R-:W-:Y:S01]  /*2ea0*/  FADD.FTZ R66, R66, R61 ;  /* 0x0000003d42427221 */ /* 0x000fe20000010000 */
[----:B------:R-:W1:Y:S03]  /*2eb0*/  MUFU.EX2 R52, R52 ;  /* 0x0000003400347308 */ /* 0x000e660000000800 */
[C---:B------:R-:W-:Y:S05]  /*2ec0*/  HMMA.16816.F32.BF16 R88, R44.reuse, R20, R88 ;  /* 0x000000142c58723c */ /* 0x040fea0000041858 */
[----:B------:R-:W5:Y:S01]  /*2ed0*/  MUFU.EX2 R54, R54 ;  /* 0x0000003600367308 */ /* 0x000f620000000800 */
[C---:B--2---:R-:W-:Y:S06]  /*2ee0*/  HMMA.16816.F32.BF16 R100, R44.reuse, R12, R100 ;  /* 0x0000000c2c64723c */ /* 0x044fec0000041864 */
[----:B---3--:R-:W-:Y:S01]  /*2ef0*/  HMMA.16816.F32.BF16 R112, R44, R8, R112 ;  /* 0x000000082c70723c */ /* 0x008fe20000041870 */
[----:B------:R-:W-:Y:S01]  /*2f00*/  MUFU.EX2 R55, R55 ;  /* 0x0000003700377308 */ /* 0x000fe20000000800 */
[----:B-1----:R-:W-:Y:S01]  /*2f10*/  F2FP.BF16.F32.PACK_AB R6, R52, R67 ;  /* 0x000000433406723e */ /* 0x002fe200000010ff */
[----:B------:R-:W-:-:S03]  /*2f20*/  FADD.FTZ R67, R67, R56 ;  /* 0x0000003843437221 */ /* 0x000fc60000010000 */
[C---:B----4-:R-:W-:Y:S01]  /*2f30*/  HMMA.16816.F32.BF16 R124, R44.reuse, R36, R124 ;  /* 0x000000242c7c723c */ /* 0x050fe2000004187c */
[----:B------:R-:W-:Y:S02]  /*2f40*/  FADD.FTZ R67, R52, R67 ;  /* 0x0000004334437221 */ /* 0x000fe40000010000 */
[----:B------:R-:W1:Y:S01]  /*2f50*/  MUFU.EX2 R58, R58 ;  /* 0x0000003a003a7308 */ /* 0x000e620000000800 */
[C---:B-----5:R-:W-:Y:S01]  /*2f60*/  F2FP.BF16.F32.PACK_AB R5, R54.reuse, R53 ;  /* 0x000000353605723e */ /* 0x060fe200000010ff */
[----:B------:R-:W-:Y:S01]  /*2f70*/  FADD.FTZ R53, R53, R174 ;  /* 0x000000ae35357221 */ /* 0x000fe20000010000 */
[C---:B------:R-:W-:Y:S03]  /*2f80*/  HMMA.16816.F32.BF16 R152, R44.reuse, R34, R152 ;  /* 0x000000222c98723c */ /* 0x040fe60000041898 */
[----:B------:R-:W-:Y:S02]  /*2f90*/  FADD.FTZ R54, R54, R53 ;  /* 0x0000003536367221 */ /* 0x000fe40000010000 */
[----:B------:R-:W-:Y:S01]  /*2fa0*/  MUFU.EX2 R243, R243 ;  /* 0x000000f300f37308 */ /* 0x000fe20000000800 */
[C---:B------:R-:W-:Y:S06]  /*2fb0*/  HMMA.16816.F32.BF16 R76, R44.reuse, R30, R76 ;  /* 0x0000001e2c4c723c */ /* 0x040fec000004184c */
[----:B------:R-:W-:Y:S01]  /*2fc0*/  HMMA.16816.F32.BF16 R92, R44, R22, R92 ;  /* 0x000000162c5c723c */ /* 0x000fe2000004185c */
[----:B------:R-:W-:Y:S01]  /*2fd0*/  MUFU.EX2 R241, R241 ;  /* 0x000000f100f17308 */ /* 0x000fe20000000800 */
[----:B-1----:R-:W-:Y:S01]  /*2fe0*/  F2FP.BF16.F32.PACK_AB R7, R58, R55 ;  /* 0x000000373a07723e */ /* 0x002fe200000010ff */
[----:B------:R-:W-:-:S03]  /*2ff0*/  FADD.FTZ R55, R55, R54 ;  /* 0x0000003637377221 */ /* 0x000fc60000010000 */
[C---:B------:R-:W-:Y:S01]  /*3000*/  HMMA.16816.F32.BF16 R104, R44.reuse, R14, R104 ;  /* 0x0000000e2c68723c */ /* 0x040fe20000041868 */
[----:B------:R-:W-:Y:S02]  /*3010*/  FADD.FTZ R58, R58, R55 ;  /* 0x000000373a3a7221 */ /* 0x000fe40000010000 */
[----:B------:R-:W-:Y:S03]  /*3020*/  MUFU.EX2 R59, R59 ;  /* 0x0000003b003b7308 */ /* 0x000fe60000000800 */
[C---:B------:R-:W-:Y:S05]  /*3030*/  HMMA.16816.F32.BF16 R116, R44.reuse, R10, R116 ;  /* 0x0000000a2c74723c */ /* 0x040fea0000041874 */
[----:B------:R-:W-:Y:S01]  /*3040*/  MUFU.EX2 R62, R62 ;  /* 0x0000003e003e7308 */ /* 0x000fe20000000800 */
[----:B------:R-:W-:Y:S06]  /*3050*/  HMMA.16816.F32.BF16 R132, R44, R38, R132 ;  /* 0x000000262c84723c */ /* 0x000fec0000041884 */
[C---:B------:R-:W-:Y:S01]  /*3060*/  HMMA.16816.F32.BF16 R68, R4.reuse, R28, R68 ;  /* 0x0000001c0444723c */ /* 0x040fe20000041844 */
[--C-:B------:R-:W-:Y:S01]  /*3070*/  FFMA.FTZ R44, R24, UR4, -R205.reuse ;  /* 0x00000004182c7c23 */ /* 0x100fe200080108cd */
[--C-:B------:R-:W-:Y:S01]  /*3080*/  FFMA.FTZ R45, R25, UR4, -R205.reuse ;  /* 0x00000004192d7c23 */ /* 0x100fe200080108cd */
[----:B------:R-:W-:Y:S01]  /*3090*/  FFMA.FTZ R46, R16, UR4, -R205 ;  /* 0x00000004102e7c23 */ /* 0x000fe200080108cd */
[----:B------:R-:W-:Y:S01]  /*30a0*/  FFMA.FTZ R47, R26, UR4, -R202 ;  /* 0x000000041a2f7c23 */ /* 0x000fe200080108ca */
[----:B------:R-:W-:Y:S01]  /*30b0*/  LDSM.16.MT88.4 R16, [R220+0xac00] ;  /* 0x00ac0000dc10783b */ /* 0x000fe20000004200 */
[C---:B------:R-:W-:Y:S01]  /*30c0*/  HMMA.16816.F32.BF16 R80, R4.reuse, R30, R80 ;  /* 0x0000001e0450723c */ /* 0x040fe20000041850 */
[--C-:B------:R-:W-:Y:S01]  /*30d0*/  FFMA.FTZ R202, R51, UR4, -R200.reuse ;  /* 0x0000000433ca7c23 */ /* 0x100fe200080108c8 */
[----:B------:R-:W-:Y:S01]  /*30e0*/  MUFU.EX2 R44, R44 ;  /* 0x0000002c002c7308 */ /* 0x000fe20000000800 */
[----:B------:R-:W1:Y:S03]  /*30f0*/  LDSM.16.MT88.4 R28, [R221+0x9c00] ;  /* 0x009c0000dd1c783b */ /* 0x000e660000004200 */
[C---:B------:R-:W-:Y:S01]  /*3100*/  HMMA.16816.F32.BF16 R84, R4.reuse, R20, R84 ;  /* 0x000000140454723c */ /* 0x040fe20000041854 */
[----:B------:R-:W2:Y:S03]  /*3110*/  LDSM.16.MT88.4 R24, [R220+0x9c00] ;  /* 0x009c0000dc18783b */ /* 0x000ea60000004200 */
[----:B------:R-:W3:Y:S02]  /*3120*/  MUFU.EX2 R45, R45 ;  /* 0x0000002d002d7308 */ /* 0x000ee40000000800 */
[C---:B------:R-:W-:Y:S01]  /*3130*/  HMMA.16816.F32.BF16 R96, R4.reuse, R22, R96 ;  /* 0x000000160460723c */ /* 0x040fe20000041860 */
[----:B------:R-:W4:Y:S05]  /*3140*/  LDSM.16.MT88.4 R20, [R221+0xac00] ;  /* 0x00ac0000dd14783b */ /* 0x000f2a0000004200 */
[C---:B------:R-:W-:Y:S01]  /*3150*/  HMMA.16816.F32.BF16 R144, R4.reuse, R12, R144 ;  /* 0x0000000c0490723c */ /* 0x040fe20000041890 */
[----:B------:R-:W5:Y:S05]  /*3160*/  MUFU.EX2 R47, R47 ;  /* 0x0000002f002f7308 */ /* 0x000f6a0000000800 */
[C---:B------:R-:W-:Y:S01]  /*3170*/  HMMA.16816.F32.BF16 R108, R4.reuse, R14, R108 ;  /* 0x0000000e046c723c */ /* 0x040fe2000004186c */
[----:B------:R-:W4:Y:S02]  /*3180*/  LDSM.16.MT88.4 R12, [R221+0xbc00] ;  /* 0x00bc0000dd0c783b */ /* 0x000f240000004200 */
[----:B------:R-:W-:Y:S03]  /*3190*/  MUFU.EX2 R202, R202 ;  /* 0x000000ca00ca7308 */ /* 0x000fe60000000800 */
[C---:B------:R-:W-:Y:S05]  /*31a0*/  HMMA.16816.F32.BF16 R140, R4.reuse, R8, R140 ;  /* 0x00000008048c723c */ /* 0x040fea000004188c */
[----:B------:R-:W1:Y:S01]  /*31b0*/  MUFU.EX2 R46, R46 ;  /* 0x0000002e002e7308 */ /* 0x000e620000000800 */
[C---:B------:R-:W-:Y:S01]  /*31c0*/  HMMA.16816.F32.BF16 R120, R4.reuse, R10, R120 ;  /* 0x0000000a0478723c */ /* 0x040fe20000041878 */
[----:B------:R-:W4:Y:S05]  /*31d0*/  LDSM.16.MT88.4 R8, [R220+0xbc00] ;  /* 0x00bc0000dc08783b */ /* 0x000f2a0000004200 */
[C---:B------:R-:W-:Y:S01]  /*31e0*/  HMMA.16816.F32.BF16 R136, R4.reuse, R36, R136 ;  /* 0x000000240488723c */ /* 0x040fe20000041888 */
[----:B------:R-:W-:Y:S05]  /*31f0*/  MUFU.EX2 R36, R42 ;  /* 0x0000002a00247308 */ /* 0x000fea0000000800 */
[----:B------:R-:W-:Y:S01]  /*3200*/  HMMA.16816.F32.BF16 R160, R4, R32, R160 ;  /* 0x0000002004a0723c */ /* 0x000fe200000418a0 */
[----:B------:R-:W-:-:S05]  /*3210*/  FFMA.FTZ R37, R43, UR4, -R200 ;  /* 0x000000042b257c23 */ /* 0x000fca00080108c8 */
[C---:B------:R-:W-:Y:S01]  /*3220*/  HMMA.16816.F32.BF16 R148, R4.reuse, R34, R148 ;  /* 0x000000220494723c */ /* 0x040fe20000041894 */
[----:B------:R-:W2:Y:S01]  /*3230*/  MUFU.EX2 R37, R37 ;  /* 0x0000002500257308 */ /* 0x000ea20000000800 */
[----:B---3--:R-:W-:Y:S01]  /*3240*/  F2FP.BF16.F32.PACK_AB R32, R45, R44 ;  /* 0x0000002c2d20723e */ /* 0x008fe200000010ff */
[----:B------:R-:W-:Y:S01]  /*3250*/  FADD.FTZ R44, R44, R201 ;  /* 0x000000c92c2c7221 */ /* 0x000fe20000010000 */
[----:B-----5:R-:W-:Y:S01]  /*3260*/  F2FP.BF16.F32.PACK_AB R33, R50, R47 ;  /* 0x0000002f3221723e */ /* 0x020fe200000010ff */
[----:B------:R-:W-:Y:S01]  /*3270*/  FADD.FTZ R47, R47, R66 ;  /* 0x000000422f2f7221 */ /* 0x000fe20000010000 */
[----:B------:R-:W-:Y:S01]  /*3280*/  HMMA.16816.F32.BF16 R128, R4, R38, R128 ;  /* 0x000000260480723c */ /* 0x000fe20000041880 */
[----:B-1----:R-:W-:Y:S01]  /*3290*/  F2FP.BF16.F32.PACK_AB R34, R241, R46 ;  /* 0x0000002ef122723e */ /* 0x002fe200000010ff */
[----:B------:R-:W-:Y:S01]  /*32a0*/  FADD.FTZ R45, R45, R44 ;  /* 0x0000002c2d2d7221 */ /* 0x000fe20000010000 */
[----:B------:R-:W-:Y:S01]  /*32b0*/  F2FP.BF16.F32.PACK_AB R35, R62, R59 ;  /* 0x0000003b3e23723e */ /* 0x000fe200000010ff */
[----:B------:R-:W-:-:S02]  /*32c0*/  FADD.FTZ R50, R50, R47 ;  /* 0x0000002f32327221 */ /* 0x000fc40000010000 */
[----:B------:R-:W-:Y:S01]  /*32d0*/  FADD.FTZ R46, R46, R45 ;  /* 0x0000002d2e2e7221 */ /* 0x000fe20000010000 */
[----:B------:R-:W-:Y:S01]  /*32e0*/  F2FP.BF16.F32.PACK_AB R4, R49, R48 ;  /* 0x000000303104723e */ /* 0x000fe200000010ff */
[----:B------:R-:W-:Y:S01]  /*32f0*/  FADD.FTZ R48, R48, R67 ;  /* 0x0000004330307221 */ /* 0x000fe20000010000 */
[C---:B------:R-:W-:Y:S01]  /*3300*/  F2FP.BF16.F32.PACK_AB R5, R202.reuse, R41 ;  /* 0x00000029ca05723e */ /* 0x040fe200000010ff */
[----:B------:R-:W-:Y:S01]  /*3310*/  FADD.FTZ R41, R41, R58 ;  /* 0x0000003a29297221 */ /* 0x000fe20000010000 */
[----:B------:R-:W-:Y:S01]  /*3320*/  F2FP.BF16.F32.PACK_AB R6, R243, R40 ;  /* 0x00000028f306723e */ /* 0x000fe200000010ff */
[----:B------:R-:W-:Y:S01]  /*3330*/  FADD.FTZ R49, R49, R48 ;  /* 0x0000003031317221 */ /* 0x000fe20000010000 */
[----:B--2---:R-:W-:Y:S01]  /*3340*/  F2FP.BF16.F32.PACK_AB R7, R37, R36 ;  /* 0x000000242507723e */ /* 0x004fe200000010ff */
[----:B------:R-:W-:Y:S01]  /*3350*/  FADD.FTZ R41, R202, R41 ;  /* 0x00000029ca297221 */ /* 0x000fe20000010000 */
[----:B------:R-:W-:Y:S01]  /*3360*/  FADD.FTZ R59, R59, R50 ;  /* 0x000000323b3b7221 */ /* 0x000fe20000010000 */
[----:B------:R-:W-:Y:S01]  /*3370*/  FADD.FTZ R40, R40, R49 ;  /* 0x0000003128287221 */ /* 0x000fe20000010000 */
[C---:B------:R-:W-:Y:S01]  /*3380*/  HMMA.16816.F32.BF16 R156, R32.reuse, R28, R156 ;  /* 0x0000001c209c723c */ /* 0x040fe2000004189c */
[----:B------:R-:W-:Y:S01]  /*3390*/  FADD.FTZ R36, R36, R41 ;  /* 0x0000002924247221 */ /* 0x000fe20000010000 */
[----:B------:R-:W-:Y:S01]  /*33a0*/  FADD.FTZ R241, R241, R46 ;  /* 0x0000002ef1f17221 */ /* 0x000fe20000010000 */
[----:B------:R-:W-:Y:S01]  /*33b0*/  FADD.FTZ R243, R243, R40 ;  /* 0x00000028f3f37221 */ /* 0x000fe20000010000 */
[----:B------:R-:W-:Y:S01]  /*33c0*/  FADD.FTZ R239, R62, R59 ;  /* 0x0000003b3eef7221 */ /* 0x000fe20000010000 */
[----:B------:R-:W-:Y:S01]  /*33d0*/  FADD.FTZ R238, R37, R36 ;  /* 0x0000002425ee7221 */ /* 0x000fe20000010000 */
[C---:B------:R-:W-:Y:S06]  /*33e0*/  HMMA.16816.F32.BF16 R152, R32.reuse, R30, R152 ;  /* 0x0000001e2098723c */ /* 0x040fec0000041898 */
[C---:B------:R-:W-:Y:S06]  /*33f0*/  HMMA.16816.F32.BF16 R72, R32.reuse, R24, R72 ;  /* 0x000000182048723c */ /* 0x040fec0000041848 */
[C---:B------:R-:W-:Y:S06]  /*3400*/  HMMA.16816.F32.BF16 R76, R32.reuse, R26, R76 ;  /* 0x0000001a204c723c */ /* 0x040fec000004184c */
[C---:B----4-:R-:W-:Y:S06]  /*3410*/  HMMA.16816.F32.BF16 R88, R32.reuse, R20, R88 ;  /* 0x000000142058723c */ /* 0x050fec0000041858 */
[C---:B------:R-:W-:Y:S06]  /*3420*/  HMMA.16816.F32.BF16 R92, R32.reuse, R22, R92 ;  /* 0x00000016205c723c */ /* 0x040fec000004185c */
        /* <DEDUP_REMOVED lines=19> */
[----:B------:R-:W-:-:S15]  /*3560*/  @!P0 BRA `(.L_x_36) ;  /* 0x0000002c00a48947 */ /* 0x000fde0003800000 */
        /* <DEDUP_REMOVED lines=11> */
.L_x_39:
[----:B------:R-:W-:Y:S04]  /*3620*/  VIADD R165, R236, 0xffffffff ;  /* 0xffffffffeca57836 */ /* 0x000fe80000000000 */
[C---:B------:R-:W-:Y:S01]  /*3630*/  IMAD.WIDE.U32 R166, R165.reuse, UR8, RZ ;  /* 0x00000008a5a67c25 */ /* 0x040fe2000f8e00ff */
[----:B------:R-:W-:Y:S05]  /*3640*/  SHF.R.S32.HI R164, RZ, 0x1f, R165 ;  /* 0x0000001fffa47819 */ /* 0x000fea00000114a5 */
[----:B------:R-:W-:Y:S04]  /*3650*/  IMAD R164, R164, UR8, RZ ;  /* 0x00000008a4a47c24 */ /* 0x000fe8000f8e02ff */
[----:B------:R-:W-:Y:S01]  /*3660*/  IMAD R164, R165, UR9, R164 ;  /* 0x00000009a5a47c24 */ /* 0x000fe2000f8e02a4 */
[C---:B------:R-:W-:Y:S03]  /*3670*/  LEA R165, P1, R166.reuse, R232, 0x6 ;  /* 0x000000e8a6a57211 */ /* 0x040fe600078230ff */
[----:B------:R-:W-:Y:S01]  /*3680*/  IMAD.IADD R167, R167, 0x1, R164 ;  /* 0x00000001a7a77824 */ /* 0x000fe200078e02a4 */
[C---:B------:R-:W-:Y:S04]  /*3690*/  LEA R172, P2, R165.reuse, UR6, 0x1 ;  /* 0x00000006a5ac7c11 */ /* 0x040fe8000f8408ff */
        /* <DEDUP_REMOVED lines=15> */
.L_x_37:
        /* <DEDUP_REMOVED lines=10> */
[----:B------:R-:W-:Y:S02]  /*3830*/  IADD3 R244, P0, R246, UR14, RZ ;  /* 0x0000000ef6f47c10 */ /* 0x000fe4000ff1e0ff */
[----:B------:R-:W-:Y:S04]  /*3840*/  LEA.HI.X R247, R170, UR11, R171, 0x1, P1 ;  /* 0x0000000baaf77c11 */ /* 0x000fe800088f0cab */
[----:B------:R-:W-:Y:S01]  /*3850*/  IADD3.X R245, R247, UR15, RZ, P0, !PT ;  /* 0x0000000ff7f57c10 */ /* 0x000fe200087fe4ff */
[----:B------:R-:W-:Y:S01]  /*3860*/  @!PT LDS RZ, [RZ] ;  /* 0x00000000fffff984 */ /* 0x000fe20000000800 */
[----:B------:R-:W-:Y:S01]  /*3870*/  @!PT LDS RZ, [RZ] ;  /* 0x00000000fffff984 */ /* 0x000fe20000000800 */
[----:B------:R-:W-:Y:S01]  /*3880*/  @!PT LDS RZ, [RZ] ;  /* 0x00000000fffff984 */ /* 0x000fe20000000800 */
[----:B------:R-:W-:Y:S01]  /*3890*/  LDGSTS.E.BYPASS.LTC128B.128 [R229+0x9000], desc[UR16][R246.64] ;  /* 0x09000000f6e57fae */ /* 0x000fe2000b901d50 */
[----:B------:R-:W-:Y:S05]  /*38a0*/  ISETP.GT.AND P0, PT, R236, RZ, PT ;  /* 0x000000ffec00720c */ /* 0x000fea0003f04270 */
[----:B------:R-:W-:Y:S06]  /*38b0*/  LDGSTS.E.BYPASS.LTC128B.128 [R229+0xa000], desc[UR16][R246.64+0x40] ;  /* 0x0a000040f6e57fae */ /* 0x000fec000b901d50 */
[----:B------:R-:W-:Y:S06]  /*38c0*/  LDGSTS.E.BYPASS.LTC128B.128 [R229+0xb000], desc[UR16][R246.64+0x80] ;  /* 0x0b000080f6e57fae */ /* 0x000fec000b901d50 */
[----:B------:R-:W-:Y:S06]  /*38d0*/  LDGSTS.E.BYPASS.LTC128B.128 [R229+0x9800], desc[UR16][R244.64] ;  /* 0x09800000f4e57fae */ /* 0x000fec000b901d50 */
[----:B------:R-:W-:Y:S06]  /*38e0*/  LDGSTS.E.BYPASS.LTC128B.128 [R229+0xa800], desc[UR16][R244.64+0x40] ;  /* 0x0a800040f4e57fae */ /* 0x000fec000b901d50 */
[----:B------:R1:W-:Y:S06]  /*38f0*/  LDGSTS.E.BYPASS.LTC128B.128 [R229+0xb800], desc[UR16][R244.64+0x80] ;  /* 0x0b800080f4e57fae */ /* 0x0003ec000b901d50 */
[----:B------:R-:W-:Y:S06]  /*3900*/  LDSM.16.M88.4 R164, [R225] ;  /* 0x00000000e1a4783b */ /* 0x000fec0000000200 */
[----:B------:R-:W2:Y:S06]  /*3910*/  LDSM.16.M88.4 R172, [R224] ;  /* 0x00000000e0ac783b */ /* 0x000eac0000000200 */
[----:B------:R-:W3:Y:S06]  /*3920*/  LDSM.16.M88.4 R176, [R225+0x1000] ;  /* 0x00100000e1b0783b */ /* 0x000eec0000000200 */
[----:B------:R-:W4:Y:S06]  /*3930*/  LDSM.16.M88.4 R180, [R224+0x400] ;  /* 0x00040000e0b4783b */ /* 0x000f2c0000000200 */
[----:B------:R-:W0:Y:S06]  /*3940*/  LDGDEPBAR ;  /* 0x00000000000079af */ /* 0x000e2c0000000000 */
[----:B------:R-:W5:Y:S06]  /*3950*/  LDSM.16.M88.4 R184, [R224+0x800] ;  /* 0x00080000e0b8783b */ /* 0x000f6c0000000200 */
[----:B------:R-:W1:Y:S06]  /*3960*/  LDSM.16.M88.4 R188, [R224+0xc00] ;  /* 0x000c0000e0bc783b */ /* 0x000e6c0000000200 */
[----:B------:R-:W-:Y:S01]  /*3970*/  LDSM.16.M88.4 R192, [R223] ;  /* 0x00000000dfc0783b */ /* 0x000fe20000000200 */
[-C--:B--2---:R-:W-:Y:S05]  /*3980*/  HMMA.16816.F32.BF16 R4, R164, R172.reuse, RZ ;  /* 0x000000aca404723c */ /* 0x084fea00000418ff */
[----:B------:R-:W2:Y:S01]  /*3990*/  LDSM.16.M88.4 R196, [R222] ;  /* 0x00000000dec4783b */ /* 0x000ea20000000200 */
[C---:B---3--:R-:W-:Y:S05]  /*39a0*/  HMMA.16816.F32.BF16 R8, R176.reuse, R172, RZ ;  /* 0x000000acb008723c */ /* 0x048fea00000418ff */
[----:B------:R-:W3:Y:S01]  /*39b0*/  LDSM.16.M88.4 R200, [R223+0x1000] ;  /* 0x00100000dfc8783b */ /* 0x000ee20000000200 */
[-C--:B------:R-:W-:Y:S05]  /*39c0*/  HMMA.16816.F32.BF16 R12, R176, R174.reuse, RZ ;  /* 0x000000aeb00c723c */ /* 0x080fea00000418ff */
[----:B------:R-:W3:Y:S01]  /*39d0*/  LDSM.16.M88.4 R204, [R222+0x400] ;  /* 0x00040000decc783b */ /* 0x000ee20000000200 */
[C---:B------:R-:W-:Y:S05]  /*39e0*/  HMMA.16816.F32.BF16 R16, R164.reuse, R174, RZ ;  /* 0x000000aea410723c */ /* 0x040fea00000418ff */
[----:B------:R-:W3:Y:S01]  /*39f0*/  LDSM.16.M88.4 R208, [R222+0x800] ;  /* 0x00080000ded0783b */ /* 0x000ee20000000200 */
[-C--:B----4-:R-:W-:Y:S05]  /*3a00*/  HMMA.16816.F32.BF16 R20, R164, R180.reuse, RZ ;  /* 0x000000b4a414723c */ /* 0x090fea00000418ff */
[----:B------:R-:W4:Y:S01]  /*3a10*/  LDSM.16.M88.4 R172, [R222+0xc00] ;  /* 0x000c0000deac783b */ /* 0x000f220000000200 */
[C---:B------:R-:W-:Y:S05]  /*3a20*/  HMMA.16816.F32.BF16 R24, R176.reuse, R180, RZ ;  /* 0x000000b4b018723c */ /* 0x040fea00000418ff */
[----:B------:R-:W-:Y:S01]  /*3a30*/  LDSM.16.M88.4 R212, [R224+0x1000] ;  /* 0x00100000e0d4783b */ /* 0x000fe20000000200 */
[-C--:B------:R-:W-:Y:S05]  /*3a40*/  HMMA.16816.F32.BF16 R28, R176, R182.reuse, RZ ;  /* 0x000000b6b01c723c */ /* 0x080fea00000418ff */
[----:B------:R-:W-:Y:S01]  /*3a50*/  LDSM.16.M88.4 R216, [R225+0x3000] ;  /* 0x00300000e1d8783b */ /* 0x000fe20000000200 */
[C---:B------:R-:W-:Y:S05]  /*3a60*/  HMMA.16816.F32.BF16 R32, R164.reuse, R182, RZ ;  /* 0x000000b6a420723c */ /* 0x040fea00000418ff */
[----:B------:R-:W4:Y:S01]  /*3a70*/  LDSM.16.M88.4 R180, [R225+0x2000] ;  /* 0x00200000e1b4783b */ /* 0x000f220000000200 */
[-C--:B-----5:R-:W-:Y:S06]  /*3a80*/  HMMA.16816.F32.BF16 R36, R164, R184.reuse, RZ ;  /* 0x000000b8a424723c */ /* 0x0a0fec00000418ff */
[C---:B------:R-:W-:Y:S06]  /*3a90*/  HMMA.16816.F32.BF16 R40, R176.reuse, R184, RZ ;  /* 0x000000b8b028723c */ /* 0x040fec00000418ff */
[-C--:B------:R-:W-:Y:S06]  /*3aa0*/  HMMA.16816.F32.BF16 R44, R176, R186.reuse, RZ ;  /* 0x000000bab02c723c */ /* 0x080fec00000418ff */
[C---:B------:R-:W-:Y:S01]  /*3ab0*/  HMMA.16816.F32.BF16 R48, R164.reuse, R186, RZ ;  /* 0x000000baa430723c */ /* 0x040fe200000418ff */
[----:B------:R-:W-:Y:S05]  /*3ac0*/  LDSM.16.M88.4 R184, [R224+0x1c00] ;  /* 0x001c0000e0b8783b */ /* 0x000fea0000000200 */
[-C--:B-1----:R-:W-:Y:S06]  /*3ad0*/  HMMA.16816.F32.BF16 R52, R164, R188.reuse, RZ ;  /* 0x000000bca434723c */ /* 0x082fec00000418ff */
[C---:B------:R-:W-:Y:S06]  /*3ae0*/  HMMA.16816.F32.BF16 R56, R176.reuse, R188, RZ ;  /* 0x000000bcb038723c */ /* 0x040fec00000418ff */
[-C--:B------:R-:W-:Y:S01]  /*3af0*/  HMMA.16816.F32.BF16 R60, R176, R190.reuse, RZ ;  /* 0x000000beb03c723c */ /* 0x080fe200000418ff */
[----:B------:R-:W-:Y:S05]  /*3b00*/  LDSM.16.M88.4 R176, [R224+0x1800] ;  /* 0x00180000e0b0783b */ /* 0x000fea0000000200 */
[----:B------:R-:W-:Y:S01]  /*3b10*/  HMMA.16816.F32.BF16 R64, R164, R190, RZ ;  /* 0x000000bea440723c */ /* 0x000fe200000418ff */
[----:B------:R-:W1:Y:S05]  /*3b20*/  LDSM.16.M88.4 R164, [R224+0x1400] ;  /* 0x00140000e0a4783b */ /* 0x000e6a0000000200 */
[-C--:B--2---:R-:W-:Y:S01]  /*3b30*/  HMMA.16816.F32.BF16 R4, R192, R196.reuse, R4 ;  /* 0x000000c4c004723c */ /* 0x084fe20000041804 */
[----:B------:R-:W-:Y:S05]  /*3b40*/  LDSM.16.M88.4 R188, [R222+0x1000] ;  /* 0x00100000debc783b */ /* 0x000fea0000000200 */
[C---:B---3--:R-:W-:Y:S06]  /*3b50*/  HMMA.16816.F32.BF16 R8, R200.reuse, R196, R8 ;  /* 0x000000c4c808723c */ /* 0x048fec0000041808 */
        /* <DEDUP_REMOVED lines=13> */
[-C--:B----4-:R-:W-:Y:S06]  /*3c30*/  HMMA.16816.F32.BF16 R52, R192, R172.reuse, R52 ;  /* 0x000000acc034723c */ /* 0x090fec0000041834 */
[C---:B------:R-:W-:Y:S06]  /*3c40*/  HMMA.16816.F32.BF16 R56, R200.reuse, R172, R56 ;  /* 0x000000acc838723c */ /* 0x040fec0000041838 */
[-C--:B------:R-:W-:Y:S01]  /*3c50*/  HMMA.16816.F32.BF16 R60, R200, R174.reuse, R60 ;  /* 0x000000aec83c723c */ /* 0x080fe2000004183c */
[----:B------:R-:W-:Y:S05]  /*3c60*/  LDSM.16.M88.4 R200, [R222+0x1800] ;  /* 0x00180000dec8783b */ /* 0x000fea0000000200 */
[----:B------:R-:W-:Y:S01]  /*3c70*/  HMMA.16816.F32.BF16 R64, R192, R174, R64 ;  /* 0x000000aec040723c */ /* 0x000fe20000041840 */
[----:B------:R-:W2:Y:S05]  /*3c80*/  LDSM.16.M88.4 R172, [R223+0x2000] ;  /* 0x00200000dfac783b */ /* 0x000eaa0000000200 */
[-C--:B------:R-:W-:Y:S01]  /*3c90*/  HMMA.16816.F32.BF16 R4, R180, R212.reuse, R4 ;  /* 0x000000d4b404723c */ /* 0x080fe20000041804 */
[----:B------:R-:W3:Y:S05]  /*3ca0*/  LDSM.16.M88.4 R192, [R223+0x3000] ;  /* 0x00300000dfc0783b */ /* 0x000eea0000000200 */
[C---:B------:R-:W-:Y:S06]  /*3cb0*/  HMMA.16816.F32.BF16 R8, R216.reuse, R212, R8 ;  /* 0x000000d4d808723c */ /* 0x040fec0000041808 */
[-C--:B------:R-:W-:Y:S06]  /*3cc0*/  HMMA.16816.F32.BF16 R12, R216, R214.reuse, R12 ;  /* 0x000000d6d80c723c */ /* 0x080fec000004180c */
[C---:B------:R-:W-:Y:S06]  /*3cd0*/  HMMA.16816.F32.BF16 R16, R180.reuse, R214, R16 ;  /* 0x000000d6b410723c */ /* 0x040fec0000041810 */
[-C--:B-1----:R-:W-:Y:S06]  /*3ce0*/  HMMA.16816.F32.BF16 R20, R180, R164.reuse, R20 ;  /* 0x000000a4b414723c */ /* 0x082fec0000041814 */
        /* <DEDUP_REMOVED lines=8> */
[----:B------:R-:W1:Y:S05]  /*3d70*/  LDSM.16.M88.4 R176, [R224+0x2000] ;  /* 0x00200000e0b0783b */ /* 0x000e6a0000000200 */
[-C--:B------:R-:W-:Y:S06]  /*3d80*/  HMMA.16816.F32.BF16 R52, R180, R184.reuse, R52 ;  /* 0x000000b8b434723c */ /* 0x080fec0000041834 */
[C---:B------:R-:W-:Y:S06]  /*3d90*/  HMMA.16816.F32.BF16 R56, R216.reuse, R184, R56 ;  /* 0x000000b8d838723c */ /* 0x040fec0000041838 */
[-C--:B------:R-:W-:Y:S06]  /*3da0*/  HMMA.16816.F32.BF16 R60, R216, R186.reuse, R60 ;  /* 0x000000bad83c723c */ /* 0x080fec000004183c */
[----:B------:R-:W-:Y:S01]  /*3db0*/  HMMA.16816.F32.BF16 R64, R180, R186, R64 ;  /* 0x000000bab440723c */ /* 0x000fe20000041840 */
[----:B------:R-:W4:Y:S05]  /*3dc0*/  LDSM.16.M88.4 R180, [R225+0x5000] ;  /* 0x00500000e1b4783b */ /* 0x000f2a0000000200 */
[-C--:B--2---:R-:W-:Y:S01]  /*3dd0*/  HMMA.16816.F32.BF16 R4, R172, R188.reuse, R4 ;  /* 0x000000bcac04723c */ /* 0x084fe20000041804 */
[----:B------:R-:W2:Y:S05]  /*3de0*/  LDSM.16.M88.4 R184, [R224+0x2400] ;  /* 0x00240000e0b8783b */ /* 0x000eaa0000000200 */
[C---:B---3--:R-:W-:Y:S06]  /*3df0*/  HMMA.16816.F32.BF16 R8, R192.reuse, R188, R8 ;  /* 0x000000bcc008723c */ /* 0x048fec0000041808 */
[-C--:B------:R-:W-:Y:S06]  /*3e00*/  HMMA.16816.F32.BF16 R12, R192, R190.reuse, R12 ;  /* 0x000000bec00c723c */ /* 0x080fec000004180c */
[C---:B------:R-:W-:Y:S01]  /*3e10*/  HMMA.16816.F32.BF16 R16, R172.reuse, R190, R16 ;  /* 0x000000beac10723c */ /* 0x040fe20000041810 */
[----:B------:R-:W3:Y:S05]  /*3e20*/  LDSM.16.M88.4 R188, [R224+0x2800] ;  /* 0x00280000e0bc783b */ /* 0x000eea0000000200 */
        /* <DEDUP_REMOVED lines=13> */
[----:B------:R-:W5:Y:S05]  /*3f00*/  LDSM.16.M88.4 R192, [R224+0x2c00] ;  /* 0x002c0000e0c0783b */ /* 0x000f6a0000000200 */
[----:B------:R-:W-:Y:S01]  /*3f10*/  HMMA.16816.F32.BF16 R64, R172, R206, R64 ;  /* 0x000000ceac40723c */ /* 0x000fe20000041840 */
[----:B------:R-:W5:Y:S05]  /*3f20*/  LDSM.16.M88.4 R172, [R223+0x4000] ;  /* 0x00400000dfac783b */ /* 0x000f6a0000000200 */
[-C--:B-1----:R-:W-:Y:S01]  /*3f30*/  HMMA.16816.F32.BF16 R4, R164, R176.reuse, R4 ;  /* 0x000000b0a404723c */ /* 0x082fe20000041804 */
[----:B------:R-:W1:Y:S05]  /*3f40*/  LDSM.16.M88.4 R204, [R222+0x2400] ;  /* 0x00240000decc783b */ /* 0x000e6a0000000200 */
[C---:B----4-:R-:W-:Y:S06]  /*3f50*/  HMMA.16816.F32.BF16 R8, R180.reuse, R176, R8 ;  /* 0x000000b0b408723c */ /* 0x050fec0000041808 */
[-C--:B------:R-:W-:Y:S06]  /*3f60*/  HMMA.16816.F32.BF16 R12, R180, R178.reuse, R12 ;  /* 0x000000b2b40c723c */ /* 0x080fec000004180c */
[C---:B------:R-:W-:Y:S01]  /*3f70*/  HMMA.16816.F32.BF16 R16, R164.reuse, R178, R16 ;  /* 0x000000b2a410723c */ /* 0x040fe20000041810 */
[----:B------:R-:W4:Y:S01]  /*3f80*/  LDSM.16.M88.4 R176, [R222+0x2800] ;  /* 0x00280000deb0783b */ /* 0x000f220000000200 */
[----:B------:R-:W-:Y:S04]  /*3f90*/  DEPBAR.LE SB0, 0x0 ;  /* 0x000080000000791a */ /* 0x000fe80000000000 */
[-C--:B--2---:R-:W-:Y:S01]  /*3fa0*/  HMMA.16816.F32.BF16 R20, R164, R184.reuse, R20 ;  /* 0x000000b8a414723c */ /* 0x084fe20000041814 */
[----:B------:R-:W-:Y:S05]  /*3fb0*/  BAR.SYNC.DEFER_BLOCKING 0x0 ;  /* 0x0000000000007b1d */ /* 0x000fea0000010000 */
[C---:B------:R-:W-:Y:S06]  /*3fc0*/  HMMA.16816.F32.BF16 R24, R180.reuse, R184, R24 ;  /* 0x000000b8b418723c */ /* 0x040fec0000041818 */
[-C--:B------:R-:W-:Y:S06]  /*3fd0*/  HMMA.16816.F32.BF16 R28, R180, R186.reuse, R28 ;  /* 0x000000bab41c723c */ /* 0x080fec000004181c */
[C---:B------:R-:W-:Y:S06]  /*3fe0*/  HMMA.16816.F32.BF16 R32, R164.reuse, R186, R32 ;  /* 0x000000baa420723c */ /* 0x040fec0000041820 */
[-C--:B---3--:R-:W-:Y:S06]  /*3ff0*/  HMMA.16816.F32.BF16 R36, R164, R188.reuse, R36 ;  /* 0x000000bca424723c */ /* 0x088fec0000041824 */
[C---:B------:R-:W-:Y:S06]  /*4000*/  HMMA.16816.F32.BF16 R40, R180.reuse, R188, R40 ;  /* 0x000000bcb428723c */ /* 0x040fec0000041828 */
[-C--:B------:R-:W-:Y:S06]  /*4010*/  HMMA.16816.F32.BF16 R44, R180, R190.reuse, R44 ;  /* 0x000000beb42c723c */ /* 0x080fec000004182c */
[C---:B------:R-:W-:Y:S06]  /*4020*/  HMMA.16816.F32.BF16 R48, R164.reuse, R190, R48 ;  /* 0x000000bea430723c */ /* 0x040fec0000041830 */
[-C--:B-----5:R-:W-:Y:S06]  /*4030*/  HMMA.16816.F32.BF16 R52, R164, R192.reuse, R52 ;  /* 0x000000c0a434723c */ /* 0x0a0fec0000041834 */
[C---:B------:R-:W-:Y:S06]  /*4040*/  HMMA.16816.F32.BF16 R56, R180.reuse, R192, R56 ;  /* 0x000000c0b438723c */ /* 0x040fec0000041838 */
[-C--:B------:R-:W-:Y:S06]  /*4050*/  HMMA.16816.F32.BF16 R60, R180, R194.reuse, R60 ;  /* 0x000000c2b43c723c */ /* 0x080fec000004183c */
[----:B------:R-:W-:Y:S06]  /*4060*/  HMMA.16816.F32.BF16 R64, R164, R194, R64 ;  /* 0x000000c2a440723c */ /* 0x000fec0000041840 */
[-C--:B------:R-:W-:Y:S06]  /*4070*/  HMMA.16816.F32.BF16 R4, R172, R196.reuse, R4 ;  /* 0x000000c4ac04723c */ /* 0x080fec0000041804 */
[C---:B------:R-:W-:Y:S06]  /*4080*/  HMMA.16816.F32.BF16 R8, R200.reuse, R196, R8 ;  /* 0x000000c4c808723c */ /* 0x040fec0000041808 */
[-C--:B------:R-:W-:Y:S06]  /*4090*/  HMMA.16816.F32.BF16 R12, R200, R198.reuse, R12 ;  /* 0x000000c6c80c723c */ /* 0x080fec000004180c */
[C---:B------:R-:W-:Y:S06]  /*40a0*/  HMMA.16816.F32.BF16 R16, R172.reuse, R198, R16 ;  /* 0x000000c6ac10723c */ /* 0x040fec0000041810 */
[----:B------:R-:W-:Y:S01]  /*40b0*/  FMNMX.FTZ R170, R4, R169, !PT ;  /* 0x000000a904aa7209 */ /* 0x000fe20007810000 */
[-C--:B-1----:R-:W-:Y:S04]  /*40c0*/  HMMA.16816.F32.BF16 R20, R172, R204.reuse, R20 ;  /* 0x000000ccac14723c */ /* 0x082fe80000041814 */
[----:B------:R-:W-:Y:S02]  /*40d0*/  FMNMX.FTZ R168, R6, R2, !PT ;  /* 0x0000000206a87209 */ /* 0x000fe40007810000 */
[----:B------:R-:W-:Y:S01]  /*40e0*/  FMNMX.FTZ R171, R5, R170, !PT ;  /* 0x000000aa05ab7209 */ /* 0x000fe20007810000 */
[C---:B------:R-:W-:Y:S04]  /*40f0*/  HMMA.16816.F32.BF16 R24, R200.reuse, R204, R24 ;  /* 0x000000ccc818723c */ /* 0x040fe80000041818 */
[----:B------:R-:W-:Y:S02]  /*4100*/  FMNMX.FTZ R245, R7, R168, !PT ;  /* 0x000000a807f57209 */ /* 0x000fe40007810000 */
[----:B------:R-:W-:Y:S01]  /*4110*/  FMNMX.FTZ R240, R8, R3, !PT ;  /* 0x0000000308f07209 */ /* 0x000fe20007810000 */
[-C--:B------:R-:W-:Y:S04]  /*4120*/  HMMA.16816.F32.BF16 R28, R200, R206.reuse, R28 ;  /* 0x000000cec81c723c */ /* 0x080fe8000004181c */
[----:B------:R-:W-:Y:S02]  /*4130*/  FMNMX.FTZ R168, R16, R171, !PT ;  /* 0x000000ab10a87209 */ /* 0x000fe40007810000 */
[----:B------:R-:W-:Y:S01]  /*4140*/  FMNMX.FTZ R170, R18, R245, !PT ;  /* 0x000000f512aa7209 */ /* 0x000fe20007810000 */
[C---:B------:R-:W-:Y:S04]  /*4150*/  HMMA.16816.F32.BF16 R32, R172.reuse, R206, R32 ;  /* 0x000000ceac20723c */ /* 0x040fe80000041820 */
[----:B------:R-:W-:Y:S02]  /*4160*/  FMNMX.FTZ R171, R17, R168, !PT ;  /* 0x000000a811ab7209 */ /* 0x000fe40007810000 */
[----:B------:R-:W-:Y:S01]  /*4170*/  FMNMX.FTZ R168, R10, R0, !PT ;  /* 0x000000000aa87209 */ /* 0x000fe20007810000 */
[-C--:B----4-:R-:W-:Y:S04]  /*4180*/  HMMA.16816.F32.BF16 R36, R172, R176.reuse, R36 ;  /* 0x000000b0ac24723c */ /* 0x090fe80000041824 */
        /* <DEDUP_REMOVED lines=20> */
[----:B------:R-:W-:Y:S04]  /*42d0*/  HMMA.16816.F32.BF16 R64, R172, R210, R64 ;  /* 0x000000d2ac40723c */ /* 0x000fe80000041840 */
[----:B------:R-:W-:Y:S02]  /*42e0*/  FMNMX.FTZ R171, R33, R168, !PT ;  /* 0x000000a821ab7209 */ /* 0x000fe40007810000 */
[----:B------:R-:W-:Y:S02]  /*42f0*/  FMNMX.FTZ R168, R26, R245, !PT ;  /* 0x000000f51aa87209 */ /* 0x000fe40007810000 */
[----:B------:R-:W-:Y:S03]  /*4300*/  FMNMX.FTZ R245, R35, R170, !PT ;  /* 0x000000aa23f57209 */ /* 0x000fe60007810000 */
        /* <DEDUP_REMOVED lines=31> */
.L_x_38:
[----:B------:R-:W-:Y:S01]  /*4500*/  FMNMX.FTZ R165, R57, R170, !PT ;  /* 0x000000aa39a57209 */ /* 0x000fe20007810000 */
[----:B-1----:R-:W1:Y:S01]  /*4510*/  SHFL.BFLY PT, R175, R168, 0x2, 0x1f ;  /* 0x0c401f00a8af7f89 */ /* 0x002e6200000e0000 */
[----:B------:R-:W-:Y:S02]  /*4520*/  FMNMX.FTZ R172, R58, R245, !PT ;  /* 0x000000f53aac7209 */ /* 0x000fe40007810000 */
[----:B------:R-:W-:Y:S05]  /*4530*/  FMNMX.FTZ R164, R60, R165, !PT ;  /* 0x000000a53ca47209 */ /* 0x000fea0007810000 */
[----:B------:R-:W-:Y:S01]  /*4540*/  LDSM.16.MT88.4 R176, [R220+0x9000] ;  /* 0x00900000dcb0783b */ /* 0x000fe20000004200 */
[----:B------:R-:W-:Y:S02]  /*4550*/  FMNMX.FTZ R165, R59, R172, !PT ;  /* 0x000000ac3ba57209 */ /* 0x000fe40007810000 */
[----:B------:R-:W-:Y:S02]  /*4560*/  FMNMX.FTZ R171, R67, R240, !PT ;  /* 0x000000f043ab7209 */ /* 0x000fe40007810000 */
[----:B------:R-:W-:Y:S02]  /*4570*/  FMNMX.FTZ R166, R61, R164, !PT ;  /* 0x000000a43da67209 */ /* 0x000fe40007810000 */
[----:B------:R-:W-:Y:S01]  /*4580*/  FMNMX.FTZ R164, R62, R165, !PT ;  /* 0x000000a53ea47209 */ /* 0x000fe20007810000 */
[----:B------:R-:W2:Y:S01]  /*4590*/  SHFL.BFLY PT, R170, R171, 0x2, 0x1f ;  /* 0x0c401f00abaa7f89 */ /* 0x000ea200000e0000 */
[----:B------:R-:W-:Y:S02]  /*45a0*/  IADD3 R236, R236, -0x1, RZ ;  /* 0xffffffffecec7810 */ /* 0x000fe40007ffe0ff */
[----:B------:R-:W-:Y:S05]  /*45b0*/  FMNMX.FTZ R167, R63, R164, !PT ;  /* 0x000000a43fa77209 */ /* 0x000fea0007810000 */
[----:B------:R-:W3:Y:S08]  /*45c0*/  SHFL.BFLY PT, R165, R166, 0x2, 0x1f ;  /* 0x0c401f00a6a57f89 */ /* 0x000ef000000e0000 */
[----:B------:R-:W4:Y:S01]  /*45d0*/  SHFL.BFLY PT, R164, R167, 0x2, 0x1f ;  /* 0x0c401f00a7a47f89 */ /* 0x000f2200000e0000 */
[----:B-1----:R-:W-:Y:S07]  /*45e0*/  FMNMX.FTZ R175, R168, R175, !PT ;  /* 0x000000afa8af7209 */ /* 0x002fee0007810000 */
[----:B------:R-:W1:Y:S01]  /*45f0*/  SHFL.BFLY PT, R168, R175, 0x1, 0x1f ;  /* 0x0c201f00afa87f89 */ /* 0x000e6200000e0000 */
[----:B--2---:R-:W-:Y:S02]  /*4600*/  FMNMX.FTZ R174, R171, R170, !PT ;  /* 0x000000aaabae7209 */ /* 0x004fe40007810000 */
[----:B---3--:R-:W-:Y:S05]  /*4610*/  FMNMX.FTZ R172, R166, R165, !PT ;  /* 0x000000a5a6ac7209 */ /* 0x008fea0007810000 */
[----:B------:R-:W2:Y:S01]  /*4620*/  SHFL.BFLY PT, R173, R174, 0x1, 0x1f ;  /* 0x0c201f00aead7f89 */ /* 0x000ea200000e0000 */
[----:B----4-:R-:W-:Y:S07]  /*4630*/  FMNMX.FTZ R170, R167, R164, !PT ;  /* 0x000000a4a7aa7209 */ /* 0x010fee0007810000 */
[----:B------:R-:W3:Y:S08]  /*4640*/  SHFL.BFLY PT, R171, R172, 0x1, 0x1f ;  /* 0x0c201f00acab7f89 */ /* 0x000ef000000e0000 */
[----:B------:R-:W4:Y:S01]  /*4650*/  SHFL.BFLY PT, R165, R170, 0x1, 0x1f ;  /* 0x0c201f00aaa57f89 */ /* 0x000f2200000e0000 */
[----:B-1----:R-:W-:Y:S04]  /*4660*/  FMNMX.FTZ R168, R175, R168, !PT ;  /* 0x000000a8afa87209 */ /* 0x002fe80007810000 */
[C---:B------:R-:W-:Y:S01]  /*4670*/  FSETP.NEU.FTZ.AND P1, PT, R168.reuse, -INF , PT ;  /* 0xff800000a800780b */ /* 0x040fe20003f3d000 */
[C---:B------:R-:W-:Y:S01]  /*4680*/  FADD.FTZ R166, -R168.reuse, R169 ;  /* 0x000000a9a8a67221 */ /* 0x040fe20000010100 */
[----:B------:R-:W-:Y:S03]  /*4690*/  FMUL.FTZ R196, R168, UR4 ;  /* 0x00000004a8c47c20 */ /* 0x000fe60008410000 */
[----:B------:R-:W-:Y:S02]  /*46a0*/  FMUL.FTZ R164, R166, UR4 ;  /* 0x00000004a6a47c20 */ /* 0x000fe40008410000 */
[----:B------:R-:W-:Y:S02]  /*46b0*/  FSEL R196, R196, RZ, P1 ;  /* 0x000000ffc4c47208 */ /* 0x000fe40000800000 */
[----:B--2---:R-:W-:Y:S02]  /*46c0*/  FMNMX.FTZ R167, R174, R173, !PT ;  /* 0x000000adaea77209 */ /* 0x004fe40007810000 */
[----:B------:R-:W-:Y:S01]  /*46d0*/  MUFU.EX2 R164, R164 ;  /* 0x000000a400a47308 */ /* 0x000fe20000000800 */
[----:B---3--:R-:W-:Y:S01]  /*46e0*/  FMNMX.FTZ R166, R172, R171, !PT ;  /* 0x000000abaca67209 */ /* 0x008fe20007810000 */
[----:B------:R-:W-:Y:S01]  /*46f0*/  FFMA.FTZ R181, R4, UR4, -R196 ;  /* 0x0000000404b57c23 */ /* 0x000fe200080108c4 */
[C---:B------:R-:W-:Y:S01]  /*4700*/  FADD.FTZ R2, -R167.reuse, R2 ;  /* 0x00000002a7027221 */ /* 0x040fe20000010100 */
[C---:B------:R-:W-:Y:S01]  /*4710*/  FMUL.FTZ R195, R167.reuse, UR4 ;  /* 0x00000004a7c37c20 */ /* 0x040fe20008410000 */
[----:B----4-:R-:W-:Y:S01]  /*4720*/  FMNMX.FTZ R165, R170, R165, !PT ;  /* 0x000000a5aaa57209 */ /* 0x010fe20007810000 */
[----:B------:R-:W1:Y:S01]  /*4730*/  LDSM.16.MT88.4 R172, [R221+0x9000] ;  /* 0x00900000ddac783b */ /* 0x000e620000004200 */
[----:B------:R-:W-:Y:S01]  /*4740*/  FMUL.FTZ R169, R2, UR4 ;  /* 0x0000000402a97c20 */ /* 0x000fe20008410000 */
[----:B------:R-:W-:Y:S01]  /*4750*/  FADD.FTZ R2, -R166, R3 ;  /* 0x00000003a6027221 */ /* 0x000fe20000010100 */
[----:B------:R-:W-:Y:S01]  /*4760*/  FSETP.NEU.FTZ.AND P1, PT, R167, -INF , PT ;  /* 0xff800000a700780b */ /* 0x000fe20003f3d000 */
[----:B------:R-:W-:Y:S01]  /*4770*/  FADD.FTZ R0, -R165, R0 ;  /* 0x00000000a5007221 */ /* 0x000fe20000010100 */
[----:B------:R2:W-:Y:S01]  /*4780*/  MUFU.EX2 R3, R169 ;  /* 0x000000a900037308 */ /* 0x0005e20000000800 */
[----:B------:R-:W-:Y:S01]  /*4790*/  FMUL.FTZ R170, R2, UR4 ;  /* 0x0000000402aa7c20 */ /* 0x000fe20008410000 */
[----:B------:R-:W-:Y:S01]  /*47a0*/  FSEL R195, R195, RZ, P1 ;  /* 0x000000ffc3c37208 */ /* 0x000fe20000800000 */
[----:B------:R-:W-:Y:S01]  /*47b0*/  FMUL.FTZ R171, R0, UR4 ;  /* 0x0000000400ab7c20 */ /* 0x000fe20008410000 */
[C---:B------:R-:W-:Y:S01]  /*47c0*/  FMUL.FTZ R194, R166.reuse, UR4 ;  /* 0x00000004a6c27c20 */ /* 0x040fe20008410000 */
[----:B------:R-:W-:Y:S01]  /*47d0*/  FSETP.NEU.FTZ.AND P1, PT, R166, -INF , PT ;  /* 0xff800000a600780b */ /* 0x000fe20003f3d000 */
[----:B------:R-:W-:Y:S01]  /*47e0*/  FMUL.FTZ R192, R165, UR4 ;  /* 0x00000004a5c07c20 */ /* 0x000fe20008410000 */
[----:B------:R-:W-:Y:S03]  /*47f0*/  FFMA.FTZ R180, R5, UR4, -R196 ;  /* 0x0000000405b47c23 */ /* 0x000fe600080108c4 */
[----:B------:R3:W4:Y:S01]  /*4800*/  MUFU.EX2 R2, R170 ;  /* 0x000000aa00027308 */ /* 0x0007220000000800 */
[----:B------:R-:W-:Y:S01]  /*4810*/  FSEL R194, R194, RZ, P1 ;  /* 0x000000ffc2c27208 */ /* 0x000fe20000800000 */
[--C-:B------:R-:W-:Y:S01]  /*4820*/  FFMA.FTZ R184, R6, UR4, -R195.reuse ;  /* 0x0000000406b87c23 */ /* 0x100fe200080108c3 */
[----:B------:R-:W-:Y:S01]  /*4830*/  FSETP.NEU.FTZ.AND P1, PT, R165, -INF , PT ;  /* 0xff800000a500780b */ /* 0x000fe20003f3d000 */
[--C-:B------:R-:W-:Y:S01]  /*4840*/  FFMA.FTZ R182, R18, UR4, -R195.reuse ;  /* 0x0000000412b67c23 */ /* 0x100fe200080108c3 */
[--C-:B------:R-:W-:Y:S01]  /*4850*/  FFMA.FTZ R183, R19, UR4, -R195.reuse ;  /* 0x0000000413b77c23 */ /* 0x100fe200080108c3 */
[--C-:B------:R-:W-:Y:S01]  /*4860*/  FFMA.FTZ R187, R12, UR4, -R194.reuse ;  /* 0x000000040cbb7c23 */ /* 0x100fe200080108c2 */
[----:B------:R-:W-:Y:S03]  /*4870*/  FSEL R192, R192, RZ, P1 ;  /* 0x000000ffc0c07208 */ /* 0x000fe60000800000 */
[----:B------:R5:W1:Y:S01]  /*4880*/  MUFU.EX2 R0, R171 ;  /* 0x000000ab00007308 */ /* 0x000a620000000800 */
[--C-:B--2---:R-:W-:Y:S01]  /*4890*/  FFMA.FTZ R169, R7, UR4, -R195.reuse ;  /* 0x0000000407a97c23 */ /* 0x104fe200080108c3 */
[--C-:B------:R-:W-:Y:S01]  /*48a0*/  FFMA.FTZ R188, R13, UR4, -R194.reuse ;  /* 0x000000040dbc7c23 */ /* 0x100fe200080108c2 */
[----:B------:R-:W-:Y:S01]  /*48b0*/  FFMA.FTZ R189, R8, UR4, -R194 ;  /* 0x0000000408bd7c23 */ /* 0x000fe200080108c2 */
[--C-:B------:R-:W-:Y:S01]  /*48c0*/  FFMA.FTZ R190, R14, UR4, -R192.reuse ;  /* 0x000000040ebe7c23 */ /* 0x100fe200080108c0 */
[----:B------:R-:W-:Y:S01]  /*48d0*/  FFMA.FTZ R193, R15, UR4, -R192 ;  /* 0x000000040fc17c23 */ /* 0x000fe200080108c0 */
[----:B------:R-:W-:Y:S01]  /*48e0*/  FFMA.FTZ R185, R9, UR4, -R194 ;  /* 0x0000000409b97c23 */ /* 0x000fe200080108c2 */
[----:B------:R-:W-:Y:S03]  /*48f0*/  FFMA.FTZ R191, R10, UR4, -R192 ;  /* 0x000000040abf7c23 */ /* 0x000fe600080108c0 */
[----:B------:R-:W-:Y:S01]  /*4900*/  MUFU.EX2 R181, R181 ;  /* 0x000000b500b57308 */ /* 0x000fe20000000800 */
[----:B---3--:R-:W-:Y:S01]  /*4910*/  FFMA.FTZ R170, R16, UR4, -R196 ;  /* 0x0000000410aa7c23 */ /* 0x008fe200080108c4 */
[----:B------:R-:W-:Y:S01]  /*4920*/  FFMA.FTZ R186, R11, UR4, -R192 ;  /* 0x000000040bba7c23 */ /* 0x000fe200080108c0 */
[C---:B----4-:R-:W-:Y:S01]  /*4930*/  FMUL.FTZ R8, R2.reuse, R156 ;  /* 0x0000009c02087220 */ /* 0x050fe20000410000 */
[----:B------:R-:W-:Y:S01]  /*4940*/  FMUL.FTZ R9, R2, R157 ;  /* 0x0000009d02097220 */ /* 0x000fe20000410000 */
[C---:B------:R-:W-:Y:S01]  /*4950*/  FMUL.FTZ R4, R164.reuse, R160 ;  /* 0x000000a0a4047220 */ /* 0x040fe20000410000 */
[----:B------:R-:W-:Y:S01]  /*4960*/  FMUL.FTZ R5, R164, R161 ;  /* 0x000000a1a4057220 */ /* 0x000fe20000410000 */
[----:B------:R-:W-:Y:S03]  /*4970*/  FMUL.FTZ R6, R3, R162 ;  /* 0x000000a203067220 */ /* 0x000fe60000410000 */
[----:B------:R-:W2:Y:S01]  /*4980*/  MUFU.EX2 R180, R180 ;  /* 0x000000b400b47308 */ /* 0x000ea20000000800 */
[--C-:B-----5:R-:W-:Y:S01]  /*4990*/  FFMA.FTZ R171, R17, UR4, -R196.reuse ;  /* 0x0000000411ab7c23 */ /* 0x120fe200080108c4 */
[C---:B-1----:R-:W-:Y:S01]  /*49a0*/  FMUL.FTZ R10, R0.reuse, R158 ;  /* 0x0000009e000a7220 */ /* 0x042fe20000410000 */
[----:B------:R-:W-:Y:S01]  /*49b0*/  FMUL.FTZ R11, R0, R159 ;  /* 0x0000009f000b7220 */ /* 0x000fe20000410000 */
[C---:B------:R-:W-:Y:S01]  /*49c0*/  FMUL.FTZ R7, R3.reuse, R163 ;  /* 0x000000a303077220 */ /* 0x040fe20000410000 */
[C---:B------:R-:W-:Y:S01]  /*49d0*/  FMUL.FTZ R12, R2.reuse, R152 ;  /* 0x00000098020c7220 */ /* 0x040fe20000410000 */
[----:B------:R-:W-:Y:S01]  /*49e0*/  FMUL.FTZ R13, R2, R153 ;  /* 0x00000099020d7220 */ /* 0x000fe20000410000 */
[C---:B------:R-:W-:Y:S03]  /*49f0*/  FMUL.FTZ R14, R0.reuse, R154 ;  /* 0x0000009a000e7220 */ /* 0x040fe60000410000 */
[----:B------:R-:W-:Y:S01]  /*4a00*/  MUFU.EX2 R184, R184 ;  /* 0x000000b800b87308 */ /* 0x000fe20000000800 */
[----:B------:R-:W-:Y:S01]  /*4a10*/  FMUL.FTZ R15, R0, R155 ;  /* 0x0000009b000f7220 */ /* 0x000fe20000410000 */
[C---:B------:R-:W-:Y:S01]  /*4a20*/  FMUL.FTZ R16, R164.reuse, R148 ;  /* 0x00000094a4107220 */ /* 0x040fe20000410000 */
[C---:B------:R-:W-:Y:S01]  /*4a30*/  FMUL.FTZ R17, R164.reuse, R149 ;  /* 0x00000095a4117220 */ /* 0x040fe20000410000 */
[C---:B------:R-:W-:Y:S01]  /*4a40*/  FMUL.FTZ R18, R3.reuse, R150 ;  /* 0x0000009603127220 */ /* 0x040fe20000410000 */
[C---:B------:R-:W-:Y:S01]  /*4a50*/  FMUL.FTZ R19, R3.reuse, R151 ;  /* 0x0000009703137220 */ /* 0x040fe20000410000 */
[----:B------:R-:W-:Y:S01]  /*4a60*/  FMUL.FTZ R68, R164, R68 ;  /* 0x00000044a4447220 */ /* 0x000fe20000410000 */
[----:B------:R-:W1:Y:S03]  /*4a70*/  LDSM.16.MT88.4 R148, [R221+0xa000] ;  /* 0x00a00000dd94783b */ /* 0x000e660000004200 */
        /* <DEDUP_REMOVED lines=8> */
[----:B------:R-:W-:Y:S01]  /*4b00*/  MUFU.EX2 R170, R170 ;  /* 0x000000aa00aa7308 */ /* 0x000fe20000000800 */
[----:B------:R-:W-:Y:S01]  /*4b10*/  FMUL.FTZ R75, R0, R75 ;  /* 0x0000004b004b7220 */ /* 0x000fe20000410000 */
[C---:B------:R-:W-:Y:S01]  /*4b20*/  FMUL.FTZ R76, R2.reuse, R76 ;  /* 0x0000004c024c7220 */ /* 0x040fe20000410000 */
[----:B------:R-:W-:Y:S01]  /*4b30*/  FMUL.FTZ R77, R2, R77 ;  /* 0x0000004d024d7220 */ /* 0x000fe20000410000 */
[C---:B------:R-:W-:Y:S01]  /*4b40*/  FMUL.FTZ R78, R0.reuse, R78 ;  /* 0x0000004e004e7220 */ /* 0x040fe20000410000 */
[----:B------:R-:W-:Y:S01]  /*4b50*/  FMUL.FTZ R79, R0, R79 ;  /* 0x0000004f004f7220 */ /* 0x000fe20000410000 */
[----:B------:R-:W2:Y:S01]  /*4b60*/  LDSM.16.MT88.4 R152, [R220+0xa000] ;  /* 0x00a00000dc98783b */ /* 0x000ea20000004200 */
[--C-:B------:R-:W-:Y:S03]  /*4b70*/  FFMA.FTZ R205, R36, UR4, -R196.reuse ;  /* 0x0000000424cd7c23 */ /* 0x100fe600080108c4 */
[----:B------:R-:W4:Y:S01]  /*4b80*/  MUFU.EX2 R171, R171 ;  /* 0x000000ab00ab7308 */ /* 0x000f220000000800 */
[----:B---3--:R-:W-:Y:S01]  /*4b90*/  F2FP.BF16.F32.PACK_AB R157, R169, R184 ;  /* 0x000000b8a99d723e */ /* 0x008fe200000010ff */
[--C-:B------:R-:W-:Y:S01]  /*4ba0*/  FFMA.FTZ R206, R37, UR4, -R196.reuse ;  /* 0x0000000425ce7c23 */ /* 0x100fe200080108c4 */
[--C-:B------:R-:W-:Y:S01]  /*4bb0*/  FFMA.FTZ R207, R38, UR4, -R195.reuse ;  /* 0x0000000426cf7c23 */ /* 0x100fe200080108c3 */
[--C-:B------:R-:W-:Y:S01]  /*4bc0*/  FFMA.FTZ R208, R39, UR4, -R195.reuse ;  /* 0x0000000427d07c23 */ /* 0x100fe200080108c3 */
[--C-:B------:R-:W-:Y:S01]  /*4bd0*/  FFMA.FTZ R209, R48, UR4, -R196.reuse ;  /* 0x0000000430d17c23 */ /* 0x100fe200080108c4 */
[----:B------:R-:W-:Y:S01]  /*4be0*/  LDSM.16.MT88.4 R36, [R221+0xb400] ;  /* 0x00b40000dd24783b */ /* 0x000fe20000004200 */
[----:B------:R-:W-:Y:S03]  /*4bf0*/  FFMA.FTZ R210, R49, UR4, -R196 ;  /* 0x0000000431d27c23 */ /* 0x000fe600080108c4 */
[----:B------:R-:W-:Y:S01]  /*4c00*/  MUFU.EX2 R182, R182 ;  /* 0x000000b600b67308 */ /* 0x000fe20000000800 */
[--C-:B------:R-:W-:Y:S01]  /*4c10*/  FFMA.FTZ R211, R50, UR4, -R195.reuse ;  /* 0x0000000432d37c23 */ /* 0x100fe200080108c3 */
[--C-:B------:R-:W-:Y:S01]  /*4c20*/  FFMA.FTZ R212, R51, UR4, -R195.reuse ;  /* 0x0000000433d47c23 */ /* 0x100fe200080108c3 */
[--C-:B------:R-:W-:Y:S01]  /*4c30*/  FFMA.FTZ R213, R40, UR4, -R194.reuse ;  /* 0x0000000428d57c23 */ /* 0x100fe200080108c2 */
[----:B------:R-:W-:Y:S01]  /*4c40*/  FFMA.FTZ R214, R41, UR4, -R194 ;  /* 0x0000000429d67c23 */ /* 0x000fe200080108c2 */
[--C-:B------:R-:W-:Y:S01]  /*4c50*/  FFMA.FTZ R215, R42, UR4, -R192.reuse ;  /* 0x000000042ad77c23 */ /* 0x100fe200080108c0 */
[----:B------:R-:W-:Y:S01]  /*4c60*/  LDSM.16.MT88.4 R48, [R220+0xb400] ;  /* 0x00b40000dc30783b */ /* 0x000fe20000004200 */
[----:B------:R-:W-:Y:S03]  /*4c70*/  FFMA.FTZ R216, R43, UR4, -R192 ;  /* 0x000000042bd87c23 */ /* 0x000fe600080108c0 */
[----:B------:R-:W3:Y:S01]  /*4c80*/  MUFU.EX2 R183, R183 ;  /* 0x000000b700b77308 */ /* 0x000ee20000000800 */
[----:B----4-:R-:W-:Y:S01]  /*4c90*/  F2FP.BF16.F32.PACK_AB R158, R171, R170 ;  /* 0x000000aaab9e723e */ /* 0x010fe200000010ff */
        /* <DEDUP_REMOVED lines=9> */
[----:B------:R-:W-:Y:S01]  /*4d30*/  FFMA.FTZ R251, R57, UR4, -R194 ;  /* 0x0000000439fb7c23 */ /* 0x000fe200080108c2 */
[----:B------:R-:W-:Y:S01]  /*4d40*/  FFMA.FTZ R252, R59, UR4, -R192 ;  /* 0x000000043bfc7c23 */ /* 0x000fe200080108c0 */
[C---:B------:R-:W-:Y:S01]  /*4d50*/  FMUL.FTZ R84, R164.reuse, R84 ;  /* 0x00000054a4547220 */ /* 0x040fe20000410000 */
[----:B------:R-:W-:Y:S01]  /*4d60*/  LDSM.16.MT88.4 R52, [R221+0xb800] ;  /* 0x00b80000dd34783b */ /* 0x000fe20000004200 */
[----:B------:R-:W-:Y:S03]  /*4d70*/  FMUL.FTZ R85, R164, R85 ;  /* 0x00000055a4557220 */ /* 0x000fe60000410000 */
[----:B------:R-:W4:Y:S01]  /*4d80*/  MUFU.EX2 R185, R185 ;  /* 0x000000b900b97308 */ /* 0x000f220000000800 */
[----:B---3--:R-:W-:Y:S01]  /*4d90*/  F2FP.BF16.F32.PACK_AB R159, R183, R182 ;  /* 0x000000b6b79f723e */ /* 0x008fe200000010ff */
[C---:B------:R-:W-:Y:S01]  /*4da0*/  FMUL.FTZ R86, R3.reuse, R86 ;  /* 0x0000005603567220 */ /* 0x040fe20000410000 */
[C---:B------:R-:W-:Y:S01]  /*4db0*/  FMUL.FTZ R87, R3.reuse, R87 ;  /* 0x0000005703577220 */ /* 0x040fe20000410000 */
[C---:B------:R-:W-:Y:S01]  /*4dc0*/  FMUL.FTZ R88, R2.reuse, R88 ;  /* 0x0000005802587220 */ /* 0x040fe20000410000 */
[----:B------:R-:W-:Y:S01]  /*4dd0*/  FMUL.FTZ R89, R2, R89 ;  /* 0x0000005902597220 */ /* 0x000fe20000410000 */
[C---:B------:R-:W-:Y:S01]  /*4de0*/  FMUL.FTZ R90, R0.reuse, R90 ;  /* 0x0000005a005a7220 */ /* 0x040fe20000410000 */
[----:B------:R-:W-:Y:S01]  /*4df0*/  FMUL.FTZ R91, R0, R91 ;  /* 0x0000005b005b7220 */ /* 0x000fe20000410000 */
[-C--:B------:R-:W-:Y:S02]  /*4e00*/  HMMA.16816.F32.BF16 R4, R156, R172.reuse, R4 ;  /* 0x000000ac9c04723c */ /* 0x080fe40000041804 */
[----:B------:R-:W-:Y:S03]  /*4e10*/  MUFU.EX2 R191, R191 ;  /* 0x000000bf00bf7308 */ /* 0x000fe60000000800 */
[C---:B------:R-:W-:Y:S01]  /*4e20*/  FMUL.FTZ R80, R164.reuse, R80 ;  /* 0x00000050a4507220 */ /* 0x040fe20000410000 */
[----:B------:R-:W-:Y:S01]  /*4e30*/  FMUL.FTZ R81, R164, R81 ;  /* 0x00000051a4517220 */ /* 0x000fe20000410000 */
[C---:B------:R-:W-:Y:S01]  /*4e40*/  FMUL.FTZ R82, R3.reuse, R82 ;  /* 0x0000005203527220 */ /* 0x040fe20000410000 */
[----:B------:R-:W-:Y:S04]  /*4e50*/  FMUL.FTZ R83, R3, R83 ;  /* 0x0000005303537220 */ /* 0x000fe80000410000 */
[----:B------:R-:W3:Y:S01]  /*4e60*/  MUFU.EX2 R186, R186 ;  /* 0x000000ba00ba7308 */ /* 0x000ee20000000800 */
[----:B----4-:R-:W-:Y:S01]  /*4e70*/  F2FP.BF16.F32.PACK_AB R160, R185, R189 ;  /* 0x000000bdb9a0723e */ /* 0x010fe200000010ff */
[C---:B------:R-:W-:Y:S01]  /*4e80*/  FMUL.FTZ R92, R2.reuse, R92 ;  /* 0x0000005c025c7220 */ /* 0x040fe20000410000 */
[----:B------:R-:W-:Y:S01]  /*4e90*/  FMUL.FTZ R93, R2, R93 ;  /* 0x0000005d025d7220 */ /* 0x000fe20000410000 */
[C---:B------:R-:W-:Y:S01]  /*4ea0*/  FMUL.FTZ R94, R0.reuse, R94 ;  /* 0x0000005e005e7220 */ /* 0x040fe20000410000 */
[----:B------:R-:W-:Y:S01]  /*4eb0*/  FMUL.FTZ R95, R0, R95 ;  /* 0x0000005f005f7220 */ /* 0x000fe20000410000 */
[C---:B------:R-:W-:Y:S04]  /*4ec0*/  FMUL.FTZ R96, R164.reuse, R96 ;  /* 0x00000060a4607220 */ /* 0x040fe80000410000 */
[----:B------:R-:W-:Y:S01]  /*4ed0*/  MUFU.EX2 R187, R187 ;  /* 0x000000bb00bb7308 */ /* 0x000fe20000000800 */
[----:B------:R-:W-:Y:S01]  /*4ee0*/  FMUL.FTZ R97, R164, R97 ;  /* 0x00000061a4617220 */ /* 0x000fe20000410000 */
[C---:B------:R-:W-:Y:S01]  /*4ef0*/  FMUL.FTZ R98, R3.reuse, R98 ;  /* 0x0000006203627220 */ /* 0x040fe20000410000 */
[C---:B------:R-:W-:Y:S01]  /*4f00*/  FMUL.FTZ R99, R3.reuse, R99 ;  /* 0x0000006303637220 */ /* 0x040fe20000410000 */
[C---:B------:R-:W-:Y:S01]  /*4f10*/  FMUL.FTZ R112, R2.reuse, R112 ;  /* 0x0000007002707220 */ /* 0x040fe20000410000 */
[----:B------:R-:W-:Y:S01]  /*4f20*/  FMUL.FTZ R113, R2, R113 ;  /* 0x0000007102717220 */ /* 0x000fe20000410000 */
[C---:B------:R-:W-:Y:S01]  /*4f30*/  FMUL.FTZ R114, R0.reuse, R114 ;  /* 0x0000007200727220 */ /* 0x040fe20000410000 */
[----:B------:R-:W-:Y:S03]  /*4f40*/  FMUL.FTZ R115, R0, R115 ;  /* 0x0000007300737220 */ /* 0x000fe60000410000 */
[----:B------:R-:W4:Y:S01]  /*4f50*/  MUFU.EX2 R188, R188 ;  /* 0x000000bc00bc7308 */ /* 0x000f220000000800 */
[----:B---3--:R-:W-:Y:S01]  /*4f60*/  F2FP.BF16.F32.PACK_AB R161, R186, R191 ;  /* 0x000000bfbaa1723e */ /* 0x008fe200000010ff */
[C---:B------:R-:W-:Y:S01]  /*4f70*/  FMUL.FTZ R116, R2.reuse, R116 ;  /* 0x0000007402747220 */ /* 0x040fe20000410000 */
[----:B------:R-:W-:Y:S01]  /*4f80*/  FMUL.FTZ R117, R2, R117 ;  /* 0x0000007502757220 */ /* 0x000fe20000410000 */
[C---:B------:R-:W-:Y:S01]  /*4f90*/  FMUL.FTZ R118, R0.reuse, R118 ;  /* 0x0000007600767220 */ /* 0x040fe20000410000 */
[----:B------:R-:W-:Y:S01]  /*4fa0*/  FMUL.FTZ R119, R0, R119 ;  /* 0x0000007700777220 */ /* 0x000fe20000410000 */
[C---:B------:R-:W-:Y:S01]  /*4fb0*/  FMUL.FTZ R120, R164.reuse, R120 ;  /* 0x00000078a4787220 */ /* 0x040fe20000410000 */
[----:B------:R-:W-:Y:S03]  /*4fc0*/  FMUL.FTZ R121, R164, R121 ;  /* 0x00000079a4797220 */ /* 0x000fe60000410000 */
[----:B------:R-:W-:Y:S01]  /*4fd0*/  MUFU.EX2 R190, R190 ;  /* 0x000000be00be7308 */ /* 0x000fe20000000800 */
[C---:B------:R-:W-:Y:S01]  /*4fe0*/  FMUL.FTZ R122, R3.reuse, R122 ;  /* 0x0000007a037a7220 */ /* 0x040fe20000410000 */
[C---:B------:R-:W-:Y:S01]  /*4ff0*/  FMUL.FTZ R123, R3.reuse, R123 ;  /* 0x0000007b037b7220 */ /* 0x040fe20000410000 */
[C---:B------:R-:W-:Y:S01]  /*5000*/  FMUL.FTZ R124, R2.reuse, R124 ;  /* 0x0000007c027c7220 */ /* 0x040fe20000410000 */
[----:B------:R-:W-:Y:S01]  /*5010*/  FMUL.FTZ R125, R2, R125 ;  /* 0x0000007d027d7220 */ /* 0x000fe20000410000 */
[C---:B------:R-:W-:Y:S01]  /*5020*/  FMUL.FTZ R126, R0.reuse, R126 ;  /* 0x0000007e007e7220 */ /* 0x040fe20000410000 */
[----:B------:R-:W-:Y:S01]  /*5030*/  FMUL.FTZ R127, R0, R127 ;  /* 0x0000007f007f7220 */ /* 0x000fe20000410000 */
[----:B------:R-:W-:Y:S03]  /*5040*/  FMUL.FTZ R128, R164, R128 ;  /* 0x00000080a4807220 */ /* 0x000fe60000410000 */
[----:B------:R-:W3:Y:S01]  /*5050*/  MUFU.EX2 R193, R193 ;  /* 0x000000c100c17308 */ /* 0x000ee20000000800 */
[----:B----4-:R-:W-:Y:S01]  /*5060*/  F2FP.BF16.F32.PACK_AB R162, R188, R187 ;  /* 0x000000bbbca2723e */ /* 0x010fe200000010ff */
[----:B------:R-:W-:Y:S01]  /*5070*/  FMUL.FTZ R129, R164, R129 ;  /* 0x00000081a4817220 */ /* 0x000fe20000410000 */
[C---:B------:R-:W-:Y:S01]  /*5080*/  FMUL.FTZ R130, R3.reuse, R130 ;  /* 0x0000008203827220 */ /* 0x040fe20000410000 */
[----:B------:R-:W-:Y:S01]  /*5090*/  FMUL.FTZ R131, R3, R131 ;  /* 0x0000008303837220 */ /* 0x000fe20000410000 */
[--C-:B------:R-:W-:Y:S01]  /*50a0*/  FFMA.FTZ R217, R44, UR4, -R194.reuse ;  /* 0x000000042cd97c23 */ /* 0x100fe200080108c2 */
[----:B------:R-:W-:Y:S01]  /*50b0*/  FFMA.FTZ R218, R45, UR4, -R194 ;  /* 0x000000042dda7c23 */ /* 0x000fe200080108c2 */
[--C-:B------:R-:W-:Y:S01]  /*50c0*/  FFMA.FTZ R219, R46, UR4, -R192.reuse ;  /* 0x000000042edb7c23 */ /* 0x100fe200080108c0 */
[----:B------:R-:W-:Y:S02]  /*50d0*/  FFMA.FTZ R240, R47, UR4, -R192 ;  /* 0x000000042ff07c23 */ /* 0x000fe400080108c0 */
[----:B------:R-:W-:Y:S01]  /*50e0*/  MUFU.EX2 R213, R213 ;  /* 0x000000d500d57308 */ /* 0x000fe20000000800 */
[C---:B------:R-:W-:Y:S01]  /*50f0*/  FMUL.FTZ R100, R2.reuse, R100 ;  /* 0x0000006402647220 */ /* 0x040fe20000410000 */
[----:B------:R-:W-:Y:S01]  /*5100*/  FMUL.FTZ R101, R2, R101 ;  /* 0x0000006502657220 */ /* 0x000fe20000410000 */
[C---:B------:R-:W-:Y:S01]  /*5110*/  FMUL.FTZ R102, R0.reuse, R102 ;  /* 0x0000006600667220 */ /* 0x040fe20000410000 */
[----:B------:R-:W-:Y:S01]  /*5120*/  FMUL.FTZ R103, R0, R103 ;  /* 0x0000006700677220 */ /* 0x000fe20000410000 */
[C---:B------:R-:W-:Y:S01]  /*5130*/  FMUL.FTZ R104, R2.reuse, R104 ;  /* 0x0000006802687220 */ /* 0x040fe20000410000 */
[----:B------:R-:W-:Y:S01]  /*5140*/  FMUL.FTZ R105, R2, R105 ;  /* 0x0000006902697220 */ /* 0x000fe20000410000 */
[C---:B------:R-:W-:Y:S01]  /*5150*/  FMUL.FTZ R106, R0.reuse, R106 ;  /* 0x0000006a006a7220 */ /* 0x040fe20000410000 */
[----:B---3--:R-:W-:Y:S02]  /*5160*/  F2FP.BF16.F32.PACK_AB R163, R193, R190 ;  /* 0x000000bec1a3723e */ /* 0x008fe400000010ff */
[----:B------:R-:W3:Y:S01]  /*5170*/  MUFU.EX2 R214, R214 ;  /* 0x000000d600d67308 */ /* 0x000ee20000000800 */
[----:B------:R-:W-:Y:S01]  /*5180*/  FMUL.FTZ R107, R0, R107 ;  /* 0x0000006b006b7220 */ /* 0x000fe20000410000 */
[C---:B------:R-:W-:Y:S01]  /*5190*/  FMUL.FTZ R108, R164.reuse, R108 ;  /* 0x0000006ca46c7220 */ /* 0x040fe20000410000 */
[----:B------:R-:W-:Y:S01]  /*51a0*/  FMUL.FTZ R109, R164, R109 ;  /* 0x0000006da46d7220 */ /* 0x000fe20000410000 */
[C---:B------:R-:W-:Y:S01]  /*51b0*/  FMUL.FTZ R110, R3.reuse, R110 ;  /* 0x0000006e036e7220 */ /* 0x040fe20000410000 */
[----:B------:R-:W-:Y:S01]  /*51c0*/  FMUL.FTZ R111, R3, R111 ;  /* 0x0000006f036f7220 */ /* 0x000fe20000410000 */
[C---:B------:R-:W-:Y:S04]  /*51d0*/  HMMA.16816.F32.BF16 R8, R160.reuse, R172, R8 ;  /* 0x000000aca008723c */ /* 0x040fe80000041808 */
[----:B------:R-:W-:Y:S01]  /*51e0*/  MUFU.EX2 R215, R215 ;  /* 0x000000d700d77308 */ /* 0x000fe20000000800 */
[----:B------:R-:W-:Y:S01]  /*51f0*/  FFMA.FTZ R197, R24, UR4, -R194 ;  /* 0x0000000418c57c23 */ /* 0x000fe200080108c2 */
[----:B------:R-:W-:Y:S01]  /*5200*/  FMUL.FTZ R24, R164, R136 ;  /* 0x00000088a4187220 */ /* 0x000fe20000410000 */
[-C--:B------:R-:W-:Y:S07]  /*5210*/  HMMA.16816.F32.BF16 R12, R160, R174.reuse, R12 ;  /* 0x000000aea00c723c */ /* 0x080fee000004180c */
[----:B------:R-:W4:Y:S01]  /*5220*/  MUFU.EX2 R216, R216 ;  /* 0x000000d800d87308 */ /* 0x000f220000000800 */
[----:B---3--:R-:W-:Y:S01]  /*5230*/  F2FP.BF16.F32.PACK_AB R44, R214, R213 ;  /* 0x000000d5d62c723e */ /* 0x008fe200000010ff */
[C---:B------:R-:W-:Y:S04]  /*5240*/  HMMA.16816.F32.BF16 R16, R156.reuse, R174, R16 ;  /* 0x000000ae9c10723c */ /* 0x040fe80000041810 */
[--C-:B------:R-:W-:Y:S02]  /*5250*/  FFMA.FTZ R172, R20, UR4, -R196.reuse ;  /* 0x0000000414ac7c23 */ /* 0x100fe400080108c4 */
[-C--:B------:R-:W-:Y:S02]  /*5260*/  HMMA.16816.F32.BF16 R68, R156, R176.reuse, R68 ;  /* 0x000000b09c44723c */ /* 0x080fe40000041844 */
[----:B------:R-:W-:Y:S03]  /*5270*/  MUFU.EX2 R217, R217 ;  /* 0x000000d900d97308 */ /* 0x000fe60000000800 */
[----:B------:R-:W-:Y:S01]  /*5280*/  FMUL.FTZ R20, R164, R144 ;  /* 0x00000090a4147220 */ /* 0x000fe20000410000 */
[C---:B------:R-:W-:Y:S06]  /*5290*/  HMMA.16816.F32.BF16 R72, R160.reuse, R176, R72 ;  /* 0x000000b0a048723c */ /* 0x040fec0000041848 */
[----:B------:R-:W3:Y:S01]  /*52a0*/  MUFU.EX2 R218, R218 ;  /* 0x000000da00da7308 */ /* 0x000ee20000000800 */
[----:B----4-:R-:W-:Y:S01]  /*52b0*/  F2FP.BF16.F32.PACK_AB R45, R216, R215 ;  /* 0x000000d7d82d723e */ /* 0x010fe200000010ff */
[-C--:B------:R-:W-:Y:S03]  /*52c0*/  HMMA.16816.F32.BF16 R76, R160, R178.reuse, R76 ;  /* 0x000000b2a04c723c */ /* 0x080fe6000004184c */
[--C-:B------:R-:W-:Y:S03]  /*52d0*/  FFMA.FTZ R173, R21, UR4, -R196.reuse ;  /* 0x0000000415ad7c23 */ /* 0x100fe600080108c4 */
[C---:B------:R-:W-:Y:S02]  /*52e0*/  HMMA.16816.F32.BF16 R80, R156.reuse, R178, R80 ;  /* 0x000000b29c50723c */ /* 0x040fe40000041850 */
[----:B------:R-:W-:Y:S03]  /*52f0*/  MUFU.EX2 R219, R219 ;  /* 0x000000db00db7308 */ /* 0x000fe60000000800 */
[----:B------:R-:W-:Y:S01]  /*5300*/  FMUL.FTZ R21, R164, R145 ;  /* 0x00000091a4157220 */ /* 0x000fe20000410000 */
[-C--:B-1----:R-:W-:Y:S06]  /*5310*/  HMMA.16816.F32.BF16 R84, R156, R148.reuse, R84 ;  /* 0x000000949c54723c */ /* 0x082fec0000041854 */
[----:B------:R-:W1:Y:S01]  /*5320*/  MUFU.EX2 R240, R240 ;  /* 0x000000f000f07308 */ /* 0x000e620000000800 */
[----:B---3--:R-:W-:Y:S01]  /*5330*/  F2FP.BF16.F32.PACK_AB R46, R218, R217 ;  /* 0x000000d9da2e723e */ /* 0x008fe200000010ff */
[C---:B------:R-:W-:Y:S04]  /*5340*/  HMMA.16816.F32.BF16 R88, R160.reuse, R148, R88 ;  /* 0x00000094a058723c */ /* 0x040fe80000041858 */
[--C-:B------:R-:W-:Y:S02]  /*5350*/  FFMA.FTZ R174, R22, UR4, -R195.reuse ;  /* 0x0000000416ae7c23 */ /* 0x100fe400080108c3 */
[-C--:B------:R-:W-:Y:S02]  /*5360*/  HMMA.16816.F32.BF16 R92, R160, R150.reuse, R92 ;  /* 0x00000096a05c723c */ /* 0x080fe4000004185c */
[----:B------:R-:W-:Y:S03]  /*5370*/  MUFU.EX2 R172, R172 ;  /* 0x000000ac00ac7308 */ /* 0x000fe60000000800 */
[----:B------:R-:W-:Y:S01]  /*5380*/  FMUL.FTZ R22, R3, R146 ;  /* 0x0000009203167220 */ /* 0x000fe20000410000 */
[C---:B------:R-:W-:Y:S01]  /*5390*/  HMMA.16816.F32.BF16 R96, R156.reuse, R150, R96 ;  /* 0x000000969c60723c */ /* 0x040fe20000041860 */
[----:B------:R-:W3:Y:S05]  /*53a0*/  LDSM.16.MT88.4 R148, [R221+0xb000] ;  /* 0x00b00000dd94783b */ /* 0x000eea0000004200 */
[----:B------:R-:W4:Y:S01]  /*53b0*/  MUFU.EX2 R173, R173 ;  /* 0x000000ad00ad7308 */ /* 0x000f220000000800 */
[--C-:B------:R-:W-:Y:S01]  /*53c0*/  FFMA.FTZ R175, R23, UR4, -R195.reuse ;  /* 0x0000000417af7c23 */ /* 0x100fe200080108c3 */
[----:B------:R-:W-:Y:S03]  /*53d0*/  FMUL.FTZ R23, R3, R147 ;  /* 0x0000009303177220 */ /* 0x000fe60000410000 */
[----:B-1----:R-:W-:Y:S01]  /*53e0*/  F2FP.BF16.F32.PACK_AB R47, R240, R219 ;  /* 0x000000dbf02f723e */ /* 0x002fe200000010ff */
[--C-:B------:R-:W-:Y:S01]  /*53f0*/  FFMA.FTZ R176, R32, UR4, -R196.reuse ;  /* 0x0000000420b07c23 */ /* 0x100fe200080108c4 */
[----:B------:R-:W1:Y:S01]  /*5400*/  LDSM.16.MT88.4 R144, [R220+0xb000] ;  /* 0x00b00000dc90783b */ /* 0x000e620000004200 */
[C---:B------:R-:W-:Y:S01]  /*5410*/  FMUL.FTZ R32, R164.reuse, R140 ;  /* 0x0000008ca4207220 */ /* 0x040fe20000410000 */
[--C-:B------:R-:W-:Y:S01]  /*5420*/  FFMA.FTZ R177, R33, UR4, -R196.reuse ;  /* 0x0000000421b17c23 */ /* 0x100fe200080108c4 */
[-C--:B--2---:R-:W-:Y:S01]  /*5430*/  HMMA.16816.F32.BF16 R20, R156, R152.reuse, R20 ;  /* 0x000000989c14723c */ /* 0x084fe20000041814 */
[----:B------:R-:W-:Y:S02]  /*5440*/  MUFU.EX2 R174, R174 ;  /* 0x000000ae00ae7308 */ /* 0x000fe40000000800 */
[----:B------:R-:W-:Y:S01]  /*5450*/  FMUL.FTZ R33, R164, R141 ;  /* 0x0000008da4217220 */ /* 0x000fe20000410000 */
[----:B------:R-:W-:Y:S01]  /*5460*/  FFMA.FTZ R196, R65, UR4, -R196 ;  /* 0x0000000441c47c23 */ /* 0x000fe200080108c4 */
[--C-:B------:R-:W-:Y:S01]  /*5470*/  FFMA.FTZ R178, R34, UR4, -R195.reuse ;  /* 0x0000000422b27c23 */ /* 0x100fe200080108c3 */
[C---:B------:R-:W-:Y:S05]  /*5480*/  HMMA.16816.F32.BF16 R100, R160.reuse, R152, R100 ;  /* 0x00000098a064723c */ /* 0x040fea0000041864 */
[----:B------:R2:W-:Y:S01]  /*5490*/  MUFU.EX2 R249, R196 ;  /* 0x000000c400f97308 */ /* 0x0005e20000000800 */
[----:B------:R-:W-:Y:S01]  /*54a0*/  FMUL.FTZ R34, R3, R142 ;  /* 0x0000008e03227220 */ /* 0x000fe20000410000 */
[-C--:B------:R-:W-:Y:S04]  /*54b0*/  HMMA.16816.F32.BF16 R104, R160, R154.reuse, R104 ;  /* 0x0000009aa068723c */ /* 0x080fe80000041868 */
[--C-:B------:R-:W-:Y:S02]  /*54c0*/  FFMA.FTZ R179, R35, UR4, -R195.reuse ;  /* 0x0000000423b37c23 */ /* 0x100fe400080108c3 */
[C---:B------:R-:W-:Y:S02]  /*54d0*/  HMMA.16816.F32.BF16 R108, R156.reuse, R154, R108 ;  /* 0x0000009a9c6c723c */ /* 0x040fe4000004186c */
[----:B------:R-:W5:Y:S03]  /*54e0*/  MUFU.EX2 R175, R175 ;  /* 0x000000af00af7308 */ /* 0x000f660000000800 */
[----:B------:R-:W-:Y:S01]  /*54f0*/  FMUL.FTZ R35, R3, R143 ;  /* 0x0000008f03237220 */ /* 0x000fe20000410000 */
[----:B------:R-:W-:Y:S01]  /*5500*/  FFMA.FTZ R195, R67, UR4, -R195 ;  /* 0x0000000443c37c23 */ /* 0x000fe200080108c3 */
[----:B------:R-:W5:Y:S01]  /*5510*/  LDSM.16.MT88.4 R140, [R221+0x9400] ;  /* 0x00940000dd8c783b */ /* 0x000f620000004200 */
[----:B--2---:R-:W-:Y:S04]  /*5520*/  FFMA.FTZ R196, R58, UR4, -R192 ;  /* 0x000000043ac47c23 */ /* 0x004fe800080108c0 */
[----:B------:R-:W-:Y:S01]  /*5530*/  MUFU.EX2 R176, R176 ;  /* 0x000000b000b07308 */ /* 0x000fe20000000800 */
[----:B------:R-:W-:Y:S01]  /*5540*/  FFMA.FTZ R198, R25, UR4, -R194 ;  /* 0x0000000419c67c23 */ /* 0x000fe200080108c2 */
[-C--:B---3--:R-:W-:Y:S01]  /*5550*/  HMMA.16816.F32.BF16 R32, R156, R148.reuse, R32 ;  /* 0x000000949c20723c */ /* 0x088fe20000041820 */
[----:B------:R-:W-:Y:S02]  /*5560*/  LDSM.16.MT88.4 R56, [R221+0xac00] ;  /* 0x00ac0000dd38783b */ /* 0x000fe40000004200 */
[----:B------:R-:W-:Y:S01]  /*5570*/  FMUL.FTZ R25, R164, R137 ;  /* 0x00000089a4197220 */ /* 0x000fe20000410000 */
[--C-:B------:R-:W-:Y:S02]  /*5580*/  FFMA.FTZ R199, R26, UR4, -R192.reuse ;  /* 0x000000041ac77c23 */ /* 0x100fe400080108c0 */
[C---:B------:R-:W-:Y:S02]  /*5590*/  HMMA.16816.F32.BF16 R112, R160.reuse, R148, R112 ;  /* 0x00000094a070723c */ /* 0x040fe40000041870 */
[----:B------:R-:W2:Y:S01]  /*55a0*/  MUFU.EX2 R177, R177 ;  /* 0x000000b100b17308 */ /* 0x000ea20000000800 */
[----:B------:R-:W-:Y:S03]  /*55b0*/  LDSM.16.MT88.4 R64, [R220+0xac00] ;  /* 0x00ac0000dc40783b */ /* 0x000fe60000004200 */
[-C--:B------:R-:W-:Y:S06]  /*55c0*/  HMMA.16816.F32.BF16 R116, R160, R150.reuse, R116 ;  /* 0x00000096a074723c */ /* 0x080fec0000041874 */
[----:B------:R-:W-:Y:S01]  /*55d0*/  MUFU.EX2 R178, R178 ;  /* 0x000000b200b27308 */ /* 0x000fe20000000800 */
[----:B------:R-:W-:Y:S01]  /*55e0*/  FFMA.FTZ R200, R27, UR4, -R192 ;  /* 0x000000041bc87c23 */ /* 0x000fe200080108c0 */
[C---:B------:R-:W-:Y:S01]  /*55f0*/  HMMA.16816.F32.BF16 R120, R156.reuse, R150, R120 ;  /* 0x000000969c78723c */ /* 0x040fe20000041878 */
[----:B------:R-:W3:Y:S03]  /*5600*/  LDSM.16.MT88.4 R148, [R220+0x9400] ;  /* 0x00940000dc94783b */ /* 0x000ee60000004200 */
[C---:B------:R-:W-:Y:S01]  /*5610*/  FMUL.FTZ R26, R3.reuse, R138 ;  /* 0x0000008a031a7220 */ /* 0x040fe20000410000 */
[----:B------:R-:W-:Y:S03]  /*5620*/  FMUL.FTZ R27, R3, R139 ;  /* 0x0000008b031b7220 */ /* 0x000fe60000410000 */
[----:B------:R-:W2:Y:S03]  /*5630*/  MUFU.EX2 R179, R179 ;  /* 0x000000b300b37308 */ /* 0x000ea60000000800 */
[--C-:B------:R-:W-:Y:S01]  /*5640*/  FFMA.FTZ R201, R28, UR4, -R194.reuse ;  /* 0x000000041cc97c23 */ /* 0x100fe200080108c2 */
[----:B------:R-:W-:Y:S01]  /*5650*/  FMUL.FTZ R28, R2, R132 ;  /* 0x00000084021c7220 */ /* 0x000fe20000410000 */
[----:B----4-:R-:W-:Y:S01]  /*5660*/  F2FP.BF16.F32.PACK_AB R132, R173, R172 ;  /* 0x000000acad84723e */ /* 0x010fe200000010ff */
[-C--:B-1----:R-:W-:Y:S04]  /*5670*/  HMMA.16816.F32.BF16 R24, R156, R144.reuse, R24 ;  /* 0x000000909c18723c */ /* 0x082fe80000041818 */
[----:B------:R-:W-:Y:S01]  /*5680*/  MUFU.EX2 R197, R197 ;  /* 0x000000c500c57308 */ /* 0x000fe20000000800 */
[----:B------:R-:W-:Y:S01]  /*5690*/  FFMA.FTZ R202, R29, UR4, -R194 ;  /* 0x000000041dca7c23 */ /* 0x000fe200080108c2 */
[--C-:B------:R-:W-:Y:S01]  /*56a0*/  FFMA.FTZ R203, R30, UR4, -R192.reuse ;  /* 0x000000041ecb7c23 */ /* 0x100fe200080108c0 */
[----:B------:R-:W-:Y:S01]  /*56b0*/  FFMA.FTZ R204, R31, UR4, -R192 ;  /* 0x000000041fcc7c23 */ /* 0x000fe200080108c0 */
[C---:B------:R-:W-:Y:S06]  /*56c0*/  HMMA.16816.F32.BF16 R124, R160.reuse, R144, R124 ;  /* 0x00000090a07c723c */ /* 0x040fec000004187c */
[----:B------:R-:W1:Y:S01]  /*56d0*/  MUFU.EX2 R198, R198 ;  /* 0x000000c600c67308 */ /* 0x000e620000000800 */
[----:B------:R-:W-:Y:S01]  /*56e0*/  FMUL.FTZ R29, R2, R133 ;  /* 0x00000085021d7220 */ /* 0x000fe20000410000 */
[C---:B------:R-:W-:Y:S03]  /*56f0*/  FMUL.FTZ R30, R0.reuse, R134 ;  /* 0x00000086001e7220 */ /* 0x040fe60000410000 */
[----:B------:R-:W-:Y:S01]  /*5700*/  FMUL.FTZ R31, R0, R135 ;  /* 0x00000087001f7220 */ /* 0x000fe20000410000 */
[----:B-----5:R-:W-:Y:S02]  /*5710*/  F2FP.BF16.F32.PACK_AB R133, R175, R174 ;  /* 0x000000aeaf85723e */ /* 0x020fe400000010ff */
[----:B--2---:R-:W-:Y:S02]  /*5720*/  F2FP.BF16.F32.PACK_AB R134, R177, R176 ;  /* 0x000000b0b186723e */ /* 0x004fe400000010ff */
[----:B------:R-:W-:Y:S01]  /*5730*/  MUFU.EX2 R199, R199 ;  /* 0x000000c700c77308 */ /* 0x000fe20000000800 */
[----:B------:R-:W-:Y:S01]  /*5740*/  F2FP.BF16.F32.PACK_AB R135, R179, R178 ;  /* 0x000000b2b387723e */ /* 0x000fe200000010ff */
[-C--:B------:R-:W-:Y:S03]  /*5750*/  HMMA.16816.F32.BF16 R28, R160, R146.reuse, R28 ;  /* 0x00000092a01c723c */ /* 0x080fe6000004181c */
[--C-:B------:R-:W-:Y:S01]  /*5760*/  FFMA.FTZ R60, R60, UR4, -R194.reuse ;  /* 0x000000043c3c7c23 */ /* 0x100fe200080108c2 */
[----:B------:R-:W-:Y:S01]  /*5770*/  FFMA.FTZ R194, R61, UR4, -R194 ;  /* 0x000000043dc27c23 */ /* 0x000fe200080108c2 */
[----:B------:R-:W-:Y:S01]  /*5780*/  FFMA.FTZ R181, R164, R243, R181 ;  /* 0x000000f3a4b57223 */ /* 0x000fe200000100b5 */
[----:B------:R-:W-:Y:S02]  /*5790*/  HMMA.16816.F32.BF16 R128, R156, R146, R128 ;  /* 0x000000929c80723c */ /* 0x000fe40000041880 */
[----:B------:R-:W2:Y:S01]  /*57a0*/  MUFU.EX2 R200, R200 ;  /* 0x000000c800c87308 */ /* 0x000ea20000000800 */
[----:B------:R-:W4:Y:S02]  /*57b0*/  LDSM.16.MT88.4 R144, [R221+0xa400] ;  /* 0x00a40000dd90783b */ /* 0x000f240000004200 */
[----:B-1----:R-:W-:Y:S01]  /*57c0*/  F2FP.BF16.F32.PACK_AB R136, R198, R197 ;  /* 0x000000c5c688723e */ /* 0x002fe200000010ff */
[-C--:B------:R-:W-:Y:S06]  /*57d0*/  HMMA.16816.F32.BF16 R4, R132, R140.reuse, R4 ;  /* 0x0000008c8404723c */ /* 0x080fec0000041804 */
[----:B------:R-:W-:Y:S01]  /*57e0*/  MUFU.EX2 R201, R201 ;  /* 0x000000c900c97308 */ /* 0x000fe20000000800 */
[----:B------:R-:W-:Y:S01]  /*57f0*/  FFMA.FTZ R184, R3, R238, R184 ;  /* 0x000000ee03b87223 */ /* 0x000fe200000100b8 */
[----:B------:R-:W-:Y:S03]  /*5800*/  MOV R3, R166 ;  /* 0x000000a600037202 */ /* 0x000fe60000000f00 */
[----:B------:R-:W-:Y:S01]  /*5810*/  FFMA.FTZ R189, R2, R241, R189 ;  /* 0x000000f102bd7223 */ /* 0x000fe200000100bd */
[----:B------:R-:W-:Y:S04]  /*5820*/  FFMA.FTZ R191, R0, R239, R191 ;  /* 0x000000ef00bf7223 */ /* 0x000fe800000100bf */
[----:B------:R-:W1:Y:S01]  /*5830*/  MUFU.EX2 R202, R202 ;  /* 0x000000ca00ca7308 */ /* 0x000e620000000800 */
[----:B--2---:R-:W-:Y:S01]  /*5840*/  F2FP.BF16.F32.PACK_AB R137, R200, R199 ;  /* 0x000000c7c889723e */ /* 0x004fe200000010ff */
[----:B------:R-:W-:Y:S01]  /*5850*/  FADD.FTZ R181, R180, R181 ;  /* 0x000000b5b4b57221 */ /* 0x000fe20000010000 */
[----:B------:R-:W-:Y:S01]  /*5860*/  MOV R2, R167 ;  /* 0x000000a700027202 */ /* 0x000fe20000000f00 */
[----:B------:R-:W-:Y:S01]  /*5870*/  FADD.FTZ R169, R169, R184 ;  /* 0x000000b8a9a97221 */ /* 0x000fe20000010000 */
[----:B------:R-:W-:Y:S01]  /*5880*/  FADD.FTZ R0, R185, R189 ;  /* 0x000000bdb9007221 */ /* 0x000fe20000010000 */
[----:B------:R-:W-:Y:S01]  /*5890*/  FADD.FTZ R191, R186, R191 ;  /* 0x000000bfbabf7221 */ /* 0x000fe20000010000 */
[----:B------:R-:W-:Y:S03]  /*58a0*/  FADD.FTZ R170, R170, R181 ;  /* 0x000000b5aaaa7221 */ /* 0x000fe60000010000 */
[----:B------:R-:W-:Y:S01]  /*58b0*/  MUFU.EX2 R203, R203 ;  /* 0x000000cb00cb7308 */ /* 0x000fe20000000800 */
[----:B------:R-:W-:Y:S01]  /*58c0*/  FADD.FTZ R182, R182, R169 ;  /* 0x000000a9b6b67221 */ /* 0x000fe20000010000 */
[----:B------:R-:W-:Y:S01]  /*58d0*/  FADD.FTZ R187, R187, R0 ;  /* 0x00000000bbbb7221 */ /* 0x000fe20000010000 */
[----:B------:R-:W-:Y:S01]  /*58e0*/  FADD.FTZ R190, R190, R191 ;  /* 0x000000bfbebe7221 */ /* 0x000fe20000010000 */
[----:B------:R-:W-:Y:S01]  /*58f0*/  FADD.FTZ R171, R171, R170 ;  /* 0x000000aaabab7221 */ /* 0x000fe20000010000 */
[----:B------:R-:W-:Y:S01]  /*5900*/  FADD.FTZ R183, R183, R182 ;  /* 0x000000b6b7b77221 */ /* 0x000fe20000010000 */
[----:B------:R-:W-:Y:S01]  /*5910*/  FADD.FTZ R188, R188, R187 ;  /* 0x000000bbbcbc7221 */ /* 0x000fe20000010000 */
[----:B------:R-:W-:Y:S03]  /*5920*/  FADD.FTZ R190, R193, R190 ;  /* 0x000000bec1be7221 */ /* 0x000fe60000010000 */
[----:B------:R-:W2:Y:S01]  /*5930*/  MUFU.EX2 R204, R204 ;  /* 0x000000cc00cc7308 */ /* 0x000ea20000000800 */
[----:B-1----:R-:W-:Y:S01]  /*5940*/  F2FP.BF16.F32.PACK_AB R138, R202, R201 ;  /* 0x000000c9ca8a723e */ /* 0x002fe200000010ff */
        /* <DEDUP_REMOVED lines=13> */
[----:B------:R-:W-:Y:S03]  /*5a20*/  MOV R169, R168 ;  /* 0x000000a800a97202 */ /* 0x000fe60000000f00 */
[----:B------:R-:W1:Y:S01]  /*5a30*/  MUFU.EX2 R206, R206 ;  /* 0x000000ce00ce7308 */ /* 0x000e620000000800 */
[----:B--2---:R-:W-:Y:S01]  /*5a40*/  F2FP.BF16.F32.PACK_AB R139, R204, R203 ;  /* 0x000000cbcc8b723e */ /* 0x004fe200000010ff */
[----:B------:R-:W-:Y:S01]  /*5a50*/  FADD.FTZ R203, R203, R200 ;  /* 0x000000c8cbcb7221 */ /* 0x000fe20000010000 */
[----:B------:R-:W-:Y:S01]  /*5a60*/  FADD.FTZ R176, R177, R176 ;  /* 0x000000b0b1b07221 */ /* 0x000fe20000010000 */
[----:B------:R-:W-:Y:S01]  /*5a70*/  FADD.FTZ R178, R179, R178 ;  /* 0x000000b2b3b27221 */ /* 0x000fe20000010000 */
[----:B------:R-:W-:Y:S01]  /*5a80*/  FADD.FTZ R202, R202, R201 ;  /* 0x000000c9caca7221 */ /* 0x000fe20000010000 */
[----:B------:R-:W-:Y:S02]  /*5a90*/  FADD.FTZ R204, R204, R203 ;  /* 0x000000cbcccc7221 */ /* 0x000fe40000010000 */
[C---:B------:R-:W-:Y:S02]  /*5aa0*/  HMMA.16816.F32.BF16 R8, R136.reuse, R140, R8 ;  /* 0x0000008c8808723c */ /* 0x040fe40000041808 */
[----:B------:R-:W-:Y:S02]  /*5ab0*/  MUFU.EX2 R207, R207 ;  /* 0x000000cf00cf7308 */ /* 0x000fe40000000800 */
[----:B------:R-:W-:Y:S01]  /*5ac0*/  FADD.FTZ R213, R213, R202 ;  /* 0x000000cad5d57221 */ /* 0x000fe20000010000 */
[----:B------:R-:W-:Y:S01]  /*5ad0*/  FADD.FTZ R215, R215, R204 ;  /* 0x000000ccd7d77221 */ /* 0x000fe20000010000 */
[-C--:B------:R-:W-:Y:S06]  /*5ae0*/  HMMA.16816.F32.BF16 R12, R136, R142.reuse, R12 ;  /* 0x0000008e880c723c */ /* 0x080fec000004180c */
[----:B------:R-:W2:Y:S01]  /*5af0*/  MUFU.EX2 R208, R208 ;  /* 0x000000d000d07308 */ /* 0x000ea20000000800 */
[----:B------:R-:W-:Y:S01]  /*5b00*/  FADD.FTZ R214, R214, R213 ;  /* 0x000000d5d6d67221 */ /* 0x000fe20000010000 */
[C---:B------:R-:W-:Y:S01]  /*5b10*/  HMMA.16816.F32.BF16 R16, R132.reuse, R142, R16 ;  /* 0x0000008e8410723c */ /* 0x040fe20000041810 */
[----:B------:R-:W5:Y:S07]  /*5b20*/  LDSM.16.MT88.4 R140, [R220+0xa400] ;  /* 0x00a40000dc8c783b */ /* 0x000f6e0000004200 */
[----:B------:R-:W-:Y:S01]  /*5b30*/  MUFU.EX2 R209, R209 ;  /* 0x000000d100d17308 */ /* 0x000fe20000000800 */
[-C--:B---3--:R-:W-:Y:S03]  /*5b40*/  HMMA.16816.F32.BF16 R68, R132, R148.reuse, R68 ;  /* 0x000000948444723c */ /* 0x088fe60000041844 */
[----:B------:R-:W-:Y:S03]  /*5b50*/  FADD.FTZ R216, R216, R215 ;  /* 0x000000d7d8d87221 */ /* 0x000fe60000010000 */
[C---:B------:R-:W-:Y:S03]  /*5b60*/  HMMA.16816.F32.BF16 R72, R136.reuse, R148, R72 ;  /* 0x000000948848723c */ /* 0x040fe60000041848 */
[----:B------:R-:W3:Y:S02]  /*5b70*/  MUFU.EX2 R210, R210 ;  /* 0x000000d200d27308 */ /* 0x000ee40000000800 */
[----:B------:R-:W-:Y:S01]  /*5b80*/  FADD.FTZ R217, R217, R214 ;  /* 0x000000d6d9d97221 */ /* 0x000fe20000010000 */
[-C--:B------:R-:W-:Y:S07]  /*5b90*/  HMMA.16816.F32.BF16 R76, R136, R150.reuse, R76 ;  /* 0x00000096884c723c */ /* 0x080fee000004184c */
[----:B------:R-:W-:Y:S01]  /*5ba0*/  MUFU.EX2 R211, R211 ;  /* 0x000000d300d37308 */ /* 0x000fe20000000800 */
[----:B------:R-:W-:Y:S01]  /*5bb0*/  FADD.FTZ R219, R219, R216 ;  /* 0x000000d8dbdb7221 */ /* 0x000fe20000010000 */
[C---:B------:R-:W-:Y:S01]  /*5bc0*/  HMMA.16816.F32.BF16 R80, R132.reuse, R150, R80 ;  /* 0x000000968450723c */ /* 0x040fe20000041850 */
[----:B------:R-:W-:Y:S07]  /*5bd0*/  LDSM.16.MT88.4 R148, [R221+0x9c00] ;  /* 0x009c0000dd94783b */ /* 0x000fee0000004200 */
[----:B------:R-:W3:Y:S01]  /*5be0*/  MUFU.EX2 R212, R212 ;  /* 0x000000d400d47308 */ /* 0x000ee20000000800 */
[-C--:B----4-:R-:W-:Y:S03]  /*5bf0*/  HMMA.16816.F32.BF16 R84, R132, R144.reuse, R84 ;  /* 0x000000908454723c */ /* 0x090fe60000041854 */
[----:B------:R-:W-:Y:S03]  /*5c00*/  FADD.FTZ R217, R218, R217 ;  /* 0x000000d9dad97221 */ /* 0x000fe60000010000 */
[C---:B------:R-:W-:Y:S03]  /*5c10*/  HMMA.16816.F32.BF16 R88, R136.reuse, R144, R88 ;  /* 0x000000908858723c */ /* 0x040fe60000041858 */
[----:B------:R-:W-:Y:S02]  /*5c20*/  MUFU.EX2 R242, R242 ;  /* 0x000000f200f27308 */ /* 0x000fe40000000800 */
[----:B------:R-:W-:Y:S01]  /*5c30*/  FADD.FTZ R219, R240, R219 ;  /* 0x000000dbf0db7221 */ /* 0x000fe20000010000 */
[-C--:B------:R-:W-:Y:S07]  /*5c40*/  HMMA.16816.F32.BF16 R92, R136, R146.reuse, R92 ;  /* 0x00000092885c723c */ /* 0x080fee000004185c */
[----:B------:R-:W-:Y:S01]  /*5c50*/  MUFU.EX2 R245, R245 ;  /* 0x000000f500f57308 */ /* 0x000fe20000000800 */
[C---:B------:R-:W-:Y:S09]  /*5c60*/  HMMA.16816.F32.BF16 R96, R132.reuse, R146, R96 ;  /* 0x000000928460723c */ /* 0x040ff20000041860 */
[----:B------:R-:W-:Y:S01]  /*5c70*/  MUFU.EX2 R244, R244 ;  /* 0x000000f400f47308 */ /* 0x000fe20000000800 */
[-C--:B-----5:R-:W-:Y:S06]  /*5c80*/  HMMA.16816.F32.BF16 R20, R132, R140.reuse, R20 ;  /* 0x0000008c8414723c */ /* 0x0a0fec0000041814 */
[C---:B------:R-:W-:Y:S03]  /*5c90*/  HMMA.16816.F32.BF16 R100, R136.reuse, R140, R100 ;  /* 0x0000008c8864723c */ /* 0x040fe60000041864 */
[----:B------:R-:W-:Y:S03]  /*5ca0*/  MUFU.EX2 R247, R247 ;  /* 0x000000f700f77308 */ /* 0x000fe60000000800 */
[-C--:B------:R-:W-:Y:S07]  /*5cb0*/  HMMA.16816.F32.BF16 R104, R136, R142.reuse, R104 ;  /* 0x0000008e8868723c */ /* 0x080fee0000041868 */
[----:B------:R-:W-:Y:S01]  /*5cc0*/  MUFU.EX2 R246, R246 ;  /* 0x000000f600f67308 */ /* 0x000fe20000000800 */
[C---:B------:R-:W-:Y:S01]  /*5cd0*/  HMMA.16816.F32.BF16 R108, R132.reuse, R142, R108 ;  /* 0x0000008e846c723c */ /* 0x040fe2000004186c */
[----:B------:R-:W4:Y:S08]  /*5ce0*/  LDSM.16.MT88.4 R140, [R220+0x9800] ;  /* 0x00980000dc8c783b */ /* 0x000f300000004200 */
[----:B------:R-:W-:Y:S01]  /*5cf0*/  MUFU.EX2 R248, R248 ;  /* 0x000000f800f87308 */ /* 0x000fe20000000800 */
[-C--:B------:R-:W-:Y:S06]  /*5d00*/  HMMA.16816.F32.BF16 R32, R132, R36.reuse, R32 ;  /* 0x000000248420723c */ /* 0x080fec0000041820 */
[C---:B------:R-:W-:Y:S03]  /*5d10*/  HMMA.16816.F32.BF16 R112, R136.reuse, R36, R112 ;  /* 0x000000248870723c */ /* 0x040fe60000041870 */
[----:B------:R-:W-:Y:S03]  /*5d20*/  MUFU.EX2 R195, R195 ;  /* 0x000000c300c37308 */ /* 0x000fe60000000800 */
[-C--:B------:R-:W-:Y:S07]  /*5d30*/  HMMA.16816.F32.BF16 R116, R136, R38.reuse, R116 ;  /* 0x000000268874723c */ /* 0x080fee0000041874 */
[----:B------:R-:W-:Y:S01]  /*5d40*/  MUFU.EX2 R250, R250 ;  /* 0x000000fa00fa7308 */ /* 0x000fe20000000800 */
[----:B-1----:R-:W-:Y:S01]  /*5d50*/  F2FP.BF16.F32.PACK_AB R36, R206, R205 ;  /* 0x000000cdce24723e */ /* 0x002fe200000010ff */
[C---:B------:R-:W-:Y:S04]  /*5d60*/  HMMA.16816.F32.BF16 R120, R132.reuse, R38, R120 ;  /* 0x000000268478723c */ /* 0x040fe80000041878 */
[----:B--2---:R-:W-:Y:S02]  /*5d70*/  F2FP.BF16.F32.PACK_AB R37, R208, R207 ;  /* 0x000000cfd025723e */ /* 0x004fe400000010ff */
[-C--:B------:R-:W-:Y:S02]  /*5d80*/  HMMA.16816.F32.BF16 R24, R132, R48.reuse, R24 ;  /* 0x000000308418723c */ /* 0x080fe40000041818 */
[----:B------:R-:W1:Y:S03]  /*5d90*/  MUFU.EX2 R251, R251 ;  /* 0x000000fb00fb7308 */ /* 0x000e660000000800 */
[----:B---3--:R-:W-:Y:S01]  /*5da0*/  F2FP.BF16.F32.PACK_AB R38, R210, R209 ;  /* 0x000000d1d226723e */ /* 0x008fe200000010ff */
[C---:B------:R-:W-:Y:S06]  /*5db0*/  HMMA.16816.F32.BF16 R124, R136.reuse, R48, R124 ;  /* 0x00000030887c723c */ /* 0x040fec000004187c */
[----:B------:R-:W-:Y:S01]  /*5dc0*/  MUFU.EX2 R196, R196 ;  /* 0x000000c400c47308 */ /* 0x000fe20000000800 */
[----:B------:R-:W-:Y:S01]  /*5dd0*/  F2FP.BF16.F32.PACK_AB R39, R212, R211 ;  /* 0x000000d3d427723e */ /* 0x000fe200000010ff */
[-C--:B------:R-:W-:Y:S08]  /*5de0*/  HMMA.16816.F32.BF16 R28, R136, R50.reuse, R28 ;  /* 0x00000032881c723c */ /* 0x080ff0000004181c */
[----:B------:R-:W2:Y:S01]  /*5df0*/  MUFU.EX2 R252, R252 ;  /* 0x000000fc00fc7308 */ /* 0x000ea20000000800 */
[----:B------:R-:W-:Y:S01]  /*5e00*/  HMMA.16816.F32.BF16 R128, R132, R50, R128 ;  /* 0x000000328480723c */ /* 0x000fe20000041880 */
[----:B------:R-:W3:Y:S03]  /*5e10*/  LDSM.16.MT88.4 R48, [R221+0xa800] ;  /* 0x00a80000dd30783b */ /* 0x000ee60000004200 */
[----:B------:R-:W-:Y:S02]  /*5e20*/  FADD.FTZ R205, R205, R176 ;  /* 0x000000b0cdcd7221 */ /* 0x000fe40000010000 */
[-C--:B------:R-:W-:Y:S03]  /*5e30*/  HMMA.16816.F32.BF16 R4, R36, R40.reuse, R4 ;  /* 0x000000282404723c */ /* 0x080fe60000041804 */
[----:B------:R-:W-:Y:S02]  /*5e40*/  MUFU.EX2 R60, R60 ;  /* 0x0000003c003c7308 */ /* 0x000fe40000000800 */
[----:B-1----:R-:W-:Y:S01]  /*5e50*/  F2FP.BF16.F32.PACK_AB R132, R251, R250 ;  /* 0x000000fafb84723e */ /* 0x002fe200000010ff */
[C---:B------:R-:W-:Y:S07]  /*5e60*/  HMMA.16816.F32.BF16 R8, R44.reuse, R40, R8 ;  /* 0x000000282c08723c */ /* 0x040fee0000041808 */
[----:B------:R-:W1:Y:S01]  /*5e70*/  MUFU.EX2 R61, R194 ;  /* 0x000000c2003d7308 */ /* 0x000e620000000800 */
[----:B--2---:R-:W-:Y:S01]  /*5e80*/  F2FP.BF16.F32.PACK_AB R133, R252, R196 ;  /* 0x000000c4fc85723e */ /* 0x004fe200000010ff */
[-C--:B------:R-:W-:Y:S03]  /*5e90*/  HMMA.16816.F32.BF16 R12, R44, R42.reuse, R12 ;  /* 0x0000002a2c0c723c */ /* 0x080fe6000004180c */
[----:B------:R-:W-:Y:S03]  /*5ea0*/  FADD.FTZ R207, R207, R178 ;  /* 0x000000b2cfcf7221 */ /* 0x000fe60000010000 */
[C---:B------:R-:W-:Y:S01]  /*5eb0*/  HMMA.16816.F32.BF16 R16, R36.reuse, R42, R16 ;  /* 0x0000002a2410723c */ /* 0x040fe20000041810 */
[----:B------:R-:W2:Y:S04]  /*5ec0*/  LDSM.16.MT88.4 R40, [R220+0xa800] ;  /* 0x00a80000dc28783b */ /* 0x000ea80000004200 */
[----:B------:R-:W-:Y:S01]  /*5ed0*/  FADD.FTZ R206, R206, R205 ;  /* 0x000000cdcece7221 */ /* 0x000fe20000010000 */
[-C--:B----4-:R-:W-:Y:S05]  /*5ee0*/  HMMA.16816.F32.BF16 R68, R36, R140.reuse, R68 ;  /* 0x0000008c2444723c */ /* 0x090fea0000041844 */
[----:B-1----:R-:W-:Y:S01]  /*5ef0*/  F2FP.BF16.F32.PACK_AB R134, R61, R60 ;  /* 0x0000003c3d86723e */ /* 0x002fe200000010ff */
[C---:B------:R-:W-:Y:S05]  /*5f00*/  HMMA.16816.F32.BF16 R72, R44.reuse, R140, R72 ;  /* 0x0000008c2c48723c */ /* 0x040fea0000041848 */
[----:B------:R-:W-:Y:S01]  /*5f10*/  FADD.FTZ R208, R208, R207 ;  /* 0x000000cfd0d07221 */ /* 0x000fe20000010000 */
[-C--:B------:R-:W-:Y:S05]  /*5f20*/  HMMA.16816.F32.BF16 R76, R44, R142.reuse, R76 ;  /* 0x0000008e2c4c723c */ /* 0x080fea000004184c */
[----:B------:R-:W-:Y:S01]  /*5f30*/  FADD.FTZ R209, R209, R206 ;  /* 0x000000ced1d17221 */ /* 0x000fe20000010000 */
[C---:B------:R-:W-:Y:S05]  /*5f40*/  HMMA.16816.F32.BF16 R80, R36.reuse, R142, R80 ;  /* 0x0000008e2450723c */ /* 0x040fea0000041850 */
[----:B------:R-:W-:Y:S01]  /*5f50*/  FADD.FTZ R211, R211, R208 ;  /* 0x000000d0d3d37221 */ /* 0x000fe20000010000 */
[-C--:B---3--:R-:W-:Y:S05]  /*5f60*/  HMMA.16816.F32.BF16 R84, R36, R48.reuse, R84 ;  /* 0x000000302454723c */ /* 0x088fea0000041854 */
[----:B------:R-:W-:Y:S01]  /*5f70*/  FADD.FTZ R209, R210, R209 ;  /* 0x000000d1d2d17221 */ /* 0x000fe20000010000 */
[C---:B------:R-:W-:Y:S05]  /*5f80*/  HMMA.16816.F32.BF16 R88, R44.reuse, R48, R88 ;  /* 0x000000302c58723c */ /* 0x040fea0000041858 */
[----:B------:R-:W-:Y:S01]  /*5f90*/  FADD.FTZ R211, R212, R211 ;  /* 0x000000d3d4d37221 */ /* 0x000fe20000010000 */
[-C--:B------:R-:W-:Y:S05]  /*5fa0*/  HMMA.16816.F32.BF16 R92, R44, R50.reuse, R92 ;  /* 0x000000322c5c723c */ /* 0x080fea000004185c */
[----:B------:R-:W-:Y:S01]  /*5fb0*/  FADD.FTZ R250, R250, R217 ;  /* 0x000000d9fafa7221 */ /* 0x000fe20000010000 */
[C---:B------:R-:W-:Y:S01]  /*5fc0*/  HMMA.16816.F32.BF16 R96, R36.reuse, R50, R96 ;  /* 0x000000322460723c */ /* 0x040fe20000041860 */
[----:B------:R-:W1:Y:S04]  /*5fd0*/  LDSM.16.MT88.4 R48, [R220+0xb800] ;  /* 0x00b80000dc30783b */ /* 0x000e680000004200 */
[----:B------:R-:W-:Y:S01]  /*5fe0*/  FADD.FTZ R219, R196, R219 ;  /* 0x000000dbc4db7221 */ /* 0x000fe20000010000 */
[-C--:B--2---:R-:W-:Y:S05]  /*5ff0*/  HMMA.16816.F32.BF16 R20, R36, R40.reuse, R20 ;  /* 0x000000282414723c */ /* 0x084fea0000041814 */
[----:B------:R-:W-:Y:S01]  /*6000*/  FADD.FTZ R251, R251, R250 ;  /* 0x000000fafbfb7221 */ /* 0x000fe20000010000 */
[C---:B------:R-:W-:Y:S05]  /*6010*/  HMMA.16816.F32.BF16 R100, R44.reuse, R40, R100 ;  /* 0x000000282c64723c */ /* 0x040fea0000041864 */
[----:B------:R-:W-:Y:S01]  /*6020*/  FADD.FTZ R219, R252, R219 ;  /* 0x000000dbfcdb7221 */ /* 0x000fe20000010000 */
[-C--:B------:R-:W-:Y:S05]  /*6030*/  HMMA.16816.F32.BF16 R104, R44, R42.reuse, R104 ;  /* 0x0000002a2c68723c */ /* 0x080fea0000041868 */
[----:B------:R-:W-:Y:S01]  /*6040*/  FADD.FTZ R60, R60, R251 ;  /* 0x000000fb3c3c7221 */ /* 0x000fe20000010000 */
[C---:B------:R-:W-:Y:S01]  /*6050*/  HMMA.16816.F32.BF16 R108, R36.reuse, R42, R108 ;  /* 0x0000002a246c723c */ /* 0x040fe2000004186c */
[----:B------:R-:W2:Y:S04]  /*6060*/  LDSM.16.MT88.4 R40, [R220+0x9c00] ;  /* 0x009c0000dc28783b */ /* 0x000ea80000004200 */
[----:B------:R-:W-:Y:S01]  /*6070*/  FADD.FTZ R241, R61, R60 ;  /* 0x0000003c3df17221 */ /* 0x000fe20000010000 */
[-C--:B------:R-:W-:Y:S06]  /*6080*/  HMMA.16816.F32.BF16 R32, R36, R52.reuse, R32 ;  /* 0x000000342420723c */ /* 0x080fec0000041820 */
[C---:B------:R-:W-:Y:S06]  /*6090*/  HMMA.16816.F32.BF16 R112, R44.reuse, R52, R112 ;  /* 0x000000342c70723c */ /* 0x040fec0000041870 */
[-C--:B------:R-:W-:Y:S05]  /*60a0*/  HMMA.16816.F32.BF16 R116, R44, R54.reuse, R116 ;  /* 0x000000362c74723c */ /* 0x080fea0000041874 */
[--C-:B------:R-:W-:Y:S01]  /*60b0*/  FFMA.FTZ R52, R62, UR4, -R192.reuse ;  /* 0x000000043e347c23 */ /* 0x100fe200080108c0 */
[C---:B------:R-:W-:Y:S05]  /*60c0*/  HMMA.16816.F32.BF16 R120, R36.reuse, R54, R120 ;  /* 0x000000362478723c */ /* 0x040fea0000041878 */
[----:B------:R-:W-:Y:S01]  /*60d0*/  FFMA.FTZ R192, R63, UR4, -R192 ;  /* 0x000000043fc07c23 */ /* 0x000fe200080108c0 */
[-C--:B-1----:R-:W-:Y:S01]  /*60e0*/  HMMA.16816.F32.BF16 R24, R36, R48.reuse, R24 ;  /* 0x000000302418723c */ /* 0x082fe20000041818 */
[----:B------:R-:W-:Y:S05]  /*60f0*/  MUFU.EX2 R52, R52 ;  /* 0x0000003400347308 */ /* 0x000fea0000000800 */
[C---:B------:R-:W-:Y:S05]  /*6100*/  HMMA.16816.F32.BF16 R124, R44.reuse, R48, R124 ;  /* 0x000000302c7c723c */ /* 0x040fea000004187c */
[----:B------:R-:W1:Y:S01]  /*6110*/  MUFU.EX2 R53, R192 ;  /* 0x000000c000357308 */ /* 0x000e620000000800 */
[-C--:B------:R-:W-:Y:S01]  /*6120*/  HMMA.16816.F32.BF16 R28, R44, R50.reuse, R28 ;  /* 0x000000322c1c723c */ /* 0x080fe2000004181c */
[----:B------:R-:W3:Y:S05]  /*6130*/  LDSM.16.MT88.4 R44, [R221+0xbc00] ;  /* 0x00bc0000dd2c783b */ /* 0x000eea0000004200 */
[----:B------:R-:W-:Y:S07]  /*6140*/  HMMA.16816.F32.BF16 R128, R36, R50, R128 ;  /* 0x000000322480723c */ /* 0x000fee0000041880 */
[----:B------:R-:W-:Y:S01]  /*6150*/  F2FP.BF16.F32.PACK_AB R36, R245, R242 ;  /* 0x000000f2f524723e */ /* 0x000fe200000010ff */
[----:B------:R-:W-:Y:S03]  /*6160*/  FADD.FTZ R242, R242, R209 ;  /* 0x000000d1f2f27221 */ /* 0x000fe60000010000 */
[----:B------:R-:W-:Y:S01]  /*6170*/  F2FP.BF16.F32.PACK_AB R37, R247, R244 ;  /* 0x000000f4f725723e */ /* 0x000fe200000010ff */
[----:B------:R-:W-:Y:S01]  /*6180*/  FADD.FTZ R244, R244, R211 ;  /* 0x000000d3f4f47221 */ /* 0x000fe20000010000 */
[----:B------:R-:W-:Y:S01]  /*6190*/  F2FP.BF16.F32.PACK_AB R38, R249, R246 ;  /* 0x000000f6f926723e */ /* 0x000fe200000010ff */
[----:B------:R-:W-:Y:S01]  /*61a0*/  FADD.FTZ R245, R245, R242 ;  /* 0x000000f2f5f57221 */ /* 0x000fe20000010000 */
[----:B------:R-:W-:Y:S01]  /*61b0*/  F2FP.BF16.F32.PACK_AB R39, R195, R248 ;  /* 0x000000f8c327723e */ /* 0x000fe200000010ff */
[----:B------:R-:W-:Y:S01]  /*61c0*/  FADD.FTZ R247, R247, R244 ;  /* 0x000000f4f7f77221 */ /* 0x000fe20000010000 */
[----:B-1----:R-:W-:Y:S01]  /*61d0*/  F2FP.BF16.F32.PACK_AB R135, R53, R52 ;  /* 0x000000343587723e */ /* 0x002fe200000010ff */
[----:B------:R-:W-:Y:S01]  /*61e0*/  FADD.FTZ R246, R246, R245 ;  /* 0x000000f5f6f67221 */ /* 0x000fe20000010000 */
[----:B------:R-:W-:Y:S01]  /*61f0*/  FADD.FTZ R52, R52, R219 ;  /* 0x000000db34347221 */ /* 0x000fe20000010000 */
[----:B------:R-:W-:Y:S02]  /*6200*/  FADD.FTZ R238, R248, R247 ;  /* 0x000000f7f8ee7221 */ /* 0x000fe40000010000 */
[-C--:B------:R-:W-:Y:S01]  /*6210*/  HMMA.16816.F32.BF16 R160, R36, R148.reuse, R4 ;  /* 0x0000009424a0723c */ /* 0x080fe20000041804 */
[----:B------:R-:W1:Y:S02]  /*6220*/  LDSM.16.MT88.4 R4, [R220+0xbc00] ;  /* 0x00bc0000dc04783b */ /* 0x000e640000004200 */
[----:B------:R-:W-:Y:S01]  /*6230*/  FADD.FTZ R243, R249, R246 ;  /* 0x000000f6f9f37221 */ /* 0x000fe20000010000 */
[----:B------:R-:W-:Y:S01]  /*6240*/  FADD.FTZ R238, R195, R238 ;  /* 0x000000eec3ee7221 */ /* 0x000fe20000010000 */
[----:B------:R-:W-:Y:S01]  /*6250*/  FADD.FTZ R239, R53, R52 ;  /* 0x0000003435ef7221 */ /* 0x000fe20000010000 */
[C---:B------:R-:W-:Y:S06]  /*6260*/  HMMA.16816.F32.BF16 R156, R132.reuse, R148, R8 ;  /* 0x00000094849c723c */ /* 0x040fec0000041808 */
[-C--:B------:R-:W-:Y:S06]  /*6270*/  HMMA.16816.F32.BF16 R152, R132, R150.reuse, R12 ;  /* 0x000000968498723c */ /* 0x080fec000004180c */
[C---:B------:R-:W-:Y:S06]  /*6280*/  HMMA.16816.F32.BF16 R148, R36.reuse, R150, R16 ;  /* 0x000000962494723c */ /* 0x040fec0000041810 */
[-C--:B--2---:R-:W-:Y:S06]  /*6290*/  HMMA.16816.F32.BF16 R68, R36, R40.reuse, R68 ;  /* 0x000000282444723c */ /* 0x084fec0000041844 */
[C---:B------:R-:W-:Y:S06]  /*62a0*/  HMMA.16816.F32.BF16 R72, R132.reuse, R40, R72 ;  /* 0x000000288448723c */ /* 0x040fec0000041848 */
[-C--:B------:R-:W-:Y:S06]  /*62b0*/  HMMA.16816.F32.BF16 R76, R132, R42.reuse, R76 ;  /* 0x0000002a844c723c */ /* 0x080fec000004184c */
        /* <DEDUP_REMOVED lines=9> */
[-C--:B---3--:R-:W-:Y:S06]  /*6350*/  HMMA.16816.F32.BF16 R140, R36, R44.reuse, R32 ;  /* 0x0000002c248c723c */ /* 0x088fec0000041820 */
[C---:B------:R-:W-:Y:S06]  /*6360*/  HMMA.16816.F32.BF16 R112, R132.reuse, R44, R112 ;  /* 0x0000002c8470723c */ /* 0x040fec0000041870 */
[-C--:B------:R-:W-:Y:S06]  /*6370*/  HMMA.16816.F32.BF16 R116, R132, R46.reuse, R116 ;  /* 0x0000002e8474723c */ /* 0x080fec0000041874 */
[C---:B------:R-:W-:Y:S06]  /*6380*/  HMMA.16816.F32.BF16 R120, R36.reuse, R46, R120 ;  /* 0x0000002e2478723c */ /* 0x040fec0000041878 */
[-C--:B-1----:R-:W-:Y:S06]  /*6390*/  HMMA.16816.F32.BF16 R136, R36, R4.reuse, R24 ;  /* 0x000000042488723c */ /* 0x082fec0000041818 */
[C---:B------:R-:W-:Y:S06]  /*63a0*/  HMMA.16816.F32.BF16 R124, R132.reuse, R4, R124 ;  /* 0x00000004847c723c */ /* 0x040fec000004187c */
[-C--:B------:R-:W-:Y:S06]  /*63b0*/  HMMA.16816.F32.BF16 R132, R132, R6.reuse, R28 ;  /* 0x000000068484723c */ /* 0x080fec000004181c */
[----:B------:R-:W-:Y:S01]  /*63c0*/  HMMA.16816.F32.BF16 R128, R36, R6, R128 ;  /* 0x000000062480723c */ /* 0x000fe20000041880 */
[----:B------:R-:W-:Y:S11]  /*63d0*/  @!UPT UIADD3 URZ, URZ, URZ, URZ ;  /* 0x0000003f3f3ff290 */ /* 0x000ff6000fffe03f */
[----:B------:R-:W-:Y:S01]  /*63e0*/  @!UPT UIADD3 URZ, URZ, URZ, URZ ;  /* 0x0000003f3f3ff290 */ /* 0x000fe2000fffe03f */
[----:B------:R-:W-:Y:S11]  /*63f0*/  @P0 BRA `(.L_x_37) ;  /* 0xffffffd000e40947 */ /* 0x000ff6000383ffff */
.L_x_36:
[----:B------:R-:W1:Y:S01]  /*6400*/  SHFL.BFLY PT, R4, R241, 0x2, 0x1f ;  /* 0x0c401f00f1047f89 */ /* 0x000e6200000e0000 */
[----:B------:R-:W2:Y:S01]  /*6410*/  S2UR UR4, SR_CgaCtaId ;  /* 0x00000000000479c3 */ /* 0x000ea20000008800 */
[----:B------:R-:W-:Y:S01]  /*6420*/  UMOV UR5, 0x400 ;  /* 0x0000040000057882 */ /* 0x000fe20000000000 */
[----:B------:R-:W-:Y:S01]  /*6430*/  MOV R6, 0x3f800000 ;  /* 0x3f80000000067802 */ /* 0x000fe20000000f00 */
[----:B------:R-:W3:Y:S01]  /*6440*/  SHFL.BFLY PT, R10, R243, 0x2, 0x1f ;  /* 0x0c401f00f30a7f89 */ /* 0x000ee200000e0000 */
[----:B------:R-:W-:Y:S02]  /*6450*/  MOV R20, 0x7f800000 ;  /* 0x7f80000000147802 */ /* 0x000fe40000000f00 */
[----:B------:R-:W-:Y:S01]  /*6460*/  CS2R R28, SRZ ;  /* 0x00000000001c7805 */ /* 0x000fe2000001ff00 */
[----:B------:R-:W-:Y:S01]  /*6470*/  BSSY B0, `(.L_x_40) ;  /* 0x000015f000007945 */ /* 0x000fe20003800000 */
[----:B------:R-:W4:Y:S01]  /*6480*/  SHFL.BFLY PT, R3, R238, 0x2, 0x1f ;  /* 0x0c401f00ee037f89 */ /* 0x000f2200000e0000 */
[----:B------:R-:W5:Y:S03]  /*6490*/  S2R R0, SR_TID.X ;  /* 0x0000000000007919 */ /* 0x000f660000002100 */
[----:B------:R-:W5:Y:S01]  /*64a0*/  SHFL.BFLY PT, R8, R239, 0x2, 0x1f ;  /* 0x0c401f00ef087f89 */ /* 0x000f6200000e0000 */
[----:B------:R-:W5:Y:S01]  /*64b0*/  S2R R16, SR_CTAID.X ;  /* 0x0000000000107919 */ /* 0x000f620000002500 */
[----:B-1----:R-:W-:Y:S01]  /*64c0*/  FADD.FTZ R4, R4, R241 ;  /* 0x000000f104047221 */ /* 0x002fe20000010000 */
[----:B--2---:R-:W-:Y:S01]  /*64d0*/  ULEA UR4, UR4, UR5, 0x18 ;  /* 0x0000000504047291 */ /* 0x004fe2000f8ec03f */
[----:B---3--:R-:W-:-:S03]  /*64e0*/  FADD.FTZ R10, R10, R243 ;  /* 0x000000f30a0a7221 */ /* 0x008fc60000010000 */
[----:B------:R-:W1:Y:S01]  /*64f0*/  SHFL.BFLY PT, R9, R4, 0x1, 0x1f ;  /* 0x0c201f0004097f89 */ /* 0x000e6200000e0000 */
[----:B------:R-:W-:Y:S01]  /*6500*/  ULDC.U8 UR5, c[0x0][0x3d8] ;  /* 0x0000f60000057ab9 */ /* 0x000fe20000000000 */
[----:B----4-:R-:W-:Y:S02]  /*6510*/  FADD.FTZ R3, R3, R238 ;  /* 0x000000ee03037221 */ /* 0x010fe40000010000 */
[----:B------:R-:W2:Y:S01]  /*6520*/  SHFL.BFLY PT, R5, R10, 0x1, 0x1f ;  /* 0x0c201f000a057f89 */ /* 0x000ea200000e0000 */
[----:B------:R-:W-:-:S03]  /*6530*/  ISETP.NE.AND P1, PT, RZ, UR5, PT ;  /* 0x00000005ff007c0c */ /* 0x000fc6000bf25270 */
[----:B------:R-:W3:Y:S01]  /*6540*/  SHFL.BFLY PT, R2, R3, 0x1, 0x1f ;  /* 0x0c201f0003027f89 */ /* 0x000ee200000e0000 */
[----:B-----5:R-:W-:Y:S01]  /*6550*/  FADD.FTZ R8, R8, R239 ;  /* 0x000000ef08087221 */ /* 0x020fe20000010000 */
[----:B------:R-:W-:-:S04]  /*6560*/  SHF.R.S32.HI R11, RZ, 0x1f, R0 ;  /* 0x0000001fff0b7819 */ /* 0x000fc80000011400 */
[----:B------:R-:W4:Y:S01]  /*6570*/  SHFL.BFLY PT, R7, R8, 0x1, 0x1f ;  /* 0x0c201f0008077f89 */ /* 0x000f2200000e0000 */
[----:B-1----:R-:W-:Y:S01]  /*6580*/  FADD.FTZ R9, R4, R9 ;  /* 0x0000000904097221 */ /* 0x002fe20000010000 */
[----:B------:R-:W-:Y:S01]  /*6590*/  MOV R4, 0x3f800000 ;  /* 0x3f80000000047802 */ /* 0x000fe20000000f00 */
[----:B--2---:R-:W-:-:S03]  /*65a0*/  FADD.FTZ R5, R10, R5 ;  /* 0x000000050a057221 */ /* 0x004fc60000010000 */
[----:B------:R-:W-:Y:S01]  /*65b0*/  FSETP.NE.FTZ.AND P3, PT, R9, RZ, PT ;  /* 0x000000ff0900720b */ /* 0x000fe20003f75000 */
[----:B---3--:R-:W-:Y:S01]  /*65c0*/  FADD.FTZ R10, R3, R2 ;  /* 0x00000002030a7221 */ /* 0x008fe20000010000 */
[CC--:B------:R-:W-:Y:S02]  /*65d0*/  LEA.HI R2, R11.reuse, R0.reuse, RZ, 0x2 ;  /* 0x000000000b027211 */ /* 0x0c0fe400078f10ff */
[-C--:B------:R-:W-:Y:S02]  /*65e0*/  LEA.HI R11, R11, R0.reuse, RZ, 0x5 ;  /* 0x000000000b0b7211 */ /* 0x080fe400078f28ff */
[----:B------:R-:W-:Y:S02]  /*65f0*/  LOP3.LUT R3, R2, 0xfffffffc, RZ, 0xc0, !PT ;  /* 0xfffffffc02037812 */ /* 0x000fe400078ec0ff */
[----:B------:R-:W-:Y:S01]  /*6600*/  FSETP.NE.FTZ.AND P4, PT, R10, RZ, PT ;  /* 0x000000ff0a00720b */ /* 0x000fe20003f95000 */
[----:B----4-:R-:W-:Y:S01]  /*6610*/  FADD.FTZ R7, R8, R7 ;  /* 0x0000000708077221 */ /* 0x010fe20000010000 */
[----:B------:R-:W-:-:S03]  /*6620*/  IADD3 R3, -R3, R0, RZ ;  /* 0x0000000003037210 */ /* 0x000fc60007ffe1ff */
[----:B------:R-:W1:Y:S01]  /*6630*/  @P3 LDC R27, c[0x0][0x2e8] ;  /* 0x0000ba00ff1b3b82 */ /* 0x000e620000000800 */
[----:B------:R-:W-:Y:S02]  /*6640*/  MOV R0, 0x3f800000 ;  /* 0x3f80000000007802 */ /* 0x000fe40000000f00 */
[----:B------:R-:W-:Y:S02]  /*6650*/  SHF.R.S32.HI R2, RZ, 0x2, R2 ;  /* 0x00000002ff027819 */ /* 0x000fe40000011402 */
[----:B------:R-:W-:Y:S02]  /*6660*/  SHF.R.S32.HI R8, RZ, 0x5, R11 ;  /* 0x00000005ff087819 */ /* 0x000fe4000001140b */
[----:B------:R-:W2:Y:S01]  /*6670*/  @P3 MUFU.RCP R0, R9 ;  /* 0x0000000900003308 */ /* 0x000ea20000001000 */
[----:B------:R-:W-:Y:S02]  /*6680*/  SHF.R.S32.HI R13, RZ, 0x1f, R2 ;  /* 0x0000001fff0d7819 */ /* 0x000fe40000011402 */
[----:B------:R-:W-:Y:S01]  /*6690*/  FSETP.NE.FTZ.AND P5, PT, R5, RZ, PT ;  /* 0x000000ff0500720b */ /* 0x000fe20003fb5000 */
[----:B------:R-:W3:Y:S01]  /*66a0*/  @P4 LDC R18, c[0x0][0x2e8] ;  /* 0x0000ba00ff124b82 */ /* 0x000ee20000000800 */
[----:B------:R-:W-:-:S02]  /*66b0*/  LEA.HI R13, R13, R2, RZ, 0x3 ;  /* 0x000000020d0d7211 */ /* 0x000fc400078f18ff */
[----:B------:R-:W-:Y:S01]  /*66c0*/  FSETP.NE.FTZ.AND P2, PT, R7, RZ, PT ;  /* 0x000000ff0700720b */ /* 0x000fe20003f55000 */
[----:B------:R-:W4:Y:S01]  /*66d0*/  @P4 MUFU.RCP R4, R10 ;  /* 0x0000000a00044308 */ /* 0x000f220000001000 */
[----:B------:R-:W-:Y:S02]  /*66e0*/  LOP3.LUT R13, R13, 0xfffffff8, RZ, 0xc0, !PT ;  /* 0xfffffff80d0d7812 */ /* 0x000fe400078ec0ff */
[----:B------:R-:W-:Y:S02]  /*66f0*/  SHF.L.U32 R22, R3, 0x3, RZ ;  /* 0x0000000303167819 */ /* 0x000fe400000006ff */
[----:B------:R-:W-:-:S03]  /*6700*/  IADD3 R13, R2, -R13, RZ ;  /* 0x8000000d020d7210 */ /* 0x000fc60007ffe0ff */
[----:B------:R-:W5:Y:S01]  /*6710*/  @P5 MUFU.RCP R6, R5 ;  /* 0x0000000500065308 */ /* 0x000f620000001000 */
        /* <DEDUP_REMOVED lines=24> */
[C---:B------:R-:W-:Y:S01]  /*68a0*/  LEA.HI R0, R13.reuse, R13, RZ, 0x1 ;  /* 0x0000000d0d007211 */ /* 0x040fe200078f08ff */
        /* <DEDUP_REMOVED lines=24> */
[----:B------:R-:W-:Y:S01]  /*6a30*/  LOP3.LUT R4, R0, 0x3fffffe, RZ, 0xc0, !PT ;  /* 0x03fffffe00047812 */ /* 0x000fe200078ec0ff */
[C---:B-----5:R-:W-:Y:S01]  /*6a40*/  FMUL.FTZ R160, R6.reuse, R160 ;  /* 0x000000a006a07220 */ /* 0x060fe20000410000 */
[----:B------:R-:W-:Y:S01]  /*6a50*/  SHF.R.S32.HI R0, RZ, 0x1, R0 ;  /* 0x00000001ff007819 */ /* 0x000fe20000011400 */
[C---:B------:R-:W-:Y:S01]  /*6a60*/  FMUL.FTZ R161, R6.reuse, R161 ;  /* 0x000000a106a17220 */ /* 0x040fe20000410000 */
[----:B------:R-:W-:Y:S01]  /*6a70*/  IADD3 R13, R13, -R4, RZ ;  /* 0x800000040d0d7210 */ /* 0x000fe20007ffe0ff */
[----:B------:R-:W-:Y:S01]  /*6a80*/  FMUL.FTZ R148, R6, R148 ;  /* 0x0000009406947220 */ /* 0x000fe20000410000 */
[----:B------:R-:W-:Y:S01]  /*6a90*/  SHF.L.U32 R11, R0, 0x6, RZ ;  /* 0x00000006000b7819 */ /* 0x000fe200000006ff */
[----:B------:R-:W-:Y:S01]  /*6aa0*/  FMUL.FTZ R149, R6, R149 ;  /* 0x0000009506957220 */ /* 0x000fe20000410000 */
[----:B------:R-:W-:Y:S01]  /*6ab0*/  LEA R4, R8, R3, 0x8 ;  /* 0x0000000308047211 */ /* 0x000fe200078e40ff */
[C---:B------:R-:W-:Y:S01]  /*6ac0*/  FMUL.FTZ R68, R6.reuse, R68 ;  /* 0x0000004406447220 */ /* 0x040fe20000410000 */
[----:B------:R-:W-:Y:S01]  /*6ad0*/  LOP3.LUT R11, R11, 0xc0, RZ, 0xc0, !PT ;  /* 0x000000c00b0b7812 */ /* 0x000fe200078ec0ff */
[----:B------:R-:W-:Y:S01]  /*6ae0*/  FMUL.FTZ R69, R6, R69 ;  /* 0x0000004506457220 */ /* 0x000fe20000410000 */
[----:B------:R-:W-:Y:S01]  /*6af0*/  LOP3.LUT R12, R0, 0x1, RZ, 0xc0, !PT ;  /* 0x00000001000c7812 */ /* 0x000fe200078ec0ff */
[C---:B------:R-:W-:Y:S01]  /*6b00*/  FMUL.FTZ R80, R6.reuse, R80 ;  /* 0x0000005006507220 */ /* 0x040fe20000410000 */
[----:B------:R-:W-:Y:S01]  /*6b10*/  LEA R4, R13, R4, 0x4 ;  /* 0x000000040d047211 */ /* 0x000fe200078e20ff */
[C---:B------:R-:W-:Y:S01]  /*6b20*/  FMUL.FTZ R81, R6.reuse, R81 ;  /* 0x0000005106517220 */ /* 0x040fe20000410000 */
[----:B------:R-:W-:Y:S01]  /*6b30*/  LEA.HI R11, R11, R11, RZ, 0x1d ;  /* 0x0000000b0b0b7211 */ /* 0x000fe200078fe8ff */
[----:B------:R-:W-:Y:S01]  /*6b40*/  FMUL.FTZ R84, R6, R84 ;  /* 0x0000005406547220 */ /* 0x000fe20000410000 */
[----:B------:R-:W-:Y:S01]  /*6b50*/  ISETP.NE.U32.AND P0, PT, R12, 0x1, PT ;  /* 0x000000010c00780c */ /* 0x000fe20003f05070 */
[----:B------:R-:W-:Y:S01]  /*6b60*/  FMUL.FTZ R85, R6, R85 ;  /* 0x0000005506557220 */ /* 0x000fe20000410000 */
[----:B------:R-:W-:Y:S01]  /*6b70*/  LEA R4, R4, R11, 0x1 ;  /* 0x0000000b04047211 */ /* 0x000fe200078e08ff */
[C---:B------:R-:W-:Y:S01]  /*6b80*/  FMUL.FTZ R96, R6.reuse, R96 ;  /* 0x0000006006607220 */ /* 0x040fe20000410000 */
[C---:B------:R-:W-:Y:S01]  /*6b90*/  FMUL.FTZ R97, R6.reuse, R97 ;  /* 0x0000006106617220 */ /* 0x040fe20000410000 */
[----:B------:R-:W-:Y:S01]  /*6ba0*/  FMUL.FTZ R144, R6, R144 ;  /* 0x0000009006907220 */ /* 0x000fe20000410000 */
[----:B------:R-:W-:Y:S01]  /*6bb0*/  LEA R11, R4, UR4, 0x1 ;  /* 0x00000004040b7c11 */ /* 0x000fe2000f8e08ff */
[----:B------:R-:W-:Y:S01]  /*6bc0*/  ULDC.U8 UR4, c[0x0][0x3d9] ;  /* 0x0000f64000047ab9 */ /* 0x000fe20000000000 */
[C---:B------:R-:W-:Y:S01]  /*6bd0*/  FMUL.FTZ R145, R6.reuse, R145 ;  /* 0x0000009106917220 */ /* 0x040fe20000410000 */
[C---:B------:R-:W-:Y:S01]  /*6be0*/  FMUL.FTZ R108, R6.reuse, R108 ;  /* 0x0000006c066c7220 */ /* 0x040fe20000410000 */
[C---:B------:R-:W-:Y:S01]  /*6bf0*/  IADD3 R15, R11.reuse, -0x10, RZ ;  /* 0xfffffff00b0f7810 */ /* 0x040fe20007ffe0ff */
[C---:B------:R-:W-:Y:S01]  /*6c00*/  FMUL.FTZ R109, R6.reuse, R109 ;  /* 0x0000006d066d7220 */ /* 0x040fe20000410000 */
[C---:B------:R-:W-:Y:S01]  /*6c10*/  FMUL.FTZ R140, R6.reuse, R140 ;  /* 0x0000008c068c7220 */ /* 0x040fe20000410000 */
[C---:B------:R-:W-:Y:S01]  /*6c20*/  @P0 IADD3 R15, R11.reuse, 0x10, RZ ;  /* 0x000000100b0f0810 */ /* 0x040fe20007ffe0ff */
[----:B------:R-:W-:Y:S01]  /*6c30*/  FMUL.FTZ R141, R6, R141 ;  /* 0x0000008d068d7220 */ /* 0x000fe20000410000 */
[----:B------:R-:W-:Y:S01]  /*6c40*/  LOP3.LUT P0, RZ, R0, 0x2, RZ, 0xc0, !PT ;  /* 0x0000000200ff7812 */ /* 0x000fe2000780c0ff */
[C---:B------:R-:W-:Y:S01]  /*6c50*/  FMUL.FTZ R120, R6.reuse, R120 ;  /* 0x0000007806787220 */ /* 0x040fe20000410000 */
[----:B------:R-:W-:Y:S01]  /*6c60*/  MOV R0, 0x20 ;  /* 0x0000002000007802 */ /* 0x000fe20000000f00 */
[C---:B------:R-:W-:Y:S01]  /*6c70*/  FMUL.FTZ R121, R6.reuse, R121 ;  /* 0x0000007906797220 */ /* 0x040fe20000410000 */
[C---:B------:R-:W-:Y:S01]  /*6c80*/  FMUL.FTZ R136, R6.reuse, R136 ;  /* 0x0000008806887220 */ /* 0x040fe20000410000 */
[----:B------:R-:W-:Y:S01]  /*6c90*/  FMUL.FTZ R137, R6, R137 ;  /* 0x0000008906897220 */ /* 0x000fe20000410000 */
[----:B------:R-:W-:Y:S01]  /*6ca0*/  SEL R0, R0, 0xffffffe0, !P0 ;  /* 0xffffffe000007807 */ /* 0x000fe20004000000 */
[C---:B------:R-:W-:Y:S01]  /*6cb0*/  FMUL.FTZ R128, R6.reuse, R128 ;  /* 0x0000008006807220 */ /* 0x040fe20000410000 */
[----:B------:R-:W-:Y:S01]  /*6cc0*/  ISETP.NE.AND P0, PT, RZ, UR4, PT ;  /* 0x00000004ff007c0c */ /* 0x000fe2000bf05270 */
[----:B------:R-:W-:Y:S01]  /*6cd0*/  FMUL.FTZ R129, R6, R129 ;  /* 0x0000008106817220 */ /* 0x000fe20000410000 */
[----:B------:R-:W-:Y:S01]  /*6ce0*/  MOV R6, 0x3f800000 ;  /* 0x3f80000000067802 */ /* 0x000fe20000000f00 */
[----:B------:R-:W2:Y:S01]  /*6cf0*/  S2R R4, SR_CTAID.Z ;  /* 0x0000000000047919 */ /* 0x000ea20000002700 */
[----:B------:R-:W-:Y:S01]  /*6d00*/  IADD3 R17, R11, R0, RZ ;  /* 0x000000000b117210 */ /* 0x000fe20007ffe0ff */
[----:B------:R-:W4:Y:S01]  /*6d10*/  @P4 MUFU.LG2 R10, R10 ;  /* 0x0000000a000a4308 */ /* 0x000f220000000c00 */
[----:B------:R-:W-:-:S02]  /*6d20*/  IADD3 R19, R0, R15, RZ ;  /* 0x0000000f00137210 */ /* 0x000fc40007ffe0ff */
[----:B------:R-:W-:Y:S02]  /*6d30*/  F2FP.BF16.F32.PACK_AB R160, R161, R160 ;  /* 0x000000a0a1a0723e */ /* 0x000fe400000010ff */
[----:B------:R-:W-:Y:S02]  /*6d40*/  F2FP.BF16.F32.PACK_AB R162, R163, R162 ;  /* 0x000000a2a3a2723e */ /* 0x000fe400000010ff */
[----:B------:R-:W-:Y:S01]  /*6d50*/  ISETP.NE.OR P6, PT, RZ, UR4, !P1 ;  /* 0x00000004ff007c0c */ /* 0x000fe2000cfc5670 */
[----:B------:R-:W5:Y:S01]  /*6d60*/  @P0 LDC.64 R12, c[0x0][0x2c0] ;  /* 0x0000b000ff0c0b82 */ /* 0x000f620000000a00 */
[----:B------:R-:W1:Y:S01]  /*6d70*/  @P2 MUFU.RCP R6, R7 ;  /* 0x0000000700062308 */ /* 0x000e620000001000 */
[----:B------:R-:W-:Y:S01]  /*6d80*/  F2FP.BF16.F32.PACK_AB R148, R149, R148 ;  /* 0x000000949594723e */ /* 0x000fe200000010ff */
[----:B------:R-:W-:Y:S01]  /*6d90*/  STS [R11], R160 ;  /* 0x000000a00b007388 */ /* 0x000fe20000000800 */
[----:B------:R-:W-:Y:S02]  /*6da0*/  F2FP.BF16.F32.PACK_AB R150, R151, R150 ;  /* 0x000000969796723e */ /* 0x000fe400000010ff */
[----:B------:R-:W-:Y:S01]  /*6db0*/  F2FP.BF16.F32.PACK_AB R156, R157, R156 ;  /* 0x0000009c9d9c723e */ /* 0x000fe200000010ff */
[----:B------:R-:W-:Y:S01]  /*6dc0*/  STS [R11+0x200], R162 ;  /* 0x000200a20b007388 */ /* 0x000fe20000000800 */
[----:B------:R-:W2:Y:S01]  /*6dd0*/  @!P0 LDC R0, c[0x0][0x2e4] ;  /* 0x0000b900ff008b82 */ /* 0x000ea20000000800 */
[----:B------:R-:W-:Y:S01]  /*6de0*/  F2FP.BF16.F32.PACK_AB R152, R153, R152 ;  /* 0x000000989998723e */ /* 0x000fe200000010ff */
[----:B------:R-:W-:Y:S01]  /*6df0*/  @P2 MUFU.LG2 R7, R7 ;  /* 0x0000000700072308 */ /* 0x000fe20000000c00 */
[----:B------:R-:W-:Y:S01]  /*6e00*/  F2FP.BF16.F32.PACK_AB R68, R69, R68 ;  /* 0x000000444544723e */ /* 0x000fe200000010ff */
[----:B------:R-:W-:Y:S01]  /*6e10*/  STS [R15], R148 ;  /* 0x000000940f007388 */ /* 0x000fe20000000800 */
[----:B------:R-:W-:Y:S01]  /*6e20*/  F2FP.BF16.F32.PACK_AB R70, R71, R70 ;  /* 0x000000464746723e */ /* 0x000fe200000010ff */
[----:B----4-:R-:W-:Y:S01]  /*6e30*/  @P4 FMUL.FTZ R10, R10, 0.69314718246459960938 ;  /* 0x3f3172180a0a4820 */ /* 0x010fe20000410000 */
[----:B------:R-:W-:Y:S01]  /*6e40*/  F2FP.BF16.F32.PACK_AB R80, R81, R80 ;  /* 0x000000505150723e */ /* 0x000fe200000010ff */
[----:B------:R-:W4:Y:S01]  /*6e50*/  @!P0 LDC R14, c[0x0][0x270] ;  /* 0x00009c00ff0e8b82 */ /* 0x000f220000000800 */
[----:B------:R-:W-:Y:S01]  /*6e60*/  F2FP.BF16.F32.PACK_AB R82, R83, R82 ;  /* 0x000000525352723e */ /* 0x000fe200000010ff */
[C---:B-1----:R-:W-:Y:S01]  /*6e70*/  FMUL.FTZ R159, R6.reuse, R159 ;  /* 0x0000009f069f7220 */ /* 0x042fe20000410000 */
[C---:B------:R-:W-:Y:S01]  /*6e80*/  FMUL.FTZ R158, R6.reuse, R158 ;  /* 0x0000009e069e7220 */ /* 0x040fe20000410000 */
[C---:B------:R-:W-:Y:S01]  /*6e90*/  FMUL.FTZ R155, R6.reuse, R155 ;  /* 0x0000009b069b7220 */ /* 0x040fe20000410000 */
[C---:B------:R-:W-:Y:S01]  /*6ea0*/  FMUL.FTZ R154, R6.reuse, R154 ;  /* 0x0000009a069a7220 */ /* 0x040fe20000410000 */
[C---:B------:R-:W-:Y:S01]  /*6eb0*/  FMUL.FTZ R75, R6.reuse, R75 ;  /* 0x0000004b064b7220 */ /* 0x040fe20000410000 */
[----:B------:R-:W-:Y:S01]  /*6ec0*/  FMUL.FTZ R74, R6, R74 ;  /* 0x0000004a064a7220 */ /* 0x000fe20000410000 */
[----:B-----5:R-:W-:-:S02]  /*6ed0*/  @P0 IMAD R21, R13, R12, RZ ;  /* 0x0000000c0d150224 */ /* 0x020fc400078e02ff */
[C---:B------:R-:W-:Y:S01]  /*6ee0*/  FMUL.FTZ R79, R6.reuse, R79 ;  /* 0x0000004f064f7220 */ /* 0x040fe20000410000 */
[----:B------:R-:W2:Y:S01]  /*6ef0*/  @!P0 LDC R13, c[0x0][0x2c4] ;  /* 0x0000b100ff0d8b82 */ /* 0x000ea20000000800 */
[----:B------:R-:W1:Y:S01]  /*6f00*/  S2R R12, SR_CTAID.Y ;  /* 0x00000000000c7919 */ /* 0x000e620000002600 */
[C---:B------:R-:W-:Y:S01]  /*6f10*/  FMUL.FTZ R78, R6.reuse, R78 ;  /* 0x0000004e064e7220 */ /* 0x040fe20000410000 */
[----:B------:R-:W-:Y:S01]  /*6f20*/  F2FP.BF16.F32.PACK_AB R158, R159, R158 ;  /* 0x0000009e9f9e723e */ /* 0x000fe200000010ff */
[C---:B------:R-:W-:Y:S01]  /*6f30*/  FMUL.FTZ R91, R6.reuse, R91 ;  /* 0x0000005b065b7220 */ /* 0x040fe20000410000 */
[----:B------:R-:W-:Y:S01]  /*6f40*/  F2FP.BF16.F32.PACK_AB R154, R155, R154 ;  /* 0x0000009a9b9a723e */ /* 0x000fe200000010ff */
[C---:B------:R-:W-:Y:S01]  /*6f50*/  FMUL.FTZ R90, R6.reuse, R90 ;  /* 0x0000005a065a7220 */ /* 0x040fe20000410000 */
[C---:B------:R-:W-:Y:S01]  /*6f60*/  FMUL.FTZ R95, R6.reuse, R95 ;  /* 0x0000005f065f7220 */ /* 0x040fe20000410000 */
[C---:B------:R-:W-:Y:S01]  /*6f70*/  FMUL.FTZ R94, R6.reuse, R94 ;  /* 0x0000005e065e7220 */ /* 0x040fe20000410000 */
[----:B------:R-:W-:Y:S01]  /*6f80*/  F2FP.BF16.F32.PACK_AB R72, R73, R72 ;  /* 0x000000484948723e */ /* 0x000fe200000010ff */
[----:B------:R-:W-:Y:S01]  /*6f90*/  STS [R15+0x200], R150 ;  /* 0x000200960f007388 */ /* 0x000fe20000000800 */
[----:B------:R-:W-:Y:S01]  /*6fa0*/  F2FP.BF16.F32.PACK_AB R74, R75, R74 ;  /* 0x0000004a4b4a723e */ /* 0x000fe200000010ff */
[----:B------:R-:W5:Y:S01]  /*6fb0*/  @P0 LDC R25, c[0x0][0x2c0] ;  /* 0x0000b000ff190b82 */ /* 0x000f620000000800 */
[----:B------:R-:W-:Y:S01]  /*6fc0*/  F2FP.BF16.F32.PACK_AB R76, R77, R76 ;  /* 0x0000004c4d4c723e */ /* 0x000fe200000010ff */
[----:B------:R-:W-:Y:S01]  /*6fd0*/  STS [R11+0x1000], R156 ;  /* 0x0010009c0b007388 */ /* 0x000fe20000000800 */
[----:B------:R-:W-:Y:S01]  /*6fe0*/  F2FP.BF16.F32.PACK_AB R78, R79, R78 ;  /* 0x0000004e4f4e723e */ /* 0x000fe200000010ff */
[C---:B------:R-:W-:Y:S01]  /*6ff0*/  FMUL.FTZ R103, R6.reuse, R103 ;  /* 0x0000006706677220 */ /* 0x040fe20000410000 */
        /* <DEDUP_REMOVED lines=8> */
[C---:B------:R-:W-:Y:S01]  /*7080*/  FMUL.FTZ R106, R6.reuse, R106 ;  /* 0x0000006a066a7220 */ /* 0x040fe20000410000 */
[----:B------:R-:W-:Y:S01]  /*7090*/  STS [R15+0x1200], R154 ;  /* 0x0012009a0f007388 */ /* 0x000fe20000000800 */
[----:B------:R-:W-:Y:S01]  /*70a0*/  F2FP.BF16.F32.PACK_AB R88, R89, R88 ;  /* 0x000000585958723e */ /* 0x000fe200000010ff */
[C---:B------:R-:W-:Y:S01]  /*70b0*/  FMUL.FTZ R115, R6.reuse, R115 ;  /* 0x0000007306737220 */ /* 0x040fe20000410000 */
[----:B------:R-:W-:Y:S01]  /*70c0*/  F2FP.BF16.F32.PACK_AB R90, R91, R90 ;  /* 0x0000005a5b5a723e */ /* 0x000fe200000010ff */
[----:B------:R-:W-:Y:S01]  /*70d0*/  STS [R17], R68 ;  /* 0x0000004411007388 */ /* 0x000fe20000000800 */
[----:B------:R-:W-:Y:S01]  /*70e0*/  F2FP.BF16.F32.PACK_AB R92, R93, R92 ;  /* 0x0000005c5d5c723e */ /* 0x000fe200000010ff */
[C---:B------:R-:W-:Y:S01]  /*70f0*/  FMUL.FTZ R114, R6.reuse, R114 ;  /* 0x0000007206727220 */ /* 0x040fe20000410000 */
[----:B------:R-:W-:Y:S01]  /*7100*/  F2FP.BF16.F32.PACK_AB R94, R95, R94 ;  /* 0x0000005e5f5e723e */ /* 0x000fe200000010ff */
[----:B------:R-:W-:Y:S01]  /*7110*/  STS [R17+0x200], R70 ;  /* 0x0002004611007388 */ /* 0x000fe20000000800 */
[----:B------:R-:W-:Y:S01]  /*7120*/  F2FP.BF16.F32.PACK_AB R144, R145, R144 ;  /* 0x000000909190723e */ /* 0x000fe200000010ff */
[----:B------:R-:W1:Y:S01]  /*7130*/  @!P6 LDC R23, c[0x0][0x2c4] ;  /* 0x0000b100ff17eb82 */ /* 0x000e620000000800 */
[----:B------:R-:W-:Y:S01]  /*7140*/  F2FP.BF16.F32.PACK_AB R146, R147, R146 ;  /* 0x000000929392723e */ /* 0x000fe200000010ff */
[----:B------:R-:W-:Y:S01]  /*7150*/  STS [R19], R80 ;  /* 0x0000005013007388 */ /* 0x000fe20000000800 */
[----:B------:R-:W-:Y:S01]  /*7160*/  F2FP.BF16.F32.PACK_AB R108, R109, R108 ;  /* 0x0000006c6d6c723e */ /* 0x000fe200000010ff */
[C---:B------:R-:W-:Y:S01]  /*7170*/  FMUL.FTZ R119, R6.reuse, R119 ;  /* 0x0000007706777220 */ /* 0x040fe20000410000 */
[----:B------:R-:W-:Y:S01]  /*7180*/  F2FP.BF16.F32.PACK_AB R110, R111, R110 ;  /* 0x0000006e6f6e723e */ /* 0x000fe200000010ff */
[----:B------:R-:W-:Y:S01]  /*7190*/  STS [R19+0x200], R82 ;  /* 0x0002005213007388 */ /* 0x000fe20000000800 */
[C---:B------:R-:W-:Y:S01]  /*71a0*/  FMUL.FTZ R118, R6.reuse, R118 ;  /* 0x0000007606767220 */ /* 0x040fe20000410000 */
[----:B------:R-:W-:Y:S01]  /*71b0*/  F2FP.BF16.F32.PACK_AB R100, R101, R100 ;  /* 0x000000646564723e */ /* 0x000fe200000010ff */
[----:B------:R-:W4:Y:S01]  /*71c0*/  @P5 MUFU.LG2 R5, R5 ;  /* 0x0000000500055308 */ /* 0x000f220000000c00 */
        /* <DEDUP_REMOVED lines=10> */
[----:B------:R-:W4:Y:S01]  /*7270*/  @P3 MUFU.LG2 R9, R9 ;  /* 0x0000000900093308 */ /* 0x000f220000000c00 */
[----:B------:R-:W-:Y:S01]  /*7280*/  F2FP.BF16.F32.PACK_AB R120, R121, R120 ;  /* 0x000000787978723e */ /* 0x000fe200000010ff */
[----:B------:R-:W-:Y:S01]  /*7290*/  STS [R19+0x1200], R78 ;  /* 0x0012004e13007388 */ /* 0x000fe20000000800 */
[----:B------:R-:W-:Y:S01]  /*72a0*/  F2FP.BF16.F32.PACK_AB R122, R123, R122 ;  /* 0x0000007a7b7a723e */ /* 0x000fe200000010ff */
[C---:B------:R-:W-:Y:S01]  /*72b0*/  FMUL.FTZ R135, R6.reuse, R135 ;  /* 0x0000008706877220 */ /* 0x040fe20000410000 */
[----:B------:R-:W-:Y:S01]  /*72c0*/  F2FP.BF16.F32.PACK_AB R112, R113, R112 ;  /* 0x000000707170723e */ /* 0x000fe200000010ff */
[----:B------:R-:W-:Y:S01]  /*72d0*/  STS [R11+0x2000], R84 ;  /* 0x002000540b007388 */ /* 0x000fe20000000800 */
[----:B------:R-:W-:Y:S01]  /*72e0*/  F2FP.BF16.F32.PACK_AB R114, R115, R114 ;  /* 0x000000727372723e */ /* 0x000fe200000010ff */
[----:B------:R-:W-:Y:S01]  /*72f0*/  FMUL.FTZ R6, R6, R134 ;  /* 0x0000008606067220 */ /* 0x000fe20000410000 */
[----:B------:R-:W-:Y:S01]  /*7300*/  F2FP.BF16.F32.PACK_AB R116, R117, R116 ;  /* 0x000000747574723e */ /* 0x000fe200000010ff */
[----:B------:R-:W-:Y:S01]  /*7310*/  STS [R11+0x2200], R86 ;  /* 0x002200560b007388 */ /* 0x000fe20000000800 */
[----:B------:R-:W-:Y:S01]  /*7320*/  F2FP.BF16.F32.PACK_AB R118, R119, R118 ;  /* 0x000000767776723e */ /* 0x000fe200000010ff */
[----:B---3--:R-:W-:Y:S01]  /*7330*/  @P4 FFMA.FTZ R20, R167, R18, R10 ;  /* 0x00000012a7144223 */ /* 0x008fe2000001000a */
[----:B--2---:R-:W-:Y:S01]  /*7340*/  @!P0 SEL R21, R13, R0, !P1 ;  /* 0x000000000d158207 */ /* 0x004fe20004800000 */
[----:B------:R-:W-:Y:S01]  /*7350*/  STS [R15+0x2000], R96 ;  /* 0x002000600f007388 */ /* 0x000fe20000000800 */
[----:B------:R-:W-:Y:S01]  /*7360*/  @!P0 MOV R25, 0x1 ;  /* 0x0000000100198802 */ /* 0x000fe20000000f00 */
[----:B-1----:R-:W-:Y:S01]  /*7370*/  @!P6 IMAD R23, R12, R23, RZ ;  /* 0x000000170c17e224 */ /* 0x002fe200078e02ff */
[----:B------:R-:W-:Y:S01]  /*7380*/  F2FP.BF16.F32.PACK_AB R136, R137, R136 ;  /* 0x000000888988723e */ /* 0x000fe200000010ff */
[----:B------:R-:W-:Y:S01]  /*7390*/  STS [R15+0x2200], R98 ;  /* 0x002200620f007388 */ /* 0x000fe20000000800 */
[----:B------:R-:W-:Y:S01]  /*73a0*/  F2FP.BF16.F32.PACK_AB R138, R139, R138 ;  /* 0x0000008a8b8a723e */ /* 0x000fe200000010ff */
[----:B-----5:R-:W-:Y:S01]  /*73b0*/  IMAD R18, R16, R25, RZ ;  /* 0x0000001910127224 */ /* 0x020fe200078e02ff */
[----:B------:R-:W-:Y:S01]  /*73c0*/  F2FP.BF16.F32.PACK_AB R128, R129, R128 ;  /* 0x000000808180723e */ /* 0x000fe200000010ff */
[----:B------:R-:W-:Y:S01]  /*73d0*/  STS [R11+0x3000], R88 ;  /* 0x003000580b007388 */ /* 0x000fe20000000800 */
[----:B------:R-:W-:Y:S01]  /*73e0*/  F2FP.BF16.F32.PACK_AB R130, R131, R130 ;  /* 0x000000828382723e */ /* 0x000fe200000010ff */
[----:B----4-:R-:W-:Y:S01]  /*73f0*/  @P5 FMUL.FTZ R5, R5, 0.69314718246459960938 ;  /* 0x3f31721805055820 */ /* 0x010fe20000410000 */
[----:B------:R-:W-:Y:S01]  /*7400*/  LOP3.LUT P4, RZ, R237, 0x3, RZ, 0xc0, !PT ;  /* 0x00000003edff7812 */ /* 0x000fe2000788c0ff */
[----:B------:R-:W-:Y:S01]  /*7410*/  STS [R11+0x3200], R90 ;  /* 0x0032005a0b007388 */ /* 0x000fe20000000800 */
[----:B------:R-:W-:Y:S01]  /*7420*/  F2FP.BF16.F32.PACK_AB R124, R125, R124 ;  /* 0x0000007c7d7c723e */ /* 0x000fe200000010ff */
[----:B------:R-:W-:Y:S01]  /*7430*/  @P3 FMUL.FTZ R9, R9, 0.69314718246459960938 ;  /* 0x3f31721809093820 */ /* 0x000fe20000410000 */
[----:B------:R-:W-:Y:S01]  /*7440*/  F2FP.BF16.F32.PACK_AB R126, R127, R126 ;  /* 0x0000007e7f7e723e */ /* 0x000fe200000010ff */
[----:B------:R-:W-:Y:S01]  /*7450*/  STS [R15+0x3000], R92 ;  /* 0x0030005c0f007388 */ /* 0x000fe20000000800 */
[----:B------:R-:W-:-:S02]  /*7460*/  F2FP.BF16.F32.PACK_AB R6, R135, R6 ;  /* 0x000000068706723e */ /* 0x000fc400000010ff */
[----:B------:R-:W-:Y:S01]  /*7470*/  SHF.L.U32 R18, R18, 0x7, RZ ;  /* 0x0000000712127819 */ /* 0x000fe200000006ff */
[----:B------:R-:W-:Y:S01]  /*7480*/  STS [R15+0x3200], R94 ;  /* 0x0032005e0f007388 */ /* 0x000fe20000000800 */
[----:B------:R-:W-:Y:S02]  /*7490*/  F2FP.BF16.F32.PACK_AB R132, R133, R132 ;  /* 0x000000848584723e */ /* 0x000fe400000010ff */
[----:B------:R-:W-:Y:S01]  /*74a0*/  @!P6 MOV R28, R23 ;  /* 0x00000017001ce202 */ /* 0x000fe20000000f00 */
[----:B------:R-:W-:Y:S01]  /*74b0*/  STS [R17+0x2000], R144 ;  /* 0x0020009011007388 */ /* 0x000fe20000000800 */
[----:B------:R-:W-:Y:S02]  /*74c0*/  @!P6 SHF.R.S32.HI R29, RZ, 0x1f, R23 ;  /* 0x0000001fff1de819 */ /* 0x000fe40000011417 */
[----:B------:R-:W-:Y:S01]  /*74d0*/  MOV R0, 0x7f800000 ;  /* 0x7f80000000007802 */ /* 0x000fe20000000f00 */
[----:B------:R-:W-:Y:S01]  /*74e0*/  STS [R17+0x2200], R146 ;  /* 0x0022009211007388 */ /* 0x000fe20000000800 */
[----:B------:R-:W-:-:S03]  /*74f0*/  SHF.R.S32.HI R23, RZ, 0x1f, R22 ;  /* 0x0000001fff177819 */ /* 0x000fc60000011416 */
[----:B------:R-:W-:Y:S04]  /*7500*/  STS [R19+0x2000], R108 ;  /* 0x0020006c13007388 */ /* 0x000fe80000000800 */
        /* <DEDUP_REMOVED lines=20> */
[----:B--2---:R-:W-:Y:S01]  /*7650*/  @P0 MOV R15, 0x1 ;  /* 0x00000001000f0802 */ /* 0x004fe20000000f00 */
[----:B------:R-:W-:-:S02]  /*7660*/  @!P0 IMAD R15, R21, R14, RZ ;  /* 0x0000000e150f8224 */ /* 0x000fc400078e02ff */
[----:B------:R-:W2:Y:S01]  /*7670*/  @P2 LDC R14, c[0x0][0x2e8] ;  /* 0x0000ba00ff0e2b82 */ /* 0x000ea20000000800 */
[----:B------:R4:W-:Y:S01]  /*7680*/  STS [R19+0x5200], R6 ;  /* 0x0052000613007388 */ /* 0x0009e20000000800 */
[----:B------:R-:W-:-:S03]  /*7690*/  IMAD R15, R12, R15, RZ ;  /* 0x0000000f0c0f7224 */ /* 0x000fc600078e02ff */
[----:B------:R5:W-:Y:S02]  /*76a0*/  STS [R19+0x5000], R132 ;  /* 0x0050008413007388 */ /* 0x000be40000000800 */
[----:B------:R-:W-:-:S05]  /*76b0*/  SEL R15, R15, RZ, P6 ;  /* 0x000000ff0f0f7207 */ /* 0x000fca0003000000 */
[----:B------:R-:W-:Y:S02]  /*76c0*/  IMAD R15, R4, R21, R15 ;  /* 0x00000015040f7224 */ /* 0x000fe400078e020f */
[----:B-1----:R-:W-:Y:S01]  /*76d0*/  @P5 FFMA.FTZ R0, R168, R11, R5 ;  /* 0x0000000ba8005223 */ /* 0x002fe20000010005 */
[----:B------:R-:W-:Y:S01]  /*76e0*/  MOV R5, 0x7f800000 ;  /* 0x7f80000000057802 */ /* 0x000fe20000000f00 */
[----:B------:R-:W-:Y:S01]  /*76f0*/  @P3 FFMA.FTZ R5, R166, R27, R9 ;  /* 0x0000001ba6053223 */ /* 0x000fe20000010009 */
[----:B---3--:R-:W-:Y:S01]  /*7700*/  MOV R17, 0x7f800000 ;  /* 0x7f80000000117802 */ /* 0x008fe20000000f00 */
[----:B----4-:R-:W-:Y:S01]  /*7710*/  @P2 FMUL.FTZ R6, R7, 0.69314718246459960938 ;  /* 0x3f31721807062820 */ /* 0x010fe20000410000 */
[----:B------:R-:W-:Y:S01]  /*7720*/  SHF.R.S32.HI R7, RZ, 0x1f, R18 ;  /* 0x0000001fff077819 */ /* 0x000fe20000011412 */
[----:B------:R-:W-:Y:S01]  /*7730*/  BAR.SYNC.DEFER_BLOCKING 0x0 ;  /* 0x0000000000007b1d */ /* 0x000fe20000010000 */
[--C-:B------:R-:W-:Y:S01]  /*7740*/  IADD3 R18, P1, P0, R18, R28, R15.reuse ;  /* 0x0000001c12127210 */ /* 0x100fe2000783e00f */
[----:B--2---:R-:W-:Y:S01]  /*7750*/  @P2 FFMA.FTZ R17, R165, R14, R6 ;  /* 0x0000000ea5112223 */ /* 0x004fe20000010006 */
[----:B------:R-:W-:-:S02]  /*7760*/  SHF.R.S32.HI R28, RZ, 0x1f, R15 ;  /* 0x0000001fff1c7819 */ /* 0x000fc4000001140f */
[----:B-----5:R-:W-:Y:S02]  /*7770*/  SHF.R.S32.HI R19, RZ, 0x1f, R12 ;  /* 0x0000001fff137819 */ /* 0x020fe4000001140c */
[----:B------:R-:W-:Y:S01]  /*7780*/  IADD3.X R28, R7, R29, R28, P1, P0 ;  /* 0x0000001d071c7210 */ /* 0x000fe20000fe041c */
[----:B------:R-:W-:Y:S06]  /*7790*/  @P4 BRA `(.L_x_41) ;  /* 0x0000000000b04947 */ /* 0x000fec0003800000 */
[----:B------:R-:W-:Y:S01]  /*77a0*/  SHF.R.S32.HI R7, RZ, 0x1f, R8 ;  /* 0x0000001fff077819 */ /* 0x000fe20000011408 */
[----:B------:R-:W-:Y:S01]  /*77b0*/  IMAD R13, R16, -0x80, R13 ;  /* 0xffffff80100d7824 */ /* 0x000fe200078e020d */
        /* <DEDUP_REMOVED lines=8> */
[CC--:B------:R-:W-:Y:S01]  /*7840*/  ISETP.GE.AND P6, PT, R32.reuse, R13.reuse, PT ;  /* 0x0000000d2000720c */ /* 0x0c0fe20003fc6270 */
        /* <DEDUP_REMOVED lines=8> */
[-C--:B------:R-:W-:Y:S01]  /*78d0*/  @!P4 IMAD R21, R26, R25.reuse, RZ ;  /* 0x000000191a15c224 */ /* 0x080fe200078e02ff */
[-C--:B------:R-:W-:Y:S01]  /*78e0*/  @!P6 IADD3 R13, P0, R31, R18.reuse, RZ ;  /* 0x000000121f0de210 */ /* 0x080fe20007f1e0ff */
[----:B------:R-:W2:Y:S01]  /*78f0*/  @!P5 LDC.64 R10, c[0x0][0x2b0] ;  /* 0x0000ac00ff0adb82 */ /* 0x000ea20000000a00 */
[----:B------:R-:W-:Y:S01]  /*7900*/  @!P3 IMAD R29, R24, R25, RZ ;  /* 0x00000019181db224 */ /* 0x000fe200078e02ff */
[-C--:B------:R-:W-:Y:S02]  /*7910*/  @!P5 IADD3 R25, P2, R27, R18.reuse, RZ ;  /* 0x000000121b19d210 */ /* 0x080fe40007f5e0ff */
[----:B------:R-:W-:Y:S02]  /*7920*/  @!P4 IADD3 R26, P1, R21, R18, RZ ;  /* 0x00000012151ac210 */ /* 0x000fe40007f3e0ff */
[----:B------:R-:W-:-:S02]  /*7930*/  @!P6 LEA.HI.X.SX32 R24, R31, R28, 0x1, P0 ;  /* 0x0000001c1f18e211 */ /* 0x000fc400000f0eff */
[----:B------:R-:W3:Y:S01]  /*7940*/  @!P4 LDC.64 R8, c[0x0][0x2b0] ;  /* 0x0000ac00ff08cb82 */ /* 0x000ee20000000a00 */
[-C--:B------:R-:W-:Y:S02]  /*7950*/  @!P4 LEA.HI.X.SX32 R21, R21, R28.reuse, 0x1, P1 ;  /* 0x0000001c1515c211 */ /* 0x080fe400008f0eff */
[----:B------:R-:W-:Y:S02]  /*7960*/  @!P5 LEA.HI.X.SX32 R30, R27, R28, 0x1, P2 ;  /* 0x0000001c1b1ed211 */ /* 0x000fe400010f0eff */
[----:B------:R-:W-:-:S03]  /*7970*/  @!P3 IADD3 R18, P0, R29, R18, RZ ;  /* 0x000000121d12b210 */ /* 0x000fc60007f1e0ff */
[----:B------:R-:W4:Y:S01]  /*7980*/  @!P3 LDC.64 R6, c[0x0][0x2b0] ;  /* 0x0000ac00ff06bb82 */ /* 0x000f220000000a00 */
[----:B-1----:R-:W-:Y:S02]  /*7990*/  @!P6 LEA R14, P2, R13, R14, 0x2 ;  /* 0x0000000e0d0ee211 */ /* 0x002fe400078410ff */
        /* <DEDUP_REMOVED lines=12> */
.L_x_41:
[----:B------:R-:W-:Y:S05]  /*7a60*/  BSYNC B0 ;  /* 0x0000000000007941 */ /* 0x000fea0003800000 */
.L_x_40:
[----:B------:R-:W-:Y:S01]  /*7a70*/  ULDC.64 UR4, c[0x0][0x290] ;  /* 0x0000a40000047ab9 */ /* 0x000fe20000000a00 */
[----:B-1----:R-:W-:Y:S01]  /*7a80*/  SHF.R.S32.HI R5, RZ, 0x1f, R4 ;  /* 0x0000001fff057819 */ /* 0x002fe20000011404 */
[----:B------:R-:W-:Y:S01]  /*7a90*/  IMAD R7, R19, UR4, RZ ;  /* 0x0000000413077c24 */ /* 0x000fe2000f8e02ff */
[----:B------:R-:W-:Y:S01]  /*7aa0*/  SHF.R.S32.HI R3, RZ, 0x1f, R2 ;  /* 0x0000001fff037819 */ /* 0x000fe20000011402 */
[C---:B------:R-:W-:Y:S01]  /*7ab0*/  IMAD.WIDE.U32 R22, R12.reuse, UR4, R22 ;  /* 0x000000040c167c25 */ /* 0x040fe2000f8e0016 */
[----:B------:R-:W1:Y:S01]  /*7ac0*/  LDS.128 R44, [R229] ;  /* 0x00000000e52c7984 */ /* 0x000e620000000c00 */
[----:B------:R-:W-:Y:S02]  /*7ad0*/  ULDC.64 UR6, c[0x0][0x298] ;  /* 0x0000a60000067ab9 */ /* 0x000fe40000000a00 */
[----:B------:R-:W-:Y:S01]  /*7ae0*/  IMAD R7, R12, UR5, R7 ;  /* 0x000000050c077c24 */ /* 0x000fe2000f8e0207 */
[----:B------:R-:W-:Y:S01]  /*7af0*/  ULDC.64 UR4, c[0x0][0x2a0] ;  /* 0x0000a80000047ab9 */ /* 0x000fe20000000a00 */
[----:B------:R-:W2:Y:S01]  /*7b00*/  LDS.128 R28, [R229+0x2000] ;  /* 0x00200000e51c7984 */ /* 0x000ea20000000c00 */
[----:B------:R-:W-:-:S02]  /*7b10*/  IMAD R5, R5, UR4, RZ ;  /* 0x0000000405057c24 */ /* 0x000fc4000f8e02ff */
[----:B------:R-:W-:Y:S01]  /*7b20*/  IADD3 R23, R23, R7, RZ ;  /* 0x0000000717177210 */ /* 0x000fe20007ffe0ff */
[----:B------:R-:W3:Y:S01]  /*7b30*/  LDS.128 R12, [R229+0x4000] ;  /* 0x00400000e50c7984 */ /* 0x000ee20000000c00 */
[----:B------:R-:W-:Y:S02]  /*7b40*/  IMAD R0, R4, UR5, R5 ;  /* 0x0000000504007c24 */ /* 0x000fe4000f8e0205 */
[----:B------:R-:W-:Y:S01]  /*7b50*/  IMAD.WIDE R2, R16, 0x80, R2 ;  /* 0x0000008010027825 */ /* 0x000fe200078e0202 */
[----:B------:R-:W4:Y:S03]  /*7b60*/  LDS.128 R40, [R229+0x800] ;  /* 0x00080000e5287984 */ /* 0x000f260000000c00 */
[----:B------:R-:W-:Y:S01]  /*7b70*/  IMAD.WIDE.U32 R52, R4, UR4, R22 ;  /* 0x0000000404347c25 */ /* 0x000fe2000f8e0016 */
[----:B------:R-:W5:Y:S01]  /*7b80*/  LDS.128 R24, [R229+0x2800] ;  /* 0x00280000e5187984 */ /* 0x000f620000000c00 */
[----:B------:R-:W-:-:S03]  /*7b90*/  ULDC.64 UR4, c[0x0][0x280] ;  /* 0x0000a00000047ab9 */ /* 0x000fc60000000a00 */
[----:B------:R-:W5:Y:S01]  /*7ba0*/  LDS.128 R8, [R229+0x4800] ;  /* 0x00480000e5087984 */ /* 0x000f620000000c00 */
[----:B------:R-:W-:Y:S01]  /*7bb0*/  IADD3 R53, R53, R0, RZ ;  /* 0x0000000035357210 */ /* 0x000fe20007ffe0ff */
[----:B------:R-:W-:Y:S02]  /*7bc0*/  IMAD R0, R3, UR6, RZ ;  /* 0x0000000603007c24 */ /* 0x000fe4000f8e02ff */
[----:B------:R-:W5:Y:S02]  /*7bd0*/  LDS.128 R36, [R229+0x1000] ;  /* 0x00100000e5247984 */ /* 0x000f640000000c00 */
[C---:B------:R-:W-:Y:S02]  /*7be0*/  IMAD R0, R2.reuse, UR7, R0 ;  /* 0x0000000702007c24 */ /* 0x040fe4000f8e0200 */
[----:B------:R-:W5:Y:S01]  /*7bf0*/  LDS.128 R20, [R229+0x3000] ;  /* 0x00300000e5147984 */ /* 0x000f620000000c00 */
[----:B------:R-:W-:-:S03]  /*7c00*/  IMAD.WIDE.U32 R2, R2, UR6, R52 ;  /* 0x0000000602027c25 */ /* 0x000fc6000f8e0034 */
[----:B------:R-:W5:Y:S01]  /*7c10*/  LDS.128 R4, [R229+0x5000] ;  /* 0x00500000e5047984 */ /* 0x000f620000000c00 */
[C---:B------:R-:W-:Y:S01]  /*7c20*/  LEA R52, P0, R2.reuse, UR4, 0x1 ;  /* 0x0000000402347c11 */ /* 0x040fe2000f8008ff */
[----:B------:R-:W-:Y:S02]  /*7c30*/  USHF.L.U32 UR4, UR6, 0x6, URZ ;  /* 0x0000000606047899 */ /* 0x000fe4000800063f */
[----:B------:R-:W5:Y:S01]  /*7c40*/  LDS.128 R32, [R229+0x1800] ;  /* 0x00180000e5207984 */ /* 0x000f620000000c00 */
[----:B------:R-:W-:Y:S01]  /*7c50*/  IADD3 R0, R3, R0, RZ ;  /* 0x0000000003007210 */ /* 0x000fe20007ffe0ff */
[----:B------:R-:W-:Y:S02]  /*7c60*/  USHF.L.U64.HI UR6, UR6, 0x6, UR7 ;  /* 0x0000000606067899 */ /* 0x000fe40008010207 */
[----:B------:R-:W5:Y:S01]  /*7c70*/  LDS.128 R16, [R229+0x3800] ;  /* 0x00380000e5107984 */ /* 0x000f620000000c00 */
[----:B------:R-:W-:Y:S02]  /*7c80*/  LEA.HI.X R53, R2, UR5, R0, 0x1, P0 ;  /* 0x0000000502357c11 */ /* 0x000fe400080f0c00 */
[----:B------:R-:W-:Y:S01]  /*7c90*/  IADD3 R2, P0, R52, UR4, RZ ;  /* 0x0000000434027c10 */ /* 0x000fe2000ff1e0ff */
[----:B------:R-:W5:Y:S03]  /*7ca0*/  LDS.128 R48, [R229+0x5800] ;  /* 0x00580000e5307984 */ /* 0x000f660000000c00 */
[----:B------:R-:W-:Y:S01]  /*7cb0*/  IADD3.X R3, R53, UR6, RZ, P0, !PT ;  /* 0x0000000635037c10 */ /* 0x000fe200087fe4ff */
[----:B-1----:R-:W-:Y:S01]  /*7cc0*/  STG.E.128 desc[UR16][R52.64], R44 ;  /* 0x0000002c34007986 */ /* 0x002fe2000c101d10 */
[----:B------:R-:W-:-:S03]  /*7cd0*/  IADD3 R54, P0, R2, UR4, RZ ;  /* 0x0000000402367c10 */ /* 0x000fc6000ff1e0ff */
[----:B--2---:R-:W-:Y:S01]  /*7ce0*/  STG.E.128 desc[UR16][R52.64+0x40], R28 ;  /* 0x0000401c34007986 */ /* 0x004fe2000c101d10 */
[----:B------:R-:W-:Y:S02]  /*7cf0*/  IADD3.X R55, R3, UR6, RZ, P0, !PT ;  /* 0x0000000603377c10 */ /* 0x000fe400087fe4ff */
[----:B------:R-:W-:Y:S01]  /*7d00*/  IADD3 R56, P0, R54, UR4, RZ ;  /* 0x0000000436387c10 */ /* 0x000fe2000ff1e0ff */
[----:B---3--:R-:W-:Y:S03]  /*7d10*/  STG.E.128 desc[UR16][R52.64+0x80], R12 ;  /* 0x0000800c34007986 */ /* 0x008fe6000c101d10 */
[----:B------:R-:W-:Y:S01]  /*7d20*/  IADD3.X R57, R55, UR6, RZ, P0, !PT ;  /* 0x0000000637397c10 */ /* 0x000fe200087fe4ff */
[----:B----4-:R-:W-:Y:S04]  /*7d30*/  STG.E.128 desc[UR16][R2.64], R40 ;  /* 0x0000002802007986 */ /* 0x010fe8000c101d10 */
[----:B-----5:R-:W-:Y:S04]  /*7d40*/  STG.E.128 desc[UR16][R2.64+0x40], R24 ;  /* 0x0000401802007986 */ /* 0x020fe8000c101d10 */
[----:B------:R-:W-:Y:S04]  /*7d50*/  STG.E.128 desc[UR16][R2.64+0x80], R8 ;  /* 0x0000800802007986 */ /* 0x000fe8000c101d10 */
[----:B------:R-:W-:Y:S04]  /*7d60*/  STG.E.128 desc[UR16][R54.64], R36 ;  /* 0x0000002436007986 */ /* 0x000fe8000c101d10 */
[----:B------:R-:W-:Y:S04]  /*7d70*/  STG.E.128 desc[UR16][R54.64+0x40], R20 ;  /* 0x0000401436007986 */ /* 0x000fe8000c101d10 */
[----:B------:R-:W-:Y:S04]  /*7d80*/  STG.E.128 desc[UR16][R54.64+0x80], R4 ;  /* 0x0000800436007986 */ /* 0x000fe8000c101d10 */
[----:B------:R-:W-:Y:S04]  /*7d90*/  STG.E.128 desc[UR16][R56.64], R32 ;  /* 0x0000002038007986 */ /* 0x000fe8000c101d10 */
[----:B------:R-:W-:Y:S04]  /*7da0*/  STG.E.128 desc[UR16][R56.64+0x40], R16 ;  /* 0x0000401038007986 */ /* 0x000fe8000c101d10 */
[----:B------:R-:W-:Y:S01]  /*7db0*/  STG.E.128 desc[UR16][R56.64+0x80], R48 ;  /* 0x0000803038007986 */ /* 0x000fe2000c101d10 */
[----:B------:R-:W-:Y:S05]  /*7dc0*/  EXIT ;  /* 0x000000000000794d */ /* 0x000fea0003800000 */
.L_x_42:
        /* <DEDUP_REMOVED lines=11> */
.L_x_1206:


//--------------------- .text._ZN5flash16flash_fwd_kernelI23Flash_fwd_kernel_traitsILi96ELi128ELi64ELi4ELb0ELb0EN7cutlass10bfloat16_tE19Flash_kernel_traitsILi96ELi128ELi64ELi4ES3_EELb0ELb0ELb0ELb0ELb0ELb0ELb0ELb0EEEvNS_16Flash_fwd_paramsE --------------------------
	.section	.text._ZN5flash16flash_fwd_kernelI23Flash_fwd_kernel_traitsILi96ELi128ELi64ELi4ELb0ELb0EN7cutlass10bfloat16_tE19Flash_kernel_traitsILi96ELi128ELi64ELi4ES3_EELb0ELb0ELb0ELb0ELb0ELb0ELb0ELb0EEEvNS_16Flash_fwd_paramsE,"ax",@progbits
	.align	128
        .global         _ZN5flash16flash_fwd_kernelI23Flash_fwd_kernel_traitsILi96ELi128ELi64ELi4ELb0ELb0EN7cutlass10bfloat16_tE19Flash_kernel_traitsILi96ELi128ELi64ELi4ES3_EELb0ELb0ELb0ELb0ELb0ELb0ELb0ELb0EEEvNS_16Flash_fwd_paramsE
        .type           _ZN5flash16flash_fwd_kernelI23Flash_fwd_kernel_traitsILi96ELi128ELi64ELi4ELb0ELb0EN7cutlass10bfloat16_tE19Flash_kernel_traitsILi96ELi128ELi64ELi4ES3_EELb0ELb0ELb0ELb0ELb0ELb0ELb0ELb0EEEvNS_16Flash_fwd_paramsE,@function
        .size           _ZN5flash16flash_fwd_kernelI23Flash_fwd_kernel_traitsILi96ELi128ELi64ELi4ELb0ELb0EN7cutlass10bfloat16_tE19Flash_kernel_traitsILi96ELi128ELi64ELi4ES3_EELb0ELb0ELb0ELb0ELb0ELb0ELb0ELb0EEEvNS_16Flash_fwd_paramsE,(.L_x_1207 - _ZN5flash16flash_fwd_kernelI23Flash_fwd_kernel_traitsILi96ELi128ELi64ELi4ELb0ELb0EN7cutlass10bfloat16_tE19Flash_kernel_traitsILi96ELi128ELi64ELi4ES3_EELb0ELb0ELb0ELb0ELb0ELb0ELb0ELb0EEEvNS_16Flash_fwd_paramsE)
        .other          _ZN5flash16flash_fwd_kernelI23Flash_fwd_kernel_traitsILi96ELi128ELi64ELi4ELb0ELb0EN7cutlass10bfloat16_tE19Flash_kernel_traitsILi96ELi128ELi64ELi4ES3_EELb0ELb0ELb0ELb0ELb0ELb0ELb0ELb0EEEvNS_16Flash_fwd_paramsE,@"STO_CUDA_ENTRY STV_DEFAULT"
_ZN5flash16flash_fwd_kernelI23Flash_fwd_kernel_traitsILi96ELi128ELi64ELi4ELb0ELb0EN7cutlass10bfloat16_tE19Flash_kernel_traitsILi96ELi128ELi64ELi4ES3_EELb0ELb0ELb0ELb0ELb0ELb0ELb0ELb0EEEvNS_16Flash_fwd_paramsE:
.text._ZN5flash16flash_fwd_kernelI23Flash_fwd_kernel_traitsILi96ELi128ELi64ELi4ELb0ELb0EN7cutlass10bfloat16_tE19Flash_kernel_traitsILi96ELi128ELi64ELi4ES3_EELb0ELb0ELb0ELb0ELb0ELb0ELb0ELb0EEEvNS_16Flash_fwd_paramsE:
        /* <DEDUP_REMOVED lines=18> */
[----:B------:R-:W1:Y:S01]  /*0120*/  @P1 LDC.64 R6, c[0x0][0x300] ;  /* 0x0000c000ff061b82 */ /* 0x000e620000000a00 */
[----:B------:R-:W-:Y:S02]  /*0130*/  IMAD.MOV.U32 R9, RZ, RZ, RZ ;  /* 0x000000ffff097224 */ /* 0x000fe400078e00ff */
[----:B-1----:R-:W-:-:S05]  /*0140*/  @P1 IMAD.WIDE R4, R27, 0x4, R6 ;  /* 0x000000041b041825 */ /* 0x002fca00078e0206 */
[----:B------:R1:W5:Y:S01]  /*0150*/  @P1 LDG.E R9, desc[UR8][R4.64] ;  /* 0x0000000804091981 */ /* 0x000362000c1e1900 */
[----:B------:R-:W-:Y:S02]  /*0160*/  ISETP.NE.AND P3, PT, R8, RZ, PT ;  /* 0x000000ff0800720c */ /* 0x000fe40003f65270 */
[----:B---3--:R-:W-:-:S04]  /*0170*/  ISETP.EQ.U32.AND P0, PT, R2, RZ, PT ;  /* 0x000000ff0200720c */ /* 0x008fc80003f02070 */
[----:B------:R-:W-:Y:S01]  /*0180*/  ISETP.EQ.OR.EX P0, PT, R3, RZ, !P3, P0 ;  /* 0x000000ff0300720c */ /* 0x000fe20005f02700 */
[----:B--2---:R-:W-:-:S04]  /*0190*/  IMAD.WIDE R6, R27, 0x4, R10 ;  /* 0x000000041b067825 */ /* 0x004fc800078e020a */
[----:B------:R-:W-:Y:S01]  /*01a0*/  IMAD.MOV.U32 R8, RZ, RZ, -0x1 ;  /* 0xffffffffff087424 */ /* 0x000fe200078e00ff */
[----:B------:R-:W2:Y:S01]  /*01b0*/  S2R R31, SR_CTAID.X ;  /* 0x00000000001f7919 */ /* 0x000ea20000002500 */
[----:B------:R-:W3:Y:S06]  /*01c0*/  S2R R29, SR_CTAID.Z ;  /* 0x00000000001d7919 */ /* 0x000eec0000002700 */
[----:B------:R1:W5:Y:S01]  /*01d0*/  @!P0 LDG.E R8, desc[UR8][R6.64] ;  /* 0x0000000806088981 */ /* 0x000362000c1e1900 */
[----:B------:R-:W-:Y:S01]  /*01e0*/  ISETP.NE.U32.AND P0, PT, R2, RZ, PT ;  /* 0x000000ff0200720c */ /* 0x000fe20003f05070 */
[----:B------:R-:W1:Y:S03]  /*01f0*/  S2R R46, SR_TID.X ;  /* 0x00000000002e7919 */ /* 0x000e660000002100 */
[----:B------:R-:W-:Y:S01]  /*0200*/  ISETP.NE.AND.EX P0, PT, R3, RZ, PT, P0 ;  /* 0x000000ff0300720c */ /* 0x000fe20003f05300 */
[----:B----4-:R-:W-:Y:S01]  /*0210*/  @P2 IMAD.IADD R11, R0, 0x1, -R13 ;  /* 0x00000001000b2824 */ /* 0x010fe200078e0a0d */
[----:B------:R4:W-:Y:S05]  /*0220*/  STL [R1+0x14], R13 ;  /* 0x0000140d01007387 */ /* 0x0009ea0000100800 */
[----:B------:R-:W1:Y:S06]  /*0230*/  @!P2 LDC R11, c[0x0][0x2c4] ;  /* 0x0000b100ff0bab82 */ /* 0x000e6c0000000800 */
[----:B--23--:R-:W-:Y:S05]  /*0240*/  @!P0 BRA `(.L_x_43) ;  /* 0x0000000000108947 */ /* 0x00cfea0003800000 */
[----:B------:R-:W1:Y:S02]  /*0250*/  @P3 LDG.E R0, desc[UR8][R6.64+0x4] ;  /* 0x0000040806003981 */ /* 0x000e64000c1e1900 */
[----:B-1---5:R-:W-:-:S06]  /*0260*/  @P3 IADD3 R4, R0, -R8, RZ ;  /* 0x8000000800043210 */ /* 0x022fcc0007ffe0ff */
[----:B------:R2:W5:Y:S01]  /*0270*/  @!P3 LDG.E R4, desc[UR8][R6.64] ;  /* 0x000000080604b981 */ /* 0x000562000c1e1900 */
[----:B------:R-:W-:Y:S05]  /*0280*/  BRA `(.L_x_44) ;  /* 0x0000000000047947 */ /* 0x000fea0003800000 */
.L_x_43:
[----:B-1----:R-:W1:Y:S02]  /*0290*/  LDC R4, c[0x0][0x2c8] ;  /* 0x0000b200ff047b82 */ /* 0x002e640000000800 */
.L_x_44:
[----:B------:R-:W3:Y:S02]  /*02a0*/  LDC.64 R2, c[0x0][0x308] ;  /* 0x0000c200ff027b82 */ /* 0x000ee40000000a00 */
[----:B---3--:R-:W-:-:S04]  /*02b0*/  ISETP.NE.U32.AND P2, PT, R2, RZ, PT ;  /* 0x000000ff0200720c */ /* 0x008fc80003f45070 */
[----:B------:R-:W-:-:S13]  /*02c0*/  ISETP.NE.AND.EX P2, PT, R3, RZ, PT, P2 ;  /* 0x000000ff0300720c */ /* 0x000fda0003f45320 */
[----:B------:R-:W3:Y:S08]  /*02d0*/  @P2 LDC.64 R2, c[0x0][0x308] ;  /* 0x0000c200ff022b82 */ /* 0x000ef00000000a00 */
[----:B------:R-:W4:Y:S01]  /*02e0*/  @!P2 LDC R5, c[0x0][0x2cc] ;  /* 0x0000b300ff05ab82 */ /* 0x000f220000000800 */
[----:B---3--:R-:W-:-:S05]  /*02f0*/  @P2 IMAD.WIDE R2, R27, 0x4, R2 ;  /* 0x000000041b022825 */ /* 0x008fca00078e0202 */
[----:B------:R-:W3:Y:S01]  /*0300*/  @P2 LDG.E R0, desc[UR8][R2.64] ;  /* 0x0000000802002981 */ /* 0x000ee2000c1e1900 */
[----:B------:R-:W-:-:S05]  /*0310*/  IMAD.SHL.U32 R28, R31, 0x80, RZ ;  /* 0x000000801f1c7824 */ /* 0x000fca00078e00ff */
[----:B------:R-:W-:Y:S01]  /*0320*/  ISETP.GT.AND P0, PT, R11, R28, PT ;  /* 0x0000001c0b00720c */ /* 0x000fe20003f04270 */
[----:B------:R-:W2:Y:S02]  /*0330*/  @!P2 LDC.64 R2, c[0x0][0x318] ;  /* 0x0000c600ff02ab82 */ /* 0x000ea40000000a00 */
[----:B--2---:R-:W-:-:S04]  /*0340*/  @!P2 ISETP.NE.U32.AND P1, PT, R2, RZ, PT ;  /* 0x000000ff0200a20c */ /* 0x004fc80003f25070 */
[----:B------:R-:W-:Y:S01]  /*0350*/  @!P2 ISETP.NE.AND.EX P1, PT, R3, RZ, PT, P1 ;  /* 0x000000ff0300a20c */ /* 0x000fe20003f25310 */
[----:B---3-5:R-:W-:-:S03]  /*0360*/  @P2 IMAD.IADD R44, R0, 0x1, -R9 ;  /* 0x00000001002c2824 */ /* 0x028fc600078e0a09 */
[----:B----4-:R-:W-:-:S04]  /*0370*/  @!P2 SEL R0, R5, RZ, P1 ;  /* 0x000000ff0500a207 */ /* 0x010fc80000800000 */
        /* <DEDUP_REMOVED lines=8> */
[----:B------:R-:W-:Y:S02]  /*0400*/  ISETP.NE.AND P3, PT, R13, -0x1, PT ;  /* 0xffffffff0d00780c */ /* 0x000fe40003f65270 */
[----:B------:R-:W-:Y:S02]  /*0410*/  IABS R5, R29 ;  /* 0x0000001d00057213 */ /* 0x000fe40000000000 */
[----:B------:R-:W-:Y:S02]  /*0420*/  SHF.R.S32.HI R22, RZ, 0x1f, R46 ;  /* 0x0000001fff167819 */ /* 0x000fe4000001142e */
[----:B------:R-:W-:Y:S02]  /*0430*/  ISETP.NE.AND P0, PT, R8, -0x1, PT ;  /* 0xffffffff0800780c */ /* 0x000fe40003f05270 */
[----:B------:R-:W-:Y:S02]  /*0440*/  LEA.HI R19, R22, R46, RZ, 0x3 ;  /* 0x0000002e16137211 */ /* 0x000fe400078f18ff */
[----:B------:R-:W-:-:S02]  /*0450*/  IADD3 R26, -R28, R11, RZ ;  /* 0x0000000b1c1a7210 */ /* 0x000fc40007ffe1ff */
[----:B------:R-:W-:Y:S01]  /*0460*/  SHF.R.S32.HI R30, RZ, 0x3, R19 ;  /* 0x00000003ff1e7819 */ /* 0x000fe20000011413 */
[----:B------:R-:W2:Y:S01]  /*0470*/  @P3 LDC.64 R14, c[0x0][0x240] ;  /* 0x00009000ff0e3b82 */ /* 0x000ea20000000a00 */
[----:B------:R-:W-:Y:S01]  /*0480*/  LEA.HI R47, R22, R46, RZ, 0x5 ;  /* 0x0000002e162f7211 */ /* 0x000fe200078f28ff */
[----:B------:R3:W-:Y:S01]  /*0490*/  STL [R1+0x28], R26 ;  /* 0x0000281a01007387 */ /* 0x0007e20000100800 */
[----:B------:R-:W-:Y:S02]  /*04a0*/  @!P3 SHF.R.S32.HI R6, RZ, 0x1f, R27 ;  /* 0x0000001fff06b819 */ /* 0x000fe4000001141b */
[----:B------:R-:W-:-:S03]  /*04b0*/  SHF.R.S32.HI R32, RZ, 0x5, R47 ;  /* 0x00000005ff207819 */ /* 0x000fc6000001142f */
[----:B------:R-:W4:Y:S01]  /*04c0*/  @!P3 LDC.64 R10, c[0x0][0x228] ;  /* 0x00008a00ff0abb82 */ /* 0x000f220000000a00 */
[----:B-1----:R-:W-:-:S04]  /*04d0*/  IABS R7, R17 ;  /* 0x0000001100077213 */ /* 0x002fc80000000000 */
[----:B------:R-:W1:Y:S03]  /*04e0*/  I2F.RP R2, R7 ;  /* 0x0000000700027306 */ /* 0x000e660000209400 */
[----:B------:R-:W5:Y:S08]  /*04f0*/  @P0 LDC.64 R24, c[0x0][0x250] ;  /* 0x00009400ff180b82 */ /* 0x000f700000000a00 */
[----:B------:R-:W3:Y:S01]  /*0500*/  @P0 LDC.64 R20, c[0x0][0x248] ;  /* 0x00009200ff140b82 */ /* 0x000ee20000000a00 */
[----:B-1----:R-:W1:Y:S01]  /*0510*/  MUFU.RCP R2, R2 ;  /* 0x0000000200027308 */ /* 0x002e620000001000 */
[----:B----4-:R-:W-:-:S04]  /*0520*/  @!P3 IMAD R6, R6, R10, RZ ;  /* 0x0000000a0606b224 */ /* 0x010fc800078e02ff */
[----:B------:R-:W-:Y:S02]  /*0530*/  @!P3 IMAD R11, R27, R11, R6 ;  /* 0x0000000b1b0bb224 */ /* 0x000fe400078e0206 */
[----:B-1----:R-:W-:-:S04]  /*0540*/  VIADD R2, R2, 0xffffffe ;  /* 0x0ffffffe02027836 */ /* 0x002fc80000000000 */
[----:B------:R-:W1:Y:S02]  /*0550*/  F2I.FTZ.U32.TRUNC.NTZ R3, R2 ;  /* 0x0000000200037305 */ /* 0x000e64000021f000 */
[----:B-1----:R-:W-:Y:S02]  /*0560*/  IMAD.MOV R0, RZ, RZ, -R3 ;  /* 0x000000ffff007224 */ /* 0x002fe400078e0a03 */
[----:B------:R-:W-:Y:S02]  /*0570*/  IMAD.MOV.U32 R2, RZ, RZ, RZ ;  /* 0x000000ffff027224 */ /* 0x000fe400078e00ff */
[----:B------:R-:W-:-:S04]  /*0580*/  IMAD R0, R0, R7, RZ ;  /* 0x0000000700007224 */ /* 0x000fc800078e02ff */
[----:B------:R-:W-:Y:S01]  /*0590*/  IMAD.HI.U32 R2, R3, R0, R2 ;  /* 0x0000000003027227 */ /* 0x000fe200078e0002 */
[----:B------:R-:W-:-:S04]  /*05a0*/  LEA.HI R3, R22, R46, RZ, 0x2 ;  /* 0x0000002e16037211 */ /* 0x000fc800078f10ff */
[----:B------:R-:W-:Y:S01]  /*05b0*/  SHF.R.S32.HI R36, RZ, 0x2, R3 ;  /* 0x00000002ff247819 */ /* 0x000fe20000011403 */
[----:B------:R-:W-:-:S03]  /*05c0*/  IMAD.HI.U32 R12, R2, R5, RZ ;  /* 0x00000005020c7227 */ /* 0x000fc600078e00ff */
[----:B------:R-:W-:Y:S01]  /*05d0*/  SHF.R.S32.HI R37, RZ, 0x1f, R36 ;  /* 0x0000001fff257819 */ /* 0x000fe20000011424 */
[----:B------:R-:W-:-:S04]  /*05e0*/  IMAD.MOV R0, RZ, RZ, -R12 ;  /* 0x000000ffff007224 */ /* 0x000fc800078e0a0c */
[----:B------:R-:W-:Y:S01]  /*05f0*/  IMAD R5, R7, R0, R5 ;  /* 0x0000000007057224 */ /* 0x000fe200078e0205 */
[----:B------:R-:W-:Y:S01]  /*0600*/  LOP3.LUT R0, R3, 0xfffffffc, RZ, 0xc0, !PT ;  /* 0xfffffffc03007812 */ /* 0x000fe200078ec0ff */
[----:B------:R-:W-:Y:S01]  /*0610*/  IMAD.WIDE R38, R31, 0x80, R36 ;  /* 0x000000801f267825 */ /* 0x000fe200078e0224 */
[----:B------:R-:W-:Y:S01]  /*0620*/  LEA.HI R3, R3, R36, RZ, 0x1 ;  /* 0x0000002403037211 */ /* 0x000fe200078f08ff */
[----:B------:R1:W-:Y:S01]  /*0630*/  STL.64 [R1+0x18], R36 ;  /* 0x0000182401007387 */ /* 0x0003e20000100a00 */
[----:B------:R-:W-:Y:S01]  /*0640*/  ISETP.GT.U32.AND P2, PT, R7, R5, PT ;  /* 0x000000050700720c */ /* 0x000fe20003f44070 */
[----:B------:R-:W-:Y:S02]  /*0650*/  IMAD.IADD R2, R46, 0x1, -R0 ;  /* 0x000000012e027824 */ /* 0x000fe400078e0a00 */
[----:B------:R-:W-:Y:S01]  /*0660*/  IMAD.SHL.U32 R0, R30, 0x40, RZ ;  /* 0x000000401e007824 */ /* 0x000fe200078e00ff */
[----:B------:R1:W-:Y:S02]  /*0670*/  STL.64 [R1+0x20], R38 ;  /* 0x0000202601007387 */ /* 0x0003e40000100a00 */
[----:B------:R-:W-:-:S02]  /*0680*/  SHF.L.U32 R248, R2, 0x3, RZ ;  /* 0x0000000302f87819 */ /* 0x000fc400000006ff */
[----:B------:R-:W-:Y:S02]  /*0690*/  LOP3.LUT R0, R0, 0xc0, RZ, 0xc0, !PT ;  /* 0x000000c000007812 */ /* 0x000fe400078ec0ff */
[----:B------:R-:W-:Y:S02]  /*06a0*/  LOP3.LUT R2, R3, 0x7fffffe, RZ, 0xc0, !PT ;  /* 0x07fffffe03027812 */ /* 0x000fe400078ec0ff */
[----:B------:R-:W-:Y:S01]  /*06b0*/  LOP3.LUT R3, R0, 0x18, R248, 0xf8, !PT ;  /* 0x0000001800037812 */ /* 0x000fe200078ef8f8 */
[----:B------:R-:W-:Y:S01]  /*06c0*/  @!P2 IMAD.IADD R5, R5, 0x1, -R7 ;  /* 0x000000010505a824 */ /* 0x000fe200078e0a07 */
[----:B------:R-:W-:Y:S01]  /*06d0*/  SHF.R.U32.HI R0, RZ, 0x3, R0 ;  /* 0x00000003ff007819 */ /* 0x000fe20000011600 */
[----:B------:R-:W-:Y:S01]  /*06e0*/  IMAD.IADD R2, R36, 0x1, -R2 ;  /* 0x0000000124027824 */ /* 0x000fe200078e0a02 */
[----:B------:R-:W-:Y:S02]  /*06f0*/  SHF.R.S32.HI R249, RZ, 0x1f, R248 ;  /* 0x0000001ffff97819 */ /* 0x000fe400000114f8 */
[----:B------:R-:W-:Y:S01]  /*0700*/  LOP3.LUT R4, R3, R0, RZ, 0x3c, !PT ;  /* 0x0000000003047212 */ /* 0x000fe200078e3cff */
[----:B------:R-:W-:Y:S01]  /*0710*/  IMAD R0, R32, 0x8, R2 ;  /* 0x0000000820007824 */ /* 0x000fe200078e0202 */
[----:B------:R-:W-:Y:S01]  /*0720*/  ISETP.GE.U32.AND P4, PT, R5, R7, PT ;  /* 0x000000070500720c */ /* 0x000fe20003f86070 */
[----:B--2---:R-:W-:-:S03]  /*0730*/  @P3 IMAD.WIDE.U32 R2, R13, R14, RZ ;  /* 0x0000000e0d023225 */ /* 0x004fc600078e00ff */
[----:B------:R-:W-:Y:S01]  /*0740*/  LEA R221, R0, R4, 0x5 ;  /* 0x0000000400dd7211 */ /* 0x000fe200078e28ff */
[----:B------:R-:W-:Y:S01]  /*0750*/  @P3 IMAD R16, R13, R15, R3 ;  /* 0x0000000f0d103224 */ /* 0x000fe200078e0203 */
[----:B------:R-:W-:Y:S01]  /*0760*/  LOP3.LUT R3, R29, R17, RZ, 0x3c, !PT ;  /* 0x000000111d037212 */ /* 0x000fe200078e3cff */
[C---:B------:R-:W-:Y:S01]  /*0770*/  @P0 IMAD.IADD R4, R9.reuse, 0x1, R8 ;  /* 0x0000000109040824 */ /* 0x040fe200078e0208 */
[----:B------:R-:W-:Y:S01]  /*0780*/  @P0 IADD3 R0, R9, R8, RZ ;  /* 0x0000000809000210 */ /* 0x000fe20007ffe0ff */
[----:B------:R-:W-:Y:S01]  /*0790*/  @P3 IMAD.MOV.U32 R15, RZ, RZ, R2 ;  /* 0x000000ffff0f3224 */ /* 0x000fe200078e0002 */
[----:B------:R-:W-:Y:S01]  /*07a0*/  ISETP.GE.AND P1, PT, R3, RZ, PT ;  /* 0x000000ff0300720c */ /* 0x000fe20003f26270 */
[----:B------:R-:W-:-:S04]  /*07b0*/  @!P3 IMAD.WIDE.U32 R6, R27, R10, RZ ;  /* 0x0000000a1b06b225 */ /* 0x000fc800078e00ff */
[C---:B-----5:R-:W-:Y:S01]  /*07c0*/  @P0 IMAD R8, R0.reuse, R25, RZ ;  /* 0x0000001900080224 */ /* 0x060fe200078e02ff */
[----:B------:R-:W-:Y:S01]  /*07d0*/  @!P3 MOV R15, R6 ;  /* 0x00000006000fb202 */ /* 0x000fe20000000f00 */
[----:B------:R-:W-:-:S04]  /*07e0*/  @P0 IMAD.WIDE.U32 R2, R0, R24, RZ ;  /* 0x0000001800020225 */ /* 0x000fc800078e00ff */
[C---:B---3--:R-:W-:Y:S02]  /*07f0*/  @P0 IMAD R0, R4.reuse, R21, RZ ;  /* 0x0000001504000224 */ /* 0x048fe400078e02ff */
[----:B------:R-:W-:-:S04]  /*0800*/  @P0 IMAD.WIDE.U32 R4, R4, R20, RZ ;  /* 0x0000001404040225 */ /* 0x000fc800078e00ff */
[----:B------:R-:W-:Y:S01]  /*0810*/  @!P3 IMAD.IADD R16, R7, 0x1, R11 ;  /* 0x000000010710b824 */ /* 0x000fe200078e020b */
[----:B------:R-:W-:Y:S01]  /*0820*/  @P0 IADD3 R13, R5, R0, RZ ;  /* 0x00000000050d0210 */ /* 0x000fe20007ffe0ff */
[----:B------:R-:W-:Y:S02]  /*0830*/  @P0 IMAD.IADD R14, R3, 0x1, R8 ;  /* 0x00000001030e0824 */ /* 0x000fe400078e0208 */
[----:B------:R-:W-:Y:S02]  /*0840*/  @P0 IMAD.MOV.U32 R11, RZ, RZ, R2 ;  /* 0x000000ffff0b0224 */ /* 0x000fe400078e0002 */
[----:B------:R-:W-:Y:S01]  /*0850*/  @P0 IMAD.MOV.U32 R10, RZ, RZ, R4 ;  /* 0x000000ffff0a0224 */ /* 0x000fe200078e0004 */
[----:B-1----:R-:W-:Y:S06]  /*0860*/  @P0 BRA `(.L_x_46) ;  /* 0x0000000000340947 */ /* 0x002fec0003800000 */
        /* <DEDUP_REMOVED lines=13> */
.L_x_46:
        /* <DEDUP_REMOVED lines=14> */
.L_x_47:
[----:B------:R-:W-:Y:S01]  /*0a20*/  @!P2 VIADD R12, R12, 0x1 ;  /* 0x000000010c0ca836 */ /* 0x000fe20000000000 */
[----:B------:R-:W-:Y:S01]  /*0a30*/  ISETP.NE.AND P2, PT, R17, RZ, PT ;  /* 0x000000ff1100720c */ /* 0x000fe20003f45270 */
[-C--:B------:R-:W-:Y:S01]  /*0a40*/  IMAD R7, R37, R20.reuse, RZ ;  /* 0x0000001425077224 */ /* 0x080fe200078e02ff */
[----:B------:R-:W-:Y:S01]  /*0a50*/  IADD3 R6, P0, R248, R15, RZ ;  /* 0x0000000ff8067210 */ /* 0x000fe20007f1e0ff */
[----:B------:R-:W-:Y:S01]  /*0a60*/  IMAD.WIDE.U32 R4, R36, R20, R248 ;  /* 0x0000001424047225 */ /* 0x000fe200078e00f8 */
[----:B------:R-:W-:Y:S01]  /*0a70*/  ULDC.64 UR4, c[0x0][0x258] ;  /* 0x0000960000047ab9 */ /* 0x000fe20000000a00 */
[----:B------:R-:W-:Y:S01]  /*0a80*/  ULDC.64 UR6, c[0x0][0x260] ;  /* 0x0000980000067ab9 */ /* 0x000fe20000000a00 */
[----:B------:R-:W1:Y:S01]  /*0a90*/  S2UR UR10, SR_CgaCtaId ;  /* 0x00000000000a79c3 */ /* 0x000e620000008800 */
[----:B------:R-:W-:Y:S01]  /*0aa0*/  @P4 VIADD R12, R12, 0x1 ;  /* 0x000000010c0c4836 */ /* 0x000fe20000000000 */
[----:B------:R-:W-:Y:S01]  /*0ab0*/  IADD3 R4, P3, R10, R4, RZ ;  /* 0x000000040a047210 */ /* 0x000fe20007f7e0ff */
[C---:B------:R-:W-:Y:S01]  /*0ac0*/  IMAD R9, R36.reuse, R21, R7 ;  /* 0x0000001524097224 */ /* 0x040fe200078e0207 */
[----:B------:R-:W-:Y:S01]  /*0ad0*/  IADD3.X R7, R249, R16, RZ, P0, !PT ;  /* 0x00000010f9077210 */ /* 0x000fe200007fe4ff */
[C---:B------:R-:W-:Y:S01]  /*0ae0*/  IMAD.WIDE.U32 R2, R36.reuse, R24, R248 ;  /* 0x0000001824027225 */ /* 0x040fe200078e00f8 */
[----:B------:R-:W-:Y:S01]  /*0af0*/  MOV R0, R12 ;  /* 0x0000000c00007202 */ /* 0x000fe20000000f00 */
[----:B------:R-:W-:Y:S01]  /*0b00*/  BSSY B0, `(.L_x_48) ;  /* 0x0000052000007945 */ /* 0x000fe20003800000 */
[----:B------:R-:W-:Y:S01]  /*0b10*/  IADD3.X R5, R13, R5, R9, P3, !PT ;  /* 0x000000050d057210 */ /* 0x000fe20001ffe409 */
[----:B------:R-:W-:Y:S01]  /*0b20*/  IMAD R8, R37, R24, RZ ;  /* 0x0000001825087224 */ /* 0x000fe200078e02ff */
[----:B------:R-:W-:Y:S01]  /*0b30*/  SHF.R.S32.HI R9, RZ, 0x1f, R29 ;  /* 0x0000001fff097819 */ /* 0x000fe2000001141d */
[----:B------:R-:W-:Y:S01]  /*0b40*/  @!P1 IMAD.MOV R0, RZ, RZ, -R0 ;  /* 0x000000ffff009224 */ /* 0x000fe200078e0a00 */
[----:B------:R-:W-:Y:S01]  /*0b50*/  IADD3 R2, P1, R11, R2, RZ ;  /* 0x000000020b027210 */ /* 0x000fe20007f3e0ff */
[C---:B------:R-:W-:Y:S01]  /*0b60*/  IMAD R8, R36.reuse, R25, R8 ;  /* 0x0000001924087224 */ /* 0x040fe200078e0208 */
[----:B------:R-:W-:Y:S01]  /*0b70*/  @!P2 LOP3.LUT R0, RZ, R17, RZ, 0x33, !PT ;  /* 0x00000011ff00a212 */ /* 0x000fe200078e33ff */
[----:B------:R-:W-:Y:S01]  /*0b80*/  IMAD R9, R9, UR4, RZ ;  /* 0x0000000409097c24 */ /* 0x000fe2000f8e02ff */
[----:B------:R-:W-:Y:S01]  /*0b90*/  IADD3 R27, R36, 0x40, RZ ;  /* 0x00000040241b7810 */ /* 0x000fe20007ffe0ff */
[----:B------:R-:W-:Y:S01]  /*0ba0*/  IMAD.WIDE.U32 R16, R29, UR4, R6 ;  /* 0x000000041d107c25 */ /* 0x000fe2000f8e0006 */
[----:B------:R-:W-:-:S02]  /*0bb0*/  IADD3.X R3, R14, R3, R8, P1, !PT ;  /* 0x000000030e037210 */ /* 0x000fc40000ffe408 */
[----:B------:R-:W-:Y:S01]  /*0bc0*/  ISETP.GE.AND P2, PT, R36, R26, PT ;  /* 0x0000001a2400720c */ /* 0x000fe20003f46270 */
[----:B------:R-:W-:Y:S01]  /*0bd0*/  IMAD R9, R29, UR5, R9 ;  /* 0x000000051d097c24 */ /* 0x000fe2000f8e0209 */
[----:B------:R-:W-:Y:S01]  /*0be0*/  ULDC.64 UR4, c[0x0][0x268] ;  /* 0x00009a0000047ab9 */ /* 0x000fe20000000a00 */
[----:B------:R-:W-:Y:S01]  /*0bf0*/  IMAD.WIDE.U32 R40, R0, UR6, R4 ;  /* 0x0000000600287c25 */ /* 0x000fe2000f8e0004 */
[----:B------:R-:W-:Y:S02]  /*0c00*/  SHF.R.S32.HI R8, RZ, 0x1f, R0 ;  /* 0x0000001fff087819 */ /* 0x000fe40000011400 */
[----:B------:R-:W-:Y:S01]  /*0c10*/  LEA.HI.SX32 R45, R222, 0xffffffff, 0x1a ;  /* 0xffffffffde2d7811 */ /* 0x000fe200078fd2ff */
[----:B------:R-:W-:Y:S01]  /*0c20*/  IMAD.WIDE.U32 R34, R0, UR4, R2 ;  /* 0x0000000400227c25 */ /* 0x000fe2000f8e0002 */
[----:B------:R2:W-:Y:S01]  /*0c30*/  STL.64 [R1+0x8], R40 ;  /* 0x0000082801007387 */ /* 0x0005e20000100a00 */
[----:B------:R-:W-:Y:S02]  /*0c40*/  LEA.HI R5, R22, R46, RZ, 0x4 ;  /* 0x0000002e16057211 */ /* 0x000fe400078f20ff */
[C---:B------:R-:W-:Y:S01]  /*0c50*/  VIADD R33, R36.reuse, 0x20 ;  /* 0x0000002024217836 */ /* 0x040fe20000000000 */
[----:B------:R2:W-:Y:S01]  /*0c60*/  STL.64 [R1], R34 ;  /* 0x0000002201007387 */ /* 0x0005e20000100a00 */
[----:B------:R-:W-:Y:S01]  /*0c70*/  VIADD R14, R36, 0x60 ;  /* 0x00000060240e7836 */ /* 0x000fe20000000000 */
[-C--:B------:R-:W-:Y:S01]  /*0c80*/  ISETP.GE.AND P0, PT, R27, R26.reuse, PT ;  /* 0x0000001a1b00720c */ /* 0x080fe20003f06270 */
[C---:B------:R-:W-:Y:S01]  /*0c90*/  IMAD R4, R8.reuse, UR4, RZ ;  /* 0x0000000408047c24 */ /* 0x040fe2000f8e02ff */
[----:B------:R2:W-:Y:S01]  /*0ca0*/  STL [R1+0x30], R33 ;  /* 0x0000302101007387 */ /* 0x0005e20000100800 */
[----:B------:R-:W-:Y:S01]  /*0cb0*/  UMOV UR4, 0x400 ;  /* 0x0000040000047882 */ /* 0x000fe20000000000 */
[----:B------:R-:W-:Y:S01]  /*0cc0*/  IMAD R6, R8, UR6, RZ ;  /* 0x0000000608067c24 */ /* 0x000fe2000f8e02ff */
[----:B-1----:R-:W-:Y:S01]  /*0cd0*/  ULEA UR4, UR10, UR4, 0x18 ;  /* 0x000000040a047291 */ /* 0x002fe2000f8ec03f */
[----:B------:R2:W-:Y:S01]  /*0ce0*/  STL [R1+0x38], R27 ;  /* 0x0000381b01007387 */ /* 0x0005e20000100800 */
[----:B------:R-:W-:Y:S01]  /*0cf0*/  IMAD R23, R45, -0x40, R44 ;  /* 0xffffffc02d177824 */ /* 0x000fe200078e022c */
[----:B------:R-:W-:Y:S01]  /*0d00*/  SHF.R.S32.HI R8, RZ, 0x4, R5 ;  /* 0x00000004ff087819 */ /* 0x000fe20000011405 */
[C---:B------:R-:W-:Y:S01]  /*0d10*/  IMAD R18, R0.reuse, UR7, R6 ;  /* 0x0000000700127c24 */ /* 0x040fe2000f8e0206 */
[----:B------:R2:W-:Y:S01]  /*0d20*/  STL [R1+0x34], R14 ;  /* 0x0000340e01007387 */ /* 0x0005e20000100800 */
[----:B------:R-:W-:Y:S01]  /*0d30*/  IMAD R31, R0, UR5, R4 ;  /* 0x00000005001f7c24 */ /* 0x000fe2000f8e0204 */
[----:B------:R-:W-:Y:S01]  /*0d40*/  ISETP.GE.AND P6, PT, R36, R23, PT ;  /* 0x000000172400720c */ /* 0x000fe20003fc6270 */
[----:B------:R-:W-:Y:S01]  /*0d50*/  VIADD R242, R248, 0x40 ;  /* 0x00000040f8f27836 */ /* 0x000fe20000000000 */
[----:B------:R-:W-:-:S02]  /*0d60*/  ISETP.GE.AND P1, PT, R33, R26, PT ;  /* 0x0000001a2100720c */ /* 0x000fc40003f26270 */
[C---:B------:R-:W-:Y:S02]  /*0d70*/  LOP3.LUT R13, R5.reuse, 0xfffffff0, RZ, 0xc0, !PT ;  /* 0xfffffff0050d7812 */ /* 0x040fe400078ec0ff */
[----:B------:R-:W-:Y:S02]  /*0d80*/  LEA.HI R12, R5, R8, RZ, 0x1 ;  /* 0x00000008050c7211 */ /* 0x000fe400078f08ff */
[----:B------:R-:W-:Y:S02]  /*0d90*/  IADD3 R241, R248, 0x20, RZ ;  /* 0x00000020f8f17810 */ /* 0x000fe40007ffe0ff */
[----:B------:R-:W-:Y:S02]  /*0da0*/  LEA R221, R221, UR4, 0x1 ;  /* 0x00000004dddd7c11 */ /* 0x000fe4000f8e08ff */
[----:B------:R-:W-:Y:S01]  /*0db0*/  IADD3 R11, R17, R9, RZ ;  /* 0x00000009110b7210 */ /* 0x000fe20007ffe0ff */
[----:B------:R-:W-:Y:S06]  /*0dc0*/  @P2 BRA `(.L_x_49) ;  /* 0x0000000000942947 */ /* 0x000fec0003800000 */
[----:B------:R-:W-:Y:S01]  /*0dd0*/  ULDC UR5, c[0x0][0x2d0] ;  /* 0x0000b40000057ab9 */ /* 0x000fe20000000800 */
[----:B------:R-:W-:Y:S01]  /*0de0*/  ULDC.64 UR6, c[0x0][0x240] ;  /* 0x0000900000067ab9 */ /* 0x000fe20000000a00 */
[----:B------:R-:W-:Y:S01]  /*0df0*/  ISETP.GE.AND P5, PT, R248, UR5, PT ;  /* 0x00000005f8007c0c */ /* 0x000fe2000bfa6270 */
[----:B------:R-:W-:Y:S01]  /*0e00*/  IMAD R0, R39, UR6, RZ ;  /* 0x0000000627007c24 */ /* 0x000fe2000f8e02ff */
[----:B------:R-:W-:Y:S01]  /*0e10*/  ISETP.GE.AND P4, PT, R241, UR5, PT ;  /* 0x00000005f1007c0c */ /* 0x000fe2000bf86270 */
[----:B------:R-:W-:Y:S01]  /*0e20*/  IMAD.MOV.U32 R10, RZ, RZ, R16 ;  /* 0x000000ffff0a7224 */ /* 0x000fe200078e0010 */
[----:B------:R-:W-:Y:S01]  /*0e30*/  ISETP.GE.AND P3, PT, R242, UR5, PT ;  /* 0x00000005f2007c0c */ /* 0x000fe2000bf66270 */
[C---:B------:R-:W-:Y:S02]  /*0e40*/  IMAD R0, R38.reuse, UR7, R0 ;  /* 0x0000000726007c24 */ /* 0x040fe4000f8e0200 */
[----:B------:R-:W-:-:S04]  /*0e50*/  IMAD.WIDE.U32 R6, R38, UR6, R10 ;  /* 0x0000000626067c25 */ /* 0x000fc8000f8e000a */
[----:B------:R-:W-:Y:S02]  /*0e60*/  IMAD.IADD R0, R7, 0x1, R0 ;  /* 0x0000000107007824 */ /* 0x000fe400078e0200 */
[----:B------:R-:W1:Y:S01]  /*0e70*/  @!P5 LDC.64 R4, c[0x0][0x210] ;  /* 0x00008400ff04db82 */ /* 0x000e620000000a00 */
[----:B------:R3:W-:Y:S04]  /*0e80*/  @P5 STS [R221], RZ ;  /* 0x000000ffdd005388 */ /* 0x0007e80000000800 */
[----:B------:R3:W-:Y:S03]  /*0e90*/  @P5 STS [R221+0x4], RZ ;  /* 0x000004ffdd005388 */ /* 0x0007e60000000800 */
[----:B------:R-:W4:Y:S01]  /*0ea0*/  @!P4 LDC.64 R2, c[0x0][0x210] ;  /* 0x00008400ff02cb82 */ /* 0x000f220000000a00 */
[----:B------:R3:W-:Y:S01]  /*0eb0*/  @P5 STS.64 [R221+0x8], RZ ;  /* 0x000008ffdd005388 */ /* 0x0007e20000000a00 */
[----:B-1----:R-:W-:-:S04]  /*0ec0*/  @!P5 LEA R4, P2, R6, R4, 0x1 ;  /* 0x000000040604d211 */ /* 0x002fc800078408ff */
[C---:B------:R-:W-:Y:S02]  /*0ed0*/  @!P5 LEA.HI.X R5, R6.reuse, R5, R0, 0x1, P2 ;  /* 0x000000050605d211 */ /* 0x040fe400010f0c00 */
[----:B----4-:R-:W-:-:S03]  /*0ee0*/  @!P4 LEA R2, P2, R6, R2, 0x1 ;  /* 0x000000020602c211 */ /* 0x010fc600078408ff */
[----:B------:R-:W-:Y:S01]  /*0ef0*/  @!PT LDS RZ, [RZ] ;  /* 0x00000000fffff984 */ /* 0x000fe20000000800 */
[----:B------:R-:W-:Y:S01]  /*0f00*/  @!PT LDS RZ, [RZ] ;  /* 0x00000000fffff984 */ /* 0x000fe20000000800 */
[----:B------:R-:W-:Y:S01]  /*0f10*/  @!PT LDS RZ, [RZ] ;  /* 0x00000000fffff984 */ /* 0x000fe20000000800 */
[----:B------:R3:W-:Y:S01]  /*0f20*/  @!P5 LDGSTS.E.BYPASS.LTC128B.128 [R221], desc[UR8][R4.64] ;  /* 0x0000000004dddfae */ /* 0x0007e2000b901d48 */
[----:B------:R-:W-:-:S03]  /*0f30*/  @!P4 LEA.HI.X R3, R6, R3, R0, 0x1, P2 ;  /* 0x000000030603c211 */ /* 0x000fc600010f0c00 */
[----:B------:R3:W-:Y:S04]  /*0f40*/  @P4 STS.128 [R221+0x2000], RZ ;  /* 0x002000ffdd004388 */ /* 0x0007e80000000c00 */
[----:B------:R-:W-:Y:S01]  /*0f50*/  @!PT LDS RZ, [RZ] ;  /* 0x00000000fffff984 */ /* 0x000fe20000000800 */
[----:B------:R-:W-:Y:S01]  /*0f60*/  @!PT LDS RZ, [RZ] ;  /* 0x00000000fffff984 */ /* 0x000fe20000000800 */
[----:B------:R-:W-:Y:S01]  /*0f70*/  @!PT LDS RZ, [RZ] ;  /* 0x00000000fffff984 */ /* 0x000fe20000000800 */
[----:B------:R3:W-:Y:S04]  /*0f80*/  @!P4 LDGSTS.E.BYPASS.LTC128B.128 [R221+0x2000], desc[UR8][R2.64+0x40] ;  /* 0x0200004002ddcfae */ /* 0x0007e8000b901d48 */
[----:B------:R3:W-:Y:S01]  /*0f90*/  @P3 STS.128 [R221+0x4000], RZ ;  /* 0x004000ffdd003388 */ /* 0x0007e20000000c00 */
[----:B------:R-:W-:Y:S05]  /*0fa0*/  @P3 BRA `(.L_x_49) ;  /* 0x00000000001c3947 */ /* 0x000fea0003800000 */
[----:B------:R-:W-:Y:S02]  /*0fb0*/  ULDC.64 UR6, c[0x0][0x210] ;  /* 0x0000840000067ab9 */ /* 0x000fe40000000a00 */
[----:B---3--:R-:W-:-:S04]  /*0fc0*/  LEA R2, P2, R6, UR6, 0x1 ;  /* 0x0000000606027c11 */ /* 0x008fc8000f8408ff */
[----:B------:R-:W-:-:S05]  /*0fd0*/  LEA.HI.X R3, R6, UR7, R0, 0x1, P2 ;  /* 0x0000000706037c11 */ /* 0x000fca00090f0c00 */
[----:B------:R-:W-:Y:S01]  /*0fe0*/  @!PT LDS RZ, [RZ] ;  /* 0x00000000fffff984 */ /* 0x000fe20000000800 */
[----:B------:R-:W-:Y:S01]  /*0ff0*/  @!PT LDS RZ, [RZ] ;  /* 0x00000000fffff984 */ /* 0x000fe20000000800 */
[----:B------:R-:W-:Y:S01]  /*1000*/  @!PT LDS RZ, [RZ] ;  /* 0x00000000fffff984 */ /* 0x000fe20000000800 */
[----:B------:R1:W-:Y:S04]  /*1010*/  LDGSTS.E.BYPASS.LTC128B.128 [R221+0x4000], desc[UR8][R2.64+0x80] ;  /* 0x0400008002dd7fae */ /* 0x0003e8000b901d48 */
.L_x_49:
[----:B------:R-:W-:Y:S05]  /*1020*/  BSYNC B0 ;  /* 0x0000000000007941 */ /* 0x000fea0003800000 */
.L_x_48:
[----:B-1-3--:R-:W-:Y:S01]  /*1030*/  LOP3.LUT R2, R12, 0xfffffffe, RZ, 0xc0, !PT ;  /* 0xfffffffe0c027812 */ /* 0x00afe200078ec0ff */
[----:B------:R-:W-:Y:S01]  /*1040*/  IMAD.IADD R9, R46, 0x1, -R13 ;  /* 0x000000012e097824 */ /* 0x000fe200078e0a0d */
[----:B------:R-:W-:Y:S01]  /*1050*/  LOP3.LUT R0, R19, 0xfffffff8, RZ, 0xc0, !PT ;  /* 0xfffffff813007812 */ /* 0x000fe200078ec0ff */
[----:B------:R-:W-:Y:S01]  /*1060*/  BSSY B0, `(.L_x_50) ;  /* 0x000002c000007945 */ /* 0x000fe20003800000 */
[----:B------:R-:W-:Y:S01]  /*1070*/  ISETP.GE.AND P4, PT, R14, R26, PT ;  /* 0x0000001a0e00720c */ /* 0x000fe20003f86270 */
[----:B------:R-:W-:Y:S01]  /*1080*/  IMAD.IADD R26, R8, 0x1, -R2 ;  /* 0x00000001081a7824 */ /* 0x000fe200078e0a02 */
[----:B------:R-:W-:Y:S01]  /*1090*/  LEA.HI R8, R9, R9, RZ, 0x1 ;  /* 0x0000000909087211 */ /* 0x000fe200078f08ff */
[----:B------:R-:W-:Y:S01]  /*10a0*/  IMAD.IADD R12, R46, 0x1, -R0 ;  /* 0x000000012e0c7824 */ /* 0x000fe200078e0a00 */
[----:B------:R-:W-:Y:S09]  /*10b0*/  @P1 BRA `(.L_x_51) ;  /* 0x0000000000981947 */ /* 0x000ff20003800000 */
[----:B------:R-:W-:Y:S01]  /*10c0*/  ULDC UR5, c[0x0][0x2d0] ;  /* 0x0000b40000057ab9 */ /* 0x000fe20000000800 */
[----:B------:R-:W-:Y:S01]  /*10d0*/  IADD3 R4, P1, R38, 0x20, RZ ;  /* 0x0000002026047810 */ /* 0x000fe20007f3e0ff */
[----:B------:R-:W-:Y:S01]  /*10e0*/  ULDC.64 UR6, c[0x0][0x240] ;  /* 0x0000900000067ab9 */ /* 0x000fe20000000a00 */
[----:B------:R-:W-:Y:S01]  /*10f0*/  ISETP.GE.AND P5, PT, R248, UR5, PT ;  /* 0x00000005f8007c0c */ /* 0x000fe2000bfa6270 */
[----:B------:R-:W-:Y:S01]  /*1100*/  IMAD.MOV.U32 R2, RZ, RZ, R16 ;  /* 0x000000ffff027224 */ /* 0x000fe200078e0010 */
[----:B------:R-:W-:Y:S01]  /*1110*/  ISETP.GE.AND P3, PT, R241, UR5, PT ;  /* 0x00000005f1007c0c */ /* 0x000fe2000bf66270 */
[----:B------:R-:W-:Y:S01]  /*1120*/  IMAD.X R0, RZ, RZ, R39, P1 ;  /* 0x000000ffff007224 */ /* 0x000fe200008e0627 */
[----:B------:R-:W-:Y:S01]  /*1130*/  ISETP.GE.AND P1, PT, R242, UR5, PT ;  /* 0x00000005f2007c0c */ /* 0x000fe2000bf26270 */
[----:B------:R-:W-:Y:S02]  /*1140*/  IMAD.MOV.U32 R3, RZ, RZ, R11 ;  /* 0x000000ffff037224 */ /* 0x000fe400078e000b */
[----:B------:R-:W-:-:S02]  /*1150*/  IMAD R0, R0, UR6, RZ ;  /* 0x0000000600007c24 */ /* 0x000fc4000f8e02ff */
[----:B------:R-:W-:-:S04]  /*1160*/  IMAD.WIDE.U32 R2, R4, UR6, R2 ;  /* 0x0000000604027c25 */ /* 0x000fc8000f8e0002 */
[----:B------:R-:W1:Y:S01]  /*1170*/  @!P5 LDC.64 R6, c[0x0][0x210] ;  /* 0x00008400ff06db82 */ /* 0x000e620000000a00 */
[----:B------:R-:W-:Y:S01]  /*1180*/  IMAD R0, R4, UR7, R0 ;  /* 0x0000000704007c24 */ /* 0x000fe2000f8e0200 */
[----:B------:R3:W-:Y:S03]  /*1190*/  @P5 STS.128 [R221+0x800], RZ ;  /* 0x000800ffdd005388 */ /* 0x0007e60000000c00 */
[----:B------:R-:W-:-:S03]  /*11a0*/  IMAD.IADD R0, R3, 0x1, R0 ;  /* 0x0000000103007824 */ /* 0x000fc600078e0200 */
[----:B--2---:R-:W2:Y:S01]  /*11b0*/  @!P3 LDC.64 R14, c[0x0][0x210] ;  /* 0x00008400ff0ebb82 */ /* 0x004ea20000000a00 */
[----:B-1----:R-:W-:-:S04]  /*11c0*/  @!P5 LEA R6, P2, R2, R6, 0x1 ;  /* 0x000000060206d211 */ /* 0x002fc800078408ff */
[C---:B------:R-:W-:Y:S02]  /*11d0*/  @!P5 LEA.HI.X R7, R2.reuse, R7, R0, 0x1, P2 ;  /* 0x000000070207d211 */ /* 0x040fe400010f0c00 */
[----:B--2---:R-:W-:-:S03]  /*11e0*/  @!P3 LEA R4, P2, R2, R14, 0x1 ;  /* 0x0000000e0204b211 */ /* 0x004fc600078408ff */
[----:B------:R-:W-:Y:S01]  /*11f0*/  @!PT LDS RZ, [RZ] ;  /* 0x00000000fffff984 */ /* 0x000fe20000000800 */
[----:B------:R-:W-:Y:S01]  /*1200*/  @!PT LDS RZ, [RZ] ;  /* 0x00000000fffff984 */ /* 0x000fe20000000800 */
[----:B------:R-:W-:Y:S01]  /*1210*/  @!PT LDS RZ, [RZ] ;  /* 0x00000000fffff984 */ /* 0x000fe20000000800 */
[----:B------:R3:W-:Y:S01]  /*1220*/  @!P5 LDGSTS.E.BYPASS.LTC128B.128 [R221+0x800], desc[UR8][R6.64] ;  /* 0x0080000006dddfae */ /* 0x0007e2000b901d48 */
        /* <DEDUP_REMOVED lines=15> */
.L_x_51:
[----:B------:R-:W-:Y:S05]  /*1320*/  BSYNC B0 ;  /* 0x0000000000007941 */ /* 0x000fea0003800000 */
.L_x_50:
[----:B------:R-:W-:Y:S01]  /*1330*/  LEA.HI R19, R12, R12, RZ, 0x1 ;  /* 0x0000000c0c137211 */ /* 0x000fe200078f08ff */
[----:B------:R-:W-:Y:S01]  /*1340*/  BSSY B0, `(.L_x_52) ;  /* 0x0000032000007945 */ /* 0x000fe20003800000 */
[----:B------:R-:W-:Y:S02]  /*1350*/  LOP3.LUT R2, R8, 0x7fffffe, RZ, 0xc0, !PT ;  /* 0x07fffffe08027812 */ /* 0x000fe400078ec0ff */
[----:B------:R-:W-:Y:S02]  /*1360*/  LOP3.LUT R0, R19, 0x3fffffe, RZ, 0xc0, !PT ;  /* 0x03fffffe13007812 */ /* 0x000fe400078ec0ff */
[----:B-1-3--:R-:W-:Y:S01]  /*1370*/  SHF.R.S32.HI R4, RZ, 0x1f, R9 ;  /* 0x0000001fff047819 */ /* 0x00afe20000011409 */
[----:B------:R-:W-:Y:S01]  /*1380*/  IMAD.IADD R149, R9, 0x1, -R2 ;  /* 0x0000000109957824 */ /* 0x000fe200078e0a02 */
[----:B------:R-:W-:Y:S01]  /*1390*/  SHF.R.S32.HI R13, RZ, 0x1, R8 ;  /* 0x00000001ff0d7819 */ /* 0x000fe20000011408 */
[----:B--2---:R-:W-:Y:S01]  /*13a0*/  IMAD.IADD R27, R12, 0x1, -R0 ;  /* 0x000000010c1b7824 */ /* 0x004fe200078e0a00 */
[----:B------:R-:W-:-:S02]  /*13b0*/  SHF.R.S32.HI R3, RZ, 0x1f, R8 ;  /* 0x0000001fff037819 */ /* 0x000fc40000011408 */
[----:B------:R-:W-:Y:S02]  /*13c0*/  ISETP.GE.AND P5, PT, R33, R23, PT ;  /* 0x000000172100720c */ /* 0x000fe40003fa6270 */
[----:B------:R-:W-:Y:S02]  /*13d0*/  LEA.HI R29, R4, R9, RZ, 0x3 ;  /* 0x00000009041d7211 */ /* 0x000fe400078f18ff */
[----:B------:R-:W-:Y:S01]  /*13e0*/  LEA.HI R12, R3, R13, RZ, 0x2 ;  /* 0x0000000d030c7211 */ /* 0x000fe200078f10ff */
[----:B------:R-:W-:Y:S08]  /*13f0*/  @P0 BRA `(.L_x_53) ;  /* 0x0000000000980947 */ /* 0x000ff00003800000 */
        /* <DEDUP_REMOVED lines=15> */
[----:B------:R-:W3:Y:S01]  /*14f0*/  @!P2 LDC.64 R8, c[0x0][0x210] ;  /* 0x00008400ff08ab82 */ /* 0x000ee20000000a00 */
[----:B-1----:R-:W-:-:S04]  /*1500*/  @!P3 LEA R6, P1, R2, R6, 0x1 ;  /* 0x000000060206b211 */ /* 0x002fc800078208ff */
[C---:B------:R-:W-:Y:S02]  /*1510*/  @!P3 LEA.HI.X R7, R2.reuse, R7, R0, 0x1, P1 ;  /* 0x000000070207b211 */ /* 0x040fe400008f0c00 */
[----:B---3--:R-:W-:-:S03]  /*1520*/  @!P2 LEA R4, P1, R2, R8, 0x1 ;  /* 0x000000080204a211 */ /* 0x008fc600078208ff */
        /* <DEDUP_REMOVED lines=13> */
[----:B--2---:R-:W-:-:S04]  /*1600*/  LEA R4, P0, R2, UR6, 0x1 ;  /* 0x0000000602047c11 */ /* 0x004fc8000f8008ff */
[----:B------:R-:W-:-:S05]  /*1610*/  LEA.HI.X R5, R2, UR7, R0, 0x1, P0 ;  /* 0x0000000702057c11 */ /* 0x000fca00080f0c00 */
[----:B------:R-:W-:Y:S01]  /*1620*/  @!PT LDS RZ, [RZ] ;  /* 0x00000000fffff984 */ /* 0x000fe20000000800 */
[----:B------:R-:W-:Y:S01]  /*1630*/  @!PT LDS RZ, [RZ] ;  /* 0x00000000fffff984 */ /* 0x000fe20000000800 */
[----:B------:R-:W-:Y:S01]  /*1640*/  @!PT LDS RZ, [RZ] ;  /* 0x00000000fffff984 */ /* 0x000fe20000000800 */
[----:B------:R1:W-:Y:S04]  /*1650*/  LDGSTS.E.BYPASS.LTC128B.128 [R221+0x5000], desc[UR8][R4.64+0x80] ;  /* 0x0500008004dd7fae */ /* 0x0003e8000b901d48 */
.L_x_53:
[----:B------:R-:W-:Y:S05]  /*1660*/  BSYNC B0 ;  /* 0x0000000000007941 */ /* 0x000fea0003800000 */
.L_x_52:
[C---:B------:R-:W-:Y:S01]  /*1670*/  SHF.L.U64.HI R150, R20.reuse, 0x6, R21 ;  /* 0x0000000614967819 */ /* 0x040fe20000010215 */
[----:B------:R-:W-:Y:S01]  /*1680*/  IMAD.IADD R251, R41, 0x1, R18 ;  /* 0x0000000129fb7824 */ /* 0x000fe200078e0212 */
[----:B------:R-:W-:Y:S01]  /*1690*/  SHF.R.S32.HI R22, RZ, 0x1f, R45 ;  /* 0x0000001fff167819 */ /* 0x000fe2000001142d */
[----:B------:R-:W-:Y:S01]  /*16a0*/  IMAD.SHL.U32 R145, R20, 0x40, RZ ;  /* 0x0000004014917824 */ /* 0x000fe200078e00ff */
[----:B------:R-:W-:Y:S01]  /*16b0*/  MOV R250, R40 ;  /* 0x0000002800fa7202 */ /* 0x000fe20000000f00 */
[----:B-12---:R-:W-:Y:S01]  /*16c0*/  IMAD R4, R150, R45, RZ ;  /* 0x0000002d96047224 */ /* 0x006fe200078e02ff */
[----:B------:R-:W-:Y:S01]  /*16d0*/  LOP3.LUT R0, R12, 0xfffffffc, RZ, 0xc0, !PT ;  /* 0xfffffffc0c007812 */ /* 0x000fe200078ec0ff */
[----:B------:R-:W-:Y:S02]  /*16e0*/  BSSY B0, `(.L_x_54) ;  /* 0x000002b000007945 */ /* 0x000fe40003800000 */
[----:B------:R-:W-:Y:S01]  /*16f0*/  IMAD.WIDE.U32 R2, R45, R145, R250 ;  /* 0x000000912d027225 */ /* 0x000fe200078e00fa */
[----:B------:R-:W-:-:S03]  /*1700*/  IADD3 R28, R13, -R0, RZ ;  /* 0x800000000d1c7210 */ /* 0x000fc60007ffe0ff */
[----:B------:R-:W-:Y:S01]  /*1710*/  IMAD R18, R22, R145, R4 ;  /* 0x0000009116127224 */ /* 0x000fe200078e0204 */
[----:B------:R-:W-:Y:S06]  /*1720*/  @P4 BRA `(.L_x_55) ;  /* 0x0000000000984947 */ /* 0x000fec0003800000 */
        /* <DEDUP_REMOVED lines=38> */
.L_x_55:
[----:B------:R-:W-:Y:S05]  /*1990*/  BSYNC B0 ;  /* 0x0000000000007941 */ /* 0x000fea0003800000 */
.L_x_54:
[----:B------:R-:W-:Y:S01]  /*19a0*/  BSSY B0, `(.L_x_56) ;  /* 0x0000023000007945 */ /* 0x000fe20003800000 */
[----:B------:R-:W-:Y:S02]  /*19b0*/  SHF.R.S32.HI R12, RZ, 0x1, R19 ;  /* 0x00000001ff0c7819 */ /* 0x000fe40000011413 */
[----:B------:R-:W-:Y:S01]  /*19c0*/  IADD3 R8, R3, R18, RZ ;  /* 0x0000001203087210 */ /* 0x000fe20007ffe0ff */
[----:B------:R-:W-:Y:S06]  /*19d0*/  @P6 BRA `(.L_x_57) ;  /* 0x00000000007c6947 */ /* 0x000fec0003800000 */
[----:B------:R-:W-:Y:S02]  /*19e0*/  ULDC UR5, c[0x0][0x2d0] ;  /* 0x0000b40000057ab9 */ /* 0x000fe40000000800 */
[----:B------:R-:W-:Y:S02]  /*19f0*/  ISETP.GE.AND P3, PT, R248, UR5, PT ;  /* 0x00000005f8007c0c */ /* 0x000fe4000bf66270 */
[----:B------:R-:W-:Y:S02]  /*1a00*/  ISETP.GE.AND P2, PT, R241, UR5, PT ;  /* 0x00000005f1007c0c */ /* 0x000fe4000bf46270 */
[----:B------:R-:W-:-:S09]  /*1a10*/  ISETP.GE.AND P0, PT, R242, UR5, PT ;  /* 0x00000005f2007c0c */ /* 0x000fd2000bf06270 */
[----:B--2---:R-:W2:Y:S01]  /*1a20*/  @!P3 LDC.64 R6, c[0x0][0x218] ;  /* 0x00008600ff06bb82 */ /* 0x004ea20000000a00 */
[----:B------:R3:W-:Y:S04]  /*1a30*/  @P3 STS [R221+0x6000], RZ ;  /* 0x006000ffdd003388 */ /* 0x0007e80000000800 */
[----:B------:R3:W-:Y:S03]  /*1a40*/  @P3 STS [R221+0x6004], RZ ;  /* 0x006004ffdd003388 */ /* 0x0007e60000000800 */
[----:B-1----:R-:W1:Y:S01]  /*1a50*/  @!P2 LDC.64 R4, c[0x0][0x218] ;  /* 0x00008600ff04ab82 */ /* 0x002e620000000a00 */
[----:B------:R3:W-:Y:S01]  /*1a60*/  @P3 STS.64 [R221+0x6008], RZ ;  /* 0x006008ffdd003388 */ /* 0x0007e20000000a00 */
[----:B--2---:R-:W-:-:S04]  /*1a70*/  @!P3 LEA R6, P4, R2, R6, 0x1 ;  /* 0x000000060206b211 */ /* 0x004fc800078808ff */
[C---:B------:R-:W-:Y:S02]  /*1a80*/  @!P3 LEA.HI.X R7, R2.reuse, R7, R8, 0x1, P4 ;  /* 0x000000070207b211 */ /* 0x040fe400020f0c08 */
[----:B-1----:R-:W-:-:S03]  /*1a90*/  @!P2 LEA R4, P1, R2, R4, 0x1 ;  /* 0x000000040204a211 */ /* 0x002fc600078208ff */
        /* <DEDUP_REMOVED lines=19> */
.L_x_57:
[----:B------:R-:W-:Y:S05]  /*1bd0*/  BSYNC B0 ;  /* 0x0000000000007941 */ /* 0x000fea0003800000 */
.L_x_56:
[----:B------:R-:W-:Y:S01]  /*1be0*/  BSSY B0, `(.L_x_58) ;  /* 0x0000023000007945 */ /* 0x000fe20003800000 */
[C---:B------:R-:W-:Y:S02]  /*1bf0*/  SHF.L.U64.HI R252, R20.reuse, 0x5, R21 ;  /* 0x0000000514fc7819 */ /* 0x040fe40000010215 */
[----:B------:R-:W-:Y:S01]  /*1c00*/  SHF.L.U32 R243, R20, 0x5, RZ ;  /* 0x0000000514f37819 */ /* 0x000fe200000006ff */
[----:B------:R-:W-:Y:S06]  /*1c10*/  @P5 BRA `(.L_x_59) ;  /* 0x00000000007c5947 */ /* 0x000fec0003800000 */
[----:B------:R-:W-:Y:S01]  /*1c20*/  ULDC UR5, c[0x0][0x2d0] ;  /* 0x0000b40000057ab9 */ /* 0x000fe20000000800 */
[----:B------:R-:W-:Y:S02]  /*1c30*/  IADD3 R0, P0, R243, R2, RZ ;  /* 0x00000002f3007210 */ /* 0x000fe40007f1e0ff */
[----:B------:R-:W-:Y:S02]  /*1c40*/  ISETP.GE.AND P3, PT, R248, UR5, PT ;  /* 0x00000005f8007c0c */ /* 0x000fe4000bf66270 */
[----:B------:R-:W-:Y:S01]  /*1c50*/  ISETP.GE.AND P2, PT, R241, UR5, PT ;  /* 0x00000005f1007c0c */ /* 0x000fe2000bf46270 */
[----:B--23--:R-:W-:Y:S01]  /*1c60*/  IMAD.X R6, R252, 0x1, R8, P0 ;  /* 0x00000001fc067824 */ /* 0x00cfe200000e0608 */
[----:B------:R-:W-:-:S09]  /*1c70*/  ISETP.GE.AND P0, PT, R242, UR5, PT ;  /* 0x00000005f2007c0c */ /* 0x000fd2000bf06270 */
[----:B-1--4-:R-:W1:Y:S01]  /*1c80*/  @!P3 LDC.64 R4, c[0x0][0x218] ;  /* 0x00008600ff04bb82 */ /* 0x012e620000000a00 */
[----:B------:R2:W-:Y:S07]  /*1c90*/  @P3 STS.128 [R221+0x6800], RZ ;  /* 0x006800ffdd003388 */ /* 0x0005ee0000000c00 */
        /* <DEDUP_REMOVED lines=23> */
.L_x_59:
[----:B------:R-:W-:Y:S05]  /*1e10*/  BSYNC B0 ;  /* 0x0000000000007941 */ /* 0x000fea0003800000 */
.L_x_58:
[----:B------:R-:W0:Y:S01]  /*1e20*/  LDGDEPBAR ;  /* 0x00000000000079af */ /* 0x000e220000000000 */
[-C--:B------:R-:W-:Y:S01]  /*1e30*/  ISETP.GE.AND P1, PT, R36, R23.reuse, PT ;  /* 0x000000172400720c */ /* 0x080fe20003f26270 */
[----:B------:R-:W-:Y:S01]  /*1e40*/  IMAD.SHL.U32 R0, R12, 0x40, RZ ;  /* 0x000000400c007824 */ /* 0x000fe200078e00ff */
[----:B------:R-:W-:Y:S01]  /*1e50*/  BSSY B0, `(.L_x_60) ;  /* 0x0000045000007945 */ /* 0x000fe20003800000 */
[----:B-12---:R-:W-:Y:S01]  /*1e60*/  IMAD.SHL.U32 R2, R28, 0x40, RZ ;  /* 0x000000401c027824 */ /* 0x006fe200078e00ff */
[----:B------:R-:W-:Y:S01]  /*1e70*/  ISETP.GE.AND P5, PT, R33, R23, PT ;  /* 0x000000172100720c */ /* 0x000fe20003fa6270 */
[----:B------:R-:W-:Y:S01]  /*1e80*/  IMAD.IADD R10, R35, 0x1, R31 ;  /* 0x00000001230a7824 */ /* 0x000fe200078e021f */
[----:B------:R-:W-:Y:S01]  /*1e90*/  LOP3.LUT R0, R0, 0xc0, RZ, 0xc0, !PT ;  /* 0x000000c000007812 */ /* 0x000fe200078ec0ff */
[----:B---34-:R-:W-:Y:S01]  /*1ea0*/  IMAD.SHL.U32 R5, R30, 0x8, RZ ;  /* 0x000000081e057824 */ /* 0x018fe200078e00ff */
[----:B------:R-:W-:Y:S01]  /*1eb0*/  LOP3.LUT R2, R2, 0xc0, RZ, 0xc0, !PT ;  /* 0x000000c002027812 */ /* 0x000fe200078ec0ff */
[----:B------:R-:W-:Y:S01]  /*1ec0*/  IMAD.SHL.U32 R4, R26, 0x8, RZ ;  /* 0x000000081a047824 */ /* 0x000fe200078e00ff */
[----:B------:R1:W-:Y:S01]  /*1ed0*/  STL [R1+0x10], R10 ;  /* 0x0000100a01007387 */ /* 0x0003e20000100800 */
[----:B------:R-:W-:Y:S01]  /*1ee0*/  IMAD.SHL.U32 R6, R29, 0x20, RZ ;  /* 0x000000201d067824 */ /* 0x000fe200078e00ff */
[----:B------:R-:W-:Y:S01]  /*1ef0*/  LOP3.LUT R5, R0, 0x8, R5, 0xf8, !PT ;  /* 0x0000000800057812 */ /* 0x000fe200078ef805 */
[----:B------:R-:W-:Y:S01]  /*1f00*/  IMAD R9, R26, 0x8, R27 ;  /* 0x000000081a097824 */ /* 0x000fe200078e021b */
[----:B------:R-:W-:-:S02]  /*1f10*/  SHF.R.U32.HI R3, RZ, 0x3, R0 ;  /* 0x00000003ff037819 */ /* 0x000fc40000011600 */
[----:B------:R-:W-:Y:S02]  /*1f20*/  LOP3.LUT R4, R2, 0x8, R4, 0xf8, !PT ;  /* 0x0000000802047812 */ /* 0x000fe400078ef804 */
[----:B------:R-:W-:Y:S01]  /*1f30*/  SHF.R.U32.HI R0, RZ, 0x3, R2 ;  /* 0x00000003ff007819 */ /* 0x000fe20000011602 */
[----:B------:R-:W-:Y:S01]  /*1f40*/  IMAD R2, R22, R24, RZ ;  /* 0x0000001816027224 */ /* 0x000fe200078e02ff */
[----:B------:R-:W-:Y:S02]  /*1f50*/  LOP3.LUT R146, R6, 0xffffff00, RZ, 0xc0, !PT ;  /* 0xffffff0006927812 */ /* 0x000fe400078ec0ff */
[----:B------:R-:W-:Y:S01]  /*1f60*/  LOP3.LUT R147, R4, R0, RZ, 0x3c, !PT ;  /* 0x0000000004937212 */ /* 0x000fe200078e3cff */
[----:B------:R-:W-:-:S04]  /*1f70*/  DEPBAR.LE SB0, 0x0 ;  /* 0x000080000000791a */ /* 0x000fc80000000000 */
[----:B------:R-:W-:Y:S01]  /*1f80*/  BAR.SYNC.DEFER_BLOCKING 0x0 ;  /* 0x0000000000007b1d */ /* 0x000fe20000010000 */
[----:B------:R-:W-:Y:S01]  /*1f90*/  IMAD R0, R32, 0x200, R146 ;  /* 0x0000020020007824 */ /* 0x000fe200078e0292 */
[----:B------:R-:W-:Y:S01]  /*1fa0*/  LOP3.LUT R8, R5, R3, RZ, 0x3c, !PT ;  /* 0x0000000305087212 */ /* 0x000fe200078e3cff */
[----:B------:R-:W-:-:S04]  /*1fb0*/  IMAD.WIDE.U32 R4, R45, R24, RZ ;  /* 0x000000182d047225 */ /* 0x000fc800078e00ff */
[----:B------:R-:W-:Y:S01]  /*1fc0*/  IMAD R2, R45, R25, R2 ;  /* 0x000000192d027224 */ /* 0x000fe200078e0202 */
[C---:B------:R-:W-:Y:S01]  /*1fd0*/  LEA R6, P0, R4.reuse, R34, 0x6 ;  /* 0x0000002204067211 */ /* 0x040fe200078030ff */
[----:B------:R-:W-:Y:S02]  /*1fe0*/  IMAD R3, R149, 0x20, R0 ;  /* 0x0000002095037824 */ /* 0x000fe400078e0200 */
[----:B------:R-:W-:Y:S02]  /*1ff0*/  IMAD.IADD R7, R5, 0x1, R2 ;  /* 0x0000000105077824 */ /* 0x000fe400078e0202 */
[----:B------:R-:W-:Y:S02]  /*2000*/  IMAD.U32 R0, R9, 0x20, R8 ;  /* 0x0000002009007824 */ /* 0x000fe400078e0008 */
[----:B------:R-:W-:Y:S01]  /*2010*/  IMAD.IADD R2, R147, 0x1, R3 ;  /* 0x0000000193027824 */ /* 0x000fe200078e0203 */
[----:B------:R-:W-:Y:S02]  /*2020*/  LEA.HI.X R7, R4, R10, R7, 0x6, P0 ;  /* 0x0000000a04077211 */ /* 0x000fe400000f3407 */
[----:B------:R-:W-:-:S02]  /*2030*/  LEA R216, R0, UR4, 0x1 ;  /* 0x0000000400d87c11 */ /* 0x000fc4000f8e08ff */
[----:B------:R-:W-:Y:S01]  /*2040*/  LEA R219, R2, UR4, 0x1 ;  /* 0x0000000402db7c11 */ /* 0x000fe2000f8e08ff */
[----:B------:R1:W-:Y:S04]  /*2050*/  @P1 STS [R221+0x9000], RZ ;  /* 0x009000ffdd001388 */ /* 0x0003e80000000800 */
[----:B------:R1:W-:Y:S04]  /*2060*/  @P1 STS [R221+0x9004], RZ ;  /* 0x009004ffdd001388 */ /* 0x0003e80000000800 */
[----:B------:R1:W-:Y:S04]  /*2070*/  @P1 STS.64 [R221+0x9008], RZ ;  /* 0x009008ffdd001388 */ /* 0x0003e80000000a00 */
[----:B------:R1:W-:Y:S04]  /*2080*/  @P1 STS.128 [R221+0xa000], RZ ;  /* 0x00a000ffdd001388 */ /* 0x0003e80000000c00 */
[----:B------:R1:W-:Y:S01]  /*2090*/  @P1 STS.128 [R221+0xb000], RZ ;  /* 0x00b000ffdd001388 */ /* 0x0003e20000000c00 */
[----:B------:R-:W-:Y:S05]  /*20a0*/  @P1 BRA `(.L_x_61) ;  /* 0x00000000007c1947 */ /* 0x000fea0003800000 */
[----:B------:R-:W-:Y:S02]  /*20b0*/  ULDC UR5, c[0x0][0x2d0] ;  /* 0x0000b40000057ab9 */ /* 0x000fe40000000800 */
[----:B------:R-:W-:Y:S02]  /*20c0*/  ISETP.GE.AND P3, PT, R248, UR5, PT ;  /* 0x00000005f8007c0c */ /* 0x000fe4000bf66270 */
[----:B------:R-:W-:Y:S02]  /*20d0*/  ISETP.GE.AND P2, PT, R241, UR5, PT ;  /* 0x00000005f1007c0c */ /* 0x000fe4000bf46270 */
[----:B------:R-:W-:-:S09]  /*20e0*/  ISETP.GE.AND P0, PT, R242, UR5, PT ;  /* 0x00000005f2007c0c */ /* 0x000fd2000bf06270 */
[----:B------:R-:W2:Y:S01]  /*20f0*/  @!P3 LDC.64 R4, c[0x0][0x220] ;  /* 0x00008800ff04bb82 */ /* 0x000ea20000000a00 */
[----:B------:R3:W-:Y:S04]  /*2100*/  @P3 STS [R221+0x9000], RZ ;  /* 0x009000ffdd003388 */ /* 0x0007e80000000800 */
[----:B------:R3:W-:Y:S03]  /*2110*/  @P3 STS [R221+0x9004], RZ ;  /* 0x009004ffdd003388 */ /* 0x0007e60000000800 */
[----:B------:R-:W4:Y:S01]  /*2120*/  @!P2 LDC.64 R2, c[0x0][0x220] ;  /* 0x00008800ff02ab82 */ /* 0x000f220000000a00 */
[----:B------:R3:W-:Y:S01]  /*2130*/  @P3 STS.64 [R221+0x9008], RZ ;  /* 0x009008ffdd003388 */ /* 0x0007e20000000a00 */
[----:B--2---:R-:W-:-:S04]  /*2140*/  @!P3 LEA R4, P4, R6, R4, 0x1 ;  /* 0x000000040604b211 */ /* 0x004fc800078808ff */
[C---:B------:R-:W-:Y:S02]  /*2150*/  @!P3 LEA.HI.X R5, R6.reuse, R5, R7, 0x1, P4 ;  /* 0x000000050605b211 */ /* 0x040fe400020f0c07 */
[----:B----4-:R-:W-:-:S03]  /*2160*/  @!P2 LEA R2, P1, R6, R2, 0x1 ;  /* 0x000000020602a211 */ /* 0x010fc600078208ff */
        /* <DEDUP_REMOVED lines=19> */
.L_x_61:
[----:B------:R-:W-:Y:S05]  /*22a0*/  BSYNC B0 ;  /* 0x0000000000007941 */ /* 0x000fea0003800000 */
.L_x_60:
[----:B------:R4:W-:Y:S01]  /*22b0*/  @P5 STS.128 [R221+0x9800], RZ ;  /* 0x009800ffdd005388 */ /* 0x0009e20000000c00 */
[----:B------:R-:W-:Y:S03]  /*22c0*/  BSSY B0, `(.L_x_62) ;  /* 0x0000025000007945 */ /* 0x000fe60003800000 */
[----:B------:R4:W-:Y:S04]  /*22d0*/  @P5 STS.128 [R221+0xa800], RZ ;  /* 0x00a800ffdd005388 */ /* 0x0009e80000000c00 */
[----:B------:R4:W-:Y:S01]  /*22e0*/  @P5 STS.128 [R221+0xb800], RZ ;  /* 0x00b800ffdd005388 */ /* 0x0009e20000000c00 */
[----:B------:R-:W-:Y:S05]  /*22f0*/  @P5 BRA `(.L_x_63) ;  /* 0x0000000000845947 */ /* 0x000fea0003800000 */
[----:B------:R-:W-:Y:S01]  /*2300*/  ULDC UR5, c[0x0][0x2d0] ;  /* 0x0000b40000057ab9 */ /* 0x000fe20000000800 */
[----:B--23--:R-:W-:Y:S01]  /*2310*/  IMAD.WIDE.U32 R2, R24, 0x20, RZ ;  /* 0x0000002018027825 */ /* 0x00cfe200078e00ff */
[----:B------:R-:W-:Y:S02]  /*2320*/  ISETP.GE.AND P3, PT, R248, UR5, PT ;  /* 0x00000005f8007c0c */ /* 0x000fe4000bf66270 */
[----:B------:R-:W-:Y:S01]  /*2330*/  ISETP.GE.AND P2, PT, R241, UR5, PT ;  /* 0x00000005f1007c0c */ /* 0x000fe2000bf46270 */
[----:B------:R-:W-:Y:S01]  /*2340*/  IMAD.SHL.U32 R4, R25, 0x20, RZ ;  /* 0x0000002019047824 */ /* 0x000fe200078e00ff */
[----:B------:R-:W-:-:S04]  /*2350*/  IADD3 R0, P0, R6, R2, RZ ;  /* 0x0000000206007210 */ /* 0x000fc80007f1e0ff */
[----:B------:R-:W-:Y:S02]  /*2360*/  IADD3.X R6, R7, R3, R4, P0, !PT ;  /* 0x0000000307067210 */ /* 0x000fe400007fe404 */
[----:B------:R-:W-:-:S03]  /*2370*/  ISETP.GE.AND P0, PT, R242, UR5, PT ;  /* 0x00000005f2007c0c */ /* 0x000fc6000bf06270 */
[----:B------:R-:W2:Y:S01]  /*2380*/  @!P3 LDC.64 R8, c[0x0][0x220] ;  /* 0x00008800ff08bb82 */ /* 0x000ea20000000a00 */
[----:B------:R3:W-:Y:S07]  /*2390*/  @P3 STS.128 [R221+0x9800], RZ ;  /* 0x009800ffdd003388 */ /* 0x0007ee0000000c00 */
[----:B-1----:R-:W1:Y:S01]  /*23a0*/  @!P2 LDC.64 R10, c[0x0][0x220] ;  /* 0x00008800ff0aab82 */ /* 0x002e620000000a00 */
        /* <DEDUP_REMOVED lines=22> */
.L_x_63:
[----:B------:R-:W-:Y:S05]  /*2510*/  BSYNC B0 ;  /* 0x0000000000007941 */ /* 0x000fea0003800000 */
.L_x_62:
[----:B-1----:R-:W-:Y:S01]  /*2520*/  LDSM.16.M88.4 R8, [R216+0x6000] ;  /* 0x00600000d808783b */ /* 0x002fe20000000200 */
[----:B------:R-:W-:Y:S01]  /*2530*/  IMAD.MOV.U32 R0, RZ, RZ, 0x20 ;  /* 0x00000020ff007424 */ /* 0x000fe200078e00ff */
[----:B------:R-:W-:Y:S01]  /*2540*/  LOP3.LUT P0, RZ, R12, 0x2, RZ, 0xc0, !PT ;  /* 0x000000020cff7812 */ /* 0x000fe2000780c0ff */
[----:B--23--:R-:W-:Y:S01]  /*2550*/  IMAD.MOV.U32 R2, RZ, RZ, 0x10 ;  /* 0x00000010ff027424 */ /* 0x00cfe200078e00ff */
[----:B------:R-:W1:Y:S01]  /*2560*/  LDSM.16.M88.4 R4, [R219+0x1000] ;  /* 0x00100000db04783b */ /* 0x000e620000000200 */
[----:B------:R-:W-:Y:S02]  /*2570*/  LOP3.LUT P1, RZ, R28, 0x2, RZ, 0xc0, !PT ;  /* 0x000000021cff7812 */ /* 0x000fe4000782c0ff */
[----:B------:R-:W-:Y:S01]  /*2580*/  SEL R0, R0, 0xffffffe0, !P0 ;  /* 0xffffffe000007807 */ /* 0x000fe20004000000 */
[----:B------:R-:W2:Y:S01]  /*2590*/  LDSM.16.M88.4 R20, [R216+0x6400] ;  /* 0x00640000d814783b */ /* 0x000ea20000000200 */
[----:B------:R-:W-:Y:S02]  /*25a0*/  SEL R2, R2, 0xfffffff0, !P1 ;  /* 0xfffffff002027807 */ /* 0x000fe40004800000 */
[----:B------:R-:W-:Y:S01]  /*25b0*/  LOP3.LUT R3, R47, 0xffffffe0, RZ, 0xc0, !PT ;  /* 0xffffffe02f037812 */ /* 0x000fe200078ec0ff */
[----:B------:R-:W3:Y:S01]  /*25c0*/  LDSM.16.M88.4 R32, [R216+0x6800] ;  /* 0x00680000d820783b */ /* 0x000ee20000000200 */
[----:B------:R-:W-:-:S02]  /*25d0*/  IMAD.IADD R218, R216, 0x1, R0 ;  /* 0x00000001d8da7824 */ /* 0x000fc400078e0200 */
[----:B------:R-:W-:Y:S01]  /*25e0*/  IMAD R220, R2, 0x2, R219 ;  /* 0x0000000202dc7824 */ /* 0x000fe200078e02db */
[----:B------:R-:W5:Y:S01]  /*25f0*/  LDSM.16.M88.4 R24, [R216+0x6c00] ;  /* 0x006c0000d818783b */ /* 0x000f620000000200 */
[C---:B------:R-:W-:Y:S02]  /*2600*/  IMAD.SHL.U32 R0, R46.reuse, 0x2, RZ ;  /* 0x000000022e007824 */ /* 0x040fe400078e00ff */
[----:B------:R-:W-:Y:S01]  /*2610*/  IMAD.IADD R3, R46, 0x1, -R3 ;  /* 0x000000012e037824 */ /* 0x000fe200078e0a03 */
[----:B------:R-:W4:Y:S02]  /*2620*/  LDSM.16.M88.4 R16, [R219] ;  /* 0x00000000db10783b */ /* 0x000f240000000200 */
[----:B------:R-:W-:Y:S02]  /*2630*/  LOP3.LUT R0, R0, 0x6, RZ, 0xc0, !PT ;  /* 0x0000000600007812 */ /* 0x000fe400078ec0ff */
[----:B------:R-:W-:Y:S03]  /*2640*/  LDSM.16.M88.4 R48, [R218+0x6000] ;  /* 0x00600000da30783b */ /* 0x000fe60000000200 */
[----:B------:R-:W-:Y:S01]  /*2650*/  IMAD R0, R45, 0x40, R0 ;  /* 0x000000402d007824 */ /* 0x000fe200078e0200 */
[----:B------:R-:W4:Y:S03]  /*2660*/  LDSM.16.M88.4 R12, [R220+0x1000] ;  /* 0x00100000dc0c783b */ /* 0x000f260000000200 */
[C---:B------:R-:W-:Y:S01]  /*2670*/  VIADD R45, R0.reuse, 0x11 ;  /* 0x00000011002d7836 */ /* 0x040fe20000000000 */
[----:B------:R-:W4:Y:S01]  /*2680*/  LDSM.16.M88.4 R40, [R218+0x6400] ;  /* 0x00640000da28783b */ /* 0x000f220000000200 */
[----:B------:R-:W-:-:S03]  /*2690*/  ISETP.GE.AND P1, PT, R0, R44, PT ;  /* 0x0000002c0000720c */ /* 0x000fc60003f26270 */
[----:B------:R-:W4:Y:S01]  /*26a0*/  LDSM.16.M88.4 R28, [R218+0x6c00] ;  /* 0x006c0000da1c783b */ /* 0x000f220000000200 */
[----:B------:R-:W-:-:S03]  /*26b0*/  ISETP.GE.AND P3, PT, R45, R44, PT ;  /* 0x0000002c2d00720c */ /* 0x000fc60003f66270 */
[----:B------:R-:W4:Y:S01]  /*26c0*/  LDSM.16.M88.4 R36, [R218+0x6800] ;  /* 0x00680000da24783b */ /* 0x000f220000000200 */
[C---:B-1----:R-:W-:Y:S03]  /*26d0*/  HMMA.16816.F32.BF16 R88, R4.reuse, R8, RZ ;  /* 0x000000080458723c */ /* 0x042fe600000418ff */
[----:B------:R-:W-:Y:S04]  /*26e0*/  LDSM.16.M88.4 R96, [R216+0x7c00] ;  /* 0x007c0000d860783b */ /* 0x000fe80000000200 */
[----:B------:R-:W-:Y:S01]  /*26f0*/  LDSM.16.M88.4 R52, [R216+0x7800] ;  /* 0x00780000d834783b */ /* 0x000fe20000000200 */
[C---:B------:R-:W-:Y:S03]  /*2700*/  HMMA.16816.F32.BF16 R104, R4.reuse, R10, RZ ;  /* 0x0000000a0468723c */ /* 0x040fe600000418ff */
[----:B------:R-:W-:Y:S03]  /*2710*/  LDSM.16.M88.4 R60, [R216+0x7000] ;  /* 0x00700000d83c783b */ /* 0x000fe60000000200 */
[C---:B--2---:R-:W-:Y:S01]  /*2720*/  HMMA.16816.F32.BF16 R84, R4.reuse, R20, RZ ;  /* 0x000000140454723c */ /* 0x044fe200000418ff */
[----:B------:R-:W-:Y:S04]  /*2730*/  LDSM.16.M88.4 R56, [R216+0x7400] ;  /* 0x00740000d838783b */ /* 0x000fe80000000200 */
[----:B------:R1:W-:Y:S01]  /*2740*/  STL [R1+0x2c], R3 ;  /* 0x00002c0301007387 */ /* 0x0003e20000100800 */
[C---:B---3--:R-:W-:Y:S03]  /*2750*/  HMMA.16816.F32.BF16 R80, R4.reuse, R32, RZ ;  /* 0x000000200450723c */ /* 0x048fe600000418ff */
[----:B------:R-:W0:Y:S03]  /*2760*/  LDGDEPBAR ;  /* 0x00000000000079af */ /* 0x000e260000000000 */
[C---:B-----5:R-:W-:Y:S06]  /*2770*/  HMMA.16816.F32.BF16 R76, R4.reuse, R24, RZ ;  /* 0x00000018044c723c */ /* 0x060fec00000418ff */
[C---:B------:R-:W-:Y:S06]  /*2780*/  HMMA.16816.F32.BF16 R100, R4.reuse, R22, RZ ;  /* 0x000000160464723c */ /* 0x040fec00000418ff */
[C---:B------:R-:W-:Y:S06]  /*2790*/  HMMA.16816.F32.BF16 R92, R4.reuse, R34, RZ ;  /* 0x00000022045c723c */ /* 0x040fec00000418ff */
[----:B------:R-:W-:Y:S01]  /*27a0*/  HMMA.16816.F32.BF16 R72, R4, R26, RZ ;  /* 0x0000001a0448723c */ /* 0x000fe200000418ff */
[----:B------:R-:W2:Y:S01]  /*27b0*/  LDSM.16.M88.4 R4, [R220] ;  /* 0x00000000dc04783b */ /* 0x000ea20000000200 */
[----:B-1----:R-:W-:-:S04]  /*27c0*/  VIADD R3, R0, 0x10 ;  /* 0x0000001000037836 */ /* 0x002fc80000000000 */
[----:B----4-:R-:W-:Y:S01]  /*27d0*/  HMMA.16816.F32.BF16 R116, R16, R8, RZ ;  /* 0x000000081074723c */ /* 0x010fe200000418ff */
[----:B------:R-:W-:Y:S01]  /*27e0*/  ISETP.GE.AND P4, PT, R3, R44, PT ;  /* 0x0000002c0300720c */ /* 0x000fe20003f86270 */
[----:B------:R-:W-:-:S04]  /*27f0*/  VIADD R3, R0, 0x18 ;  /* 0x0000001800037836 */ /* 0x000fc80000000000 */
[----:B------:R-:W-:Y:S01]  /*2800*/  HMMA.16816.F32.BF16 R132, R16, R10, RZ ;  /* 0x0000000a1084723c */ /* 0x000fe200000418ff */
[----:B------:R-:W1:Y:S01]  /*2810*/  LDSM.16.M88.4 R8, [R219+0x3000] ;  /* 0x00300000db08783b */ /* 0x000e620000000200 */
[----:B------:R-:W-:Y:S01]  /*2820*/  ISETP.GE.AND P2, PT, R3, R44, PT ;  /* 0x0000002c0300720c */ /* 0x000fe20003f46270 */
[----:B------:R-:W-:-:S03]  /*2830*/  VIADD R3, R0, 0x19 ;  /* 0x0000001900037836 */ /* 0x000fc60000000000 */
[C---:B------:R-:W-:Y:S06]  /*2840*/  HMMA.16816.F32.BF16 R68, R16.reuse, R20, RZ ;  /* 0x000000141044723c */ /* 0x040fec00000418ff */
[C---:B------:R-:W-:Y:S06]  /*2850*/  HMMA.16816.F32.BF16 R124, R16.reuse, R22, RZ ;  /* 0x00000016107c723c */ /* 0x040fec00000418ff */
[C---:B------:R-:W-:Y:S06]  /*2860*/  HMMA.16816.F32.BF16 R64, R16.reuse, R32, RZ ;  /* 0x000000201040723c */ /* 0x040fec00000418ff */
[C---:B------:R-:W-:Y:S06]  /*2870*/  HMMA.16816.F32.BF16 R120, R16.reuse, R34, RZ ;  /* 0x000000221078723c */ /* 0x040fec00000418ff */
[C---:B------:R-:W-:Y:S06]  /*2880*/  HMMA.16816.F32.BF16 R20, R16.reuse, R24, RZ ;  /* 0x000000181014723c */ /* 0x040fec00000418ff */
[----:B------:R-:W-:Y:S01]  /*2890*/  HMMA.16816.F32.BF16 R112, R16, R26, RZ ;  /* 0x0000001a1070723c */ /* 0x000fe200000418ff */
[----:B------:R-:W3:Y:S05]  /*28a0*/  LDSM.16.M88.4 R24, [R219+0x2000] ;  /* 0x00200000db18783b */ /* 0x000eea0000000200 */
[C---:B------:R-:W-:Y:S06]  /*28b0*/  HMMA.16816.F32.BF16 R108, R12.reuse, R48, R88 ;  /* 0x000000300c6c723c */ /* 0x040fec0000041858 */
[C---:B------:R-:W-:Y:S06]  /*28c0*/  HMMA.16816.F32.BF16 R88, R12.reuse, R40, R84 ;  /* 0x000000280c58723c */ /* 0x040fec0000041854 */
[C---:B------:R-:W-:Y:S06]  /*28d0*/  HMMA.16816.F32.BF16 R84, R12.reuse, R28, R76 ;  /* 0x0000001c0c54723c */ /* 0x040fec000004184c */
[C---:B------:R-:W-:Y:S06]  /*28e0*/  HMMA.16816.F32.BF16 R32, R12.reuse, R30, R72 ;  /* 0x0000001e0c20723c */ /* 0x040fec0000041848 */
[C---:B------:R-:W-:Y:S06]  /*28f0*/  HMMA.16816.F32.BF16 R80, R12.reuse, R36, R80 ;  /* 0x000000240c50723c */ /* 0x040fec0000041850 */
[C---:B------:R-:W-:Y:S06]  /*2900*/  HMMA.16816.F32.BF16 R104, R12.reuse, R50, R104 ;  /* 0x000000320c68723c */ /* 0x040fec0000041868 */
[C---:B------:R-:W-:Y:S06]  /*2910*/  HMMA.16816.F32.BF16 R100, R12.reuse, R42, R100 ;  /* 0x0000002a0c64723c */ /* 0x040fec0000041864 */
[----:B------:R-:W-:Y:S06]  /*2920*/  HMMA.16816.F32.BF16 R92, R12, R38, R92 ;  /* 0x000000260c5c723c */ /* 0x000fec000004185c */
[C---:B--2---:R-:W-:Y:S06]  /*2930*/  HMMA.16816.F32.BF16 R128, R4.reuse, R48, R116 ;  /* 0x000000300480723c */ /* 0x044fec0000041874 */
[C---:B------:R-:W-:Y:S06]  /*2940*/  HMMA.16816.F32.BF16 R116, R4.reuse, R40, R68 ;  /* 0x000000280474723c */ /* 0x040fec0000041844 */
[C---:B------:R-:W-:Y:S06]  /*2950*/  HMMA.16816.F32.BF16 R72, R4.reuse, R36, R64 ;  /* 0x000000240448723c */ /* 0x040fec0000041840 */
[C---:B------:R-:W-:Y:S01]  /*2960*/  HMMA.16816.F32.BF16 R68, R4.reuse, R28, R20 ;  /* 0x0000001c0444723c */ /* 0x040fe20000041814 */
[----:B------:R-:W-:Y:S05]  /*2970*/  LDSM.16.M88.4 R20, [R220+0x2000] ;  /* 0x00200000dc14783b */ /* 0x000fea0000000200 */
[C---:B------:R-:W-:Y:S06]  /*2980*/  HMMA.16816.F32.BF16 R48, R4.reuse, R50, R132 ;  /* 0x000000320430723c */ /* 0x040fec0000041884 */
[C---:B------:R-:W-:Y:S01]  /*2990*/  HMMA.16816.F32.BF16 R16, R4.reuse, R42, R124 ;  /* 0x0000002a0410723c */ /* 0x040fe2000004187c */
[----:B------:R-:W-:Y:S05]  /*29a0*/  LDSM.16.M88.4 R40, [R218+0x7400] ;  /* 0x00740000da28783b */ /* 0x000fea0000000200 */
[C---:B------:R-:W-:Y:S01]  /*29b0*/  HMMA.16816.F32.BF16 R12, R4.reuse, R38, R120 ;  /* 0x00000026040c723c */ /* 0x040fe20000041878 */
[----:B------:R-:W-:Y:S05]  /*29c0*/  LDSM.16.M88.4 R36, [R218+0x7000] ;  /* 0x00700000da24783b */ /* 0x000fea0000000200 */
[----:B------:R-:W-:Y:S01]  /*29d0*/  HMMA.16816.F32.BF16 R64, R4, R30, R112 ;  /* 0x0000001e0440723c */ /* 0x000fe20000041870 */
[----:B------:R-:W2:Y:S04]  /*29e0*/  LDSM.16.M88.4 R4, [R220+0x3000] ;  /* 0x00300000dc04783b */ /* 0x000ea80000000200 */
[----:B------:R-:W-:Y:S01]  /*29f0*/  LDSM.16.M88.4 R28, [R218+0x7c00] ;  /* 0x007c0000da1c783b */ /* 0x000fe20000000200 */
[C---:B-1----:R-:W-:Y:S06]  /*2a00*/  HMMA.16816.F32.BF16 R140, R8.reuse, R96, R84 ;  /* 0x00000060088c723c */ /* 0x042fec0000041854 */
[C---:B------:R-:W-:Y:S01]  /*2a10*/  HMMA.16816.F32.BF16 R84, R8.reuse, R98, R32 ;  /* 0x000000620854723c */ /* 0x040fe20000041820 */
[----:B------:R-:W1:Y:S05]  /*2a20*/  LDSM.16.M88.4 R32, [R218+0x7800] ;  /* 0x00780000da20783b */ /* 0x000e6a0000000200 */
[C---:B------:R-:W-:Y:S06]  /*2a30*/  HMMA.16816.F32.BF16 R112, R8.reuse, R52, R80 ;  /* 0x000000340870723c */ /* 0x040fec0000041850 */
[C---:B------:R-:W-:Y:S06]  /*2a40*/  HMMA.16816.F32.BF16 R76, R8.reuse, R60, R108 ;  /* 0x0000003c084c723c */ /* 0x040fec000004186c */
[C---:B------:R-:W-:Y:S06]  /*2a50*/  HMMA.16816.F32.BF16 R88, R8.reuse, R56, R88 ;  /* 0x000000380858723c */ /* 0x040fec0000041858 */
[C---:B------:R-:W-:Y:S06]  /*2a60*/  HMMA.16816.F32.BF16 R80, R8.reuse, R62, R104 ;  /* 0x0000003e0850723c */ /* 0x040fec0000041868 */
[C---:B------:R-:W-:Y:S06]  /*2a70*/  HMMA.16816.F32.BF16 R100, R8.reuse, R58, R100 ;  /* 0x0000003a0864723c */ /* 0x040fec0000041864 */
[----:B------:R-:W-:Y:S06]  /*2a80*/  HMMA.16816.F32.BF16 R92, R8, R54, R92 ;  /* 0x00000036085c723c */ /* 0x000fec000004185c */
[C---:B---3--:R-:W-:Y:S06]  /*2a90*/  HMMA.16816.F32.BF16 R8, R24.reuse, R60, R128 ;  /* 0x0000003c1808723c */ /* 0x048fec0000041880 */
[C---:B------:R-:W-:Y:S01]  /*2aa0*/  HMMA.16816.F32.BF16 R136, R24.reuse, R62, R48 ;  /* 0x0000003e1888723c */ /* 0x040fe20000041830 */
[----:B------:R-:W-:Y:S04]  /*2ab0*/  LDSM.16.M88.4 R60, [R216+0x8000] ;  /* 0x00800000d83c783b */ /* 0x000fe80000000200 */
[----:B------:R-:W-:Y:S01]  /*2ac0*/  LDSM.16.M88.4 R48, [R216+0x8c00] ;  /* 0x008c0000d830783b */ /* 0x000fe20000000200 */
[C---:B------:R-:W-:Y:S03]  /*2ad0*/  HMMA.16816.F32.BF16 R128, R24.reuse, R58, R16 ;  /* 0x0000003a1880723c */ /* 0x040fe60000041810 */
[----:B------:R-:W-:Y:S03]  /*2ae0*/  LDSM.16.M88.4 R16, [R219+0x4000] ;  /* 0x00400000db10783b */ /* 0x000fe60000000200 */
[C---:B------:R-:W-:Y:S01]  /*2af0*/  HMMA.16816.F32.BF16 R124, R24.reuse, R54, R12 ;  /* 0x00000036187c723c */ /* 0x040fe2000004180c */
[----:B------:R-:W3:Y:S05]  /*2b00*/  LDSM.16.M88.4 R12, [R219+0x5000] ;  /* 0x00500000db0c783b */ /* 0x000eea0000000200 */
[C---:B------:R-:W-:Y:S01]  /*2b10*/  HMMA.16816.F32.BF16 R132, R24.reuse, R56, R116 ;  /* 0x000000381884723c */ /* 0x040fe20000041874 */
[----:B------:R-:W4:Y:S05]  /*2b20*/  LDSM.16.M88.4 R56, [R216+0x8400] ;  /* 0x00840000d838783b */ /* 0x000f2a0000000200 */
[C---:B------:R-:W-:Y:S01]  /*2b30*/  HMMA.16816.F32.BF16 R116, R24.reuse, R52, R72 ;  /* 0x000000341874723c */ /* 0x040fe20000041848 */
[----:B------:R-:W5:Y:S05]  /*2b40*/  LDSM.16.M88.4 R52, [R216+0x8800] ;  /* 0x00880000d834783b */ /* 0x000f6a0000000200 */
[C---:B------:R-:W-:Y:S06]  /*2b50*/  HMMA.16816.F32.BF16 R104, R24.reuse, R96, R68 ;  /* 0x000000601868723c */ /* 0x040fec0000041844 */
[----:B------:R-:W-:Y:S01]  /*2b60*/  HMMA.16816.F32.BF16 R24, R24, R98, R64 ;  /* 0x000000621818723c */ /* 0x000fe20000041840 */
[----:B------:R-:W-:Y:S05]  /*2b70*/  LDSM.16.M88.4 R64, [R218+0x8000] ;  /* 0x00800000da40783b */ /* 0x000fea0000000200 */
[-C--:B--2---:R-:W-:Y:S06]  /*2b80*/  HMMA.16816.F32.BF16 R68, R4, R36.reuse, R76 ;  /* 0x000000240444723c */ /* 0x084fec000004184c */
[----:B------:R-:W-:Y:S01]  /*2b90*/  HMMA.16816.F32.BF16 R72, R20, R36, R8 ;  /* 0x000000241448723c */ /* 0x000fe20000041808 */
[----:B------:R-:W-:Y:S05]  /*2ba0*/  LDSM.16.M88.4 R8, [R220+0x4000] ;  /* 0x00400000dc08783b */ /* 0x000fea0000000200 */
[C---:B------:R-:W-:Y:S06]  /*2bb0*/  HMMA.16816.F32.BF16 R120, R4.reuse, R42, R100 ;  /* 0x0000002a0478723c */ /* 0x040fec0000041864 */
[C---:B------:R-:W-:Y:S06]  /*2bc0*/  HMMA.16816.F32.BF16 R76, R4.reuse, R38, R80 ;  /* 0x00000026044c723c */ /* 0x040fec0000041850 */
[C---:B------:R-:W-:Y:S06]  /*2bd0*/  HMMA.16816.F32.BF16 R88, R4.reuse, R40, R88 ;  /* 0x000000280458723c */ /* 0x040fec0000041858 */
[C---:B-1----:R-:W-:Y:S06]  /*2be0*/  HMMA.16816.F32.BF16 R112, R4.reuse, R32, R112 ;  /* 0x000000200470723c */ /* 0x042fec0000041870 */
[C---:B------:R-:W-:Y:S06]  /*2bf0*/  HMMA.16816.F32.BF16 R108, R4.reuse, R34, R92 ;  /* 0x00000022046c723c */ /* 0x040fec000004185c */
[C---:B------:R-:W-:Y:S06]  /*2c00*/  HMMA.16816.F32.BF16 R100, R4.reuse, R28, R140 ;  /* 0x0000001c0464723c */ /* 0x040fec000004188c */
[----:B------:R-:W-:Y:S01]  /*2c10*/  HMMA.16816.F32.BF16 R84, R4, R30, R84 ;  /* 0x0000001e0454723c */ /* 0x000fe20000041854 */
[----:B------:R-:W1:Y:S05]  /*2c20*/  LDSM.16.M88.4 R4, [R220+0x5000] ;  /* 0x00500000dc04783b */ /* 0x000e6a0000000200 */
[C---:B------:R-:W-:Y:S06]  /*2c30*/  HMMA.16816.F32.BF16 R80, R20.reuse, R38, R136 ;  /* 0x000000261450723c */ /* 0x040fec0000041888 */
[C---:B------:R-:W-:Y:S06]  /*2c40*/  HMMA.16816.F32.BF16 R104, R20.reuse, R28, R104 ;  /* 0x0000001c1468723c */ /* 0x040fec0000041868 */
[C---:B------:R-:W-:Y:S06]  /*2c50*/  HMMA.16816.F32.BF16 R92, R20.reuse, R40, R132 ;  /* 0x00000028145c723c */ /* 0x040fec0000041884 */
[C---:B------:R-:W-:Y:S06]  /*2c60*/  HMMA.16816.F32.BF16 R96, R20.reuse, R42, R128 ;  /* 0x0000002a1460723c */ /* 0x040fec0000041880 */
[C---:B------:R-:W-:Y:S06]  /*2c70*/  HMMA.16816.F32.BF16 R116, R20.reuse, R32, R116 ;  /* 0x000000201474723c */ /* 0x040fec0000041874 */
[C---:B------:R-:W-:Y:S06]  /*2c80*/  HMMA.16816.F32.BF16 R124, R20.reuse, R34, R124 ;  /* 0x00000022147c723c */ /* 0x040fec000004187c */
[----:B------:R-:W-:Y:S01]  /*2c90*/  HMMA.16816.F32.BF16 R28, R20, R30, R24 ;  /* 0x0000001e141c723c */ /* 0x000fe20000041818 */
[----:B------:R-:W2:Y:S05]  /*2ca0*/  LDSM.16.M88.4 R20, [R218+0x8400] ;  /* 0x00840000da14783b */ /* 0x000eaa0000000200 */
[-C--:B---3--:R-:W-:Y:S06]  /*2cb0*/  HMMA.16816.F32.BF16 R24, R12, R60.reuse, R68 ;  /* 0x0000003c0c18723c */ /* 0x088fec0000041844 */
[----:B------:R-:W-:Y:S06]  /*2cc0*/  HMMA.16816.F32.BF16 R32, R16, R60, R72 ;  /* 0x0000003c1020723c */ /* 0x000fec0000041848 */
[-C--:B------:R-:W-:Y:S06]  /*2cd0*/  HMMA.16816.F32.BF16 R36, R12, R62.reuse, R76 ;  /* 0x0000003e0c24723c */ /* 0x080fec000004184c */
[----:B------:R-:W-:Y:S06]  /*2ce0*/  HMMA.16816.F32.BF16 R60, R16, R62, R80 ;  /* 0x0000003e103c723c */ /* 0x000fec0000041850 */
[C---:B----4-:R-:W-:Y:S06]  /*2cf0*/  HMMA.16816.F32.BF16 R88, R12.reuse, R56, R88 ;  /* 0x000000380c58723c */ /* 0x050fec0000041858 */
[C---:B------:R-:W-:Y:S06]  /*2d00*/  HMMA.16816.F32.BF16 R120, R12.reuse, R58, R120 ;  /* 0x0000003a0c78723c */ /* 0x040fec0000041878 */
[C---:B-----5:R-:W-:Y:S06]  /*2d10*/  HMMA.16816.F32.BF16 R112, R12.reuse, R52, R112 ;  /* 0x000000340c70723c */ /* 0x060fec0000041870 */
[C---:B------:R-:W-:Y:S06]  /*2d20*/  HMMA.16816.F32.BF16 R108, R12.reuse, R54, R108 ;  /* 0x000000360c6c723c */ /* 0x040fec000004186c */
[C---:B------:R-:W-:Y:S06]  /*2d30*/  HMMA.16816.F32.BF16 R100, R12.reuse, R48, R100 ;  /* 0x000000300c64723c */ /* 0x040fec0000041864 */
[----:B------:R-:W-:Y:S01]  /*2d40*/  HMMA.16816.F32.BF16 R84, R12, R50, R84 ;  /* 0x000000320c54723c */ /* 0x000fe20000041854 */
[----:B------:R-:W3:Y:S05]  /*2d50*/  LDSM.16.M88.4 R12, [R218+0x8800] ;  /* 0x00880000da0c783b */ /* 0x000eea0000000200 */
[C---:B------:R-:W-:Y:S06]  /*2d60*/  HMMA.16816.F32.BF16 R40, R16.reuse, R56, R92 ;  /* 0x000000381028723c */ /* 0x040fec000004185c */
[C---:B------:R-:W-:Y:S06]  /*2d70*/  HMMA.16816.F32.BF16 R68, R16.reuse, R58, R96 ;  /* 0x0000003a1044723c */ /* 0x040fec0000041860 */
[C---:B------:R-:W-:Y:S06]  /*2d80*/  HMMA.16816.F32.BF16 R72, R16.reuse, R52, R116 ;  /* 0x000000341048723c */ /* 0x040fec0000041874 */
[C---:B------:R-:W-:Y:S06]  /*2d90*/  HMMA.16816.F32.BF16 R124, R16.reuse, R54, R124 ;  /* 0x00000036107c723c */ /* 0x040fec000004187c */
[C---:B------:R-:W-:Y:S06]  /*2da0*/  HMMA.16816.F32.BF16 R104, R16.reuse, R48, R104 ;  /* 0x000000301068723c */ /* 0x040fec0000041868 */
[----:B------:R-:W-:Y:S06]  /*2db0*/  HMMA.16816.F32.BF16 R76, R16, R50, R28 ;  /* 0x00000032104c723c */ /* 0x000fec000004181c */
[----:B-1----:R-:W-:Y:S01]  /*2dc0*/  HMMA.16816.F32.BF16 R24, R4, R64, R24 ;  /* 0x000000400418723c */ /* 0x002fe20000041818 */
[----:B------:R-:W-:-:S02]  /*2dd0*/  VIADD R18, R0, 0x1 ;  /* 0x0000000100127836 */ /* 0x000fc40000000000 */
[C---:B------:R-:W-:Y:S02]  /*2de0*/  VIADD R17, R0.reuse, 0x8 ;  /* 0x0000000800117836 */ /* 0x040fe40000000000 */
[----:B------:R-:W-:Y:S01]  /*2df0*/  VIADD R16, R0, 0x9 ;  /* 0x0000000900107836 */ /* 0x000fe20000000000 */
[----:B------:R-:W-:Y:S01]  /*2e00*/  HMMA.16816.F32.BF16 R28, R8, R64, R32 ;  /* 0x00000040081c723c */ /* 0x000fe20000041820 */
[-C--:B------:R-:W-:Y:S02]  /*2e10*/  ISETP.GE.AND P5, PT, R18, R44.reuse, PT ;  /* 0x0000002c1200720c */ /* 0x080fe40003fa6270 */
[-C--:B------:R-:W-:Y:S02]  /*2e20*/  ISETP.GE.AND P0, PT, R17, R44.reuse, PT ;  /* 0x0000002c1100720c */ /* 0x080fe40003f06270 */
[----:B------:R-:W-:Y:S01]  /*2e30*/  ISETP.GE.AND P6, PT, R16, R44, PT ;  /* 0x0000002c1000720c */ /* 0x000fe20003fc6270 */
[----:B------:R-:W-:Y:S01]  /*2e40*/  HMMA.16816.F32.BF16 R36, R4, R66, R36 ;  /* 0x000000420424723c */ /* 0x000fe20000041824 */
[----:B------:R-:W1:Y:S01]  /*2e50*/  LDSM.16.M88.4 R16, [R218+0x8c00] ;  /* 0x008c0000da10783b */ /* 0x000e620000000200 */
[----:B------:R-:W-:-:S04]  /*2e60*/  DEPBAR.LE SB0, 0x0 ;  /* 0x000080000000791a */ /* 0x000fc80000000000 */
[C---:B------:R-:W-:Y:S06]  /*2e70*/  HMMA.16816.F32.BF16 R32, R8.reuse, R66, R60 ;  /* 0x000000420820723c */ /* 0x040fec000004183c */
[-C--:B--2---:R-:W-:Y:S01]  /*2e80*/  HMMA.16816.F32.BF16 R56, R8, R20.reuse, R40 ;  /* 0x000000140838723c */ /* 0x084fe20000041828 */
[----:B------:R-:W-:Y:S02]  /*2e90*/  FSEL R65, R26, -INF , !P1 ;  /* 0xff8000001a417808 */ /* 0x000fe40004800000 */
[----:B------:R-:W-:Y:S02]  /*2ea0*/  FSEL R47, R24, -INF , !P1 ;  /* 0xff800000182f7808 */ /* 0x000fe40004800000 */
[----:B------:R-:W-:Y:S01]  /*2eb0*/  FSEL R64, R27, -INF , !P5 ;  /* 0xff8000001b407808 */ /* 0x000fe20006800000 */
[----:B------:R-:W-:Y:S01]  /*2ec0*/  HMMA.16816.F32.BF16 R40, R4, R20, R88 ;  /* 0x000000140428723c */ /* 0x000fe20000041858 */
[----:B------:R-:W-:-:S02]  /*2ed0*/  FSEL R80, R30, -INF , !P1 ;  /* 0xff8000001e507808 */ /* 0x000fc40004800000 */
[----:B------:R-:W-:Y:S02]  /*2ee0*/  FSEL R46, R28, -INF , !P1 ;  /* 0xff8000001c2e7808 */ /* 0x000fe40004800000 */
[----:B------:R-:W-:Y:S01]  /*2ef0*/  ISETP.GE.AND P1, PT, R3, R44, PT ;  /* 0x0000002c0300720c */ /* 0x000fe20003f26270 */
[----:B------:R-:W-:Y:S01]  /*2f00*/  VIADD R3, R0, 0x20 ;  /* 0x0000002000037836 */ /* 0x000fe20000000000 */
[C---:B------:R-:W-:Y:S01]  /*2f10*/  HMMA.16816.F32.BF16 R48, R8.reuse, R22, R68 ;  /* 0x000000160830723c */ /* 0x040fe20000041844 */
[----:B------:R-:W-:Y:S02]  /*2f20*/  FSEL R45, R25, -INF , !P5 ;  /* 0xff800000192d7808 */ /* 0x000fe40006800000 */
[----:B------:R-:W-:Y:S02]  /*2f30*/  FSEL R66, R29, -INF , !P5 ;  /* 0xff8000001d427808 */ /* 0x000fe40006800000 */
[----:B------:R-:W-:Y:S01]  /*2f40*/  FSEL R38, R38, -INF , !P0 ;  /* 0xff80000026267808 */ /* 0x000fe20004000000 */
[----:B---3--:R-:W-:Y:S01]  /*2f50*/  HMMA.16816.F32.BF16 R52, R8, R12, R72 ;  /* 0x0000000c0834723c */ /* 0x008fe20000041848 */
[----:B------:R-:W-:-:S02]  /*2f60*/  FSEL R69, R31, -INF , !P5 ;  /* 0xff8000001f457808 */ /* 0x000fc40006800000 */
[-C--:B------:R-:W-:Y:S01]  /*2f70*/  ISETP.GE.AND P5, PT, R3, R44.reuse, PT ;  /* 0x0000002c0300720c */ /* 0x080fe20003fa6270 */
[----:B------:R-:W-:Y:S01]  /*2f80*/  VIADD R3, R0, 0x21 ;  /* 0x0000002100037836 */ /* 0x000fe20000000000 */
[----:B------:R-:W-:Y:S01]  /*2f90*/  FSEL R36, R36, -INF , !P0 ;  /* 0xff80000024247808 */ /* 0x000fe20004000000 */
[C---:B------:R-:W-:Y:S01]  /*2fa0*/  HMMA.16816.F32.BF16 R28, R4.reuse, R12, R112 ;  /* 0x0000000c041c723c */ /* 0x040fe20000041870 */
[----:B------:R-:W-:Y:S02]  /*2fb0*/  FSEL R71, R34, -INF , !P0 ;  /* 0xff80000022477808 */ /* 0x000fe40004000000 */
[----:B------:R-:W-:Y:S02]  /*2fc0*/  FSEL R67, R32, -INF , !P0 ;  /* 0xff80000020437808 */ /* 0x000fe40004000000 */
        /* <DEDUP_REMOVED lines=15> */
[----:B------:R-:W-:Y:S01]  /*30c0*/  HMMA.16816.F32.BF16 R20, R4, R18, R84 ;  /* 0x000000120414723c */ /* 0x000fe20000041854 */
[----:B------:R-:W-:Y:S01]  /*30d0*/  ISETP.GE.AND P4, PT, R3, R44, PT ;  /* 0x0000002c0300720c */ /* 0x000fe20003f86270 */
[----:B------:R-:W-:Y:S01]  /*30e0*/  VIADD R3, R0, 0x30 ;  /* 0x0000003000037836 */ /* 0x000fe20000000000 */
[----:B------:R-:W-:Y:S02]  /*30f0*/  FSEL R128, R43, -INF , !P3 ;  /* 0xff8000002b807808 */ /* 0x000fe40005800000 */
[----:B------:R-:W-:Y:S01]  /*3100*/  FSEL R121, R41, -INF , !P3 ;  /* 0xff80000029797808 */ /* 0x000fe20005800000 */
[----:B------:R-:W-:Y:S01]  /*3110*/  HMMA.16816.F32.BF16 R12, R8, R14, R124 ;  /* 0x0000000e080c723c */ /* 0x000fe2000004187c */
[----:B------:R-:W-:-:S02]  /*3120*/  FSEL R148, R59, -INF , !P3 ;  /* 0xff8000003b947808 */ /* 0x000fc40005800000 */
[----:B------:R-:W-:Y:S02]  /*3130*/  FSEL R57, R57, -INF , !P3 ;  /* 0xff80000039397808 */ /* 0x000fe40005800000 */
[----:B------:R-:W-:Y:S01]  /*3140*/  ISETP.GE.AND P3, PT, R3, R44, PT ;  /* 0x0000002c0300720c */ /* 0x000fe20003f66270 */
[C---:B------:R-:W-:Y:S01]  /*3150*/  HMMA.16816.F32.BF16 R4, R8.reuse, R16, R104 ;  /* 0x000000100804723c */ /* 0x040fe20000041868 */
[----:B------:R-:W-:Y:S01]  /*3160*/  VIADD R3, R0, 0x31 ;  /* 0x0000003100037836 */ /* 0x000fe20000000000 */
[----:B------:R-:W-:Y:S02]  /*3170*/  FSEL R178, R54, -INF , !P5 ;  /* 0xff80000036b27808 */ /* 0x000fe40006800000 */
[----:B------:R-:W-:Y:S02]  /*3180*/  FSEL R168, R30, -INF , !P5 ;  /* 0xff8000001ea87808 */ /* 0x000fe40006800000 */
[----:B------:R-:W-:Y:S01]  /*3190*/  HMMA.16816.F32.BF16 R8, R8, R18, R76 ;  /* 0x000000120808723c */ /* 0x000fe2000004184c */
[----:B------:R-:W-:-:S02]  /*31a0*/  FSEL R163, R28, -INF , !P5 ;  /* 0xff8000001ca37808 */ /* 0x000fc40006800000 */
[----:B------:R-:W-:Y:S02]  /*31b0*/  FSEL R161, R52, -INF , !P5 ;  /* 0xff80000034a17808 */ /* 0x000fe40006800000 */
[----:B------:R-:W-:Y:S02]  /*31c0*/  ISETP.GE.AND P5, PT, R44, 0x41, PT ;  /* 0x000000412c00780c */ /* 0x000fe40003fa6270 */
[----:B------:R-:W-:Y:S02]  /*31d0*/  FSEL R133, R62, -INF , !P2 ;  /* 0xff8000003e857808 */ /* 0x000fe40005000000 */
[----:B------:R-:W-:Y:S02]  /*31e0*/  FSEL R60, R60, -INF , !P2 ;  /* 0xff8000003c3c7808 */ /* 0x000fe40005000000 */
[----:B------:R-:W-:Y:S02]  /*31f0*/  FSEL R152, R50, -INF , !P2 ;  /* 0xff80000032987808 */ /* 0x000fe40005000000 */
[----:B------:R-:W-:-:S02]  /*3200*/  FSEL R59, R48, -INF , !P2 ;  /* 0xff800000303b7808 */ /* 0x000fc40005000000 */
[-C--:B------:R-:W-:Y:S01]  /*3210*/  ISETP.GE.AND P2, PT, R3, R44.reuse, PT ;  /* 0x0000002c0300720c */ /* 0x080fe20003f46270 */
[C---:B------:R-:W-:Y:S01]  /*3220*/  VIADD R3, R0.reuse, 0x38 ;  /* 0x0000003800037836 */ /* 0x040fe20000000000 */
[----:B------:R-:W-:Y:S01]  /*3230*/  FSEL R137, R63, -INF , !P1 ;  /* 0xff8000003f897808 */ /* 0x000fe20004800000 */
[----:B------:R-:W-:Y:S01]  /*3240*/  VIADD R0, R0, 0x39 ;  /* 0x0000003900007836 */ /* 0x000fe20000000000 */
[----:B------:R-:W-:Y:S02]  /*3250*/  FSEL R61, R61, -INF , !P1 ;  /* 0xff8000003d3d7808 */ /* 0x000fe40004800000 */
[----:B------:R-:W-:Y:S02]  /*3260*/  FSEL R138, R51, -INF , !P1 ;  /* 0xff800000338a7808 */ /* 0x000fe40004800000 */
[----:B------:R-:W-:Y:S02]  /*3270*/  FSEL R58, R49, -INF , !P1 ;  /* 0xff800000313a7808 */ /* 0x000fe40004800000 */
[----:B------:R-:W-:Y:S01]  /*3280*/  ISETP.GE.AND P1, PT, R3, R44, PT ;  /* 0x0000002c0300720c */ /* 0x000fe20003f26270 */
[----:B------:R-:W-:Y:S01]  /*3290*/  IMAD R3, R149, 0x20, R146 ;  /* 0x0000002095037824 */ /* 0x000fe200078e0292 */
[----:B------:R-:W-:-:S02]  /*32a0*/  FSEL R179, R55, -INF , !P0 ;  /* 0xff80000037b37808 */ /* 0x000fc40004000000 */
[----:B------:R-:W-:Y:S02]  /*32b0*/  FSEL R173, R53, -INF , !P0 ;  /* 0xff80000035ad7808 */ /* 0x000fe40004000000 */
[----:B------:R-:W-:Y:S02]  /*32c0*/  FSEL R166, R31, -INF , !P0 ;  /* 0xff8000001fa67808 */ /* 0x000fe40004000000 */
[----:B------:R-:W-:Y:S02]  /*32d0*/  FSEL R162, R29, -INF , !P0 ;  /* 0xff8000001da27808 */ /* 0x000fe40004000000 */
[----:B------:R-:W-:Y:S01]  /*32e0*/  ISETP.GE.AND P0, PT, R0, R44, PT ;  /* 0x0000002c0000720c */ /* 0x000fe20003f06270 */
[----:B------:R-:W-:Y:S01]  /*32f0*/  IMAD.IADD R0, R147, 0x1, R3 ;  /* 0x0000000193007824 */ /* 0x000fe200078e0203 */
[----:B------:R-:W-:Y:S02]  /*3300*/  FSEL R165, R34, -INF , !P6 ;  /* 0xff80000022a57808 */ /* 0x000fe40007000000 */
[----:B------:R-:W-:-:S02]  /*3310*/  FSEL R160, R32, -INF , !P6 ;  /* 0xff80000020a07808 */ /* 0x000fc40007000000 */
[----:B------:R-:W-:Y:S02]  /*3320*/  FSEL R167, R35, -INF , !P4 ;  /* 0xff80000023a77808 */ /* 0x000fe40006000000 */
[----:B------:R-:W-:Y:S02]  /*3330*/  FSEL R164, R33, -INF , !P4 ;  /* 0xff80000021a47808 */ /* 0x000fe40006000000 */
[----:B------:R-:W-:Y:S02]  /*3340*/  FSEL R185, R14, -INF , !P6 ;  /* 0xff8000000eb97808 */ /* 0x000fe40007000000 */
[----:B------:R-:W-:Y:S02]  /*3350*/  FSEL R172, R12, -INF , !P6 ;  /* 0xff8000000cac7808 */ /* 0x000fe40007000000 */
        /* <DEDUP_REMOVED lines=17> */
[----:B------:R-:W-:Y:S01]  /*3470*/  FSEL R184, R9, -INF , !P0 ;  /* 0xff80000009b87808 */ /* 0x000fe20004000000 */
[----:B------:R-:W-:Y:S06]  /*3480*/  BAR.SYNC.DEFER_BLOCKING 0x0 ;  /* 0x0000000000007b1d */ /* 0x000fec0000010000 */
[----:B------:R-:W-:Y:S05]  /*3490*/  @!P5 BRA `(.L_x_64) ;  /* 0x000000040008d947 */ /* 0x000fea0003800000 */
[----:B------:R-:W-:Y:S01]  /*34a0*/  ULDC UR5, c[0x0][0x2d0] ;  /* 0x0000b40000057ab9 */ /* 0x000fe20000000800 */
[----:B------:R-:W-:Y:S01]  /*34b0*/  LEA.HI.SX32 R4, R222, 0xfffffffe, 0x1a ;  /* 0xfffffffede047811 */ /* 0x000fe200078fd2ff */
[----:B------:R-:W-:Y:S01]  /*34c0*/  BSSY B0, `(.L_x_65) ;  /* 0x000003e000007945 */ /* 0x000fe20003800000 */
[----:B------:R-:W-:Y:S02]  /*34d0*/  ISETP.GE.AND P3, PT, R241, UR5, PT ;  /* 0x00000005f1007c0c */ /* 0x000fe4000bf66270 */
[----:B------:R-:W-:Y:S01]  /*34e0*/  ISETP.GE.AND P4, PT, R248, UR5, PT ;  /* 0x00000005f8007c0c */ /* 0x000fe2000bf86270 */
[----:B------:R-:W-:Y:S01]  /*34f0*/  IMAD R3, R150, R4, RZ ;  /* 0x0000000496037224 */ /* 0x000fe200078e02ff */
[----:B------:R-:W-:Y:S02]  /*3500*/  ISETP.GE.AND P1, PT, R242, UR5, PT ;  /* 0x00000005f2007c0c */ /* 0x000fe4000bf26270 */
[----:B------:R-:W-:Y:S01]  /*3510*/  SHF.R.S32.HI R6, RZ, 0x1f, R4 ;  /* 0x0000001fff067819 */ /* 0x000fe20000011404 */
[----:B------:R-:W-:-:S04]  /*3520*/  IMAD.WIDE.U32 R4, R4, R145, R250 ;  /* 0x0000009104047225 */ /* 0x000fc800078e00fa */
[----:B------:R-:W-:Y:S02]  /*3530*/  IMAD R3, R6, R145, R3 ;  /* 0x0000009106037224 */ /* 0x000fe400078e0203 */
[----:B------:R-:W1:Y:S02]  /*3540*/  @!P3 LDC.64 R12, c[0x0][0x218] ;  /* 0x00008600ff0cbb82 */ /* 0x000e640000000a00 */
[----:B------:R-:W-:Y:S01]  /*3550*/  IMAD.IADD R5, R5, 0x1, R3 ;  /* 0x0000000105057824 */ /* 0x000fe200078e0203 */
[----:B------:R2:W-:Y:S04]  /*3560*/  @P4 STS [R221+0x6000], RZ ;  /* 0x006000ffdd004388 */ /* 0x0005e80000000800 */
[----:B------:R2:W-:Y:S01]  /*3570*/  @P4 STS [R221+0x6004], RZ ;  /* 0x006004ffdd004388 */ /* 0x0005e20000000800 */
[----:B------:R-:W3:Y:S03]  /*3580*/  @!P4 LDC.64 R14, c[0x0][0x218] ;  /* 0x00008600ff0ecb82 */ /* 0x000ee60000000a00 */
[----:B------:R2:W-:Y:S05]  /*3590*/  @P4 STS.64 [R221+0x6008], RZ ;  /* 0x006008ffdd004388 */ /* 0x0005ea0000000a00 */
[----:B------:R-:W4:Y:S08]  /*35a0*/  @!P1 LDC.64 R10, c[0x0][0x218] ;  /* 0x00008600ff0a9b82 */ /* 0x000f300000000a00 */
[----:B------:R-:W5:Y:S01]  /*35b0*/  @!P4 LDC.64 R8, c[0x0][0x218] ;  /* 0x00008600ff08cb82 */ /* 0x000f620000000a00 */
[----:B-1----:R-:W-:-:S04]  /*35c0*/  @!P3 LEA R12, P2, R4, R12, 0x1 ;  /* 0x0000000c040cb211 */ /* 0x002fc800078408ff */
[C---:B------:R-:W-:Y:S02]  /*35d0*/  @!P3 LEA.HI.X R13, R4.reuse, R13, R5, 0x1, P2 ;  /* 0x0000000d040db211 */ /* 0x040fe400010f0c05 */
[----:B------:R-:W-:Y:S01]  /*35e0*/  IADD3 R3, P2, R243, R4, RZ ;  /* 0x00000004f3037210 */ /* 0x000fe20007f5e0ff */
[----:B------:R-:W1:Y:S01]  /*35f0*/  @!P3 LDC.64 R16, c[0x0][0x218] ;  /* 0x00008600ff10bb82 */ /* 0x000e620000000a00 */
[----:B---3--:R-:W-:-:S04]  /*3600*/  @!P4 LEA R14, P6, R4, R14, 0x1 ;  /* 0x0000000e040ec211 */ /* 0x008fc800078c08ff */
[C---:B------:R-:W-:Y:S02]  /*3610*/  @!P4 LEA.HI.X R15, R4.reuse, R15, R5, 0x1, P6 ;  /* 0x0000000f040fc211 */ /* 0x040fe400030f0c05 */
[----:B----4-:R-:W-:-:S03]  /*3620*/  @!P1 LEA R10, P0, R4, R10, 0x1 ;  /* 0x0000000a040a9211 */ /* 0x010fc600078008ff */
[----:B------:R-:W-:Y:S01]  /*3630*/  @!PT LDS RZ, [RZ] ;  /* 0x00000000fffff984 */ /* 0x000fe20000000800 */
[----:B------:R-:W-:Y:S01]  /*3640*/  @!PT LDS RZ, [RZ] ;  /* 0x00000000fffff984 */ /* 0x000fe20000000800 */
[----:B------:R-:W-:Y:S01]  /*3650*/  @!PT LDS RZ, [RZ] ;  /* 0x00000000fffff984 */ /* 0x000fe20000000800 */
[----:B------:R2:W-:Y:S01]  /*3660*/  @!P4 LDGSTS.E.BYPASS.LTC128B.128 [R221+0x6000], desc[UR8][R14.64] ;  /* 0x060000000eddcfae */ /* 0x0005e2000b901d48 */
[--C-:B------:R-:W-:Y:S01]  /*3670*/  @!P1 LEA.HI.X R11, R4, R11, R5.reuse, 0x1, P0 ;  /* 0x0000000b040b9211 */ /* 0x100fe200000f0c05 */
[----:B------:R-:W-:Y:S02]  /*3680*/  IMAD.X R4, R252, 0x1, R5, P2 ;  /* 0x00000001fc047824 */ /* 0x000fe400010e0605 */
[----:B------:R2:W-:Y:S01]  /*3690*/  @P3 STS.128 [R221+0x7000], RZ ;  /* 0x007000ffdd003388 */ /* 0x0005e20000000c00 */
[----:B-----5:R-:W-:-:S03]  /*36a0*/  @!P4 LEA R8, P0, R3, R8, 0x1 ;  /* 0x000000080308c211 */ /* 0x020fc600078008ff */
[----:B------:R-:W-:Y:S01]  /*36b0*/  @!PT LDS RZ, [RZ] ;  /* 0x00000000fffff984 */ /* 0x000fe20000000800 */
[----:B------:R-:W-:Y:S01]  /*36c0*/  @!PT LDS RZ, [RZ] ;  /* 0x00000000fffff984 */ /* 0x000fe20000000800 */
[----:B------:R-:W-:Y:S01]  /*36d0*/  @!PT LDS RZ, [RZ] ;  /* 0x00000000fffff984 */ /* 0x000fe20000000800 */
[----:B------:R2:W-:Y:S01]  /*36e0*/  @!P3 LDGSTS.E.BYPASS.LTC128B.128 [R221+0x7000], desc[UR8][R12.64+0x40] ;  /* 0x070000400cddbfae */ /* 0x0005e2000b901d48 */
[----:B------:R-:W-:-:S03]  /*36f0*/  @!P4 LEA.HI.X R9, R3, R9, R4, 0x1, P0 ;  /* 0x000000090309c211 */ /* 0x000fc600000f0c04 */
[----:B------:R2:W-:Y:S01]  /*3700*/  @P1 STS.128 [R221+0x8000], RZ ;  /* 0x008000ffdd001388 */ /* 0x0005e20000000c00 */
        /* <DEDUP_REMOVED lines=25> */
.L_x_66:
[----:B------:R-:W-:Y:S05]  /*38a0*/  BSYNC B0 ;  /* 0x0000000000007941 */ /* 0x000fea0003800000 */
.L_x_65:
[----:B------:R-:W0:Y:S02]  /*38b0*/  LDGDEPBAR ;  /* 0x00000000000079af */ /* 0x000e240000000000 */
.L_x_64:
[----:B------:R-:W-:Y:S01]  /*38c0*/  FMNMX.FTZ R3, R46, R66, !PT ;  /* 0x000000422e037209 */ /* 0x000fe20007810000 */
[----:B------:R-:W-:Y:S01]  /*38d0*/  ULDC UR5, c[0x0][0x2ec] ;  /* 0x0000bb0000057ab9 */ /* 0x000fe20000000800 */
[----:B------:R-:W-:Y:S02]  /*38e0*/  LEA R139, R0, UR4, 0x1 ;  /* 0x00000004008b7c11 */ /* 0x000fe4000f8e08ff */
[----:B------:R-:W-:Y:S02]  /*38f0*/  FMNMX.FTZ R4, R67, R3, !PT ;  /* 0x0000000343047209 */ /* 0x000fe40007810000 */
[----:B------:R-:W-:Y:S01]  /*3900*/  FMNMX.FTZ R3, R47, R45, !PT ;  /* 0x0000002d2f037209 */ /* 0x000fe20007810000 */
[----:B------:R-:W-:Y:S01]  /*3910*/  LDSM.16.MT88.4 R24, [R139+0xa000] ;  /* 0x00a000008b18783b */ /* 0x000fe20000004200 */
[----:B------:R-:W-:Y:S02]  /*3920*/  FMNMX.FTZ R4, R68, R4, !PT ;  /* 0x0000000444047209 */ /* 0x000fe40007810000 */
[----:B------:R-:W-:Y:S01]  /*3930*/  FMNMX.FTZ R3, R36, R3, !PT ;  /* 0x0000000324037209 */ /* 0x000fe20007810000 */
[----:B------:R-:W-:Y:S01]  /*3940*/  LDSM.16.MT88.4 R16, [R139+0x9000] ;  /* 0x009000008b10783b */ /* 0x000fe20000004200 */
[----:B------:R-:W-:-:S02]  /*3950*/  FMNMX.FTZ R5, R56, R4, !PT ;  /* 0x0000000438057209 */ /* 0x000fc40007810000 */
[----:B------:R-:W-:Y:S01]  /*3960*/  FMNMX.FTZ R3, R37, R3, !PT ;  /* 0x0000000325037209 */ /* 0x000fe20007810000 */
[----:B------:R-:W-:Y:S01]  /*3970*/  LDSM.16.MT88.4 R40, [R139+0xb000] ;  /* 0x00b000008b28783b */ /* 0x000fe20000004200 */
[----:B------:R-:W-:Y:S02]  /*3980*/  FMNMX.FTZ R5, R57, R5, !PT ;  /* 0x0000000539057209 */ /* 0x000fe40007810000 */
[----:B------:R-:W-:Y:S01]  /*3990*/  FMNMX.FTZ R3, R120, R3, !PT ;  /* 0x0000000378037209 */ /* 0x000fe20007810000 */
[----:B------:R-:W-:Y:S01]  /*39a0*/  LDSM.16.MT88.4 R32, [R139+0xb400] ;  /* 0x00b400008b20783b */ /* 0x000fe20000004200 */
        /* <DEDUP_REMOVED lines=22> */
[----:B------:R-:W-:Y:S01]  /*3b10*/  FMNMX.FTZ R134, R162, R134, !PT ;  /* 0x00000086a2867209 */ /* 0x000fe20007810000 */
[----:B------:R-:W3:Y:S01]  /*3b20*/  SHFL.BFLY PT, R136, R4, 0x2, 0x1f ;  /* 0x0c401f0004887f89 */ /* 0x000ee200000e0000 */
        /* <DEDUP_REMOVED lines=12> */
[----:B---3--:R-:W-:Y:S02]  /*3bf0*/  FMNMX.FTZ R136, R4, R136, !PT ;  /* 0x0000008804887209 */ /* 0x008fe40007810000 */
[----:B------:R-:W-:Y:S01]  /*3c00*/  FMNMX.FTZ R4, R195, R3, !PT ;  /* 0x00000003c3047209 */ /* 0x000fe20007810000 */
[----:B------:R-:W3:Y:S01]  /*3c10*/  SHFL.BFLY PT, R5, R134, 0x2, 0x1f ;  /* 0x0c401f0086057f89 */ /* 0x000ee200000e0000 */
[----:B------:R-:W-:Y:S02]  /*3c20*/  FMNMX.FTZ R3, R80, R69, !PT ;  /* 0x0000004550037209 */ /* 0x000fe40007810000 */
[----:B------:R-:W-:Y:S01]  /*3c30*/  LEA R217, R2, R139, 0x1 ;  /* 0x0000008b02d97211 */ /* 0x000fe200078e08ff */
[----:B------:R-:W4:Y:S01]  /*3c40*/  SHFL.BFLY PT, R132, R4, 0x2, 0x1f ;  /* 0x0c401f0004847f89 */ /* 0x000f2200000e0000 */
[----:B------:R-:W-:-:S03]  /*3c50*/  FMNMX.FTZ R3, R71, R3, !PT ;  /* 0x0000000347037209 */ /* 0x000fc60007810000 */
[----:B-12---:R-:W1:Y:S01]  /*3c60*/  SHFL.BFLY PT, R6, R136, 0x1, 0x1f ;  /* 0x0c201f0088067f89 */ /* 0x006e6200000e0000 */
[----:B------:R-:W-:-:S03]  /*3c70*/  FMNMX.FTZ R3, R70, R3, !PT ;  /* 0x0000000346037209 */ /* 0x000fc60007810000 */
[----:B------:R-:W-:Y:S01]  /*3c80*/  LDSM.16.MT88.4 R20, [R217+0x9000] ;  /* 0x00900000d914783b */ /* 0x000fe20000004200 */
[----:B------:R-:W-:-:S03]  /*3c90*/  FMNMX.FTZ R3, R144, R3, !PT ;  /* 0x0000000390037209 */ /* 0x000fc60007810000 */
[----:B------:R-:W-:Y:S01]  /*3ca0*/  LDSM.16.MT88.4 R48, [R217+0xb000] ;  /* 0x00b00000d930783b */ /* 0x000fe20000004200 */
[----:B------:R-:W-:-:S04]  /*3cb0*/  FMNMX.FTZ R3, R148, R3, !PT ;  /* 0x0000000394037209 */ /* 0x000fc80007810000 */
[----:B------:R-:W-:Y:S02]  /*3cc0*/  FMNMX.FTZ R3, R152, R3, !PT ;  /* 0x0000000398037209 */ /* 0x000fe40007810000 */
[----:B---3--:R-:W-:Y:S02]  /*3cd0*/  FMNMX.FTZ R134, R134, R5, !PT ;  /* 0x0000000586867209 */ /* 0x008fe40007810000 */
[----:B------:R-:W-:Y:S02]  /*3ce0*/  FMNMX.FTZ R3, R138, R3, !PT ;  /* 0x000000038a037209 */ /* 0x000fe40007810000 */
[----:B----4-:R-:W-:Y:S01]  /*3cf0*/  FMNMX.FTZ R132, R4, R132, !PT ;  /* 0x0000008404847209 */ /* 0x010fe20007810000 */
[----:B------:R-:W2:Y:S01]  /*3d00*/  SHFL.BFLY PT, R7, R134, 0x1, 0x1f ;  /* 0x0c201f0086077f89 */ /* 0x000ea200000e0000 */
[----:B------:R-:W-:Y:S02]  /*3d10*/  FMNMX.FTZ R4, R178, R3, !PT ;  /* 0x00000003b2047209 */ /* 0x000fe40007810000 */
[----:B-1----:R-:W-:-:S02]  /*3d20*/  FMNMX.FTZ R136, R136, R6, !PT ;  /* 0x0000000688887209 */ /* 0x002fc40007810000 */
[----:B------:R-:W-:Y:S01]  /*3d30*/  FMNMX.FTZ R4, R179, R4, !PT ;  /* 0x00000004b3047209 */ /* 0x000fe20007810000 */
[----:B------:R-:W1:Y:S01]  /*3d40*/  SHFL.BFLY PT, R6, R132, 0x1, 0x1f ;  /* 0x0c201f0084067f89 */ /* 0x000e6200000e0000 */
[C---:B------:R-:W-:Y:S01]  /*3d50*/  FSETP.NEU.FTZ.AND P0, PT, R136.reuse, -INF , PT ;  /* 0xff8000008800780b */ /* 0x040fe20003f1d000 */
[----:B------:R-:W-:Y:S01]  /*3d60*/  FMUL.FTZ R5, R136, UR5 ;  /* 0x0000000588057c20 */ /* 0x000fe20008410000 */
[----:B------:R-:W-:-:S04]  /*3d70*/  FMNMX.FTZ R4, R185, R4, !PT ;  /* 0x00000004b9047209 */ /* 0x000fc80007810000 */
[----:B------:R-:W-:Y:S02]  /*3d80*/  FMNMX.FTZ R4, R186, R4, !PT ;  /* 0x00000004ba047209 */ /* 0x000fe40007810000 */
[----:B------:R-:W-:Y:S02]  /*3d90*/  FSEL R3, R5, RZ, P0 ;  /* 0x000000ff05037208 */ /* 0x000fe40000000000 */
[----:B------:R-:W-:-:S03]  /*3da0*/  FMNMX.FTZ R4, R187, R4, !PT ;  /* 0x00000004bb047209 */ /* 0x000fc60007810000 */
[----:B------:R-:W-:Y:S01]  /*3db0*/  FFMA.FTZ R5, R46, UR5, -R3 ;  /* 0x000000052e057c23 */ /* 0x000fe20008010803 */
[----:B------:R-:W-:Y:S02]  /*3dc0*/  FMNMX.FTZ R4, R197, R4, !PT ;  /* 0x00000004c5047209 */ /* 0x000fe40007810000 */
[----:B--2---:R-:W-:Y:S01]  /*3dd0*/  FMNMX.FTZ R134, R134, R7, !PT ;  /* 0x0000000786867209 */ /* 0x004fe20007810000 */
[----:B------:R2:W-:Y:S01]  /*3de0*/  MUFU.EX2 R14, R5 ;  /* 0x00000005000e7308 */ /* 0x0005e20000000800 */
[----:B------:R-:W-:Y:S02]  /*3df0*/  FMNMX.FTZ R4, R196, R4, !PT ;  /* 0x00000004c4047209 */ /* 0x000fe40007810000 */
[C---:B------:R-:W-:Y:S01]  /*3e00*/  FSETP.NEU.FTZ.AND P0, PT, R134.reuse, -INF , PT ;  /* 0xff8000008600780b */ /* 0x040fe20003f1d000 */
[----:B------:R-:W-:Y:S01]  /*3e10*/  FMUL.FTZ R13, R134, UR5 ;  /* 0x00000005860d7c20 */ /* 0x000fe20008410000 */
[----:B------:R-:W-:Y:S02]  /*3e20*/  FMNMX.FTZ R4, R198, R4, !PT ;  /* 0x00000004c6047209 */ /* 0x000fe40007810000 */
[----:B-1----:R-:W-:-:S02]  /*3e30*/  FMNMX.FTZ R132, R132, R6, !PT ;  /* 0x0000000684847209 */ /* 0x002fc40007810000 */
[----:B------:R-:W-:Y:S01]  /*3e40*/  FSEL R13, R13, RZ, P0 ;  /* 0x000000ff0d0d7208 */ /* 0x000fe20000000000 */
[----:B------:R-:W1:Y:S01]  /*3e50*/  SHFL.BFLY PT, R6, R4, 0x2, 0x1f ;  /* 0x0c401f0004067f89 */ /* 0x000e6200000e0000 */
[C---:B------:R-:W-:Y:S01]  /*3e60*/  FSETP.NEU.FTZ.AND P0, PT, R132.reuse, -INF , PT ;  /* 0xff8000008400780b */ /* 0x040fe20003f1d000 */
[----:B------:R-:W-:-:S05]  /*3e70*/  FMUL.FTZ R12, R132, UR5 ;  /* 0x00000005840c7c20 */ /* 0x000fca0008410000 */
[----:B------:R-:W-:Y:S01]  /*3e80*/  FSEL R12, R12, RZ, P0 ;  /* 0x000000ff0c0c7208 */ /* 0x000fe20000000000 */
[----:B--2---:R-:W-:-:S04]  /*3e90*/  FFMA.FTZ R5, R47, UR5, -R13 ;  /* 0x000000052f057c23 */ /* 0x004fc8000801080d */
[--C-:B------:R-:W-:Y:S01]  /*3ea0*/  FFMA.FTZ R0, R64, UR5, -R12.reuse ;  /* 0x0000000540007c23 */ /* 0x100fe2000801080c */
[----:B------:R-:W-:Y:S01]  /*3eb0*/  FFMA.FTZ R2, R39, UR5, -R12 ;  /* 0x0000000527027c23 */ /* 0x000fe2000801080c */
[----:B------:R2:W-:Y:S08]  /*3ec0*/  MUFU.EX2 R238, R5 ;  /* 0x0000000500ee7308 */ /* 0x0005f00000000800 */
[----:B------:R3:W-:Y:S08]  /*3ed0*/  MUFU.EX2 R240, R0 ;  /* 0x0000000000f07308 */ /* 0x0007f00000000800 */
[----:B------:R4:W-:Y:S01]  /*3ee0*/  MUFU.EX2 R200, R2 ;  /* 0x0000000200c87308 */ /* 0x0009e20000000800 */
[----:B--2---:R-:W-:-:S07]  /*3ef0*/  FFMA.FTZ R5, R45, UR5, -R13 ;  /* 0x000000052d057c23 */ /* 0x004fce000801080d */
[----:B------:R2:W5:Y:S01]  /*3f00*/  MUFU.EX2 R15, R5 ;  /* 0x00000005000f7308 */ /* 0x0005620000000800 */
[----:B---3--:R-:W-:-:S07]  /*3f10*/  FFMA.FTZ R0, R38, UR5, -R12 ;  /* 0x0000000526007c23 */ /* 0x008fce000801080c */
[----:B------:R1:W3:Y:S01]  /*3f20*/  MUFU.EX2 R202, R0 ;  /* 0x0000000000ca7308 */ /* 0x0002e20000000800 */
[----:B----4-:R-:W-:-:S07]  /*3f30*/  FFMA.FTZ R2, R66, UR5, -R3 ;  /* 0x0000000542027c23 */ /* 0x010fce0008010803 */
[----:B------:R4:W4:Y:S01]  /*3f40*/  MUFU.EX2 R236, R2 ;  /* 0x0000000200ec7308 */ /* 0x0009220000000800 */
[----:B--2---:R-:W-:-:S07]  /*3f50*/  FFMA.FTZ R5, R36, UR5, -R13 ;  /* 0x0000000524057c23 */ /* 0x004fce000801080d */
[----:B------:R2:W-:Y:S01]  /*3f60*/  MUFU.EX2 R169, R5 ;  /* 0x0000000500a97308 */ /* 0x0005e20000000800 */
[----:B-1----:R-:W-:Y:S02]  /*3f70*/  FMNMX.FTZ R0, R4, R6, !PT ;  /* 0x0000000604007209 */ /* 0x002fe40007810000 */
[----:B-----5:R-:W-:Y:S02]  /*3f80*/  F2FP.BF16.F32.PACK_AB R4, R15, R238 ;  /* 0x000000ee0f04723e */ /* 0x020fe400000010ff */
[----:B---3--:R-:W-:Y:S01]  /*3f90*/  F2FP.BF16.F32.PACK_AB R7, R200, R202 ;  /* 0x000000cac807723e */ /* 0x008fe200000010ff */
[----:B------:R-:W1:Y:S01]  /*3fa0*/  SHFL.BFLY PT, R8, R0, 0x1, 0x1f ;  /* 0x0c201f0000087f89 */ /* 0x000e6200000e0000 */
[----:B----4-:R-:W-:-:S04]  /*3fb0*/  FFMA.FTZ R2, R67, UR5, -R3 ;  /* 0x0000000543027c23 */ /* 0x010fc80008010803 */
[----:B------:R3:W-:Y:S01]  /*3fc0*/  MUFU.EX2 R246, R2 ;  /* 0x0000000200f67308 */ /* 0x0007e20000000800 */
[----:B--2---:R-:W-:Y:S02]  /*3fd0*/  FFMA.FTZ R5, R37, UR5, -R13 ;  /* 0x0000000525057c23 */ /* 0x004fe4000801080d */
[----:B------:R-:W2:Y:S05]  /*3fe0*/  LDSM.16.MT88.4 R36, [R217+0xa000] ;  /* 0x00a00000d924783b */ /* 0x000eaa0000004200 */
[----:B------:R4:W5:Y:S01]  /*3ff0*/  MUFU.EX2 R201, R5 ;  /* 0x0000000500c97308 */ /* 0x0009620000000800 */
[----:B---3--:R-:W-:Y:S01]  /*4000*/  FFMA.FTZ R2, R68, UR5, -R3 ;  /* 0x0000000544027c23 */ /* 0x008fe20008010803 */
[----:B-1----:R-:W-:-:S02]  /*4010*/  FMNMX.FTZ R135, R0, R8, !PT ;  /* 0x0000000800877209 */ /* 0x002fc40007810000 */
[----:B------:R-:W-:-:S04]  /*4020*/  F2FP.BF16.F32.PACK_AB R8, R236, R14 ;  /* 0x0000000eec08723e */ /* 0x000fc800000010ff */
[----:B------:R1:W3:Y:S01]  /*4030*/  MUFU.EX2 R247, R2 ;  /* 0x0000000200f77308 */ /* 0x0002e20000000800 */
[C---:B------:R-:W-:Y:S01]  /*4040*/  FSETP.NEU.FTZ.AND P0, PT, R135.reuse, -INF , PT ;  /* 0xff8000008700780b */ /* 0x040fe20003f1d000 */
[----:B------:R-:W-:Y:S01]  /*4050*/  FMUL.FTZ R0, R135, UR5 ;  /* 0x0000000587007c20 */ /* 0x000fe20008410000 */
[----:B----4-:R-:W-:Y:S01]  /*4060*/  FFMA.FTZ R5, R65, UR5, -R12 ;  /* 0x0000000541057c23 */ /* 0x010fe2000801080c */
[----:B-----5:R-:W-:-:S03]  /*4070*/  F2FP.BF16.F32.PACK_AB R6, R201, R169 ;  /* 0x000000a9c906723e */ /* 0x020fc600000010ff */
[----:B------:R-:W-:Y:S01]  /*4080*/  FSEL R0, R0, RZ, P0 ;  /* 0x000000ff00007208 */ /* 0x000fe20000000000 */
[----:B------:R-:W4:Y:S01]  /*4090*/  MUFU.EX2 R239, R5 ;  /* 0x0000000500ef7308 */ /* 0x000f220000000800 */
[----:B-1----:R-:W-:Y:S01]  /*40a0*/  FFMA.FTZ R2, R56, UR5, -R3 ;  /* 0x0000000538027c23 */ /* 0x002fe20008010803 */
[----:B---3--:R-:W-:-:S06]  /*40b0*/  F2FP.BF16.F32.PACK_AB R10, R247, R246 ;  /* 0x000000f6f70a723e */ /* 0x008fcc00000010ff */
[----:B------:R1:W-:Y:S01]  /*40c0*/  MUFU.EX2 R199, R2 ;  /* 0x0000000200c77308 */ /* 0x0003e20000000800 */
[----:B----4-:R-:W-:-:S07]  /*40d0*/  F2FP.BF16.F32.PACK_AB R5, R240, R239 ;  /* 0x000000eff005723e */ /* 0x010fce00000010ff */
[----:B------:R-:W-:Y:S01]  /*40e0*/  HMMA.16816.F32.BF16 R108, R4, R24, RZ ;  /* 0x00000018046c723c */ /* 0x000fe200000418ff */
[----:B-1----:R-:W-:-:S05]  /*40f0*/  FFMA.FTZ R2, R57, UR5, -R3 ;  /* 0x0000000539027c23 */ /* 0x002fca0008010803 */
[C---:B------:R-:W-:Y:S01]  /*4100*/  HMMA.16816.F32.BF16 R84, R4.reuse, R26, RZ ;  /* 0x0000001a0454723c */ /* 0x040fe200000418ff */
[----:B------:R1:W-:Y:S05]  /*4110*/  MUFU.EX2 R28, R2 ;  /* 0x00000002001c7308 */ /* 0x0003ea0000000800 */
[C---:B------:R-:W-:Y:S06]  /*4120*/  HMMA.16816.F32.BF16 R116, R4.reuse, R16, RZ ;  /* 0x000000100474723c */ /* 0x040fec00000418ff */
[C---:B------:R-:W-:Y:S06]  /*4130*/  HMMA.16816.F32.BF16 R92, R4.reuse, R18, RZ ;  /* 0x00000012045c723c */ /* 0x040fec00000418ff */
[----:B------:R-:W-:Y:S01]  /*4140*/  HMMA.16816.F32.BF16 R112, R4, R20, RZ ;  /* 0x000000140470723c */ /* 0x000fe200000418ff */
[----:B-1----:R-:W-:-:S04]  /*4150*/  FFMA.FTZ R2, R80, UR5, -R0 ;  /* 0x0000000550027c23 */ /* 0x002fc80008010800 */
[----:B------:R1:W-:Y:S01]  /*4160*/  MUFU.EX2 R233, R2 ;  /* 0x0000000200e97308 */ /* 0x0003e20000000800 */
[C---:B------:R-:W-:Y:S06]  /*4170*/  HMMA.16816.F32.BF16 R88, R4.reuse, R22, RZ ;  /* 0x000000160458723c */ /* 0x040fec00000418ff */
[C---:B------:R-:W-:Y:S06]  /*4180*/  HMMA.16816.F32.BF16 R100, R4.reuse, R40, RZ ;  /* 0x000000280464723c */ /* 0x040fec00000418ff */
[----:B--2---:R-:W-:Y:S01]  /*4190*/  HMMA.16816.F32.BF16 R80, R4, R38, RZ ;  /* 0x000000260450723c */ /* 0x004fe200000418ff */
[----:B-1----:R-:W-:-:S05]  /*41a0*/  FFMA.FTZ R2, R69, UR5, -R0 ;  /* 0x0000000545027c23 */ /* 0x002fca0008010800 */
[C---:B------:R-:W-:Y:S01]  /*41b0*/  HMMA.16816.F32.BF16 R72, R4.reuse, R50, RZ ;  /* 0x000000320448723c */ /* 0x040fe200000418ff */
[----:B------:R1:W2:Y:S05]  /*41c0*/  MUFU.EX2 R231, R2 ;  /* 0x0000000200e77308 */ /* 0x0002aa0000000800 */
[C---:B------:R-:W-:Y:S06]  /*41d0*/  HMMA.16816.F32.BF16 R104, R4.reuse, R36, RZ ;  /* 0x000000240468723c */ /* 0x040fec00000418ff */
[C---:B------:R-:W-:Y:S06]  /*41e0*/  HMMA.16816.F32.BF16 R96, R4.reuse, R48, RZ ;  /* 0x000000300460723c */ /* 0x040fec00000418ff */
[----:B------:R-:W-:Y:S01]  /*41f0*/  HMMA.16816.F32.BF16 R76, R4, R42, RZ ;  /* 0x0000002a044c723c */ /* 0x000fe200000418ff */
[----:B-1----:R-:W-:Y:S01]  /*4200*/  FFMA.FTZ R2, R71, UR5, -R0 ;  /* 0x0000000547027c23 */ /* 0x002fe20008010800 */
[----:B--2---:R-:W-:-:S03]  /*4210*/  F2FP.BF16.F32.PACK_AB R9, R231, R233 ;  /* 0x000000e9e709723e */ /* 0x004fc600000010ff */
[----:B------:R1:W-:Y:S02]  /*4220*/  MUFU.EX2 R232, R2 ;  /* 0x0000000200e87308 */ /* 0x0003e40000000800 */
[----:B-1----:R-:W-:-:S06]  /*4230*/  FFMA.FTZ R2, R70, UR5, -R0 ;  /* 0x0000000546027c23 */ /* 0x002fcc0008010800 */
[----:B------:R1:W2:Y:S02]  /*4240*/  MUFU.EX2 R235, R2 ;  /* 0x0000000200eb7308 */ /* 0x0002a40000000800 */
[----:B-1----:R-:W-:Y:S01]  /*4250*/  FFMA.FTZ R2, R59, UR5, -R3 ;  /* 0x000000053b027c23 */ /* 0x002fe20008010803 */
[----:B--2---:R-:W-:-:S05]  /*4260*/  F2FP.BF16.F32.PACK_AB R11, R235, R232 ;  /* 0x000000e8eb0b723e */ /* 0x004fca00000010ff */
[----:B------:R1:W-:Y:S02]  /*4270*/  MUFU.EX2 R44, R2 ;  /* 0x00000002002c7308 */ /* 0x0003e40000000800 */
[C---:B------:R-:W-:Y:S06]  /*4280*/  HMMA.16816.F32.BF16 R68, R8.reuse, R16, RZ ;  /* 0x000000100844723c */ /* 0x040fec00000418ff */
[C---:B------:R-:W-:Y:S06]  /*4290*/  HMMA.16816.F32.BF16 R64, R8.reuse, R20, RZ ;  /* 0x000000140840723c */ /* 0x040fec00000418ff */
[C---:B------:R-:W-:Y:S01]  /*42a0*/  HMMA.16816.F32.BF16 R124, R8.reuse, R22, RZ ;  /* 0x00000016087c723c */ /* 0x040fe200000418ff */
[----:B-1----:R-:W-:Y:S01]  /*42b0*/  FFMA.FTZ R2, R58, UR5, -R3 ;  /* 0x000000053a027c23 */ /* 0x002fe20008010803 */
[----:B------:R-:W1:Y:S03]  /*42c0*/  LDSM.16.MT88.4 R20, [R139+0x9400] ;  /* 0x009400008b14783b */ /* 0x000e660000004200 */
[----:B------:R2:W-:Y:S01]  /*42d0*/  MUFU.EX2 R153, R2 ;  /* 0x0000000200997308 */ /* 0x0005e20000000800 */
[C---:B------:R-:W-:Y:S06]  /*42e0*/  HMMA.16816.F32.BF16 R56, R8.reuse, R36, RZ ;  /* 0x000000240838723c */ /* 0x040fec00000418ff */
[C---:B------:R-:W-:Y:S06]  /*42f0*/  HMMA.16816.F32.BF16 R140, R8.reuse, R38, RZ ;  /* 0x00000026088c723c */ /* 0x040fec00000418ff */
[----:B------:R-:W-:Y:S01]  /*4300*/  HMMA.16816.F32.BF16 R52, R8, R40, RZ ;  /* 0x000000280834723c */ /* 0x000fe200000418ff */
[----:B--2---:R-:W-:-:S05]  /*4310*/  FFMA.FTZ R2, R120, UR5, -R13 ;  /* 0x0000000578027c23 */ /* 0x004fca000801080d */
[----:B------:R-:W-:Y:S01]  /*4320*/  HMMA.16816.F32.BF16 R36, R8, R48, RZ ;  /* 0x000000300824723c */ /* 0x000fe200000418ff */
[----:B------:R2:W-:Y:S02]  /*4330*/  MUFU.EX2 R234, R2 ;  /* 0x0000000200ea7308 */ /* 0x0005e40000000800 */
[----:B--2---:R-:W-:-:S03]  /*4340*/  FFMA.FTZ R2, R121, UR5, -R13 ;  /* 0x0000000579027c23 */ /* 0x004fc6000801080d */
[----:B------:R-:W-:Y:S01]  /*4350*/  HMMA.16816.F32.BF16 R120, R8, R18, RZ ;  /* 0x000000120878723c */ /* 0x000fe200000418ff */
[----:B------:R-:W2:Y:S02]  /*4360*/  LDSM.16.MT88.4 R16, [R217+0x9400] ;  /* 0x00940000d910783b */ /* 0x000ea40000004200 */
[----:B------:R3:W4:Y:S02]  /*4370*/  MUFU.EX2 R237, R2 ;  /* 0x0000000200ed7308 */ /* 0x0007240000000800 */
[----:B---3--:R-:W-:Y:S01]  /*4380*/  FFMA.FTZ R2, R60, UR5, -R13 ;  /* 0x000000053c027c23 */ /* 0x008fe2000801080d */
[----:B----4-:R-:W-:-:S05]  /*4390*/  F2FP.BF16.F32.PACK_AB R4, R237, R234 ;  /* 0x000000eaed04723e */ /* 0x010fca00000010ff */
[----:B------:R3:W-:Y:S02]  /*43a0*/  MUFU.EX2 R245, R2 ;  /* 0x0000000200f57308 */ /* 0x0007e40000000800 */
[----:B---3--:R-:W-:Y:S02]  /*43b0*/  FFMA.FTZ R2, R61, UR5, -R13 ;  /* 0x000000053d027c23 */ /* 0x008fe4000801080d */
[----:B------:R-:W-:Y:S04]  /*43c0*/  HMMA.16816.F32.BF16 R60, R8, R24, RZ ;  /* 0x00000018083c723c */ /* 0x000fe800000418ff */
[----:B------:R3:W4:Y:S02]  /*43d0*/  MUFU.EX2 R244, R2 ;  /* 0x0000000200f47308 */ /* 0x0007240000000800 */
[----:B---3--:R-:W-:Y:S01]  /*43e0*/  FFMA.FTZ R2, R129, UR5, -R12 ;  /* 0x0000000581027c23 */ /* 0x008fe2000801080c */
[----:B----4-:R-:W-:-:S05]  /*43f0*/  F2FP.BF16.F32.PACK_AB R6, R244, R245 ;  /* 0x000000f5f406723e */ /* 0x010fca00000010ff */
[----:B------:R3:W-:Y:S02]  /*4400*/  MUFU.EX2 R227, R2 ;  /* 0x0000000200e37308 */ /* 0x0007e40000000800 */
[--C-:B---3--:R-:W-:Y:S02]  /*4410*/  FFMA.FTZ R2, R128, UR5, -R12.reuse ;  /* 0x0000000580027c23 */ /* 0x108fe4000801080c */
[----:B------:R-:W-:Y:S01]  /*4420*/  HMMA.16816.F32.BF16 R128, R8, R26, RZ ;  /* 0x0000001a0880723c */ /* 0x000fe200000418ff */
[----:B------:R-:W-:Y:S03]  /*4430*/  LDSM.16.MT88.4 R24, [R139+0xa400] ;  /* 0x00a400008b18783b */ /* 0x000fe60000004200 */
[----:B------:R3:W4:Y:S02]  /*4440*/  MUFU.EX2 R230, R2 ;  /* 0x0000000200e67308 */ /* 0x0007240000000800 */
[----:B---3--:R-:W-:Y:S01]  /*4450*/  FFMA.FTZ R2, R133, UR5, -R12 ;  /* 0x0000000585027c23 */ /* 0x008fe2000801080c */
[----:B------:R-:W-:-:S02]  /*4460*/  MOV R133, R28 ;  /* 0x0000001c00857202 */ /* 0x000fc40000000f00 */
[----:B------:R-:W3:Y:S03]  /*4470*/  LDSM.16.MT88.4 R28, [R217+0xa400] ;  /* 0x00a40000d91c783b */ /* 0x000ee60000004200 */
[----:B------:R5:W-:Y:S01]  /*4480*/  MUFU.EX2 R229, R2 ;  /* 0x0000000200e57308 */ /* 0x000be20000000800 */
[----:B----4-:R-:W-:Y:S01]  /*4490*/  F2FP.BF16.F32.PACK_AB R5, R230, R227 ;  /* 0x000000e3e605723e */ /* 0x010fe200000010ff */
[----:B-----5:R-:W-:Y:S01]  /*44a0*/  FFMA.FTZ R2, R137, UR5, -R12 ;  /* 0x0000000589027c23 */ /* 0x020fe2000801080c */
[----:B------:R-:W-:Y:S02]  /*44b0*/  MOV R137, R44 ;  /* 0x0000002c00897202 */ /* 0x000fe40000000f00 */
[----:B------:R-:W4:Y:S03]  /*44c0*/  LDSM.16.MT88.4 R44, [R217+0xb400] ;  /* 0x00b40000d92c783b */ /* 0x000f260000004200 */
[----:B------:R5:W1:Y:S02]  /*44d0*/  MUFU.EX2 R228, R2 ;  /* 0x0000000200e47308 */ /* 0x000a640000000800 */
[--C-:B-----5:R-:W-:Y:S01]  /*44e0*/  FFMA.FTZ R2, R144, UR5, -R0.reuse ;  /* 0x0000000590027c23 */ /* 0x120fe20008010800 */
[----:B-1----:R-:W-:Y:S01]  /*44f0*/  F2FP.BF16.F32.PACK_AB R7, R228, R229 ;  /* 0x000000e5e407723e */ /* 0x002fe200000010ff */
[----:B------:R-:W-:Y:S01]  /*4500*/  HMMA.16816.F32.BF16 R144, R8, R42, RZ ;  /* 0x0000002a0890723c */ /* 0x000fe200000418ff */
[----:B------:R-:W-:Y:S03]  /*4510*/  LDSM.16.MT88.4 R40, [R217+0x9800] ;  /* 0x00980000d928783b */ /* 0x000fe60000004200 */
[----:B------:R1:W-:Y:S02]  /*4520*/  MUFU.EX2 R225, R2 ;  /* 0x0000000200e17308 */ /* 0x0003e40000000800 */
[C---:B------:R-:W-:Y:S06]  /*4530*/  HMMA.16816.F32.BF16 R116, R4.reuse, R20, R116 ;  /* 0x000000140474723c */ /* 0x040fec0000041874 */
[C---:B--2---:R-:W-:Y:S06]  /*4540*/  HMMA.16816.F32.BF16 R112, R4.reuse, R16, R112 ;  /* 0x000000100470723c */ /* 0x044fec0000041870 */
[----:B---3--:R-:W-:Y:S01]  /*4550*/  HMMA.16816.F32.BF16 R156, R4, R28, R104 ;  /* 0x0000001c049c723c */ /* 0x008fe20000041868 */
[----:B-1----:R-:W-:-:S04]  /*4560*/  FFMA.FTZ R2, R148, UR5, -R0 ;  /* 0x0000000594027c23 */ /* 0x002fc80008010800 */
[----:B------:R1:W2:Y:S01]  /*4570*/  MUFU.EX2 R226, R2 ;  /* 0x0000000200e27308 */ /* 0x0002a20000000800 */
[----:B------:R-:W-:Y:S01]  /*4580*/  HMMA.16816.F32.BF16 R148, R8, R50, RZ ;  /* 0x000000320894723c */ /* 0x000fe200000418ff */
[----:B------:R-:W3:Y:S05]  /*4590*/  LDSM.16.MT88.4 R48, [R139+0x9800] ;  /* 0x009800008b30783b */ /* 0x000eea0000004200 */
[----:B----4-:R-:W-:Y:S01]  /*45a0*/  HMMA.16816.F32.BF16 R104, R4, R44, R96 ;  /* 0x0000002c0468723c */ /* 0x010fe20000041860 */
[----:B------:R-:W-:-:S05]  /*45b0*/  F2FP.BF16.F32.PACK_AB R8, R133, R199 ;  /* 0x000000c78508723e */ /* 0x000fca00000010ff */
[----:B------:R-:W-:Y:S01]  /*45c0*/  HMMA.16816.F32.BF16 R96, R4, R26, R84 ;  /* 0x0000001a0460723c */ /* 0x000fe20000041854 */
[----:B-1----:R-:W-:Y:S01]  /*45d0*/  FFMA.FTZ R2, R152, UR5, -R0 ;  /* 0x0000000598027c23 */ /* 0x002fe20008010800 */
[----:B--2---:R-:W-:-:S04]  /*45e0*/  F2FP.BF16.F32.PACK_AB R9, R226, R225 ;  /* 0x000000e1e209723e */ /* 0x004fc800000010ff */
[C---:B------:R-:W-:Y:S01]  /*45f0*/  HMMA.16816.F32.BF16 R92, R4.reuse, R22, R92 ;  /* 0x00000016045c723c */ /* 0x040fe2000004185c */
[----:B------:R1:W-:Y:S05]  /*4600*/  MUFU.EX2 R224, R2 ;  /* 0x0000000200e07308 */ /* 0x0003ea0000000800 */
[----:B------:R-:W-:Y:S01]  /*4610*/  HMMA.16816.F32.BF16 R84, R4, R34, R76 ;  /* 0x000000220454723c */ /* 0x000fe2000004184c */
[----:B-1----:R-:W-:Y:S01]  /*4620*/  FFMA.FTZ R2, R138, UR5, -R0 ;  /* 0x000000058a027c23 */ /* 0x002fe20008010800 */
[----:B------:R-:W-:-:S04]  /*4630*/  MOV R138, R153 ;  /* 0x00000099008a7202 */ /* 0x000fc80000000f00 */
[----:B------:R-:W-:Y:S01]  /*4640*/  HMMA.16816.F32.BF16 R152, R4, R24, R108 ;  /* 0x000000180498723c */ /* 0x000fe2000004186c */
[----:B------:R1:W2:Y:S01]  /*4650*/  MUFU.EX2 R223, R2 ;  /* 0x0000000200df7308 */ /* 0x0002a20000000800 */
[----:B------:R-:W-:-:S04]  /*4660*/  F2FP.BF16.F32.PACK_AB R10, R138, R137 ;  /* 0x000000898a0a723e */ /* 0x000fc800000010ff */
[C---:B------:R-:W-:Y:S06]  /*4670*/  HMMA.16816.F32.BF16 R108, R4.reuse, R32, R100 ;  /* 0x00000020046c723c */ /* 0x040fec0000041864 */
[----:B------:R-:W-:Y:S01]  /*4680*/  HMMA.16816.F32.BF16 R100, R4, R18, R88 ;  /* 0x000000120464723c */ /* 0x000fe20000041858 */
[----:B-1----:R-:W-:Y:S01]  /*4690*/  FFMA.FTZ R2, R161, UR5, -R3 ;  /* 0x00000005a1027c23 */ /* 0x002fe20008010803 */
[----:B--2---:R-:W-:-:S04]  /*46a0*/  F2FP.BF16.F32.PACK_AB R11, R223, R224 ;  /* 0x000000e0df0b723e */ /* 0x004fc800000010ff */
[C---:B------:R-:W-:Y:S01]  /*46b0*/  HMMA.16816.F32.BF16 R88, R4.reuse, R30, R80 ;  /* 0x0000001e0458723c */ /* 0x040fe20000041850 */
[----:B------:R1:W-:Y:S05]  /*46c0*/  MUFU.EX2 R215, R2 ;  /* 0x0000000200d77308 */ /* 0x0003ea0000000800 */
[----:B------:R-:W-:Y:S06]  /*46d0*/  HMMA.16816.F32.BF16 R80, R4, R46, R72 ;  /* 0x0000002e0450723c */ /* 0x000fec0000041848 */
[C---:B------:R-:W-:Y:S06]  /*46e0*/  HMMA.16816.F32.BF16 R72, R8.reuse, R20, R68 ;  /* 0x000000140848723c */ /* 0x040fec0000041844 */
[----:B------:R-:W-:Y:S01]  /*46f0*/  HMMA.16816.F32.BF16 R68, R8, R16, R64 ;  /* 0x000000100844723c */ /* 0x000fe20000041840 */
[----:B-1----:R-:W-:-:S04]  /*4700*/  FFMA.FTZ R2, R163, UR5, -R13 ;  /* 0x00000005a3027c23 */ /* 0x002fc8000801080d */
[----:B------:R1:W-:Y:S01]  /*4710*/  MUFU.EX2 R214, R2 ;  /* 0x0000000200d67308 */ /* 0x0003e20000000800 */
[C---:B------:R-:W-:Y:S06]  /*4720*/  HMMA.16816.F32.BF16 R64, R8.reuse, R24, R60 ;  /* 0x000000180840723c */ /* 0x040fec000004183c */
[C---:B------:R-:W-:Y:S01]  /*4730*/  HMMA.16816.F32.BF16 R60, R8.reuse, R22, R120 ;  /* 0x00000016083c723c */ /* 0x040fe20000041878 */
[----:B------:R-:W-:Y:S05]  /*4740*/  LDSM.16.MT88.4 R20, [R217+0xa800] ;  /* 0x00a80000d914783b */ /* 0x000fea0000004200 */
[----:B------:R-:W-:Y:S01]  /*4750*/  HMMA.16816.F32.BF16 R180, R8, R32, R52 ;  /* 0x0000002008b4723c */ /* 0x000fe20000041834 */
[----:B------:R-:W-:-:S02]  /*4760*/  MOV R123, R201 ;  /* 0x000000c9007b7202 */ /* 0x000fc40000000f00 */
[----:B------:R-:W-:Y:S01]  /*4770*/  MOV R122, R200 ;  /* 0x000000c8007a7202 */ /* 0x000fe20000000f00 */
[--C-:B-1----:R-:W-:Y:S01]  /*4780*/  FFMA.FTZ R2, R162, UR5, -R13.reuse ;  /* 0x00000005a2027c23 */ /* 0x102fe2000801080d */
[----:B------:R-:W-:Y:S01]  /*4790*/  MOV R121, R199 ;  /* 0x000000c700797202 */ /* 0x000fe20000000f00 */
[C---:B------:R-:W-:Y:S01]  /*47a0*/  HMMA.16816.F32.BF16 R52, R8.reuse, R26, R128 ;  /* 0x0000001a0834723c */ /* 0x040fe20000041880 */
[----:B------:R-:W-:Y:S01]  /*47b0*/  LDSM.16.MT88.4 R24, [R217+0xb800] ;  /* 0x00b80000d918783b */ /* 0x000fe20000004200 */
[----:B------:R1:W2:Y:S04]  /*47c0*/  MUFU.EX2 R213, R2 ;  /* 0x0000000200d57308 */ /* 0x0002a80000000800 */
[----:B------:R-:W-:Y:S01]  /*47d0*/  HMMA.16816.F32.BF16 R32, R8, R34, R144 ;  /* 0x000000220820723c */ /* 0x000fe20000041890 */
[----:B-1----:R-:W-:Y:S01]  /*47e0*/  FFMA.FTZ R2, R160, UR5, -R13 ;  /* 0x00000005a0027c23 */ /* 0x002fe2000801080d */
[----:B--2---:R-:W-:-:S04]  /*47f0*/  F2FP.BF16.F32.PACK_AB R4, R213, R214 ;  /* 0x000000d6d504723e */ /* 0x004fc800000010ff */
[C---:B------:R-:W-:Y:S01]  /*4800*/  HMMA.16816.F32.BF16 R160, R8.reuse, R28, R56 ;  /* 0x0000001c08a0723c */ /* 0x040fe20000041838 */
[----:B------:R1:W-:Y:S05]  /*4810*/  MUFU.EX2 R212, R2 ;  /* 0x0000000200d47308 */ /* 0x0003ea0000000800 */
[C---:B------:R-:W-:Y:S01]  /*4820*/  HMMA.16816.F32.BF16 R56, R8.reuse, R18, R124 ;  /* 0x000000120838723c */ /* 0x040fe2000004187c */
[----:B------:R-:W-:Y:S05]  /*4830*/  LDSM.16.MT88.4 R16, [R139+0xb800] ;  /* 0x00b800008b10783b */ /* 0x000fea0000004200 */
[----:B------:R-:W-:Y:S01]  /*4840*/  HMMA.16816.F32.BF16 R28, R8, R30, R140 ;  /* 0x0000001e081c723c */ /* 0x000fe2000004188c */
[----:B-1----:R-:W-:Y:S01]  /*4850*/  FFMA.FTZ R2, R164, UR5, -R13 ;  /* 0x00000005a4027c23 */ /* 0x002fe2000801080d */
[----:B------:R-:W-:-:S03]  /*4860*/  MOV R164, R169 ;  /* 0x000000a900a47202 */ /* 0x000fc60000000f00 */
[----:B------:R1:W2:Y:S02]  /*4870*/  MUFU.EX2 R211, R2 ;  /* 0x0000000200d37308 */ /* 0x0002a40000000800 */
[--C-:B-1----:R-:W-:Y:S01]  /*4880*/  FFMA.FTZ R2, R168, UR5, -R12.reuse ;  /* 0x00000005a8027c23 */ /* 0x102fe2000801080c */
[----:B--2---:R-:W-:Y:S01]  /*4890*/  F2FP.BF16.F32.PACK_AB R6, R211, R212 ;  /* 0x000000d4d306723e */ /* 0x004fe200000010ff */
[C---:B------:R-:W-:Y:S01]  /*48a0*/  HMMA.16816.F32.BF16 R168, R8.reuse, R44, R36 ;  /* 0x0000002c08a8723c */ /* 0x040fe20000041824 */
[----:B------:R-:W1:Y:S03]  /*48b0*/  LDSM.16.MT88.4 R36, [R139+0xa800] ;  /* 0x00a800008b24783b */ /* 0x000e660000004200 */
[----:B------:R2:W-:Y:S02]  /*48c0*/  MUFU.EX2 R210, R2 ;  /* 0x0000000200d27308 */ /* 0x0005e40000000800 */
[----:B------:R-:W-:Y:S01]  /*48d0*/  HMMA.16816.F32.BF16 R44, R8, R46, R148 ;  /* 0x0000002e082c723c */ /* 0x000fe20000041894 */
[----:B--2---:R-:W-:Y:S01]  /*48e0*/  FFMA.FTZ R2, R166, UR5, -R12 ;  /* 0x00000005a6027c23 */ /* 0x004fe2000801080c */
[----:B------:R-:W-:-:S04]  /*48f0*/  MOV R166, R202 ;  /* 0x000000ca00a67202 */ /* 0x000fc80000000f00 */
[----:B------:R2:W4:Y:S02]  /*4900*/  MUFU.EX2 R209, R2 ;  /* 0x0000000200d17308 */ /* 0x0005240000000800 */
[----:B--2---:R-:W-:Y:S01]  /*4910*/  FFMA.FTZ R2, R165, UR5, -R12 ;  /* 0x00000005a5027c23 */ /* 0x004fe2000801080c */
[----:B----4-:R-:W-:-:S05]  /*4920*/  F2FP.BF16.F32.PACK_AB R5, R209, R210 ;  /* 0x000000d2d105723e */ /* 0x010fca00000010ff */
[----:B------:R2:W-:Y:S02]  /*4930*/  MUFU.EX2 R208, R2 ;  /* 0x0000000200d07308 */ /* 0x0005e40000000800 */
[----:B--2---:R-:W-:-:S06]  /*4940*/  FFMA.FTZ R2, R167, UR5, -R12 ;  /* 0x00000005a7027c23 */ /* 0x004fcc000801080c */
[----:B------:R2:W4:Y:S02]  /*4950*/  MUFU.EX2 R207, R2 ;  /* 0x0000000200cf7308 */ /* 0x0005240000000800 */
[----:B--2---:R-:W-:Y:S01]  /*4960*/  FFMA.FTZ R2, R173, UR5, -R3 ;  /* 0x00000005ad027c23 */ /* 0x004fe20008010803 */
[----:B----4-:R-:W-:-:S05]  /*4970*/  F2FP.BF16.F32.PACK_AB R7, R207, R208 ;  /* 0x000000d0cf07723e */ /* 0x010fca00000010ff */
[----:B------:R2:W4:Y:S02]  /*4980*/  MUFU.EX2 R206, R2 ;  /* 0x0000000200ce7308 */ /* 0x0005240000000800 */
[C---:B---3--:R-:W-:Y:S06]  /*4990*/  HMMA.16816.F32.BF16 R140, R4.reuse, R48, R116 ;  /* 0x00000030048c723c */ /* 0x048fec0000041874 */
[C---:B------:R-:W-:Y:S06]  /*49a0*/  HMMA.16816.F32.BF16 R112, R4.reuse, R40, R112 ;  /* 0x000000280470723c */ /* 0x040fec0000041870 */
[----:B------:R-:W-:Y:S01]  /*49b0*/  HMMA.16816.F32.BF16 R148, R4, R50, R92 ;  /* 0x000000320494723c */ /* 0x000fe2000004185c */
[----:B--2---:R-:W-:Y:S01]  /*49c0*/  FFMA.FTZ R2, R172, UR5, -R3 ;  /* 0x00000005ac027c23 */ /* 0x004fe20008010803 */
[----:B----4-:R-:W-:-:S03]  /*49d0*/  F2FP.BF16.F32.PACK_AB R8, R206, R215 ;  /* 0x000000d7ce08723e */ /* 0x010fc600000010ff */
[----:B------:R2:W-:Y:S01]  /*49e0*/  MUFU.EX2 R205, R2 ;  /* 0x0000000200cd7308 */ /* 0x0005e20000000800 */
[C---:B-1----:R-:W-:Y:S01]  /*49f0*/  HMMA.16816.F32.BF16 R92, R4.reuse, R38, R96 ;  /* 0x00000026045c723c */ /* 0x042fe20000041860 */
[----:B------:R-:W-:Y:S05]  /*4a00*/  LDSM.16.MT88.4 R96, [R139+0xac00] ;  /* 0x00ac00008b60783b */ /* 0x000fea0000004200 */
[C---:B------:R-:W-:Y:S06]  /*4a10*/  HMMA.16816.F32.BF16 R116, R4.reuse, R18, R84 ;  /* 0x000000120474723c */ /* 0x040fec0000041854 */
[----:B------:R-:W-:Y:S01]  /*4a20*/  HMMA.16816.F32.BF16 R124, R4, R36, R152 ;  /* 0x00000024047c723c */ /* 0x000fe20000041898 */
[----:B------:R-:W-:Y:S01]  /*4a30*/  LDSM.16.MT88.4 R152, [R139+0x9c00] ;  /* 0x009c00008b98783b */ /* 0x000fe20000004200 */
[----:B--2---:R-:W-:-:S04]  /*4a40*/  FFMA.FTZ R2, R174, UR5, -R3 ;  /* 0x00000005ae027c23 */ /* 0x004fc80008010803 */
[C---:B------:R-:W-:Y:S01]  /*4a50*/  HMMA.16816.F32.BF16 R128, R4.reuse, R20, R156 ;  /* 0x000000140480723c */ /* 0x040fe2000004189c */
[----:B------:R1:W2:Y:S05]  /*4a60*/  MUFU.EX2 R204, R2 ;  /* 0x0000000200cc7308 */ /* 0x0002aa0000000800 */
[C---:B------:R-:W-:Y:S06]  /*4a70*/  HMMA.16816.F32.BF16 R76, R4.reuse, R42, R100 ;  /* 0x0000002a044c723c */ /* 0x040fec0000041864 */
[----:B------:R-:W-:Y:S01]  /*4a80*/  HMMA.16816.F32.BF16 R84, R4, R26, R80 ;  /* 0x0000001a0454723c */ /* 0x000fe20000041850 */
[----:B------:R-:W-:Y:S01]  /*4a90*/  LDSM.16.MT88.4 R80, [R217+0x9c00] ;  /* 0x009c0000d950783b */ /* 0x000fe20000004200 */
[----:B-1----:R-:W-:Y:S01]  /*4aa0*/  FFMA.FTZ R2, R176, UR5, -R3 ;  /* 0x00000005b0027c23 */ /* 0x002fe20008010803 */
[----:B--2---:R-:W-:-:S03]  /*4ab0*/  F2FP.BF16.F32.PACK_AB R10, R204, R205 ;  /* 0x000000cdcc0a723e */ /* 0x004fc600000010ff */
[----:B------:R1:W-:Y:S02]  /*4ac0*/  MUFU.EX2 R203, R2 ;  /* 0x0000000200cb7308 */ /* 0x0003e40000000800 */
[----:B-1----:R-:W-:-:S06]  /*4ad0*/  FFMA.FTZ R2, R177, UR5, -R3 ;  /* 0x00000005b1027c23 */ /* 0x002fcc0008010803 */
[----:B------:R1:W-:Y:S02]  /*4ae0*/  MUFU.EX2 R202, R2 ;  /* 0x0000000200ca7308 */ /* 0x0003e40000000800 */
[--C-:B-1----:R-:W-:Y:S01]  /*4af0*/  FFMA.FTZ R2, R175, UR5, -R3.reuse ;  /* 0x00000005af027c23 */ /* 0x102fe20008010803 */
[----:B------:R-:W-:Y:S01]  /*4b00*/  FFMA.FTZ R3, R184, UR5, -R3 ;  /* 0x00000005b8037c23 */ /* 0x000fe20008010803 */
[----:B------:R-:W-:Y:S01]  /*4b10*/  HMMA.16816.F32.BF16 R172, R4, R16, R108 ;  /* 0x0000001004ac723c */ /* 0x000fe2000004186c */
[----:B------:R-:W1:Y:S03]  /*4b20*/  LDSM.16.MT88.4 R108, [R217+0xac00] ;  /* 0x00ac0000d96c783b */ /* 0x000e660000004200 */
[----:B------:R2:W-:Y:S08]  /*4b30*/  MUFU.EX2 R201, R2 ;  /* 0x0000000200c97308 */ /* 0x0005f00000000800 */
[----:B------:R3:W-:Y:S01]  /*4b40*/  MUFU.EX2 R184, R3 ;  /* 0x0000000300b87308 */ /* 0x0007e20000000800 */
[----:B--2---:R-:W-:-:S07]  /*4b50*/  FFMA.FTZ R2, R178, UR5, -R0 ;  /* 0x00000005b2027c23 */ /* 0x004fce0008010800 */
[----:B------:R2:W-:Y:S01]  /*4b60*/  MUFU.EX2 R200, R2 ;  /* 0x0000000200c87308 */ /* 0x0005e20000000800 */
[----:B---3--:R-:W-:-:S05]  /*4b70*/  MOV R3, R14 ;  /* 0x0000000e00037202 */ /* 0x008fca0000000f00 */
[----:B------:R-:W-:-:S04]  /*4b80*/  FADD.FTZ R3, R3, R236 ;  /* 0x000000ec03037221 */ /* 0x000fc80000010000 */
[----:B------:R-:W-:Y:S01]  /*4b90*/  FADD.FTZ R3, R246, R3 ;  /* 0x00000003f6037221 */ /* 0x000fe20000010000 */
[----:B--2---:R-:W-:-:S03]  /*4ba0*/  FFMA.FTZ R2, R179, UR5, -R0 ;  /* 0x00000005b3027c23 */ /* 0x004fc60008010800 */
[----:B------:R-:W-:Y:S01]  /*4bb0*/  FADD.FTZ R3, R247, R3 ;  /* 0x00000003f7037221 */ /* 0x000fe20000010000 */
[C---:B------:R-:W-:Y:S01]  /*4bc0*/  HMMA.16816.F32.BF16 R176, R4.reuse, R24, R104 ;  /* 0x0000001804b0723c */ /* 0x040fe20000041868 */
[----:B------:R2:W3:Y:S05]  /*4bd0*/  MUFU.EX2 R199, R2 ;  /* 0x0000000200c77308 */ /* 0x0004ea0000000800 */
[----:B------:R-:W-:Y:S01]  /*4be0*/  HMMA.16816.F32.BF16 R104, R4, R22, R88 ;  /* 0x000000160468723c */ /* 0x000fe20000041858 */
[----:B------:R-:W4:Y:S01]  /*4bf0*/  LDSM.16.MT88.4 R4, [R217+0xbc00] ;  /* 0x00bc0000d904783b */ /* 0x000f220000004200 */
[----:B--2---:R-:W-:Y:S01]  /*4c00*/  FFMA.FTZ R2, R185, UR5, -R0 ;  /* 0x00000005b9027c23 */ /* 0x004fe20008010800 */
[----:B---3--:R-:W-:-:S03]  /*4c10*/  F2FP.BF16.F32.PACK_AB R9, R199, R200 ;  /* 0x000000c8c709723e */ /* 0x008fc600000010ff */
[----:B------:R2:W-:Y:S02]  /*4c20*/  MUFU.EX2 R185, R2 ;  /* 0x0000000200b97308 */ /* 0x0005e40000000800 */
[----:B--2---:R-:W-:Y:S01]  /*4c30*/  FFMA.FTZ R2, R186, UR5, -R0 ;  /* 0x00000005ba027c23 */ /* 0x004fe20008010800 */
[----:B------:R-:W-:-:S05]  /*4c40*/  MOV R186, R138 ;  /* 0x0000008a00ba7202 */ /* 0x000fca0000000f00 */
[----:B------:R2:W3:Y:S02]  /*4c50*/  MUFU.EX2 R138, R2 ;  /* 0x00000002008a7308 */ /* 0x0004e40000000800 */
[----:B--2---:R-:W-:Y:S01]  /*4c60*/  FFMA.FTZ R2, R187, UR5, -R0 ;  /* 0x00000005bb027c23 */ /* 0x004fe20008010800 */
[----:B------:R-:W-:Y:S02]  /*4c70*/  MOV R187, R137 ;  /* 0x0000008900bb7202 */ /* 0x000fe40000000f00 */
[----:B---3--:R-:W-:-:S03]  /*4c80*/  F2FP.BF16.F32.PACK_AB R11, R138, R185 ;  /* 0x000000b98a0b723e */ /* 0x008fc600000010ff */
[----:B------:R2:W-:Y:S04]  /*4c90*/  MUFU.EX2 R137, R2 ;  /* 0x0000000200897308 */ /* 0x0005e80000000800 */
[C---:B------:R-:W-:Y:S06]  /*4ca0*/  HMMA.16816.F32.BF16 R144, R8.reuse, R48, R72 ;  /* 0x000000300890723c */ /* 0x040fec0000041848 */
[----:B------:R-:W-:Y:S01]  /*4cb0*/  HMMA.16816.F32.BF16 R68, R8, R40, R68 ;  /* 0x000000280844723c */ /* 0x000fe20000041844 */
[----:B--2---:R-:W-:Y:S01]  /*4cc0*/  FFMA.FTZ R2, R188, UR5, -R13 ;  /* 0x00000005bc027c23 */ /* 0x004fe2000801080d */
[----:B------:R-:W-:-:S04]  /*4cd0*/  MOV R188, R133 ;  /* 0x0000008500bc7202 */ /* 0x000fc80000000f00 */
[C---:B------:R-:W-:Y:S01]  /*4ce0*/  HMMA.16816.F32.BF16 R56, R8.reuse, R42, R56 ;  /* 0x0000002a0838723c */ /* 0x040fe20000041838 */
[----:B------:R-:W-:Y:S01]  /*4cf0*/  MOV R41, R164 ;  /* 0x000000a400297202 */ /* 0x000fe20000000f00 */
[----:B------:R2:W-:Y:S04]  /*4d00*/  MUFU.EX2 R133, R2 ;  /* 0x0000000200857308 */ /* 0x0005e80000000800 */
[----:B------:R-:W-:Y:S01]  /*4d10*/  HMMA.16816.F32.BF16 R156, R8, R20, R160 ;  /* 0x00000014089c723c */ /* 0x000fe200000418a0 */
[----:B------:R-:W-:Y:S02]  /*4d20*/  MOV R43, R240 ;  /* 0x000000f0002b7202 */ /* 0x000fe40000000f00 */
[----:B------:R-:W-:-:S03]  /*4d30*/  MOV R42, R238 ;  /* 0x000000ee002a7202 */ /* 0x000fc60000000f00 */
[C---:B------:R-:W-:Y:S06]  /*4d40*/  HMMA.16816.F32.BF16 R60, R8.reuse, R50, R60 ;  /* 0x00000032083c723c */ /* 0x040fec000004183c */
[C---:B------:R-:W-:Y:S01]  /*4d50*/  HMMA.16816.F32.BF16 R64, R8.reuse, R36, R64 ;  /* 0x000000240840723c */ /* 0x040fe20000041840 */
[----:B--2---:R-:W-:Y:S01]  /*4d60*/  FFMA.FTZ R2, R189, UR5, -R13 ;  /* 0x00000005bd027c23 */ /* 0x004fe2000801080d */
[----:B------:R-:W-:Y:S02]  /*4d70*/  MOV R50, R123 ;  /* 0x0000007b00327202 */ /* 0x000fe40000000f00 */
[----:B------:R-:W-:Y:S01]  /*4d80*/  MOV R51, R122 ;  /* 0x0000007a00337202 */ /* 0x000fe20000000f00 */
[----:B------:R2:W3:Y:S01]  /*4d90*/  MUFU.EX2 R49, R2 ;  /* 0x0000000200317308 */ /* 0x0004e20000000800 */
[----:B------:R-:W-:Y:S01]  /*4da0*/  HMMA.16816.F32.BF16 R52, R8, R38, R52 ;  /* 0x000000260834723c */ /* 0x000fe20000041834 */
[----:B------:R-:W-:-:S02]  /*4db0*/  MOV R189, R121 ;  /* 0x0000007900bd7202 */ /* 0x000fc40000000f00 */
[----:B------:R-:W5:Y:S03]  /*4dc0*/  LDSM.16.MT88.4 R120, [R139+0xbc00] ;  /* 0x00bc00008b78783b */ /* 0x000f660000004200 */
[----:B------:R-:W-:Y:S01]  /*4dd0*/  HMMA.16816.F32.BF16 R28, R8, R22, R28 ;  /* 0x00000016081c723c */ /* 0x000fe2000004181c */
[----:B------:R-:W-:-:S04]  /*4de0*/  FADD.FTZ R3, R189, R3 ;  /* 0x00000003bd037221 */ /* 0x000fc80000010000 */
[----:B------:R-:W-:Y:S01]  /*4df0*/  FADD.FTZ R3, R188, R3 ;  /* 0x00000003bc037221 */ /* 0x000fe20000010000 */
[----:B------:R-:W-:Y:S01]  /*4e00*/  HMMA.16816.F32.BF16 R160, R8, R16, R180 ;  /* 0x0000001008a0723c */ /* 0x000fe200000418b4 */
[----:B--2---:R-:W-:Y:S01]  /*4e10*/  FFMA.FTZ R2, R190, UR5, -R13 ;  /* 0x00000005be027c23 */ /* 0x004fe2000801080d */
[----:B------:R-:W-:-:S04]  /*4e20*/  MOV R190, R166 ;  /* 0x000000a600be7202 */ /* 0x000fc80000000f00 */
[C---:B------:R-:W-:Y:S01]  /*4e30*/  HMMA.16816.F32.BF16 R32, R8.reuse, R18, R32 ;  /* 0x000000120820723c */ /* 0x040fe20000041820 */
[----:B------:R2:W-:Y:S05]  /*4e40*/  MUFU.EX2 R48, R2 ;  /* 0x0000000200307308 */ /* 0x0005ea0000000800 */
[C---:B------:R-:W-:Y:S06]  /*4e50*/  HMMA.16816.F32.BF16 R164, R8.reuse, R24, R168 ;  /* 0x0000001808a4723c */ /* 0x040fec00000418a8 */
[----:B------:R-:W-:Y:S01]  /*4e60*/  HMMA.16816.F32.BF16 R24, R8, R26, R44 ;  /* 0x0000001a0818723c */ /* 0x000fe2000004182c */
[----:B---3--:R-:W-:Y:S01]  /*4e70*/  F2FP.BF16.F32.PACK_AB R168, R49, R133 ;  /* 0x0000008531a8723e */ /* 0x008fe200000010ff */
[----:B--2---:R-:W-:Y:S01]  /*4e80*/  FFMA.FTZ R2, R191, UR5, -R13 ;  /* 0x00000005bf027c23 */ /* 0x004fe2000801080d */
[----:B------:R-:W-:-:S03]  /*4e90*/  MOV R191, R239 ;  /* 0x000000ef00bf7202 */ /* 0x000fc60000000f00 */
[----:B------:R2:W3:Y:S02]  /*4ea0*/  MUFU.EX2 R239, R2 ;  /* 0x0000000200ef7308 */ /* 0x0004e40000000800 */
[----:B------:R-:W-:-:S04]  /*4eb0*/  FADD.FTZ R8, R191, R43 ;  /* 0x0000002bbf087221 */ /* 0x000fc80000010000 */
[----:B------:R-:W-:Y:S01]  /*4ec0*/  FADD.FTZ R8, R190, R8 ;  /* 0x00000008be087221 */ /* 0x000fe20000010000 */
[--C-:B--2---:R-:W-:Y:S01]  /*4ed0*/  FFMA.FTZ R2, R192, UR5, -R12.reuse ;  /* 0x00000005c0027c23 */ /* 0x104fe2000801080c */
[----:B------:R-:W-:Y:S02]  /*4ee0*/  MOV R192, R15 ;  /* 0x0000000f00c07202 */ /* 0x000fe40000000f00 */
[----:B---3--:R-:W-:Y:S01]  /*4ef0*/  F2FP.BF16.F32.PACK_AB R170, R239, R48 ;  /* 0x00000030efaa723e */ /* 0x008fe200000010ff */
[----:B------:R2:W-:Y:S02]  /*4f00*/  MUFU.EX2 R40, R2 ;  /* 0x0000000200287308 */ /* 0x0005e40000000800 */
[----:B--2---:R-:W-:-:S06]  /*4f10*/  FFMA.FTZ R2, R193, UR5, -R12 ;  /* 0x00000005c1027c23 */ /* 0x004fcc000801080c */
[----:B------:R2:W3:Y:S02]  /*4f20*/  MUFU.EX2 R15, R2 ;  /* 0x00000002000f7308 */ /* 0x0004e40000000800 */
[----:B--2---:R-:W-:Y:S01]  /*4f30*/  FFMA.FTZ R2, R194, UR5, -R12 ;  /* 0x00000005c2027c23 */ /* 0x004fe2000801080c */
[----:B---3--:R-:W-:-:S05]  /*4f40*/  F2FP.BF16.F32.PACK_AB R169, R15, R40 ;  /* 0x000000280fa9723e */ /* 0x008fca00000010ff */
[----:B------:R2:W-:Y:S02]  /*4f50*/  MUFU.EX2 R14, R2 ;  /* 0x00000002000e7308 */ /* 0x0005e40000000800 */
[----:B--2---:R-:W-:-:S06]  /*4f60*/  FFMA.FTZ R2, R195, UR5, -R12 ;  /* 0x00000005c3027c23 */ /* 0x004fcc000801080c */
[----:B------:R2:W3:Y:S02]  /*4f70*/  MUFU.EX2 R240, R2 ;  /* 0x0000000200f07308 */ /* 0x0004e40000000800 */
[----:B--2---:R-:W-:Y:S01]  /*4f80*/  FFMA.FTZ R2, R197, UR5, -R0 ;  /* 0x00000005c5027c23 */ /* 0x004fe20008010800 */
[----:B---3--:R-:W-:-:S05]  /*4f90*/  F2FP.BF16.F32.PACK_AB R171, R240, R14 ;  /* 0x0000000ef0ab723e */ /* 0x008fca00000010ff */
[----:B------:R2:W3:Y:S02]  /*4fa0*/  MUFU.EX2 R13, R2 ;  /* 0x00000002000d7308 */ /* 0x0004e40000000800 */
[C---:B-1----:R-:W-:Y:S06]  /*4fb0*/  HMMA.16816.F32.BF16 R100, R168.reuse, R108, R128 ;  /* 0x0000006ca864723c */ /* 0x042fec0000041880 */
[----:B------:R-:W-:Y:S01]  /*4fc0*/  HMMA.16816.F32.BF16 R88, R168, R96, R124 ;  /* 0x00000060a858723c */ /* 0x000fe2000004187c */
[----:B------:R-:W-:Y:S02]  /*4fd0*/  F2FP.BF16.F32.PACK_AB R128, R202, R203 ;  /* 0x000000cbca80723e */ /* 0x000fe400000010ff */
[----:B------:R-:W-:-:S03]  /*4fe0*/  F2FP.BF16.F32.PACK_AB R130, R184, R201 ;  /* 0x000000c9b882723e */ /* 0x000fc600000010ff */
[C---:B----4-:R-:W-:Y:S01]  /*4ff0*/  HMMA.16816.F32.BF16 R124, R168.reuse, R4, R176 ;  /* 0x00000004a87c723c */ /* 0x050fe200000418b0 */
[--C-:B--2---:R-:W-:Y:S01]  /*5000*/  FFMA.FTZ R2, R196, UR5, -R0.reuse ;  /* 0x00000005c4027c23 */ /* 0x104fe20008010800 */
[----:B------:R-:W-:Y:S01]  /*5010*/  FFMA.FTZ R0, R198, UR5, -R0 ;  /* 0x00000005c6007c23 */ /* 0x000fe20008010800 */
[----:B---3--:R-:W-:Y:S02]  /*5020*/  F2FP.BF16.F32.PACK_AB R129, R13, R137 ;  /* 0x000000890d81723e */ /* 0x008fe400000010ff */
[----:B------:R1:W-:Y:S01]  /*5030*/  MUFU.EX2 R12, R2 ;  /* 0x00000002000c7308 */ /* 0x0003e20000000800 */
[C---:B------:R-:W-:Y:S06]  /*5040*/  HMMA.16816.F32.BF16 R72, R168.reuse, R80, R112 ;  /* 0x00000050a848723c */ /* 0x040fec0000041870 */
[C---:B------:R-:W-:Y:S01]  /*5050*/  HMMA.16816.F32.BF16 R140, R168.reuse, R152, R140 ;  /* 0x00000098a88c723c */ /* 0x040fe2000004188c */
[----:B------:R2:W3:Y:S05]  /*5060*/  MUFU.EX2 R238, R0 ;  /* 0x0000000000ee7308 */ /* 0x0004ea0000000800 */
[----:B------:R-:W-:Y:S01]  /*5070*/  HMMA.16816.F32.BF16 R148, R168, R154, R148 ;  /* 0x0000009aa894723c */ /* 0x000fe20000041894 */
[----:B-1----:R-:W-:-:S05]  /*5080*/  FADD.FTZ R2, R233, R231 ;  /* 0x000000e7e9027221 */ /* 0x002fca0000010000 */
[C---:B------:R-:W-:Y:S01]  /*5090*/  HMMA.16816.F32.BF16 R76, R168.reuse, R82, R76 ;  /* 0x00000052a84c723c */ /* 0x040fe2000004184c */
[----:B------:R-:W-:Y:S01]  /*50a0*/  FADD.FTZ R2, R232, R2 ;  /* 0x00000002e8027221 */ /* 0x000fe20000010000 */
[----:B--2---:R-:W-:Y:S01]  /*50b0*/  FADD.FTZ R0, R42, R192 ;  /* 0x000000c02a007221 */ /* 0x004fe20000010000 */
[----:B---3--:R-:W-:Y:S02]  /*50c0*/  F2FP.BF16.F32.PACK_AB R131, R238, R12 ;  /* 0x0000000cee83723e */ /* 0x008fe400000010ff */
[----:B------:R-:W-:Y:S01]  /*50d0*/  FADD.FTZ R2, R235, R2 ;  /* 0x00000002eb027221 */ /* 0x000fe20000010000 */
[----:B------:R-:W-:Y:S01]  /*50e0*/  HMMA.16816.F32.BF16 R92, R168, R98, R92 ;  /* 0x00000062a85c723c */ /* 0x000fe2000004185c */
[----:B------:R-:W-:Y:S02]  /*50f0*/  FADD.FTZ R0, R41, R0 ;  /* 0x0000000029007221 */ /* 0x000fe40000010000 */
[----:B------:R-:W-:Y:S02]  /*5100*/  FADD.FTZ R2, R225, R2 ;  /* 0x00000002e1027221 */ /* 0x000fe40000010000 */
[----:B------:R-:W-:Y:S01]  /*5110*/  FADD.FTZ R0, R50, R0 ;  /* 0x0000000032007221 */ /* 0x000fe20000010000 */
[----:B------:R-:W-:Y:S01]  /*5120*/  HMMA.16816.F32.BF16 R164, R128, R4, R164 ;  /* 0x0000000480a4723c */ /* 0x000fe200000418a4 */
[----:B------:R-:W-:-:S02]  /*5130*/  FADD.FTZ R2, R226, R2 ;  /* 0x00000002e2027221 */ /* 0x000fc40000010000 */
[----:B------:R-:W-:-:S03]  /*5140*/  FADD.FTZ R0, R234, R0 ;  /* 0x00000000ea007221 */ /* 0x000fc60000010000 */
[C---:B------:R-:W-:Y:S01]  /*5150*/  HMMA.16816.F32.BF16 R104, R168.reuse, R110, R104 ;  /* 0x0000006ea868723c */ /* 0x040fe20000041868 */
        /* <DEDUP_REMOVED lines=34> */
[C---:B-----5:R-:W-:Y:S01]  /*5380*/  HMMA.16816.F32.BF16 R112, R168.reuse, R120, R172 ;  /* 0x00000078a870723c */ /* 0x060fe200000418ac */
        /* <DEDUP_REMOVED lines=9> */
[----:B------:R-:W-:-:S03]  /*5420*/  FADD.FTZ R0, R14, R0 ;  /* 0x000000000e007221 */ /* 0x000fc60000010000 */
        /* <DEDUP_REMOVED lines=15> */
[----:B------:R-:W-:Y:S01]  /*5520*/  ULDC UR4, c[0x0][0x2d0] ;  /* 0x0000b40000047ab9 */ /* 0x000fe20000000800 */
[----:B------:R-:W1:Y:S01]  /*5530*/  LDC.64 R224, c[0x0][0x250] ;  /* 0x00009400ffe07b82 */ /* 0x000e620000000a00 */
[----:B------:R-:W-:Y:S01]  /*5540*/  ISETP.GE.AND P4, PT, R248, UR4, PT ;  /* 0x00000004f8007c0c */ /* 0x000fe2000bf86270 */
[----:B------:R-:W-:Y:S01]  /*5550*/  IMAD.MOV.U32 R133, RZ, RZ, R135 ;  /* 0x000000ffff857224 */ /* 0x000fe200078e0087 */
[----:B------:R-:W-:Y:S01]  /*5560*/  LEA.HI.SX32 R222, R222, 0xfffffffe, 0x1a ;  /* 0xfffffffedede7811 */ /* 0x000fe200078fd2ff */
[----:B------:R-:W-:Y:S01]  /*5570*/  IMAD.MOV.U32 R3, RZ, RZ, R136 ;  /* 0x000000ffff037224 */ /* 0x000fe200078e0088 */
[----:B------:R-:W-:Y:S01]  /*5580*/  MOV R138, R132 ;  /* 0x00000084008a7202 */ /* 0x000fe20000000f00 */
[----:B------:R-:W-:Y:S01]  /*5590*/  IMAD.MOV.U32 R137, RZ, RZ, R134 ;  /* 0x000000ffff897224 */ /* 0x000fe200078e0086 */
[----:B------:R-:W-:Y:S01]  /*55a0*/  ULDC UR5, c[0x0][0x2d0] ;  /* 0x0000b40000057ab9 */ /* 0x000fe20000000800 */
[----:B------:R-:W-:Y:S01]  /*55b0*/  ULDC UR4, c[0x0][0x2ec] ;  /* 0x0000bb0000047ab9 */ /* 0x000fe20000000800 */
[----:B------:R-:W-:-:S05]  /*55c0*/  ULDC.64 UR6, c[0x0][0x248] ;  /* 0x0000920000067ab9 */ /* 0x000fca0000000a00 */
[----:B------:R-:W2:Y:S08]  /*55d0*/  @!P4 LDC.64 R246, c[0x0][0x220] ;  /* 0x00008800fff6cb82 */ /* 0x000eb00000000a00 */
[----:B------:R-:W3:Y:S01]  /*55e0*/  @!P4 LDC.64 R244, c[0x0][0x220] ;  /* 0x00008800fff4cb82 */ /* 0x000ee20000000a00 */
[----:B------:R-:W-:Y:S05]  /*55f0*/  BRA `(.L_x_68) ;  /* 0x0000000000fc7947 */ /* 0x000fea0003800000 */
.L_x_70:
[----:B------:R-:W2:Y:S01]  /*5600*/  LDL.64 R226, [R1+0x8] ;  /* 0x0000080001e27983 */ /* 0x000ea20000100a00 */
[----:B------:R-:W1:Y:S01]  /*5610*/  @!P4 LDC.64 R172, c[0x0][0x218] ;  /* 0x00008600ffaccb82 */ /* 0x000e620000000a00 */
[----:B------:R-:W-:Y:S02]  /*5620*/  VIADD R0, R222, 0xffffffff ;  /* 0xffffffffde007836 */ /* 0x000fe40000000000 */
[----:B------:R3:W-:Y:S02]  /*5630*/  @P4 STS [R221+0x6000], RZ ;  /* 0x006000ffdd004388 */ /* 0x0007e40000000800 */
[----:B------:R-:W-:Y:S01]  /*5640*/  IMAD.WIDE.U32 R134, R0, UR6, RZ ;  /* 0x0000000600867c25 */ /* 0x000fe2000f8e00ff */
[----:B------:R-:W-:Y:S01]  /*5650*/  SHF.R.S32.HI R2, RZ, 0x1f, R0 ;  /* 0x0000001fff027819 */ /* 0x000fe20000011400 */
[----:B------:R3:W-:Y:S01]  /*5660*/  @P4 STS [R221+0x6004], RZ ;  /* 0x006004ffdd004388 */ /* 0x0007e20000000800 */
[----:B------:R-:W4:Y:S03]  /*5670*/  @!P3 LDC.64 R178, c[0x0][0x218] ;  /* 0x00008600ffb2bb82 */ /* 0x000f260000000a00 */
[----:B------:R3:W-:Y:S01]  /*5680*/  @P4 STS.64 [R221+0x6008], RZ ;  /* 0x006008ffdd004388 */ /* 0x0007e20000000a00 */
[----:B------:R-:W-:Y:S04]  /*5690*/  IMAD R2, R2, UR6, RZ ;  /* 0x0000000602027c24 */ /* 0x000fe8000f8e02ff */
[----:B------:R-:W-:Y:S01]  /*56a0*/  IMAD R2, R0, UR7, R2 ;  /* 0x0000000700027c24 */ /* 0x000fe2000f8e0202 */
[----:B------:R-:W5:Y:S03]  /*56b0*/  @!P2 LDC.64 R176, c[0x0][0x218] ;  /* 0x00008600ffb0ab82 */ /* 0x000f660000000a00 */
[----:B------:R-:W-:Y:S05]  /*56c0*/  IMAD.IADD R2, R135, 0x1, R2 ;  /* 0x0000000187027824 */ /* 0x000fea00078e0202 */
[----:B------:R-:W3:Y:S08]  /*56d0*/  @!P4 LDC.64 R174, c[0x0][0x218] ;  /* 0x00008600ffaecb82 */ /* 0x000ef00000000a00 */
[----:B------:R-:W3:Y:S08]  /*56e0*/  @!P3 LDC.64 R180, c[0x0][0x218] ;  /* 0x00008600ffb4bb82 */ /* 0x000ef00000000a00 */
[----:B------:R-:W3:Y:S01]  /*56f0*/  @!P2 LDC.64 R182, c[0x0][0x218] ;  /* 0x00008600ffb6ab82 */ /* 0x000ee20000000a00 */
[C---:B--2---:R-:W-:Y:S04]  /*5700*/  LEA R0, P0, R134.reuse, R226, 0x6 ;  /* 0x000000e286007211 */ /* 0x044fe800078030ff */
[----:B------:R-:W-:Y:S02]  /*5710*/  LEA.HI.X R132, R134, R251, R2, 0x6, P0 ;  /* 0x000000fb86847211 */ /* 0x000fe400000f3402 */
[C---:B-1----:R-:W-:Y:S02]  /*5720*/  @!P4 LEA R134, P0, R0.reuse, R172, 0x1 ;  /* 0x000000ac0086c211 */ /* 0x042fe400078008ff */
[C---:B----4-:R-:W-:Y:S02]  /*5730*/  @!P3 LEA R178, P6, R0.reuse, R178, 0x1 ;  /* 0x000000b200b2b211 */ /* 0x050fe400078c08ff */
[C-C-:B------:R-:W-:Y:S02]  /*5740*/  @!P4 LEA.HI.X R135, R0.reuse, R173, R132.reuse, 0x1, P0 ;  /* 0x000000ad0087c211 */ /* 0x140fe400000f0c84 */
[C-C-:B------:R-:W-:Y:S02]  /*5750*/  @!P3 LEA.HI.X R179, R0.reuse, R179, R132.reuse, 0x1, P6 ;  /* 0x000000b300b3b211 */ /* 0x140fe400030f0c84 */
[C---:B-----5:R-:W-:Y:S01]  /*5760*/  @!P2 LEA R176, P1, R0.reuse, R176, 0x1 ;  /* 0x000000b000b0a211 */ /* 0x060fe200078208ff */
[----:B------:R-:W-:Y:S01]  /*5770*/  @!PT LDS RZ, [RZ] ;  /* 0x00000000fffff984 */ /* 0x000fe20000000800 */
[----:B------:R-:W-:Y:S01]  /*5780*/  @!PT LDS RZ, [RZ] ;  /* 0x00000000fffff984 */ /* 0x000fe20000000800 */
[----:B------:R-:W-:Y:S01]  /*5790*/  @!PT LDS RZ, [RZ] ;  /* 0x00000000fffff984 */ /* 0x000fe20000000800 */
[----:B------:R1:W-:Y:S01]  /*57a0*/  @!P4 LDGSTS.E.BYPASS.LTC128B.128 [R221+0x6000], desc[UR8][R134.64] ;  /* 0x0600000086ddcfae */ /* 0x0003e2000b901d48 */
[----:B------:R-:W-:Y:S02]  /*57b0*/  IADD3 R2, P0, R243, R0, RZ ;  /* 0x00000000f3027210 */ /* 0x000fe40007f1e0ff */
[--C-:B------:R-:W-:Y:S01]  /*57c0*/  @!P2 LEA.HI.X R177, R0, R177, R132.reuse, 0x1, P1 ;  /* 0x000000b100b1a211 */ /* 0x100fe200008f0c84 */
[----:B------:R2:W-:Y:S01]  /*57d0*/  @P3 STS.128 [R221+0x7000], RZ ;  /* 0x007000ffdd003388 */ /* 0x0005e20000000c00 */
[----:B---3--:R-:W-:Y:S01]  /*57e0*/  @!P4 LEA R174, P6, R2, R174, 0x1 ;  /* 0x000000ae02aec211 */ /* 0x008fe200078c08ff */
[----:B------:R-:W-:Y:S01]  /*57f0*/  IMAD.X R132, R252, 0x1, R132, P0 ;  /* 0x00000001fc847824 */ /* 0x000fe200000e0684 */
[C---:B------:R-:W-:Y:S01]  /*5800*/  @!P3 LEA R172, P1, R2.reuse, R180, 0x1 ;  /* 0x000000b402acb211 */ /* 0x040fe200078208ff */
[----:B------:R-:W-:Y:S01]  /*5810*/  @!PT LDS RZ, [RZ] ;  /* 0x00000000fffff984 */ /* 0x000fe20000000800 */
[----:B------:R-:W-:Y:S01]  /*5820*/  @!PT LDS RZ, [RZ] ;  /* 0x00000000fffff984 */ /* 0x000fe20000000800 */
[----:B------:R-:W-:Y:S01]  /*5830*/  @!PT LDS RZ, [RZ] ;  /* 0x00000000fffff984 */ /* 0x000fe20000000800 */
[----:B------:R2:W-:Y:S03]  /*5840*/  @!P3 LDGSTS.E.BYPASS.LTC128B.128 [R221+0x7000], desc[UR8][R178.64+0x40] ;  /* 0x07000040b2ddbfae */ /* 0x0005e6000b901d48 */
[C-C-:B------:R-:W-:Y:S01]  /*5850*/  @!P4 LEA.HI.X R175, R2.reuse, R175, R132.reuse, 0x1, P6 ;  /* 0x000000af02afc211 */ /* 0x140fe200030f0c84 */
[----:B------:R2:W-:Y:S01]  /*5860*/  @P2 STS.128 [R221+0x8000], RZ ;  /* 0x008000ffdd002388 */ /* 0x0005e20000000c00 */
[C-C-:B------:R-:W-:Y:S03]  /*5870*/  @!P3 LEA.HI.X R173, R2.reuse, R181, R132.reuse, 0x1, P1 ;  /* 0x000000b502adb211 */ /* 0x140fe600008f0c84 */
        /* <DEDUP_REMOVED lines=8> */
[----:B------:R2:W-:Y:S01]  /*5900*/  @!P4 LDGSTS.E.BYPASS.LTC128B.128 [R221+0x6800], desc[UR8][R174.64] ;  /* 0x06800000aeddcfae */ /* 0x0005e2000b901d48 */
[C---:B-1----:R-:W-:Y:S03]  /*5910*/  @!P2 LEA R134, P0, R2.reuse, R182, 0x1 ;  /* 0x000000b60286a211 */ /* 0x042fe600078008ff */
[----:B------:R2:W-:Y:S01]  /*5920*/  @P3 STS.128 [R221+0x7800], RZ ;  /* 0x007800ffdd003388 */ /* 0x0005e20000000c00 */
[----:B------:R-:W-:Y:S03]  /*5930*/  @!P2 LEA.HI.X R135, R2, R183, R132, 0x1, P0 ;  /* 0x000000b70287a211 */ /* 0x000fe600000f0c84 */
        /* <DEDUP_REMOVED lines=9> */
[----:B------:R-:W0:Y:S01]  /*59d0*/  LDGDEPBAR ;  /* 0x00000000000079af */ /* 0x000e220000000000 */
[----:B------:R-:W-:Y:S05]  /*59e0*/  BRA `(.L_x_69) ;  /* 0x0000001000007947 */ /* 0x000fea0003800000 */
.L_x_68:
[----:B------:R-:W4:Y:S01]  /*59f0*/  LDL.64 R8, [R1] ;  /* 0x0000000001087983 */ /* 0x000f220000100a00 */
[----:B------:R-:W-:Y:S01]  /*5a00*/  ISETP.GE.AND P3, PT, R241, UR5, PT ;  /* 0x00000005f1007c0c */ /* 0x000fe2000bf66270 */
[----:B------:R-:W-:Y:S04]  /*5a10*/  DEPBAR.LE SB0, 0x0 ;  /* 0x000080000000791a */ /* 0x000fe80000000000 */
[----:B------:R-:W5:Y:S01]  /*5a20*/  LDL R6, [R1+0x10] ;  /* 0x0000100001067983 */ /* 0x000f620000100800 */
[----:B------:R-:W-:Y:S01]  /*5a30*/  BAR.SYNC.DEFER_BLOCKING 0x0 ;  /* 0x0000000000007b1d */ /* 0x000fe20000010000 */
[----:B------:R-:W-:Y:S01]  /*5a40*/  ISETP.GE.AND P2, PT, R242, UR5, PT ;  /* 0x00000005f2007c0c */ /* 0x000fe2000bf46270 */
[-C--:B-1----:R-:W-:Y:S01]  /*5a50*/  IMAD.WIDE.U32 R4, R222, R224.reuse, RZ ;  /* 0x000000e0de047225 */ /* 0x082fe200078e00ff */
[----:B------:R-:W-:Y:S05]  /*5a60*/  SHF.R.S32.HI R0, RZ, 0x1f, R222 ;  /* 0x0000001fff007819 */ /* 0x000fea00000114de */
[----:B------:R-:W-:Y:S04]  /*5a70*/  IMAD R0, R0, R224, RZ ;  /* 0x000000e000007224 */ /* 0x000fe800078e02ff */
[----:B------:R-:W-:Y:S04]  /*5a80*/  IMAD R2, R222, R225, R0 ;  /* 0x000000e1de027224 */ /* 0x000fe800078e0200 */
[----:B------:R-:W-:Y:S01]  /*5a90*/  IMAD.IADD R2, R5, 0x1, R2 ;  /* 0x0000000105027824 */ /* 0x000fe200078e0202 */
[----:B------:R-:W-:Y:S01]  /*5aa0*/  @P4 STS [R221+0x9000], RZ ;  /* 0x009000ffdd004388 */ /* 0x000fe20000000800 */
[----:B------:R-:W1:Y:S04]  /*5ab0*/  @!P3 LDC.64 R14, c[0x0][0x220] ;  /* 0x00008800ff0ebb82 */ /* 0x000e680000000a00 */
[----:B------:R-:W-:Y:S05]  /*5ac0*/  @P4 STS [R221+0x9004], RZ ;  /* 0x009004ffdd004388 */ /* 0x000fea0000000800 */
[----:B------:R-:W-:Y:S01]  /*5ad0*/  @P4 STS.64 [R221+0x9008], RZ ;  /* 0x009008ffdd004388 */ /* 0x000fe20000000a00 */
[----:B------:R-:W3:Y:S08]  /*5ae0*/  @!P2 LDC.64 R12, c[0x0][0x220] ;  /* 0x00008800ff0cab82 */ /* 0x000ef00000000a00 */
[----:B------:R-:W3:Y:S01]  /*5af0*/  @!P2 LDC.64 R16, c[0x0][0x220] ;  /* 0x00008800ff10ab82 */ /* 0x000ee20000000a00 */
[----:B----4-:R-:W-:Y:S07]  /*5b00*/  LEA R0, P0, R4, R8, 0x6 ;  /* 0x0000000804007211 */ /* 0x010fee00078030ff */
[----:B------:R-:W4:Y:S01]  /*5b10*/  @!P3 LDC.64 R8, c[0x0][0x220] ;  /* 0x00008800ff08bb82 */ /* 0x000f220000000a00 */
[----:B-1----:R-:W-:Y:S02]  /*5b20*/  @!P3 LEA R14, P1, R0, R14, 0x1 ;  /* 0x0000000e000eb211 */ /* 0x002fe400078208ff */
[----:B-----5:R-:W-:Y:S02]  /*5b30*/  LEA.HI.X R4, R4, R6, R2, 0x6, P0 ;  /* 0x0000000604047211 */ /* 0x020fe400000f3402 */
[C---:B--2---:R-:W-:Y:S02]  /*5b40*/  @!P4 LEA R6, P0, R0.reuse, R246, 0x1 ;  /* 0x000000f60006c211 */ /* 0x044fe400078008ff */
[C-C-:B------:R-:W-:Y:S02]  /*5b50*/  @!P3 LEA.HI.X R15, R0.reuse, R15, R4.reuse, 0x1, P1 ;  /* 0x0000000f000fb211 */ /* 0x140fe400008f0c04 */
[C-C-:B------:R-:W-:Y:S02]  /*5b60*/  @!P4 LEA.HI.X R7, R0.reuse, R247, R4.reuse, 0x1, P0 ;  /* 0x000000f70007c211 */ /* 0x140fe400000f0c04 */
[----:B---3--:R-:W-:Y:S02]  /*5b70*/  @!P2 LEA R12, P0, R0, R12, 0x1 ;  /* 0x0000000c000ca211 */ /* 0x008fe400078008ff */
[----:B------:R-:W-:Y:S01]  /*5b80*/  LEA R2, P6, R224, R0, 0x5 ;  /* 0x00000000e0027211 */ /* 0x000fe200078c28ff */
[----:B------:R-:W-:Y:S01]  /*5b90*/  @!PT LDS RZ, [RZ] ;  /* 0x00000000fffff984 */ /* 0x000fe20000000800 */
[----:B------:R-:W-:Y:S01]  /*5ba0*/  @!PT LDS RZ, [RZ] ;  /* 0x00000000fffff984 */ /* 0x000fe20000000800 */
[----:B------:R-:W-:Y:S01]  /*5bb0*/  @!PT LDS RZ, [RZ] ;  /* 0x00000000fffff984 */ /* 0x000fe20000000800 */
[----:B------:R1:W-:Y:S01]  /*5bc0*/  @!P4 LDGSTS.E.BYPASS.LTC128B.128 [R221+0x9000], desc[UR8][R6.64] ;  /* 0x0900000006ddcfae */ /* 0x0003e2000b901d48 */
[----:B------:R-:W-:Y:S02]  /*5bd0*/  @!P2 LEA.HI.X R13, R0, R13, R4, 0x1, P0 ;  /* 0x0000000d000da211 */ /* 0x000fe400000f0c04 */
[----:B------:R-:W-:Y:S02]  /*5be0*/  @!P4 LEA R10, P5, R2, R244, 0x1 ;  /* 0x000000f4020ac211 */ /* 0x000fe400078a08ff */
[----:B------:R-:W-:Y:S01]  /*5bf0*/  @P3 STS.128 [R221+0xa000], RZ ;  /* 0x00a000ffdd003388 */ /* 0x000fe20000000c00 */
[----:B------:R-:W-:Y:S04]  /*5c00*/  LEA.HI.X R4, R224, R4, R225, 0x5, P6 ;  /* 0x00000004e0047211 */ /* 0x000fe800030f2ce1 */
[----:B------:R-:W-:Y:S01]  /*5c10*/  @!PT LDS RZ, [RZ] ;  /* 0x00000000fffff984 */ /* 0x000fe20000000800 */
[----:B------:R-:W-:Y:S01]  /*5c20*/  @!PT LDS RZ, [RZ] ;  /* 0x00000000fffff984 */ /* 0x000fe20000000800 */
[----:B------:R-:W-:Y:S01]  /*5c30*/  @!PT LDS RZ, [RZ] ;  /* 0x00000000fffff984 */ /* 0x000fe20000000800 */
[----:B------:R-:W-:Y:S01]  /*5c40*/  @!P3 LDGSTS.E.BYPASS.LTC128B.128 [R221+0xa000], desc[UR8][R14.64+0x40] ;  /* 0x0a0000400eddbfae */ /* 0x000fe2000b901d48 */
[C-C-:B------:R-:W-:Y:S02]  /*5c50*/  @!P4 LEA.HI.X R11, R2.reuse, R245, R4.reuse, 0x1, P5 ;  /* 0x000000f5020bc211 */ /* 0x140fe400028f0c04 */
[----:B----4-:R-:W-:Y:S02]  /*5c60*/  @!P3 LEA R8, P1, R2, R8, 0x1 ;  /* 0x000000080208b211 */ /* 0x010fe400078208ff */
[----:B------:R-:W-:Y:S01]  /*5c70*/  @P2 STS.128 [R221+0xb000], RZ ;  /* 0x00b000ffdd002388 */ /* 0x000fe20000000c00 */
[----:B------:R-:W-:Y:S02]  /*5c80*/  ISETP.GT.AND P5, PT, R222, RZ, PT ;  /* 0x000000ffde00720c */ /* 0x000fe40003fa4270 */
[C-C-:B------:R-:W-:Y:S02]  /*5c90*/  @!P3 LEA.HI.X R9, R2.reuse, R9, R4.reuse, 0x1, P1 ;  /* 0x000000090209b211 */ /* 0x140fe400008f0c04 */
[----:B------:R-:W-:Y:S01]  /*5ca0*/  @!PT LDS RZ, [RZ] ;  /* 0x00000000fffff984 */ /* 0x000fe20000000800 */
[----:B------:R-:W-:Y:S01]  /*5cb0*/  @!PT LDS RZ, [RZ] ;  /* 0x00000000fffff984 */ /* 0x000fe20000000800 */
[----:B------:R-:W-:Y:S01]  /*5cc0*/  @!PT LDS RZ, [RZ] ;  /* 0x00000000fffff984 */ /* 0x000fe20000000800 */
[----:B------:R-:W-:Y:S05]  /*5cd0*/  @!P2 LDGSTS.E.BYPASS.LTC128B.128 [R221+0xb000], desc[UR8][R12.64+0x80] ;  /* 0x0b0000800cddafae */ /* 0x000fea000b901d48 */
[----:B------:R-:W-:Y:S05]  /*5ce0*/  @P4 STS.128 [R221+0x9800], RZ ;  /* 0x009800ffdd004388 */ /* 0x000fea0000000c00 */
[----:B------:R-:W-:Y:S01]  /*5cf0*/  @!PT LDS RZ, [RZ] ;  /* 0x00000000fffff984 */ /* 0x000fe20000000800 */
[----:B------:R-:W-:Y:S01]  /*5d00*/  @!PT LDS RZ, [RZ] ;  /* 0x00000000fffff984 */ /* 0x000fe20000000800 */
[----:B------:R-:W-:Y:S01]  /*5d10*/  @!PT LDS RZ, [RZ] ;  /* 0x00000000fffff984 */ /* 0x000fe20000000800 */
[----:B------:R-:W-:Y:S01]  /*5d20*/  @!P4 LDGSTS.E.BYPASS.LTC128B.128 [R221+0x9800], desc[UR8][R10.64] ;  /* 0x098000000addcfae */ /* 0x000fe2000b901d48 */
[C---:B-1----:R-:W-:Y:S04]  /*5d30*/  @!P2 LEA R6, P0, R2.reuse, R16, 0x1 ;  /* 0x000000100206a211 */ /* 0x042fe800078008ff */
[----:B------:R-:W-:Y:S01]  /*5d40*/  @P3 STS.128 [R221+0xa800], RZ ;  /* 0x00a800ffdd003388 */ /* 0x000fe20000000c00 */
[----:B------:R-:W-:Y:S04]  /*5d50*/  @!P2 LEA.HI.X R7, R2, R17, R4, 0x1, P0 ;  /* 0x000000110207a211 */ /* 0x000fe800000f0c04 */
        /* <DEDUP_REMOVED lines=8> */
[----:B------:R1:W-:Y:S05]  /*5de0*/  @!P2 LDGSTS.E.BYPASS.LTC128B.128 [R221+0xb800], desc[UR8][R6.64+0x80] ;  /* 0x0b80008006ddafae */ /* 0x0003ea000b901d48 */
[----:B------:R-:W-:Y:S05]  /*5df0*/  LDSM.16.M88.4 R64, [R219] ;  /* 0x00000000db40783b */ /* 0x000fea0000000200 */
[----:B------:R-:W1:Y:S05]  /*5e00*/  LDSM.16.M88.4 R16, [R216+0x6000] ;  /* 0x00600000d810783b */ /* 0x000e6a0000000200 */
[----:B------:R-:W2:Y:S05]  /*5e10*/  LDSM.16.M88.4 R60, [R219+0x1000] ;  /* 0x00100000db3c783b */ /* 0x000eaa0000000200 */
[----:B------:R-:W3:Y:S05]  /*5e20*/  LDSM.16.M88.4 R32, [R216+0x6400] ;  /* 0x00640000d820783b */ /* 0x000eea0000000200 */
[----:B------:R-:W0:Y:S05]  /*5e30*/  LDGDEPBAR ;  /* 0x00000000000079af */ /* 0x000e2a0000000000 */
[----:B------:R-:W4:Y:S05]  /*5e40*/  LDSM.16.M88.4 R48, [R216+0x6800] ;  /* 0x00680000d830783b */ /* 0x000f2a0000000200 */
[----:B------:R-:W5:Y:S05]  /*5e50*/  LDSM.16.M88.4 R172, [R216+0x6c00] ;  /* 0x006c0000d8ac783b */ /* 0x000f6a0000000200 */
[----:B------:R-:W-:Y:S05]  /*5e60*/  LDSM.16.M88.4 R176, [R220] ;  /* 0x00000000dcb0783b */ /* 0x000fea0000000200 */
[----:B------:R-:W5:Y:S05]  /*5e70*/  LDSM.16.M88.4 R180, [R218+0x6000] ;  /* 0x00600000dab4783b */ /* 0x000f6a0000000200 */
[----:B------:R-:W5:Y:S01]  /*5e80*/  LDSM.16.M88.4 R184, [R220+0x1000] ;  /* 0x00100000dcb8783b */ /* 0x000f620000000200 */
[-C--:B-1----:R-:W-:Y:S04]  /*5e90*/  HMMA.16816.F32.BF16 R4, R64, R16.reuse, RZ ;  /* 0x000000104004723c */ /* 0x082fe800000418ff */
[----:B------:R-:W1:Y:S02]  /*5ea0*/  LDSM.16.M88.4 R188, [R218+0x6400] ;  /* 0x00640000dabc783b */ /* 0x000e640000000200 */
[C---:B--2---:R-:W-:Y:S03]  /*5eb0*/  HMMA.16816.F32.BF16 R8, R60.reuse, R16, RZ ;  /* 0x000000103c08723c */ /* 0x044fe600000418ff */
[----:B------:R-:W2:Y:S03]  /*5ec0*/  LDSM.16.M88.4 R192, [R218+0x6800] ;  /* 0x00680000dac0783b */ /* 0x000ea60000000200 */
[-C--:B------:R-:W-:Y:S02]  /*5ed0*/  HMMA.16816.F32.BF16 R12, R60, R18.reuse, RZ ;  /* 0x000000123c0c723c */ /* 0x080fe400000418ff */
[----:B------:R-:W2:Y:S04]  /*5ee0*/  LDSM.16.M88.4 R196, [R218+0x6c00] ;  /* 0x006c0000dac4783b */ /* 0x000ea80000000200 */
[C---:B------:R-:W-:Y:S01]  /*5ef0*/  HMMA.16816.F32.BF16 R16, R64.reuse, R18, RZ ;  /* 0x000000124010723c */ /* 0x040fe200000418ff */
[----:B------:R-:W-:Y:S05]  /*5f00*/  LDSM.16.M88.4 R200, [R219+0x2000] ;  /* 0x00200000dbc8783b */ /* 0x000fea0000000200 */
[-C--:B---3--:R-:W-:Y:S01]  /*5f10*/  HMMA.16816.F32.BF16 R20, R64, R32.reuse, RZ ;  /* 0x000000204014723c */ /* 0x088fe200000418ff */
[----:B------:R-:W3:Y:S05]  /*5f20*/  LDSM.16.M88.4 R204, [R216+0x7000] ;  /* 0x00700000d8cc783b */ /* 0x000eea0000000200 */
[C---:B------:R-:W-:Y:S01]  /*5f30*/  HMMA.16816.F32.BF16 R24, R60.reuse, R32, RZ ;  /* 0x000000203c18723c */ /* 0x040fe200000418ff */
[----:B------:R-:W3:Y:S05]  /*5f40*/  LDSM.16.M88.4 R208, [R219+0x3000] ;  /* 0x00300000dbd0783b */ /* 0x000eea0000000200 */
[-C--:B------:R-:W-:Y:S01]  /*5f50*/  HMMA.16816.F32.BF16 R28, R60, R34.reuse, RZ ;  /* 0x000000223c1c723c */ /* 0x080fe200000418ff */
[----:B------:R-:W-:Y:S05]  /*5f60*/  LDSM.16.M88.4 R212, [R218+0x7c00] ;  /* 0x007c0000dad4783b */ /* 0x000fea0000000200 */
[C---:B------:R-:W-:Y:S06]  /*5f70*/  HMMA.16816.F32.BF16 R32, R64.reuse, R34, RZ ;  /* 0x000000224020723c */ /* 0x040fec00000418ff */
[-C--:B----4-:R-:W-:Y:S06]  /*5f80*/  HMMA.16816.F32.BF16 R36, R64, R48.reuse, RZ ;  /* 0x000000304024723c */ /* 0x090fec00000418ff */
        /* <DEDUP_REMOVED lines=8> */
[-C--:B------:R-:W-:Y:S06]  /*6010*/  HMMA.16816.F32.BF16 R4, R176, R180.reuse, R4 ;  /* 0x000000b4b004723c */ /* 0x080fec0000041804 */
[C---:B------:R-:W-:Y:S06]  /*6020*/  HMMA.16816.F32.BF16 R8, R184.reuse, R180, R8 ;  /* 0x000000b4b808723c */ /* 0x040fec0000041808 */
[-C--:B------:R-:W-:Y:S06]  /*6030*/  HMMA.16816.F32.BF16 R12, R184, R182.reuse, R12 ;  /* 0x000000b6b80c723c */ /* 0x080fec000004180c */
[C---:B------:R-:W-:Y:S01]  /*6040*/  HMMA.16816.F32.BF16 R16, R176.reuse, R182, R16 ;  /* 0x000000b6b010723c */ /* 0x040fe20000041810 */
[----:B------:R-:W5:Y:S05]  /*6050*/  LDSM.16.M88.4 R180, [R216+0x7800] ;  /* 0x00780000d8b4783b */ /* 0x000f6a0000000200 */
[-C--:B-1----:R-:W-:Y:S06]  /*6060*/  HMMA.16816.F32.BF16 R20, R176, R188.reuse, R20 ;  /* 0x000000bcb014723c */ /* 0x082fec0000041814 */
[C---:B------:R-:W-:Y:S06]  /*6070*/  HMMA.16816.F32.BF16 R24, R184.reuse, R188, R24 ;  /* 0x000000bcb818723c */ /* 0x040fec0000041818 */
[-C--:B------:R-:W-:Y:S06]  /*6080*/  HMMA.16816.F32.BF16 R28, R184, R190.reuse, R28 ;  /* 0x000000beb81c723c */ /* 0x080fec000004181c */
[C---:B------:R-:W-:Y:S01]  /*6090*/  HMMA.16816.F32.BF16 R32, R176.reuse, R190, R32 ;  /* 0x000000beb020723c */ /* 0x040fe20000041820 */
[----:B------:R-:W1:Y:S05]  /*60a0*/  LDSM.16.M88.4 R188, [R216+0x7c00] ;  /* 0x007c0000d8bc783b */ /* 0x000e6a0000000200 */
[-C--:B--2---:R-:W-:Y:S06]  /*60b0*/  HMMA.16816.F32.BF16 R36, R176, R192.reuse, R36 ;  /* 0x000000c0b024723c */ /* 0x084fec0000041824 */
[C---:B------:R-:W-:Y:S06]  /*60c0*/  HMMA.16816.F32.BF16 R40, R184.reuse, R192, R40 ;  /* 0x000000c0b828723c */ /* 0x040fec0000041828 */
[-C--:B------:R-:W-:Y:S06]  /*60d0*/  HMMA.16816.F32.BF16 R44, R184, R194.reuse, R44 ;  /* 0x000000c2b82c723c */ /* 0x080fec000004182c */
[C---:B------:R-:W-:Y:S01]  /*60e0*/  HMMA.16816.F32.BF16 R48, R176.reuse, R194, R48 ;  /* 0x000000c2b030723c */ /* 0x040fe20000041830 */
[----:B------:R-:W-:Y:S05]  /*60f0*/  LDSM.16.M88.4 R192, [R220+0x3000] ;  /* 0x00300000dcc0783b */ /* 0x000fea0000000200 */
[-C--:B------:R-:W-:Y:S06]  /*6100*/  HMMA.16816.F32.BF16 R52, R176, R196.reuse, R52 ;  /* 0x000000c4b034723c */ /* 0x080fec0000041834 */
[C---:B------:R-:W-:Y:S06]  /*6110*/  HMMA.16816.F32.BF16 R56, R184.reuse, R196, R56 ;  /* 0x000000c4b838723c */ /* 0x040fec0000041838 */
[-C--:B------:R-:W-:Y:S01]  /*6120*/  HMMA.16816.F32.BF16 R60, R184, R198.reuse, R60 ;  /* 0x000000c6b83c723c */ /* 0x080fe2000004183c */
[----:B------:R-:W-:Y:S05]  /*6130*/  LDSM.16.M88.4 R184, [R218+0x7000] ;  /* 0x00700000dab8783b */ /* 0x000fea0000000200 */
[----:B------:R-:W-:Y:S01]  /*6140*/  HMMA.16816.F32.BF16 R64, R176, R198, R64 ;  /* 0x000000c6b040723c */ /* 0x000fe20000041840 */
[----:B------:R-:W2:Y:S05]  /*6150*/  LDSM.16.M88.4 R176, [R220+0x2000] ;  /* 0x00200000dcb0783b */ /* 0x000eaa0000000200 */
[-C--:B---3--:R-:W-:Y:S01]  /*6160*/  HMMA.16816.F32.BF16 R4, R200, R204.reuse, R4 ;  /* 0x000000ccc804723c */ /* 0x088fe20000041804 */
[----:B------:R-:W3:Y:S05]  /*6170*/  LDSM.16.M88.4 R196, [R218+0x7400] ;  /* 0x00740000dac4783b */ /* 0x000eea0000000200 */
[C---:B------:R-:W-:Y:S06]  /*6180*/  HMMA.16816.F32.BF16 R8, R208.reuse, R204, R8 ;  /* 0x000000ccd008723c */ /* 0x040fec0000041808 */
[-C--:B------:R-:W-:Y:S06]  /*6190*/  HMMA.16816.F32.BF16 R12, R208, R206.reuse, R12 ;  /* 0x000000ced00c723c */ /* 0x080fec000004180c */
[C---:B------:R-:W-:Y:S01]  /*61a0*/  HMMA.16816.F32.BF16 R16, R200.reuse, R206, R16 ;  /* 0x000000cec810723c */ /* 0x040fe20000041810 */
[----:B------:R-:W3:Y:S05]  /*61b0*/  LDSM.16.M88.4 R204, [R218+0x7800] ;  /* 0x00780000dacc783b */ /* 0x000eea0000000200 */
[-C--:B----4-:R-:W-:Y:S06]  /*61c0*/  HMMA.16816.F32.BF16 R20, R200, R172.reuse, R20 ;  /* 0x000000acc814723c */ /* 0x090fec0000041814 */
[C---:B------:R-:W-:Y:S06]  /*61d0*/  HMMA.16816.F32.BF16 R24, R208.reuse, R172, R24 ;  /* 0x000000acd018723c */ /* 0x040fec0000041818 */
[-C--:B------:R-:W-:Y:S06]  /*61e0*/  HMMA.16816.F32.BF16 R28, R208, R174.reuse, R28 ;  /* 0x000000aed01c723c */ /* 0x080fec000004181c */
[C---:B------:R-:W-:Y:S01]  /*61f0*/  HMMA.16816.F32.BF16 R32, R200.reuse, R174, R32 ;  /* 0x000000aec820723c */ /* 0x040fe20000041820 */
[----:B------:R-:W-:Y:S05]  /*6200*/  LDSM.16.M88.4 R172, [R219+0x4000] ;  /* 0x00400000dbac783b */ /* 0x000fea0000000200 */
[-C--:B-----5:R-:W-:Y:S06]  /*6210*/  HMMA.16816.F32.BF16 R36, R200, R180.reuse, R36 ;  /* 0x000000b4c824723c */ /* 0x0a0fec0000041824 */
[C---:B------:R-:W-:Y:S06]  /*6220*/  HMMA.16816.F32.BF16 R40, R208.reuse, R180, R40 ;  /* 0x000000b4d028723c */ /* 0x040fec0000041828 */
[-C--:B------:R-:W-:Y:S06]  /*6230*/  HMMA.16816.F32.BF16 R44, R208, R182.reuse, R44 ;  /* 0x000000b6d02c723c */ /* 0x080fec000004182c */
[C---:B------:R-:W-:Y:S01]  /*6240*/  HMMA.16816.F32.BF16 R48, R200.reuse, R182, R48 ;  /* 0x000000b6c830723c */ /* 0x040fe20000041830 */
[----:B------:R-:W4:Y:S05]  /*6250*/  LDSM.16.M88.4 R180, [R216+0x8000] ;  /* 0x00800000d8b4783b */ /* 0x000f2a0000000200 */
[-C--:B-1----:R-:W-:Y:S06]  /*6260*/  HMMA.16816.F32.BF16 R52, R200, R188.reuse, R52 ;  /* 0x000000bcc834723c */ /* 0x082fec0000041834 */
[C---:B------:R-:W-:Y:S06]  /*6270*/  HMMA.16816.F32.BF16 R56, R208.reuse, R188, R56 ;  /* 0x000000bcd038723c */ /* 0x040fec0000041838 */
[-C--:B------:R-:W-:Y:S01]  /*6280*/  HMMA.16816.F32.BF16 R60, R208, R190.reuse, R60 ;  /* 0x000000bed03c723c */ /* 0x080fe2000004183c */
[----:B------:R-:W-:Y:S05]  /*6290*/  LDSM.16.M88.4 R208, [R218+0x8400] ;  /* 0x00840000dad0783b */ /* 0x000fea0000000200 */
[----:B------:R-:W-:Y:S01]  /*62a0*/  HMMA.16816.F32.BF16 R64, R200, R190, R64 ;  /* 0x000000bec840723c */ /* 0x000fe20000041840 */
[----:B------:R-:W1:Y:S05]  /*62b0*/  LDSM.16.M88.4 R188, [R219+0x5000] ;  /* 0x00500000dbbc783b */ /* 0x000e6a0000000200 */
[-C--:B--2---:R-:W-:Y:S01]  /*62c0*/  HMMA.16816.F32.BF16 R4, R176, R184.reuse, R4 ;  /* 0x000000b8b004723c */ /* 0x084fe20000041804 */
[----:B------:R-:W-:Y:S05]  /*62d0*/  LDSM.16.M88.4 R200, [R218+0x8000] ;  /* 0x00800000dac8783b */ /* 0x000fea0000000200 */
[C---:B------:R-:W-:Y:S06]  /*62e0*/  HMMA.16816.F32.BF16 R8, R192.reuse, R184, R8 ;  /* 0x000000b8c008723c */ /* 0x040fec0000041808 */
[-C--:B------:R-:W-:Y:S06]  /*62f0*/  HMMA.16816.F32.BF16 R12, R192, R186.reuse, R12 ;  /* 0x000000bac00c723c */ /* 0x080fec000004180c */
[C---:B------:R-:W-:Y:S01]  /*6300*/  HMMA.16816.F32.BF16 R16, R176.reuse, R186, R16 ;  /* 0x000000bab010723c */ /* 0x040fe20000041810 */
[----:B------:R-:W2:Y:S05]  /*6310*/  LDSM.16.M88.4 R184, [R216+0x8400] ;  /* 0x00840000d8b8783b */ /* 0x000eaa0000000200 */
[-C--:B---3--:R-:W-:Y:S06]  /*6320*/  HMMA.16816.F32.BF16 R20, R176, R196.reuse, R20 ;  /* 0x000000c4b014723c */ /* 0x088fec0000041814 */
        /* <DEDUP_REMOVED lines=12> */
[----:B------:R-:W3:Y:S05]  /*63f0*/  LDSM.16.M88.4 R192, [R216+0x8800] ;  /* 0x00880000d8c0783b */ /* 0x000eea0000000200 */
[----:B------:R-:W-:Y:S01]  /*6400*/  HMMA.16816.F32.BF16 R64, R176, R214, R64 ;  /* 0x000000d6b040723c */ /* 0x000fe20000041840 */
[----:B------:R-:W5:Y:S05]  /*6410*/  LDSM.16.M88.4 R176, [R220+0x4000] ;  /* 0x00400000dcb0783b */ /* 0x000f6a0000000200 */
[-C--:B----4-:R-:W-:Y:S01]  /*6420*/  HMMA.16816.F32.BF16 R4, R172, R180.reuse, R4 ;  /* 0x000000b4ac04723c */ /* 0x090fe20000041804 */
[----:B------:R-:W-:Y:S05]  /*6430*/  LDSM.16.M88.4 R212, [R218+0x8c00] ;  /* 0x008c0000dad4783b */ /* 0x000fea0000000200 */
[C---:B-1----:R-:W-:Y:S06]  /*6440*/  HMMA.16816.F32.BF16 R8, R188.reuse, R180, R8 ;  /* 0x000000b4bc08723c */ /* 0x042fec0000041808 */
[-C--:B------:R-:W-:Y:S06]  /*6450*/  HMMA.16816.F32.BF16 R12, R188, R182.reuse, R12 ;  /* 0x000000b6bc0c723c */ /* 0x080fec000004180c */
[C---:B------:R-:W-:Y:S01]  /*6460*/  HMMA.16816.F32.BF16 R16, R172.reuse, R182, R16 ;  /* 0x000000b6ac10723c */ /* 0x040fe20000041810 */
[----:B------:R-:W1:Y:S01]  /*6470*/  LDSM.16.M88.4 R180, [R218+0x8800] ;  /* 0x00880000dab4783b */ /* 0x000e620000000200 */
        /* <DEDUP_REMOVED lines=87> */
.L_x_69:
[----:B--2---:R-:W-:Y:S01]  /*69f0*/  SHFL.BFLY PT, R135, R136, 0x2, 0x1f ;  /* 0x0c401f0088877f89 */ /* 0x004fe200000e0000 */
        /* <DEDUP_REMOVED lines=493> */
.L_x_67:
[----:B------:R-:W2:Y:S01]  /*88d0*/  LDL R13, [R1+0x14] ;  /* 0x00001400010d7983 */ /* 0x000ea20000100800 */
[----:B------:R-:W1:Y:S01]  /*88e0*/  S2UR UR4, SR_CgaCtaId ;  /* 0x00000000000479c3 */ /* 0x000e620000008800 */
[----:B------:R-:W-:Y:S01]  /*88f0*/  UMOV UR5, 0x400 ;  /* 0x0000040000057882 */ /* 0x000fe20000000000 */
[----:B------:R-:W3:Y:S01]  /*8900*/  S2R R12, SR_TID.X ;  /* 0x00000000000c7919 */ /* 0x000ee20000002100 */
[----:B------:R-:W4:Y:S04]  /*8910*/  SHFL.BFLY PT, R2, R237, 0x2, 0x1f ;  /* 0x0c401f00ed027f89 */ /* 0x000f2800000e0000 */
[----:B------:R-:W5:Y:S04]  /*8920*/  SHFL.BFLY PT, R0, R238, 0x2, 0x1f ;  /* 0x0c401f00ee007f89 */ /* 0x000f6800000e0000 */
[----:B------:R-:W3:Y:S04]  /*8930*/  SHFL.BFLY PT, R7, R239, 0x2, 0x1f ;  /* 0x0c401f00ef077f89 */ /* 0x000ee800000e0000 */
[----:B------:R-:W3:Y:S01]  /*8940*/  SHFL.BFLY PT, R6, R240, 0x2, 0x1f ;  /* 0x0c401f00f0067f89 */ /* 0x000ee200000e0000 */
[----:B-1----:R-:W-:Y:S01]  /*8950*/  ULEA UR4, UR4, UR5, 0x18 ;  /* 0x0000000504047291 */ /* 0x002fe2000f8ec03f */
[----:B----4-:R-:W-:Y:S01]  /*8960*/  FADD.FTZ R2, R2, R237 ;  /* 0x000000ed02027221 */ /* 0x010fe20000010000 */
[----:B-----5:R-:W-:Y:S01]  /*8970*/  FADD.FTZ R0, R0, R238 ;  /* 0x000000ee00007221 */ /* 0x020fe20000010000 */
[----:B---3--:R-:W-:-:S03]  /*8980*/  SHF.R.S32.HI R51, RZ, 0x1f, R12 ;  /* 0x0000001fff337819 */ /* 0x008fc6000001140c */
[----:B------:R-:W1:Y:S01]  /*8990*/  SHFL.BFLY PT, R5, R2, 0x1, 0x1f ;  /* 0x0c201f0002057f89 */ /* 0x000e6200000e0000 */
[----:B------:R-:W-:Y:S01]  /*89a0*/  FADD.FTZ R7, R7, R239 ;  /* 0x000000ef07077221 */ /* 0x000fe20000010000 */
[CC--:B------:R-:W-:Y:S02]  /*89b0*/  LEA.HI R10, R51.reuse, R12.reuse, RZ, 0x2 ;  /* 0x0000000c330a7211 */ /* 0x0c0fe400078f10ff */
[----:B------:R-:W3:Y:S01]  /*89c0*/  SHFL.BFLY PT, R4, R0, 0x1, 0x1f ;  /* 0x0c201f0000047f89 */ /* 0x000ee200000e0000 */
[----:B------:R-:W-:Y:S01]  /*89d0*/  LEA.HI R51, R51, R12, RZ, 0x5 ;  /* 0x0000000c33337211 */ /* 0x000fe200078f28ff */
[----:B------:R-:W-:Y:S01]  /*89e0*/  FADD.FTZ R6, R6, R240 ;  /* 0x000000f006067221 */ /* 0x000fe20000010000 */
[----:B------:R-:W-:Y:S01]  /*89f0*/  SHF.R.S32.HI R11, RZ, 0x2, R10 ;  /* 0x00000002ff0b7819 */ /* 0x000fe2000001140a */
[----:B------:R-:W4:Y:S01]  /*8a00*/  SHFL.BFLY PT, R55, R7, 0x1, 0x1f ;  /* 0x0c201f0007377f89 */ /* 0x000f2200000e0000 */
[----:B------:R-:W-:Y:S02]  /*8a10*/  SHF.R.S32.HI R51, RZ, 0x5, R51 ;  /* 0x00000005ff337819 */ /* 0x000fe40000011433 */
[----:B------:R-:W-:Y:S01]  /*8a20*/  SHF.R.S32.HI R3, RZ, 0x1f, R11 ;  /* 0x0000001fff037819 */ /* 0x000fe2000001140b */
[----:B------:R-:W5:Y:S03]  /*8a30*/  SHFL.BFLY PT, R56, R6, 0x1, 0x1f ;  /* 0x0c201f0006387f89 */ /* 0x000f6600000e0000 */
[----:B------:R-:W-:-:S04]  /*8a40*/  LEA.HI R3, R3, R11, RZ, 0x3 ;  /* 0x0000000b03037211 */ /* 0x000fc800078f18ff */
[----:B------:R-:W-:-:S04]  /*8a50*/  LOP3.LUT R3, R3, 0xfffffff8, RZ, 0xc0, !PT ;  /* 0xfffffff803037812 */ /* 0x000fc800078ec0ff */
[----:B------:R-:W-:Y:S01]  /*8a60*/  IADD3 R3, R11, -R3, RZ ;  /* 0x800000030b037210 */ /* 0x000fe20007ffe0ff */
[----:B-1----:R-:W-:Y:S01]  /*8a70*/  FADD.FTZ R58, R2, R5 ;  /* 0x00000005023a7221 */ /* 0x002fe20000010000 */
[----:B------:R-:W-:Y:S01]  /*8a80*/  LOP3.LUT R2, R10, 0xfffffffc, RZ, 0xc0, !PT ;  /* 0xfffffffc0a027812 */ /* 0x000fe200078ec0ff */
[----:B---3--:R-:W-:Y:S01]  /*8a90*/  FADD.FTZ R57, R0, R4 ;  /* 0x0000000400397221 */ /* 0x008fe20000010000 */
[----:B------:R-:W-:Y:S02]  /*8aa0*/  LEA.HI R0, R3, R3, RZ, 0x1 ;  /* 0x0000000303007211 */ /* 0x000fe400078f08ff */
[----:B------:R-:W-:Y:S01]  /*8ab0*/  IADD3 R5, -R2, R12, RZ ;  /* 0x0000000c02057210 */ /* 0x000fe20007ffe1ff */
[----:B----4-:R-:W-:Y:S01]  /*8ac0*/  FADD.FTZ R55, R7, R55 ;  /* 0x0000003707377221 */ /* 0x010fe20000010000 */
[----:B------:R-:W-:Y:S02]  /*8ad0*/  SHF.R.S32.HI R2, RZ, 0x1, R0 ;  /* 0x00000001ff027819 */ /* 0x000fe40000011400 */
[----:B------:R-:W-:Y:S01]  /*8ae0*/  LOP3.LUT R4, R0, 0x3fffffe, RZ, 0xc0, !PT ;  /* 0x03fffffe00047812 */ /* 0x000fe200078ec0ff */
[----:B-----5:R-:W-:Y:S01]  /*8af0*/  FADD.FTZ R56, R6, R56 ;  /* 0x0000003806387221 */ /* 0x020fe20000010000 */
[----:B------:R-:W-:-:S02]  /*8b00*/  SHF.L.U32 R11, R2, 0x6, RZ ;  /* 0x00000006020b7819 */ /* 0x000fc400000006ff */
[----:B------:R-:W-:Y:S02]  /*8b10*/  FSETP.NE.FTZ.AND P5, PT, R58, RZ, PT ;  /* 0x000000ff3a00720b */ /* 0x000fe40003fb5000 */
[----:B------:R-:W-:Y:S02]  /*8b20*/  IADD3 R4, R3, -R4, RZ ;  /* 0x8000000403047210 */ /* 0x000fe40007ffe0ff */
[----:B------:R-:W-:Y:S02]  /*8b30*/  LEA R3, R51, R5, 0x8 ;  /* 0x0000000533037211 */ /* 0x000fe400078e40ff */
[----:B------:R-:W-:Y:S02]  /*8b40*/  LOP3.LUT R11, R11, 0xc0, RZ, 0xc0, !PT ;  /* 0x000000c00b0b7812 */ /* 0x000fe400078ec0ff */
[----:B------:R-:W-:Y:S02]  /*8b50*/  FSETP.NE.FTZ.AND P4, PT, R57, RZ, PT ;  /* 0x000000ff3900720b */ /* 0x000fe40003f95000 */
[----:B------:R-:W-:-:S02]  /*8b60*/  MOV R0, 0x3f800000 ;  /* 0x3f80000000007802 */ /* 0x000fc40000000f00 */
[----:B------:R-:W-:Y:S02]  /*8b70*/  LEA R3, R4, R3, 0x4 ;  /* 0x0000000304037211 */ /* 0x000fe400078e20ff */
[----:B------:R-:W-:Y:S02]  /*8b80*/  LEA.HI R11, R11, R11, RZ, 0x1d ;  /* 0x0000000b0b0b7211 */ /* 0x000fe400078fe8ff */
[----:B------:R-:W1:Y:S02]  /*8b90*/  @P5 MUFU.RCP R0, R58 ;  /* 0x0000003a00005308 */ /* 0x000e640000001000 */
[----:B------:R-:W-:Y:S02]  /*8ba0*/  LEA R11, R3, R11, 0x1 ;  /* 0x0000000b030b7211 */ /* 0x000fe400078e08ff */
[----:B------:R-:W-:Y:S02]  /*8bb0*/  MOV R3, 0x3f800000 ;  /* 0x3f80000000037802 */ /* 0x000fe40000000f00 */
[----:B------:R-:W-:-:S04]  /*8bc0*/  LEA R11, R11, UR4, 0x1 ;  /* 0x000000040b0b7c11 */ /* 0x000fc8000f8e08ff */
[----:B------:R3:W4:Y:S01]  /*8bd0*/  @P4 MUFU.RCP R3, R57 ;  /* 0x0000003900034308 */ /* 0x0007220000001000 */
        /* <DEDUP_REMOVED lines=23> */
[----:B--2---:R-:W-:-:S13]  /*8d50*/  ISETP.NE.AND P1, PT, R13, -0x1, PT ;  /* 0xffffffff0d00780c */ /* 0x004fda0003f25270 */
[----:B------:R-:W1:Y:S02]  /*8d60*/  @P1 LDC.64 R8, c[0x0][0x298] ;  /* 0x0000a600ff081b82 */ /* 0x000e640000000a00 */
[----:B-1----:R-:W-:-:S04]  /*8d70*/  @P1 IMAD.WIDE.U32 R4, R13, R8, RZ ;  /* 0x000000080d041225 */ /* 0x002fc800078e00ff */
[----:B------:R-:W-:Y:S01]  /*8d80*/  @P1 IMAD R60, R13, R9, R5 ;  /* 0x000000090d3c1224 */ /* 0x000fe200078e0205 */
[----:B------:R-:W-:Y:S01]  /*8d90*/  @P1 MOV R59, R4 ;  /* 0x00000004003b1202 */ /* 0x000fe20000000f00 */
[----:B---34-:R-:W-:Y:S06]  /*8da0*/  @P1 BRA `(.L_x_71) ;  /* 0x0000000000201947 */ /* 0x018fec0003800000 */
        /* <DEDUP_REMOVED lines=8> */
.L_x_71:
        /* <DEDUP_REMOVED lines=23> */
.L_x_72:
[----:B------:R-:W2:Y:S04]  /*8fa0*/  LDL R62, [R1+0x2c] ;  /* 0x00002c00013e7983 */ /* 0x000ea80000100800 */
[----:B------:R1:W5:Y:S01]  /*8fb0*/  LDL R61, [R1+0x28] ;  /* 0x00002800013d7983 */ /* 0x0003620000100800 */
[----:B------:R-:W-:Y:S01]  /*8fc0*/  ISETP.NE.AND P1, PT, RZ, UR4, PT ;  /* 0x00000004ff007c0c */ /* 0x000fe2000bf25270 */
[----:B------:R-:W-:Y:S01]  /*8fd0*/  FMUL.FTZ R82, R3, R82 ;  /* 0x0000005203527220 */ /* 0x000fe20000410000 */
[----:B------:R-:W-:Y:S01]  /*8fe0*/  IADD3 R10, R11, -0x10, RZ ;  /* 0xfffffff00b0a7810 */ /* 0x000fe20007ffe0ff */
[----:B------:R-:W-:Y:S01]  /*8ff0*/  FMUL.FTZ R7, R3, R83 ;  /* 0x0000005303077220 */ /* 0x000fe20000410000 */
        /* <DEDUP_REMOVED lines=22> */
[----:B------:R-:W3:Y:S01]  /*9160*/  @P3 MUFU.RCP R2, R55 ;  /* 0x0000003700023308 */ /* 0x000ee20000001000 */
[C---:B------:R-:W-:Y:S01]  /*9170*/  FMUL.FTZ R166, R3.reuse, R166 ;  /* 0x000000a603a67220 */ /* 0x040fe20000410000 */
[C---:B------:R-:W-:Y:S01]  /*9180*/  FMUL.FTZ R42, R3.reuse, R167 ;  /* 0x000000a7032a7220 */ /* 0x040fe20000410000 */
[C---:B------:R-:W-:Y:S01]  /*9190*/  FMUL.FTZ R130, R3.reuse, R130 ;  /* 0x0000008203827220 */ /* 0x040fe20000410000 */
[----:B------:R-:W-:Y:S01]  /*91a0*/  FMUL.FTZ R39, R3, R131 ;  /* 0x0000008303277220 */ /* 0x000fe20000410000 */
[----:B------:R-:W-:Y:S01]  /*91b0*/  F2FP.BF16.F32.PACK_AB R5, R145, R144 ;  /* 0x000000909105723e */ /* 0x000fe200000010ff */
[----:B------:R-:W4:Y:S01]  /*91c0*/  S2UR UR4, SR_CTAID.X ;  /* 0x00000000000479c3 */ /* 0x000f220000002500 */
[----:B------:R-:W-:Y:S01]  /*91d0*/  F2FP.BF16.F32.PACK_AB R4, R4, R146 ;  /* 0x000000920404723e */ /* 0x000fe200000010ff */
[----:B------:R-:W1:Y:S01]  /*91e0*/  @P2 MUFU.RCP R0, R56 ;  /* 0x0000003800002308 */ /* 0x000e620000001000 */
[----:B------:R-:W-:Y:S01]  /*91f0*/  F2FP.BF16.F32.PACK_AB R12, R12, R68 ;  /* 0x000000440c0c723e */ /* 0x000fe200000010ff */
[----:B------:R-:W-:Y:S01]  /*9200*/  STS [R11], R5 ;  /* 0x000000050b007388 */ /* 0x000fe20000000800 */
[----:B------:R-:W-:Y:S01]  /*9210*/  F2FP.BF16.F32.PACK_AB R9, R9, R70 ;  /* 0x000000460909723e */ /* 0x000fe200000010ff */
[----:B------:R-:W-:Y:S01]  /*9220*/  BSSY B0, `(.L_x_73) ;  /* 0x00000e7000007945 */ /* 0x000fe20003800000 */
[----:B------:R-:W-:Y:S01]  /*9230*/  F2FP.BF16.F32.PACK_AB R8, R81, R80 ;  /* 0x000000505108723e */ /* 0x000fe200000010ff */
[----:B------:R4:W-:Y:S01]  /*9240*/  STS [R11+0x200], R4 ;  /* 0x000200040b007388 */ /* 0x0009e20000000800 */
[----:B------:R-:W-:Y:S01]  /*9250*/  F2FP.BF16.F32.PACK_AB R7, R7, R82 ;  /* 0x000000520707723e */ /* 0x000fe200000010ff */
[C---:B---3--:R-:W-:Y:S01]  /*9260*/  FMUL.FTZ R140, R2.reuse, R140 ;  /* 0x0000008c028c7220 */ /* 0x048fe20000410000 */
        /* <DEDUP_REMOVED lines=48> */
[----:B----4-:R-:W1:Y:S01]  /*9570*/  @P1 LDC.64 R4, c[0x0][0x2c0] ;  /* 0x0000b000ff041b82 */ /* 0x010e620000000a00 */
[----:B------:R-:W-:-:S02]  /*9580*/  F2FP.BF16.F32.PACK_AB R0, R155, R154 ;  /* 0x0000009a9b00723e */ /* 0x000fc400000010ff */
[----:B------:R-:W-:Y:S01]  /*9590*/  F2FP.BF16.F32.PACK_AB R3, R3, R140 ;  /* 0x0000008c0303723e */ /* 0x000fe200000010ff */
[----:B------:R3:W-:Y:S01]  /*95a0*/  STS [R10], R2 ;  /* 0x000000020a007388 */ /* 0x0007e20000000800 */
        /* <DEDUP_REMOVED lines=8> */
[----:B------:R1:W-:Y:S01]  /*9630*/  STS [R11+0x1200], R6 ;  /* 0x001200060b007388 */ /* 0x0003e20000000800 */
[----:B------:R-:W-:Y:S02]  /*9640*/  F2FP.BF16.F32.PACK_AB R35, R79, R35 ;  /* 0x000000234f23723e */ /* 0x000fe400000010ff */
[----:B------:R-:W-:Y:S01]  /*9650*/  F2FP.BF16.F32.PACK_AB R34, R34, R84 ;  /* 0x000000542222723e */ /* 0x000fe200000010ff */
[----:B------:R-:W-:Y:S01]  /*9660*/  STS [R10+0x1000], R14 ;  /* 0x0010000e0a007388 */ /* 0x000fe20000000800 */
[----:B------:R-:W-:Y:S02]  /*9670*/  F2FP.BF16.F32.PACK_AB R33, R33, R86 ;  /* 0x000000562121723e */ /* 0x000fe400000010ff */
[----:B------:R-:W-:Y:S01]  /*9680*/  F2FP.BF16.F32.PACK_AB R30, R30, R96 ;  /* 0x000000601e1e723e */ /* 0x000fe200000010ff */
[----:B------:R-:W-:Y:S01]  /*9690*/  STS [R10+0x1200], R13 ;  /* 0x0012000d0a007388 */ /* 0x000fe20000000800 */
[----:B------:R-:W-:-:S02]  /*96a0*/  F2FP.BF16.F32.PACK_AB R29, R29, R98 ;  /* 0x000000621d1d723e */ /* 0x000fc400000010ff */
[----:B------:R-:W-:Y:S02]  /*96b0*/  F2FP.BF16.F32.PACK_AB R32, R32, R88 ;  /* 0x000000582020723e */ /* 0x000fe400000010ff */
[----:B---3--:R-:W-:Y:S02]  /*96c0*/  IADD3 R2, R11, R54, RZ ;  /* 0x000000360b027210 */ /* 0x008fe40007ffe0ff */
[----:B------:R-:W-:Y:S02]  /*96d0*/  F2FP.BF16.F32.PACK_AB R31, R91, R31 ;  /* 0x0000001f5b1f723e */ /* 0x000fe400000010ff */
[----:B----4-:R-:W-:Y:S01]  /*96e0*/  IADD3 R0, R54, R10, RZ ;  /* 0x0000000a36007210 */ /* 0x010fe20007ffe0ff */
[----:B------:R3:W-:Y:S01]  /*96f0*/  STS [R2], R12 ;  /* 0x0000000c02007388 */ /* 0x0007e20000000800 */
[----:B------:R-:W-:Y:S02]  /*9700*/  F2FP.BF16.F32.PACK_AB R28, R28, R92 ;  /* 0x0000005c1c1c723e */ /* 0x000fe400000010ff */
[----:B------:R-:W-:Y:S01]  /*9710*/  F2FP.BF16.F32.PACK_AB R27, R95, R27 ;  /* 0x0000001b5f1b723e */ /* 0x000fe200000010ff */
[----:B------:R4:W-:Y:S01]  /*9720*/  STS [R2+0x200], R9 ;  /* 0x0002000902007388 */ /* 0x0009e20000000800 */
[----:B------:R-:W-:Y:S01]  /*9730*/  F2FP.BF16.F32.PACK_AB R26, R26, R156 ;  /* 0x0000009c1a1a723e */ /* 0x000fe200000010ff */
[----:B------:R-:W4:Y:S01]  /*9740*/  @!P1 LDC R3, c[0x0][0x2c4] ;  /* 0x0000b100ff039b82 */ /* 0x000f220000000800 */
[----:B------:R-:W-:Y:S01]  /*9750*/  F2FP.BF16.F32.PACK_AB R25, R25, R158 ;  /* 0x0000009e1919723e */ /* 0x000fe200000010ff */
[----:B------:R-:W-:Y:S01]  /*9760*/  STS [R0], R8 ;  /* 0x0000000800007388 */ /* 0x000fe20000000800 */
[----:B------:R-:W-:-:S02]  /*9770*/  F2FP.BF16.F32.PACK_AB R22, R22, R108 ;  /* 0x0000006c1616723e */ /* 0x000fc400000010ff */
[----:B------:R-:W-:Y:S01]  /*9780*/  F2FP.BF16.F32.PACK_AB R21, R21, R110 ;  /* 0x0000006e1515723e */ /* 0x000fe200000010ff */
[----:B------:R4:W-:Y:S01]  /*9790*/  STS [R0+0x200], R7 ;  /* 0x0002000700007388 */ /* 0x0009e20000000800 */
[----:B------:R-:W-:Y:S01]  /*97a0*/  F2FP.BF16.F32.PACK_AB R24, R24, R100 ;  /* 0x000000641818723e */ /* 0x000fe200000010ff */
[----:B-1----:R-:W1:Y:S01]  /*97b0*/  @P1 LDC R6, c[0x0][0x2c0] ;  /* 0x0000b000ff061b82 */ /* 0x002e620000000800 */
[----:B------:R-:W-:Y:S01]  /*97c0*/  F2FP.BF16.F32.PACK_AB R23, R103, R23 ;  /* 0x000000176717723e */ /* 0x000fe200000010ff */
[----:B------:R-:W-:Y:S01]  /*97d0*/  STS [R2+0x1000], R38 ;  /* 0x0010002602007388 */ /* 0x000fe20000000800 */
[----:B------:R-:W-:Y:S02]  /*97e0*/  F2FP.BF16.F32.PACK_AB R20, R20, R104 ;  /* 0x000000681414723e */ /* 0x000fe400000010ff */
[----:B------:R-:W-:Y:S01]  /*97f0*/  F2FP.BF16.F32.PACK_AB R19, R107, R19 ;  /* 0x000000136b13723e */ /* 0x000fe200000010ff */
[----:B------:R-:W-:Y:S01]  /*9800*/  STS [R2+0x1200], R37 ;  /* 0x0012002502007388 */ /* 0x000fe20000000800 */
[----:B------:R-:W-:-:S02]  /*9810*/  F2FP.BF16.F32.PACK_AB R18, R18, R160 ;  /* 0x000000a01212723e */ /* 0x000fc400000010ff */
[----:B------:R-:W-:Y:S01]  /*9820*/  F2FP.BF16.F32.PACK_AB R17, R17, R162 ;  /* 0x000000a21111723e */ /* 0x000fe200000010ff */
[----:B------:R-:W-:Y:S01]  /*9830*/  STS [R0+0x1000], R36 ;  /* 0x0010002400007388 */ /* 0x000fe20000000800 */
[----:B------:R-:W-:Y:S01]  /*9840*/  F2FP.BF16.F32.PACK_AB R16, R16, R120 ;  /* 0x000000781010723e */ /* 0x000fe200000010ff */
[----:B---3--:R-:W3:Y:S01]  /*9850*/  @!P1 LDC R12, c[0x0][0x270] ;  /* 0x00009c00ff0c9b82 */ /* 0x008ee20000000800 */
[----:B------:R-:W-:Y:S01]  /*9860*/  F2FP.BF16.F32.PACK_AB R15, R15, R122 ;  /* 0x0000007a0f0f723e */ /* 0x000fe200000010ff */
[----:B------:R-:W-:Y:S01]  /*9870*/  STS [R0+0x1200], R35 ;  /* 0x0012002300007388 */ /* 0x000fe20000000800 */
[----:B------:R-:W-:Y:S01]  /*9880*/  F2FP.BF16.F32.PACK_AB R47, R47, R112 ;  /* 0x000000702f2f723e */ /* 0x000fe200000010ff */
[----:B----4-:R-:W-:Y:S01]  /*9890*/  @P4 MUFU.LG2 R9, R57 ;  /* 0x0000003900094308 */ /* 0x010fe20000000c00 */
[----:B------:R-:W-:Y:S01]  /*98a0*/  F2FP.BF16.F32.PACK_AB R46, R115, R46 ;  /* 0x0000002e732e723e */ /* 0x000fe200000010ff */
[----:B------:R-:W-:Y:S01]  /*98b0*/  STS [R11+0x2000], R34 ;  /* 0x002000220b007388 */ /* 0x000fe20000000800 */
[----:B------:R-:W-:Y:S01]  /*98c0*/  F2FP.BF16.F32.PACK_AB R45, R45, R116 ;  /* 0x000000742d2d723e */ /* 0x000fe200000010ff */
[----:B------:R-:W3:Y:S01]  /*98d0*/  @P0 LDC R3, c[0x0][0x2e4] ;  /* 0x0000b900ff030b82 */ /* 0x000ee20000000800 */
[----:B------:R-:W-:Y:S01]  /*98e0*/  F2FP.BF16.F32.PACK_AB R44, R119, R44 ;  /* 0x0000002c772c723e */ /* 0x000fe200000010ff */
[----:B------:R-:W-:Y:S01]  /*98f0*/  STS [R11+0x2200], R33 ;  /* 0x002200210b007388 */ /* 0x000fe20000000800 */
[----:B------:R-:W-:Y:S01]  /*9900*/  F2FP.BF16.F32.PACK_AB R43, R43, R164 ;  /* 0x000000a42b2b723e */ /* 0x000fe200000010ff */
[----:B------:R-:W4:Y:S01]  /*9910*/  @P5 MUFU.LG2 R7, R58 ;  /* 0x0000003a00075308 */ /* 0x000f220000000c00 */
[----:B------:R-:W-:Y:S01]  /*9920*/  F2FP.BF16.F32.PACK_AB R42, R42, R166 ;  /* 0x000000a62a2a723e */ /* 0x000fe200000010ff */
[----:B------:R-:W-:Y:S01]  /*9930*/  STS [R10+0x2000], R30 ;  /* 0x0020001e0a007388 */ /* 0x000fe20000000800 */
[----:B------:R-:W-:Y:S01]  /*9940*/  F2FP.BF16.F32.PACK_AB R40, R40, R128 ;  /* 0x000000802828723e */ /* 0x000fe200000010ff */
[----:B------:R-:W1:Y:S01]  /*9950*/  @P5 LDC R8, c[0x0][0x2e8] ;  /* 0x0000ba00ff085b82 */ /* 0x000e620000000800 */
        /* <DEDUP_REMOVED lines=8> */
[----:B------:R-:W-:-:S03]  /*99e0*/  @!P1 MOV R6, 0x1 ;  /* 0x0000000100069802 */ /* 0x000fc60000000f00 */
[----:B------:R-:W-:Y:S04]  /*99f0*/  STS [R10+0x3000], R28 ;  /* 0x0030001c0a007388 */ /* 0x000fe80000000800 */
[----:B------:R-:W-:Y:S04]  /*9a00*/  STS [R10+0x3200], R27 ;  /* 0x0032001b0a007388 */ /* 0x000fe80000000800 */
[----:B------:R-:W-:Y:S04]  /*9a10*/  STS [R2+0x2000], R26 ;  /* 0x0020001a02007388 */ /* 0x000fe80000000800 */
[----:B------:R4:W-:Y:S04]  /*9a20*/  STS [R2+0x2200], R25 ;  /* 0x0022001902007388 */ /* 0x0009e80000000800 */
[----:B------:R3:W-:Y:S04]  /*9a30*/  STS [R0+0x2000], R22 ;  /* 0x0020001600007388 */ /* 0x0007e80000000800 */
[----:B------:R-:W-:Y:S04]  /*9a40*/  STS [R0+0x2200], R21 ;  /* 0x0022001500007388 */ /* 0x000fe80000000800 */
[----:B------:R1:W-:Y:S04]  /*9a50*/  STS [R2+0x3000], R24 ;  /* 0x0030001802007388 */ /* 0x0003e80000000800 */
[----:B------:R1:W-:Y:S04]  /*9a60*/  STS [R2+0x3200], R23 ;  /* 0x0032001702007388 */ /* 0x0003e80000000800 */
[----:B------:R-:W-:Y:S04]  /*9a70*/  STS [R0+0x3000], R20 ;  /* 0x0030001400007388 */ /* 0x000fe80000000800 */
[----:B------:R-:W-:Y:S01]  /*9a80*/  STS [R0+0x3200], R19 ;  /* 0x0032001300007388 */ /* 0x000fe20000000800 */
[----:B----4-:R-:W-:-:S03]  /*9a90*/  MOV R25, 0x7f800000 ;  /* 0x7f80000000197802 */ /* 0x010fc60000000f00 */
[----:B------:R-:W-:Y:S01]  /*9aa0*/  STS [R11+0x4000], R18 ;  /* 0x004000120b007388 */ /* 0x000fe20000000800 */
[----:B---3--:R-:W-:-:S03]  /*9ab0*/  MOV R22, 0x7f800000 ;  /* 0x7f80000000167802 */ /* 0x008fc60000000f00 */
[----:B------:R-:W-:Y:S04]  /*9ac0*/  STS [R11+0x4200], R17 ;  /* 0x004200110b007388 */ /* 0x000fe80000000800 */
[----:B------:R-:W-:Y:S01]  /*9ad0*/  STS [R10+0x4000], R16 ;  /* 0x004000100a007388 */ /* 0x000fe20000000800 */
[----:B-1----:R-:W-:-:S03]  /*9ae0*/  MOV R24, 0x7f800000 ;  /* 0x7f80000000187802 */ /* 0x002fc60000000f00 */
[----:B------:R-:W-:Y:S01]  /*9af0*/  STS [R10+0x4200], R15 ;  /* 0x0042000f0a007388 */ /* 0x000fe20000000800 */
[----:B------:R-:W-:-:S03]  /*9b00*/  MOV R23, 0x7f800000 ;  /* 0x7f80000000177802 */ /* 0x000fc60000000f00 */
[----:B------:R-:W-:Y:S04]  /*9b10*/  STS [R11+0x5000], R47 ;  /* 0x0050002f0b007388 */ /* 0x000fe80000000800 */
[----:B------:R1:W-:Y:S04]  /*9b20*/  STS [R11+0x5200], R46 ;  /* 0x0052002e0b007388 */ /* 0x0003e80000000800 */
[----:B------:R-:W-:Y:S04]  /*9b30*/  STS [R10+0x5000], R45 ;  /* 0x0050002d0a007388 */ /* 0x000fe80000000800 */
[----:B------:R-:W-:Y:S04]  /*9b40*/  STS [R10+0x5200], R44 ;  /* 0x0052002c0a007388 */ /* 0x000fe80000000800 */
[----:B------:R-:W-:Y:S04]  /*9b50*/  STS [R2+0x4000], R43 ;  /* 0x0040002b02007388 */ /* 0x000fe80000000800 */
[----:B------:R-:W-:Y:S04]  /*9b60*/  STS [R2+0x4200], R42 ;  /* 0x0042002a02007388 */ /* 0x000fe80000000800 */
[----:B------:R-:W-:Y:S04]  /*9b70*/  STS [R0+0x4000], R40 ;  /* 0x0040002800007388 */ /* 0x000fe80000000800 */
[----:B------:R-:W-:Y:S01]  /*9b80*/  STS [R0+0x4200], R39 ;  /* 0x0042002700007388 */ /* 0x000fe20000000800 */
[----:B-1----:R-:W1:Y:S03]  /*9b90*/  @P4 LDC R11, c[0x0][0x2e8] ;  /* 0x0000ba00ff0b4b82 */ /* 0x002e660000000800 */
[----:B------:R-:W-:Y:S04]  /*9ba0*/  STS [R2+0x5000], R41 ;  /* 0x0050002902007388 */ /* 0x000fe80000000800 */
[----:B------:R3:W-:Y:S04]  /*9bb0*/  STS [R2+0x5200], R48 ;  /* 0x0052003002007388 */ /* 0x0007e80000000800 */
[----:B------:R-:W-:Y:S04]  /*9bc0*/  STS [R0+0x5000], R49 ;  /* 0x0050003100007388 */ /* 0x000fe80000000800 */
[----:B------:R4:W-:Y:S01]  /*9bd0*/  STS [R0+0x5200], R50 ;  /* 0x0052003200007388 */ /* 0x0009e20000000800 */
[----:B------:R-:W-:Y:S06]  /*9be0*/  BAR.SYNC.DEFER_BLOCKING 0x0 ;  /* 0x0000000000007b1d */ /* 0x000fec0000010000 */
[----:B------:R-:W1:Y:S01]  /*9bf0*/  S2R R13, SR_CTAID.Y ;  /* 0x00000000000d7919 */ /* 0x000e620000002600 */
[----:B------:R-:W1:Y:S01]  /*9c00*/  S2R R26, SR_CTAID.Z ;  /* 0x00000000001a7919 */ /* 0x000e620000002700 */
[----:B---3--:R-:W-:Y:S01]  /*9c10*/  @P1 MOV R2, 0x1 ;  /* 0x0000000100021802 */ /* 0x008fe20000000f00 */
[----:B------:R-:W-:-:S02]  /*9c20*/  @!P1 IMAD R2, R3, R12, RZ ;  /* 0x0000000c03029224 */ /* 0x000fc400078e02ff */
[----:B------:R-:W3:Y:S01]  /*9c30*/  @P2 LDC R12, c[0x0][0x2e8] ;  /* 0x0000ba00ff0c2b82 */ /* 0x000ee20000000800 */
[----:B----4-:R-:W-:Y:S01]  /*9c40*/  @P1 IMAD R0, R5, R4, RZ ;  /* 0x0000000405001224 */ /* 0x010fe200078e02ff */
[----:B------:R-:W-:Y:S01]  /*9c50*/  @!P1 MOV R0, R3 ;  /* 0x0000000300009202 */ /* 0x000fe20000000f00 */
[----:B------:R-:W4:Y:S01]  /*9c60*/  @P3 MUFU.LG2 R5, R55 ;  /* 0x0000003700053308 */ /* 0x000f220000000c00 */
[----:B------:R3:W3:Y:S01]  /*9c70*/  LDS.128 R32, [R221+0x1800] ;  /* 0x00180000dd207984 */ /* 0x0006e20000000c00 */
[----:B------:R-:W-:-:S03]  /*9c80*/  @P5 FMUL.FTZ R3, R7, 0.69314718246459960938 ;  /* 0x3f31721807035820 */ /* 0x000fc60000410000 */
[----:B------:R3:W3:Y:S01]  /*9c90*/  LDS.128 R28, [R221+0x3800] ;  /* 0x00380000dd1c7984 */ /* 0x0006e20000000c00 */
[----:B------:R-:W-:Y:S01]  /*9ca0*/  @P5 FFMA.FTZ R25, R136, R8, R3 ;  /* 0x0000000888195223 */ /* 0x000fe20000010003 */
[----:B--2---:R-:W-:Y:S01]  /*9cb0*/  LOP3.LUT P5, RZ, R62, 0x3, RZ, 0xc0, !PT ;  /* 0x000000033eff7812 */ /* 0x004fe200078ac0ff */
[----:B------:R-:W2:Y:S01]  /*9cc0*/  @P2 MUFU.LG2 R4, R56 ;  /* 0x0000003800042308 */ /* 0x000ea20000000c00 */
[----:B-1----:R-:W-:Y:S02]  /*9cd0*/  IMAD R2, R13, R2, RZ ;  /* 0x000000020d027224 */ /* 0x002fe400078e02ff */
[----:B----4-:R-:W-:Y:S01]  /*9ce0*/  @P3 FMUL.FTZ R5, R5, 0.69314718246459960938 ;  /* 0x3f31721805053820 */ /* 0x010fe20000410000 */
[----:B------:R-:W1:Y:S02]  /*9cf0*/  @P3 LDC R13, c[0x0][0x2e8] ;  /* 0x0000ba00ff0d3b82 */ /* 0x000e640000000800 */
[----:B------:R-:W-:Y:S01]  /*9d00*/  SEL R2, R2, RZ, !P6 ;  /* 0x000000ff02027207 */ /* 0x000fe20007000000 */
[----:B--2---:R-:W-:-:S04]  /*9d10*/  @P2 FMUL.FTZ R4, R4, 0.69314718246459960938 ;  /* 0x3f31721804042820 */ /* 0x004fc80000410000 */
[----:B------:R-:W-:Y:S02]  /*9d20*/  IMAD R0, R26, R0, R2 ;  /* 0x000000001a007224 */ /* 0x000fe400078e0202 */
[----:B------:R-:W-:Y:S02]  /*9d30*/  IMAD R2, R6, UR4, RZ ;  /* 0x0000000406027c24 */ /* 0x000fe4000f8e02ff */
[----:B---3--:R-:W-:-:S03]  /*9d40*/  @P2 FFMA.FTZ R23, R132, R12, R4 ;  /* 0x0000000c84172223 */ /* 0x008fc60000010004 */
[----:B------:R-:W-:Y:S01]  /*9d50*/  SHF.L.U32 R3, R2, 0x7, RZ ;  /* 0x0000000702037819 */ /* 0x000fe200000006ff */
[----:B------:R-:W-:-:S03]  /*9d60*/  @P4 FMUL.FTZ R2, R9, 0.69314718246459960938 ;  /* 0x3f31721809024820 */ /* 0x000fc60000410000 */
[----:B------:R-:W-:Y:S01]  /*9d70*/  IADD3 R7, P1, P0, R3, R52, R0 ;  /* 0x0000003403077210 */ /* 0x000fe2000783e000 */
[----:B------:R-:W-:Y:S01]  /*9d80*/  @P4 FFMA.FTZ R24, R135, R11, R2 ;  /* 0x0000000b87184223 */ /* 0x000fe20000010002 */
[----:B------:R-:W-:Y:S02]  /*9d90*/  SHF.R.S32.HI R10, RZ, 0x1f, R3 ;  /* 0x0000001fff0a7819 */ /* 0x000fe40000011403 */
[----:B------:R-:W-:Y:S01]  /*9da0*/  SHF.R.S32.HI R0, RZ, 0x1f, R0 ;  /* 0x0000001fff007819 */ /* 0x000fe20000011400 */
[----:B-1----:R-:W-:-:S03]  /*9db0*/  @P3 FFMA.FTZ R22, R134, R13, R5 ;  /* 0x0000000d86163223 */ /* 0x002fc60000010005 */
        /* <DEDUP_REMOVED lines=23> */
[-C--:B------:R-:W-:Y:S01]  /*9f30*/  @!P5 IADD3 R3, P2, R2, R7.reuse, RZ ;  /* 0x000000070203d210 */ /* 0x080fe20007f5e0ff */
[----:B------:R-:W-:Y:S01]  /*9f40*/  @!P3 IMAD R5, R5, R6, RZ ;  /* 0x000000060505b224 */ /* 0x000fe200078e02ff */
[----:B------:R-:W-:Y:S02]  /*9f50*/  @!P4 IADD3 R12, P1, R0, R7, RZ ;  /* 0x00000007000cc210 */ /* 0x000fe40007f3e0ff */
[-C--:B------:R-:W-:Y:S02]  /*9f60*/  @!P5 LEA.HI.X.SX32 R2, R2, R10.reuse, 0x1, P2 ;  /* 0x0000000a0202d211 */ /* 0x080fe400010f0eff */
[-C--:B------:R-:W-:Y:S01]  /*9f70*/  @!P4 LEA.HI.X.SX32 R13, R0, R10.reuse, 0x1, P1 ;  /* 0x0000000a000dc211 */ /* 0x080fe200008f0eff */
[----:B------:R-:W3:Y:S01]  /*9f80*/  @!P4 LDC.64 R18, c[0x0][0x2b0] ;  /* 0x0000ac00ff12cb82 */ /* 0x000ee20000000a00 */
[----:B------:R-:W-:-:S02]  /*9f90*/  @!P6 LEA.HI.X.SX32 R4, R4, R10, 0x1, P0 ;  /* 0x0000000a0404e211 */ /* 0x000fc400000f0eff */
[----:B------:R-:W-:-:S04]  /*9fa0*/  @!P3 IADD3 R11, P0, R5, R7, RZ ;  /* 0x00000007050bb210 */ /* 0x000fc80007f1e0ff */
[----:B------:R-:W-:Y:S01]  /*9fb0*/  @!P3 LEA.HI.X.SX32 R0, R5, R10, 0x1, P0 ;  /* 0x0000000a0500b211 */ /* 0x000fe200000f0eff */
[----:B------:R-:W4:Y:S01]  /*9fc0*/  @!P3 LDC.64 R20, c[0x0][0x2b0] ;  /* 0x0000ac00ff14bb82 */ /* 0x000f220000000a00 */
[----:B-1----:R-:W-:-:S04]  /*9fd0*/  @!P6 LEA R8, P2, R9, R14, 0x2 ;  /* 0x0000000e0908e211 */ /* 0x002fc800078410ff */
        /* <DEDUP_REMOVED lines=11> */
.L_x_74:
[----:B------:R-:W-:Y:S05]  /*a090*/  BSYNC B0 ;  /* 0x0000000000007941 */ /* 0x000fea0003800000 */
.L_x_73:
[----:B-1----:R-:W2:Y:S01]  /*a0a0*/  LDL.LU.64 R8, [R1+0x18] ;  /* 0x0000180001087983 */ /* 0x002ea20000300a00 */
[----:B------:R-:W-:Y:S01]  /*a0b0*/  IADD3 R2, P0, R248, R59, RZ ;  /* 0x0000003bf8027210 */ /* 0x000fe20007f1e0ff */
[----:B------:R-:W-:Y:S02]  /*a0c0*/  ULDC.64 UR4, c[0x0][0x2a0] ;  /* 0x0000a80000047ab9 */ /* 0x000fe40000000a00 */
[----:B------:R-:W3:Y:S04]  /*a0d0*/  LDL.LU R7, [R1+0x30] ;  /* 0x0000300001077983 */ /* 0x000ee80000300800 */
[----:B------:R-:W4:Y:S04]  /*a0e0*/  LDL.LU R5, [R1+0x38] ;  /* 0x0000380001057983 */ /* 0x000f280000300800 */
[----:B------:R-:W4:Y:S04]  /*a0f0*/  LDL.LU R4, [R1+0x34] ;  /* 0x0000340001047983 */ /* 0x000f280000300800 */
[----:B------:R1:W5:Y:S01]  /*a100*/  LDL.64 R24, [R1+0x20] ;  /* 0x0000200001187983 */ /* 0x0003620000100a00 */
[----:B------:R-:W-:Y:S01]  /*a110*/  SHF.R.S32.HI R0, RZ, 0x1f, R26 ;  /* 0x0000001fff007819 */ /* 0x000fe2000001141a */
[----:B------:R-:W-:Y:S01]  /*a120*/  IMAD.X R3, R249, 0x1, R60, P0 ;  /* 0x00000001f9037824 */ /* 0x000fe200000e063c */
[----:B------:R-:W-:Y:S01]  /*a130*/  BSSY B0, `(.L_x_75) ;  /* 0x000001d000007945 */ /* 0x000fe20003800000 */
[----:B------:R1:W1:Y:S02]  /*a140*/  LDS.128 R20, [R221] ;  /* 0x00000000dd147984 */ /* 0x0002640000000c00 */
[----:B------:R-:W-:-:S02]  /*a150*/  IMAD R0, R0, UR4, RZ ;  /* 0x0000000400007c24 */ /* 0x000fc4000f8e02ff */
[----:B------:R1:W1:Y:S02]  /*a160*/  LDS.128 R16, [R221+0x2000] ;  /* 0x00200000dd107984 */ /* 0x0002640000000c00 */
[----:B------:R-:W-:Y:S02]  /*a170*/  IMAD R0, R26, UR5, R0 ;  /* 0x000000051a007c24 */ /* 0x000fe4000f8e0200 */
[----:B------:R1:W1:Y:S01]  /*a180*/  LDS.128 R12, [R221+0x4000] ;  /* 0x00400000dd0c7984 */ /* 0x0002620000000c00 */
[-C--:B--2--5:R-:W-:Y:S01]  /*a190*/  ISETP.GE.AND P3, PT, R8, R61.reuse, PT ;  /* 0x0000003d0800720c */ /* 0x0a4fe20003f66270 */
[----:B------:R-:W-:Y:S01]  /*a1a0*/  IMAD.WIDE.U32 R8, R26, UR4, R2 ;  /* 0x000000041a087c25 */ /* 0x000fe2000f8e0002 */
[----:B---3--:R-:W-:-:S03]  /*a1b0*/  ISETP.GE.AND P2, PT, R7, R61, PT ;  /* 0x0000003d0700720c */ /* 0x008fc60003f46270 */
[----:B------:R-:W-:Y:S01]  /*a1c0*/  IMAD.IADD R7, R9, 0x1, R0 ;  /* 0x0000000109077824 */ /* 0x000fe200078e0200 */
[-C--:B----4-:R-:W-:Y:S02]  /*a1d0*/  ISETP.GE.AND P1, PT, R5, R61.reuse, PT ;  /* 0x0000003d0500720c */ /* 0x090fe40003f26270 */
[----:B------:R-:W-:-:S05]  /*a1e0*/  ISETP.GE.AND P0, PT, R4, R61, PT ;  /* 0x0000003d0400720c */ /* 0x000fca0003f06270 */
[----:B-1----:R-:W-:Y:S08]  /*a1f0*/  @P3 BRA `(.L_x_76) ;  /* 0x0000000000403947 */ /* 0x002ff00003800000 */
[----:B------:R-:W-:Y:S01]  /*a200*/  ULDC.64 UR4, c[0x0][0x298] ;  /* 0x0000a60000047ab9 */ /* 0x000fe20000000a00 */
[----:B------:R-:W-:Y:S01]  /*a210*/  IMAD.MOV.U32 R6, RZ, RZ, R8 ;  /* 0x000000ffff067224 */ /* 0x000fe200078e0008 */
[----:B------:R-:W-:Y:S01]  /*a220*/  ULDC UR6, c[0x0][0x2d0] ;  /* 0x0000b40000067ab9 */ /* 0x000fe20000000800 */
[----:B------:R-:W-:Y:S01]  /*a230*/  IMAD R0, R25, UR4, RZ ;  /* 0x0000000419007c24 */ /* 0x000fe2000f8e02ff */
[----:B------:R-:W-:Y:S01]  /*a240*/  ISETP.GE.AND P6, PT, R248, UR6, PT ;  /* 0x00000006f8007c0c */ /* 0x000fe2000bfc6270 */
[----:B------:R-:W-:Y:S01]  /*a250*/  IMAD.WIDE.U32 R4, R24, UR4, R6 ;  /* 0x0000000418047c25 */ /* 0x000fe2000f8e0006 */
[----:B------:R-:W-:Y:S02]  /*a260*/  ISETP.GE.AND P5, PT, R241, UR6, PT ;  /* 0x00000006f1007c0c */ /* 0x000fe4000bfa6270 */
[----:B------:R-:W-:Y:S01]  /*a270*/  ISETP.GE.AND P4, PT, R242, UR6, PT ;  /* 0x00000006f2007c0c */ /* 0x000fe2000bf86270 */
[----:B------:R-:W-:Y:S01]  /*a280*/  IMAD R0, R24, UR5, R0 ;  /* 0x0000000518007c24 */ /* 0x000fe2000f8e0200 */
[----:B------:R-:W-:-:S02]  /*a290*/  ULDC.64 UR4, c[0x0][0x280] ;  /* 0x0000a00000047ab9 */ /* 0x000fc40000000a00 */
[----:B------:R-:W-:Y:S01]  /*a2a0*/  LEA R2, P3, R4, UR4, 0x1 ;  /* 0x0000000404027c11 */ /* 0x000fe2000f8608ff */
[----:B------:R-:W-:-:S05]  /*a2b0*/  IMAD.IADD R0, R5, 0x1, R0 ;  /* 0x0000000105007824 */ /* 0x000fca00078e0200 */
[----:B------:R-:W-:-:S05]  /*a2c0*/  LEA.HI.X R3, R4, UR5, R0, 0x1, P3 ;  /* 0x0000000504037c11 */ /* 0x000fca00098f0c00 */
[----:B------:R1:W-:Y:S04]  /*a2d0*/  @!P6 STG.E.128 desc[UR8][R2.64], R20 ;  /* 0x000000140200e986 */ /* 0x0003e8000c101d08 */
[----:B------:R1:W-:Y:S04]  /*a2e0*/  @!P5 STG.E.128 desc[UR8][R2.64+0x40], R16 ;  /* 0x000040100200d986 */ /* 0x0003e8000c101d08 */
[----:B------:R1:W-:Y:S02]  /*a2f0*/  @!P4 STG.E.128 desc[UR8][R2.64+0x80], R12 ;  /* 0x0000800c0200c986 */ /* 0x0003e4000c101d08 */
.L_x_76:
[----:B------:R-:W-:Y:S05]  /*a300*/  BSYNC B0 ;  /* 0x0000000000007941 */ /* 0x000fea0003800000 */
.L_x_75:
[----:B-1----:R1:W2:Y:S01]  /*a310*/  LDS.128 R20, [R221+0x800] ;  /* 0x00080000dd147984 */ /* 0x0022a20000000c00 */
[----:B------:R-:W-:Y:S03]  /*a320*/  BSSY B0, `(.L_x_77) ;  /* 0x0000017000007945 */ /* 0x000fe60003800000 */
[----:B------:R1:W3:Y:S04]  /*a330*/  LDS.128 R16, [R221+0x2800] ;  /* 0x00280000dd107984 */ /* 0x0002e80000000c00 */
[----:B------:R1:W4:Y:S01]  /*a340*/  LDS.128 R12, [R221+0x4800] ;  /* 0x00480000dd0c7984 */ /* 0x0003220000000c00 */
[----:B------:R-:W-:Y:S05]  /*a350*/  @P2 BRA `(.L_x_78) ;  /* 0x00000000004c2947 */ /* 0x000fea0003800000 */
[----:B------:R-:W-:Y:S01]  /*a360*/  IADD3 R0, P2, R24, 0x20, RZ ;  /* 0x0000002018007810 */ /* 0x000fe20007f5e0ff */
[----:B------:R-:W-:Y:S01]  /*a370*/  ULDC.64 UR4, c[0x0][0x298] ;  /* 0x0000a60000047ab9 */ /* 0x000fe20000000a00 */
[----:B------:R-:W-:Y:S01]  /*a380*/  MOV R3, R7 ;  /* 0x0000000700037202 */ /* 0x000fe20000000f00 */
[----:B------:R-:W-:Y:S02]  /*a390*/  ULDC UR6, c[0x0][0x2d0] ;  /* 0x0000b40000067ab9 */ /* 0x000fe40000000800 */
[----:B------:R-:W-:Y:S01]  /*a3a0*/  IMAD.X R2, RZ, RZ, R25, P2 ;  /* 0x000000ffff027224 */ /* 0x000fe200010e0619 */
[----:B------:R-:W-:Y:S02]  /*a3b0*/  ISETP.GE.AND P4, PT, R248, UR6, PT ;  /* 0x00000006f8007c0c */ /* 0x000fe4000bf86270 */
[----:B------:R-:W-:Y:S01]  /*a3c0*/  ISETP.GE.AND P3, PT, R241, UR6, PT ;  /* 0x00000006f1007c0c */ /* 0x000fe2000bf66270 */
[----:B------:R-:W-:Y:S01]  /*a3d0*/  IMAD R10, R2, UR4, RZ ;  /* 0x00000004020a7c24 */ /* 0x000fe2000f8e02ff */
[----:B------:R-:W-:Y:S01]  /*a3e0*/  ISETP.GE.AND P2, PT, R242, UR6, PT ;  /* 0x00000006f2007c0c */ /* 0x000fe2000bf46270 */
[----:B------:R-:W-:-:S04]  /*a3f0*/  IMAD.MOV.U32 R2, RZ, RZ, R8 ;  /* 0x000000ffff027224 */ /* 0x000fc800078e0008 */
[----:B------:R-:W-:-:S04]  /*a400*/  IMAD.WIDE.U32 R4, R0, UR4, R2 ;  /* 0x0000000400047c25 */ /* 0x000fc8000f8e0002 */
[----:B------:R-:W-:Y:S01]  /*a410*/  IMAD R0, R0, UR5, R10 ;  /* 0x0000000500007c24 */ /* 0x000fe2000f8e020a */
[----:B------:R-:W-:Y:S02]  /*a420*/  ULDC.64 UR4, c[0x0][0x280] ;  /* 0x0000a00000047ab9 */ /* 0x000fe40000000a00 */
[----:B------:R-:W-:Y:S01]  /*a430*/  LEA R2, P5, R4, UR4, 0x1 ;  /* 0x0000000404027c11 */ /* 0x000fe2000f8a08ff */
[----:B------:R-:W-:-:S05]  /*a440*/  IMAD.IADD R0, R5, 0x1, R0 ;  /* 0x0000000105007824 */ /* 0x000fca00078e0200 */
[----:B------:R-:W-:-:S05]  /*a450*/  LEA.HI.X R3, R4, UR5, R0, 0x1, P5 ;  /* 0x0000000504037c11 */ /* 0x000fca000a8f0c00 */
[----:B--2---:R2:W-:Y:S04]  /*a460*/  @!P4 STG.E.128 desc[UR8][R2.64], R20 ;  /* 0x000000140200c986 */ /* 0x0045e8000c101d08 */
[----:B---3--:R2:W-:Y:S04]  /*a470*/  @!P3 STG.E.128 desc[UR8][R2.64+0x40], R16 ;  /* 0x000040100200b986 */ /* 0x0085e8000c101d08 */
[----:B----4-:R2:W-:Y:S02]  /*a480*/  @!P2 STG.E.128 desc[UR8][R2.64+0x80], R12 ;  /* 0x0000800c0200a986 */ /* 0x0105e4000c101d08 */
.L_x_78:
[----:B------:R-:W-:Y:S05]  /*a490*/  BSYNC B0 ;  /* 0x0000000000007941 */ /* 0x000fea0003800000 */
.L_x_77:
[----:B--2---:R2:W1:Y:S01]  /*a4a0*/  LDS.128 R20, [R221+0x1000] ;  /* 0x00100000dd147984 */ /* 0x0044620000000c00 */
[----:B------:R-:W-:Y:S03]  /*a4b0*/  BSSY B0, `(.L_x_79) ;  /* 0x0000017000007945 */ /* 0x000fe60003800000 */
[----:B---3--:R2:W3:Y:S04]  /*a4c0*/  LDS.128 R16, [R221+0x3000] ;  /* 0x00300000dd107984 */ /* 0x0084e80000000c00 */
[----:B----4-:R2:W4:Y:S01]  /*a4d0*/  LDS.128 R12, [R221+0x5000] ;  /* 0x00500000dd0c7984 */ /* 0x0105220000000c00 */
        /* <DEDUP_REMOVED lines=17> */
[----:B-1----:R1:W-:Y:S04]  /*a5f0*/  @!P3 STG.E.128 desc[UR8][R2.64], R20 ;  /* 0x000000140200b986 */ /* 0x0023e8000c101d08 */
[----:B---3--:R1:W-:Y:S04]  /*a600*/  @!P2 STG.E.128 desc[UR8][R2.64+0x40], R16 ;  /* 0x000040100200a986 */ /* 0x0083e8000c101d08 */
[----:B----4-:R1:W-:Y:S02]  /*a610*/  @!P1 STG.E.128 desc[UR8][R2.64+0x80], R12 ;  /* 0x0000800c02009986 */ /* 0x0103e4000c101d08 */
.L_x_80:
[----:B------:R-:W-:Y:S05]  /*a620*/  BSYNC B0 ;  /* 0x0000000000007941 */ /* 0x000fea0003800000 */
.L_x_79:
[----:B-1--4-:R1:W4:Y:S01]  /*a630*/  LDS.128 R12, [R221+0x5800] ;  /* 0x00580000dd0c7984 */ /* 0x0123220000000c00 */
[----:B------:R-:W-:Y:S05]  /*a640*/  @P0 EXIT ;  /* 0x000000000000094d */ /* 0x000fea0003800000 */
        /* <DEDUP_REMOVED lines=16> */
[----:B------:R1:W-:Y:S04]  /*a750*/  @!P2 STG.E.128 desc[UR8][R2.64], R32 ;  /* 0x000000200200a986 */ /* 0x0003e8000c101d08 */
[----:B------:R1:W-:Y:S01]  /*a760*/  @!P1 STG.E.128 desc[UR8][R2.64+0x40], R28 ;  /* 0x0000401c02009986 */ /* 0x0003e2000c101d08 */
[----:B------:R-:W-:Y:S05]  /*a770*/  @P0 EXIT ;  /* 0x000000000000094d */ /* 0x000fea0003800000 */
[----:B----4-:R-:W-:Y:S01]  /*a780*/  STG.E.128 desc[UR8][R2.64+0x80], R12 ;  /* 0x0000800c02007986 */ /* 0x010fe2000c101d08 */
[----:B------:R-:W-:Y:S05]  /*a790*/  EXIT ;  /* 0x000000000000794d */ /* 0x000fea0003800000 */
.L_x_45:
[----:B------:R-:W2:Y:S01]  /*a7a0*/  LDL R30, [R1+0x14] ;  /* 0x00001400011e7983 */ /* 0x000ea20000100800 */
[----:B------:R-:W1:Y:S01]  /*a7b0*/  LDC.U8 R2, c[0x0][0x3d9] ;  /* 0x0000f640ff027b82 */ /* 0x000e620000000000 */
[----:B------:R-:W-:Y:S01]  /*a7c0*/  SHF.R.S32.HI R10, RZ, 0x1f, R46 ;  /* 0x0000001fff0a7819 */ /* 0x000fe2000001142e */
[----:B------:R-:W-:Y:S01]  /*a7d0*/  ULDC.64 UR4, c[0x0][0x2a0] ;  /* 0x0000a80000047ab9 */ /* 0x000fe20000000a00 */
[----:B------:R-:W-:Y:S02]  /*a7e0*/  BSSY B0, `(.L_x_81) ;  /* 0x000003c000007945 */ /* 0x000fe40003800000 */
[----:B------:R-:W-:-:S03]  /*a7f0*/  LEA.HI R10, R10, R46, RZ, 0x2 ;  /* 0x0000002e0a0a7211 */ /* 0x000fc600078f10ff */
[----:B------:R-:W3:Y:S01]  /*a800*/  LDC.U8 R8, c[0x0][0x3d8] ;  /* 0x0000f600ff087b82 */ /* 0x000ee20000000000 */
[----:B-1----:R-:W-:Y:S02]  /*a810*/  ISETP.NE.AND P0, PT, R2, RZ, PT ;  /* 0x000000ff0200720c */ /* 0x002fe40003f05270 */
[C---:B---3--:R-:W-:Y:S02]  /*a820*/  ISETP.NE.AND P2, PT, R8.reuse, RZ, PT ;  /* 0x000000ff0800720c */ /* 0x048fe40003f45270 */
[----:B------:R-:W-:Y:S02]  /*a830*/  ISETP.NE.AND P1, PT, R8, RZ, !P0 ;  /* 0x000000ff0800720c */ /* 0x000fe40004725270 */
[----:B------:R-:W-:-:S07]  /*a840*/  ISETP.NE.OR P2, PT, R2, RZ, !P2 ;  /* 0x000000ff0200720c */ /* 0x000fce0005745670 */
[----:B------:R-:W1:Y:S01]  /*a850*/  @!P0 LDC R18, c[0x0][0x2c4] ;  /* 0x0000b100ff128b82 */ /* 0x000e620000000800 */
[----:B------:R-:W-:-:S05]  /*a860*/  SHF.R.S32.HI R8, RZ, 0x1f, R29 ;  /* 0x0000001fff087819 */ /* 0x000fca000001141d */
[----:B------:R-:W-:Y:S02]  /*a870*/  IMAD R8, R8, UR4, RZ ;  /* 0x0000000408087c24 */ /* 0x000fe4000f8e02ff */
[----:B------:R-:W3:Y:S02]  /*a880*/  @!P0 LDC R19, c[0x0][0x270] ;  /* 0x00009c00ff138b82 */ /* 0x000ee40000000800 */
[----:B------:R-:W-:-:S06]  /*a890*/  IMAD R8, R29, UR5, R8 ;  /* 0x000000051d087c24 */ /* 0x000fcc000f8e0208 */
[----:B------:R-:W4:Y:S08]  /*a8a0*/  @P0 LDC R17, c[0x0][0x2c0] ;  /* 0x0000b000ff110b82 */ /* 0x000f300000000800 */
[----:B-1----:R-:W1:Y:S08]  /*a8b0*/  @P1 LDC R18, c[0x0][0x2e4] ;  /* 0x0000b900ff121b82 */ /* 0x002e700000000800 */
[----:B------:R-:W1:Y:S08]  /*a8c0*/  @P0 LDC.64 R22, c[0x0][0x2c0] ;  /* 0x0000b000ff160b82 */ /* 0x000e700000000a00 */
[----:B------:R-:W1:Y:S01]  /*a8d0*/  @!P2 LDC R26, c[0x0][0x2c4] ;  /* 0x0000b100ff1aab82 */ /* 0x000e620000000800 */
[----:B--2---:R-:W-:-:S13]  /*a8e0*/  ISETP.NE.AND P3, PT, R30, -0x1, PT ;  /* 0xffffffff1e00780c */ /* 0x004fda0003f65270 */
[----:B------:R-:W2:Y:S01]  /*a8f0*/  @P3 LDC.64 R6, c[0x0][0x298] ;  /* 0x0000a600ff063b82 */ /* 0x000ea20000000a00 */
[----:B------:R-:W-:-:S07]  /*a900*/  @!P3 SHF.R.S32.HI R0, RZ, 0x1f, R27 ;  /* 0x0000001fff00b819 */ /* 0x000fce000001141b */
[----:B------:R-:W5:Y:S01]  /*a910*/  @!P3 LDC.64 R4, c[0x0][0x290] ;  /* 0x0000a400ff04bb82 */ /* 0x000f620000000a00 */
[----:B--2---:R-:W-:-:S04]  /*a920*/  @P3 IMAD.WIDE.U32 R2, R30, R6, RZ ;  /* 0x000000061e023225 */ /* 0x004fc800078e00ff */
[----:B------:R-:W-:Y:S01]  /*a930*/  @P3 IMAD R7, R30, R7, R3 ;  /* 0x000000071e073224 */ /* 0x000fe200078e0203 */
[----:B------:R-:W-:Y:S02]  /*a940*/  LOP3.LUT R3, R10, 0xfffffffc, RZ, 0xc0, !PT ;  /* 0xfffffffc0a037812 */ /* 0x000fe400078ec0ff */
[----:B------:R-:W-:Y:S01]  /*a950*/  SHF.R.S32.HI R10, RZ, 0x2, R10 ;  /* 0x00000002ff0a7819 */ /* 0x000fe2000001140a */
[-C--:B-----5:R-:W-:Y:S02]  /*a960*/  @!P3 IMAD R0, R0, R4.reuse, RZ ;  /* 0x000000040000b224 */ /* 0x0a0fe400078e02ff */
[----:B------:R-:W-:Y:S02]  /*a970*/  IMAD.IADD R16, R46, 0x1, -R3 ;  /* 0x000000012e107824 */ /* 0x000fe400078e0a03 */
[C---:B------:R-:W-:Y:S02]  /*a980*/  @!P3 IMAD R0, R27.reuse, R5, R0 ;  /* 0x000000051b00b224 */ /* 0x040fe400078e0200 */
[----:B------:R-:W-:-:S04]  /*a990*/  @!P3 IMAD.WIDE.U32 R4, R27, R4, RZ ;  /* 0x000000041b04b225 */ /* 0x000fc800078e00ff */
[----:B------:R-:W-:Y:S02]  /*a9a0*/  @!P3 IMAD.MOV.U32 R2, RZ, RZ, R4 ;  /* 0x000000ffff02b224 */ /* 0x000fe400078e0004 */
[----:B------:R-:W-:Y:S02]  /*a9b0*/  IMAD.SHL.U32 R14, R16, 0x8, RZ ;  /* 0x00000008100e7824 */ /* 0x000fe400078e00ff */
[----:B------:R-:W-:Y:S01]  /*a9c0*/  @!P3 IMAD.IADD R7, R5, 0x1, R0 ;  /* 0x000000010507b824 */ /* 0x000fe200078e0200 */
[----:B------:R-:W-:Y:S01]  /*a9d0*/  IADD3 R0, -R28, R11, RZ ;  /* 0x0000000b1c007210 */ /* 0x000fe20007ffe1ff */
[----:B------:R-:W-:Y:S01]  /*a9e0*/  VIADD R21, R10, 0x20 ;  /* 0x000000200a157836 */ /* 0x000fe20000000000 */
[C---:B------:R-:W-:Y:S01]  /*a9f0*/  IADD3 R2, P1, R14.reuse, R2, RZ ;  /* 0x000000020e027210 */ /* 0x040fe20007f3e0ff */
[C---:B------:R-:W-:Y:S01]  /*aa00*/  VIADD R25, R14.reuse, 0x20 ;  /* 0x000000200e197836 */ /* 0x040fe20000000000 */
[----:B------:R-:W-:Y:S02]  /*aa10*/  SHF.R.S32.HI R11, RZ, 0x1f, R10 ;  /* 0x0000001fff0b7819 */ /* 0x000fe4000001140a */
[----:B------:R-:W-:-:S02]  /*aa20*/  LEA.HI.X.SX32 R3, R14, R7, 0x1, P1 ;  /* 0x000000070e037211 */ /* 0x000fc400008f0eff */
[-C--:B------:R-:W-:Y:S01]  /*aa30*/  ISETP.GE.AND P1, PT, R10, R0.reuse, PT ;  /* 0x000000000a00720c */ /* 0x080fe20003f26270 */
[----:B------:R-:W-:Y:S01]  /*aa40*/  IMAD.WIDE R4, R31, 0x80, R10 ;  /* 0x000000801f047825 */ /* 0x000fe200078e020a */
[----:B------:R-:W-:Y:S02]  /*aa50*/  ISETP.GE.AND P3, PT, R21, R0, PT ;  /* 0x000000001500720c */ /* 0x000fe40003f66270 */
[----:B------:R-:W-:Y:S01]  /*aa60*/  IADD3 R24, R14, 0x40, RZ ;  /* 0x000000400e187810 */ /* 0x000fe20007ffe0ff */
[----:B------:R-:W-:-:S04]  /*aa70*/  IMAD.WIDE.U32 R12, R29, UR4, R2 ;  /* 0x000000041d0c7c25 */ /* 0x000fc8000f8e0002 */
[----:B------:R-:W-:-:S04]  /*aa80*/  IMAD.IADD R9, R8, 0x1, R13 ;  /* 0x0000000108097824 */ /* 0x000fc800078e020d */
[----:B-1-34-:R-:W-:Y:S05]  /*aa90*/  @P1 BRA `(.L_x_82) ;  /* 0x0000000000401947 */ /* 0x01afea0003800000 */
        /* <DEDUP_REMOVED lines=13> */
[----:B------:R1:W-:Y:S04]  /*ab70*/  @!P5 STG.E.128 desc[UR8][R2.64], RZ ;  /* 0x000000ff0200d986 */ /* 0x0003e8000c101d08 */
[----:B------:R1:W-:Y:S04]  /*ab80*/  @!P4 STG.E.128 desc[UR8][R2.64+0x40], RZ ;  /* 0x000040ff0200c986 */ /* 0x0003e8000c101d08 */
[----:B------:R1:W-:Y:S02]  /*ab90*/  @!P1 STG.E.128 desc[UR8][R2.64+0x80], RZ ;  /* 0x000080ff02009986 */ /* 0x0003e4000c101d08 */
.L_x_82:
[----:B------:R-:W-:Y:S05]  /*aba0*/  BSYNC B0 ;  /* 0x0000000000007941 */ /* 0x000fea0003800000 */
.L_x_81:
[----:B------:R-:W-:Y:S01]  /*abb0*/  BSSY B0, `(.L_x_83) ;  /* 0x0000018000007945 */ /* 0x000fe20003800000 */
[----:B------:R-:W-:Y:S01]  /*abc0*/  ISETP.NE.OR P1, PT, R30, -0x1, P2 ;  /* 0xffffffff1e00780c */ /* 0x000fe20001725670 */
[----:B------:R-:W-:Y:S01]  /*abd0*/  @P0 IMAD.MOV.U32 R15, RZ, RZ, 0x1 ;  /* 0x00000001ff0f0424 */ /* 0x000fe200078e00ff */
[----:B------:R-:W-:Y:S01]  /*abe0*/  IADD3 R20, R10, 0x40, RZ ;  /* 0x000000400a147810 */ /* 0x000fe20007ffe0ff */
[----:B------:R-:W-:Y:S05]  /*abf0*/  @P3 BRA `(.L_x_84) ;  /* 0x00000000004c3947 */ /* 0x000fea0003800000 */
[----:B-1----:R-:W-:Y:S01]  /*ac00*/  IADD3 R2, P3, R4, 0x20, RZ ;  /* 0x0000002004027810 */ /* 0x002fe20007f7e0ff */
[----:B------:R-:W-:Y:S01]  /*ac10*/  ULDC.64 UR4, c[0x0][0x298] ;  /* 0x0000a60000047ab9 */ /* 0x000fe20000000a00 */
[----:B------:R-:W-:Y:S01]  /*ac20*/  MOV R7, R9 ;  /* 0x0000000900077202 */ /* 0x000fe20000000f00 */
[----:B------:R-:W-:Y:S01]  /*ac30*/  IMAD.MOV.U32 R6, RZ, RZ, R12 ;  /* 0x000000ffff067224 */ /* 0x000fe200078e000c */
[----:B------:R-:W-:Y:S01]  /*ac40*/  ULDC UR6, c[0x0][0x2d0] ;  /* 0x0000b40000067ab9 */ /* 0x000fe20000000800 */
[----:B------:R-:W-:Y:S01]  /*ac50*/  IMAD.X R3, RZ, RZ, R5, P3 ;  /* 0x000000ffff037224 */ /* 0x000fe200018e0605 */
[----:B------:R-:W-:Y:S01]  /*ac60*/  ISETP.GE.AND P5, PT, R14, UR6, PT ;  /* 0x000000060e007c0c */ /* 0x000fe2000bfa6270 */
[----:B------:R-:W-:Y:S01]  /*ac70*/  IMAD.WIDE.U32 R6, R2, UR4, R6 ;  /* 0x0000000402067c25 */ /* 0x000fe2000f8e0006 */
[----:B------:R-:W-:Y:S02]  /*ac80*/  ISETP.GE.AND P4, PT, R25, UR6, PT ;  /* 0x0000000619007c0c */ /* 0x000fe4000bf86270 */
[----:B------:R-:W-:Y:S01]  /*ac90*/  ISETP.GE.AND P3, PT, R24, UR6, PT ;  /* 0x0000000618007c0c */ /* 0x000fe2000bf66270 */
[----:B------:R-:W-:-:S04]  /*aca0*/  IMAD R3, R3, UR4, RZ ;  /* 0x0000000403037c24 */ /* 0x000fc8000f8e02ff */
[----:B------:R-:W-:Y:S01]  /*acb0*/  IMAD R3, R2, UR5, R3 ;  /* 0x0000000502037c24 */ /* 0x000fe2000f8e0203 */
[----:B------:R-:W-:Y:S02]  /*acc0*/  ULDC.64 UR4, c[0x0][0x280] ;  /* 0x0000a00000047ab9 */ /* 0x000fe40000000a00 */
[----:B------:R-:W-:Y:S01]  /*acd0*/  LEA R2, P6, R6, UR4, 0x1 ;  /* 0x0000000406027c11 */ /* 0x000fe2000f8c08ff */
[----:B------:R-:W-:-:S05]  /*ace0*/  IMAD.IADD R3, R7, 0x1, R3 ;  /* 0x0000000107037824 */ /* 0x000fca00078e0203 */
[----:B------:R-:W-:-:S05]  /*acf0*/  LEA.HI.X R3, R6, UR5, R3, 0x1, P6 ;  /* 0x0000000506037c11 */ /* 0x000fca000b0f0c03 */
[----:B------:R2:W-:Y:S04]  /*ad00*/  @!P5 STG.E.128 desc[UR8][R2.64], RZ ;  /* 0x000000ff0200d986 */ /* 0x0005e8000c101d08 */
[----:B------:R2:W-:Y:S04]  /*ad10*/  @!P4 STG.E.128 desc[UR8][R2.64+0x40], RZ ;  /* 0x000040ff0200c986 */ /* 0x0005e8000c101d08 */
[----:B------:R2:W-:Y:S02]  /*ad20*/  @!P3 STG.E.128 desc[UR8][R2.64+0x80], RZ ;  /* 0x000080ff0200b986 */ /* 0x0005e4000c101d08 */
.L_x_84:
[----:B------:R-:W-:Y:S05]  /*ad30*/  BSYNC B0 ;  /* 0x0000000000007941 */ /* 0x000fea0003800000 */
.L_x_83:
[----:B------:R-:W-:Y:S01]  /*ad40*/  @!P1 IMAD R30, R27, R26, RZ ;  /* 0x0000001a1b1e9224 */ /* 0x000fe200078e02ff */
[----:B------:R-:W-:Y:S01]  /*ad50*/  ISETP.GE.AND P4, PT, R20, R0, PT ;  /* 0x000000001400720c */ /* 0x000fe20003f86270 */
[----:B------:R-:W-:Y:S01]  /*ad60*/  @!P0 IMAD R15, R18, R19, RZ ;  /* 0x00000013120f8224 */ /* 0x000fe200078e02ff */
[----:B------:R-:W-:Y:S01]  /*ad70*/  BSSY B0, `(.L_x_85) ;  /* 0x000001b000007945 */ /* 0x000fe20003800000 */
[----:B------:R-:W-:Y:S01]  /*ad80*/  ISETP.NE.AND P3, PT, R16, RZ, PT ;  /* 0x000000ff1000720c */ /* 0x000fe20003f65270 */
[----:B------:R3:W-:Y:S01]  /*ad90*/  @!P1 STL [R1+0x14], R30 ;  /* 0x0000141e01009387 */ /* 0x0007e20000100800 */
[----:B------:R-:W-:Y:S01]  /*ada0*/  @P0 IMAD R16, R23, R22, RZ ;  /* 0x0000001617100224 */ /* 0x000fe200078e02ff */
[----:B------:R-:W-:Y:S01]  /*adb0*/  @!P0 MOV R16, R18 ;  /* 0x0000001200108202 */ /* 0x000fe20000000f00 */
[----:B------:R-:W-:Y:S01]  /*adc0*/  IMAD R15, R27, R15, RZ ;  /* 0x0000000f1b0f7224 */ /* 0x000fe200078e02ff */
[----:B------:R-:W-:-:S05]  /*add0*/  IADD3 R19, R10, 0x60, RZ ;  /* 0x000000600a137810 */ /* 0x000fca0007ffe0ff */
[----:B------:R-:W-:Y:S05]  /*ade0*/  @P4 BRA `(.L_x_86) ;  /* 0x00000000004c4947 */ /* 0x000fea0003800000 */
[----:B-12---:R-:W-:Y:S01]  /*adf0*/  IADD3 R2, P1, R4, 0x40, RZ ;  /* 0x0000004004027810 */ /* 0x006fe20007f3e0ff */
        /* <DEDUP_REMOVED lines=18> */
.L_x_86:
[----:B------:R-:W-:Y:S05]  /*af20*/  BSYNC B0 ;  /* 0x0000000000007941 */ /* 0x000fea0003800000 */
.L_x_85:
[-C--:B------:R-:W-:Y:S01]  /*af30*/  ISETP.GE.AND P1, PT, R19, R0.reuse, PT ;  /* 0x000000001300720c */ /* 0x080fe20003f26270 */
[----:B------:R-:W-:Y:S01]  /*af40*/  @!P0 IMAD.MOV.U32 R17, RZ, RZ, 0x1 ;  /* 0x00000001ff118424 */ /* 0x000fe200078e00ff */
[----:B-12-4-:R-:W-:Y:S01]  /*af50*/  SEL R2, R15, RZ, P2 ;  /* 0x000000ff0f027207 */ /* 0x016fe20001000000 */
[----:B------:R-:W-:Y:S01]  /*af60*/  BSSY B0, `(.L_x_87) ;  /* 0x000001d000007945 */ /* 0x000fe20003800000 */
[-C--:B------:R-:W-:Y:S02]  /*af70*/  ISETP.GE.OR P6, PT, R10, R0.reuse, P3 ;  /* 0x000000000a00720c */ /* 0x080fe40001fc6670 */
[----:B------:R-:W-:Y:S02]  /*af80*/  CS2R R6, SRZ ;  /* 0x0000000000067805 */ /* 0x000fe4000001ff00 */
[----:B------:R-:W-:Y:S01]  /*af90*/  ISETP.GE.OR P5, PT, R21, R0, P3 ;  /* 0x000000001500720c */ /* 0x000fe20001fa6670 */
[----:B------:R-:W-:Y:S01]  /*afa0*/  IMAD R16, R29, R16, R2 ;  /* 0x000000101d107224 */ /* 0x000fe200078e0202 */
[-C--:B------:R-:W-:Y:S01]  /*afb0*/  ISETP.GE.OR P4, PT, R20, R0.reuse, P3 ;  /* 0x000000001400720c */ /* 0x080fe20001f86670 */
[----:B------:R-:W-:Y:S01]  /*afc0*/  IMAD R15, R28, R17, RZ ;  /* 0x000000111c0f7224 */ /* 0x000fe200078e02ff */
[----:B------:R-:W-:-:S02]  /*afd0*/  ISETP.GE.OR P3, PT, R19, R0, P3 ;  /* 0x000000001300720c */ /* 0x000fc40001f66670 */
[----:B------:R-:W-:Y:S01]  /*afe0*/  @!P2 SHF.R.S32.HI R18, RZ, 0x1f, R30 ;  /* 0x0000001fff12a819 */ /* 0x000fe2000001141e */
[----:B------:R-:W-:Y:S10]  /*aff0*/  @P1 BRA `(.L_x_88) ;  /* 0x00000000004c1947 */ /* 0x000ff40003800000 */
[----:B------:R-:W-:Y:S01]  /*b000*/  IADD3 R0, P0, R4, 0x60, RZ ;  /* 0x0000006004007810 */ /* 0x000fe20007f1e0ff */
[----:B------:R-:W-:Y:S01]  /*b010*/  ULDC.64 UR4, c[0x0][0x298] ;  /* 0x0000a60000047ab9 */ /* 0x000fe20000000a00 */
[----:B------:R-:W-:Y:S01]  /*b020*/  MOV R3, R9 ;  /* 0x0000000900037202 */ /* 0x000fe20000000f00 */
[----:B------:R-:W-:Y:S01]  /*b030*/  IMAD.MOV.U32 R2, RZ, RZ, R12 ;  /* 0x000000ffff027224 */ /* 0x000fe200078e000c */
[----:B------:R-:W-:Y:S01]  /*b040*/  ULDC UR6, c[0x0][0x2d0] ;  /* 0x0000b40000067ab9 */ /* 0x000fe20000000800 */
[----:B------:R-:W-:Y:S01]  /*b050*/  IMAD.X R4, RZ, RZ, R5, P0 ;  /* 0x000000ffff047224 */ /* 0x000fe200000e0605 */
[----:B------:R-:W-:-:S03]  /*b060*/  ISETP.GE.AND P0, PT, R14, UR6, PT ;  /* 0x000000060e007c0c */ /* 0x000fc6000bf06270 */
[----:B------:R-:W-:Y:S02]  /*b070*/  IMAD R8, R4, UR4, RZ ;  /* 0x0000000404087c24 */ /* 0x000fe4000f8e02ff */
[----:B------:R-:W-:-:S04]  /*b080*/  IMAD.WIDE.U32 R4, R0, UR4, R2 ;  /* 0x0000000400047c25 */ /* 0x000fc8000f8e0002 */
[----:B------:R-:W-:Y:S01]  /*b090*/  IMAD R0, R0, UR5, R8 ;  /* 0x0000000500007c24 */ /* 0x000fe2000f8e0208 */
[----:B------:R-:W-:Y:S02]  /*b0a0*/  ULDC.64 UR4, c[0x0][0x280] ;  /* 0x0000a00000047ab9 */ /* 0x000fe40000000a00 */
[----:B------:R-:W-:Y:S01]  /*b0b0*/  LEA R2, P1, R4, UR4, 0x1 ;  /* 0x0000000404027c11 */ /* 0x000fe2000f8208ff */
[----:B------:R-:W-:-:S05]  /*b0c0*/  IMAD.IADD R0, R5, 0x1, R0 ;  /* 0x0000000105007824 */ /* 0x000fca00078e0200 */
[----:B------:R-:W-:Y:S02]  /*b0d0*/  LEA.HI.X R3, R4, UR5, R0, 0x1, P1 ;  /* 0x0000000504037c11 */ /* 0x000fe400088f0c00 */
[----:B------:R-:W-:-:S03]  /*b0e0*/  ISETP.GE.AND P1, PT, R25, UR6, PT ;  /* 0x0000000619007c0c */ /* 0x000fc6000bf26270 */
[----:B------:R1:W-:Y:S01]  /*b0f0*/  @!P0 STG.E.128 desc[UR8][R2.64], RZ ;  /* 0x000000ff02008986 */ /* 0x0003e2000c101d08 */
[----:B------:R-:W-:-:S09]  /*b100*/  ISETP.GE.AND P0, PT, R24, UR6, PT ;  /* 0x0000000618007c0c */ /* 0x000fd2000bf06270 */
[----:B------:R1:W-:Y:S04]  /*b110*/  @!P1 STG.E.128 desc[UR8][R2.64+0x40], RZ ;  /* 0x000040ff02009986 */ /* 0x0003e8000c101d08 */
[----:B------:R1:W-:Y:S02]  /*b120*/  @!P0 STG.E.128 desc[UR8][R2.64+0x80], RZ ;  /* 0x000080ff02008986 */ /* 0x0003e4000c101d08 */
.L_x_88:
[----:B------:R-:W-:Y:S05]  /*b130*/  BSYNC B0 ;  /* 0x0000000000007941 */ /* 0x000fea0003800000 */
.L_x_87:
[----:B------:R-:W-:Y:S01]  /*b140*/  @!P2 IMAD.MOV.U32 R6, RZ, RZ, R30 ;  /* 0x000000ffff06a224 */ /* 0x000fe200078e001e */
[----:B------:R-:W-:Y:S01]  /*b150*/  SHF.R.S32.HI R0, RZ, 0x1f, R15 ;  /* 0x0000001fff007819 */ /* 0x000fe2000001140f */
[----:B------:R-:W-:Y:S01]  /*b160*/  @!P2 IMAD.MOV.U32 R7, RZ, RZ, R18 ;  /* 0x000000ffff07a224 */ /* 0x000fe200078e0012 */
[--C-:B-1----:R-:W-:Y:S01]  /*b170*/  SHF.R.S32.HI R2, RZ, 0x1f, R16.reuse ;  /* 0x0000001fff027819 */ /* 0x102fe20000011410 */
[----:B------:R-:W-:Y:S01]  /*b180*/  BSSY B0, `(.L_x_89) ;  /* 0x000000c000007945 */ /* 0x000fe20003800000 */
[----:B------:R-:W-:-:S04]  /*b190*/  IADD3 R4, P1, P0, R15, R6, R16 ;  /* 0x000000060f047210 */ /* 0x000fc8000783e010 */
[----:B------:R-:W-:Y:S01]  /*b1a0*/  IADD3.X R6, R0, R7, R2, P1, P0 ;  /* 0x0000000700067210 */ /* 0x000fe20000fe0402 */
[----:B------:R-:W-:Y:S08]  /*b1b0*/  @P6 BRA `(.L_x_90) ;  /* 0x0000000000206947 */ /* 0x000ff00003800000 */
[----:B------:R-:W-:Y:S01]  /*b1c0*/  IMAD R0, R10, R17, RZ ;  /* 0x000000110a007224 */ /* 0x000fe200078e02ff */
[----:B------:R-:W-:-:S04]  /*b1d0*/  ULDC.64 UR4, c[0x0][0x2b0] ;  /* 0x0000ac0000047ab9 */ /* 0x000fc80000000a00 */
[----:B------:R-:W-:-:S04]  /*b1e0*/  IADD3 R3, P0, R0, R4, RZ ;  /* 0x0000000400037210 */ /* 0x000fc80007f1e0ff */
[----:B------:R-:W-:Y:S02]  /*b1f0*/  LEA.HI.X.SX32 R0, R0, R6, 0x1, P0 ;  /* 0x0000000600007211 */ /* 0x000fe400000f0eff */
[----:B------:R-:W-:-:S04]  /*b200*/  LEA R2, P0, R3, UR4, 0x2 ;  /* 0x0000000403027c11 */ /* 0x000fc8000f8010ff */
[----:B------:R-:W-:Y:S01]  /*b210*/  LEA.HI.X R3, R3, UR5, R0, 0x2, P0 ;  /* 0x0000000503037c11 */ /* 0x000fe200080f1400 */
[----:B------:R-:W-:-:S05]  /*b220*/  IMAD.MOV.U32 R0, RZ, RZ, 0x7f800000 ;  /* 0x7f800000ff007424 */ /* 0x000fca00078e00ff */
[----:B------:R1:W-:Y:S03]  /*b230*/  STG.E desc[UR8][R2.64], R0 ;  /* 0x0000000002007986 */ /* 0x0003e6000c101908 */
.L_x_90:
[----:B------:R-:W-:Y:S05]  /*b240*/  BSYNC B0 ;  /* 0x0000000000007941 */ /* 0x000fea0003800000 */
.L_x_89:
[----:B------:R-:W-:Y:S04]  /*b250*/  BSSY B0, `(.L_x_91) ;  /* 0x000000a000007945 */ /* 0x000fe80003800000 */
[----:B------:R-:W-:Y:S05]  /*b260*/  @P5 BRA `(.L_x_92) ;  /* 0x0000000000205947 */ /* 0x000fea0003800000 */
[----:B-1----:R-:W-:Y:S01]  /*b270*/  IMAD R0, R21, R17, RZ ;  /* 0x0000001115007224 */ /* 0x002fe200078e02ff */
[----:B------:R-:W-:-:S04]  /*b280*/  ULDC.64 UR4, c[0x0][0x2b0] ;  /* 0x0000ac0000047ab9 */ /* 0x000fc80000000a00 */
[----:B------:R-:W-:-:S04]  /*b290*/  IADD3 R3, P0, R0, R4, RZ ;  /* 0x0000000400037210 */ /* 0x000fc80007f1e0ff */
[----:B------:R-:W-:Y:S02]  /*b2a0*/  LEA.HI.X.SX32 R0, R0, R6, 0x1, P0 ;  /* 0x0000000600007211 */ /* 0x000fe400000f0eff */
[----:B------:R-:W-:-:S04]  /*b2b0*/  LEA R2, P0, R3, UR4, 0x2 ;  /* 0x0000000403027c11 */ /* 0x000fc8000f8010ff */
[----:B------:R-:W-:Y:S01]  /*b2c0*/  LEA.HI.X R3, R3, UR5, R0, 0x2, P0 ;  /* 0x0000000503037c11 */ /* 0x000fe200080f1400 */
[----:B------:R-:W-:-:S05]  /*b2d0*/  IMAD.MOV.U32 R0, RZ, RZ, 0x7f800000 ;  /* 0x7f800000ff007424 */ /* 0x000fca00078e00ff */
[----:B------:R2:W-:Y:S03]  /*b2e0*/  STG.E desc[UR8][R2.64], R0 ;  /* 0x0000000002007986 */ /* 0x0005e6000c101908 */
.L_x_92:
[----:B------:R-:W-:Y:S05]  /*b2f0*/  BSYNC B0 ;  /* 0x0000000000007941 */ /* 0x000fea0003800000 */
.L_x_91:
[----:B------:R-:W-:Y:S04]  /*b300*/  BSSY B0, `(.L_x_93) ;  /* 0x000000a000007945 */ /* 0x000fe80003800000 */
[----:B------:R-:W-:Y:S05]  /*b310*/  @P4 BRA `(.L_x_94) ;  /* 0x0000000000204947 */ /* 0x000fea0003800000 */
[----:B-12---:R-:W-:Y:S01]  /*b320*/  IMAD R0, R20, R17, RZ ;  /* 0x0000001114007224 */ /* 0x006fe200078e02ff */
[----:B------:R-:W-:-:S04]  /*b330*/  ULDC.64 UR4, c[0x0][0x2b0] ;  /* 0x0000ac0000047ab9 */ /* 0x000fc80000000a00 */
[----:B------:R-:W-:-:S04]  /*b340*/  IADD3 R3, P0, R0, R4, RZ ;  /* 0x0000000400037210 */ /* 0x000fc80007f1e0ff */
[----:B------:R-:W-:Y:S02]  /*b350*/  LEA.HI.X.SX32 R0, R0, R6, 0x1, P0 ;  /* 0x0000000600007211 */ /* 0x000fe400000f0eff */
[----:B------:R-:W-:-:S04]  /*b360*/  LEA R2, P0, R3, UR4, 0x2 ;  /* 0x0000000403027c11 */ /* 0x000fc8000f8010ff */
[----:B------:R-:W-:Y:S01]  /*b370*/  LEA.HI.X R3, R3, UR5, R0, 0x2, P0 ;  /* 0x0000000503037c11 */ /* 0x000fe200080f1400 */
[----:B------:R-:W-:-:S05]  /*b380*/  IMAD.MOV.U32 R0, RZ, RZ, 0x7f800000 ;  /* 0x7f800000ff007424 */ /* 0x000fca00078e00ff */
[----:B------:R4:W-:Y:S03]  /*b390*/  STG.E desc[UR8][R2.64], R0 ;  /* 0x0000000002007986 */ /* 0x0009e6000c101908 */
.L_x_94:
[----:B------:R-:W-:Y:S05]  /*b3a0*/  BSYNC B0 ;  /* 0x0000000000007941 */ /* 0x000fea0003800000 */
.L_x_93:
[----:B------:R-:W-:Y:S05]  /*b3b0*/  @P3 EXIT ;  /* 0x000000000000394d */ /* 0x000fea0003800000 */
[----:B-12-4-:R-:W-:Y:S01]  /*b3c0*/  IMAD R0, R19, R17, RZ ;  /* 0x0000001113007224 */ /* 0x016fe200078e02ff */
        /* <DEDUP_REMOVED lines=8> */
.L_x_95:
        /* <DEDUP_REMOVED lines=11> */
.L_x_1207:


//--------------------- .text._ZN5flash16flash_fwd_kernelI23Flash_fwd_kernel_traitsILi96ELi128ELi64ELi4ELb0ELb0EN7cutlass10bfloat16_tE19Flash_kernel_traitsILi96ELi128ELi64ELi4ES3_EELb0ELb0ELb0ELb1ELb0ELb0ELb0ELb0EEEvNS_16Flash_fwd_paramsE --------------------------
	.section	.text._ZN5flash16flash_fwd_kernelI23Flash_fwd_kernel_traitsILi96ELi128ELi64ELi4ELb0ELb0EN7cutlass10bfloat16_tE19Flash_kernel_traitsILi96ELi128ELi64ELi4ES3_EELb0ELb0ELb0ELb1ELb0ELb0ELb0ELb0EEEvNS_16Flash_fwd_paramsE,"ax",@progbits
	.align	128
        .global         _ZN5flash16flash_fwd_kernelI23Flash_fwd_kernel_traitsILi96ELi128ELi64ELi4ELb0ELb0EN7cutlass10bfloat16_tE19Flash_kernel_traitsILi96ELi128ELi64ELi4ES3_EELb0ELb0ELb0ELb1ELb0ELb0ELb0ELb0EEEvNS_16Flash_fwd_paramsE
        .type           _ZN5flash16flash_fwd_kernelI23Flash_fwd_kernel_traitsILi96ELi128ELi64ELi4ELb0ELb0EN7cutlass10bfloat16_tE19Flash_kernel_traitsILi96ELi128ELi64ELi4ES3_EELb0ELb0ELb0ELb1ELb0ELb0ELb0ELb0EEEvNS_16Flash_fwd_paramsE,@function
        .size           _ZN5flash16flash_fwd_kernelI23Flash_fwd_kernel_traitsILi96ELi128ELi64ELi4ELb0ELb0EN7cutlass10bfloat16_tE19Flash_kernel_traitsILi96ELi128ELi64ELi4ES3_EELb0ELb0ELb0ELb1ELb0ELb0ELb0ELb0EEEvNS_16Flash_fwd_paramsE,(.L_x_1208 - _ZN5flash16flash_fwd_kernelI23Flash_fwd_kernel_traitsILi96ELi128ELi64ELi4ELb0ELb0EN7cutlass10bfloat16_tE19Flash_kernel_traitsILi96ELi128ELi64ELi4ES3_EELb0ELb0ELb0ELb1ELb0ELb0ELb0ELb0EEEvNS_16Flash_fwd_paramsE)
        .other          _ZN5flash16flash_fwd_kernelI23Flash_fwd_kernel_traitsILi96ELi128ELi64ELi4ELb0ELb0EN7cutlass10bfloat16_tE19Flash_kernel_traitsILi96ELi128ELi64ELi4ES3_EELb0ELb0ELb0ELb1ELb0ELb0ELb0ELb0EEEvNS_16Flash_fwd_paramsE,@"STO_CUDA_ENTRY STV_DEFAULT"
_ZN5flash16flash_fwd_kernelI23Flash_fwd_kernel_traitsILi96ELi128ELi64ELi4ELb0ELb0EN7cutlass10bfloat16_tE19Flash_kernel_traitsILi96ELi128ELi64ELi4ES3_EELb0ELb0ELb0ELb1ELb0ELb0ELb0ELb0EEEvNS_16Flash_fwd_paramsE:
.text._ZN5flash16flash_fwd_kernelI23Flash_fwd_kernel_traitsILi96ELi128ELi64ELi4ELb0ELb0EN7cutlass10bfloat16_tE19Flash_kernel_traitsILi96ELi128ELi64ELi4ES3_EELb0ELb0ELb0ELb1ELb0ELb0ELb0ELb0EEEvNS_16Flash_fwd_paramsE:
        /* <DEDUP_REMOVED lines=41> */
.L_x_96:
[----:B-1----:R-:W1:Y:S02]  /*0290*/  LDC R4, c[0x0][0x2c8] ;  /* 0x0000b200ff047b82 */ /* 0x002e640000000800 */
.L_x_97:
        /* <DEDUP_REMOVED lines=16> */
[----:B------:R-:W-:-:S13]  /*03a0*/  ISETP.GE.AND P0, PT, R134, 0x1, PT ;  /* 0x000000018600780c */ /* 0x000fda0003f06270 */
[----:B------:R-:W-:Y:S05]  /*03b0*/  @!P0 BRA `(.L_x_98) ;  /* 0x000000c800208947 */ /* 0x000fea0003800000 */
[----:B------:R-:W1:Y:S01]  /*03c0*/  LDC R22, c[0x0][0x278] ;  /* 0x00009e00ff167b82 */ /* 0x000e620000000800 */
[----:B------:R-:W-:Y:S02]  /*03d0*/  IABS R4, R20 ;  /* 0x0000001400047213 */ /* 0x000fe40000000000 */
[----:B------:R-:W-:Y:S02]  /*03e0*/  ISETP.NE.AND P3, PT, R23, -0x1, PT ;  /* 0xffffffff1700780c */ /* 0x000fe40003f65270 */
[----:B------:R-:W-:Y:S02]  /*03f0*/  SHF.R.S32.HI R6, RZ, 0x1f, R158 ;  /* 0x0000001fff067819 */ /* 0x000fe4000001149e */
[----:B------:R-:W-:Y:S01]  /*0400*/  ISETP.NE.AND P0, PT, R9, -0x1, PT ;  /* 0xffffffff0900780c */ /* 0x000fe20003f05270 */
[----:B------:R-:W2:Y:S01]  /*0410*/  LDC.64 R34, c[0x0][0x3c8] ;  /* 0x0000f200ff227b82 */ /* 0x000ea20000000a00 */
[CC--:B------:R-:W-:Y:S02]  /*0420*/  LEA.HI R18, R6.reuse, R158.reuse, RZ, 0x3 ;  /* 0x0000009e06127211 */ /* 0x0c0fe400078f18ff */
[----:B------:R-:W-:-:S02]  /*0430*/  LEA.HI R19, R6, R158, RZ, 0x4 ;  /* 0x0000009e06137211 */ /* 0x000fc400078f20ff */
[----:B------:R-:W-:Y:S02]  /*0440*/  SHF.R.S32.HI R26, RZ, 0x3, R18 ;  /* 0x00000003ff1a7819 */ /* 0x000fe40000011412 */
[----:B------:R-:W-:Y:S01]  /*0450*/  LEA.HI R133, R6, R158, RZ, 0x5 ;  /* 0x0000009e06857211 */ /* 0x000fe200078f28ff */
[----:B------:R-:W3:Y:S01]  /*0460*/  @P3 LDC.64 R14, c[0x0][0x240] ;  /* 0x00009000ff0e3b82 */ /* 0x000ee20000000a00 */
[----:B------:R-:W-:Y:S02]  /*0470*/  @!P3 SHF.R.S32.HI R12, RZ, 0x1f, R40 ;  /* 0x0000001fff0cb819 */ /* 0x000fe40000011428 */
[----:B------:R-:W-:Y:S02]  /*0480*/  SHF.R.S32.HI R157, RZ, 0x5, R133 ;  /* 0x00000005ff9d7819 */ /* 0x000fe40000011485 */
[----:B-1----:R-:W-:-:S03]  /*0490*/  IABS R13, R22 ;  /* 0x00000016000d7213 */ /* 0x002fc60000000000 */
[----:B------:R-:W1:Y:S01]  /*04a0*/  @!P3 LDC.64 R10, c[0x0][0x228] ;  /* 0x00008a00ff0abb82 */ /* 0x000e620000000a00 */
[----:B------:R-:W4:Y:S07]  /*04b0*/  I2F.RP R2, R13 ;  /* 0x0000000d00027306 */ /* 0x000f2e0000209400 */
[----:B------:R-:W5:Y:S08]  /*04c0*/  @P0 LDC.64 R24, c[0x0][0x248] ;  /* 0x00009200ff180b82 */ /* 0x000f700000000a00 */
[----:B------:R-:W2:Y:S01]  /*04d0*/  @P0 LDC.64 R28, c[0x0][0x250] ;  /* 0x00009400ff1c0b82 */ /* 0x000ea20000000a00 */
[----:B----4-:R-:W4:Y:S01]  /*04e0*/  MUFU.RCP R2, R2 ;  /* 0x0000000200027308 */ /* 0x010f220000001000 */
[----:B-1----:R-:W-:-:S04]  /*04f0*/  @!P3 IMAD.WIDE.U32 R16, R40, R10, RZ ;  /* 0x0000000a2810b225 */ /* 0x002fc800078e00ff */
[----:B----4-:R-:W-:-:S04]  /*0500*/  VIADD R2, R2, 0xffffffe ;  /* 0x0ffffffe02027836 */ /* 0x010fc80000000000 */
[----:B------:R-:W1:Y:S02]  /*0510*/  F2I.FTZ.U32.TRUNC.NTZ R3, R2 ;  /* 0x0000000200037305 */ /* 0x000e64000021f000 */
[----:B-1----:R-:W-:Y:S02]  /*0520*/  IMAD.MOV R0, RZ, RZ, -R3 ;  /* 0x000000ffff007224 */ /* 0x002fe400078e0a03 */
[----:B------:R-:W-:Y:S02]  /*0530*/  IMAD.MOV.U32 R2, RZ, RZ, RZ ;  /* 0x000000ffff027224 */ /* 0x000fe400078e00ff */
[----:B------:R-:W-:-:S04]  /*0540*/  IMAD R0, R0, R13, RZ ;  /* 0x0000000d00007224 */ /* 0x000fc800078e02ff */
[----:B------:R-:W-:-:S04]  /*0550*/  IMAD.HI.U32 R3, R3, R0, R2 ;  /* 0x0000000003037227 */ /* 0x000fc800078e0002 */
[----:B------:R-:W-:Y:S02]  /*0560*/  IMAD.MOV.U32 R0, RZ, RZ, R4 ;  /* 0x000000ffff007224 */ /* 0x000fe400078e0004 */
[----:B------:R-:W-:Y:S02]  /*0570*/  VIADD R2, R134, 0x3f ;  /* 0x0000003f86027836 */ /* 0x000fe40000000000 */
[----:B------:R-:W-:-:S03]  /*0580*/  IMAD.HI.U32 R7, R3, R0, RZ ;  /* 0x0000000003077227 */ /* 0x000fc600078e00ff */
[----:B------:R-:W-:Y:S02]  /*0590*/  SHF.R.S32.HI R4, RZ, 0x1f, R2 ;  /* 0x0000001fff047819 */ /* 0x000fe40000011402 */
[----:B------:R-:W-:Y:S02]  /*05a0*/  IADD3 R3, -R7, RZ, RZ ;  /* 0x000000ff07037210 */ /* 0x000fe40007ffe1ff */
[----:B------:R-:W-:-:S03]  /*05b0*/  LEA.HI R159, R4, R2, RZ, 0x6 ;  /* 0x00000002049f7211 */ /* 0x000fc600078f30ff */
[----:B------:R-:W-:Y:S01]  /*05c0*/  IMAD R5, R13, R3, R0 ;  /* 0x000000030d057224 */ /* 0x000fe200078e0200 */
[----:B------:R-:W-:Y:S01]  /*05d0*/  LEA.HI R3, R6, R158, RZ, 0x2 ;  /* 0x0000009e06037211 */ /* 0x000fe200078f10ff */
[----:B------:R1:W-:Y:S01]  /*05e0*/  STL [R1+0x20], R159 ;  /* 0x0000209f01007387 */ /* 0x0003e20000100800 */
[----:B------:R-:W-:Y:S02]  /*05f0*/  SHF.R.S32.HI R6, RZ, 0x4, R19 ;  /* 0x00000004ff067819 */ /* 0x000fe40000011413 */
[----:B------:R-:W-:Y:S02]  /*0600*/  LOP3.LUT R0, R3, 0xfffffffc, RZ, 0xc0, !PT ;  /* 0xfffffffc03007812 */ /* 0x000fe400078ec0ff */
[----:B------:R-:W-:Y:S02]  /*0610*/  SHF.R.S32.HI R42, RZ, 0x2, R3 ;  /* 0x00000002ff2a7819 */ /* 0x000fe40000011403 */
[----:B------:R-:W-:Y:S01]  /*0620*/  ISETP.GT.U32.AND P2, PT, R13, R5, PT ;  /* 0x000000050d00720c */ /* 0x000fe20003f44070 */
[----:B------:R-:W-:Y:S01]  /*0630*/  IMAD.IADD R2, R158, 0x1, -R0 ;  /* 0x000000019e027824 */ /* 0x000fe200078e0a00 */
[----:B------:R-:W-:Y:S01]  /*0640*/  LEA.HI R3, R3, R42, RZ, 0x1 ;  /* 0x0000002a03037211 */ /* 0x000fe200078f08ff */
[----:B------:R-:W-:Y:S01]  /*0650*/  IMAD.SHL.U32 R0, R26, 0x40, RZ ;  /* 0x000000401a007824 */ /* 0x000fe200078e00ff */
[----:B------:R-:W-:Y:S01]  /*0660*/  SHF.R.S32.HI R43, RZ, 0x1f, R42 ;  /* 0x0000001fff2b7819 */ /* 0x000fe2000001142a */
[----:B------:R-:W-:Y:S01]  /*0670*/  IMAD.SHL.U32 R244, R2, 0x8, RZ ;  /* 0x0000000802f47824 */ /* 0x000fe200078e00ff */
[----:B------:R-:W-:-:S02]  /*0680*/  LOP3.LUT R2, R3, 0x7fffffe, RZ, 0xc0, !PT ;  /* 0x07fffffe03027812 */ /* 0x000fc400078ec0ff */
[----:B------:R-:W-:Y:S01]  /*0690*/  LOP3.LUT R0, R0, 0xc0, RZ, 0xc0, !PT ;  /* 0x000000c000007812 */ /* 0x000fe200078ec0ff */
[----:B------:R-:W-:Y:S01]  /*06a0*/  IMAD.WIDE R44, R21, 0x80, R42 ;  /* 0x00000080152c7825 */ /* 0x000fe200078e022a */
[----:B------:R-:W-:Y:S01]  /*06b0*/  LEA.HI R4, R19, R6, RZ, 0x1 ;  /* 0x0000000613047211 */ /* 0x000fe200078f08ff */
[----:B------:R1:W-:Y:S01]  /*06c0*/  STL.64 [R1+0x8], R42 ;  /* 0x0000082a01007387 */ /* 0x0003e20000100a00 */
[----:B------:R-:W-:Y:S01]  /*06d0*/  LOP3.LUT R3, R0, 0x18, R244, 0xf8, !PT ;  /* 0x0000001800037812 */ /* 0x000fe200078ef8f4 */
[----:B------:R-:W-:Y:S01]  /*06e0*/  IMAD.IADD R2, R42, 0x1, -R2 ;  /* 0x000000012a027824 */ /* 0x000fe200078e0a02 */
[----:B------:R-:W-:Y:S01]  /*06f0*/  SHF.R.U32.HI R0, RZ, 0x3, R0 ;  /* 0x00000003ff007819 */ /* 0x000fe20000011600 */
[----:B------:R-:W-:Y:S01]  /*0700*/  @!P2 IMAD.IADD R5, R5, 0x1, -R13 ;  /* 0x000000010505a824 */ /* 0x000fe200078e0a0d */
[----:B------:R-:W-:Y:S01]  /*0710*/  LOP3.LUT R4, R4, 0xfffffffe, RZ, 0xc0, !PT ;  /* 0xfffffffe04047812 */ /* 0x000fe200078ec0ff */
[----:B------:R1:W-:Y:S01]  /*0720*/  STL.64 [R1+0x10], R44 ;  /* 0x0000102c01007387 */ /* 0x0003e20000100a00 */
[----:B------:R-:W-:-:S02]  /*0730*/  LOP3.LUT R0, R3, R0, RZ, 0x3c, !PT ;  /* 0x0000000003007212 */ /* 0x000fc400078e3cff */
[----:B------:R-:W-:Y:S01]  /*0740*/  LEA R2, R157, R2, 0x3 ;  /* 0x000000029d027211 */ /* 0x000fe200078e18ff */
[----:B------:R-:W-:Y:S01]  /*0750*/  IMAD.IADD R38, R6, 0x1, -R4 ;  /* 0x0000000106267824 */ /* 0x000fe200078e0a04 */
[----:B------:R-:W-:Y:S01]  /*0760*/  ISETP.GE.U32.AND P4, PT, R5, R13, PT ;  /* 0x0000000d0500720c */ /* 0x000fe20003f86070 */
[----:B------:R-:W-:Y:S01]  /*0770*/  @!P3 IMAD R4, R12, R10, RZ ;  /* 0x0000000a0c04b224 */ /* 0x000fe200078e02ff */
[----:B------:R-:W-:Y:S01]  /*0780*/  LOP3.LUT R5, R20, R22, RZ, 0x3c, !PT ;  /* 0x0000001614057212 */ /* 0x000fe200078e3cff */
[----:B------:R-:W-:Y:S01]  /*0790*/  IMAD.U32 R222, R2, 0x20, R0 ;  /* 0x0000002002de7824 */ /* 0x000fe200078e0000 */
[----:B------:R-:W-:Y:S01]  /*07a0*/  @!P2 IADD3 R7, R7, 0x1, RZ ;  /* 0x000000010707a810 */ /* 0x000fe20007ffe0ff */
[----:B---3--:R-:W-:Y:S01]  /*07b0*/  @P3 IMAD.WIDE.U32 R2, R23, R14, RZ ;  /* 0x0000000e17023225 */ /* 0x008fe200078e00ff */
[----:B------:R-:W-:Y:S02]  /*07c0*/  ISETP.GE.AND P1, PT, R5, RZ, PT ;  /* 0x000000ff0500720c */ /* 0x000fe40003f26270 */
[----:B------:R-:W-:Y:S01]  /*07d0*/  ISETP.NE.AND P2, PT, R22, RZ, PT ;  /* 0x000000ff1600720c */ /* 0x000fe20003f45270 */
[----:B------:R-:W-:Y:S01]  /*07e0*/  @P3 IMAD R15, R23, R15, R3 ;  /* 0x0000000f170f3224 */ /* 0x000fe200078e0203 */
[----:B------:R-:W-:Y:S01]  /*07f0*/  @P0 IADD3 R3, R8, R9, RZ ;  /* 0x0000000908030210 */ /* 0x000fe20007ffe0ff */
[----:B------:R-:W-:Y:S01]  /*0800*/  @!P3 IMAD R0, R40, R11, R4 ;  /* 0x0000000b2800b224 */ /* 0x000fe200078e0204 */
[----:B------:R-:W-:Y:S01]  /*0810*/  SHF.R.S32.HI R245, RZ, 0x1f, R244 ;  /* 0x0000001ffff57819 */ /* 0x000fe200000114f4 */
[----:B------:R-:W-:-:S02]  /*0820*/  @P0 IMAD.IADD R4, R8, 0x1, R9 ;  /* 0x0000000108040824 */ /* 0x000fc400078e0209 */
[----:B------:R-:W-:Y:S02]  /*0830*/  @!P3 IMAD.IADD R15, R17, 0x1, R0 ;  /* 0x00000001110fb824 */ /* 0x000fe400078e0200 */
[----:B------:R-:W-:Y:S02]  /*0840*/  @P3 IMAD.MOV.U32 R14, RZ, RZ, R2 ;  /* 0x000000ffff0e3224 */ /* 0x000fe400078e0002 */
[C---:B--2---:R-:W-:Y:S02]  /*0850*/  @P0 IMAD R6, R3.reuse, R29, RZ ;  /* 0x0000001d03060224 */ /* 0x044fe400078e02ff */
[----:B-----5:R-:W-:Y:S02]  /*0860*/  @P0 IMAD R0, R4, R25, RZ ;  /* 0x0000001904000224 */ /* 0x020fe400078e02ff */
[----:B------:R-:W-:-:S04]  /*0870*/  @P0 IMAD.WIDE.U32 R2, R3, R28, RZ ;  /* 0x0000001c03020225 */ /* 0x000fc800078e00ff */
[----:B------:R-:W-:-:S04]  /*0880*/  @P0 IMAD.WIDE.U32 R4, R4, R24, RZ ;  /* 0x0000001804040225 */ /* 0x000fc800078e00ff */
[----:B------:R-:W-:Y:S01]  /*0890*/  @P4 VIADD R7, R7, 0x1 ;  /* 0x0000000107074836 */ /* 0x000fe20000000000 */
[----:B------:R-:W-:Y:S01]  /*08a0*/  @P0 IADD3 R12, R5, R0, RZ ;  /* 0x00000000050c0210 */ /* 0x000fe20007ffe0ff */
[----:B------:R-:W-:Y:S02]  /*08b0*/  @P0 IMAD.IADD R13, R3, 0x1, R6 ;  /* 0x00000001030d0824 */ /* 0x000fe400078e0206 */
[----:B------:R-:W-:Y:S02]  /*08c0*/  @P0 IMAD.MOV.U32 R11, RZ, RZ, R2 ;  /* 0x000000ffff0b0224 */ /* 0x000fe400078e0002 */
[----:B------:R-:W-:Y:S02]  /*08d0*/  IMAD.MOV.U32 R9, RZ, RZ, R7 ;  /* 0x000000ffff097224 */ /* 0x000fe400078e0007 */
        /* <DEDUP_REMOVED lines=15> */
.L_x_99:
        /* <DEDUP_REMOVED lines=14> */
.L_x_100:
[-C--:B------:R-:W-:Y:S01]  /*0ab0*/  IMAD R0, R43, R24.reuse, RZ ;  /* 0x000000182b007224 */ /* 0x080fe200078e02ff */
[----:B------:R-:W-:Y:S01]  /*0ac0*/  ISETP.NE.U32.AND P4, PT, R34, RZ, PT ;  /* 0x000000ff2200720c */ /* 0x000fe20003f85070 */
[----:B------:R-:W-:Y:S01]  /*0ad0*/  IMAD.WIDE.U32 R4, R42, R24, R244 ;  /* 0x000000182a047225 */ /* 0x000fe200078e00f4 */
[----:B------:R-:W-:Y:S01]  /*0ae0*/  ULDC.64 UR4, c[0x0][0x260] ;  /* 0x0000980000047ab9 */ /* 0x000fe20000000a00 */
[----:B------:R-:W1:Y:S01]  /*0af0*/  S2UR UR10, SR_CgaCtaId ;  /* 0x00000000000a79c3 */ /* 0x000e620000008800 */
[----:B------:R-:W-:Y:S01]  /*0b00*/  ISETP.NE.AND.EX P4, PT, R35, RZ, PT, P4 ;  /* 0x000000ff2300720c */ /* 0x000fe20003f85340 */
[----:B------:R-:W-:Y:S01]  /*0b10*/  @!P1 IMAD.MOV R9, RZ, RZ, -R9 ;  /* 0x000000ffff099224 */ /* 0x000fe200078e0a09 */
[----:B------:R-:W-:Y:S01]  /*0b20*/  IADD3 R6, P1, R6, R4, RZ ;  /* 0x0000000406067210 */ /* 0x000fe20007f3e0ff */
[----:B------:R-:W-:Y:S01]  /*0b30*/  IMAD R7, R43, R28, RZ ;  /* 0x0000001c2b077224 */ /* 0x000fe200078e02ff */
[----:B------:R-:W-:Y:S01]  /*0b40*/  @!P2 LOP3.LUT R9, RZ, R22, RZ, 0x33, !PT ;  /* 0x00000016ff09a212 */ /* 0x000fe200078e33ff */
[C---:B------:R-:W-:Y:S01]  /*0b50*/  IMAD R10, R42.reuse, R25, R0 ;  /* 0x000000192a0a7224 */ /* 0x040fe200078e0200 */
[----:B------:R-:W-:Y:S01]  /*0b60*/  ULDC.64 UR6, c[0x0][0x268] ;  /* 0x00009a0000067ab9 */ /* 0x000fe20000000a00 */
[C---:B------:R-:W-:Y:S01]  /*0b70*/  IMAD.WIDE.U32 R2, R42.reuse, R28, R244 ;  /* 0x0000001c2a027225 */ /* 0x040fe200078e00f4 */
[----:B------:R-:W-:Y:S01]  /*0b80*/  SHF.R.S32.HI R8, RZ, 0x1f, R9 ;  /* 0x0000001fff087819 */ /* 0x000fe20000011409 */
[----:B------:R-:W-:Y:S01]  /*0b90*/  BSSY B0, `(.L_x_101) ;  /* 0x0000053000007945 */ /* 0x000fe20003800000 */
[----:B------:R-:W-:Y:S01]  /*0ba0*/  SHF.R.S32.HI R21, RZ, 0x1f, R20 ;  /* 0x0000001fff157819 */ /* 0x000fe20000011414 */
[----:B------:R-:W-:Y:S01]  /*0bb0*/  IMAD R0, R42, R29, R7 ;  /* 0x0000001d2a007224 */ /* 0x000fe200078e0207 */
[----:B------:R-:W-:Y:S01]  /*0bc0*/  IADD3.X R7, R12, R5, R10, P1, !PT ;  /* 0x000000050c077210 */ /* 0x000fe20000ffe40a */
[----:B------:R-:W-:Y:S01]  /*0bd0*/  IMAD.IADD R23, R207, 0x1, -R228 ;  /* 0x00000001cf177824 */ /* 0x000fe200078e0ae4 */
[----:B------:R-:W-:Y:S01]  /*0be0*/  IADD3 R4, P0, R11, R2, RZ ;  /* 0x000000020b047210 */ /* 0x000fe20007f1e0ff */
[----:B------:R-:W-:Y:S01]  /*0bf0*/  VIADD R41, R42, 0x20 ;  /* 0x000000202a297836 */ /* 0x000fe20000000000 */
[----:B------:R-:W2:Y:S01]  /*0c00*/  @P4 LDC.64 R30, c[0x0][0x3d0] ;  /* 0x0000f400ff1e4b82 */ /* 0x000ea20000000a00 */
[----:B------:R-:W-:Y:S01]  /*0c10*/  IMAD.WIDE.U32 R46, R9, UR4, R6 ;  /* 0x00000004092e7c25 */ /* 0x000fe2000f8e0006 */
[----:B------:R-:W-:-:S02]  /*0c20*/  IADD3.X R5, R13, R3, R0, P0, !PT ;  /* 0x000000030d057210 */ /* 0x000fc400007fe400 */
[----:B------:R-:W-:Y:S01]  /*0c30*/  SHF.L.U32 R26, R26, 0x3, RZ ;  /* 0x000000031a1a7819 */ /* 0x000fe200000006ff */
[C---:B------:R-:W-:Y:S01]  /*0c40*/  IMAD R0, R8.reuse, UR4, RZ ;  /* 0x0000000408007c24 */ /* 0x040fe2000f8e02ff */
[----:B------:R3:W-:Y:S01]  /*0c50*/  STL.64 [R1], R46 ;  /* 0x0000002e01007387 */ /* 0x0007e20000100a00 */
[----:B------:R-:W-:Y:S01]  /*0c60*/  IMAD R6, R8, UR6, RZ ;  /* 0x0000000608067c24 */ /* 0x000fe2000f8e02ff */
[----:B------:R-:W-:Y:S01]  /*0c70*/  ISETP.GE.AND P2, PT, R41, R23, PT ;  /* 0x000000172900720c */ /* 0x000fe20003f46270 */
[C---:B------:R-:W-:Y:S01]  /*0c80*/  VIADD R27, R42.reuse, 0x40 ;  /* 0x000000402a1b7836 */ /* 0x040fe20000000000 */
[----:B------:R3:W-:Y:S01]  /*0c90*/  STL [R1+0x1c], R23 ;  /* 0x00001c1701007387 */ /* 0x0007e20000100800 */
[----:B------:R-:W-:Y:S01]  /*0ca0*/  @!P3 IMAD.MOV.U32 R14, RZ, RZ, R16 ;  /* 0x000000ffff0eb224 */ /* 0x000fe200078e0010 */
[----:B------:R-:W-:Y:S01]  /*0cb0*/  LEA.HI.SX32 R108, R159, 0xffffffff, 0x1a ;  /* 0xffffffff9f6c7811 */ /* 0x000fe200078fd2ff */
[----:B------:R-:W-:Y:S01]  /*0cc0*/  VIADD R8, R42, 0x60 ;  /* 0x000000602a087836 */ /* 0x000fe20000000000 */
[----:B------:R3:W-:Y:S01]  /*0cd0*/  STL [R1+0x24], R41 ;  /* 0x0000242901007387 */ /* 0x0007e20000100800 */
[----:B------:R-:W-:Y:S01]  /*0ce0*/  IMAD R32, R9, UR5, R0 ;  /* 0x0000000509207c24 */ /* 0x000fe2000f8e0200 */
[----:B------:R-:W-:Y:S01]  /*0cf0*/  IADD3 R2, P0, R244, R14, RZ ;  /* 0x0000000ef4027210 */ /* 0x000fe20007f1e0ff */
[----:B------:R-:W-:Y:S01]  /*0d00*/  ULDC.64 UR4, c[0x0][0x258] ;  /* 0x0000960000047ab9 */ /* 0x000fe20000000a00 */
[----:B------:R3:W-:Y:S01]  /*0d10*/  STL [R1+0x30], R27 ;  /* 0x0000301b01007387 */ /* 0x0007e20000100800 */
[----:B------:R-:W-:Y:S01]  /*0d20*/  IMAD R0, R21, UR4, RZ ;  /* 0x0000000415007c24 */ /* 0x000fe2000f8e02ff */
[----:B------:R-:W-:Y:S01]  /*0d30*/  IADD3.X R3, R245, R15, RZ, P0, !PT ;  /* 0x0000000ff5037210 */ /* 0x000fe200007fe4ff */
[----:B------:R-:W-:Y:S01]  /*0d40*/  IMAD.WIDE.U32 R250, R9, UR6, R4 ;  /* 0x0000000609fa7c25 */ /* 0x000fe2000f8e0004 */
[----:B------:R3:W-:Y:S01]  /*0d50*/  STL [R1+0x2c], R8 ;  /* 0x00002c0801007387 */ /* 0x0007e20000100800 */
[----:B------:R-:W-:-:S02]  /*0d60*/  ISETP.GE.AND P0, PT, R42, R23, PT ;  /* 0x000000172a00720c */ /* 0x000fc40003f06270 */
[----:B------:R-:W-:Y:S01]  /*0d70*/  IMAD.WIDE.U32 R12, R20, UR4, R2 ;  /* 0x00000004140c7c25 */ /* 0x000fe2000f8e0002 */
[----:B------:R-:W-:Y:S01]  /*0d80*/  LOP3.LUT R2, R18, 0xfffffff8, RZ, 0xc0, !PT ;  /* 0xfffffff812027812 */ /* 0x000fe200078ec0ff */
[----:B------:R-:W-:Y:S01]  /*0d90*/  UMOV UR4, 0x400 ;  /* 0x0000040000047882 */ /* 0x000fe20000000000 */
[----:B------:R-:W-:Y:S01]  /*0da0*/  LOP3.LUT R3, R19, 0xfffffff0, RZ, 0xc0, !PT ;  /* 0xfffffff013037812 */ /* 0x000fe200078ec0ff */
[----:B-1----:R-:W-:Y:S01]  /*0db0*/  ULEA UR4, UR10, UR4, 0x18 ;  /* 0x000000040a047291 */ /* 0x002fe2000f8ec03f */
[----:B------:R-:W-:Y:S01]  /*0dc0*/  IMAD R0, R20, UR5, R0 ;  /* 0x0000000514007c24 */ /* 0x000fe2000f8e0200 */
[-C--:B------:R-:W-:Y:S01]  /*0dd0*/  IADD3 R22, -R2, R158.reuse, RZ ;  /* 0x0000009e02167210 */ /* 0x080fe20007ffe1ff */
[----:B------:R-:W-:Y:S01]  /*0de0*/  IMAD R39, R9, UR7, R6 ;  /* 0x0000000709277c24 */ /* 0x000fe2000f8e0206 */
[----:B------:R-:W-:Y:S01]  /*0df0*/  IADD3 R9, -R3, R158, RZ ;  /* 0x0000009e03097210 */ /* 0x000fe20007ffe1ff */
[----:B------:R-:W-:Y:S01]  /*0e00*/  VIADD R239, R244, 0x40 ;  /* 0x00000040f4ef7836 */ /* 0x000fe20000000000 */
[----:B------:R-:W-:-:S02]  /*0e10*/  ISETP.GE.AND P1, PT, R27, R23, PT ;  /* 0x000000171b00720c */ /* 0x000fc40003f26270 */
        /* <DEDUP_REMOVED lines=18> */
[----:B------:R-:W5:Y:S01]  /*0f40*/  @!P5 LDC.64 R2, c[0x0][0x210] ;  /* 0x00008400ff02db82 */ /* 0x000f620000000a00 */
[----:B------:R4:W-:Y:S01]  /*0f50*/  @P6 STS.64 [R222+0x8], RZ ;  /* 0x000008ffde006388 */ /* 0x0009e20000000a00 */
[----:B-1----:R-:W-:-:S04]  /*0f60*/  @!P6 LEA R4, P0, R6, R4, 0x1 ;  /* 0x000000040604e211 */ /* 0x002fc800078008ff */
[C---:B------:R-:W-:Y:S02]  /*0f70*/  @!P6 LEA.HI.X R5, R6.reuse, R5, R0, 0x1, P0 ;  /* 0x000000050605e211 */ /* 0x040fe400000f0c00 */
[----:B-----5:R-:W-:-:S03]  /*0f80*/  @!P5 LEA R2, P0, R6, R2, 0x1 ;  /* 0x000000020602d211 */ /* 0x020fc600078008ff */
        /* <DEDUP_REMOVED lines=13> */
[----:B----4-:R-:W-:-:S04]  /*1060*/  LEA R2, P0, R6, UR6, 0x1 ;  /* 0x0000000606027c11 */ /* 0x010fc8000f8008ff */
[----:B------:R-:W-:-:S05]  /*1070*/  LEA.HI.X R3, R6, UR7, R0, 0x1, P0 ;  /* 0x0000000706037c11 */ /* 0x000fca00080f0c00 */
[----:B------:R-:W-:Y:S01]  /*1080*/  @!PT LDS RZ, [RZ] ;  /* 0x00000000fffff984 */ /* 0x000fe20000000800 */
[----:B------:R-:W-:Y:S01]  /*1090*/  @!PT LDS RZ, [RZ] ;  /* 0x00000000fffff984 */ /* 0x000fe20000000800 */
[----:B------:R-:W-:Y:S01]  /*10a0*/  @!PT LDS RZ, [RZ] ;  /* 0x00000000fffff984 */ /* 0x000fe20000000800 */
[----:B------:R1:W-:Y:S04]  /*10b0*/  LDGSTS.E.BYPASS.LTC128B.128 [R222+0x4000], desc[UR8][R2.64+0x80] ;  /* 0x0400008002de7fae */ /* 0x0003e8000b901d48 */
.L_x_102:
[----:B------:R-:W-:Y:S05]  /*10c0*/  BSYNC B0 ;  /* 0x0000000000007941 */ /* 0x000fea0003800000 */
.L_x_101:
[----:B------:R-:W-:Y:S01]  /*10d0*/  ISETP.GE.AND P0, PT, R8, R23, PT ;  /* 0x000000170800720c */ /* 0x000fe20003f06270 */
[----:B------:R-:W-:Y:S01]  /*10e0*/  BSSY B0, `(.L_x_103) ;  /* 0x000002f000007945 */ /* 0x000fe20003800000 */
[----:B------:R-:W-:Y:S01]  /*10f0*/  SHF.R.S32.HI R37, RZ, 0x1, R19 ;  /* 0x00000001ff257819 */ /* 0x000fe20000011413 */
[----:B---3--:R-:W-:Y:S01]  /*1100*/  IMAD R23, R108, -0x40, R134 ;  /* 0xffffffc06c177824 */ /* 0x008fe200078e0286 */
[----:B------:R-:W-:Y:S02]  /*1110*/  LEA.HI R8, R9, R9, RZ, 0x1 ;  /* 0x0000000909087211 */ /* 0x000fe400078f08ff */
[----:B------:R-:W-:Y:S01]  /*1120*/  SHF.R.S32.HI R27, RZ, 0x1f, R9 ;  /* 0x0000001fff1b7819 */ /* 0x000fe20000011409 */
[----:B------:R-:W-:Y:S01]  /*1130*/  IMAD.SHL.U32 R18, R37, 0x40, RZ ;  /* 0x0000004025127824 */ /* 0x000fe200078e00ff */
[--C-:B------:R-:W-:Y:S02]  /*1140*/  SHF.R.S32.HI R14, RZ, 0x1, R8.reuse ;  /* 0x00000001ff0e7819 */ /* 0x100fe40000011408 */
[----:B------:R-:W-:Y:S01]  /*1150*/  SHF.R.S32.HI R15, RZ, 0x1f, R8 ;  /* 0x0000001fff0f7819 */ /* 0x000fe20000011408 */
[----:B------:R-:W-:Y:S05]  /*1160*/  @P2 BRA `(.L_x_104) ;  /* 0x0000000000982947 */ /* 0x000fea0003800000 */
[----:B------:R-:W-:Y:S01]  /*1170*/  ULDC UR5, c[0x0][0x2d0] ;  /* 0x0000b40000057ab9 */ /* 0x000fe20000000800 */
[----:B----4-:R-:W-:Y:S01]  /*1180*/  IADD3 R4, P2, R44, 0x20, RZ ;  /* 0x000000202c047810 */ /* 0x010fe20007f5e0ff */
[----:B------:R-:W-:Y:S01]  /*1190*/  ULDC.64 UR6, c[0x0][0x240] ;  /* 0x0000900000067ab9 */ /* 0x000fe20000000a00 */
[----:B------:R-:W-:Y:S01]  /*11a0*/  ISETP.GE.AND P6, PT, R244, UR5, PT ;  /* 0x00000005f4007c0c */ /* 0x000fe2000bfc6270 */
[----:B-1----:R-:W-:Y:S01]  /*11b0*/  IMAD.MOV.U32 R2, RZ, RZ, R12 ;  /* 0x000000ffff027224 */ /* 0x002fe200078e000c */
        /* <DEDUP_REMOVED lines=10> */
[----:B------:R-:W4:Y:S01]  /*1260*/  @!P5 LDC.64 R16, c[0x0][0x210] ;  /* 0x00008400ff10db82 */ /* 0x000f220000000a00 */
[----:B-1----:R-:W-:-:S04]  /*1270*/  @!P6 LEA R6, P3, R2, R6, 0x1 ;  /* 0x000000060206e211 */ /* 0x002fc800078608ff */
        /* <DEDUP_REMOVED lines=21> */
.L_x_104:
[----:B------:R-:W-:Y:S05]  /*13d0*/  BSYNC B0 ;  /* 0x0000000000007941 */ /* 0x000fea0003800000 */
.L_x_103:
[----:B-1--4-:R-:W-:Y:S01]  /*13e0*/  LEA.HI R2, R15, R14, RZ, 0x2 ;  /* 0x0000000e0f027211 */ /* 0x012fe200078f10ff */
[----:B------:R-:W-:Y:S01]  /*13f0*/  BSSY B0, `(.L_x_105) ;  /* 0x0000035000007945 */ /* 0x000fe20003800000 */
[----:B------:R-:W-:Y:S02]  /*1400*/  LOP3.LUT R0, R18, 0xc0, RZ, 0xc0, !PT ;  /* 0x000000c012007812 */ /* 0x000fe400078ec0ff */
[----:B------:R-:W-:Y:S02]  /*1410*/  LOP3.LUT R3, R2, 0xfffffffc, RZ, 0xc0, !PT ;  /* 0xfffffffc02037812 */ /* 0x000fe400078ec0ff */
[----:B------:R-:W-:Y:S02]  /*1420*/  LOP3.LUT R8, R8, 0x7fffffe, RZ, 0xc0, !PT ;  /* 0x07fffffe08087812 */ /* 0x000fe400078ec0ff */
[----:B---3--:R-:W-:Y:S01]  /*1430*/  LOP3.LUT R4, R19, 0x3fffffe, RZ, 0xc0, !PT ;  /* 0x03fffffe13047812 */ /* 0x008fe200078ec0ff */
[----:B------:R-:W-:Y:S01]  /*1440*/  IMAD.IADD R36, R14, 0x1, -R3 ;  /* 0x000000010e247824 */ /* 0x000fe200078e0a03 */
[----:B------:R-:W-:Y:S01]  /*1450*/  LOP3.LUT R2, R0, 0x8, R26, 0xf8, !PT ;  /* 0x0000000800027812 */ /* 0x000fe200078ef81a */
[----:B------:R-:W-:Y:S01]  /*1460*/  IMAD.IADD R111, R9, 0x1, -R8 ;  /* 0x00000001096f7824 */ /* 0x000fe200078e0a08 */
[----:B------:R-:W-:Y:S01]  /*1470*/  SHF.R.U32.HI R0, RZ, 0x3, R0 ;  /* 0x00000003ff007819 */ /* 0x000fe20000011600 */
[----:B------:R-:W-:Y:S01]  /*1480*/  IMAD.IADD R26, R22, 0x1, -R4 ;  /* 0x00000001161a7824 */ /* 0x000fe200078e0a04 */
[----:B------:R-:W-:-:S02]  /*1490*/  ISETP.GE.AND P6, PT, R42, R23, PT ;  /* 0x000000172a00720c */ /* 0x000fc40003fc6270 */
[----:B------:R-:W-:Y:S02]  /*14a0*/  LEA.HI R27, R27, R9, RZ, 0x3 ;  /* 0x000000091b1b7211 */ /* 0x000fe400078f18ff */
[----:B------:R-:W-:Y:S02]  /*14b0*/  LOP3.LUT R33, R2, R0, RZ, 0x3c, !PT ;  /* 0x0000000002217212 */ /* 0x000fe400078e3cff */
[----:B------:R-:W-:Y:S01]  /*14c0*/  @P4 SHF.R.S32.HI R19, RZ, 0x1f, R40 ;  /* 0x0000001fff134819 */ /* 0x000fe20000011428 */
        /* <DEDUP_REMOVED lines=39> */
.L_x_106:
[----:B------:R-:W-:Y:S05]  /*1740*/  BSYNC B0 ;  /* 0x0000000000007941 */ /* 0x000fea0003800000 */
.L_x_105:
[C---:B------:R-:W-:Y:S01]  /*1750*/  SHF.L.U64.HI R156, R24.reuse, 0x6, R25 ;  /* 0x00000006189c7819 */ /* 0x040fe20000010219 */
[----:B------:R-:W-:Y:S01]  /*1760*/  BSSY B0, `(.L_x_107) ;  /* 0x0000031000007945 */ /* 0x000fe20003800000 */
[----:B------:R-:W-:Y:S01]  /*1770*/  IADD3 R247, R47, R32, RZ ;  /* 0x000000202ff77210 */ /* 0x000fe20007ffe0ff */
[----:B--2---:R-:W-:Y:S01]  /*1780*/  @P4 IMAD R19, R19, R30, RZ ;  /* 0x0000001e13134224 */ /* 0x004fe200078e02ff */
[----:B------:R-:W-:Y:S01]  /*1790*/  SHF.L.U32 R110, R24, 0x6, RZ ;  /* 0x00000006186e7819 */ /* 0x000fe200000006ff */
[----:B------:R-:W-:Y:S01]  /*17a0*/  IMAD R0, R156, R108, RZ ;  /* 0x0000006c9c007224 */ /* 0x000fe200078e02ff */
[----:B------:R-:W-:Y:S02]  /*17b0*/  SHF.R.S32.HI R22, RZ, 0x1f, R108 ;  /* 0x0000001fff167819 */ /* 0x000fe4000001146c */
[----:B------:R-:W-:Y:S02]  /*17c0*/  MOV R246, R46 ;  /* 0x0000002e00f67202 */ /* 0x000fe40000000f00 */
[----:B------:R-:W-:Y:S01]  /*17d0*/  ISETP.GE.AND P5, PT, R41, R23, PT ;  /* 0x000000172900720c */ /* 0x000fe20003fa6270 */
[----:B------:R-:W-:-:S02]  /*17e0*/  IMAD R18, R22, R110, R0 ;  /* 0x0000006e16127224 */ /* 0x000fc400078e0200 */
[----:B------:R-:W-:Y:S01]  /*17f0*/  IMAD.WIDE.U32 R2, R108, R110, R246 ;  /* 0x0000006e6c027225 */ /* 0x000fe200078e00f6 */
[----:B------:R-:W-:Y:S09]  /*1800*/  @P0 BRA `(.L_x_108) ;  /* 0x0000000000980947 */ /* 0x000ff20003800000 */
[----:B------:R-:W-:Y:S01]  /*1810*/  ULDC UR5, c[0x0][0x2d0] ;  /* 0x0000b40000057ab9 */ /* 0x000fe20000000800 */
[----:B---3--:R-:W-:Y:S01]  /*1820*/  IADD3 R6, P0, R44, 0x60, RZ ;  /* 0x000000602c067810 */ /* 0x008fe20007f1e0ff */
        /* <DEDUP_REMOVED lines=36> */
.L_x_108:
[----:B------:R-:W-:Y:S05]  /*1a70*/  BSYNC B0 ;  /* 0x0000000000007941 */ /* 0x000fea0003800000 */
.L_x_107:
[----:B------:R-:W-:Y:S01]  /*1a80*/  BSSY B0, `(.L_x_109) ;  /* 0x0000024000007945 */ /* 0x000fe20003800000 */
[----:B------:R-:W-:Y:S01]  /*1a90*/  @P4 IMAD.WIDE.U32 R10, R40, R30, R20 ;  /* 0x0000001e280a4225 */ /* 0x000fe200078e0014 */
[----:B------:R-:W-:-:S03]  /*1aa0*/  IADD3 R8, R3, R18, RZ ;  /* 0x0000001203087210 */ /* 0x000fc60007ffe0ff */
[----:B------:R-:W-:Y:S01]  /*1ab0*/  @P4 IMAD R19, R40, R31, R19 ;  /* 0x0000001f28134224 */ /* 0x000fe200078e0213 */
[----:B------:R-:W-:Y:S06]  /*1ac0*/  @P6 BRA `(.L_x_110) ;  /* 0x00000000007c6947 */ /* 0x000fec0003800000 */
[----:B------:R-:W-:Y:S02]  /*1ad0*/  ULDC UR5, c[0x0][0x2d0] ;  /* 0x0000b40000057ab9 */ /* 0x000fe40000000800 */
[----:B------:R-:W-:Y:S02]  /*1ae0*/  ISETP.GE.AND P3, PT, R244, UR5, PT ;  /* 0x00000005f4007c0c */ /* 0x000fe4000bf66270 */
[----:B------:R-:W-:Y:S02]  /*1af0*/  ISETP.GE.AND P2, PT, R238, UR5, PT ;  /* 0x00000005ee007c0c */ /* 0x000fe4000bf46270 */
[----:B------:R-:W-:-:S09]  /*1b00*/  ISETP.GE.AND P0, PT, R239, UR5, PT ;  /* 0x00000005ef007c0c */ /* 0x000fd2000bf06270 */
[----:B--23--:R-:W2:Y:S01]  /*1b10*/  @!P3 LDC.64 R6, c[0x0][0x218] ;  /* 0x00008600ff06bb82 */ /* 0x00cea20000000a00 */
[----:B------:R3:W-:Y:S04]  /*1b20*/  @P3 STS [R222+0x6000], RZ ;  /* 0x006000ffde003388 */ /* 0x0007e80000000800 */
[----:B------:R3:W-:Y:S03]  /*1b30*/  @P3 STS [R222+0x6004], RZ ;  /* 0x006004ffde003388 */ /* 0x0007e60000000800 */
[----:B-1--4-:R-:W1:Y:S01]  /*1b40*/  @!P2 LDC.64 R4, c[0x0][0x218] ;  /* 0x00008600ff04ab82 */ /* 0x012e620000000a00 */
        /* <DEDUP_REMOVED lines=23> */
.L_x_110:
[----:B------:R-:W-:Y:S05]  /*1cc0*/  BSYNC B0 ;  /* 0x0000000000007941 */ /* 0x000fea0003800000 */
.L_x_109:
        /* <DEDUP_REMOVED lines=35> */
.L_x_112:
[----:B------:R-:W-:Y:S05]  /*1f00*/  BSYNC B0 ;  /* 0x0000000000007941 */ /* 0x000fea0003800000 */
.L_x_111:
[----:B------:R-:W0:Y:S01]  /*1f10*/  LDGDEPBAR ;  /* 0x00000000000079af */ /* 0x000e220000000000 */
[----:B-12---:R-:W-:Y:S01]  /*1f20*/  @P4 IMAD.IADD R3, R11, 0x1, R19 ;  /* 0x000000010b034824 */ /* 0x006fe200078e0213 */
[----:B------:R-:W-:Y:S01]  /*1f30*/  @P4 LEA R2, P0, R10, R34, 0x2 ;  /* 0x000000220a024211 */ /* 0x000fe200078010ff */
[----:B---34-:R-:W-:Y:S02]  /*1f40*/  IMAD.SHL.U32 R4, R27, 0x20, RZ ;  /* 0x000000201b047824 */ /* 0x018fe400078e00ff */
[----:B------:R-:W-:Y:S01]  /*1f50*/  IMAD.SHL.U32 R0, R36, 0x40, RZ ;  /* 0x0000004024007824 */ /* 0x000fe200078e00ff */
[----:B------:R-:W-:Y:S01]  /*1f60*/  @P4 LEA.HI.X R3, R10, R35, R3, 0x2, P0 ;  /* 0x000000230a034211 */ /* 0x000fe200000f1403 */
[----:B------:R-:W-:Y:S01]  /*1f70*/  IMAD.SHL.U32 R5, R38, 0x8, RZ ;  /* 0x0000000826057824 */ /* 0x000fe200078e00ff */
[----:B------:R-:W-:Y:S01]  /*1f80*/  ISETP.GE.AND P1, PT, R42, R23, PT ;  /* 0x000000172a00720c */ /* 0x000fe20003f26270 */
[----:B------:R-:W-:Y:S01]  /*1f90*/  IMAD R8, R38, 0x8, R26 ;  /* 0x0000000826087824 */ /* 0x000fe200078e021a */
[----:B------:R-:W-:Y:S01]  /*1fa0*/  LOP3.LUT R0, R0, 0xc0, RZ, 0xc0, !PT ;  /* 0x000000c000007812 */ /* 0x000fe200078ec0ff */
[----:B------:R1:W5:Y:S01]  /*1fb0*/  @P4 LDG.E R135, desc[UR8][R2.64] ;  /* 0x0000000802874981 */ /* 0x000362000c1e1900 */
[----:B------:R-:W-:-:S02]  /*1fc0*/  LOP3.LUT R109, R4, 0xffffff00, RZ, 0xc0, !PT ;  /* 0xffffff00046d7812 */ /* 0x000fc400078ec0ff */
[----:B------:R-:W-:Y:S02]  /*1fd0*/  LOP3.LUT R5, R0, 0x8, R5, 0xf8, !PT ;  /* 0x0000000800057812 */ /* 0x000fe400078ef805 */
[----:B------:R-:W-:Y:S01]  /*1fe0*/  SHF.R.U32.HI R4, RZ, 0x3, R0 ;  /* 0x00000003ff047819 */ /* 0x000fe20000011600 */
[----:B------:R-:W-:-:S04]  /*1ff0*/  DEPBAR.LE SB0, 0x0 ;  /* 0x000080000000791a */ /* 0x000fc80000000000 */
[----:B------:R-:W-:Y:S01]  /*2000*/  BAR.SYNC.DEFER_BLOCKING 0x0 ;  /* 0x0000000000007b1d */ /* 0x000fe20000010000 */
[----:B------:R-:W-:Y:S01]  /*2010*/  IMAD R0, R22, R28, RZ ;  /* 0x0000001c16007224 */ /* 0x000fe200078e02ff */
[----:B------:R-:W-:Y:S01]  /*2020*/  LOP3.LUT R132, R5, R4, RZ, 0x3c, !PT ;  /* 0x0000000405847212 */ /* 0x000fe200078e3cff */
[----:B------:R-:W-:Y:S01]  /*2030*/  IMAD.WIDE.U32 R4, R108, R28, RZ ;  /* 0x0000001c6c047225 */ /* 0x000fe200078e00ff */
[----:B-1----:R-:W-:-:S03]  /*2040*/  LEA R2, R157, R109, 0x9 ;  /* 0x0000006d9d027211 */ /* 0x002fc600078e48ff */
[----:B------:R-:W-:Y:S02]  /*2050*/  IMAD R0, R108, R29, R0 ;  /* 0x0000001d6c007224 */ /* 0x000fe400078e0200 */
[----:B------:R-:W-:Y:S01]  /*2060*/  IMAD R2, R111, 0x20, R2 ;  /* 0x000000206f027824 */ /* 0x000fe200078e0202 */
[----:B------:R1:W-:Y:S04]  /*2070*/  @P1 STS [R222+0x9000], RZ ;  /* 0x009000ffde001388 */ /* 0x0003e80000000800 */
[----:B------:R1:W-:Y:S04]  /*2080*/  @P1 STS [R222+0x9004], RZ ;  /* 0x009004ffde001388 */ /* 0x0003e80000000800 */
[----:B------:R1:W-:Y:S04]  /*2090*/  @P1 STS.64 [R222+0x9008], RZ ;  /* 0x009008ffde001388 */ /* 0x0003e80000000a00 */
[----:B------:R1:W-:Y:S04]  /*20a0*/  @P1 STS.128 [R222+0xa000], RZ ;  /* 0x00a000ffde001388 */ /* 0x0003e80000000c00 */
[----:B------:R1:W-:Y:S01]  /*20b0*/  @P1 STS.128 [R222+0xb000], RZ ;  /* 0x00b000ffde001388 */ /* 0x0003e20000000c00 */
[----:B------:R-:W-:Y:S01]  /*20c0*/  IMAD.IADD R252, R251, 0x1, R39 ;  /* 0x00000001fbfc7824 */ /* 0x000fe200078e0227 */
[----:B------:R-:W-:Y:S01]  /*20d0*/  LEA R6, P0, R4, R250, 0x6 ;  /* 0x000000fa04067211 */ /* 0x000fe200078030ff */
[----:B------:R-:W-:Y:S01]  /*20e0*/  IMAD.IADD R7, R5, 0x1, R0 ;  /* 0x0000000105077824 */ /* 0x000fe200078e0200 */
[----:B------:R-:W-:Y:S01]  /*20f0*/  LEA R0, R8, R33, 0x5 ;  /* 0x0000002108007211 */ /* 0x000fe200078e28ff */
[----:B------:R-:W-:Y:S01]  /*2100*/  IMAD.IADD R2, R132, 0x1, R2 ;  /* 0x0000000184027824 */ /* 0x000fe200078e0202 */
[----:B------:R-:W-:Y:S01]  /*2110*/  BSSY B0, `(.L_x_113) ;  /* 0x0000025000007945 */ /* 0x000fe20003800000 */
[----:B------:R-:W-:-:S02]  /*2120*/  ISETP.GE.AND P6, PT, R41, R23, PT ;  /* 0x000000172900720c */ /* 0x000fc40003fc6270 */
[----:B------:R-:W-:Y:S02]  /*2130*/  LEA.HI.X R7, R4, R252, R7, 0x6, P0 ;  /* 0x000000fc04077211 */ /* 0x000fe400000f3407 */
[----:B------:R-:W-:Y:S02]  /*2140*/  LEA R217, R0, UR4, 0x1 ;  /* 0x0000000400d97c11 */ /* 0x000fe4000f8e08ff */
[----:B------:R-:W-:Y:S01]  /*2150*/  LEA R220, R2, UR4, 0x1 ;  /* 0x0000000402dc7c11 */ /* 0x000fe2000f8e08ff */
[----:B------:R-:W-:Y:S06]  /*2160*/  @P1 BRA `(.L_x_114) ;  /* 0x00000000007c1947 */ /* 0x000fec0003800000 */
        /* <DEDUP_REMOVED lines=31> */
.L_x_114:
[----:B------:R-:W-:Y:S05]  /*2360*/  BSYNC B0 ;  /* 0x0000000000007941 */ /* 0x000fea0003800000 */
.L_x_113:
        /* <DEDUP_REMOVED lines=15> */
[----:B------:R-:W1:Y:S01]  /*2460*/  @!P2 LDC.64 R10, c[0x0][0x220] ;  /* 0x00008800ff0aab82 */ /* 0x000e620000000a00 */
        /* <DEDUP_REMOVED lines=22> */
.L_x_116:
[----:B------:R-:W-:Y:S05]  /*25d0*/  BSYNC B0 ;  /* 0x0000000000007941 */ /* 0x000fea0003800000 */
.L_x_115:
[----:B------:R-:W-:Y:S01]  /*25e0*/  LDSM.16.M88.4 R32, [R217+0x6000] ;  /* 0x00600000d920783b */ /* 0x000fe20000000200 */
[----:B------:R-:W-:Y:S01]  /*25f0*/  IMAD.MOV.U32 R0, RZ, RZ, 0x20 ;  /* 0x00000020ff007424 */ /* 0x000fe200078e00ff */
[----:B------:R-:W-:Y:S01]  /*2600*/  LOP3.LUT P0, RZ, R37, 0x2, RZ, 0xc0, !PT ;  /* 0x0000000225ff7812 */ /* 0x000fe2000780c0ff */
[----:B-123--:R-:W-:Y:S01]  /*2610*/  IMAD.MOV.U32 R2, RZ, RZ, 0x10 ;  /* 0x00000010ff027424 */ /* 0x00efe200078e00ff */
[----:B------:R-:W1:Y:S01]  /*2620*/  LDSM.16.M88.4 R4, [R220+0x1000] ;  /* 0x00100000dc04783b */ /* 0x000e620000000200 */
[----:B------:R-:W-:Y:S02]  /*2630*/  LOP3.LUT P1, RZ, R36, 0x2, RZ, 0xc0, !PT ;  /* 0x0000000224ff7812 */ /* 0x000fe4000782c0ff */
[----:B------:R-:W-:Y:S01]  /*2640*/  SEL R0, R0, 0xffffffe0, !P0 ;  /* 0xffffffe000007807 */ /* 0x000fe20004000000 */
[----:B------:R-:W2:Y:S01]  /*2650*/  LDSM.16.M88.4 R28, [R217+0x6400] ;  /* 0x00640000d91c783b */ /* 0x000ea20000000200 */
[----:B------:R-:W-:-:S03]  /*2660*/  SEL R2, R2, 0xfffffff0, !P1 ;  /* 0xfffffff002027807 */ /* 0x000fc60004800000 */
[----:B------:R-:W3:Y:S01]  /*2670*/  LDSM.16.M88.4 R24, [R217+0x6800] ;  /* 0x00680000d918783b */ /* 0x000ee20000000200 */
[----:B------:R-:W-:Y:S01]  /*2680*/  IMAD.IADD R219, R217, 0x1, R0 ;  /* 0x00000001d9db7824 */ /* 0x000fe200078e0200 */
[----:B------:R-:W-:Y:S01]  /*2690*/  LOP3.LUT R0, R133, 0xffffffe0, RZ, 0xc0, !PT ;  /* 0xffffffe085007812 */ /* 0x000fe200078ec0ff */
[----:B------:R-:W-:Y:S01]  /*26a0*/  IMAD R221, R2, 0x2, R220 ;  /* 0x0000000202dd7824 */ /* 0x000fe200078e02dc */
[----:B------:R-:W4:Y:S01]  /*26b0*/  LDSM.16.M88.4 R20, [R217+0x6c00] ;  /* 0x006c0000d914783b */ /* 0x000f220000000200 */
[----:B------:R-:W-:Y:S02]  /*26c0*/  IMAD.MOV.U32 R133, RZ, RZ, RZ ;  /* 0x000000ffff857224 */ /* 0x000fe400078e00ff */
[----:B------:R-:W-:Y:S01]  /*26d0*/  IMAD.IADD R0, R158, 0x1, -R0 ;  /* 0x000000019e007824 */ /* 0x000fe200078e0a00 */
[----:B------:R-:W4:Y:S04]  /*26e0*/  LDSM.16.M88.4 R8, [R220] ;  /* 0x00000000dc08783b */ /* 0x000f280000000200 */
[----:B------:R-:W-:Y:S01]  /*26f0*/  LDSM.16.M88.4 R36, [R219+0x6000] ;  /* 0x00600000db24783b */ /* 0x000fe20000000200 */
[----:B------:R-:W-:-:S03]  /*2700*/  SHF.R.S32.HI R3, RZ, 0x1f, R0 ;  /* 0x0000001fff037819 */ /* 0x000fc60000011400 */
[----:B------:R-:W4:Y:S01]  /*2710*/  LDSM.16.M88.4 R12, [R221+0x1000] ;  /* 0x00100000dd0c783b */ /* 0x000f220000000200 */
[----:B------:R-:W-:-:S03]  /*2720*/  LEA.HI R0, R3, R0, RZ, 0x2 ;  /* 0x0000000003007211 */ /* 0x000fc600078f10ff */
[----:B------:R-:W4:Y:S01]  /*2730*/  LDSM.16.M88.4 R44, [R219+0x6400] ;  /* 0x00640000db2c783b */ /* 0x000f220000000200 */
[----:B------:R-:W-:-:S03]  /*2740*/  SHF.R.S32.HI R160, RZ, 0x2, R0 ;  /* 0x00000002ffa07819 */ /* 0x000fc60000011400 */
[----:B------:R-:W4:Y:S02]  /*2750*/  LDSM.16.M88.4 R40, [R219+0x6800] ;  /* 0x00680000db28783b */ /* 0x000f240000000200 */
[----:B------:R-:W-:Y:S02]  /*2760*/  IMAD R0, R157, 0x10, R160 ;  /* 0x000000109d007824 */ /* 0x000fe400078e02a0 */
[----:B------:R-:W4:Y:S02]  /*2770*/  LDSM.16.M88.4 R48, [R219+0x6c00] ;  /* 0x006c0000db30783b */ /* 0x000f240000000200 */
[----:B------:R-:W-:Y:S01]  /*2780*/  IMAD.IADD R228, R228, 0x1, R0 ;  /* 0x00000001e4e47824 */ /* 0x000fe200078e0200 */
[C---:B-1----:R-:W-:Y:S01]  /*2790*/  HMMA.16816.F32.BF16 R88, R4.reuse, R34, RZ ;  /* 0x000000220458723c */ /* 0x042fe200000418ff */
[----:B------:R-:W1:Y:S03]  /*27a0*/  LDSM.16.M88.4 R16, [R221] ;  /* 0x00000000dd10783b */ /* 0x000e660000000200 */
[----:B------:R-:W-:Y:S01]  /*27b0*/  IADD3 R0, R134, R228, -R207 ;  /* 0x000000e486007210 */ /* 0x000fe20007ffe8cf */
[----:B------:R-:W-:Y:S01]  /*27c0*/  LDSM.16.M88.4 R84, [R217+0x7000] ;  /* 0x00700000d954783b */ /* 0x000fe20000000200 */
[C---:B------:R-:W-:Y:S03]  /*27d0*/  HMMA.16816.F32.BF16 R92, R4.reuse, R32, RZ ;  /* 0x00000020045c723c */ /* 0x040fe600000418ff */
[----:B------:R-:W-:Y:S03]  /*27e0*/  LDSM.16.M88.4 R96, [R217+0x7400] ;  /* 0x00740000d960783b */ /* 0x000fe60000000200 */
[C---:B--2---:R-:W-:Y:S01]  /*27f0*/  HMMA.16816.F32.BF16 R76, R4.reuse, R28, RZ ;  /* 0x0000001c044c723c */ /* 0x044fe200000418ff */
[----:B------:R-:W-:Y:S04]  /*2800*/  LDSM.16.M88.4 R104, [R217+0x7800] ;  /* 0x00780000d968783b */ /* 0x000fe80000000200 */
[----:B------:R-:W-:Y:S01]  /*2810*/  LDSM.16.M88.4 R112, [R217+0x7c00] ;  /* 0x007c0000d970783b */ /* 0x000fe20000000200 */
[C---:B---3--:R-:W-:Y:S03]  /*2820*/  HMMA.16816.F32.BF16 R68, R4.reuse, R24, RZ ;  /* 0x000000180444723c */ /* 0x048fe600000418ff */
[----:B------:R-:W-:Y:S03]  /*2830*/  STL [R1+0x28], R160 ;  /* 0x000028a001007387 */ /* 0x000fe60000100800 */
[C---:B----4-:R-:W-:Y:S01]  /*2840*/  HMMA.16816.F32.BF16 R60, R4.reuse, R20, RZ ;  /* 0x00000014043c723c */ /* 0x050fe200000418ff */
[----:B------:R-:W0:Y:S05]  /*2850*/  LDGDEPBAR ;  /* 0x00000000000079af */ /* 0x000e2a0000000000 */
        /* <DEDUP_REMOVED lines=11> */
[----:B------:R-:W2:Y:S04]  /*2910*/  LDSM.16.M88.4 R8, [R220+0x3000] ;  /* 0x00300000dc08783b */ /* 0x000ea80000000200 */
[----:B------:R-:W-:Y:S01]  /*2920*/  LDSM.16.M88.4 R20, [R219+0x7400] ;  /* 0x00740000db14783b */ /* 0x000fe20000000200 */
[C---:B------:R-:W-:Y:S06]  /*2930*/  HMMA.16816.F32.BF16 R136, R12.reuse, R38, R88 ;  /* 0x000000260c88723c */ /* 0x040fec0000041858 */
[C---:B------:R-:W-:Y:S06]  /*2940*/  HMMA.16816.F32.BF16 R140, R12.reuse, R36, R92 ;  /* 0x000000240c8c723c */ /* 0x040fec000004185c */
[C---:B------:R-:W-:Y:S06]  /*2950*/  HMMA.16816.F32.BF16 R128, R12.reuse, R44, R76 ;  /* 0x0000002c0c80723c */ /* 0x040fec000004184c */
[C---:B------:R-:W-:Y:S01]  /*2960*/  HMMA.16816.F32.BF16 R124, R12.reuse, R40, R68 ;  /* 0x000000280c7c723c */ /* 0x040fe20000041844 */
[----:B------:R-:W-:Y:S05]  /*2970*/  LDSM.16.M88.4 R68, [R219+0x7c00] ;  /* 0x007c0000db44783b */ /* 0x000fea0000000200 */
[C---:B------:R-:W-:Y:S06]  /*2980*/  HMMA.16816.F32.BF16 R120, R12.reuse, R48, R60 ;  /* 0x000000300c78723c */ /* 0x040fec000004183c */
[C---:B------:R-:W-:Y:S06]  /*2990*/  HMMA.16816.F32.BF16 R148, R12.reuse, R46, R72 ;  /* 0x0000002e0c94723c */ /* 0x040fec0000041848 */
[C---:B------:R-:W-:Y:S06]  /*29a0*/  HMMA.16816.F32.BF16 R144, R12.reuse, R42, R64 ;  /* 0x0000002a0c90723c */ /* 0x040fec0000041840 */
[----:B------:R-:W-:Y:S01]  /*29b0*/  HMMA.16816.F32.BF16 R88, R12, R50, R52 ;  /* 0x000000320c58723c */ /* 0x000fe20000041834 */
[----:B------:R-:W3:Y:S05]  /*29c0*/  LDSM.16.M88.4 R12, [R220+0x2000] ;  /* 0x00200000dc0c783b */ /* 0x000eea0000000200 */
[C---:B-1----:R-:W-:Y:S06]  /*29d0*/  HMMA.16816.F32.BF16 R64, R16.reuse, R36, R100 ;  /* 0x000000241040723c */ /* 0x042fec0000041864 */
[C---:B------:R-:W-:Y:S06]  /*29e0*/  HMMA.16816.F32.BF16 R76, R16.reuse, R38, R80 ;  /* 0x00000026104c723c */ /* 0x040fec0000041850 */
[C---:B------:R-:W-:Y:S06]  /*29f0*/  HMMA.16816.F32.BF16 R100, R16.reuse, R44, R32 ;  /* 0x0000002c1064723c */ /* 0x040fec0000041820 */
[C---:B------:R-:W-:Y:S06]  /*2a00*/  HMMA.16816.F32.BF16 R80, R16.reuse, R46, R56 ;  /* 0x0000002e1050723c */ /* 0x040fec0000041838 */
[C---:B------:R-:W-:Y:S01]  /*2a10*/  HMMA.16816.F32.BF16 R152, R16.reuse, R40, R28 ;  /* 0x000000281098723c */ /* 0x040fe2000004181c */
[----:B------:R-:W-:Y:S05]  /*2a20*/  LDSM.16.M88.4 R28, [R219+0x7000] ;  /* 0x00700000db1c783b */ /* 0x000fea0000000200 */
[C---:B------:R-:W-:Y:S01]  /*2a30*/  HMMA.16816.F32.BF16 R92, R16.reuse, R48, R4 ;  /* 0x00000030105c723c */ /* 0x040fe20000041804 */
[----:B------:R-:W-:Y:S05]  /*2a40*/  LDSM.16.M88.4 R4, [R221+0x3000] ;  /* 0x00300000dd04783b */ /* 0x000fea0000000200 */
[C---:B------:R-:W-:Y:S01]  /*2a50*/  HMMA.16816.F32.BF16 R72, R16.reuse, R42, R24 ;  /* 0x0000002a1048723c */ /* 0x040fe20000041818 */
[----:B------:R-:W1:Y:S05]  /*2a60*/  LDSM.16.M88.4 R24, [R219+0x7800] ;  /* 0x00780000db18783b */ /* 0x000e6a0000000200 */
[----:B------:R-:W-:Y:S01]  /*2a70*/  HMMA.16816.F32.BF16 R60, R16, R50, R116 ;  /* 0x00000032103c723c */ /* 0x000fe20000041874 */
[----:B------:R-:W4:Y:S05]  /*2a80*/  LDSM.16.M88.4 R16, [R221+0x2000] ;  /* 0x00200000dd10783b */ /* 0x000f2a0000000200 */
[C---:B--2---:R-:W-:Y:S06]  /*2a90*/  HMMA.16816.F32.BF16 R56, R8.reuse, R84, R140 ;  /* 0x000000540838723c */ /* 0x044fec000004188c */
[C---:B------:R-:W-:Y:S06]  /*2aa0*/  HMMA.16816.F32.BF16 R48, R8.reuse, R96, R128 ;  /* 0x000000600830723c */ /* 0x040fec0000041880 */
[C---:B------:R-:W-:Y:S06]  /*2ab0*/  HMMA.16816.F32.BF16 R40, R8.reuse, R104, R124 ;  /* 0x000000680828723c */ /* 0x040fec000004187c */
[C---:B------:R-:W-:Y:S06]  /*2ac0*/  HMMA.16816.F32.BF16 R32, R8.reuse, R112, R120 ;  /* 0x000000700820723c */ /* 0x040fec0000041878 */
[C---:B------:R-:W-:Y:S06]  /*2ad0*/  HMMA.16816.F32.BF16 R52, R8.reuse, R86, R136 ;  /* 0x000000560834723c */ /* 0x040fec0000041888 */
[C---:B------:R-:W-:Y:S06]  /*2ae0*/  HMMA.16816.F32.BF16 R44, R8.reuse, R98, R148 ;  /* 0x00000062082c723c */ /* 0x040fec0000041894 */
[C---:B------:R-:W-:Y:S06]  /*2af0*/  HMMA.16816.F32.BF16 R36, R8.reuse, R106, R144 ;  /* 0x0000006a0824723c */ /* 0x040fec0000041890 */
[----:B------:R-:W-:Y:S06]  /*2b00*/  HMMA.16816.F32.BF16 R8, R8, R114, R88 ;  /* 0x000000720808723c */ /* 0x000fec0000041858 */
[C---:B---3--:R-:W-:Y:S06]  /*2b10*/  HMMA.16816.F32.BF16 R64, R12.reuse, R84, R64 ;  /* 0x000000540c40723c */ /* 0x048fec0000041840 */
[C---:B------:R-:W-:Y:S06]  /*2b20*/  HMMA.16816.F32.BF16 R76, R12.reuse, R86, R76 ;  /* 0x000000560c4c723c */ /* 0x040fec000004184c */
[C---:B------:R-:W-:Y:S06]  /*2b30*/  HMMA.16816.F32.BF16 R88, R12.reuse, R96, R100 ;  /* 0x000000600c58723c */ /* 0x040fec0000041864 */
[C---:B------:R-:W-:Y:S06]  /*2b40*/  HMMA.16816.F32.BF16 R84, R12.reuse, R98, R80 ;  /* 0x000000620c54723c */ /* 0x040fec0000041850 */
[C---:B------:R-:W-:Y:S06]  /*2b50*/  HMMA.16816.F32.BF16 R96, R12.reuse, R112, R92 ;  /* 0x000000700c60723c */ /* 0x040fec000004185c */
[C---:B------:R-:W-:Y:S06]  /*2b60*/  HMMA.16816.F32.BF16 R92, R12.reuse, R104, R152 ;  /* 0x000000680c5c723c */ /* 0x040fec0000041898 */
[C---:B------:R-:W-:Y:S06]  /*2b70*/  HMMA.16816.F32.BF16 R104, R12.reuse, R106, R72 ;  /* 0x0000006a0c68723c */ /* 0x040fec0000041848 */
[----:B------:R-:W-:Y:S01]  /*2b80*/  HMMA.16816.F32.BF16 R112, R12, R114, R60 ;  /* 0x000000720c70723c */ /* 0x000fe2000004183c */
[----:B------:R-:W-:Y:S05]  /*2b90*/  LDSM.16.M88.4 R12, [R220+0x4000] ;  /* 0x00400000dc0c783b */ /* 0x000fea0000000200 */
[C---:B-1----:R-:W-:Y:S01]  /*2ba0*/  HMMA.16816.F32.BF16 R120, R4.reuse, R24, R40 ;  /* 0x000000180478723c */ /* 0x042fe20000041828 */
[----:B------:R-:W1:Y:S05]  /*2bb0*/  LDSM.16.M88.4 R40, [R217+0x8000] ;  /* 0x00800000d928783b */ /* 0x000e6a0000000200 */
[----:B------:R-:W-:Y:S01]  /*2bc0*/  HMMA.16816.F32.BF16 R116, R4, R26, R36 ;  /* 0x0000001a0474723c */ /* 0x000fe20000041824 */
[----:B------:R-:W2:Y:S05]  /*2bd0*/  LDSM.16.M88.4 R36, [R217+0x8400] ;  /* 0x00840000d924783b */ /* 0x000eaa0000000200 */
[----:B----4-:R-:W-:Y:S06]  /*2be0*/  HMMA.16816.F32.BF16 R80, R16, R28, R64 ;  /* 0x0000001c1050723c */ /* 0x010fec0000041840 */
[C---:B------:R-:W-:Y:S06]  /*2bf0*/  HMMA.16816.F32.BF16 R128, R4.reuse, R20, R48 ;  /* 0x000000140480723c */ /* 0x040fec0000041830 */
[C---:B------:R-:W-:Y:S06]  /*2c00*/  HMMA.16816.F32.BF16 R124, R4.reuse, R22, R44 ;  /* 0x00000016047c723c */ /* 0x040fec000004182c */
[----:B------:R-:W-:Y:S01]  /*2c10*/  HMMA.16816.F32.BF16 R144, R4, R68, R32 ;  /* 0x000000440490723c */ /* 0x000fe20000041820 */
[----:B------:R-:W3:Y:S05]  /*2c20*/  LDSM.16.M88.4 R32, [R217+0x8800] ;  /* 0x00880000d920783b */ /* 0x000eea0000000200 */
[C---:B------:R-:W-:Y:S06]  /*2c30*/  HMMA.16816.F32.BF16 R64, R16.reuse, R20, R88 ;  /* 0x000000141040723c */ /* 0x040fec0000041858 */
[----:B------:R-:W-:Y:S01]  /*2c40*/  HMMA.16816.F32.BF16 R60, R16, R22, R84 ;  /* 0x00000016103c723c */ /* 0x000fe20000041854 */
[----:B------:R-:W4:Y:S05]  /*2c50*/  LDSM.16.M88.4 R20, [R217+0x8c00] ;  /* 0x008c0000d914783b */ /* 0x000f2a0000000200 */
[C---:B------:R-:W-:Y:S01]  /*2c60*/  HMMA.16816.F32.BF16 R100, R4.reuse, R70, R8 ;  /* 0x000000460464723c */ /* 0x040fe20000041808 */
[----:B------:R-:W4:Y:S05]  /*2c70*/  LDSM.16.M88.4 R8, [R220+0x5000] ;  /* 0x00500000dc08783b */ /* 0x000f2a0000000200 */
[C---:B------:R-:W-:Y:S06]  /*2c80*/  HMMA.16816.F32.BF16 R140, R4.reuse, R28, R56 ;  /* 0x0000001c048c723c */ /* 0x040fec0000041838 */
[-C--:B------:R-:W-:Y:S01]  /*2c90*/  HMMA.16816.F32.BF16 R136, R4, R30.reuse, R52 ;  /* 0x0000001e0488723c */ /* 0x080fe20000041834 */
[----:B------:R-:W-:Y:S05]  /*2ca0*/  LDSM.16.M88.4 R4, [R221+0x4000] ;  /* 0x00400000dd04783b */ /* 0x000fea0000000200 */
[C---:B------:R-:W-:Y:S01]  /*2cb0*/  HMMA.16816.F32.BF16 R72, R16.reuse, R30, R76 ;  /* 0x0000001e1048723c */ /* 0x040fe2000004184c */
[----:B------:R-:W-:Y:S05]  /*2cc0*/  LDSM.16.M88.4 R28, [R219+0x8400] ;  /* 0x00840000db1c783b */ /* 0x000fea0000000200 */
[C---:B------:R-:W-:Y:S06]  /*2cd0*/  HMMA.16816.F32.BF16 R56, R16.reuse, R26, R104 ;  /* 0x0000001a1038723c */ /* 0x040fec0000041868 */
[C---:B------:R-:W-:Y:S06]  /*2ce0*/  HMMA.16816.F32.BF16 R44, R16.reuse, R70, R112 ;  /* 0x00000046102c723c */ /* 0x040fec0000041870 */
[C---:B------:R-:W-:Y:S01]  /*2cf0*/  HMMA.16816.F32.BF16 R48, R16.reuse, R24, R92 ;  /* 0x000000181030723c */ /* 0x040fe2000004185c */
[----:B------:R-:W4:Y:S04]  /*2d00*/  LDSM.16.M88.4 R24, [R219+0x8000] ;  /* 0x00800000db18783b */ /* 0x000f280000000200 */
[----:B------:R-:W-:Y:S01]  /*2d10*/  LDSM.16.M88.4 R92, [R219+0x8c00] ;  /* 0x008c0000db5c783b */ /* 0x000fe20000000200 */
[----:B------:R-:W-:Y:S03]  /*2d20*/  HMMA.16816.F32.BF16 R52, R16, R68, R96 ;  /* 0x000000441034723c */ /* 0x000fe60000041860 */
[----:B------:R-:W4:Y:S03]  /*2d30*/  LDSM.16.M88.4 R16, [R219+0x8800] ;  /* 0x00880000db10783b */ /* 0x000f260000000200 */
[C---:B-1----:R-:W-:Y:S06]  /*2d40*/  HMMA.16816.F32.BF16 R88, R12.reuse, R40, R80 ;  /* 0x000000280c58723c */ /* 0x042fec0000041850 */
[C---:B--2---:R-:W-:Y:S06]  /*2d50*/  HMMA.16816.F32.BF16 R76, R12.reuse, R38, R60 ;  /* 0x000000260c4c723c */ /* 0x044fec000004183c */
[C---:B------:R-:W-:Y:S06]  /*2d60*/  HMMA.16816.F32.BF16 R84, R12.reuse, R42, R72 ;  /* 0x0000002a0c54723c */ /* 0x040fec0000041848 */
[C---:B------:R-:W-:Y:S06]  /*2d70*/  HMMA.16816.F32.BF16 R80, R12.reuse, R36, R64 ;  /* 0x000000240c50723c */ /* 0x040fec0000041840 */
[C---:B---3--:R-:W-:Y:S06]  /*2d80*/  HMMA.16816.F32.BF16 R68, R12.reuse, R34, R56 ;  /* 0x000000220c44723c */ /* 0x048fec0000041838 */
[C---:B----4-:R-:W-:Y:S06]  /*2d90*/  HMMA.16816.F32.BF16 R60, R12.reuse, R22, R44 ;  /* 0x000000160c3c723c */ /* 0x050fec000004182c */
[----:B------:R-:W-:Y:S01]  /*2da0*/  HMMA.16816.F32.BF16 R72, R12, R32, R48 ;  /* 0x000000200c48723c */ /* 0x000fe20000041830 */
[----:B------:R-:W1:Y:S01]  /*2db0*/  LDSM.16.M88.4 R48, [R221+0x5000] ;  /* 0x00500000dd30783b */ /* 0x000e620000000200 */
[----:B------:R-:W-:-:S04]  /*2dc0*/  DEPBAR.LE SB0, 0x0 ;  /* 0x000080000000791a */ /* 0x000fc80000000000 */
        /* <DEDUP_REMOVED lines=9> */
[----:B------:R-:W2:Y:S01]  /*2e60*/  @P4 LDC R8, c[0x0][0x2e8] ;  /* 0x0000ba00ff084b82 */ /* 0x000ea20000000800 */
[----:B------:R-:W-:-:S04]  /*2e70*/  IMAD.SHL.U32 R20, R158, 0x2, RZ ;  /* 0x000000029e147824 */ /* 0x000fc800078e00ff */
[----:B------:R-:W-:Y:S01]  /*2e80*/  HMMA.16816.F32.BF16 R88, R4, R24, R88 ;  /* 0x000000180458723c */ /* 0x000fe20000041858 */
[----:B------:R-:W-:-:S05]  /*2e90*/  LOP3.LUT R20, R20, 0x6, RZ, 0xc0, !PT ;  /* 0x0000000614147812 */ /* 0x000fca00078ec0ff */
[----:B------:R-:W-:Y:S01]  /*2ea0*/  HMMA.16816.F32.BF16 R84, R4, R26, R84 ;  /* 0x0000001a0454723c */ /* 0x000fe20000041854 */
[----:B------:R-:W-:-:S04]  /*2eb0*/  IMAD R20, R108, 0x40, R20 ;  /* 0x000000406c147824 */ /* 0x000fc800078e0214 */
[----:B------:R-:W-:Y:S01]  /*2ec0*/  IMAD.IADD R3, R0, 0x1, -R20 ;  /* 0x0000000100037824 */ /* 0x000fe200078e0a14 */
[----:B------:R-:W-:Y:S01]  /*2ed0*/  HMMA.16816.F32.BF16 R80, R4, R28, R80 ;  /* 0x0000001c0450723c */ /* 0x000fe20000041850 */
[----:B------:R-:W-:-:S03]  /*2ee0*/  ISETP.GE.AND P1, PT, R20, R134, PT ;  /* 0x000000861400720c */ /* 0x000fc60003f26270 */
[----:B------:R-:W-:Y:S02]  /*2ef0*/  IABS R3, R3 ;  /* 0x0000000300037213 */ /* 0x000fe40000000000 */
[----:B------:R-:W-:Y:S02]  /*2f00*/  HMMA.16816.F32.BF16 R76, R4, R30, R76 ;  /* 0x0000001e044c723c */ /* 0x000fe4000004184c */
[----:B------:R-:W-:-:S04]  /*2f10*/  I2FP.F32.S32 R3, R3 ;  /* 0x0000000300037245 */ /* 0x000fc80000201400 */
[C---:B------:R-:W-:Y:S06]  /*2f20*/  HMMA.16816.F32.BF16 R100, R4.reuse, R16, R72 ;  /* 0x000000100464723c */ /* 0x040fec0000041848 */
[----:B------:R-:W-:Y:S01]  /*2f30*/  HMMA.16816.F32.BF16 R140, R4, R18, R68 ;  /* 0x00000012048c723c */ /* 0x000fe20000041844 */
[----:B------:R-:W-:-:S05]  /*2f40*/  IMAD R72, R111, 0x20, R109 ;  /* 0x000000206f487824 */ /* 0x000fca00078e026d */
[C---:B------:R-:W-:Y:S06]  /*2f50*/  HMMA.16816.F32.BF16 R148, R4.reuse, R92, R64 ;  /* 0x0000005c0494723c */ /* 0x040fec0000041840 */
[----:B------:R-:W-:Y:S01]  /*2f60*/  HMMA.16816.F32.BF16 R144, R4, R94, R60 ;  /* 0x0000005e0490723c */ /* 0x000fe2000004183c */
[----:B--2---:R-:W2:Y:S05]  /*2f70*/  @P4 MUFU.RCP R5, R8 ;  /* 0x0000000800054308 */ /* 0x004eaa0000001000 */
[----:B-1----:R-:W-:Y:S01]  /*2f80*/  HMMA.16816.F32.BF16 R60, R48, R28, R12 ;  /* 0x0000001c303c723c */ /* 0x002fe2000004180c */
[----:B------:R-:W-:-:S04]  /*2f90*/  SHF.R.S32.HI R4, RZ, 0x1f, R157 ;  /* 0x0000001fff047819 */ /* 0x000fc8000001149d */
[----:B------:R-:W-:Y:S01]  /*2fa0*/  LEA.HI R4, R4, R157, RZ, 0x2 ;  /* 0x0000009d04047211 */ /* 0x000fe200078f10ff */
[C---:B------:R-:W-:Y:S01]  /*2fb0*/  HMMA.16816.F32.BF16 R120, R48.reuse, R18, R52 ;  /* 0x000000123078723c */ /* 0x040fe20000041834 */
[----:B------:R-:W-:Y:S02]  /*2fc0*/  VIADD R12, R20, 0x1 ;  /* 0x00000001140c7836 */ /* 0x000fe40000000000 */
[----:B------:R-:W-:Y:S01]  /*2fd0*/  LOP3.LUT R4, R4, 0xfffffffc, RZ, 0xc0, !PT ;  /* 0xfffffffc04047812 */ /* 0x000fe200078ec0ff */
[C---:B------:R-:W-:Y:S02]  /*2fe0*/  VIADD R13, R20.reuse, 0x8 ;  /* 0x00000008140d7836 */ /* 0x040fe40000000000 */
[----:B--2--5:R-:W-:Y:S01]  /*2ff0*/  @P4 FMUL.FTZ R133, R135, R5 ;  /* 0x0000000587854220 */ /* 0x024fe20000410000 */
[----:B------:R-:W-:Y:S01]  /*3000*/  VIADD R14, R20, 0x9 ;  /* 0x00000009140e7836 */ /* 0x000fe20000000000 */
[----:B------:R-:W-:Y:S01]  /*3010*/  HMMA.16816.F32.BF16 R96, R48, R16, R36 ;  /* 0x000000103060723c */ /* 0x000fe20000041824 */
[----:B------:R-:W-:-:S02]  /*3020*/  IMAD.IADD R4, R157, 0x1, -R4 ;  /* 0x000000019d047824 */ /* 0x000fc400078e0a04 */
[----:B------:R-:W-:Y:S01]  /*3030*/  FFMA.FTZ R55, R3, -R133, R88 ;  /* 0x8000008503377223 */ /* 0x000fe20000010058 */
[----:B------:R-:W-:Y:S01]  /*3040*/  VIADD R15, R20, 0x10 ;  /* 0x00000010140f7836 */ /* 0x000fe20000000000 */
[-C--:B------:R-:W-:Y:S01]  /*3050*/  ISETP.GE.AND P0, PT, R12, R134.reuse, PT ;  /* 0x000000860c00720c */ /* 0x080fe20003f06270 */
[----:B------:R-:W-:Y:S01]  /*3060*/  IMAD.IADD R3, R0, 0x1, -R13 ;  /* 0x0000000100037824 */ /* 0x000fe200078e0a0d */
[----:B------:R1:W-:Y:S01]  /*3070*/  STL [R1+0x34], R4 ;  /* 0x0000340401007387 */ /* 0x0003e20000100800 */
[----:B------:R-:W-:Y:S01]  /*3080*/  VIADD R17, R20, 0x11 ;  /* 0x0000001114117836 */ /* 0x000fe20000000000 */
[C---:B------:R-:W-:Y:S01]  /*3090*/  HMMA.16816.F32.BF16 R68, R48.reuse, R30, R40 ;  /* 0x0000001e3044723c */ /* 0x040fe20000041828 */
[C---:B------:R-:W-:Y:S01]  /*30a0*/  IMAD.IADD R5, R0.reuse, 0x1, -R14 ;  /* 0x0000000100057824 */ /* 0x040fe200078e0a0e */
[-C--:B------:R-:W-:Y:S01]  /*30b0*/  ISETP.GE.AND P5, PT, R13, R134.reuse, PT ;  /* 0x000000860d00720c */ /* 0x080fe20003fa6270 */
[----:B------:R-:W-:Y:S01]  /*30c0*/  IMAD.IADD R7, R0, 0x1, -R15 ;  /* 0x0000000100077824 */ /* 0x000fe200078e0a0f */
[-C--:B------:R-:W-:Y:S01]  /*30d0*/  ISETP.GE.AND P6, PT, R14, R134.reuse, PT ;  /* 0x000000860e00720c */ /* 0x080fe20003fc6270 */
[----:B------:R-:W-:Y:S01]  /*30e0*/  IMAD.IADD R8, R0, 0x1, -R17 ;  /* 0x0000000100087824 */ /* 0x000fe200078e0a11 */
[C---:B------:R-:W-:Y:S01]  /*30f0*/  HMMA.16816.F32.BF16 R56, R48.reuse, R24, R56 ;  /* 0x000000183038723c */ /* 0x040fe20000041838 */
[C---:B------:R-:W-:Y:S01]  /*3100*/  VIADD R16, R20.reuse, 0x18 ;  /* 0x0000001814107836 */ /* 0x040fe20000000000 */
[----:B------:R-:W-:Y:S01]  /*3110*/  ISETP.GE.AND P3, PT, R17, R134, PT ;  /* 0x000000861100720c */ /* 0x000fe20003f66270 */
[C---:B------:R-:W-:Y:S01]  /*3120*/  VIADD R29, R20.reuse, 0x19 ;  /* 0x00000019141d7836 */ /* 0x040fe20000000000 */
[----:B------:R-:W-:Y:S01]  /*3130*/  IABS R8, R8 ;  /* 0x0000000800087213 */ /* 0x000fe20000000000 */
[----:B------:R-:W-:Y:S01]  /*3140*/  VIADD R30, R20, 0x20 ;  /* 0x00000020141e7836 */ /* 0x000fe20000000000 */
[----:B------:R-:W-:Y:S01]  /*3150*/  HMMA.16816.F32.BF16 R44, R48, R26, R44 ;  /* 0x0000001a302c723c */ /* 0x000fe2000004182c */
[----:B------:R-:W-:Y:S01]  /*3160*/  BAR.SYNC.DEFER_BLOCKING 0x0 ;  /* 0x0000000000007b1d */ /* 0x000fe20000010000 */
[----:B------:R-:W-:-:S02]  /*3170*/  ISETP.GE.AND P2, PT, R16, R134, PT ;  /* 0x000000861000720c */ /* 0x000fc40003f46270 */
[----:B------:R-:W-:Y:S02]  /*3180*/  ISETP.GE.AND P4, PT, R15, R134, PT ;  /* 0x000000860f00720c */ /* 0x000fe40003f86270 */
[----:B------:R-:W-:Y:S01]  /*3190*/  HMMA.16816.F32.BF16 R128, R48, R92, R32 ;  /* 0x0000005c3080723c */ /* 0x000fe20000041820 */
[----:B-1----:R-:W-:-:S05]  /*31a0*/  IMAD.IADD R4, R0, 0x1, -R12 ;  /* 0x0000000100047824 */ /* 0x002fca00078e0a0c */
[----:B------:R-:W-:Y:S01]  /*31b0*/  HMMA.16816.F32.BF16 R48, R48, R94, R136 ;  /* 0x0000005e3030723c */ /* 0x000fe20000041888 */
[----:B------:R-:W-:Y:S02]  /*31c0*/  IABS R6, R4 ;  /* 0x0000000400067213 */ /* 0x000fe40000000000 */
[----:B------:R-:W-:Y:S02]  /*31d0*/  IABS R4, R3 ;  /* 0x0000000300047213 */ /* 0x000fe40000000000 */
[----:B------:R-:W-:Y:S02]  /*31e0*/  IABS R3, R5 ;  /* 0x0000000500037213 */ /* 0x000fe40000000000 */
[----:B------:R-:W-:Y:S01]  /*31f0*/  IABS R5, R7 ;  /* 0x0000000700057213 */ /* 0x000fe20000000000 */
[----:B------:R-:W-:Y:S02]  /*3200*/  IMAD.MOV.U32 R7, RZ, RZ, R6 ;  /* 0x000000ffff077224 */ /* 0x000fe400078e0006 */
[----:B------:R-:W-:-:S02]  /*3210*/  IMAD.MOV.U32 R6, RZ, RZ, R4 ;  /* 0x000000ffff067224 */ /* 0x000fc400078e0004 */
[----:B------:R-:W-:Y:S01]  /*3220*/  IMAD.MOV.U32 R4, RZ, RZ, R5 ;  /* 0x000000ffff047224 */ /* 0x000fe200078e0005 */
[----:B------:R-:W-:Y:S01]  /*3230*/  I2FP.F32.S32 R5, R3 ;  /* 0x0000000300057245 */ /* 0x000fe20000201400 */
[----:B------:R-:W-:Y:S01]  /*3240*/  IMAD.MOV.U32 R3, RZ, RZ, R8 ;  /* 0x000000ffff037224 */ /* 0x000fe200078e0008 */
[----:B------:R-:W-:Y:S02]  /*3250*/  I2FP.F32.S32 R6, R6 ;  /* 0x0000000600067245 */ /* 0x000fe40000201400 */
[----:B------:R-:W-:Y:S01]  /*3260*/  I2FP.F32.S32 R7, R7 ;  /* 0x0000000700077245 */ /* 0x000fe20000201400 */
[----:B------:R-:W-:Y:S01]  /*3270*/  FFMA.FTZ R65, R5, -R133, R85 ;  /* 0x8000008505417223 */ /* 0x000fe20000010055 */
[----:B------:R-:W-:Y:S01]  /*3280*/  I2FP.F32.S32 R3, R3 ;  /* 0x0000000300037245 */ /* 0x000fe20000201400 */
[-C--:B------:R-:W-:Y:S01]  /*3290*/  FFMA.FTZ R67, R6, -R133.reuse, R84 ;  /* 0x8000008506437223 */ /* 0x080fe20000010054 */
[C---:B------:R-:W-:Y:S02]  /*32a0*/  IMAD.IADD R6, R0.reuse, 0x1, -R16 ;  /* 0x0000000100067824 */ /* 0x040fe400078e0a10 */
[-C--:B------:R-:W-:Y:S01]  /*32b0*/  FFMA.FTZ R43, R7, -R133.reuse, R89 ;  /* 0x80000085072b7223 */ /* 0x080fe20000010059 */
[----:B------:R-:W-:Y:S01]  /*32c0*/  I2FP.F32.S32 R4, R4 ;  /* 0x0000000400047245 */ /* 0x000fe20000201400 */
[----:B------:R-:W-:Y:S01]  /*32d0*/  FFMA.FTZ R64, R3, -R133, R81 ;  /* 0x8000008503407223 */ /* 0x000fe20000010051 */
[C---:B------:R-:W-:Y:S01]  /*32e0*/  IMAD.IADD R3, R0.reuse, 0x1, -R29 ;  /* 0x0000000100037824 */ /* 0x040fe200078e0a1d */
[----:B------:R-:W-:Y:S01]  /*32f0*/  IABS R8, R6 ;  /* 0x0000000600087213 */ /* 0x000fe20000000000 */
[----:B------:R-:W-:-:S02]  /*3300*/  IMAD.IADD R7, R0, 0x1, -R30 ;  /* 0x0000000100077824 */ /* 0x000fc400078e0a1e */
[----:B------:R-:W-:Y:S01]  /*3310*/  FFMA.FTZ R66, R4, -R133, R80 ;  /* 0x8000008504427223 */ /* 0x000fe20000010050 */
[C---:B------:R-:W-:Y:S01]  /*3320*/  VIADD R5, R0.reuse, 0x8 ;  /* 0x0000000800057836 */ /* 0x040fe20000000000 */
[----:B------:R-:W-:Y:S01]  /*3330*/  IABS R6, R3 ;  /* 0x0000000300067213 */ /* 0x000fe20000000000 */
[----:B------:R-:W-:Y:S01]  /*3340*/  VIADD R4, R0, 0x40 ;  /* 0x0000004000047836 */ /* 0x000fe20000000000 */
[----:B------:R-:W-:Y:S01]  /*3350*/  IABS R3, R7 ;  /* 0x0000000700037213 */ /* 0x000fe20000000000 */
[----:B------:R-:W-:Y:S01]  /*3360*/  IMAD.IADD R7, R5, 0x1, -R20 ;  /* 0x0000000105077824 */ /* 0x000fe200078e0a14 */
[----:B------:R-:W-:Y:S01]  /*3370*/  FSEL R114, R66, -INF , !P4 ;  /* 0xff80000042727808 */ /* 0x000fe20006000000 */
[----:B------:R-:W-:Y:S01]  /*3380*/  IMAD.MOV.U32 R9, RZ, RZ, R8 ;  /* 0x000000ffff097224 */ /* 0x000fe200078e0008 */
[----:B------:R-:W-:Y:S01]  /*3390*/  FSEL R108, R65, -INF , !P6 ;  /* 0xff800000416c7808 */ /* 0x000fe20007000000 */
[----:B------:R-:W-:Y:S01]  /*33a0*/  IMAD.IADD R10, R4, 0x1, -R20 ;  /* 0x00000001040a7824 */ /* 0x000fe200078e0a14 */
[----:B------:R-:W-:Y:S01]  /*33b0*/  FSEL R104, R67, -INF , !P5 ;  /* 0xff80000043687808 */ /* 0x000fe20006800000 */
[----:B------:R-:W-:Y:S01]  /*33c0*/  IMAD.MOV.U32 R8, RZ, RZ, R6 ;  /* 0x000000ffff087224 */ /* 0x000fe200078e0006 */
[----:B------:R-:W-:Y:S01]  /*33d0*/  IABS R6, R7 ;  /* 0x0000000700067213 */ /* 0x000fe20000000000 */
[----:B------:R-:W-:Y:S01]  /*33e0*/  IMAD.MOV.U32 R11, RZ, RZ, R3 ;  /* 0x000000ffff0b7224 */ /* 0x000fe200078e0003 */
[----:B------:R-:W-:-:S02]  /*33f0*/  I2FP.F32.S32 R7, R9 ;  /* 0x0000000900077245 */ /* 0x000fc40000201400 */
[----:B------:R-:W-:Y:S02]  /*3400*/  IABS R3, R10 ;  /* 0x0000000a00037213 */ /* 0x000fe40000000000 */
[----:B------:R-:W-:Y:S01]  /*3410*/  I2FP.F32.S32 R9, R8 ;  /* 0x0000000800097245 */ /* 0x000fe20000201400 */
[----:B------:R-:W-:Y:S01]  /*3420*/  FFMA.FTZ R54, R7, -R133, R76 ;  /* 0x8000008507367223 */ /* 0x000fe2000001004c */
[----:B------:R-:W-:Y:S02]  /*3430*/  I2FP.F32.S32 R7, R6 ;  /* 0x0000000600077245 */ /* 0x000fe40000201400 */
[----:B------:R-:W-:Y:S01]  /*3440*/  I2FP.F32.S32 R6, R3 ;  /* 0x0000000300067245 */ /* 0x000fe20000201400 */
[----:B------:R-:W-:Y:S01]  /*3450*/  VIADD R3, R0, 0x48 ;  /* 0x0000004800037836 */ /* 0x000fe20000000000 */
[----:B------:R-:W-:Y:S01]  /*3460*/  I2FP.F32.S32 R8, R11 ;  /* 0x0000000b00087245 */ /* 0x000fe20000201400 */
[----:B------:R-:W-:Y:S01]  /*3470*/  FFMA.FTZ R41, R7, -R133, R90 ;  /* 0x8000008507297223 */ /* 0x000fe2000001005a */
[----:B------:R-:W-:-:S02]  /*3480*/  IMAD.IADD R7, R5, 0x1, -R12 ;  /* 0x0000000105077824 */ /* 0x000fc400078e0a0c */
[-C--:B------:R-:W-:Y:S01]  /*3490*/  FFMA.FTZ R40, R6, -R133.reuse, R56 ;  /* 0x8000008506287223 */ /* 0x080fe20000010038 */
[----:B------:R-:W-:Y:S02]  /*34a0*/  IMAD.IADD R6, R3, 0x1, -R20 ;  /* 0x0000000103067824 */ /* 0x000fe400078e0a14 */
[-C--:B------:R-:W-:Y:S01]  /*34b0*/  FFMA.FTZ R52, R8, -R133.reuse, R100 ;  /* 0x8000008508347223 */ /* 0x080fe20000010064 */
[--C-:B------:R-:W-:Y:S02]  /*34c0*/  IMAD.IADD R8, R4, 0x1, -R12.reuse ;  /* 0x0000000104087824 */ /* 0x100fe400078e0a0c */
[----:B------:R-:W-:Y:S01]  /*34d0*/  FFMA.FTZ R53, R9, -R133, R77 ;  /* 0x8000008509357223 */ /* 0x000fe2000001004d */
[----:B------:R-:W-:Y:S01]  /*34e0*/  IMAD.IADD R10, R3, 0x1, -R12 ;  /* 0x00000001030a7824 */ /* 0x000fe200078e0a0c */
[----:B------:R-:W-:Y:S01]  /*34f0*/  IABS R9, R6 ;  /* 0x0000000600097213 */ /* 0x000fe20000000000 */
[----:B------:R-:W-:Y:S01]  /*3500*/  IMAD.IADD R11, R5, 0x1, -R13 ;  /* 0x00000001050b7824 */ /* 0x000fe200078e0a0d */
[----:B------:R-:W-:-:S02]  /*3510*/  IABS R7, R7 ;  /* 0x0000000700077213 */ /* 0x000fc40000000000 */
[----:B------:R-:W-:Y:S02]  /*3520*/  IABS R6, R8 ;  /* 0x0000000800067213 */ /* 0x000fe40000000000 */
[----:B------:R-:W-:Y:S02]  /*3530*/  IABS R8, R10 ;  /* 0x0000000a00087213 */ /* 0x000fe40000000000 */
[----:B------:R-:W-:Y:S01]  /*3540*/  IABS R10, R11 ;  /* 0x0000000b000a7213 */ /* 0x000fe20000000000 */
[----:B------:R-:W-:Y:S01]  /*3550*/  IMAD.MOV.U32 R11, RZ, RZ, R9 ;  /* 0x000000ffff0b7224 */ /* 0x000fe200078e0009 */
[----:B------:R-:W-:Y:S01]  /*3560*/  FSEL R119, R41, -INF , !P1 ;  /* 0xff80000029777808 */ /* 0x000fe20004800000 */
[----:B------:R-:W-:Y:S01]  /*3570*/  IMAD.MOV.U32 R9, RZ, RZ, R7 ;  /* 0x000000ffff097224 */ /* 0x000fe200078e0007 */
[----:B------:R-:W-:Y:S01]  /*3580*/  FSEL R112, R54, -INF , !P2 ;  /* 0xff80000036707808 */ /* 0x000fe20005000000 */
[----:B------:R-:W-:Y:S01]  /*3590*/  IMAD.MOV.U32 R7, RZ, RZ, R6 ;  /* 0x000000ffff077224 */ /* 0x000fe200078e0006 */
[----:B------:R-:W-:Y:S01]  /*35a0*/  I2FP.F32.S32 R11, R11 ;  /* 0x0000000b000b7245 */ /* 0x000fe20000201400 */
[----:B------:R-:W-:Y:S01]  /*35b0*/  IMAD.MOV.U32 R6, RZ, RZ, R8 ;  /* 0x000000ffff067224 */ /* 0x000fe200078e0008 */
[----:B------:R-:W-:Y:S01]  /*35c0*/  FSEL R113, R64, -INF , !P3 ;  /* 0xff80000040717808 */ /* 0x000fe20005800000 */
[----:B------:R-:W-:Y:S01]  /*35d0*/  IMAD.MOV.U32 R8, RZ, RZ, R10 ;  /* 0x000000ffff087224 */ /* 0x000fe200078e000a */
[----:B------:R-:W-:Y:S01]  /*35e0*/  I2FP.F32.S32 R10, R9 ;  /* 0x00000009000a7245 */ /* 0x000fe20000201400 */
[----:B------:R-:W-:Y:S01]  /*35f0*/  FFMA.FTZ R34, R11, -R133, R58 ;  /* 0x800000850b227223 */ /* 0x000fe2000001003a */
[----:B------:R-:W-:Y:S01]  /*3600*/  I2FP.F32.S32 R9, R7 ;  /* 0x0000000700097245 */ /* 0x000fe20000201400 */
[--C-:B------:R-:W-:Y:S01]  /*3610*/  IMAD.IADD R11, R3, 0x1, -R14.reuse ;  /* 0x00000001030b7824 */ /* 0x100fe200078e0a0e */
[----:B------:R-:W-:Y:S01]  /*3620*/  I2FP.F32.S32 R7, R8 ;  /* 0x0000000800077245 */ /* 0x000fe20000201400 */
[-C--:B------:R-:W-:Y:S01]  /*3630*/  FFMA.FTZ R33, R10, -R133.reuse, R91 ;  /* 0x800000850a217223 */ /* 0x080fe2000001005b */
[----:B------:R-:W-:Y:S01]  /*3640*/  I2FP.F32.S32 R6, R6 ;  /* 0x0000000600067245 */ /* 0x000fe20000201400 */
[----:B------:R-:W-:Y:S01]  /*3650*/  FFMA.FTZ R32, R9, -R133, R57 ;  /* 0x8000008509207223 */ /* 0x000fe20000010039 */
[----:B------:R-:W-:-:S02]  /*3660*/  IMAD.IADD R9, R4, 0x1, -R14 ;  /* 0x0000000104097824 */ /* 0x000fc400078e0a0e */
[-C--:B------:R-:W-:Y:S01]  /*3670*/  FFMA.FTZ R42, R7, -R133.reuse, R86 ;  /* 0x80000085072a7223 */ /* 0x080fe20000010056 */
[----:B------:R-:W-:Y:S02]  /*3680*/  IMAD.IADD R7, R4, 0x1, -R13 ;  /* 0x0000000104077824 */ /* 0x000fe400078e0a0d */
[----:B------:R-:W-:Y:S01]  /*3690*/  FFMA.FTZ R31, R6, -R133, R59 ;  /* 0x80000085061f7223 */ /* 0x000fe2000001003b */
[----:B------:R-:W-:Y:S01]  /*36a0*/  IMAD.IADD R6, R3, 0x1, -R13 ;  /* 0x0000000103067824 */ /* 0x000fe200078e0a0d */
[----:B------:R-:W-:Y:S01]  /*36b0*/  FSEL R59, R43, -INF , !P0 ;  /* 0xff8000002b3b7808 */ /* 0x000fe20004000000 */
[----:B------:R-:W-:Y:S01]  /*36c0*/  IMAD.IADD R8, R5, 0x1, -R14 ;  /* 0x0000000105087824 */ /* 0x000fe200078e0a0e */
[----:B------:R-:W-:Y:S02]  /*36d0*/  IABS R10, R7 ;  /* 0x00000007000a7213 */ /* 0x000fe40000000000 */
[----:B------:R-:W-:Y:S02]  /*36e0*/  IABS R6, R6 ;  /* 0x0000000600067213 */ /* 0x000fe40000000000 */
[----:B------:R-:W-:-:S02]  /*36f0*/  IABS R7, R9 ;  /* 0x0000000900077213 */ /* 0x000fc40000000000 */
[----:B------:R-:W-:Y:S01]  /*3700*/  IABS R9, R11 ;  /* 0x0000000b00097213 */ /* 0x000fe20000000000 */
[----:B------:R-:W-:Y:S01]  /*3710*/  IMAD.MOV.U32 R11, RZ, RZ, R10 ;  /* 0x000000ffff0b7224 */ /* 0x000fe200078e000a */
[----:B------:R-:W-:Y:S01]  /*3720*/  IABS R8, R8 ;  /* 0x0000000800087213 */ /* 0x000fe20000000000 */
[----:B------:R-:W-:Y:S01]  /*3730*/  IMAD.MOV.U32 R10, RZ, RZ, R6 ;  /* 0x000000ffff0a7224 */ /* 0x000fe200078e0006 */
[----:B------:R-:W-:Y:S01]  /*3740*/  I2FP.F32.S32 R7, R7 ;  /* 0x0000000700077245 */ /* 0x000fe20000201400 */
[----:B------:R-:W-:Y:S01]  /*3750*/  IMAD.MOV.U32 R6, RZ, RZ, R9 ;  /* 0x000000ffff067224 */ /* 0x000fe200078e0009 */
[----:B------:R-:W-:Y:S01]  /*3760*/  I2FP.F32.S32 R8, R8 ;  /* 0x0000000800087245 */ /* 0x000fe20000201400 */
[----:B------:R-:W-:Y:S01]  /*3770*/  IMAD.IADD R9, R5, 0x1, -R17 ;  /* 0x0000000105097824 */ /* 0x000fe200078e0a11 */
[----:B------:R-:W-:Y:S01]  /*3780*/  I2FP.F32.S32 R11, R11 ;  /* 0x0000000b000b7245 */ /* 0x000fe20000201400 */
[-C--:B------:R-:W-:Y:S01]  /*3790*/  FFMA.FTZ R36, R7, -R133.reuse, R45 ;  /* 0x8000008507247223 */ /* 0x080fe2000001002d */
[----:B------:R-:W-:Y:S01]  /*37a0*/  I2FP.F32.S32 R6, R6 ;  /* 0x0000000600067245 */ /* 0x000fe20000201400 */
[----:B------:R-:W-:Y:S01]  /*37b0*/  IMAD.IADD R7, R5, 0x1, -R15 ;  /* 0x0000000105077824 */ /* 0x000fe200078e0a0f */
[----:B------:R-:W-:Y:S01]  /*37c0*/  I2FP.F32.S32 R10, R10 ;  /* 0x0000000a000a7245 */ /* 0x000fe20000201400 */
[----:B------:R-:W-:Y:S01]  /*37d0*/  FFMA.FTZ R37, R8, -R133, R87 ;  /* 0x8000008508257223 */ /* 0x000fe20000010057 */
[----:B------:R-:W-:-:S02]  /*37e0*/  IMAD.IADD R8, R3, 0x1, -R15 ;  /* 0x0000000103087824 */ /* 0x000fc400078e0a0f */
[-C--:B------:R-:W-:Y:S01]  /*37f0*/  FFMA.FTZ R35, R6, -R133.reuse, R47 ;  /* 0x8000008506237223 */ /* 0x080fe2000001002f */
[----:B------:R-:W-:Y:S02]  /*3800*/  IMAD.IADD R6, R4, 0x1, -R15 ;  /* 0x0000000104067824 */ /* 0x000fe400078e0a0f */
[-C--:B------:R-:W-:Y:S01]  /*3810*/  FFMA.FTZ R39, R11, -R133.reuse, R44 ;  /* 0x800000850b277223 */ /* 0x080fe2000001002c */
[----:B------:R-:W-:Y:S01]  /*3820*/  FFMA.FTZ R38, R10, -R133, R46 ;  /* 0x800000850a267223 */ /* 0x000fe2000001002e */
[----:B------:R-:W-:Y:S01]  /*3830*/  IMAD.IADD R11, R4, 0x1, -R17 ;  /* 0x00000001040b7824 */ /* 0x000fe200078e0a11 */
[----:B------:R-:W-:Y:S02]  /*3840*/  IABS R10, R7 ;  /* 0x00000007000a7213 */ /* 0x000fe40000000000 */
[----:B------:R-:W-:Y:S02]  /*3850*/  IABS R7, R6 ;  /* 0x0000000600077213 */ /* 0x000fe40000000000 */
[----:B------:R-:W-:-:S02]  /*3860*/  IABS R6, R8 ;  /* 0x0000000800067213 */ /* 0x000fc40000000000 */
        /* <DEDUP_REMOVED lines=9> */
[----:B------:R-:W-:-:S02]  /*3900*/  I2FP.F32.S32 R9, R6 ;  /* 0x0000000600097245 */ /* 0x000fc40000201400 */
[----:B------:R-:W-:Y:S01]  /*3910*/  I2FP.F32.S32 R7, R7 ;  /* 0x0000000700077245 */ /* 0x000fe20000201400 */
[-C--:B------:R-:W-:Y:S01]  /*3920*/  FFMA.FTZ R28, R11, -R133.reuse, R82 ;  /* 0x800000850b1c7223 */ /* 0x080fe20000010052 */
[----:B------:R-:W-:Y:S01]  /*3930*/  I2FP.F32.S32 R6, R8 ;  /* 0x0000000800067245 */ /* 0x000fe20000201400 */
[-C--:B------:R-:W-:Y:S01]  /*3940*/  FFMA.FTZ R26, R9, -R133.reuse, R62 ;  /* 0x80000085091a7223 */ /* 0x080fe2000001003e */
[----:B------:R-:W-:Y:S01]  /*3950*/  I2FP.F32.S32 R10, R10 ;  /* 0x0000000a000a7245 */ /* 0x000fe20000201400 */
[-C--:B------:R-:W-:Y:S01]  /*3960*/  FFMA.FTZ R25, R7, -R133.reuse, R83 ;  /* 0x8000008507197223 */ /* 0x080fe20000010053 */
[----:B------:R-:W-:Y:S02]  /*3970*/  IMAD.IADD R7, R5, 0x1, -R16 ;  /* 0x0000000105077824 */ /* 0x000fe400078e0a10 */
[-C--:B------:R-:W-:Y:S01]  /*3980*/  FFMA.FTZ R24, R6, -R133.reuse, R61 ;  /* 0x8000008506187223 */ /* 0x080fe2000001003d */
[C---:B------:R-:W-:Y:S02]  /*3990*/  IMAD.IADD R6, R3.reuse, 0x1, -R17 ;  /* 0x0000000103067824 */ /* 0x040fe400078e0a11 */
[----:B------:R-:W-:Y:S01]  /*39a0*/  FFMA.FTZ R27, R10, -R133, R60 ;  /* 0x800000850a1b7223 */ /* 0x000fe2000001003c */
[--C-:B------:R-:W-:Y:S01]  /*39b0*/  IMAD.IADD R8, R4, 0x1, -R16.reuse ;  /* 0x0000000104087824 */ /* 0x100fe200078e0a10 */
[----:B------:R-:W-:Y:S01]  /*39c0*/  IABS R7, R7 ;  /* 0x0000000700077213 */ /* 0x000fe20000000000 */
[----:B------:R-:W-:Y:S01]  /*39d0*/  IMAD.IADD R9, R3, 0x1, -R16 ;  /* 0x0000000103097824 */ /* 0x000fe200078e0a10 */
[----:B------:R-:W-:Y:S01]  /*39e0*/  IABS R6, R6 ;  /* 0x0000000600067213 */ /* 0x000fe20000000000 */
[----:B------:R-:W-:Y:S01]  /*39f0*/  IMAD.IADD R10, R5, 0x1, -R29 ;  /* 0x00000001050a7824 */ /* 0x000fe200078e0a1d */
[----:B------:R-:W-:Y:S01]  /*3a00*/  IABS R12, R8 ;  /* 0x00000008000c7213 */ /* 0x000fe20000000000 */
[----:B------:R-:W-:Y:S01]  /*3a10*/  IMAD.MOV.U32 R11, RZ, RZ, R7 ;  /* 0x000000ffff0b7224 */ /* 0x000fe200078e0007 */
[----:B------:R-:W-:-:S02]  /*3a20*/  IABS R9, R9 ;  /* 0x0000000900097213 */ /* 0x000fc40000000000 */
[----:B------:R-:W-:Y:S01]  /*3a30*/  IABS R10, R10 ;  /* 0x0000000a000a7213 */ /* 0x000fe20000000000 */
[----:B------:R-:W-:Y:S01]  /*3a40*/  IMAD.MOV.U32 R7, RZ, RZ, R12 ;  /* 0x000000ffff077224 */ /* 0x000fe200078e000c */
[----:B------:R-:W-:Y:S01]  /*3a50*/  I2FP.F32.S32 R8, R6 ;  /* 0x0000000600087245 */ /* 0x000fe20000201400 */
[----:B------:R-:W-:Y:S01]  /*3a60*/  IMAD.MOV.U32 R6, RZ, RZ, R9 ;  /* 0x000000ffff067224 */ /* 0x000fe200078e0009 */
[----:B------:R-:W-:Y:S01]  /*3a70*/  I2FP.F32.S32 R11, R11 ;  /* 0x0000000b000b7245 */ /* 0x000fe20000201400 */
[----:B------:R-:W-:Y:S01]  /*3a80*/  IMAD.MOV.U32 R9, RZ, RZ, R10 ;  /* 0x000000ffff097224 */ /* 0x000fe200078e000a */
[----:B------:R-:W-:Y:S01]  /*3a90*/  FSEL R62, R31, -INF , !P0 ;  /* 0xff8000001f3e7808 */ /* 0x000fe20004000000 */
[----:B------:R-:W-:Y:S01]  /*3aa0*/  FFMA.FTZ R23, R8, -R133, R63 ;  /* 0x8000008508177223 */ /* 0x000fe2000001003f */
[----:B------:R-:W-:Y:S01]  /*3ab0*/  I2FP.F32.S32 R8, R7 ;  /* 0x0000000700087245 */ /* 0x000fe20000201400 */
[----:B------:R-:W-:Y:S01]  /*3ac0*/  FFMA.FTZ R22, R11, -R133, R78 ;  /* 0x800000850b167223 */ /* 0x000fe2000001004e */
[----:B------:R-:W-:Y:S01]  /*3ad0*/  I2FP.F32.S32 R7, R9 ;  /* 0x0000000900077245 */ /* 0x000fe20000201400 */
[--C-:B------:R-:W-:Y:S01]  /*3ae0*/  IMAD.IADD R9, R4, 0x1, -R30.reuse ;  /* 0x0000000104097824 */ /* 0x100fe200078e0a1e */
[----:B------:R-:W-:Y:S01]  /*3af0*/  I2FP.F32.S32 R6, R6 ;  /* 0x0000000600067245 */ /* 0x000fe20000201400 */
[----:B------:R-:W-:-:S02]  /*3b00*/  IMAD.IADD R11, R3, 0x1, -R30 ;  /* 0x00000001030b7824 */ /* 0x000fc400078e0a1e */
[-C--:B------:R-:W-:Y:S01]  /*3b10*/  FFMA.FTZ R21, R8, -R133.reuse, R68 ;  /* 0x8000008508157223 */ /* 0x080fe20000010044 */
[-C--:B------:R-:W-:Y:S01]  /*3b20*/  FFMA.FTZ R18, R7, -R133.reuse, R79 ;  /* 0x8000008507127223 */ /* 0x080fe2000001004f */
[--C-:B------:R-:W-:Y:S02]  /*3b30*/  IMAD.IADD R7, R4, 0x1, -R29.reuse ;  /* 0x0000000104077824 */ /* 0x100fe400078e0a1d */
[----:B------:R-:W-:Y:S01]  /*3b40*/  FFMA.FTZ R19, R6, -R133, R70 ;  /* 0x8000008506137223 */ /* 0x000fe20000010046 */
[----:B------:R-:W-:Y:S01]  /*3b50*/  IMAD.IADD R6, R3, 0x1, -R29 ;  /* 0x0000000103067824 */ /* 0x000fe200078e0a1d */
[----:B------:R-:W-:Y:S01]  /*3b60*/  ISETP.GE.AND P0, PT, R30, R134, PT ;  /* 0x000000861e00720c */ /* 0x000fe20003f06270 */
[----:B------:R-:W-:Y:S01]  /*3b70*/  IMAD.IADD R8, R5, 0x1, -R30 ;  /* 0x0000000105087824 */ /* 0x000fe200078e0a1e */
[----:B------:R-:W-:Y:S01]  /*3b80*/  IABS R10, R7 ;  /* 0x00000007000a7213 */ /* 0x000fe20000000000 */
[----:B------:R-:W-:Y:S01]  /*3b90*/  VIADD R12, R20, 0x39 ;  /* 0x00000039140c7836 */ /* 0x000fe20000000000 */
[----:B------:R-:W-:-:S02]  /*3ba0*/  IABS R6, R6 ;  /* 0x0000000600067213 */ /* 0x000fc40000000000 */
[----:B------:R-:W-:Y:S01]  /*3bb0*/  IABS R7, R9 ;  /* 0x0000000900077213 */ /* 0x000fe20000000000 */
[----:B------:R-:W-:Y:S01]  /*3bc0*/  IMAD.IADD R43, R4, 0x1, -R12 ;  /* 0x00000001042b7824 */ /* 0x000fe200078e0a0c */
[----:B------:R-:W-:Y:S01]  /*3bd0*/  IABS R9, R11 ;  /* 0x0000000b00097213 */ /* 0x000fe20000000000 */
[----:B------:R-:W-:Y:S01]  /*3be0*/  IMAD.MOV.U32 R11, RZ, RZ, R10 ;  /* 0x000000ffff0b7224 */ /* 0x000fe200078e000a */
[----:B------:R-:W-:Y:S01]  /*3bf0*/  IABS R8, R8 ;  /* 0x0000000800087213 */ /* 0x000fe20000000000 */
[----:B------:R-:W-:Y:S01]  /*3c00*/  IMAD.MOV.U32 R10, RZ, RZ, R6 ;  /* 0x000000ffff0a7224 */ /* 0x000fe200078e0006 */
[----:B------:R-:W-:Y:S01]  /*3c10*/  I2FP.F32.S32 R7, R7 ;  /* 0x0000000700077245 */ /* 0x000fe20000201400 */
[----:B------:R-:W-:Y:S01]  /*3c20*/  IMAD.MOV.U32 R6, RZ, RZ, R9 ;  /* 0x000000ffff067224 */ /* 0x000fe200078e0009 */
[----:B------:R-:W-:Y:S01]  /*3c30*/  I2FP.F32.S32 R11, R11 ;  /* 0x0000000b000b7245 */ /* 0x000fe20000201400 */
[----:B------:R-:W-:Y:S01]  /*3c40*/  VIADD R9, R20, 0x29 ;  /* 0x0000002914097836 */ /* 0x000fe20000000000 */
[----:B------:R-:W-:Y:S01]  /*3c50*/  I2FP.F32.S32 R10, R10 ;  /* 0x0000000a000a7245 */ /* 0x000fe20000201400 */
[-C--:B------:R-:W-:Y:S01]  /*3c60*/  FFMA.FTZ R14, R7, -R133.reuse, R96 ;  /* 0x80000085070e7223 */ /* 0x080fe20000010060 */
[----:B------:R-:W-:Y:S01]  /*3c70*/  I2FP.F32.S32 R6, R6 ;  /* 0x0000000600067245 */ /* 0x000fe20000201400 */
[-C--:B------:R-:W-:Y:S01]  /*3c80*/  FFMA.FTZ R17, R11, -R133.reuse, R69 ;  /* 0x800000850b117223 */ /* 0x080fe20000010045 */
[----:B------:R-:W-:Y:S01]  /*3c90*/  I2FP.F32.S32 R8, R8 ;  /* 0x0000000800087245 */ /* 0x000fe20000201400 */
[----:B------:R-:W-:Y:S01]  /*3ca0*/  FFMA.FTZ R16, R10, -R133, R71 ;  /* 0x800000850a107223 */ /* 0x000fe20000010047 */
[----:B------:R-:W-:-:S02]  /*3cb0*/  VIADD R11, R20, 0x21 ;  /* 0x00000021140b7836 */ /* 0x000fc40000000000 */
[-C--:B------:R-:W-:Y:S01]  /*3cc0*/  FFMA.FTZ R13, R6, -R133.reuse, R98 ;  /* 0x80000085060d7223 */ /* 0x080fe20000010062 */
[----:B------:R-:W-:Y:S01]  /*3cd0*/  FSEL R60, R55, -INF , !P1 ;  /* 0xff800000373c7808 */ /* 0x000fe20004800000 */
[----:B------:R-:W-:Y:S01]  /*3ce0*/  FFMA.FTZ R15, R8, -R133, R102 ;  /* 0x80000085080f7223 */ /* 0x000fe20000010066 */
[----:B------:R-:W-:Y:S01]  /*3cf0*/  FSEL R61, R40, -INF , !P1 ;  /* 0xff800000283d7808 */ /* 0x000fe20004800000 */
[----:B------:R-:W-:Y:S01]  /*3d00*/  VIADD R10, R20, 0x28 ;  /* 0x00000028140a7836 */ /* 0x000fe20000000000 */
[----:B------:R-:W-:Y:S01]  /*3d10*/  FSEL R63, R34, -INF , !P1 ;  /* 0xff800000223f7808 */ /* 0x000fe20004800000 */
[C---:B------:R-:W-:Y:S01]  /*3d20*/  VIADD R8, R20.reuse, 0x30 ;  /* 0x0000003014087836 */ /* 0x040fe20000000000 */
[----:B------:R-:W-:Y:S01]  /*3d30*/  ISETP.GE.AND P1, PT, R29, R134, PT ;  /* 0x000000861d00720c */ /* 0x000fe20003f26270 */
[C---:B------:R-:W-:Y:S01]  /*3d40*/  VIADD R7, R20.reuse, 0x31 ;  /* 0x0000003114077836 */ /* 0x040fe20000000000 */
[----:B------:R-:W-:Y:S01]  /*3d50*/  FSEL R201, R13, -INF , !P0 ;  /* 0xff8000000dc97808 */ /* 0x000fe20004000000 */
[----:B------:R-:W-:Y:S01]  /*3d60*/  VIADD R6, R20, 0x38 ;  /* 0x0000003814067836 */ /* 0x000fe20000000000 */
[----:B------:R-:W-:Y:S01]  /*3d70*/  FSEL R163, R14, -INF , !P0 ;  /* 0xff8000000ea37808 */ /* 0x000fe20004000000 */
[C---:B------:R-:W-:Y:S01]  /*3d80*/  IMAD.IADD R13, R0.reuse, 0x1, -R11 ;  /* 0x00000001000d7824 */ /* 0x040fe200078e0a0b */
[----:B------:R-:W-:Y:S01]  /*3d90*/  FSEL R115, R53, -INF , !P1 ;  /* 0xff80000035737808 */ /* 0x000fe20004800000 */
[C---:B------:R-:W-:Y:S01]  /*3da0*/  IMAD.IADD R14, R0.reuse, 0x1, -R10 ;  /* 0x00000001000e7824 */ /* 0x040fe200078e0a0a */
[----:B------:R-:W-:Y:S01]  /*3db0*/  FSEL R206, R15, -INF , !P0 ;  /* 0xff8000000fce7808 */ /* 0x000fe20004000000 */
[C---:B------:R-:W-:Y:S01]  /*3dc0*/  IMAD.IADD R15, R0.reuse, 0x1, -R9 ;  /* 0x00000001000f7824 */ /* 0x040fe200078e0a09 */
[----:B------:R-:W-:Y:S01]  /*3dd0*/  FSEL R76, R19, -INF , !P2 ;  /* 0xff800000134c7808 */ /* 0x000fe20005000000 */
[----:B------:R-:W-:Y:S01]  /*3de0*/  IMAD.IADD R19, R0, 0x1, -R6 ;  /* 0x0000000100137824 */ /* 0x000fe200078e0a06 */
[----:B------:R-:W-:Y:S01]  /*3df0*/  FSEL R162, R18, -INF , !P1 ;  /* 0xff80000012a27808 */ /* 0x000fe20004800000 */
[C---:B------:R-:W-:Y:S01]  /*3e00*/  IMAD.IADD R18, R0.reuse, 0x1, -R12 ;  /* 0x0000000100127824 */ /* 0x040fe200078e0a0c */
[----:B------:R-:W-:Y:S01]  /*3e10*/  FSEL R53, R17, -INF , !P1 ;  /* 0xff80000011357808 */ /* 0x000fe20004800000 */
[----:B------:R-:W-:Y:S01]  /*3e20*/  IMAD.IADD R17, R0, 0x1, -R7 ;  /* 0x0000000100117824 */ /* 0x000fe200078e0a07 */
[----:B------:R-:W-:Y:S01]  /*3e30*/  FSEL R96, R16, -INF , !P1 ;  /* 0xff80000010607808 */ /* 0x000fe20004800000 */
[----:B------:R-:W-:Y:S01]  /*3e40*/  IMAD.IADD R16, R0, 0x1, -R8 ;  /* 0x0000000100107824 */ /* 0x000fe200078e0a08 */
[----:B------:R-:W-:Y:S01]  /*3e50*/  IABS R0, R13 ;  /* 0x0000000d00007213 */ /* 0x000fe20000000000 */
[C---:B------:R-:W-:Y:S01]  /*3e60*/  IMAD.IADD R20, R4.reuse, 0x1, -R11 ;  /* 0x0000000104147824 */ /* 0x040fe200078e0a0b */
[----:B------:R-:W-:Y:S01]  /*3e70*/  IABS R13, R14 ;  /* 0x0000000e000d7213 */ /* 0x000fe20000000000 */
[----:B------:R-:W-:Y:S01]  /*3e80*/  IMAD.IADD R44, R4, 0x1, -R6 ;  /* 0x00000001042c7824 */ /* 0x000fe200078e0a06 */
        /* <DEDUP_REMOVED lines=9> */
[----:B------:R-:W-:Y:S01]  /*3f20*/  IMAD.MOV.U32 R4, RZ, RZ, R0 ;  /* 0x000000ffff047224 */ /* 0x000fe200078e0000 */
[----:B------:R-:W-:Y:S01]  /*3f30*/  FSEL R66, R27, -INF , !P4 ;  /* 0xff8000001b427808 */ /* 0x000fe20006000000 */
[----:B------:R-:W-:Y:S01]  /*3f40*/  IMAD.MOV.U32 R0, RZ, RZ, R13 ;  /* 0x000000ffff007224 */ /* 0x000fe200078e000d */
[----:B------:R-:W-:Y:S01]  /*3f50*/  FSEL R68, R23, -INF , !P3 ;  /* 0xff80000017447808 */ /* 0x000fe20005800000 */
[----:B------:R-:W-:Y:S01]  /*3f60*/  IMAD.IADD R15, R5, 0x1, -R11 ;  /* 0x00000001050f7824 */ /* 0x000fe200078e0a0b */
[----:B------:R-:W-:Y:S01]  /*3f70*/  FSEL R54, R21, -INF , !P2 ;  /* 0xff80000015367808 */ /* 0x000fe20005000000 */
[C---:B------:R-:W-:Y:S01]  /*3f80*/  IMAD.IADD R21, R5.reuse, 0x1, -R10 ;  /* 0x0000000105157824 */ /* 0x040fe200078e0a0a */
[-C--:B------:R-:W-:Y:S01]  /*3f90*/  ISETP.GE.AND P1, PT, R6, R134.reuse, PT ;  /* 0x000000860600720c */ /* 0x080fe20003f26270 */
        /* <DEDUP_REMOVED lines=9> */
[----:B------:R-:W-:Y:S01]  /*4030*/  FSEL R65, R35, -INF , !P6 ;  /* 0xff80000023417808 */ /* 0x000fe20007000000 */
[----:B------:R-:W-:Y:S01]  /*4040*/  IMAD.MOV.U32 R5, RZ, RZ, R14 ;  /* 0x000000ffff057224 */ /* 0x000fe200078e000e */
[----:B------:R-:W-:Y:S01]  /*4050*/  ISETP.GE.AND P5, PT, R11, R134, PT ;  /* 0x000000860b00720c */ /* 0x000fe20003fa6270 */
[C---:B------:R-:W-:Y:S01]  /*4060*/  IMAD.IADD R41, R3.reuse, 0x1, -R6 ;  /* 0x0000000103297824 */ /* 0x040fe200078e0a06 */
[----:B------:R-:W-:Y:S01]  /*4070*/  I2FP.F32.S32 R6, R4 ;  /* 0x0000000400067245 */ /* 0x000fe20000201400 */
[C---:B------:R-:W-:Y:S01]  /*4080*/  IMAD.IADD R11, R3.reuse, 0x1, -R11 ;  /* 0x00000001030b7824 */ /* 0x040fe200078e0a0b */
[----:B------:R-:W-:Y:S01]  /*4090*/  ISETP.GE.AND P6, PT, R10, R134, PT ;  /* 0x000000860a00720c */ /* 0x000fe20003fc6270 */
[C---:B------:R-:W-:Y:S01]  /*40a0*/  IMAD.IADD R10, R3.reuse, 0x1, -R10 ;  /* 0x00000001030a7824 */ /* 0x040fe200078e0a0a */
[----:B------:R-:W-:Y:S01]  /*40b0*/  FSEL R64, R24, -INF , !P3 ;  /* 0xff80000018407808 */ /* 0x000fe20005800000 */
[C---:B------:R-:W-:Y:S01]  /*40c0*/  IMAD.IADD R24, R3.reuse, 0x1, -R9 ;  /* 0x0000000103187824 */ /* 0x040fe200078e0a09 */
[----:B------:R-:W-:Y:S01]  /*40d0*/  I2FP.F32.S32 R4, R0 ;  /* 0x0000000000047245 */ /* 0x000fe20000201400 */
[----:B------:R-:W-:-:S02]  /*40e0*/  IMAD.IADD R30, R3, 0x1, -R8 ;  /* 0x00000001031e7824 */ /* 0x000fc400078e0a08 */
[----:B------:R-:W-:Y:S01]  /*40f0*/  FFMA.FTZ R47, R6, -R133, R101 ;  /* 0x80000085062f7223 */ /* 0x000fe20000010065 */
[C---:B------:R-:W-:Y:S01]  /*4100*/  IMAD.IADD R42, R3.reuse, 0x1, -R7 ;  /* 0x00000001032a7824 */ /* 0x040fe200078e0a07 */
[----:B------:R-:W-:Y:S01]  /*4110*/  IABS R6, R18 ;  /* 0x0000001200067213 */ /* 0x000fe20000000000 */
[----:B------:R-:W-:Y:S01]  /*4120*/  IMAD.IADD R40, R3, 0x1, -R12 ;  /* 0x0000000103287824 */ /* 0x000fe200078e0a0c */
[----:B------:R-:W-:Y:S01]  /*4130*/  I2FP.F32.S32 R3, R5 ;  /* 0x0000000500037245 */ /* 0x000fe20000201400 */
[-C--:B------:R-:W-:Y:S01]  /*4140*/  FFMA.FTZ R46, R4, -R133.reuse, R140 ;  /* 0x80000085042e7223 */ /* 0x080fe2000001008c */
[----:B------:R-:W-:Y:S01]  /*4150*/  IABS R4, R16 ;  /* 0x0000001000047213 */ /* 0x000fe20000000000 */
[----:B------:R-:W-:Y:S01]  /*4160*/  IMAD.IADD R0, R132, 0x1, R72 ;  /* 0x0000000184007824 */ /* 0x000fe200078e0248 */
[-C--:B------:R-:W-:Y:S01]  /*4170*/  ISETP.GE.AND P3, PT, R8, R134.reuse, PT ;  /* 0x000000860800720c */ /* 0x080fe20003f66270 */
[----:B------:R-:W-:Y:S01]  /*4180*/  FFMA.FTZ R45, R3, -R133, R141 ;  /* 0x80000085032d7223 */ /* 0x000fe2000001008d */
[----:B------:R-:W-:Y:S01]  /*4190*/  IABS R3, R17 ;  /* 0x0000001100037213 */ /* 0x000fe20000000000 */
[----:B------:R-:W-:Y:S01]  /*41a0*/  IMAD.MOV.U32 R8, RZ, RZ, R4 ;  /* 0x000000ffff087224 */ /* 0x000fe200078e0004 */
[----:B------:R-:W-:Y:S01]  /*41b0*/  ISETP.GE.AND P2, PT, R7, R134, PT ;  /* 0x000000860700720c */ /* 0x000fe20003f46270 */
[----:B------:R-:W-:Y:S01]  /*41c0*/  IMAD.MOV.U32 R4, RZ, RZ, R6 ;  /* 0x000000ffff047224 */ /* 0x000fe200078e0006 */
[----:B------:R-:W-:Y:S01]  /*41d0*/  IABS R5, R19 ;  /* 0x0000001300057213 */ /* 0x000fe20000000000 */
[----:B------:R-:W-:Y:S01]  /*41e0*/  IMAD.MOV.U32 R7, RZ, RZ, R3 ;  /* 0x000000ffff077224 */ /* 0x000fe200078e0003 */
[----:B------:R-:W-:-:S02]  /*41f0*/  IABS R3, R15 ;  /* 0x0000000f00037213 */ /* 0x000fc40000000000 */
[----:B------:R-:W-:Y:S02]  /*4200*/  I2FP.F32.S32 R4, R4 ;  /* 0x0000000400047245 */ /* 0x000fe40000201400 */
[----:B------:R-:W-:Y:S02]  /*4210*/  I2FP.F32.S32 R5, R5 ;  /* 0x0000000500057245 */ /* 0x000fe40000201400 */
[----:B------:R-:W-:Y:S01]  /*4220*/  I2FP.F32.S32 R3, R3 ;  /* 0x0000000300037245 */ /* 0x000fe20000201400 */
[-C--:B------:R-:W-:Y:S01]  /*4230*/  FFMA.FTZ R35, R4, -R133.reuse, R145 ;  /* 0x8000008504237223 */ /* 0x080fe20000010091 */
[----:B------:R-:W-:Y:S01]  /*4240*/  I2FP.F32.S32 R6, R8 ;  /* 0x0000000800067245 */ /* 0x000fe20000201400 */
[----:B------:R-:W-:Y:S01]  /*4250*/  FFMA.FTZ R37, R5, -R133, R144 ;  /* 0x8000008505257223 */ /* 0x000fe20000010090 */
[----:B------:R-:W-:Y:S01]  /*4260*/  I2FP.F32.S32 R7, R7 ;  /* 0x0000000700077245 */ /* 0x000fe20000201400 */
[-C--:B------:R-:W-:Y:S01]  /*4270*/  FFMA.FTZ R32, R3, -R133.reuse, R103 ;  /* 0x8000008503207223 */ /* 0x080fe20000010067 */
[----:B------:R-:W-:Y:S01]  /*4280*/  IABS R4, R20 ;  /* 0x0000001400047213 */ /* 0x000fe20000000000 */
[----:B------:R-:W-:Y:S01]  /*4290*/  FFMA.FTZ R39, R6, -R133, R148 ;  /* 0x8000008506277223 */ /* 0x000fe20000010094 */
[----:B------:R-:W-:Y:S01]  /*42a0*/  IABS R3, R11 ;  /* 0x0000000b00037213 */ /* 0x000fe20000000000 */
[----:B------:R-:W-:Y:S01]  /*42b0*/  FFMA.FTZ R38, R7, -R133, R149 ;  /* 0x8000008507267223 */ /* 0x000fe20000010095 */
[----:B------:R-:W-:-:S02]  /*42c0*/  IABS R5, R21 ;  /* 0x0000001500057213 */ /* 0x000fc40000000000 */
[----:B------:R-:W-:Y:S01]  /*42d0*/  IABS R6, R22 ;  /* 0x0000001600067213 */ /* 0x000fe20000000000 */
[----:B------:R-:W-:Y:S01]  /*42e0*/  IMAD.MOV.U32 R7, RZ, RZ, R3 ;  /* 0x000000ffff077224 */ /* 0x000fe200078e0003 */
[----:B------:R-:W-:Y:S02]  /*42f0*/  FSEL R67, R26, -INF , !P4 ;  /* 0xff8000001a437808 */ /* 0x000fe40006000000 */
[----:B------:R-:W-:Y:S01]  /*4300*/  ISETP.GE.AND P4, PT, R9, R134, PT ;  /* 0x000000860900720c */ /* 0x000fe20003f86270 */
[----:B------:R-:W-:Y:S01]  /*4310*/  IMAD.MOV.U32 R9, RZ, RZ, R4 ;  /* 0x000000ffff097224 */ /* 0x000fe200078e0004 */
[----:B------:R-:W-:Y:S01]  /*4320*/  IABS R8, R10 ;  /* 0x0000000a00087213 */ /* 0x000fe20000000000 */
[----:B------:R-:W-:Y:S01]  /*4330*/  IMAD.MOV.U32 R4, RZ, RZ, R5 ;  /* 0x000000ffff047224 */ /* 0x000fe200078e0005 */
[----:B------:R-:W-:Y:S01]  /*4340*/  I2FP.F32.S32 R7, R7 ;  /* 0x0000000700077245 */ /* 0x000fe20000201400 */
[----:B------:R-:W-:Y:S01]  /*4350*/  IMAD.MOV.U32 R3, RZ, RZ, R6 ;  /* 0x000000ffff037224 */ /* 0x000fe200078e0006 */
[----:B------:R-:W-:Y:S01]  /*4360*/  I2FP.F32.S32 R9, R9 ;  /* 0x0000000900097245 */ /* 0x000fe20000201400 */
[----:B------:R-:W-:Y:S01]  /*4370*/  IMAD.MOV.U32 R5, RZ, RZ, R8 ;  /* 0x000000ffff057224 */ /* 0x000fe200078e0008 */
[----:B------:R-:W-:Y:S01]  /*4380*/  I2FP.F32.S32 R6, R4 ;  /* 0x0000000400067245 */ /* 0x000fe20000201400 */
[----:B------:R-:W-:Y:S01]  /*4390*/  FFMA.FTZ R26, R7, -R133, R99 ;  /* 0x80000085071a7223 */ /* 0x000fe20000010063 */
[----:B------:R-:W-:Y:S01]  /*43a0*/  I2FP.F32.S32 R4, R3 ;  /* 0x0000000300047245 */ /* 0x000fe20000201400 */
[----:B------:R-:W-:Y:S01]  /*43b0*/  FFMA.FTZ R29, R9, -R133, R97 ;  /* 0x80000085091d7223 */ /* 0x000fe20000010061 */
[----:B------:R-:W-:Y:S01]  /*43c0*/  I2FP.F32.S32 R3, R5 ;  /* 0x0000000500037245 */ /* 0x000fe20000201400 */
[----:B------:R-:W-:Y:S01]  /*43d0*/  FFMA.FTZ R22, R6, -R133, R142 ;  /* 0x8000008506167223 */ /* 0x000fe2000001008e */
[----:B------:R-:W-:Y:S01]  /*43e0*/  IABS R5, R23 ;  /* 0x0000001700057213 */ /* 0x000fe20000000000 */
[-C--:B------:R-:W-:Y:S01]  /*43f0*/  FFMA.FTZ R21, R4, -R133.reuse, R120 ;  /* 0x8000008504157223 */ /* 0x080fe20000010078 */
[----:B------:R-:W-:Y:S01]  /*4400*/  IABS R8, R28 ;  /* 0x0000001c00087213 */ /* 0x000fe20000000000 */
[----:B------:R-:W-:Y:S01]  /*4410*/  FFMA.FTZ R20, R3, -R133, R122 ;  /* 0x8000008503147223 */ /* 0x000fe2000001007a */
[----:B------:R-:W-:Y:S01]  /*4420*/  IABS R4, R25 ;  /* 0x0000001900047213 */ /* 0x000fe20000000000 */
[----:B------:R-:W-:Y:S01]  /*4430*/  IMAD.MOV.U32 R9, RZ, RZ, R5 ;  /* 0x000000ffff097224 */ /* 0x000fe200078e0005 */
[----:B------:R-:W-:Y:S01]  /*4440*/  IABS R6, R27 ;  /* 0x0000001b00067213 */ /* 0x000fe20000000000 */
[----:B------:R-:W-:Y:S01]  /*4450*/  IMAD.MOV.U32 R5, RZ, RZ, R8 ;  /* 0x000000ffff057224 */ /* 0x000fe200078e0008 */
[----:B------:R-:W-:Y:S01]  /*4460*/  IABS R3, R24 ;  /* 0x0000001800037213 */ /* 0x000fe20000000000 */
[----:B------:R-:W-:Y:S01]  /*4470*/  IMAD.MOV.U32 R7, RZ, RZ, R4 ;  /* 0x000000ffff077224 */ /* 0x000fe200078e0004 */
[----:B------:R-:W-:Y:S01]  /*4480*/  I2FP.F32.S32 R9, R9 ;  /* 0x0000000900097245 */ /* 0x000fe20000201400 */
[----:B------:R-:W-:Y:S01]  /*4490*/  IMAD.MOV.U32 R4, RZ, RZ, R6 ;  /* 0x000000ffff047224 */ /* 0x000fe200078e0006 */
[----:B------:R-:W-:-:S02]  /*44a0*/  I2FP.F32.S32 R6, R3 ;  /* 0x0000000300067245 */ /* 0x000fc40000201400 */
[----:B------:R-:W-:Y:S01]  /*44b0*/  I2FP.F32.S32 R3, R5 ;  /* 0x0000000500037245 */ /* 0x000fe20000201400 */
[----:B------:R-:W-:Y:S01]  /*44c0*/  FFMA.FTZ R19, R9, -R133, R143 ;  /* 0x8000008509137223 */ /* 0x000fe2000001008f */
[----:B------:R-:W-:Y:S01]  /*44d0*/  I2FP.F32.S32 R7, R7 ;  /* 0x0000000700077245 */ /* 0x000fe20000201400 */
[-C--:B------:R-:W-:Y:S01]  /*44e0*/  FFMA.FTZ R17, R6, -R133.reuse, R123 ;  /* 0x8000008506117223 */ /* 0x080fe2000001007b */
[----:B------:R-:W-:Y:S01]  /*44f0*/  I2FP.F32.S32 R4, R4 ;  /* 0x0000000400047245 */ /* 0x000fe20000201400 */
[-C--:B------:R-:W-:Y:S01]  /*4500*/  FFMA.FTZ R15, R3, -R133.reuse, R128 ;  /* 0x80000085030f7223 */ /* 0x080fe20000010080 */
[----:B------:R-:W-:Y:S01]  /*4510*/  IABS R3, R30 ;  /* 0x0000001e00037213 */ /* 0x000fe20000000000 */
[----:B------:R-:W-:Y:S01]  /*4520*/  FFMA.FTZ R18, R7, -R133, R121 ;  /* 0x8000008507127223 */ /* 0x000fe20000010079 */
        /* <DEDUP_REMOVED lines=8> */
[----:B------:R-:W-:Y:S01]  /*45b0*/  FSEL R205, R52, -INF , !P0 ;  /* 0xff80000034cd7808 */ /* 0x000fe20004000000 */
[----:B------:R-:W-:Y:S01]  /*45c0*/  IMAD.MOV.U32 R5, RZ, RZ, R8 ;  /* 0x000000ffff057224 */ /* 0x000fe200078e0008 */
[----:B------:R-:W-:-:S02]  /*45d0*/  I2FP.F32.S32 R6, R4 ;  /* 0x0000000400067245 */ /* 0x000fc40000201400 */
[----:B------:R-:W-:Y:S02]  /*45e0*/  I2FP.F32.S32 R4, R3 ;  /* 0x0000000300047245 */ /* 0x000fe40000201400 */
[----:B------:R-:W-:Y:S02]  /*45f0*/  I2FP.F32.S32 R3, R5 ;  /* 0x0000000500037245 */ /* 0x000fe40000201400 */
[----:B------:R-:W-:Y:S01]  /*4600*/  I2FP.F32.S32 R7, R7 ;  /* 0x0000000700077245 */ /* 0x000fe20000201400 */
[-C--:B------:R-:W-:Y:S01]  /*4610*/  FFMA.FTZ R11, R4, -R133.reuse, R147 ;  /* 0x80000085040b7223 */ /* 0x080fe20000010093 */
[----:B------:R-:W-:Y:S01]  /*4620*/  ISETP.GE.AND P0, PT, R12, R134, PT ;  /* 0x000000860c00720c */ /* 0x000fe20003f06270 */
[----:B------:R-:W-:Y:S01]  /*4630*/  FFMA.FTZ R10, R3, -R133, R129 ;  /* 0x80000085030a7223 */ /* 0x000fe20000010081 */
[----:B------:R-:W-:Y:S01]  /*4640*/  IABS R4, R43 ;  /* 0x0000002b00047213 */ /* 0x000fe20000000000 */
[----:B------:R-:W-:Y:S01]  /*4650*/  FFMA.FTZ R12, R6, -R133, R146 ;  /* 0x80000085060c7223 */ /* 0x000fe20000010092 */
[----:B------:R-:W-:Y:S01]  /*4660*/  I2FP.F32.S32 R9, R9 ;  /* 0x0000000900097245 */ /* 0x000fe20000201400 */
[-C--:B------:R-:W-:Y:S01]  /*4670*/  FFMA.FTZ R13, R7, -R133.reuse, R151 ;  /* 0x80000085070d7223 */ /* 0x080fe20000010097 */
[----:B------:R-:W-:Y:S01]  /*4680*/  IABS R3, R42 ;  /* 0x0000002a00037213 */ /* 0x000fe20000000000 */
[----:B------:R-:W-:Y:S01]  /*4690*/  IMAD.MOV.U32 R7, RZ, RZ, R4 ;  /* 0x000000ffff077224 */ /* 0x000fe200078e0004 */
[----:B------:R-:W-:Y:S01]  /*46a0*/  IABS R5, R44 ;  /* 0x0000002c00057213 */ /* 0x000fe20000000000 */
[----:B------:R-:W-:Y:S01]  /*46b0*/  FFMA.FTZ R14, R9, -R133, R130 ;  /* 0x80000085090e7223 */ /* 0x000fe20000010082 */
[----:B------:R-:W-:Y:S01]  /*46c0*/  IABS R6, R41 ;  /* 0x0000002900067213 */ /* 0x000fe20000000000 */
[----:B------:R-:W-:Y:S01]  /*46d0*/  IMAD.MOV.U32 R4, RZ, RZ, R3 ;  /* 0x000000ffff047224 */ /* 0x000fe200078e0003 */
[----:B------:R-:W-:Y:S01]  /*46e0*/  IABS R8, R40 ;  /* 0x0000002800087213 */ /* 0x000fe20000000000 */
[----:B------:R-:W-:Y:S01]  /*46f0*/  IMAD.MOV.U32 R9, RZ, RZ, R5 ;  /* 0x000000ffff097224 */ /* 0x000fe200078e0005 */
[----:B------:R-:W-:Y:S01]  /*4700*/  FSEL R138, R47, -INF , !P5 ;  /* 0xff8000002f8a7808 */ /* 0x000fe20006800000 */
[----:B------:R-:W-:Y:S01]  /*4710*/  IMAD.MOV.U32 R3, RZ, RZ, R6 ;  /* 0x000000ffff037224 */ /* 0x000fe200078e0006 */
[----:B------:R-:W-:Y:S01]  /*4720*/  FSEL R187, R32, -INF , !P5 ;  /* 0xff80000020bb7808 */ /* 0x000fe20006800000 */
[----:B------:R-:W-:Y:S01]  /*4730*/  IMAD.MOV.U32 R5, RZ, RZ, R8 ;  /* 0x000000ffff057224 */ /* 0x000fe200078e0008 */
[----:B------:R-:W-:-:S02]  /*4740*/  FSEL R120, R29, -INF , !P5 ;  /* 0xff8000001d787808 */ /* 0x000fc40006800000 */
[----:B------:R-:W-:Y:S02]  /*4750*/  FSEL R122, R26, -INF , !P5 ;  /* 0xff8000001a7a7808 */ /* 0x000fe40006800000 */
[----:B------:R-:W-:Y:S02]  /*4760*/  ISETP.GE.AND P5, PT, R134, 0x41, PT ;  /* 0x000000418600780c */ /* 0x000fe40003fa6270 */
[----:B------:R-:W-:Y:S02]  /*4770*/  I2FP.F32.S32 R6, R4 ;  /* 0x0000000400067245 */ /* 0x000fe40000201400 */
[----:B------:R-:W-:Y:S02]  /*4780*/  I2FP.F32.S32 R4, R3 ;  /* 0x0000000300047245 */ /* 0x000fe40000201400 */
[----:B------:R-:W-:Y:S02]  /*4790*/  I2FP.F32.S32 R8, R9 ;  /* 0x0000000900087245 */ /* 0x000fe40000201400 */
[----:B------:R-:W-:Y:S01]  /*47a0*/  I2FP.F32.S32 R7, R7 ;  /* 0x0000000700077245 */ /* 0x000fe20000201400 */
[----:B------:R-:W-:Y:S01]  /*47b0*/  FFMA.FTZ R4, R4, -R133, R50 ;  /* 0x8000008504047223 */ /* 0x000fe20000010032 */
[----:B------:R-:W-:Y:S01]  /*47c0*/  I2FP.F32.S32 R3, R5 ;  /* 0x0000000500037245 */ /* 0x000fe20000201400 */
[-C--:B------:R-:W-:Y:S01]  /*47d0*/  FFMA.FTZ R8, R8, -R133.reuse, R48 ;  /* 0x8000008508087223 */ /* 0x080fe20000010030 */
[-C--:B------:R-:W-:Y:S01]  /*47e0*/  FFMA.FTZ R5, R6, -R133.reuse, R131 ;  /* 0x8000008506057223 */ /* 0x080fe20000010083 */
[-C--:B------:R-:W-:Y:S01]  /*47f0*/  FFMA.FTZ R7, R7, -R133.reuse, R49 ;  /* 0x8000008507077223 */ /* 0x080fe20000010031 */
[----:B------:R-:W-:Y:S01]  /*4800*/  FSEL R191, R19, -INF , !P4 ;  /* 0xff80000013bf7808 */ /* 0x000fe20006000000 */
[----:B------:R-:W-:Y:S01]  /*4810*/  FFMA.FTZ R3, R3, -R133, R51 ;  /* 0x8000008503037223 */ /* 0x000fe20000010033 */
        /* <DEDUP_REMOVED lines=23> */
[----:B------:R-:W-:Y:S06]  /*4990*/  @!P5 BRA `(.L_x_117) ;  /* 0x000000040008d947 */ /* 0x000fec0003800000 */
        /* <DEDUP_REMOVED lines=19> */
[----:B------:R-:W-:Y:S02]  /*4ad0*/  @!P3 LEA.HI.X R13, R4, R13, R5, 0x1, P2 ;  /* 0x0000000d040db211 */ /* 0x000fe400010f0c05 */
        /* <DEDUP_REMOVED lines=38> */
[----:B------:R-:W-:-:S04]  /*4d40*/  LEA R4, P0, R3, UR6, 0x1 ;  /* 0x0000000603047c11 */ /* 0x000fc8000f8008ff */
[----:B------:R-:W-:-:S05]  /*4d50*/  LEA.HI.X R5, R3, UR7, R5, 0x1, P0 ;  /* 0x0000000703057c11 */ /* 0x000fca00080f0c05 */
[----:B------:R-:W-:Y:S01]  /*4d60*/  @!PT LDS RZ, [RZ] ;  /* 0x00000000fffff984 */ /* 0x000fe20000000800 */
[----:B------:R-:W-:Y:S01]  /*4d70*/  @!PT LDS RZ, [RZ] ;  /* 0x00000000fffff984 */ /* 0x000fe20000000800 */
[----:B------:R-:W-:Y:S01]  /*4d80*/  @!PT LDS RZ, [RZ] ;  /* 0x00000000fffff984 */ /* 0x000fe20000000800 */
[----:B------:R1:W-:Y:S04]  /*4d90*/  LDGSTS.E.BYPASS.LTC128B.128 [R222+0x8800], desc[UR8][R4.64+0x80] ;  /* 0x0880008004de7fae */ /* 0x0003e8000b901d48 */
.L_x_119:
[----:B------:R-:W-:Y:S05]  /*4da0*/  BSYNC B0 ;  /* 0x0000000000007941 */ /* 0x000fea0003800000 */
.L_x_118:
[----:B------:R-:W0:Y:S02]  /*4db0*/  LDGDEPBAR ;  /* 0x00000000000079af */ /* 0x000e240000000000 */
.L_x_117:
[----:B------:R-:W-:Y:S01]  /*4dc0*/  FMNMX.FTZ R3, R60, R59, !PT ;  /* 0x0000003b3c037209 */ /* 0x000fe20007810000 */
[----:B------:R-:W-:Y:S01]  /*4dd0*/  ULDC UR5, c[0x0][0x2ec] ;  /* 0x0000bb0000057ab9 */ /* 0x000fe20000000800 */
[----:B------:R-:W-:Y:S02]  /*4de0*/  LEA R216, R0, UR4, 0x1 ;  /* 0x0000000400d87c11 */ /* 0x000fe4000f8e08ff */
[----:B-1----:R-:W-:Y:S02]  /*4df0*/  FMNMX.FTZ R4, R104, R3, !PT ;  /* 0x0000000368047209 */ /* 0x002fe40007810000 */
        /* <DEDUP_REMOVED lines=34> */
[----:B------:R-:W-:Y:S01]  /*5020*/  FMNMX.FTZ R4, R194, R4, !PT ;  /* 0x00000004c2047209 */ /* 0x000fe20007810000 */
[----:B------:R-:W1:Y:S01]  /*5030*/  SHFL.BFLY PT, R137, R5, 0x2, 0x1f ;  /* 0x0c401f0005897f89 */ /* 0x000e6200000e0000 */
[----:B------:R-:W-:Y:S02]  /*5040*/  FMNMX.FTZ R3, R96, R3, !PT ;  /* 0x0000000360037209 */ /* 0x000fe40007810000 */
[----:B------:R-:W-:-:S02]  /*5050*/  FMNMX.FTZ R4, R195, R4, !PT ;  /* 0x00000004c3047209 */ /* 0x000fc40007810000 */
[----:B------:R-:W-:Y:S02]  /*5060*/  FMNMX.FTZ R3, R201, R3, !PT ;  /* 0x00000003c9037209 */ /* 0x000fe40007810000 */
[----:B------:R-:W-:Y:S02]  /*5070*/  FMNMX.FTZ R4, R196, R4, !PT ;  /* 0x00000004c4047209 */ /* 0x000fe40007810000 */
[----:B------:R-:W-:Y:S02]  /*5080*/  FMNMX.FTZ R3, R122, R3, !PT ;  /* 0x000000037a037209 */ /* 0x000fe40007810000 */
[----:B------:R-:W-:Y:S01]  /*5090*/  LEA R218, R2, R216, 0x1 ;  /* 0x000000d802da7211 */ /* 0x000fe200078e08ff */
[----:B------:R-:W3:Y:S01]  /*50a0*/  SHFL.BFLY PT, R135, R4, 0x2, 0x1f ;  /* 0x0c401f0004877f89 */ /* 0x000ee200000e0000 */
[----:B------:R-:W-:-:S03]  /*50b0*/  FMNMX.FTZ R3, R123, R3, !PT ;  /* 0x000000037b037209 */ /* 0x000fc60007810000 */
[----:B------:R-:W-:Y:S01]  /*50c0*/  LDSM.16.MT88.4 R72, [R218+0xa000] ;  /* 0x00a00000da48783b */ /* 0x000fe20000004200 */
[----:B------:R-:W-:-:S03]  /*50d0*/  FMNMX.FTZ R3, R19, R3, !PT ;  /* 0x0000000313037209 */ /* 0x000fc60007810000 */
[----:B------:R-:W-:Y:S01]  /*50e0*/  LDSM.16.MT88.4 R48, [R218+0x9000] ;  /* 0x00900000da30783b */ /* 0x000fe20000004200 */
[----:B------:R-:W-:Y:S02]  /*50f0*/  FMNMX.FTZ R3, R197, R3, !PT ;  /* 0x00000003c5037209 */ /* 0x000fe40007810000 */
[----:B-1----:R-:W-:Y:S01]  /*5100*/  FMNMX.FTZ R137, R5, R137, !PT ;  /* 0x0000008905897209 */ /* 0x002fe20007810000 */
[----:B------:R-:W-:Y:S01]  /*5110*/  LDSM.16.MT88.4 R88, [R218+0xb000] ;  /* 0x00b00000da58783b */ /* 0x000fe20000004200 */
[----:B------:R-:W-:-:S03]  /*5120*/  FMNMX.FTZ R3, R198, R3, !PT ;  /* 0x00000003c6037209 */ /* 0x000fc60007810000 */
[----:B------:R-:W1:Y:S01]  /*5130*/  SHFL.BFLY PT, R5, R137, 0x1, 0x1f ;  /* 0x0c201f0089057f89 */ /* 0x000e6200000e0000 */
[----:B------:R-:W-:-:S03]  /*5140*/  FMNMX.FTZ R3, R199, R3, !PT ;  /* 0x00000003c7037209 */ /* 0x000fc60007810000 */
[----:B------:R-:W-:Y:S01]  /*5150*/  LDSM.16.MT88.4 R100, [R218+0xa400] ;  /* 0x00a40000da64783b */ /* 0x000fe20000004200 */
[----:B------:R-:W-:Y:S02]  /*5160*/  FMNMX.FTZ R3, R200, R3, !PT ;  /* 0x00000003c8037209 */ /* 0x000fe40007810000 */
[----:B---3--:R-:W-:Y:S01]  /*5170*/  FMNMX.FTZ R135, R4, R135, !PT ;  /* 0x0000008704877209 */ /* 0x008fe20007810000 */
[----:B------:R-:W-:Y:S04]  /*5180*/  LDSM.16.MT88.4 R92, [R218+0x9400] ;  /* 0x00940000da5c783b */ /* 0x000fe80000004200 */
[----:B------:R-:W3:Y:S04]  /*5190*/  SHFL.BFLY PT, R132, R3, 0x2, 0x1f ;  /* 0x0c401f0003847f89 */ /* 0x000ee800000e0000 */
[----:B--2---:R-:W2:Y:S01]  /*51a0*/  SHFL.BFLY PT, R6, R135, 0x1, 0x1f ;  /* 0x0c201f0087067f89 */ /* 0x004ea200000e0000 */
[----:B-1----:R-:W-:-:S04]  /*51b0*/  FMNMX.FTZ R137, R137, R5, !PT ;  /* 0x0000000589897209 */ /* 0x002fc80007810000 */
[C---:B------:R-:W-:Y:S01]  /*51c0*/  FSETP.NEU.FTZ.AND P0, PT, R137.reuse, -INF , PT ;  /* 0xff8000008900780b */ /* 0x040fe20003f1d000 */
[----:B------:R-:W-:Y:S01]  /*51d0*/  FMUL.FTZ R4, R137, UR5 ;  /* 0x0000000589047c20 */ /* 0x000fe20008410000 */
[----:B---3--:R-:W-:-:S04]  /*51e0*/  FMNMX.FTZ R132, R3, R132, !PT ;  /* 0x0000008403847209 */ /* 0x008fc80007810000 */
[----:B------:R-:W-:Y:S02]  /*51f0*/  FSEL R3, R4, RZ, P0 ;  /* 0x000000ff04037208 */ /* 0x000fe40000000000 */
[----:B--2---:R-:W-:Y:S01]  /*5200*/  FMNMX.FTZ R135, R135, R6, !PT ;  /* 0x0000000687877209 */ /* 0x004fe20007810000 */
[----:B------:R-:W1:Y:S02]  /*5210*/  SHFL.BFLY PT, R5, R132, 0x1, 0x1f ;  /* 0x0c201f0084057f89 */ /* 0x000e6400000e0000 */
[--C-:B------:R-:W-:Y:S01]  /*5220*/  FFMA.FTZ R4, R60, UR5, -R3.reuse ;  /* 0x000000053c047c23 */ /* 0x100fe20008010803 */
[C---:B------:R-:W-:Y:S01]  /*5230*/  FSETP.NEU.FTZ.AND P0, PT, R135.reuse, -INF , PT ;  /* 0xff8000008700780b */ /* 0x040fe20003f1d000 */
[----:B------:R-:W-:Y:S02]  /*5240*/  FMUL.FTZ R17, R135, UR5 ;  /* 0x0000000587117c20 */ /* 0x000fe40008410000 */
[----:B------:R2:W-:Y:S03]  /*5250*/  MUFU.EX2 R237, R4 ;  /* 0x0000000400ed7308 */ /* 0x0005e60000000800 */
[----:B------:R-:W-:Y:S01]  /*5260*/  FSEL R17, R17, RZ, P0 ;  /* 0x000000ff11117208 */ /* 0x000fe20000000000 */
[----:B--2---:R-:W-:Y:S01]  /*5270*/  FFMA.FTZ R4, R59, UR5, -R3 ;  /* 0x000000053b047c23 */ /* 0x004fe20008010803 */
[----:B-1----:R-:W-:-:S02]  /*5280*/  FMNMX.FTZ R132, R132, R5, !PT ;  /* 0x0000000584847209 */ /* 0x002fc40007810000 */
[----:B------:R-:W-:Y:S01]  /*5290*/  FMNMX.FTZ R5, R119, R124, !PT ;  /* 0x0000007c77057209 */ /* 0x000fe20007810000 */
[----:B------:R1:W-:Y:S01]  /*52a0*/  MUFU.EX2 R235, R4 ;  /* 0x0000000400eb7308 */ /* 0x0003e20000000800 */
[C---:B------:R-:W-:Y:S01]  /*52b0*/  FSETP.NEU.FTZ.AND P0, PT, R132.reuse, -INF , PT ;  /* 0xff8000008400780b */ /* 0x040fe20003f1d000 */
[----:B------:R-:W-:-:S05]  /*52c0*/  FMUL.FTZ R16, R132, UR5 ;  /* 0x0000000584107c20 */ /* 0x000fca0008410000 */
[----:B------:R-:W-:-:S05]  /*52d0*/  FSEL R16, R16, RZ, P0 ;  /* 0x000000ff10107208 */ /* 0x000fca0000000000 */
[----:B------:R-:W-:-:S04]  /*52e0*/  FFMA.FTZ R2, R57, UR5, -R16 ;  /* 0x0000000539027c23 */ /* 0x000fc80008010810 */
[----:B------:R2:W-:Y:S01]  /*52f0*/  MUFU.EX2 R209, R2 ;  /* 0x0000000200d17308 */ /* 0x0005e20000000800 */
[----:B-1----:R-:W-:-:S07]  /*5300*/  FFMA.FTZ R4, R61, UR5, -R17 ;  /* 0x000000053d047c23 */ /* 0x002fce0008010811 */
[----:B------:R1:W-:Y:S01]  /*5310*/  MUFU.EX2 R223, R4 ;  /* 0x0000000400df7308 */ /* 0x0003e20000000800 */
[----:B--2---:R-:W-:-:S07]  /*5320*/  FFMA.FTZ R2, R65, UR5, -R16 ;  /* 0x0000000541027c23 */ /* 0x004fce0008010810 */
[----:B------:R2:W3:Y:S01]  /*5330*/  MUFU.EX2 R212, R2 ;  /* 0x0000000200d47308 */ /* 0x0004e20000000800 */
[----:B-1----:R-:W-:-:S07]  /*5340*/  FFMA.FTZ R4, R58, UR5, -R17 ;  /* 0x000000053a047c23 */ /* 0x002fce0008010811 */
[----:B------:R1:W-:Y:S01]  /*5350*/  MUFU.EX2 R166, R4 ;  /* 0x0000000400a67308 */ /* 0x0003e20000000800 */
[----:B--2---:R-:W-:Y:S01]  /*5360*/  FFMA.FTZ R2, R66, UR5, -R17 ;  /* 0x0000000542027c23 */ /* 0x004fe20008010811 */
[----:B---3--:R-:W-:-:S06]  /*5370*/  F2FP.BF16.F32.PACK_AB R7, R212, R209 ;  /* 0x000000d1d407723e */ /* 0x008fcc00000010ff */
[----:B------:R-:W-:Y:S01]  /*5380*/  MUFU.EX2 R14, R2 ;  /* 0x00000002000e7308 */ /* 0x000fe20000000800 */
[----:B-1----:R-:W-:-:S07]  /*5390*/  FFMA.FTZ R4, R56, UR5, -R17 ;  /* 0x0000000538047c23 */ /* 0x002fce0008010811 */
[----:B------:R1:W-:Y:S02]  /*53a0*/  MUFU.EX2 R214, R4 ;  /* 0x0000000400d67308 */ /* 0x0003e40000000800 */
[----:B-1----:R-:W-:-:S06]  /*53b0*/  FFMA.FTZ R4, R55, UR5, -R17 ;  /* 0x0000000537047c23 */ /* 0x002fcc0008010811 */
[----:B------:R1:W2:Y:S02]  /*53c0*/  MUFU.EX2 R213, R4 ;  /* 0x0000000400d57308 */ /* 0x0002a40000000800 */
[----:B-1----:R-:W-:Y:S01]  /*53d0*/  FMNMX.FTZ R4, R116, R5, !PT ;  /* 0x0000000574047209 */ /* 0x002fe20007810000 */
[----:B------:R-:W-:Y:S01]  /*53e0*/  FFMA.FTZ R5, R63, UR5, -R16 ;  /* 0x000000053f057c23 */ /* 0x000fe20008010810 */
[----:B--2---:R-:W-:Y:S02]  /*53f0*/  F2FP.BF16.F32.PACK_AB R6, R213, R214 ;  /* 0x000000d6d506723e */ /* 0x004fe400000010ff */
[----:B------:R-:W-:Y:S02]  /*5400*/  FMNMX.FTZ R4, R117, R4, !PT ;  /* 0x0000000475047209 */ /* 0x000fe40007810000 */
[----:B------:R1:W-:Y:S02]  /*5410*/  MUFU.EX2 R164, R5 ;  /* 0x0000000500a47308 */ /* 0x0003e40000000800 */
[----:B------:R-:W-:-:S04]  /*5420*/  FMNMX.FTZ R4, R118, R4, !PT ;  /* 0x0000000476047209 */ /* 0x000fc80007810000 */
[----:B------:R-:W-:Y:S02]  /*5430*/  FMNMX.FTZ R0, R160, R4, !PT ;  /* 0x00000004a0007209 */ /* 0x000fe40007810000 */
[----:B------:R-:W-:Y:S02]  /*5440*/  F2FP.BF16.F32.PACK_AB R4, R166, R223 ;  /* 0x000000dfa604723e */ /* 0x000fe400000010ff */
[----:B------:R-:W-:-:S04]  /*5450*/  FMNMX.FTZ R0, R161, R0, !PT ;  /* 0x00000000a1007209 */ /* 0x000fc80007810000 */
[----:B------:R-:W-:Y:S01]  /*5460*/  FMNMX.FTZ R0, R162, R0, !PT ;  /* 0x00000000a2007209 */ /* 0x000fe20007810000 */
[----:B-1----:R-:W-:-:S03]  /*5470*/  FFMA.FTZ R5, R62, UR5, -R16 ;  /* 0x000000053e057c23 */ /* 0x002fc60008010810 */
[----:B------:R-:W-:Y:S01]  /*5480*/  FMNMX.FTZ R0, R206, R0, !PT ;  /* 0x00000000ce007209 */ /* 0x000fe20007810000 */
[----:B------:R-:W1:Y:S01]  /*5490*/  LDSM.16.MT88.4 R60, [R216+0xa000] ;  /* 0x00a00000d83c783b */ /* 0x000e620000004200 */
[----:B------:R-:W2:Y:S02]  /*54a0*/  MUFU.EX2 R225, R5 ;  /* 0x0000000500e17308 */ /* 0x000ea40000000800 */
[----:B------:R-:W-:-:S04]  /*54b0*/  FMNMX.FTZ R0, R187, R0, !PT ;  /* 0x00000000bb007209 */ /* 0x000fc80007810000 */
[----:B------:R-:W-:-:S04]  /*54c0*/  FMNMX.FTZ R0, R189, R0, !PT ;  /* 0x00000000bd007209 */ /* 0x000fc80007810000 */
[----:B------:R-:W-:-:S04]  /*54d0*/  FMNMX.FTZ R0, R191, R0, !PT ;  /* 0x00000000bf007209 */ /* 0x000fc80007810000 */
[----:B------:R-:W-:Y:S01]  /*54e0*/  FMNMX.FTZ R2, R192, R0, !PT ;  /* 0x00000000c0027209 */ /* 0x000fe20007810000 */
[--C-:B------:R-:W-:Y:S01]  /*54f0*/  FFMA.FTZ R0, R64, UR5, -R17.reuse ;  /* 0x0000000540007c23 */ /* 0x100fe20008010811 */
[----:B--2---:R-:W-:Y:S02]  /*5500*/  F2FP.BF16.F32.PACK_AB R5, R225, R164 ;  /* 0x000000a4e105723e */ /* 0x004fe400000010ff */
[----:B------:R-:W-:Y:S01]  /*5510*/  FMNMX.FTZ R2, R202, R2, !PT ;  /* 0x00000002ca027209 */ /* 0x000fe20007810000 */
[----:B------:R2:W-:Y:S03]  /*5520*/  MUFU.EX2 R227, R0 ;  /* 0x0000000000e37308 */ /* 0x0005e60000000800 */
[----:B------:R-:W-:Y:S01]  /*5530*/  FMNMX.FTZ R2, R203, R2, !PT ;  /* 0x00000002cb027209 */ /* 0x000fe20007810000 */
[C---:B------:R-:W-:Y:S06]  /*5540*/  HMMA.16816.F32.BF16 R24, R4.reuse, R74, RZ ;  /* 0x0000004a0418723c */ /* 0x040fec00000418ff */
[C---:B------:R-:W-:Y:S06]  /*5550*/  HMMA.16816.F32.BF16 R20, R4.reuse, R40, RZ ;  /* 0x000000280414723c */ /* 0x040fec00000418ff */
[----:B------:R-:W-:Y:S01]  /*5560*/  HMMA.16816.F32.BF16 R44, R4, R48, RZ ;  /* 0x00000030042c723c */ /* 0x000fe200000418ff */
[----:B--2---:R-:W-:-:S04]  /*5570*/  FFMA.FTZ R0, R54, UR5, -R17 ;  /* 0x0000000536007c23 */ /* 0x004fc80008010811 */
[----:B------:R2:W-:Y:S01]  /*5580*/  MUFU.EX2 R229, R0 ;  /* 0x0000000000e57308 */ /* 0x0005e20000000800 */
[C---:B-1----:R-:W-:Y:S06]  /*5590*/  HMMA.16816.F32.BF16 R28, R4.reuse, R62, RZ ;  /* 0x0000003e041c723c */ /* 0x042fec00000418ff */
[C---:B------:R-:W-:Y:S06]  /*55a0*/  HMMA.16816.F32.BF16 R32, R4.reuse, R60, RZ ;  /* 0x0000003c0420723c */ /* 0x040fec00000418ff */
[----:B------:R-:W-:Y:S01]  /*55b0*/  HMMA.16816.F32.BF16 R56, R4, R72, RZ ;  /* 0x000000480438723c */ /* 0x000fe200000418ff */
[----:B--2---:R-:W-:Y:S01]  /*55c0*/  FMNMX.FTZ R0, R204, R2, !PT ;  /* 0x00000002cc007209 */ /* 0x004fe20007810000 */
[----:B------:R-:W-:-:S04]  /*55d0*/  FFMA.FTZ R2, R53, UR5, -R17 ;  /* 0x0000000535027c23 */ /* 0x000fc80008010811 */
[C---:B------:R-:W-:Y:S01]  /*55e0*/  HMMA.16816.F32.BF16 R36, R4.reuse, R50, RZ ;  /* 0x000000320424723c */ /* 0x040fe200000418ff */
[----:B------:R-:W1:Y:S01]  /*55f0*/  SHFL.BFLY PT, R8, R0, 0x2, 0x1f ;  /* 0x0c401f0000087f89 */ /* 0x000e6200000e0000 */
[----:B------:R2:W3:Y:S04]  /*5600*/  MUFU.EX2 R167, R2 ;  /* 0x0000000200a77308 */ /* 0x0004e80000000800 */
[----:B------:R-:W-:Y:S01]  /*5610*/  HMMA.16816.F32.BF16 R52, R4, R82, RZ ;  /* 0x000000520434723c */ /* 0x000fe200000418ff */
[----:B--2---:R-:W-:Y:S01]  /*5620*/  FFMA.FTZ R2, R67, UR5, -R16 ;  /* 0x0000000543027c23 */ /* 0x004fe20008010810 */
[----:B---3--:R-:W-:-:S04]  /*5630*/  F2FP.BF16.F32.PACK_AB R10, R167, R229 ;  /* 0x000000e5a70a723e */ /* 0x008fc800000010ff */
[----:B------:R-:W-:Y:S01]  /*5640*/  HMMA.16816.F32.BF16 R64, R4, R88, RZ ;  /* 0x000000580440723c */ /* 0x000fe200000418ff */
[----:B------:R2:W-:Y:S01]  /*5650*/  MUFU.EX2 R13, R2 ;  /* 0x00000002000d7308 */ /* 0x0005e20000000800 */
[----:B-1----:R-:W-:Y:S02]  /*5660*/  FMNMX.FTZ R0, R0, R8, !PT ;  /* 0x0000000800007209 */ /* 0x002fe40007810000 */
[----:B------:R-:W-:-:S03]  /*5670*/  F2FP.BF16.F32.PACK_AB R8, R227, R14 ;  /* 0x0000000ee308723e */ /* 0x000fc600000010ff */
[----:B------:R-:W1:Y:S01]  /*5680*/  SHFL.BFLY PT, R12, R0, 0x1, 0x1f ;  /* 0x0c201f00000c7f89 */ /* 0x000e6200000e0000 */
[--C-:B--2---:R-:W-:Y:S02]  /*5690*/  FFMA.FTZ R2, R68, UR5, -R16.reuse ;  /* 0x0000000544027c23 */ /* 0x104fe40008010810 */
[C---:B------:R-:W-:Y:S02]  /*56a0*/  HMMA.16816.F32.BF16 R68, R4.reuse, R80, RZ ;  /* 0x000000500444723c */ /* 0x040fe400000418ff */
[----:B------:R2:W3:Y:S01]  /*56b0*/  MUFU.EX2 R211, R2 ;  /* 0x0000000200d37308 */ /* 0x0004e20000000800 */
[----:B-1----:R-:W-:Y:S02]  /*56c0*/  FMNMX.FTZ R136, R0, R12, !PT ;  /* 0x0000000c00887209 */ /* 0x002fe40007810000 */
[----:B------:R-:W-:Y:S02]  /*56d0*/  F2FP.BF16.F32.PACK_AB R12, R235, R237 ;  /* 0x000000edeb0c723e */ /* 0x000fe400000010ff */
[C---:B------:R-:W-:Y:S01]  /*56e0*/  FSETP.NEU.FTZ.AND P0, PT, R136.reuse, -INF , PT ;  /* 0xff8000008800780b */ /* 0x040fe20003f1d000 */
[----:B------:R-:W-:Y:S01]  /*56f0*/  FMUL.FTZ R0, R136, UR5 ;  /* 0x0000000588007c20 */ /* 0x000fe20008410000 */
[--C-:B--2---:R-:W-:Y:S01]  /*5700*/  FFMA.FTZ R2, R76, UR5, -R16.reuse ;  /* 0x000000054c027c23 */ /* 0x104fe20008010810 */
[----:B---3--:R-:W-:Y:S01]  /*5710*/  F2FP.BF16.F32.PACK_AB R9, R211, R13 ;  /* 0x0000000dd309723e */ /* 0x008fe200000010ff */
[C---:B------:R-:W-:Y:S02]  /*5720*/  HMMA.16816.F32.BF16 R76, R4.reuse, R42, RZ ;  /* 0x0000002a044c723c */ /* 0x040fe400000418ff */
[----:B------:R-:W-:Y:S01]  /*5730*/  FSEL R0, R0, RZ, P0 ;  /* 0x000000ff00007208 */ /* 0x000fe20000000000 */
[----:B------:R1:W-:Y:S03]  /*5740*/  MUFU.EX2 R208, R2 ;  /* 0x0000000200d07308 */ /* 0x0003e60000000800 */
[----:B------:R-:W-:Y:S01]  /*5750*/  HMMA.16816.F32.BF16 R4, R4, R90, RZ ;  /* 0x0000005a0404723c */ /* 0x000fe200000418ff */
[----:B-1----:R-:W-:-:S02]  /*5760*/  FFMA.FTZ R2, R96, UR5, -R16 ;  /* 0x0000000560027c23 */ /* 0x002fc40008010810 */
[----:B------:R-:W1:Y:S02]  /*5770*/  LDSM.16.MT88.4 R96, [R216+0xa400] ;  /* 0x00a40000d860783b */ /* 0x000e640000004200 */
[----:B------:R2:W3:Y:S02]  /*5780*/  MUFU.EX2 R165, R2 ;  /* 0x0000000200a57308 */ /* 0x0004e40000000800 */
[--C-:B--2---:R-:W-:Y:S01]  /*5790*/  FFMA.FTZ R2, R104, UR5, -R3.reuse ;  /* 0x0000000568027c23 */ /* 0x104fe20008010803 */
[----:B---3--:R-:W-:Y:S01]  /*57a0*/  F2FP.BF16.F32.PACK_AB R11, R165, R208 ;  /* 0x000000d0a50b723e */ /* 0x008fe200000010ff */
[----:B------:R-:W2:Y:S04]  /*57b0*/  LDSM.16.MT88.4 R104, [R216+0xb400] ;  /* 0x00b40000d868783b */ /* 0x000ea80000004200 */
[----:B------:R3:W-:Y:S02]  /*57c0*/  MUFU.EX2 R226, R2 ;  /* 0x0000000200e27308 */ /* 0x0007e40000000800 */
[C---:B------:R-:W-:Y:S06]  /*57d0*/  HMMA.16816.F32.BF16 R156, R8.reuse, R102, R24 ;  /* 0x00000066089c723c */ /* 0x040fec0000041818 */
[C---:B------:R-:W-:Y:S06]  /*57e0*/  HMMA.16816.F32.BF16 R140, R8.reuse, R84, R20 ;  /* 0x00000054088c723c */ /* 0x040fec0000041814 */
[----:B------:R-:W-:Y:S01]  /*57f0*/  HMMA.16816.F32.BF16 R180, R8, R92, R44 ;  /* 0x0000005c08b4723c */ /* 0x000fe2000004182c */
[----:B---3--:R-:W-:-:S02]  /*5800*/  FFMA.FTZ R2, R108, UR5, -R3 ;  /* 0x000000056c027c23 */ /* 0x008fc40008010803 */
[----:B------:R-:W3:Y:S02]  /*5810*/  LDSM.16.MT88.4 R108, [R218+0xb400] ;  /* 0x00b40000da6c783b */ /* 0x000ee40000004200 */
[----:B------:R4:W5:Y:S01]  /*5820*/  MUFU.EX2 R210, R2 ;  /* 0x0000000200d27308 */ /* 0x0009620000000800 */
[C---:B-1----:R-:W-:Y:S06]  /*5830*/  HMMA.16816.F32.BF16 R152, R8.reuse, R98, R28 ;  /* 0x000000620898723c */ /* 0x042fec000004181c */
[C---:B------:R-:W-:Y:S06]  /*5840*/  HMMA.16816.F32.BF16 R172, R8.reuse, R96, R32 ;  /* 0x0000006008ac723c */ /* 0x040fec0000041820 */
[----:B------:R-:W-:Y:S01]  /*5850*/  HMMA.16816.F32.BF16 R148, R8, R100, R56 ;  /* 0x000000640894723c */ /* 0x000fe20000041838 */
[----:B----4-:R-:W-:Y:S01]  /*5860*/  FFMA.FTZ R2, R114, UR5, -R3 ;  /* 0x0000000572027c23 */ /* 0x010fe20008010803 */
[----:B------:R-:W-:Y:S01]  /*5870*/  IMAD.MOV.U32 R114, RZ, RZ, R14 ;  /* 0x000000ffff727224 */ /* 0x000fe200078e000e */
[----:B-----5:R-:W-:-:S03]  /*5880*/  F2FP.BF16.F32.PACK_AB R14, R210, R226 ;  /* 0x000000e2d20e723e */ /* 0x020fc600000010ff */
[C---:B--2---:R-:W-:Y:S01]  /*5890*/  HMMA.16816.F32.BF16 R176, R8.reuse, R106, R52 ;  /* 0x0000006a08b0723c */ /* 0x044fe20000041834 */
[----:B------:R1:W-:Y:S05]  /*58a0*/  MUFU.EX2 R236, R2 ;  /* 0x0000000200ec7308 */ /* 0x0003ea0000000800 */
[C---:B------:R-:W-:Y:S06]  /*58b0*/  HMMA.16816.F32.BF16 R144, R8.reuse, R104, R68 ;  /* 0x000000680890723c */ /* 0x040fec0000041844 */
[----:B------:R-:W-:Y:S01]  /*58c0*/  HMMA.16816.F32.BF16 R76, R8, R86, R76 ;  /* 0x00000056084c723c */ /* 0x000fe2000004184c */
[----:B-1----:R-:W-:Y:S01]  /*58d0*/  FFMA.FTZ R2, R113, UR5, -R3 ;  /* 0x0000000571027c23 */ /* 0x002fe20008010803 */
[----:B------:R-:W-:-:S04]  /*58e0*/  MOV R113, R13 ;  /* 0x0000000d00717202 */ /* 0x000fc80000000f00 */
[C---:B---3--:R-:W-:Y:S01]  /*58f0*/  HMMA.16816.F32.BF16 R128, R8.reuse, R108, R64 ;  /* 0x0000006c0880723c */ /* 0x048fe20000041840 */
[----:B------:R1:W2:Y:S05]  /*5900*/  MUFU.EX2 R215, R2 ;  /* 0x0000000200d77308 */ /* 0x0002aa0000000800 */
[----:B------:R-:W-:Y:S01]  /*5910*/  HMMA.16816.F32.BF16 R168, R8, R94, R36 ;  /* 0x0000005e08a8723c */ /* 0x000fe20000041824 */
[----:B-1----:R-:W-:-:S04]  /*5920*/  FFMA.FTZ R2, R112, UR5, -R3 ;  /* 0x0000000570027c23 */ /* 0x002fc80008010803 */
[----:B------:R1:W-:Y:S02]  /*5930*/  MUFU.EX2 R224, R2 ;  /* 0x0000000200e07308 */ /* 0x0003e40000000800 */
[----:B-1----:R-:W-:-:S06]  /*5940*/  FFMA.FTZ R2, R119, UR5, -R0 ;  /* 0x0000000577027c23 */ /* 0x002fcc0008010800 */
[----:B------:R1:W-:Y:S02]  /*5950*/  MUFU.EX2 R242, R2 ;  /* 0x0000000200f27308 */ /* 0x0003e40000000800 */
[--C-:B-1----:R-:W-:Y:S02]  /*5960*/  FFMA.FTZ R2, R124, UR5, -R0.reuse ;  /* 0x000000057c027c23 */ /* 0x102fe40008010800 */
[----:B------:R-:W-:Y:S04]  /*5970*/  HMMA.16816.F32.BF16 R124, R8, R110, R4 ;  /* 0x0000006e087c723c */ /* 0x000fe80000041804 */
[----:B------:R1:W3:Y:S03]  /*5980*/  MUFU.EX2 R241, R2 ;  /* 0x0000000200f17308 */ /* 0x0002e60000000800 */
[----:B--2---:R-:W-:Y:S01]  /*5990*/  F2FP.BF16.F32.PACK_AB R4, R215, R236 ;  /* 0x000000ecd704723e */ /* 0x004fe200000010ff */
[----:B-1----:R-:W-:Y:S01]  /*59a0*/  FFMA.FTZ R2, R116, UR5, -R0 ;  /* 0x0000000574027c23 */ /* 0x002fe20008010800 */
[----:B---3--:R-:W-:-:S03]  /*59b0*/  F2FP.BF16.F32.PACK_AB R13, R241, R242 ;  /* 0x000000f2f10d723e */ /* 0x008fc600000010ff */
[----:B------:R1:W-:Y:S02]  /*59c0*/  MUFU.EX2 R240, R2 ;  /* 0x0000000200f07308 */ /* 0x0003e40000000800 */
[----:B-1----:R-:W-:-:S06]  /*59d0*/  FFMA.FTZ R2, R117, UR5, -R0 ;  /* 0x0000000575027c23 */ /* 0x002fcc0008010800 */
[----:B------:R1:W2:Y:S02]  /*59e0*/  MUFU.EX2 R234, R2 ;  /* 0x0000000200ea7308 */ /* 0x0002a40000000800 */
[----:B-1----:R-:W-:Y:S01]  /*59f0*/  FFMA.FTZ R2, R115, UR5, -R3 ;  /* 0x0000000573027c23 */ /* 0x002fe20008010803 */
[----:B--2---:R-:W-:-:S05]  /*5a00*/  F2FP.BF16.F32.PACK_AB R15, R234, R240 ;  /* 0x000000f0ea0f723e */ /* 0x004fca00000010ff */
[----:B------:R1:W2:Y:S02]  /*5a10*/  MUFU.EX2 R243, R2 ;  /* 0x0000000200f37308 */ /* 0x0002a40000000800 */
[C---:B------:R-:W-:Y:S06]  /*5a20*/  HMMA.16816.F32.BF16 R28, R12.reuse, R40, RZ ;  /* 0x000000280c1c723c */ /* 0x040fec00000418ff */
[C---:B------:R-:W-:Y:S06]  /*5a30*/  HMMA.16816.F32.BF16 R24, R12.reuse, R72, RZ ;  /* 0x000000480c18723c */ /* 0x040fec00000418ff */
[----:B------:R-:W-:Y:S01]  /*5a40*/  HMMA.16816.F32.BF16 R52, R12, R74, RZ ;  /* 0x0000004a0c34723c */ /* 0x000fe200000418ff */
[----:B-1----:R-:W-:Y:S01]  /*5a50*/  FFMA.FTZ R2, R118, UR5, -R0 ;  /* 0x0000000576027c23 */ /* 0x002fe20008010800 */
[----:B------:R-:W-:Y:S01]  /*5a60*/  IMAD.MOV.U32 R73, RZ, RZ, R229 ;  /* 0x000000ffff497224 */ /* 0x000fe200078e00e5 */
[----:B------:R-:W-:-:S02]  /*5a70*/  MOV R72, R227 ;  /* 0x000000e300487202 */ /* 0x000fc40000000f00 */
[----:B------:R1:W-:Y:S01]  /*5a80*/  MUFU.EX2 R233, R2 ;  /* 0x0000000200e97308 */ /* 0x0003e20000000800 */
[C---:B------:R-:W-:Y:S01]  /*5a90*/  HMMA.16816.F32.BF16 R8, R12.reuse, R48, RZ ;  /* 0x000000300c08723c */ /* 0x040fe200000418ff */
[----:B------:R-:W-:Y:S01]  /*5aa0*/  IMAD.MOV.U32 R75, RZ, RZ, R226 ;  /* 0x000000ffff4b7224 */ /* 0x000fe200078e00e2 */
[----:B--2---:R-:W-:Y:S02]  /*5ab0*/  F2FP.BF16.F32.PACK_AB R6, R243, R224 ;  /* 0x000000e0f306723e */ /* 0x004fe400000010ff */
[----:B------:R-:W-:Y:S02]  /*5ac0*/  MOV R74, R225 ;  /* 0x000000e1004a7202 */ /* 0x000fe40000000f00 */
[C---:B------:R-:W-:Y:S06]  /*5ad0*/  HMMA.16816.F32.BF16 R44, R12.reuse, R50, RZ ;  /* 0x000000320c2c723c */ /* 0x040fec00000418ff */
[----:B------:R-:W-:Y:S01]  /*5ae0*/  HMMA.16816.F32.BF16 R40, R12, R42, RZ ;  /* 0x0000002a0c28723c */ /* 0x000fe200000418ff */
[----:B-1----:R-:W-:-:S05]  /*5af0*/  FFMA.FTZ R2, R160, UR5, -R0 ;  /* 0x00000005a0027c23 */ /* 0x002fca0008010800 */
[C---:B------:R-:W-:Y:S01]  /*5b00*/  HMMA.16816.F32.BF16 R36, R12.reuse, R88, RZ ;  /* 0x000000580c24723c */ /* 0x040fe200000418ff */
[----:B------:R1:W2:Y:S05]  /*5b10*/  MUFU.EX2 R232, R2 ;  /* 0x0000000200e87308 */ /* 0x0002aa0000000800 */
[----:B------:R-:W-:Y:S01]  /*5b20*/  HMMA.16816.F32.BF16 R48, R12, R62, RZ ;  /* 0x0000003e0c30723c */ /* 0x000fe200000418ff */
[----:B------:R-:W-:Y:S01]  /*5b30*/  IMAD.MOV.U32 R88, RZ, RZ, R165 ;  /* 0x000000ffff587224 */ /* 0x000fe200078e00a5 */
[----:B------:R-:W-:-:S04]  /*5b40*/  MOV R89, R164 ;  /* 0x000000a400597202 */ /* 0x000fc80000000f00 */
[C---:B------:R-:W-:Y:S06]  /*5b50*/  HMMA.16816.F32.BF16 R20, R12.reuse, R60, RZ ;  /* 0x0000003c0c14723c */ /* 0x040fec00000418ff */
[----:B------:R-:W-:Y:S01]  /*5b60*/  HMMA.16816.F32.BF16 R32, R12, R80, RZ ;  /* 0x000000500c20723c */ /* 0x000fe200000418ff */
[----:B-1----:R-:W-:Y:S01]  /*5b70*/  FFMA.FTZ R2, R161, UR5, -R0 ;  /* 0x00000005a1027c23 */ /* 0x002fe20008010800 */
[----:B--2---:R-:W-:-:S03]  /*5b80*/  F2FP.BF16.F32.PACK_AB R5, R232, R233 ;  /* 0x000000e9e805723e */ /* 0x004fc600000010ff */
[----:B------:R1:W-:Y:S01]  /*5b90*/  MUFU.EX2 R231, R2 ;  /* 0x0000000200e77308 */ /* 0x0003e20000000800 */
[C---:B------:R-:W-:Y:S06]  /*5ba0*/  HMMA.16816.F32.BF16 R64, R12.reuse, R90, RZ ;  /* 0x0000005a0c40723c */ /* 0x040fec00000418ff */
[----:B------:R-:W-:Y:S01]  /*5bb0*/  HMMA.16816.F32.BF16 R60, R12, R82, RZ ;  /* 0x000000520c3c723c */ /* 0x000fe200000418ff */
[----:B------:R-:W-:Y:S01]  /*5bc0*/  MOV R90, R167 ;  /* 0x000000a7005a7202 */ /* 0x000fe20000000f00 */
[----:B------:R-:W-:Y:S01]  /*5bd0*/  LDSM.16.MT88.4 R12, [R218+0x9800] ;  /* 0x00980000da0c783b */ /* 0x000fe20000004200 */
[----:B------:R-:W-:Y:S01]  /*5be0*/  MOV R91, R166 ;  /* 0x000000a6005b7202 */ /* 0x000fe20000000f00 */
[----:B-1----:R-:W-:-:S04]  /*5bf0*/  FFMA.FTZ R2, R162, UR5, -R0 ;  /* 0x00000005a2027c23 */ /* 0x002fc80008010800 */
[----:B------:R1:W2:Y:S02]  /*5c00*/  MUFU.EX2 R230, R2 ;  /* 0x0000000200e67308 */ /* 0x0002a40000000800 */
[----:B-1----:R-:W-:Y:S01]  /*5c10*/  FFMA.FTZ R2, R163, UR5, -R17 ;  /* 0x00000005a3027c23 */ /* 0x002fe20008010811 */
[----:B--2---:R-:W-:-:S05]  /*5c20*/  F2FP.BF16.F32.PACK_AB R7, R230, R231 ;  /* 0x000000e7e607723e */ /* 0x004fca00000010ff */
[----:B------:R1:W-:Y:S02]  /*5c30*/  MUFU.EX2 R229, R2 ;  /* 0x0000000200e57308 */ /* 0x0003e40000000800 */
[C---:B------:R-:W-:Y:S06]  /*5c40*/  HMMA.16816.F32.BF16 R116, R4.reuse, R84, R28 ;  /* 0x000000540474723c */ /* 0x040fec000004181c */
[C---:B------:R-:W-:Y:S01]  /*5c50*/  HMMA.16816.F32.BF16 R68, R4.reuse, R100, R24 ;  /* 0x000000640444723c */ /* 0x040fe20000041818 */
[----:B------:R-:W-:Y:S01]  /*5c60*/  IMAD.MOV.U32 R29, RZ, RZ, R224 ;  /* 0x000000ffff1d7224 */ /* 0x000fe200078e00e0 */
[----:B------:R-:W-:Y:S01]  /*5c70*/  MOV R30, R223 ;  /* 0x000000df001e7202 */ /* 0x000fe20000000f00 */
[----:B------:R-:W-:Y:S01]  /*5c80*/  IMAD.MOV.U32 R31, RZ, RZ, R215 ;  /* 0x000000ffff1f7224 */ /* 0x000fe200078e00d7 */
[----:B------:R-:W-:Y:S01]  /*5c90*/  MOV R85, R114 ;  /* 0x0000007200557202 */ /* 0x000fe20000000f00 */
[----:B------:R-:W-:Y:S01]  /*5ca0*/  IMAD.MOV.U32 R84, RZ, RZ, R113 ;  /* 0x000000ffff547224 */ /* 0x000fe200078e0071 */
[C---:B------:R-:W-:Y:S01]  /*5cb0*/  HMMA.16816.F32.BF16 R44, R4.reuse, R94, R44 ;  /* 0x0000005e042c723c */ /* 0x040fe2000004182c */
[----:B-1----:R-:W-:Y:S01]  /*5cc0*/  FFMA.FTZ R2, R120, UR5, -R17 ;  /* 0x0000000578027c23 */ /* 0x002fe20008010811 */
[----:B------:R-:W-:Y:S01]  /*5cd0*/  IMAD.MOV.U32 R100, RZ, RZ, R212 ;  /* 0x000000ffff647224 */ /* 0x000fe200078e00d4 */
[----:B------:R-:W-:Y:S01]  /*5ce0*/  LDSM.16.MT88.4 R24, [R216+0xa800] ;  /* 0x00a80000d818783b */ /* 0x000fe20000004200 */
[----:B------:R-:W-:Y:S01]  /*5cf0*/  IMAD.MOV.U32 R120, RZ, RZ, R91 ;  /* 0x000000ffff787224 */ /* 0x000fe200078e005b */
[----:B------:R1:W2:Y:S01]  /*5d00*/  MUFU.EX2 R227, R2 ;  /* 0x0000000200e37308 */ /* 0x0002a20000000800 */
[----:B------:R-:W-:Y:S01]  /*5d10*/  HMMA.16816.F32.BF16 R112, R4, R92, R8 ;  /* 0x0000005c0470723c */ /* 0x000fe20000041808 */
[----:B------:R-:W-:Y:S01]  /*5d20*/  MOV R95, R211 ;  /* 0x000000d3005f7202 */ /* 0x000fe20000000f00 */
[----:B------:R-:W-:Y:S01]  /*5d30*/  LDSM.16.MT88.4 R8, [R216+0x9800] ;  /* 0x00980000d808783b */ /* 0x000fe20000004200 */
[----:B------:R-:W-:-:S02]  /*5d40*/  MOV R94, R208 ;  /* 0x000000d0005e7202 */ /* 0x000fc40000000f00 */
[----:B------:R-:W-:Y:S01]  /*5d50*/  MOV R101, R75 ;  /* 0x0000004b00657202 */ /* 0x000fe20000000f00 */
[----:B------:R-:W-:Y:S01]  /*5d60*/  HMMA.16816.F32.BF16 R56, R4, R86, R40 ;  /* 0x000000560438723c */ /* 0x000fe20000041828 */
[----:B------:R-:W-:Y:S02]  /*5d70*/  MOV R93, R214 ;  /* 0x000000d6005d7202 */ /* 0x000fe40000000f00 */
[----:B------:R-:W-:-:S03]  /*5d80*/  MOV R92, R213 ;  /* 0x000000d5005c7202 */ /* 0x000fc60000000f00 */
[C---:B------:R-:W-:Y:S01]  /*5d90*/  HMMA.16816.F32.BF16 R164, R4.reuse, R108, R36 ;  /* 0x0000006c04a4723c */ /* 0x040fe20000041824 */
[----:B------:R-:W-:Y:S01]  /*5da0*/  IMAD.MOV.U32 R86, RZ, RZ, R209 ;  /* 0x000000ffff567224 */ /* 0x000fe200078e00d1 */
[----:B------:R-:W-:Y:S01]  /*5db0*/  MOV R87, R72 ;  /* 0x0000004800577202 */ /* 0x000fe20000000f00 */
[----:B-1----:R-:W-:Y:S01]  /*5dc0*/  FFMA.FTZ R2, R121, UR5, -R17 ;  /* 0x0000000579027c23 */ /* 0x002fe20008010811 */
[----:B------:R-:W-:Y:S02]  /*5dd0*/  IMAD.MOV.U32 R121, RZ, RZ, R30 ;  /* 0x000000ffff797224 */ /* 0x000fe400078e001e */
[----:B------:R-:W-:Y:S01]  /*5de0*/  HMMA.16816.F32.BF16 R36, R4, R98, R48 ;  /* 0x000000620424723c */ /* 0x000fe20000041830 */
[----:B------:R-:W-:Y:S01]  /*5df0*/  MOV R108, R89 ;  /* 0x00000059006c7202 */ /* 0x000fe20000000f00 */
[----:B------:R1:W-:Y:S01]  /*5e00*/  MUFU.EX2 R226, R2 ;  /* 0x0000000200e27308 */ /* 0x0003e20000000800 */
[----:B------:R-:W-:-:S03]  /*5e10*/  IMAD.MOV.U32 R109, RZ, RZ, R74 ;  /* 0x000000ffff6d7224 */ /* 0x000fc600078e004a */
[C---:B------:R-:W-:Y:S01]  /*5e20*/  HMMA.16816.F32.BF16 R80, R4.reuse, R96, R20 ;  /* 0x000000600450723c */ /* 0x040fe20000041814 */
[----:B------:R-:W-:Y:S01]  /*5e30*/  MOV R49, R29 ;  /* 0x0000001d00317202 */ /* 0x000fe20000000f00 */
[----:B------:R-:W-:Y:S01]  /*5e40*/  LDSM.16.MT88.4 R20, [R218+0xb800] ;  /* 0x00b80000da14783b */ /* 0x000fe20000004200 */
[----:B------:R-:W-:Y:S01]  /*5e50*/  IMAD.MOV.U32 R48, RZ, RZ, R73 ;  /* 0x000000ffff307224 */ /* 0x000fe200078e0049 */
[----:B------:R-:W-:Y:S01]  /*5e60*/  MOV R51, R100 ;  /* 0x0000006400337202 */ /* 0x000fe20000000f00 */
[----:B------:R-:W-:Y:S01]  /*5e70*/  IMAD.MOV.U32 R50, RZ, RZ, R95 ;  /* 0x000000ffff327224 */ /* 0x000fe200078e005f */
[----:B------:R-:W-:Y:S01]  /*5e80*/  HMMA.16816.F32.BF16 R160, R4, R104, R32 ;  /* 0x0000006804a0723c */ /* 0x000fe20000041820 */
[----:B------:R-:W-:Y:S01]  /*5e90*/  LDSM.16.MT88.4 R32, [R216+0xb800] ;  /* 0x00b80000d820783b */ /* 0x000fe20000004200 */
[----:B------:R-:W-:Y:S01]  /*5ea0*/  MOV R97, R90 ;  /* 0x0000005a00617202 */ /* 0x000fe20000000f00 */
[----:B------:R-:W-:Y:S01]  /*5eb0*/  IMAD.MOV.U32 R100, RZ, RZ, R93 ;  /* 0x000000ffff647224 */ /* 0x000fe200078e005d */
[----:B------:R-:W-:-:S02]  /*5ec0*/  MOV R96, R88 ;  /* 0x0000005800607202 */ /* 0x000fc40000000f00 */
[C---:B------:R-:W-:Y:S01]  /*5ed0*/  HMMA.16816.F32.BF16 R40, R4.reuse, R102, R52 ;  /* 0x000000660428723c */ /* 0x040fe20000041834 */
[----:B-1----:R-:W-:Y:S01]  /*5ee0*/  FFMA.FTZ R2, R18, UR5, -R17 ;  /* 0x0000000512027c23 */ /* 0x002fe20008010811 */
[----:B------:R-:W-:Y:S02]  /*5ef0*/  MOV R18, R31 ;  /* 0x0000001f00127202 */ /* 0x000fe40000000f00 */
[----:B------:R-:W1:Y:S01]  /*5f00*/  LDSM.16.MT88.4 R28, [R218+0xa800] ;  /* 0x00a80000da1c783b */ /* 0x000e620000004200 */
[----:B------:R3:W4:Y:S01]  /*5f10*/  MUFU.EX2 R225, R2 ;  /* 0x0000000200e17308 */ /* 0x0007220000000800 */
[----:B------:R-:W-:Y:S01]  /*5f20*/  HMMA.16816.F32.BF16 R60, R4, R106, R60 ;  /* 0x0000006a043c723c */ /* 0x000fe2000004183c */
[----:B------:R-:W-:-:S05]  /*5f30*/  MOV R98, R51 ;  /* 0x0000003300627202 */ /* 0x000fca0000000f00 */
[----:B------:R-:W-:Y:S07]  /*5f40*/  HMMA.16816.F32.BF16 R64, R4, R110, R64 ;  /* 0x0000006e0440723c */ /* 0x000fee0000041840 */
[----:B--2---:R-:W-:Y:S01]  /*5f50*/  F2FP.BF16.F32.PACK_AB R4, R227, R229 ;  /* 0x000000e5e304723e */ /* 0x004fe200000010ff */
[----:B---3--:R-:W-:Y:S01]  /*5f60*/  FFMA.FTZ R2, R201, UR5, -R16 ;  /* 0x00000005c9027c23 */ /* 0x008fe20008010810 */
[----:B----4-:R-:W-:-:S03]  /*5f70*/  F2FP.BF16.F32.PACK_AB R6, R225, R226 ;  /* 0x000000e2e106723e */ /* 0x010fc600000010ff */
[----:B------:R2:W-:Y:S02]  /*5f80*/  MUFU.EX2 R224, R2 ;  /* 0x0000000200e07308 */ /* 0x0005e40000000800 */
[----:B--2---:R-:W-:Y:S01]  /*5f90*/  FFMA.FTZ R2, R122, UR5, -R16 ;  /* 0x000000057a027c23 */ /* 0x004fe20008010810 */
[----:B------:R-:W-:-:S05]  /*5fa0*/  MOV R122, R210 ;  /* 0x000000d2007a7202 */ /* 0x000fca0000000f00 */
[----:B------:R2:W3:Y:S02]  /*5fb0*/  MUFU.EX2 R223, R2 ;  /* 0x0000000200df7308 */ /* 0x0004e40000000800 */
[----:B--2---:R-:W-:Y:S01]  /*5fc0*/  FFMA.FTZ R2, R123, UR5, -R16 ;  /* 0x000000057b027c23 */ /* 0x004fe20008010810 */
[----:B---3--:R-:W-:Y:S02]  /*5fd0*/  F2FP.BF16.F32.PACK_AB R5, R223, R224 ;  /* 0x000000e0df05723e */ /* 0x008fe400000010ff */
[----:B------:R-:W-:-:S03]  /*5fe0*/  MOV R123, R92 ;  /* 0x0000005c007b7202 */ /* 0x000fc60000000f00 */
[----:B------:R2:W-:Y:S01]  /*5ff0*/  MUFU.EX2 R215, R2 ;  /* 0x0000000200d77308 */ /* 0x0005e20000000800 */
[----:B------:R-:W-:Y:S01]  /*6000*/  MOV R99, R123 ;  /* 0x0000007b00637202 */ /* 0x000fe20000000f00 */
[----:B------:R-:W-:Y:S01]  /*6010*/  IMAD.MOV.U32 R123, RZ, RZ, R122 ;  /* 0x000000ffff7b7224 */ /* 0x000fe200078e007a */
[----:B------:R-:W-:Y:S01]  /*6020*/  MOV R122, R86 ;  /* 0x00000056007a7202 */ /* 0x000fe20000000f00 */
[----:B--2---:R-:W-:-:S04]  /*6030*/  FFMA.FTZ R2, R19, UR5, -R16 ;  /* 0x0000000513027c23 */ /* 0x004fc80008010810 */
[----:B------:R2:W3:Y:S02]  /*6040*/  MUFU.EX2 R214, R2 ;  /* 0x0000000200d67308 */ /* 0x0004e40000000800 */
[----:B--2---:R-:W-:Y:S01]  /*6050*/  FFMA.FTZ R2, R205, UR5, -R3 ;  /* 0x00000005cd027c23 */ /* 0x004fe20008010803 */
[----:B---3--:R-:W-:-:S05]  /*6060*/  F2FP.BF16.F32.PACK_AB R7, R214, R215 ;  /* 0x000000d7d607723e */ /* 0x008fca00000010ff */
[----:B------:R2:W-:Y:S02]  /*6070*/  MUFU.EX2 R212, R2 ;  /* 0x0000000200d47308 */ /* 0x0005e40000000800 */
[C---:B-1----:R-:W-:Y:S06]  /*6080*/  HMMA.16816.F32.BF16 R104, R4.reuse, R28, R148 ;  /* 0x0000001c0468723c */ /* 0x042fec0000041894 */
[C---:B------:R-:W-:Y:S06]  /*6090*/  HMMA.16816.F32.BF16 R72, R4.reuse, R12, R180 ;  /* 0x0000000c0448723c */ /* 0x040fec00000418b4 */
[----:B------:R-:W-:Y:S01]  /*60a0*/  HMMA.16816.F32.BF16 R88, R4, R24, R172 ;  /* 0x000000180458723c */ /* 0x000fe200000418ac */
[----:B--2---:R-:W-:-:S04]  /*60b0*/  FFMA.FTZ R2, R138, UR5, -R3 ;  /* 0x000000058a027c23 */ /* 0x004fc80008010803 */
[----:B------:R1:W-:Y:S01]  /*60c0*/  MUFU.EX2 R213, R2 ;  /* 0x0000000200d57308 */ /* 0x0003e20000000800 */
[C---:B------:R-:W-:Y:S06]  /*60d0*/  HMMA.16816.F32.BF16 R148, R4.reuse, R10, R76 ;  /* 0x0000000a0494723c */ /* 0x040fec000004184c */
[C---:B------:R-:W-:Y:S06]  /*60e0*/  HMMA.16816.F32.BF16 R140, R4.reuse, R8, R140 ;  /* 0x00000008048c723c */ /* 0x040fec000004188c */
[----:B------:R-:W-:Y:S01]  /*60f0*/  HMMA.16816.F32.BF16 R52, R4, R32, R144 ;  /* 0x000000200434723c */ /* 0x000fe20000041890 */
[----:B-1----:R-:W-:-:S05]  /*6100*/  FFMA.FTZ R2, R139, UR5, -R3 ;  /* 0x000000058b027c23 */ /* 0x002fca0008010803 */
[C---:B------:R-:W-:Y:S01]  /*6110*/  HMMA.16816.F32.BF16 R180, R4.reuse, R20, R128 ;  /* 0x0000001404b4723c */ /* 0x040fe20000041880 */
[----:B------:R1:W-:Y:S05]  /*6120*/  MUFU.EX2 R211, R2 ;  /* 0x0000000200d37308 */ /* 0x0003ea0000000800 */
[C---:B------:R-:W-:Y:S06]  /*6130*/  HMMA.16816.F32.BF16 R76, R4.reuse, R14, R168 ;  /* 0x0000000e044c723c */ /* 0x040fec00000418a8 */
[C---:B------:R-:W-:Y:S06]  /*6140*/  HMMA.16816.F32.BF16 R156, R4.reuse, R30, R156 ;  /* 0x0000001e049c723c */ /* 0x040fec000004189c */
[----:B------:R-:W-:Y:S01]  /*6150*/  HMMA.16816.F32.BF16 R176, R4, R34, R176 ;  /* 0x0000002204b0723c */ /* 0x000fe200000418b0 */
[----:B-1----:R-:W-:-:S04]  /*6160*/  FFMA.FTZ R2, R184, UR5, -R3 ;  /* 0x00000005b8027c23 */ /* 0x002fc80008010803 */
[----:B------:R1:W-:Y:S01]  /*6170*/  MUFU.EX2 R210, R2 ;  /* 0x0000000200d27308 */ /* 0x0003e20000000800 */
[----:B------:R-:W-:Y:S01]  /*6180*/  HMMA.16816.F32.BF16 R172, R4, R22, R124 ;  /* 0x0000001604ac723c */ /* 0x000fe2000004187c */
[----:B-1----:R-:W-:-:S06]  /*6190*/  FFMA.FTZ R2, R185, UR5, -R3 ;  /* 0x00000005b9027c23 */ /* 0x002fcc0008010803 */
[----:B------:R1:W-:Y:S02]  /*61a0*/  MUFU.EX2 R209, R2 ;  /* 0x0000000200d17308 */ /* 0x0003e40000000800 */
[----:B-1----:R-:W-:-:S06]  /*61b0*/  FFMA.FTZ R2, R186, UR5, -R3 ;  /* 0x00000005ba027c23 */ /* 0x002fcc0008010803 */
[----:B------:R1:W2:Y:S02]  /*61c0*/  MUFU.EX2 R208, R2 ;  /* 0x0000000200d07308 */ /* 0x0002a40000000800 */
[----:B-1----:R-:W-:Y:S01]  /*61d0*/  FFMA.FTZ R2, R206, UR5, -R0 ;  /* 0x00000005ce027c23 */ /* 0x002fe20008010800 */
[----:B------:R-:W-:Y:S02]  /*61e0*/  MOV R206, R96 ;  /* 0x0000006000ce7202 */ /* 0x000fe40000000f00 */
[----:B--2---:R-:W-:-:S03]  /*61f0*/  F2FP.BF16.F32.PACK_AB R128, R208, R209 ;  /* 0x000000d1d080723e */ /* 0x004fc600000010ff */
[----:B------:R1:W-:Y:S02]  /*6200*/  MUFU.EX2 R205, R2 ;  /* 0x0000000200cd7308 */ /* 0x0003e40000000800 */
[----:B-1----:R-:W-:-:S06]  /*6210*/  FFMA.FTZ R2, R187, UR5, -R0 ;  /* 0x00000005bb027c23 */ /* 0x002fcc0008010800 */
[----:B------:R1:W2:Y:S02]  /*6220*/  MUFU.EX2 R201, R2 ;  /* 0x0000000200c97308 */ /* 0x0002a40000000800 */
[----:B-1----:R-:W-:Y:S01]  /*6230*/  FFMA.FTZ R2, R189, UR5, -R0 ;  /* 0x00000005bd027c23 */ /* 0x002fe20008010800 */
[----:B------:R-:W-:-:S05]  /*6240*/  IMAD.MOV.U32 R189, RZ, RZ, R97 ;  /* 0x000000ffffbd7224 */ /* 0x000fca00078e0061 */
[----:B------:R1:W-:Y:S02]  /*6250*/  MUFU.EX2 R187, R2 ;  /* 0x0000000200bb7308 */ /* 0x0003e40000000800 */
[----:B-1----:R-:W-:Y:S01]  /*6260*/  FFMA.FTZ R2, R191, UR5, -R0 ;  /* 0x00000005bf027c23 */ /* 0x002fe20008010800 */
[----:B------:R-:W-:Y:S02]  /*6270*/  MOV R191, R94 ;  /* 0x0000005e00bf7202 */ /* 0x000fe40000000f00 */
[----:B------:R-:W-:Y:S03]  /*6280*/  HMMA.16816.F32.BF16 R92, R4, R26, R152 ;  /* 0x0000001a045c723c */ /* 0x000fe60000041898 */
[----:B------:R1:W3:Y:S01]  /*6290*/  MUFU.EX2 R185, R2 ;  /* 0x0000000200b97308 */ /* 0x0002e20000000800 */
[----:B------:R-:W4:Y:S03]  /*62a0*/  LDSM.16.MT88.4 R152, [R216+0x9c00] ;  /* 0x009c0000d898783b */ /* 0x000f260000004200 */
[----:B------:R-:W-:-:S02]  /*62b0*/  F2FP.BF16.F32.PACK_AB R4, R213, R212 ;  /* 0x000000d4d504723e */ /* 0x000fc400000010ff */
[----:B--2---:R-:W-:Y:S02]  /*62c0*/  F2FP.BF16.F32.PACK_AB R5, R201, R205 ;  /* 0x000000cdc905723e */ /* 0x004fe400000010ff */
[----:B------:R-:W-:Y:S01]  /*62d0*/  F2FP.BF16.F32.PACK_AB R6, R210, R211 ;  /* 0x000000d3d206723e */ /* 0x000fe200000010ff */
[--C-:B-1----:R-:W-:Y:S01]  /*62e0*/  FFMA.FTZ R2, R188, UR5, -R3.reuse ;  /* 0x00000005bc027c23 */ /* 0x102fe20008010803 */
[----:B---3--:R-:W-:Y:S01]  /*62f0*/  F2FP.BF16.F32.PACK_AB R7, R185, R187 ;  /* 0x000000bbb907723e */ /* 0x008fe200000010ff */
[----:B------:R-:W-:Y:S01]  /*6300*/  FFMA.FTZ R3, R190, UR5, -R3 ;  /* 0x00000005be037c23 */ /* 0x000fe20008010803 */
[----:B------:R-:W-:Y:S01]  /*6310*/  MOV R188, R48 ;  /* 0x0000003000bc7202 */ /* 0x000fe20000000f00 */
[----:B------:R1:W-:Y:S01]  /*6320*/  MUFU.EX2 R186, R2 ;  /* 0x0000000200ba7308 */ /* 0x0003e20000000800 */
[----:B------:R-:W-:-:S03]  /*6330*/  MOV R190, R49 ;  /* 0x0000003100be7202 */ /* 0x000fc60000000f00 */
[C---:B------:R-:W-:Y:S04]  /*6340*/  HMMA.16816.F32.BF16 R44, R4.reuse, R14, R44 ;  /* 0x0000000e042c723c */ /* 0x040fe8000004182c */
[----:B------:R2:W3:Y:S02]  /*6350*/  MUFU.EX2 R184, R3 ;  /* 0x0000000300b87308 */ /* 0x0004e40000000800 */
[C---:B------:R-:W-:Y:S06]  /*6360*/  HMMA.16816.F32.BF16 R40, R4.reuse, R30, R40 ;  /* 0x0000001e0428723c */ /* 0x040fec0000041828 */
[----:B------:R-:W-:Y:S01]  /*6370*/  HMMA.16816.F32.BF16 R36, R4, R26, R36 ;  /* 0x0000001a0424723c */ /* 0x000fe20000041824 */
[----:B-1----:R-:W-:Y:S01]  /*6380*/  FFMA.FTZ R2, R192, UR5, -R0 ;  /* 0x00000005c0027c23 */ /* 0x002fe20008010800 */
[----:B------:R-:W-:Y:S01]  /*6390*/  IMAD.MOV.U32 R192, RZ, RZ, R50 ;  /* 0x000000ffffc07224 */ /* 0x000fe200078e0032 */
[----:B------:R-:W-:-:S02]  /*63a0*/  MOV R30, R235 ;  /* 0x000000eb001e7202 */ /* 0x000fc40000000f00 */
[----:B------:R1:W-:Y:S01]  /*63b0*/  MUFU.EX2 R139, R2 ;  /* 0x00000002008b7308 */ /* 0x0003e20000000800 */
[C---:B------:R-:W-:Y:S01]  /*63c0*/  HMMA.16816.F32.BF16 R48, R4.reuse, R12, R112 ;  /* 0x0000000c0430723c */ /* 0x040fe20000041870 */
[----:B------:R-:W-:Y:S02]  /*63d0*/  MOV R26, R100 ;  /* 0x00000064001a7202 */ /* 0x000fe40000000f00 */
[----:B--2---:R-:W-:Y:S02]  /*63e0*/  MOV R3, R237 ;  /* 0x000000ed00037202 */ /* 0x004fe40000000f00 */
[----:B------:R-:W-:Y:S01]  /*63f0*/  MOV R31, R120 ;  /* 0x00000078001f7202 */ /* 0x000fe20000000f00 */
[----:B------:R-:W-:Y:S01]  /*6400*/  HMMA.16816.F32.BF16 R144, R4, R8, R116 ;  /* 0x000000080490723c */ /* 0x000fe20000041874 */
[----:B------:R-:W-:Y:S01]  /*6410*/  MOV R27, R122 ;  /* 0x0000007a001b7202 */ /* 0x000fe20000000f00 */
[----:B------:R-:W-:Y:S01]  /*6420*/  FADD.FTZ R3, R3, R30 ;  /* 0x0000001e03037221 */ /* 0x000fe20000010000 */
[----:B---3--:R-:W-:-:S03]  /*6430*/  F2FP.BF16.F32.PACK_AB R130, R184, R186 ;  /* 0x000000bab882723e */ /* 0x008fc600000010ff */
[----:B------:R-:W-:Y:S01]  /*6440*/  HMMA.16816.F32.BF16 R56, R4, R10, R56 ;  /* 0x0000000a0438723c */ /* 0x000fe20000041838 */
[----:B------:R-:W-:Y:S01]  /*6450*/  LDSM.16.MT88.4 R8, [R218+0xbc00] ;  /* 0x00bc0000da08783b */ /* 0x000fe20000004200 */
[----:B-1----:R-:W-:Y:S01]  /*6460*/  FFMA.FTZ R2, R193, UR5, -R17 ;  /* 0x00000005c1027c23 */ /* 0x002fe20008010811 */
[----:B------:R-:W-:-:S03]  /*6470*/  MOV R193, R87 ;  /* 0x0000005700c17202 */ /* 0x000fc60000000f00 */
[C---:B------:R-:W-:Y:S01]  /*6480*/  HMMA.16816.F32.BF16 R160, R4.reuse, R32, R160 ;  /* 0x0000002004a0723c */ /* 0x040fe200000418a0 */
[----:B------:R1:W-:Y:S05]  /*6490*/  MUFU.EX2 R138, R2 ;  /* 0x00000002008a7308 */ /* 0x0003ea0000000800 */
[C---:B------:R-:W-:Y:S06]  /*64a0*/  HMMA.16816.F32.BF16 R60, R4.reuse, R34, R60 ;  /* 0x00000022043c723c */ /* 0x040fec000004183c */
[C---:B------:R-:W-:Y:S06]  /*64b0*/  HMMA.16816.F32.BF16 R164, R4.reuse, R20, R164 ;  /* 0x0000001404a4723c */ /* 0x040fec00000418a4 */
[----:B------:R-:W-:Y:S01]  /*64c0*/  HMMA.16816.F32.BF16 R64, R4, R22, R64 ;  /* 0x000000160440723c */ /* 0x000fe20000041840 */
[----:B-1----:R-:W-:Y:S01]  /*64d0*/  FFMA.FTZ R2, R194, UR5, -R17 ;  /* 0x00000005c2027c23 */ /* 0x002fe20008010811 */
[----:B------:R-:W-:-:S03]  /*64e0*/  IMAD.MOV.U32 R194, RZ, RZ, R18 ;  /* 0x000000ffffc27224 */ /* 0x000fc600078e0012 */
[----:B------:R1:W2:Y:S02]  /*64f0*/  MUFU.EX2 R19, R2 ;  /* 0x0000000200137308 */ /* 0x0002a40000000800 */
[----:B-1----:R-:W-:Y:S01]  /*6500*/  FFMA.FTZ R2, R195, UR5, -R17 ;  /* 0x00000005c3027c23 */ /* 0x002fe20008010811 */
[----:B------:R-:W-:Y:S02]  /*6510*/  MOV R195, R84 ;  /* 0x0000005400c37202 */ /* 0x000fe40000000f00 */
[----:B--2---:R-:W-:-:S03]  /*6520*/  F2FP.BF16.F32.PACK_AB R168, R19, R138 ;  /* 0x0000008a13a8723e */ /* 0x004fc600000010ff */
[----:B------:R1:W-:Y:S02]  /*6530*/  MUFU.EX2 R18, R2 ;  /* 0x0000000200127308 */ /* 0x0003e40000000800 */
[----:B-1----:R-:W-:Y:S01]  /*6540*/  FFMA.FTZ R2, R196, UR5, -R17 ;  /* 0x00000005c4027c23 */ /* 0x002fe20008010811 */
[----:B------:R-:W-:Y:S01]  /*6550*/  IMAD.MOV.U32 R196, RZ, RZ, R236 ;  /* 0x000000ffffc47224 */ /* 0x000fe200078e00ec */
[----:B------:R-:W-:-:S04]  /*6560*/  MOV R17, R85 ;  /* 0x0000005500117202 */ /* 0x000fc80000000f00 */
[----:B------:R1:W2:Y:S01]  /*6570*/  MUFU.EX2 R236, R2 ;  /* 0x0000000200ec7308 */ /* 0x0002a20000000800 */
[----:B------:R-:W-:Y:S01]  /*6580*/  HMMA.16816.F32.BF16 R84, R4, R24, R80 ;  /* 0x000000180454723c */ /* 0x000fe20000041850 */
[----:B------:R-:W3:Y:S06]  /*6590*/  LDSM.16.MT88.4 R80, [R218+0x9c00] ;  /* 0x009c0000da50783b */ /* 0x000eec0000004200 */
[----:B------:R-:W-:Y:S02]  /*65a0*/  MOV R24, R99 ;  /* 0x0000006300187202 */ /* 0x000fe40000000f00 */
[----:B------:R-:W-:-:S02]  /*65b0*/  MOV R25, R98 ;  /* 0x0000006200197202 */ /* 0x000fc40000000f00 */
[----:B------:R-:W5:Y:S01]  /*65c0*/  LDSM.16.MT88.4 R96, [R216+0xac00] ;  /* 0x00ac0000d860783b */ /* 0x000f620000004200 */
[--C-:B-1----:R-:W-:Y:S01]  /*65d0*/  FFMA.FTZ R2, R197, UR5, -R16.reuse ;  /* 0x00000005c5027c23 */ /* 0x102fe20008010810 */
[----:B------:R-:W-:Y:S01]  /*65e0*/  IMAD.MOV.U32 R197, RZ, RZ, R123 ;  /* 0x000000ffffc57224 */ /* 0x000fe200078e007b */
[----:B--2---:R-:W-:Y:S02]  /*65f0*/  F2FP.BF16.F32.PACK_AB R170, R236, R18 ;  /* 0x00000012ecaa723e */ /* 0x004fe400000010ff */
[----:B------:R1:W-:Y:S02]  /*6600*/  MUFU.EX2 R15, R2 ;  /* 0x00000002000f7308 */ /* 0x0003e40000000800 */
[----:B-1----:R-:W-:Y:S01]  /*6610*/  FFMA.FTZ R2, R198, UR5, -R16 ;  /* 0x00000005c6027c23 */ /* 0x002fe20008010810 */
[----:B------:R-:W-:Y:S02]  /*6620*/  IMAD.MOV.U32 R198, RZ, RZ, R101 ;  /* 0x000000ffffc67224 */ /* 0x000fe400078e0065 */
[----:B------:R-:W-:Y:S03]  /*6630*/  HMMA.16816.F32.BF16 R100, R4, R28, R68 ;  /* 0x0000001c0464723c */ /* 0x000fe60000041844 */
[----:B------:R1:W2:Y:S01]  /*6640*/  MUFU.EX2 R14, R2 ;  /* 0x00000002000e7308 */ /* 0x0002a20000000800 */
[----:B------:R-:W-:-:S04]  /*6650*/  FADD.FTZ R3, R198, R3 ;  /* 0x00000003c6037221 */ /* 0x000fc80000010000 */
[----:B------:R-:W-:Y:S01]  /*6660*/  FADD.FTZ R3, R197, R3 ;  /* 0x00000003c5037221 */ /* 0x000fe20000010000 */
[----:B------:R-:W-:Y:S02]  /*6670*/  MOV R29, R108 ;  /* 0x0000006c001d7202 */ /* 0x000fe40000000f00 */
[----:B------:R-:W-:Y:S01]  /*6680*/  MOV R28, R109 ;  /* 0x0000006d001c7202 */ /* 0x000fe20000000f00 */
[----:B------:R-:W-:Y:S01]  /*6690*/  FADD.FTZ R3, R196, R3 ;  /* 0x00000003c4037221 */ /* 0x000fe20000010000 */
[----:B------:R-:W5:Y:S03]  /*66a0*/  LDSM.16.MT88.4 R108, [R218+0xac00] ;  /* 0x00ac0000da6c783b */ /* 0x000f660000004200 */
[----:B------:R-:W-:Y:S01]  /*66b0*/  FADD.FTZ R4, R29, R28 ;  /* 0x0000001c1d047221 */ /* 0x000fe20000010000 */
[----:B------:R-:W-:Y:S01]  /*66c0*/  FADD.FTZ R3, R194, R3 ;  /* 0x00000003c2037221 */ /* 0x000fe20000010000 */
[----:B-1----:R-:W-:Y:S01]  /*66d0*/  FFMA.FTZ R2, R199, UR5, -R16 ;  /* 0x00000005c7027c23 */ /* 0x002fe20008010810 */
[----:B------:R-:W-:-:S02]  /*66e0*/  IMAD.MOV.U32 R199, RZ, RZ, R121 ;  /* 0x000000ffffc77224 */ /* 0x000fc400078e0079 */
[----:B------:R-:W-:Y:S01]  /*66f0*/  FADD.FTZ R4, R27, R4 ;  /* 0x000000041b047221 */ /* 0x000fe20000010000 */
[----:B------:R-:W1:Y:S01]  /*6700*/  LDSM.16.MT88.4 R120, [R216+0xbc00] ;  /* 0x00bc0000d878783b */ /* 0x000e620000004200 */
[----:B------:R4:W-:Y:S01]  /*6710*/  MUFU.EX2 R13, R2 ;  /* 0x00000002000d7308 */ /* 0x0009e20000000800 */
[----:B--2---:R-:W-:Y:S01]  /*6720*/  F2FP.BF16.F32.PACK_AB R169, R14, R15 ;  /* 0x0000000f0ea9723e */ /* 0x004fe200000010ff */
[----:B------:R-:W-:-:S04]  /*6730*/  FADD.FTZ R4, R25, R4 ;  /* 0x0000000419047221 */ /* 0x000fc80000010000 */
[----:B------:R-:W-:-:S04]  /*6740*/  FADD.FTZ R4, R195, R4 ;  /* 0x00000004c3047221 */ /* 0x000fc80000010000 */
[----:B------:R-:W-:Y:S01]  /*6750*/  FADD.FTZ R4, R192, R4 ;  /* 0x00000004c0047221 */ /* 0x000fe20000010000 */
[----:B----4-:R-:W-:-:S04]  /*6760*/  FFMA.FTZ R2, R200, UR5, -R16 ;  /* 0x00000005c8027c23 */ /* 0x010fc80008010810 */
[----:B------:R2:W4:Y:S02]  /*6770*/  MUFU.EX2 R237, R2 ;  /* 0x0000000200ed7308 */ /* 0x0005240000000800 */
[----:B--2---:R-:W-:Y:S01]  /*6780*/  FFMA.FTZ R2, R202, UR5, -R0 ;  /* 0x00000005ca027c23 */ /* 0x004fe20008010800 */
[----:B----4-:R-:W-:-:S05]  /*6790*/  F2FP.BF16.F32.PACK_AB R171, R237, R13 ;  /* 0x0000000dedab723e */ /* 0x010fca00000010ff */
[----:B------:R2:W4:Y:S02]  /*67a0*/  MUFU.EX2 R12, R2 ;  /* 0x00000002000c7308 */ /* 0x0005240000000800 */
[C---:B------:R-:W-:Y:S06]  /*67b0*/  HMMA.16816.F32.BF16 R140, R168.reuse, R152, R140 ;  /* 0x00000098a88c723c */ /* 0x040fec000004188c */
[C---:B------:R-:W-:Y:S06]  /*67c0*/  HMMA.16816.F32.BF16 R148, R168.reuse, R154, R148 ;  /* 0x0000009aa894723c */ /* 0x040fec0000041894 */
[----:B---3--:R-:W-:Y:S01]  /*67d0*/  HMMA.16816.F32.BF16 R72, R168, R80, R72 ;  /* 0x00000050a848723c */ /* 0x008fe20000041848 */
[--C-:B--2---:R-:W-:Y:S01]  /*67e0*/  FFMA.FTZ R2, R203, UR5, -R0.reuse ;  /* 0x00000005cb027c23 */ /* 0x104fe20008010800 */
[----:B------:R-:W-:Y:S01]  /*67f0*/  FFMA.FTZ R0, R204, UR5, -R0 ;  /* 0x00000005cc007c23 */ /* 0x000fe20008010800 */
[----:B----4-:R-:W-:-:S02]  /*6800*/  F2FP.BF16.F32.PACK_AB R129, R12, R139 ;  /* 0x0000008b0c81723e */ /* 0x010fc400000010ff */
[----:B------:R2:W-:Y:S01]  /*6810*/  MUFU.EX2 R5, R2 ;  /* 0x0000000200057308 */ /* 0x0005e20000000800 */
[C---:B------:R-:W-:Y:S06]  /*6820*/  HMMA.16816.F32.BF16 R76, R168.reuse, R82, R76 ;  /* 0x00000052a84c723c */ /* 0x040fec000004184c */
[C---:B-----5:R-:W-:Y:S01]  /*6830*/  HMMA.16816.F32.BF16 R88, R168.reuse, R96, R88 ;  /* 0x00000060a858723c */ /* 0x060fe20000041858 */
[----:B------:R3:W4:Y:S05]  /*6840*/  MUFU.EX2 R235, R0 ;  /* 0x0000000000eb7308 */ /* 0x00072a0000000800 */
[----:B------:R-:W-:Y:S01]  /*6850*/  HMMA.16816.F32.BF16 R92, R168, R98, R92 ;  /* 0x00000062a85c723c */ /* 0x000fe2000004185c */
[----:B--2---:R-:W-:-:S05]  /*6860*/  FADD.FTZ R2, R242, R241 ;  /* 0x000000f1f2027221 */ /* 0x004fca0000010000 */
[----:B------:R-:W-:Y:S01]  /*6870*/  HMMA.16816.F32.BF16 R104, R168, R108, R104 ;  /* 0x0000006ca868723c */ /* 0x000fe20000041868 */
[----:B------:R-:W-:Y:S01]  /*6880*/  FADD.FTZ R2, R240, R2 ;  /* 0x00000002f0027221 */ /* 0x000fe20000010000 */
[----:B---3--:R-:W-:-:S03]  /*6890*/  FADD.FTZ R0, R199, R31 ;  /* 0x0000001fc7007221 */ /* 0x008fc60000010000 */
[----:B------:R-:W-:Y:S01]  /*68a0*/  FADD.FTZ R2, R234, R2 ;  /* 0x00000002ea027221 */ /* 0x000fe20000010000 */
[----:B------:R-:W-:Y:S01]  /*68b0*/  FADD.FTZ R234, R190, R3 ;  /* 0x00000003beea7221 */ /* 0x000fe20000010000 */
[----:B----4-:R-:W-:Y:S01]  /*68c0*/  F2FP.BF16.F32.PACK_AB R131, R235, R5 ;  /* 0x00000005eb83723e */ /* 0x010fe200000010ff */
[----:B------:R-:W-:Y:S01]  /*68d0*/  FADD.FTZ R0, R26, R0 ;  /* 0x000000001a007221 */ /* 0x000fe20000010000 */
[----:B------:R-:W-:Y:S01]  /*68e0*/  FADD.FTZ R2, R233, R2 ;  /* 0x00000002e9027221 */ /* 0x000fe20000010000 */
[----:B------:R-:W-:Y:S01]  /*68f0*/  FADD.FTZ R234, R243, R234 ;  /* 0x000000eaf3ea7221 */ /* 0x000fe20000010000 */
[C---:B------:R-:W-:Y:S01]  /*6900*/  HMMA.16816.F32.BF16 R156, R168.reuse, R110, R156 ;  /* 0x0000006ea89c723c */ /* 0x040fe2000004189c */
[----:B------:R-:W-:Y:S01]  /*6910*/  FADD.FTZ R0, R24, R0 ;  /* 0x0000000018007221 */ /* 0x000fe20000010000 */
[----:B------:R-:W-:Y:S01]  /*6920*/  FADD.FTZ R2, R232, R2 ;  /* 0x00000002e8027221 */ /* 0x000fe20000010000 */
[----:B------:R-:W-:Y:S02]  /*6930*/  FADD.FTZ R234, R212, R234 ;  /* 0x000000ead4ea7221 */ /* 0x000fe40000010000 */
[----:B------:R-:W-:Y:S01]  /*6940*/  FADD.FTZ R0, R17, R0 ;  /* 0x0000000011007221 */ /* 0x000fe20000010000 */
[----:B------:R-:W-:Y:S01]  /*6950*/  FADD.FTZ R3, R231, R2 ;  /* 0x00000002e7037221 */ /* 0x000fe20000010000 */
[----:B------:R-:W-:Y:S01]  /*6960*/  FADD.FTZ R234, R213, R234 ;  /* 0x000000ead5ea7221 */ /* 0x000fe20000010000 */
[----:B-1----:R-:W-:Y:S01]  /*6970*/  HMMA.16816.F32.BF16 R112, R168, R120, R52 ;  /* 0x00000078a870723c */ /* 0x002fe20000041834 */
[----:B------:R-:W-:Y:S01]  /*6980*/  FADD.FTZ R0, R193, R0 ;  /* 0x00000000c1007221 */ /* 0x000fe20000010000 */
[----:B------:R-:W-:Y:S01]  /*6990*/  FADD.FTZ R3, R230, R3 ;  /* 0x00000003e6037221 */ /* 0x000fe20000010000 */
[----:B------:R-:W-:-:S02]  /*69a0*/  FADD.FTZ R234, R211, R234 ;  /* 0x000000ead3ea7221 */ /* 0x000fc40000010000 */
        /* <DEDUP_REMOVED lines=19> */
[----:B------:R-:W-:Y:S01]  /*6ae0*/  FADD.FTZ R234, R186, R234 ;  /* 0x000000eabaea7221 */ /* 0x000fe20000010000 */
        /* <DEDUP_REMOVED lines=15> */
[----:B------:R-:W-:Y:S01]  /*6be0*/  FADD.FTZ R236, R236, R2 ;  /* 0x00000002ecec7221 */ /* 0x000fe20000010000 */
[----:B------:R-:W-:-:S04]  /*6bf0*/  FADD.FTZ R237, R237, R0 ;  /* 0x00000000eded7221 */ /* 0x000fc80000010000 */
[C---:B------:R-:W-:Y:S06]  /*6c00*/  HMMA.16816.F32.BF16 R100, R128.reuse, R108, R100 ;  /* 0x0000006c8064723c */ /* 0x040fec0000041864 */
[----:B------:R-:W-:Y:S06]  /*6c10*/  HMMA.16816.F32.BF16 R160, R128, R120, R160 ;  /* 0x0000007880a0723c */ /* 0x000fec00000418a0 */
[----:B------:R-:W-:Y:S06]  /*6c20*/  HMMA.16816.F32.BF16 R124, R168, R8, R180 ;  /* 0x00000008a87c723c */ /* 0x000fec00000418b4 */
[C---:B------:R-:W-:Y:S06]  /*6c30*/  HMMA.16816.F32.BF16 R152, R128.reuse, R154, R56 ;  /* 0x0000009a8098723c */ /* 0x040fec0000041838 */
[C---:B------:R-:W-:Y:S06]  /*6c40*/  HMMA.16816.F32.BF16 R80, R128.reuse, R82, R44 ;  /* 0x000000528050723c */ /* 0x040fec000004182c */
[C---:B------:R-:W-:Y:S06]  /*6c50*/  HMMA.16816.F32.BF16 R96, R128.reuse, R98, R36 ;  /* 0x000000628060723c */ /* 0x040fec0000041824 */
[C---:B------:R-:W-:Y:S06]  /*6c60*/  HMMA.16816.F32.BF16 R108, R128.reuse, R110, R40 ;  /* 0x0000006e806c723c */ /* 0x040fec0000041828 */
[C---:B------:R-:W-:Y:S06]  /*6c70*/  HMMA.16816.F32.BF16 R120, R128.reuse, R122, R60 ;  /* 0x0000007a8078723c */ /* 0x040fec000004183c */
[----:B------:R-:W-:Y:S06]  /*6c80*/  HMMA.16816.F32.BF16 R164, R128, R8, R164 ;  /* 0x0000000880a4723c */ /* 0x000fec00000418a4 */
[-C--:B------:R-:W-:Y:S06]  /*6c90*/  HMMA.16816.F32.BF16 R168, R168, R10.reuse, R172 ;  /* 0x0000000aa8a8723c */ /* 0x080fec00000418ac */
[----:B------:R-:W-:Y:S01]  /*6ca0*/  HMMA.16816.F32.BF16 R128, R128, R10, R64 ;  /* 0x0000000a8080723c */ /* 0x000fe20000041840 */
[----:B------:R-:W-:-:S08]  /*6cb0*/  NOP ;  /* 0x0000000000007918 */ /* 0x000fd00000000000 */
[----:B------:R-:W-:-:S15]  /*6cc0*/  @!P5 BRA `(.L_x_120) ;  /* 0x000000400038d947 */ /* 0x000fde0003800000 */
[----:B------:R-:W2:Y:S01]  /*6cd0*/  LDL.LU R206, [R1+0x20] ;  /* 0x0000200001ce7983 */ /* 0x000ea20000300800 */
[----:B------:R-:W-:Y:S01]  /*6ce0*/  ULDC UR4, c[0x0][0x2d0] ;  /* 0x0000b40000047ab9 */ /* 0x000fe20000000800 */
[----:B------:R-:W1:Y:S01]  /*6cf0*/  LDC.64 R226, c[0x0][0x250] ;  /* 0x00009400ffe27b82 */ /* 0x000e620000000a00 */
[----:B------:R-:W-:Y:S01]  /*6d00*/  ISETP.GE.AND P4, PT, R244, UR4, PT ;  /* 0x00000004f4007c0c */ /* 0x000fe2000bf86270 */
[----:B------:R-:W3:Y:S01]  /*6d10*/  S2R R189, SR_TID.X ;  /* 0x0000000000bd7919 */ /* 0x000ee20000002100 */
[----:B------:R-:W-:Y:S01]  /*6d20*/  IMAD.MOV.U32 R3, RZ, RZ, R137 ;  /* 0x000000ffff037224 */ /* 0x000fe200078e0089 */
[----:B------:R-:W-:Y:S01]  /*6d30*/  MOV R139, R132 ;  /* 0x00000084008b7202 */ /* 0x000fe20000000f00 */
[----:B------:R-:W-:Y:S01]  /*6d40*/  IMAD.MOV.U32 R138, RZ, RZ, R135 ;  /* 0x000000ffff8a7224 */ /* 0x000fe200078e0087 */
[----:B------:R-:W-:Y:S01]  /*6d50*/  ULDC UR5, c[0x0][0x2d0] ;  /* 0x0000b40000057ab9 */ /* 0x000fe20000000800 */
[----:B------:R-:W-:Y:S01]  /*6d60*/  ULDC UR4, c[0x0][0x2ec] ;  /* 0x0000bb0000047ab9 */ /* 0x000fe20000000800 */
[----:B------:R-:W-:-:S06]  /*6d70*/  ULDC.64 UR6, c[0x0][0x248] ;  /* 0x0000920000067ab9 */ /* 0x000fcc0000000a00 */
[----:B------:R-:W4:Y:S08]  /*6d80*/  @!P4 LDC.64 R242, c[0x0][0x220] ;  /* 0x00008800fff2cb82 */ /* 0x000f300000000a00 */
[----:B------:R-:W1:Y:S01]  /*6d90*/  @!P4 LDC.64 R240, c[0x0][0x220] ;  /* 0x00008800fff0cb82 */ /* 0x000e620000000a00 */
[----:B---3--:R-:W-:-:S05]  /*6da0*/  LOP3.LUT R189, R189, 0x3, RZ, 0xc0, !PT ;  /* 0x00000003bdbd7812 */ /* 0x008fca00078ec0ff */
[----:B------:R-:W-:-:S05]  /*6db0*/  IMAD R224, R189, -0x2, R228 ;  /* 0xfffffffebde07824 */ /* 0x000fca00078e02e4 */
[----:B------:R-:W-:Y:S01]  /*6dc0*/  IADD3 R224, R134, R224, -R207 ;  /* 0x000000e086e07210 */ /* 0x000fe20007ffe8cf */
[----:B------:R-:W-:Y:S01]  /*6dd0*/  IMAD.MOV.U32 R134, RZ, RZ, R136 ;  /* 0x000000ffff867224 */ /* 0x000fe200078e0088 */
[----:B--2---:R-:W-:Y:S01]  /*6de0*/  LEA.HI.SX32 R223, R206, 0xfffffffe, 0x1a ;  /* 0xfffffffecedf7811 */ /* 0x004fe200078fd2ff */
[----:B-1--4-:R-:W-:Y:S06]  /*6df0*/  BRA `(.L_x_121) ;  /* 0x0000000000fc7947 */ /* 0x012fec0003800000 */
.L_x_123:
[----:B------:R-:W2:Y:S01]  /*6e00*/  LDL.64 R214, [R1] ;  /* 0x0000000001d67983 */ /* 0x000ea20000100a00 */
        /* <DEDUP_REMOVED lines=21> */
[----:B-----5:R-:W-:Y:S01]  /*6f60*/  @!P2 LEA R176, P1, R2, R176, 0x1 ;  /* 0x000000b002b0a211 */ /* 0x020fe200078208ff */
[----:B------:R-:W-:Y:S01]  /*6f70*/  @!PT LDS RZ, [RZ] ;  /* 0x00000000fffff984 */ /* 0x000fe20000000800 */
[----:B------:R-:W-:Y:S01]  /*6f80*/  @!PT LDS RZ, [RZ] ;  /* 0x00000000fffff984 */ /* 0x000fe20000000800 */
[----:B------:R-:W-:Y:S01]  /*6f90*/  @!PT LDS RZ, [RZ] ;  /* 0x00000000fffff984 */ /* 0x000fe20000000800 */
[----:B------:R1:W-:Y:S01]  /*6fa0*/  @!P4 LDGSTS.E.BYPASS.LTC128B.128 [R222+0x6000], desc[UR8][R136.64] ;  /* 0x0600000088decfae */ /* 0x0003e2000b901d48 */
[----:B------:R-:W-:Y:S02]  /*6fb0*/  IADD3 R132, P0, R248, R2, RZ ;  /* 0x00000002f8847210 */ /* 0x000fe40007f1e0ff */
[--C-:B------:R-:W-:Y:S01]  /*6fc0*/  @!P2 LEA.HI.X R177, R2, R177, R135.reuse, 0x1, P1 ;  /* 0x000000b102b1a211 */ /* 0x100fe200008f0c87 */
[----:B------:R2:W-:Y:S01]  /*6fd0*/  @P3 STS.128 [R222+0x7000], RZ ;  /* 0x007000ffde003388 */ /* 0x0005e20000000c00 */
[C---:B---3--:R-:W-:Y:S01]  /*6fe0*/  @!P4 LEA R174, P6, R132.reuse, R174, 0x1 ;  /* 0x000000ae84aec211 */ /* 0x048fe200078c08ff */
        /* <DEDUP_REMOVED lines=32> */
.L_x_121:
[----:B------:R-:W-:Y:S04]  /*71f0*/  DEPBAR.LE SB0, 0x0 ;  /* 0x000080000000791a */ /* 0x000fe80000000000 */
[----:B------:R-:W-:Y:S01]  /*7200*/  BAR.SYNC.DEFER_BLOCKING 0x0 ;  /* 0x0000000000007b1d */ /* 0x000fe20000010000 */
[----:B------:R-:W-:Y:S01]  /*7210*/  ISETP.GE.AND P3, PT, R238, UR5, PT ;  /* 0x00000005ee007c0c */ /* 0x000fe2000bf66270 */
[-C--:B------:R-:W-:Y:S01]  /*7220*/  IMAD.WIDE.U32 R4, R223, R226.reuse, RZ ;  /* 0x000000e2df047225 */ /* 0x080fe200078e00ff */
[----:B------:R-:W-:Y:S02]  /*7230*/  SHF.R.S32.HI R0, RZ, 0x1f, R223 ;  /* 0x0000001fff007819 */ /* 0x000fe400000114df */
[----:B------:R-:W-:Y:S01]  /*7240*/  ISETP.GE.AND P2, PT, R239, UR5, PT ;  /* 0x00000005ef007c0c */ /* 0x000fe2000bf46270 */
[----:B------:R-:W-:Y:S02]  /*7250*/  IMAD.MOV.U32 R136, RZ, RZ, -0x40 ;  /* 0xffffffc0ff887424 */ /* 0x000fe400078e00ff */
[----:B------:R-:W-:Y:S04]  /*7260*/  IMAD R0, R0, R226, RZ ;  /* 0x000000e200007224 */ /* 0x000fe800078e02ff */
[----:B------:R-:W-:Y:S01]  /*7270*/  IMAD R2, R223, R227, R0 ;  /* 0x000000e3df027224 */ /* 0x000fe200078e0200 */
[C---:B------:R-:W-:Y:S03]  /*7280*/  LEA R0, P0, R4.reuse, R250, 0x6 ;  /* 0x000000fa04007211 */ /* 0x040fe600078030ff */
[----:B------:R-:W-:Y:S05]  /*7290*/  IMAD.IADD R2, R5, 0x1, R2 ;  /* 0x0000000105027824 */ /* 0x000fea00078e0202 */
[----:B------:R-:W-:Y:S02]  /*72a0*/  LEA.HI.X R4, R4, R252, R2, 0x6, P0 ;  /* 0x000000fc04047211 */ /* 0x000fe400000f3402 */
[----:B------:R-:W-:Y:S01]  /*72b0*/  @!P4 LEA R6, P0, R0, R242, 0x1 ;  /* 0x000000f20006c211 */ /* 0x000fe200078008ff */
[----:B------:R-:W1:Y:S01]  /*72c0*/  @!P3 LDC.64 R14, c[0x0][0x220] ;  /* 0x00008800ff0ebb82 */ /* 0x000e620000000a00 */
[----:B------:R-:W-:Y:S01]  /*72d0*/  @P4 STS.64 [R222+0x9008], RZ ;  /* 0x009008ffde004388 */ /* 0x000fe20000000a00 */
[----:B------:R-:W-:Y:S02]  /*72e0*/  LEA R2, P6, R226, R0, 0x5 ;  /* 0x00000000e2027211 */ /* 0x000fe400078c28ff */
[--C-:B------:R-:W-:Y:S04]  /*72f0*/  @!P4 LEA.HI.X R7, R0, R243, R4.reuse, 0x1, P0 ;  /* 0x000000f30007c211 */ /* 0x100fe800000f0c04 */
[----:B------:R-:W2:Y:S01]  /*7300*/  @!P2 LDC.64 R12, c[0x0][0x220] ;  /* 0x00008800ff0cab82 */ /* 0x000ea20000000a00 */
[----:B------:R-:W-:Y:S01]  /*7310*/  @P4 STS [R222+0x9000], RZ ;  /* 0x009000ffde004388 */ /* 0x000fe20000000800 */
[----:B------:R-:W-:Y:S03]  /*7320*/  @!P4 LEA R10, P5, R2, R240, 0x1 ;  /* 0x000000f0020ac211 */ /* 0x000fe600078a08ff */
[----:B------:R-:W-:Y:S03]  /*7330*/  @P4 STS [R222+0x9004], RZ ;  /* 0x009004ffde004388 */ /* 0x000fe60000000800 */
[----:B------:R-:W3:Y:S01]  /*7340*/  @!P3 LDC.64 R8, c[0x0][0x220] ;  /* 0x00008800ff08bb82 */ /* 0x000ee20000000a00 */
[----:B------:R-:W-:Y:S01]  /*7350*/  @!PT LDS RZ, [RZ] ;  /* 0x00000000fffff984 */ /* 0x000fe20000000800 */
[----:B------:R-:W-:Y:S01]  /*7360*/  @!PT LDS RZ, [RZ] ;  /* 0x00000000fffff984 */ /* 0x000fe20000000800 */
[----:B------:R-:W-:Y:S01]  /*7370*/  @!PT LDS RZ, [RZ] ;  /* 0x00000000fffff984 */ /* 0x000fe20000000800 */
[----:B------:R4:W-:Y:S07]  /*7380*/  @!P4 LDGSTS.E.BYPASS.LTC128B.128 [R222+0x9000], desc[UR8][R6.64] ;  /* 0x0900000006decfae */ /* 0x0009ee000b901d48 */
[----:B------:R-:W4:Y:S01]  /*7390*/  @!P2 LDC.64 R16, c[0x0][0x220] ;  /* 0x00008800ff10ab82 */ /* 0x000f220000000a00 */
[----:B------:R-:W-:Y:S01]  /*73a0*/  @P3 STS.128 [R222+0xa000], RZ ;  /* 0x00a000ffde003388 */ /* 0x000fe20000000c00 */
[C---:B-1----:R-:W-:Y:S04]  /*73b0*/  @!P3 LEA R14, P1, R0.reuse, R14, 0x1 ;  /* 0x0000000e000eb211 */ /* 0x042fe800078208ff */
[C-C-:B------:R-:W-:Y:S02]  /*73c0*/  @!P3 LEA.HI.X R15, R0.reuse, R15, R4.reuse, 0x1, P1 ;  /* 0x0000000f000fb211 */ /* 0x140fe400008f0c04 */
[C---:B--2---:R-:W-:Y:S03]  /*73d0*/  @!P2 LEA R12, P0, R0.reuse, R12, 0x1 ;  /* 0x0000000c000ca211 */ /* 0x044fe600078008ff */
[----:B------:R-:W-:Y:S01]  /*73e0*/  @!PT LDS RZ, [RZ] ;  /* 0x00000000fffff984 */ /* 0x000fe20000000800 */
[----:B------:R-:W-:Y:S01]  /*73f0*/  @!PT LDS RZ, [RZ] ;  /* 0x00000000fffff984 */ /* 0x000fe20000000800 */
[----:B------:R-:W-:Y:S01]  /*7400*/  @!PT LDS RZ, [RZ] ;  /* 0x00000000fffff984 */ /* 0x000fe20000000800 */
[----:B------:R-:W-:Y:S01]  /*7410*/  @!P3 LDGSTS.E.BYPASS.LTC128B.128 [R222+0xa000], desc[UR8][R14.64+0x40] ;  /* 0x0a0000400edebfae */ /* 0x000fe2000b901d48 */
[----:B------:R-:W-:Y:S01]  /*7420*/  @!P2 LEA.HI.X R13, R0, R13, R4, 0x1, P0 ;  /* 0x0000000d000da211 */ /* 0x000fe200000f0c04 */
[C---:B------:R-:W-:Y:S01]  /*7430*/  IMAD R0, R223.reuse, R136, 0x40 ;  /* 0x00000040df007424 */ /* 0x040fe200078e0288 */
[----:B------:R-:W-:Y:S02]  /*7440*/  LEA.HI.X R4, R226, R4, R227, 0x5, P6 ;  /* 0x00000004e2047211 */ /* 0x000fe400030f2ce3 */
[----:B---3--:R-:W-:Y:S01]  /*7450*/  @!P3 LEA R8, P1, R2, R8, 0x1 ;  /* 0x000000080208b211 */ /* 0x008fe200078208ff */
[----:B------:R-:W-:Y:S01]  /*7460*/  IMAD.IADD R0, R224, 0x1, R0 ;  /* 0x00000001e0007824 */ /* 0x000fe200078e0200 */
[C-C-:B------:R-:W-:Y:S01]  /*7470*/  @!P4 LEA.HI.X R11, R2.reuse, R241, R4.reuse, 0x1, P5 ;  /* 0x000000f1020bc211 */ /* 0x140fe200028f0c04 */
[----:B------:R-:W-:Y:S01]  /*7480*/  @P2 STS.128 [R222+0xb000], RZ ;  /* 0x00b000ffde002388 */ /* 0x000fe20000000c00 */
[C-C-:B------:R-:W-:Y:S02]  /*7490*/  @!P3 LEA.HI.X R9, R2.reuse, R9, R4.reuse, 0x1, P1 ;  /* 0x000000090209b211 */ /* 0x140fe400008f0c04 */
[C---:B----4-:R-:W-:Y:S04]  /*74a0*/  @!P2 LEA R6, P0, R2.reuse, R16, 0x1 ;  /* 0x000000100206a211 */ /* 0x050fe800078008ff */
[----:B------:R-:W-:Y:S01]  /*74b0*/  @!P2 LEA.HI.X R7, R2, R17, R4, 0x1, P0 ;  /* 0x000000110207a211 */ /* 0x000fe200000f0c04 */
[----:B------:R-:W-:Y:S01]  /*74c0*/  @!PT LDS RZ, [RZ] ;  /* 0x00000000fffff984 */ /* 0x000fe20000000800 */
[----:B------:R-:W-:Y:S01]  /*74d0*/  @!PT LDS RZ, [RZ] ;  /* 0x00000000fffff984 */ /* 0x000fe20000000800 */
[----:B------:R-:W-:Y:S01]  /*74e0*/  @!PT LDS RZ, [RZ] ;  /* 0x00000000fffff984 */ /* 0x000fe20000000800 */
[----:B------:R-:W-:Y:S01]  /*74f0*/  @!P2 LDGSTS.E.BYPASS.LTC128B.128 [R222+0xb000], desc[UR8][R12.64+0x80] ;  /* 0x0b0000800cdeafae */ /* 0x000fe2000b901d48 */
[----:B------:R-:W-:Y:S04]  /*7500*/  IMAD R2, R223, -0x40, R224 ;  /* 0xffffffc0df027824 */ /* 0x000fe800078e02e0 */
[C---:B------:R-:W-:Y:S02]  /*7510*/  VIADD R137, R2.reuse, 0x8 ;  /* 0x0000000802897836 */ /* 0x040fe40000000000 */
[C---:B------:R-:W-:Y:S01]  /*7520*/  VIADD R132, R2.reuse, 0x48 ;  /* 0x0000004802847836 */ /* 0x040fe20000000000 */
[----:B------:R-:W-:Y:S01]  /*7530*/  @P4 STS.128 [R222+0x9800], RZ ;  /* 0x009800ffde004388 */ /* 0x000fe20000000c00 */
[C---:B------:R-:W-:Y:S02]  /*7540*/  VIADD R136, R2.reuse, 0x7 ;  /* 0x0000000702887836 */ /* 0x040fe40000000000 */
[----:B------:R-:W-:Y:S01]  /*7550*/  VIADD R135, R2, 0x3f ;  /* 0x0000003f02877836 */ /* 0x000fe20000000000 */
[----:B------:R-:W-:Y:S04]  /*7560*/  ISETP.GE.AND P0, PT, R132, RZ, PT ;  /* 0x000000ff8400720c */ /* 0x000fe80003f06270 */
[----:B------:R-:W-:Y:S01]  /*7570*/  @!PT LDS RZ, [RZ] ;  /* 0x00000000fffff984 */ /* 0x000fe20000000800 */
[----:B------:R-:W-:Y:S01]  /*7580*/  @!PT LDS RZ, [RZ] ;  /* 0x00000000fffff984 */ /* 0x000fe20000000800 */
[----:B------:R-:W-:Y:S01]  /*7590*/  @!PT LDS RZ, [RZ] ;  /* 0x00000000fffff984 */ /* 0x000fe20000000800 */
[----:B------:R-:W-:Y:S01]  /*75a0*/  @!P4 LDGSTS.E.BYPASS.LTC128B.128 [R222+0x9800], desc[UR8][R10.64] ;  /* 0x098000000adecfae */ /* 0x000fe2000b901d48 */
[----:B------:R-:W-:Y:S07]  /*75b0*/  ISETP.GE.AND P1, PT, R135, RZ, PT ;  /* 0x000000ff8700720c */ /* 0x000fee0003f26270 */
[----:B------:R-:W-:Y:S01]  /*75c0*/  @P3 STS.128 [R222+0xa800], RZ ;  /* 0x00a800ffde003388 */ /* 0x000fe20000000c00 */
[C---:B------:R-:W-:Y:S04]  /*75d0*/  @!P0 IADD3 R132, -R0.reuse, -0x8, RZ ;  /* 0xfffffff800848810 */ /* 0x040fe80007ffe1ff */
[----:B------:R-:W-:Y:S02]  /*75e0*/  I2FP.F32.S32 R132, R132 ;  /* 0x0000008400847245 */ /* 0x000fe40000201400 */
[----:B------:R-:W-:Y:S01]  /*75f0*/  @!P1 IADD3 R135, -R0, 0x1, RZ ;  /* 0x0000000100879810 */ /* 0x000fe20007ffe1ff */
[----:B------:R-:W-:Y:S01]  /*7600*/  @!PT LDS RZ, [RZ] ;  /* 0x00000000fffff984 */ /* 0x000fe20000000800 */
[----:B------:R-:W-:Y:S01]  /*7610*/  @!PT LDS RZ, [RZ] ;  /* 0x00000000fffff984 */ /* 0x000fe20000000800 */
[----:B------:R-:W-:Y:S01]  /*7620*/  @!PT LDS RZ, [RZ] ;  /* 0x00000000fffff984 */ /* 0x000fe20000000800 */
[----:B------:R-:W-:Y:S03]  /*7630*/  @!P3 LDGSTS.E.BYPASS.LTC128B.128 [R222+0xa800], desc[UR8][R8.64+0x40] ;  /* 0x0a80004008debfae */ /* 0x000fe6000b901d48 */
[----:B------:R-:W-:Y:S05]  /*7640*/  I2FP.F32.S32 R135, R135 ;  /* 0x0000008700877245 */ /* 0x000fea0000201400 */
[----:B------:R-:W-:Y:S08]  /*7650*/  @P2 STS.128 [R222+0xb800], RZ ;  /* 0x00b800ffde002388 */ /* 0x000ff00000000c00 */
[----:B------:R-:W-:Y:S01]  /*7660*/  @!PT LDS RZ, [RZ] ;  /* 0x00000000fffff984 */ /* 0x000fe20000000800 */
[----:B------:R-:W-:Y:S01]  /*7670*/  @!PT LDS RZ, [RZ] ;  /* 0x00000000fffff984 */ /* 0x000fe20000000800 */
[----:B------:R-:W-:Y:S01]  /*7680*/  @!PT LDS RZ, [RZ] ;  /* 0x00000000fffff984 */ /* 0x000fe20000000800 */
[----:B------:R1:W-:Y:S08]  /*7690*/  @!P2 LDGSTS.E.BYPASS.LTC128B.128 [R222+0xb800], desc[UR8][R6.64+0x80] ;  /* 0x0b80008006deafae */ /* 0x0003f0000b901d48 */
[----:B------:R-:W-:Y:S08]  /*76a0*/  LDSM.16.M88.4 R64, [R220] ;  /* 0x00000000dc40783b */ /* 0x000ff00000000200 */
[----:B------:R-:W1:Y:S08]  /*76b0*/  LDSM.16.M88.4 R16, [R217+0x6000] ;  /* 0x00600000d910783b */ /* 0x000e700000000200 */
[----:B------:R-:W2:Y:S08]  /*76c0*/  LDSM.16.M88.4 R60, [R220+0x1000] ;  /* 0x00100000dc3c783b */ /* 0x000eb00000000200 */
[----:B------:R-:W3:Y:S08]  /*76d0*/  LDSM.16.M88.4 R32, [R217+0x6400] ;  /* 0x00640000d920783b */ /* 0x000ef00000000200 */
[----:B------:R-:W0:Y:S08]  /*76e0*/  LDGDEPBAR ;  /* 0x00000000000079af */ /* 0x000e300000000000 */
[----:B------:R-:W4:Y:S08]  /*76f0*/  LDSM.16.M88.4 R48, [R217+0x6800] ;  /* 0x00680000d930783b */ /* 0x000f300000000200 */
[----:B------:R-:W5:Y:S01]  /*7700*/  LDSM.16.M88.4 R172, [R217+0x6c00] ;  /* 0x006c0000d9ac783b */ /* 0x000f620000000200 */
[-C--:B-1----:R-:W-:Y:S07]  /*7710*/  HMMA.16816.F32.BF16 R4, R64, R16.reuse, RZ ;  /* 0x000000104004723c */ /* 0x082fee00000418ff */
[----:B------:R-:W-:Y:S01]  /*7720*/  LDSM.16.M88.4 R176, [R221] ;  /* 0x00000000ddb0783b */ /* 0x000fe20000000200 */
[C---:B--2---:R-:W-:Y:S07]  /*7730*/  HMMA.16816.F32.BF16 R8, R60.reuse, R16, RZ ;  /* 0x000000103c08723c */ /* 0x044fee00000418ff */
[----:B------:R-:W1:Y:S01]  /*7740*/  LDSM.16.M88.4 R180, [R219+0x6000] ;  /* 0x00600000dbb4783b */ /* 0x000e620000000200 */
[-C--:B------:R-:W-:Y:S06]  /*7750*/  HMMA.16816.F32.BF16 R12, R60, R18.reuse, RZ ;  /* 0x000000123c0c723c */ /* 0x080fec00000418ff */
[C---:B------:R-:W-:Y:S01]  /*7760*/  HMMA.16816.F32.BF16 R16, R64.reuse, R18, RZ ;  /* 0x000000124010723c */ /* 0x040fe200000418ff */
[----:B------:R-:W2:Y:S05]  /*7770*/  LDSM.16.M88.4 R184, [R221+0x1000] ;  /* 0x00100000ddb8783b */ /* 0x000eaa0000000200 */
[-C--:B---3--:R-:W-:Y:S03]  /*7780*/  HMMA.16816.F32.BF16 R20, R64, R32.reuse, RZ ;  /* 0x000000204014723c */ /* 0x088fe600000418ff */
[----:B------:R-:W3:Y:S03]  /*7790*/  LDSM.16.M88.4 R188, [R219+0x6400] ;  /* 0x00640000dbbc783b */ /* 0x000ee60000000200 */
[C---:B------:R-:W-:Y:S05]  /*77a0*/  HMMA.16816.F32.BF16 R24, R60.reuse, R32, RZ ;  /* 0x000000203c18723c */ /* 0x040fea00000418ff */
[----:B------:R-:W3:Y:S01]  /*77b0*/  LDSM.16.M88.4 R192, [R219+0x6800] ;  /* 0x00680000dbc0783b */ /* 0x000ee20000000200 */
[-C--:B------:R-:W-:Y:S06]  /*77c0*/  HMMA.16816.F32.BF16 R28, R60, R34.reuse, RZ ;  /* 0x000000223c1c723c */ /* 0x080fec00000418ff */
[C---:B------:R-:W-:Y:S01]  /*77d0*/  HMMA.16816.F32.BF16 R32, R64.reuse, R34, RZ ;  /* 0x000000224020723c */ /* 0x040fe200000418ff */
[----:B------:R-:W3:Y:S05]  /*77e0*/  LDSM.16.M88.4 R196, [R219+0x6c00] ;  /* 0x006c0000dbc4783b */ /* 0x000eea0000000200 */
[-C--:B----4-:R-:W-:Y:S03]  /*77f0*/  HMMA.16816.F32.BF16 R36, R64, R48.reuse, RZ ;  /* 0x000000304024723c */ /* 0x090fe600000418ff */
[----:B------:R-:W-:Y:S03]  /*7800*/  LDSM.16.M88.4 R200, [R220+0x3000] ;  /* 0x00300000dcc8783b */ /* 0x000fe60000000200 */
[C---:B------:R-:W-:Y:S05]  /*7810*/  HMMA.16816.F32.BF16 R40, R60.reuse, R48, RZ ;  /* 0x000000303c28723c */ /* 0x040fea00000418ff */
[----:B------:R-:W-:Y:S01]  /*7820*/  LDSM.16.M88.4 R204, [R217+0x7400] ;  /* 0x00740000d9cc783b */ /* 0x000fe20000000200 */
[-C--:B------:R-:W-:Y:S06]  /*7830*/  HMMA.16816.F32.BF16 R44, R60, R50.reuse, RZ ;  /* 0x000000323c2c723c */ /* 0x080fec00000418ff */
[C---:B------:R-:W-:Y:S01]  /*7840*/  HMMA.16816.F32.BF16 R48, R64.reuse, R50, RZ ;  /* 0x000000324030723c */ /* 0x040fe200000418ff */
[----:B------:R-:W-:Y:S05]  /*7850*/  LDSM.16.M88.4 R208, [R221+0x2000] ;  /* 0x00200000ddd0783b */ /* 0x000fea0000000200 */
[-C--:B-----5:R-:W-:Y:S03]  /*7860*/  HMMA.16816.F32.BF16 R52, R64, R172.reuse, RZ ;  /* 0x000000ac4034723c */ /* 0x0a0fe600000418ff */
[----:B------:R-:W-:Y:S03]  /*7870*/  LDSM.16.M88.4 R212, [R219+0x7000] ;  /* 0x00700000dbd4783b */ /* 0x000fe60000000200 */
[C---:B------:R-:W-:Y:S06]  /*7880*/  HMMA.16816.F32.BF16 R56, R60.reuse, R172, RZ ;  /* 0x000000ac3c38723c */ /* 0x040fec00000418ff */
[-C--:B------:R-:W-:Y:S06]  /*7890*/  HMMA.16816.F32.BF16 R60, R60, R174.reuse, RZ ;  /* 0x000000ae3c3c723c */ /* 0x080fec00000418ff */
[----:B------:R-:W-:Y:S01]  /*78a0*/  HMMA.16816.F32.BF16 R64, R64, R174, RZ ;  /* 0x000000ae4040723c */ /* 0x000fe200000418ff */
[----:B------:R-:W-:Y:S05]  /*78b0*/  LDSM.16.M88.4 R172, [R220+0x2000] ;  /* 0x00200000dcac783b */ /* 0x000fea0000000200 */
[-C--:B-1----:R-:W-:Y:S06]  /*78c0*/  HMMA.16816.F32.BF16 R4, R176, R180.reuse, R4 ;  /* 0x000000b4b004723c */ /* 0x082fec0000041804 */
[C---:B--2---:R-:W-:Y:S06]  /*78d0*/  HMMA.16816.F32.BF16 R8, R184.reuse, R180, R8 ;  /* 0x000000b4b808723c */ /* 0x044fec0000041808 */
[-C--:B------:R-:W-:Y:S06]  /*78e0*/  HMMA.16816.F32.BF16 R12, R184, R182.reuse, R12 ;  /* 0x000000b6b80c723c */ /* 0x080fec000004180c */
[C---:B------:R-:W-:Y:S01]  /*78f0*/  HMMA.16816.F32.BF16 R16, R176.reuse, R182, R16 ;  /* 0x000000b6b010723c */ /* 0x040fe20000041810 */
[----:B------:R-:W1:Y:S05]  /*7900*/  LDSM.16.M88.4 R180, [R217+0x7000] ;  /* 0x00700000d9b4783b */ /* 0x000e6a0000000200 */
[-C--:B---3--:R-:W-:Y:S06]  /*7910*/  HMMA.16816.F32.BF16 R20, R176, R188.reuse, R20 ;  /* 0x000000bcb014723c */ /* 0x088fec0000041814 */
        /* <DEDUP_REMOVED lines=8> */
[----:B------:R-:W3:Y:S05]  /*79a0*/  LDSM.16.M88.4 R192, [R217+0x7c00] ;  /* 0x007c0000d9c0783b */ /* 0x000eea0000000200 */
[-C--:B------:R-:W-:Y:S06]  /*79b0*/  HMMA.16816.F32.BF16 R52, R176, R196.reuse, R52 ;  /* 0x000000c4b034723c */ /* 0x080fec0000041834 */
[C---:B------:R-:W-:Y:S06]  /*79c0*/  HMMA.16816.F32.BF16 R56, R184.reuse, R196, R56 ;  /* 0x000000c4b838723c */ /* 0x040fec0000041838 */
[-C--:B------:R-:W-:Y:S01]  /*79d0*/  HMMA.16816.F32.BF16 R60, R184, R198.reuse, R60 ;  /* 0x000000c6b83c723c */ /* 0x080fe2000004183c */
[----:B------:R-:W4:Y:S05]  /*79e0*/  LDSM.16.M88.4 R184, [R221+0x3000] ;  /* 0x00300000ddb8783b */ /* 0x000f2a0000000200 */
[----:B------:R-:W-:Y:S03]  /*79f0*/  HMMA.16816.F32.BF16 R64, R176, R198, R64 ;  /* 0x000000c6b040723c */ /* 0x000fe60000041840 */
[----:B------:R-:W5:Y:S03]  /*7a00*/  LDSM.16.M88.4 R176, [R219+0x7400] ;  /* 0x00740000dbb0783b */ /* 0x000f660000000200 */
[-C--:B-1----:R-:W-:Y:S05]  /*7a10*/  HMMA.16816.F32.BF16 R4, R172, R180.reuse, R4 ;  /* 0x000000b4ac04723c */ /* 0x082fea0000041804 */
[----:B------:R-:W-:Y:S01]  /*7a20*/  LDSM.16.M88.4 R196, [R220+0x5000] ;  /* 0x00500000dcc4783b */ /* 0x000fe20000000200 */
[C---:B------:R-:W-:Y:S06]  /*7a30*/  HMMA.16816.F32.BF16 R8, R200.reuse, R180, R8 ;  /* 0x000000b4c808723c */ /* 0x040fec0000041808 */
[-C--:B------:R-:W-:Y:S06]  /*7a40*/  HMMA.16816.F32.BF16 R12, R200, R182.reuse, R12 ;  /* 0x000000b6c80c723c */ /* 0x080fec000004180c */
[C---:B------:R-:W-:Y:S01]  /*7a50*/  HMMA.16816.F32.BF16 R16, R172.reuse, R182, R16 ;  /* 0x000000b6ac10723c */ /* 0x040fe20000041810 */
[----:B------:R-:W1:Y:S05]  /*7a60*/  LDSM.16.M88.4 R180, [R219+0x7800] ;  /* 0x00780000dbb4783b */ /* 0x000e6a0000000200 */
[-C--:B------:R-:W-:Y:S06]  /*7a70*/  HMMA.16816.F32.BF16 R20, R172, R204.reuse, R20 ;  /* 0x000000ccac14723c */ /* 0x080fec0000041814 */
[C---:B------:R-:W-:Y:S06]  /*7a80*/  HMMA.16816.F32.BF16 R24, R200.reuse, R204, R24 ;  /* 0x000000ccc818723c */ /* 0x040fec0000041818 */
[-C--:B------:R-:W-:Y:S06]  /*7a90*/  HMMA.16816.F32.BF16 R28, R200, R206.reuse, R28 ;  /* 0x000000cec81c723c */ /* 0x080fec000004181c */
[C---:B------:R-:W-:Y:S01]  /*7aa0*/  HMMA.16816.F32.BF16 R32, R172.reuse, R206, R32 ;  /* 0x000000ceac20723c */ /* 0x040fe20000041820 */
[----:B------:R-:W-:Y:S05]  /*7ab0*/  LDSM.16.M88.4 R204, [R217+0x8800] ;  /* 0x00880000d9cc783b */ /* 0x000fea0000000200 */
[-C--:B--2---:R-:W-:Y:S06]  /*7ac0*/  HMMA.16816.F32.BF16 R36, R172, R188.reuse, R36 ;  /* 0x000000bcac24723c */ /* 0x084fec0000041824 */
        /* <DEDUP_REMOVED lines=8> */
[----:B------:R-:W-:Y:S03]  /*7b50*/  HMMA.16816.F32.BF16 R64, R172, R194, R64 ;  /* 0x000000c2ac40723c */ /* 0x000fe60000041840 */
[----:B------:R-:W2:Y:S03]  /*7b60*/  LDSM.16.M88.4 R172, [R219+0x7c00] ;  /* 0x007c0000dbac783b */ /* 0x000ea60000000200 */
[-C--:B------:R-:W-:Y:S05]  /*7b70*/  HMMA.16816.F32.BF16 R4, R208, R212.reuse, R4 ;  /* 0x000000d4d004723c */ /* 0x080fea0000041804 */
[----:B------:R-:W3:Y:S01]  /*7b80*/  LDSM.16.M88.4 R192, [R217+0x8000] ;  /* 0x00800000d9c0783b */ /* 0x000ee20000000200 */
[C---:B----4-:R-:W-:Y:S06]  /*7b90*/  HMMA.16816.F32.BF16 R8, R184.reuse, R212, R8 ;  /* 0x000000d4b808723c */ /* 0x050fec0000041808 */
[-C--:B------:R-:W-:Y:S05]  /*7ba0*/  HMMA.16816.F32.BF16 R12, R184, R214.reuse, R12 ;  /* 0x000000d6b80c723c */ /* 0x080fea000004180c */
[C---:B------:R-:W-:Y:S01]  /*7bb0*/  VIADD R212, R2.reuse, 0xffffffd0 ;  /* 0xffffffd002d47836 */ /* 0x040fe20000000000 */
[C---:B------:R-:W-:Y:S05]  /*7bc0*/  HMMA.16816.F32.BF16 R16, R208.reuse, R214, R16 ;  /* 0x000000d6d010723c */ /* 0x040fea0000041810 */
[C---:B------:R-:W-:Y:S01]  /*7bd0*/  VIADD R213, R2.reuse, 0xffffffcf ;  /* 0xffffffcf02d57836 */ /* 0x040fe20000000000 */
[-C--:B-----5:R-:W-:Y:S06]  /*7be0*/  HMMA.16816.F32.BF16 R20, R208, R176.reuse, R20 ;  /* 0x000000b0d014723c */ /* 0x0a0fec0000041814 */
[C---:B------:R-:W-:Y:S06]  /*7bf0*/  HMMA.16816.F32.BF16 R24, R184.reuse, R176, R24 ;  /* 0x000000b0b818723c */ /* 0x040fec0000041818 */
[-C--:B------:R-:W-:Y:S06]  /*7c00*/  HMMA.16816.F32.BF16 R28, R184, R178.reuse, R28 ;  /* 0x000000b2b81c723c */ /* 0x080fec000004181c */
[C---:B------:R-:W-:Y:S01]  /*7c10*/  HMMA.16816.F32.BF16 R32, R208.reuse, R178, R32 ;  /* 0x000000b2d020723c */ /* 0x040fe20000041820 */
[----:B------:R-:W4:Y:S05]  /*7c20*/  LDSM.16.M88.4 R176, [R217+0x8c00] ;  /* 0x008c0000d9b0783b */ /* 0x000f2a0000000200 */
[-C--:B-1----:R-:W-:Y:S06]  /*7c30*/  HMMA.16816.F32.BF16 R36, R208, R180.reuse, R36 ;  /* 0x000000b4d024723c */ /* 0x082fec0000041824 */
[C---:B------:R-:W-:Y:S06]  /*7c40*/  HMMA.16816.F32.BF16 R40, R184.reuse, R180, R40 ;  /* 0x000000b4b828723c */ /* 0x040fec0000041828 */
[-C--:B------:R-:W-:Y:S06]  /*7c50*/  HMMA.16816.F32.BF16 R44, R184, R182.reuse, R44 ;  /* 0x000000b6b82c723c */ /* 0x080fec000004182c */
[C---:B------:R-:W-:Y:S01]  /*7c60*/  HMMA.16816.F32.BF16 R48, R208.reuse, R182, R48 ;  /* 0x000000b6d030723c */ /* 0x040fe20000041830 */
[----:B------:R-:W-:Y:S05]  /*7c70*/  LDSM.16.M88.4 R180, [R219+0x8000] ;  /* 0x00800000dbb4783b */ /* 0x000fea0000000200 */
[-C--:B--2---:R-:W-:Y:S06]  /*7c80*/  HMMA.16816.F32.BF16 R52, R208, R172.reuse, R52 ;  /* 0x000000acd034723c */ /* 0x084fec0000041834 */
[C---:B------:R-:W-:Y:S06]  /*7c90*/  HMMA.16816.F32.BF16 R56, R184.reuse, R172, R56 ;  /* 0x000000acb838723c */ /* 0x040fec0000041838 */
[-C--:B------:R-:W-:Y:S01]  /*7ca0*/  HMMA.16816.F32.BF16 R60, R184, R174.reuse, R60 ;  /* 0x000000aeb83c723c */ /* 0x080fe2000004183c */
[----:B------:R-:W-:Y:S05]  /*7cb0*/  LDSM.16.M88.4 R184, [R221+0x5000] ;  /* 0x00500000ddb8783b */ /* 0x000fea0000000200 */
[----:B------:R-:W-:Y:S03]  /*7cc0*/  HMMA.16816.F32.BF16 R64, R208, R174, R64 ;  /* 0x000000aed040723c */ /* 0x000fe60000041840 */
[----:B------:R-:W1:Y:S03]  /*7cd0*/  LDSM.16.M88.4 R172, [R221+0x4000] ;  /* 0x00400000ddac783b */ /* 0x000e660000000200 */
[-C--:B---3--:R-:W-:Y:S05]  /*7ce0*/  HMMA.16816.F32.BF16 R4, R188, R192.reuse, R4 ;  /* 0x000000c0bc04723c */ /* 0x088fea0000041804 */
[C---:B------:R-:W-:Y:S01]  /*7cf0*/  VIADD R210, R2.reuse, 0xffffffd8 ;  /* 0xffffffd802d27836 */ /* 0x040fe20000000000 */
[C---:B------:R-:W-:Y:S05]  /*7d00*/  HMMA.16816.F32.BF16 R8, R196.reuse, R192, R8 ;  /* 0x000000c0c408723c */ /* 0x040fea0000041808 */
[C---:B------:R-:W-:Y:S01]  /*7d10*/  VIADD R211, R2.reuse, 0xffffffd7 ;  /* 0xffffffd702d37836 */ /* 0x040fe20000000000 */
[-C--:B------:R-:W-:Y:S05]  /*7d20*/  HMMA.16816.F32.BF16 R12, R196, R194.reuse, R12 ;  /* 0x000000c2c40c723c */ /* 0x080fea000004180c */
[----:B------:R-:W-:Y:S01]  /*7d30*/  VIADD R192, R2, 0xffffffff ;  /* 0xffffffff02c07836 */ /* 0x000fe20000000000 */
[C---:B------:R-:W-:Y:S04]  /*7d40*/  HMMA.16816.F32.BF16 R16, R188.reuse, R194, R16 ;  /* 0x000000c2bc10723c */ /* 0x040fe80000041810 */
[----:B------:R-:W-:Y:S01]  /*7d50*/  ISETP.GE.AND P6, PT, R192, RZ, PT ;  /* 0x000000ffc000720c */ /* 0x000fe20003fc6270 */
[C---:B------:R-:W-:Y:S01]  /*7d60*/  VIADD R193, R2.reuse, 0xffffffdf ;  /* 0xffffffdf02c17836 */ /* 0x040fe20000000000 */
[-C--:B------:R-:W-:Y:S05]  /*7d70*/  HMMA.16816.F32.BF16 R20, R188, R200.reuse, R20 ;  /* 0x000000c8bc14723c */ /* 0x080fea0000041814 */
[C---:B------:R-:W-:Y:S01]  /*7d80*/  VIADD R194, R2.reuse, 0x30 ;  /* 0x0000003002c27836 */ /* 0x040fe20000000000 */
[C---:B------:R-:W-:Y:S05]  /*7d90*/  HMMA.16816.F32.BF16 R24, R196.reuse, R200, R24 ;  /* 0x000000c8c418723c */ /* 0x040fea0000041818 */
[C---:B------:R-:W-:Y:S01]  /*7da0*/  @!P6 IADD3 R192, -R2.reuse, 0x1, RZ ;  /* 0x0000000102c0e810 */ /* 0x040fe20007ffe1ff */
[-C--:B------:R-:W-:Y:S05]  /*7db0*/  HMMA.16816.F32.BF16 R28, R196, R202.reuse, R28 ;  /* 0x000000cac41c723c */ /* 0x080fea000004181c */
[C---:B------:R-:W-:Y:S01]  /*7dc0*/  VIADD R201, R2.reuse, 0x20 ;  /* 0x0000002002c97836 */ /* 0x040fe20000000000 */
[C---:B------:R-:W-:Y:S05]  /*7dd0*/  HMMA.16816.F32.BF16 R32, R188.reuse, R202, R32 ;  /* 0x000000cabc20723c */ /* 0x040fea0000041820 */
[----:B------:R-:W-:Y:S01]  /*7de0*/  VIADD R200, R2, 0xfffffff8 ;  /* 0xfffffff802c87836 */ /* 0x000fe20000000000 */
[-C--:B------:R-:W-:Y:S04]  /*7df0*/  HMMA.16816.F32.BF16 R36, R188, R204.reuse, R36 ;  /* 0x000000ccbc24723c */ /* 0x080fe80000041824 */
[----:B------:R-:W-:Y:S01]  /*7e00*/  ISETP.GE.AND P5, PT, R200, RZ, PT ;  /* 0x000000ffc800720c */ /* 0x000fe20003fa6270 */
[C---:B------:R-:W-:Y:S01]  /*7e10*/  VIADD R203, R2.reuse, 0x47 ;  /* 0x0000004702cb7836 */ /* 0x040fe20000000000 */
[C---:B------:R-:W-:Y:S04]  /*7e20*/  HMMA.16816.F32.BF16 R40, R196.reuse, R204, R40 ;  /* 0x000000ccc428723c */ /* 0x040fe80000041828 */
[----:B------:R-:W-:Y:S01]  /*7e30*/  ISETP.GE.AND P0, PT, R203, RZ, PT ;  /* 0x000000ffcb00720c */ /* 0x000fe20003f06270 */
[C---:B------:R-:W-:Y:S01]  /*7e40*/  VIADD R195, R2.reuse, 0xffffffef ;  /* 0xffffffef02c37836 */ /* 0x040fe20000000000 */
[-C--:B------:R-:W-:Y:S05]  /*7e50*/  HMMA.16816.F32.BF16 R44, R196, R206.reuse, R44 ;  /* 0x000000cec42c723c */ /* 0x080fea000004182c */
[----:B------:R-:W-:Y:S01]  /*7e60*/  @!P5 IADD3 R200, -R2, 0x8, RZ ;  /* 0x0000000802c8d810 */ /* 0x000fe20007ffe1ff */
[C---:B------:R-:W-:Y:S05]  /*7e70*/  HMMA.16816.F32.BF16 R48, R188.reuse, R206, R48 ;  /* 0x000000cebc30723c */ /* 0x040fea0000041830 */
[----:B------:R-:W-:Y:S01]  /*7e80*/  @!P0 IADD3 R203, -R0, -0x7, RZ ;  /* 0xfffffff900cb8810 */ /* 0x000fe20007ffe1ff */
[-C--:B----4-:R-:W-:Y:S05]  /*7e90*/  HMMA.16816.F32.BF16 R52, R188, R176.reuse, R52 ;  /* 0x000000b0bc34723c */ /* 0x090fea0000041834 */
[----:B------:R-:W-:Y:S01]  /*7ea0*/  I2FP.F32.S32 R203, R203 ;  /* 0x000000cb00cb7245 */ /* 0x000fe20000201400 */
[C---:B------:R-:W-:Y:S05]  /*7eb0*/  HMMA.16816.F32.BF16 R56, R196.reuse, R176, R56 ;  /* 0x000000b0c438723c */ /* 0x040fea0000041838 */
[C---:B------:R-:W-:Y:S01]  /*7ec0*/  VIADD R204, R2.reuse, 0x1f ;  /* 0x0000001f02cc7836 */ /* 0x040fe20000000000 */
[-C--:B------:R-:W-:Y:S05]  /*7ed0*/  HMMA.16816.F32.BF16 R60, R196, R178.reuse, R60 ;  /* 0x000000b2c43c723c */ /* 0x080fea000004183c */
[----:B------:R-:W-:Y:S01]  /*7ee0*/  VIADD R206, R2, 0x37 ;  /* 0x0000003702ce7836 */ /* 0x000fe20000000000 */
[----:B------:R-:W-:Y:S01]  /*7ef0*/  HMMA.16816.F32.BF16 R64, R188, R178, R64 ;  /* 0x000000b2bc40723c */ /* 0x000fe20000041840 */
[----:B------:R-:W2:Y:S03]  /*7f00*/  LDSM.16.M88.4 R176, [R219+0x8400] ;  /* 0x00840000dbb0783b */ /* 0x000ea60000000200 */
[----:B------:R-:W-:Y:S01]  /*7f10*/  ISETP.GE.AND P6, PT, R206, RZ, PT ;  /* 0x000000ffce00720c */ /* 0x000fe20003fc6270 */
[C---:B------:R-:W-:Y:S01]  /*7f20*/  VIADD R198, R2.reuse, 0xffffffe8 ;  /* 0xffffffe802c67836 */ /* 0x040fe20000000000 */
[-C--:B-1----:R-:W-:Y:S05]  /*7f30*/  HMMA.16816.F32.BF16 R4, R172, R180.reuse, R4 ;  /* 0x000000b4ac04723c */ /* 0x082fea0000041804 */
[----:B------:R-:W-:Y:S01]  /*7f40*/  VIADD R199, R2, 0xffffffe7 ;  /* 0xffffffe702c77836 */ /* 0x000fe20000000000 */
[C---:B------:R-:W-:Y:S05]  /*7f50*/  HMMA.16816.F32.BF16 R8, R184.reuse, R180, R8 ;  /* 0x000000b4b808723c */ /* 0x040fea0000041808 */
[----:B------:R-:W-:Y:S01]  /*7f60*/  @!P6 IADD3 R206, -R0, 0x9, RZ ;  /* 0x0000000900cee810 */ /* 0x000fe20007ffe1ff */
[-C--:B------:R-:W-:Y:S03]  /*7f70*/  HMMA.16816.F32.BF16 R12, R184, R182.reuse, R12 ;  /* 0x000000b6b80c723c */ /* 0x080fe6000004180c */
[----:B------:R-:W-:Y:S02]  /*7f80*/  ISETP.GE.AND P6, PT, R194, RZ, PT ;  /* 0x000000ffc200720c */ /* 0x000fe40003fc6270 */
[C---:B------:R-:W-:Y:S01]  /*7f90*/  IADD3 R180, -R2.reuse, -0x7, RZ ;  /* 0xfffffff902b47810 */ /* 0x040fe20007ffe1ff */
[C---:B------:R-:W-:Y:S05]  /*7fa0*/  HMMA.16816.F32.BF16 R16, R172.reuse, R182, R16 ;  /* 0x000000b6ac10723c */ /* 0x040fea0000041810 */
[C---:B------:R-:W-:Y:S01]  /*7fb0*/  IADD3 R181, -R2.reuse, -0x8, RZ ;  /* 0xfffffff802b57810 */ /* 0x040fe20007ffe1ff */
[C---:B------:R-:W-:Y:S02]  /*7fc0*/  VIADD R197, R2.reuse, 0x2f ;  /* 0x0000002f02c57836 */ /* 0x040fe40000000000 */
[----:B------:R-:W-:Y:S03]  /*7fd0*/  VIADD R207, R2, 0xfffffff7 ;  /* 0xfffffff702cf7836 */ /* 0x000fe60000000000 */
[----:B------:R-:W-:Y:S01]  /*7fe0*/  @!P6 IADD3 R194, -R0, 0x10, RZ ;  /* 0x0000001000c2e810 */ /* 0x000fe20007ffe1ff */
[-C--:B------:R-:W-:Y:S01]  /*7ff0*/  FFMA.FTZ R10, R132, -R133.reuse, R10 ;  /* 0x80000085840a7223 */ /* 0x080fe2000001000a */
[----:B------:R-:W-:Y:S01]  /*8000*/  ISETP.GE.AND P5, PT, R207, RZ, PT ;  /* 0x000000ffcf00720c */ /* 0x000fe20003fa6270 */
[----:B------:R-:W-:Y:S01]  /*8010*/  VIADD R205, R2, 0x38 ;  /* 0x0000003802cd7836 */ /* 0x000fe20000000000 */
[----:B------:R-:W-:Y:S01]  /*8020*/  ISETP.GE.AND P6, PT, R198, RZ, PT ;  /* 0x000000ffc600720c */ /* 0x000fe20003fc6270 */
[-C--:B------:R-:W-:Y:S01]  /*8030*/  FFMA.FTZ R9, R135, -R133.reuse, R9 ;  /* 0x8000008587097223 */ /* 0x080fe20000010009 */
[-C--:B--2---:R-:W-:Y:S03]  /*8040*/  HMMA.16816.F32.BF16 R20, R172, R176.reuse, R20 ;  /* 0x000000b0ac14723c */ /* 0x084fe60000041814 */
[----:B------:R-:W-:Y:S01]  /*8050*/  ISETP.GE.AND P1, PT, R205, RZ, PT ;  /* 0x000000ffcd00720c */ /* 0x000fe20003f26270 */
[----:B------:R-:W-:Y:S02]  /*8060*/  VIADD R196, R2, 0xfffffff0 ;  /* 0xfffffff002c47836 */ /* 0x000fe40000000000 */
[-C--:B------:R-:W-:Y:S01]  /*8070*/  FFMA.FTZ R15, R135, -R133.reuse, R15 ;  /* 0x80000085870f7223 */ /* 0x080fe2000001000f */
[C---:B------:R-:W-:Y:S04]  /*8080*/  HMMA.16816.F32.BF16 R24, R184.reuse, R176, R24 ;  /* 0x000000b0b818723c */ /* 0x040fe80000041818 */
[----:B------:R-:W-:Y:S01]  /*8090*/  ISETP.GE.AND P0, PT, R196, RZ, PT ;  /* 0x000000ffc400720c */ /* 0x000fe20003f06270 */
[C---:B------:R-:W-:Y:S01]  /*80a0*/  VIADD R191, R2.reuse, 0x28 ;  /* 0x0000002802bf7836 */ /* 0x040fe20000000000 */
[C---:B------:R-:W-:Y:S01]  /*80b0*/  @!P5 IADD3 R207, -R2.reuse, 0x9, RZ ;  /* 0x0000000902cfd810 */ /* 0x040fe20007ffe1ff */
[-C--:B------:R-:W-:Y:S03]  /*80c0*/  HMMA.16816.F32.BF16 R28, R184, R178.reuse, R28 ;  /* 0x000000b2b81c723c */ /* 0x080fe6000004181c */
[----:B------:R-:W-:Y:S01]  /*80d0*/  ISETP.GE.AND P5, PT, R197, RZ, PT ;  /* 0x000000ffc500720c */ /* 0x000fe20003fa6270 */
[C---:B------:R-:W-:Y:S01]  /*80e0*/  VIADD R190, R2.reuse, 0x27 ;  /* 0x0000002702be7836 */ /* 0x040fe20000000000 */
[----:B------:R-:W-:Y:S01]  /*80f0*/  IABS R176, R2 ;  /* 0x0000000200b07213 */ /* 0x000fe20000000000 */
[C---:B------:R-:W-:Y:S05]  /*8100*/  HMMA.16816.F32.BF16 R32, R172.reuse, R178, R32 ;  /* 0x000000b2ac20723c */ /* 0x040fea0000041820 */
[----:B------:R-:W-:Y:S01]  /*8110*/  @!P6 IADD3 R198, -R2, 0x18, RZ ;  /* 0x0000001802c6e810 */ /* 0x000fe20007ffe1ff */
[----:B------:R-:W-:Y:S01]  /*8120*/  IMAD.MOV.U32 R132, RZ, RZ, R176 ;  /* 0x000000ffff847224 */ /* 0x000fe200078e00b0 */
[----:B------:R-:W-:Y:S01]  /*8130*/  ISETP.GE.AND P6, PT, R201, RZ, PT ;  /* 0x000000ffc900720c */ /* 0x000fe20003fc6270 */
[----:B------:R-:W1:Y:S03]  /*8140*/  LDSM.16.M88.4 R176, [R219+0x8800] ;  /* 0x00880000dbb0783b */ /* 0x000e660000000200 */
[----:B------:R-:W-:Y:S01]  /*8150*/  @!P5 IADD3 R197, -R0, 0x11, RZ ;  /* 0x0000001100c5d810 */ /* 0x000fe20007ffe1ff */
[C---:B------:R-:W-:Y:S01]  /*8160*/  VIADD R202, R2.reuse, 0xffffffe0 ;  /* 0xffffffe002ca7836 */ /* 0x040fe20000000000 */
[----:B------:R-:W-:Y:S01]  /*8170*/  ISETP.GE.AND P5, PT, R199, RZ, PT ;  /* 0x000000ffc700720c */ /* 0x000fe20003fa6270 */
[----:B------:R-:W-:Y:S01]  /*8180*/  VIADD R208, R2, 0xffffffc8 ;  /* 0xffffffc802d07836 */ /* 0x000fe20000000000 */
[----:B------:R-:W-:Y:S01]  /*8190*/  @!P1 IADD3 R205, -R0, 0x8, RZ ;  /* 0x0000000800cd9810 */ /* 0x000fe20007ffe1ff */
[C---:B------:R-:W-:Y:S01]  /*81a0*/  VIADD R209, R2.reuse, 0xffffffc7 ;  /* 0xffffffc702d17836 */ /* 0x040fe20000000000 */
[----:B------:R-:W-:Y:S01]  /*81b0*/  ISETP.GE.AND P1, PT, R195, RZ, PT ;  /* 0x000000ffc300720c */ /* 0x000fe20003f26270 */
[C---:B------:R-:W-:Y:S01]  /*81c0*/  VIADD R135, R2.reuse, 0x18 ;  /* 0x0000001802877836 */ /* 0x040fe20000000000 */
[C---:B------:R-:W-:Y:S01]  /*81d0*/  @!P0 IADD3 R196, -R2.reuse, 0x10, RZ ;  /* 0x0000001002c48810 */ /* 0x040fe20007ffe1ff */
[----:B------:R-:W-:Y:S01]  /*81e0*/  VIADD R189, R2, 0x10 ;  /* 0x0000001002bd7836 */ /* 0x000fe20000000000 */
[----:B------:R-:W-:Y:S01]  /*81f0*/  @!P6 IADD3 R201, -R0, 0x20, RZ ;  /* 0x0000002000c9e810 */ /* 0x000fe20007ffe1ff */
[C---:B------:R-:W-:Y:S01]  /*8200*/  VIADD R188, R2.reuse, 0xf ;  /* 0x0000000f02bc7836 */ /* 0x040fe20000000000 */
[----:B------:R-:W-:Y:S01]  /*8210*/  ISETP.GE.AND P6, PT, R137, RZ, PT ;  /* 0x000000ff8900720c */ /* 0x000fe20003fc6270 */
[----:B------:R-:W-:Y:S01]  /*8220*/  FFMA.FTZ R11, R203, -R133, R11 ;  /* 0x80000085cb0b7223 */ /* 0x000fe2000001000b */
[----:B------:R-:W-:Y:S02]  /*8230*/  ISETP.GE.AND P0, PT, R191, RZ, PT ;  /* 0x000000ffbf00720c */ /* 0x000fe40003f06270 */
[----:B------:R-:W-:Y:S02]  /*8240*/  @!P5 IADD3 R199, -R2, 0x19, RZ ;  /* 0x0000001902c7d810 */ /* 0x000fe40007ffe1ff */
[----:B------:R-:W-:Y:S02]  /*8250*/  ISETP.GE.AND P5, PT, R204, RZ, PT ;  /* 0x000000ffcc00720c */ /* 0x000fe40003fa6270 */
[----:B------:R-:W-:Y:S02]  /*8260*/  SEL R181, R181, R137, !P6 ;  /* 0x00000089b5b57207 */ /* 0x000fe40007000000 */
[----:B------:R-:W-:Y:S02]  /*8270*/  @!P1 IADD3 R195, -R2, 0x11, RZ ;  /* 0x0000001102c39810 */ /* 0x000fe40007ffe1ff */
[----:B------:R-:W-:Y:S02]  /*8280*/  I2FP.F32.S32 R181, R181 ;  /* 0x000000b500b57245 */ /* 0x000fe40000201400 */
[----:B------:R-:W-:Y:S02]  /*8290*/  ISETP.GE.AND P1, PT, R190, RZ, PT ;  /* 0x000000ffbe00720c */ /* 0x000fe40003f26270 */
[----:B------:R-:W-:Y:S01]  /*82a0*/  @!P0 IADD3 R191, -R0, 0x18, RZ ;  /* 0x0000001800bf8810 */ /* 0x000fe20007ffe1ff */
[-C--:B------:R-:W-:Y:S01]  /*82b0*/  FFMA.FTZ R6, R181, -R133.reuse, R6 ;  /* 0x80000085b5067223 */ /* 0x080fe20000010006 */
[----:B------:R-:W-:Y:S02]  /*82c0*/  ISETP.GE.AND P0, PT, R202, RZ, PT ;  /* 0x000000ffca00720c */ /* 0x000fe40003f06270 */
[----:B------:R-:W-:Y:S02]  /*82d0*/  @!P5 IADD3 R204, -R0, 0x21, RZ ;  /* 0x0000002100ccd810 */ /* 0x000fe40007ffe1ff */
[----:B------:R-:W-:Y:S02]  /*82e0*/  ISETP.GE.AND P5, PT, R136, RZ, PT ;  /* 0x000000ff8800720c */ /* 0x000fe40003fa6270 */
[----:B------:R-:W-:Y:S01]  /*82f0*/  I2FP.F32.S32 R132, R132 ;  /* 0x0000008400847245 */ /* 0x000fe20000201400 */
[-C--:B-1----:R-:W-:Y:S03]  /*8300*/  HMMA.16816.F32.BF16 R36, R172, R176.reuse, R36 ;  /* 0x000000b0ac24723c */ /* 0x082fe60000041824 */
[----:B------:R-:W-:Y:S01]  /*8310*/  SEL R180, R180, R136, !P5 ;  /* 0x00000088b4b47207 */ /* 0x000fe20006800000 */
[-C--:B------:R-:W-:Y:S01]  /*8320*/  FFMA.FTZ R4, R132, -R133.reuse, R4 ;  /* 0x8000008584047223 */ /* 0x080fe20000010004 */
[----:B------:R-:W-:Y:S01]  /*8330*/  @!P1 IADD3 R190, -R0, 0x19, RZ ;  /* 0x0000001900be9810 */ /* 0x000fe20007ffe1ff */
[-C--:B------:R-:W-:Y:S01]  /*8340*/  FFMA.FTZ R18, R132, -R133.reuse, R18 ;  /* 0x8000008584127223 */ /* 0x080fe20000010012 */
[----:B------:R-:W-:Y:S01]  /*8350*/  I2FP.F32.S32 R180, R180 ;  /* 0x000000b400b47245 */ /* 0x000fe20000201400 */
[C---:B------:R-:W-:Y:S01]  /*8360*/  VIADD R132, R2.reuse, 0x17 ;  /* 0x0000001702847836 */ /* 0x040fe20000000000 */
[----:B------:R-:W-:Y:S01]  /*8370*/  ISETP.GE.AND P1, PT, R193, RZ, PT ;  /* 0x000000ffc100720c */ /* 0x000fe20003f26270 */
[C---:B------:R-:W-:Y:S04]  /*8380*/  HMMA.16816.F32.BF16 R40, R184.reuse, R176, R40 ;  /* 0x000000b0b828723c */ /* 0x040fe80000041828 */
[----:B------:R-:W-:Y:S01]  /*8390*/  @!P0 IADD3 R202, -R2, 0x20, RZ ;  /* 0x0000002002ca8810 */ /* 0x000fe20007ffe1ff */
[-C--:B------:R-:W-:Y:S01]  /*83a0*/  FFMA.FTZ R7, R180, -R133.reuse, R7 ;  /* 0x80000085b4077223 */ /* 0x080fe20000010007 */
[----:B------:R-:W-:Y:S01]  /*83b0*/  I2FP.F32.S32 R180, R192 ;  /* 0x000000c000b47245 */ /* 0x000fe20000201400 */
[-C--:B------:R-:W-:Y:S03]  /*83c0*/  HMMA.16816.F32.BF16 R44, R184, R178.reuse, R44 ;  /* 0x000000b2b82c723c */ /* 0x080fe6000004182c */
[----:B------:R-:W-:Y:S01]  /*83d0*/  ISETP.GE.AND P0, PT, R210, RZ, PT ;  /* 0x000000ffd200720c */ /* 0x000fe20003f06270 */
[-C--:B------:R-:W-:Y:S01]  /*83e0*/  FFMA.FTZ R5, R180, -R133.reuse, R5 ;  /* 0x80000085b4057223 */ /* 0x080fe20000010005 */
[----:B------:R-:W-:Y:S01]  /*83f0*/  @!P1 IADD3 R193, -R2, 0x21, RZ ;  /* 0x0000002102c19810 */ /* 0x000fe20007ffe1ff */
[----:B------:R-:W-:Y:S01]  /*8400*/  FFMA.FTZ R19, R180, -R133, R19 ;  /* 0x80000085b4137223 */ /* 0x000fe20000010013 */
[----:B------:R-:W-:Y:S01]  /*8410*/  ISETP.GE.AND P1, PT, R211, RZ, PT ;  /* 0x000000ffd300720c */ /* 0x000fe20003f26270 */
[----:B------:R-:W1:Y:S01]  /*8420*/  LDSM.16.M88.4 R180, [R219+0x8c00] ;  /* 0x008c0000dbb4783b */ /* 0x000e620000000200 */
[----:B------:R-:W-:Y:S04]  /*8430*/  DEPBAR.LE SB0, 0x0 ;  /* 0x000080000000791a */ /* 0x000fe80000000000 */
[----:B------:R-:W-:Y:S01]  /*8440*/  @!P6 IADD3 R137, -R0, 0x38, RZ ;  /* 0x000000380089e810 */ /* 0x000fe20007ffe1ff */
[C---:B------:R-:W-:Y:S01]  /*8450*/  HMMA.16816.F32.BF16 R48, R172.reuse, R178, R48 ;  /* 0x000000b2ac30723c */ /* 0x040fe20000041830 */
[----:B------:R-:W-:Y:S04]  /*8460*/  BAR.SYNC.DEFER_BLOCKING 0x0 ;  /* 0x0000000000007b1d */ /* 0x000fe80000010000 */
[C---:B------:R-:W-:Y:S02]  /*8470*/  @!P0 IADD3 R210, -R2.reuse, 0x28, RZ ;  /* 0x0000002802d28810 */ /* 0x040fe40007ffe1ff */
[----:B------:R-:W-:Y:S02]  /*8480*/  @!P1 IADD3 R211, -R2, 0x29, RZ ;  /* 0x0000002902d39810 */ /* 0x000fe40007ffe1ff */
[----:B------:R-:W-:Y:S02]  /*8490*/  ISETP.GE.AND P0, PT, R212, RZ, PT ;  /* 0x000000ffd400720c */ /* 0x000fe40003f06270 */
[----:B------:R-:W-:Y:S02]  /*84a0*/  ISETP.GE.AND P1, PT, R213, RZ, PT ;  /* 0x000000ffd500720c */ /* 0x000fe40003f26270 */
[----:B------:R-:W-:Y:S02]  /*84b0*/  @!P5 IADD3 R136, -R0, 0x39, RZ ;  /* 0x000000390088d810 */ /* 0x000fe40007ffe1ff */
[----:B------:R-:W-:Y:S02]  /*84c0*/  I2FP.F32.S32 R177, R205 ;  /* 0x000000cd00b17245 */ /* 0x000fe40000201400 */
[----:B------:R-:W-:Y:S02]  /*84d0*/  I2FP.F32.S32 R176, R206 ;  /* 0x000000ce00b07245 */ /* 0x000fe40000201400 */
[----:B------:R-:W-:Y:S01]  /*84e0*/  I2FP.F32.S32 R196, R196 ;  /* 0x000000c400c47245 */ /* 0x000fe20000201400 */
[C---:B------:R-:W-:Y:S01]  /*84f0*/  FFMA.FTZ R12, R177.reuse, -R133, R12 ;  /* 0x80000085b10c7223 */ /* 0x040fe2000001000c */
[----:B------:R-:W-:Y:S01]  /*8500*/  I2FP.F32.S32 R137, R137 ;  /* 0x0000008900897245 */ /* 0x000fe20000201400 */
[-C--:B------:R-:W-:Y:S01]  /*8510*/  FFMA.FTZ R26, R177, -R133.reuse, R26 ;  /* 0x80000085b11a7223 */ /* 0x080fe2000001001a */
[----:B------:R-:W-:Y:S01]  /*8520*/  @!P0 IADD3 R212, -R2, 0x30, RZ ;  /* 0x0000003002d48810 */ /* 0x000fe20007ffe1ff */
[-C--:B------:R-:W-:Y:S01]  /*8530*/  FFMA.FTZ R13, R176, -R133.reuse, R13 ;  /* 0x80000085b00d7223 */ /* 0x080fe2000001000d */
[----:B------:R-:W-:Y:S01]  /*8540*/  @!P1 IADD3 R213, -R2, 0x31, RZ ;  /* 0x0000003102d59810 */ /* 0x000fe20007ffe1ff */
[-C--:B------:R-:W-:Y:S01]  /*8550*/  FFMA.FTZ R27, R176, -R133.reuse, R27 ;  /* 0x80000085b01b7223 */ /* 0x080fe2000001001b */
[----:B------:R-:W-:Y:S01]  /*8560*/  ISETP.GE.AND P0, PT, R208, RZ, PT ;  /* 0x000000ffd000720c */ /* 0x000fe20003f06270 */
[CC--:B------:R-:W-:Y:S01]  /*8570*/  FFMA.FTZ R20, R196.reuse, -R133.reuse, R20 ;  /* 0x80000085c4147223 */ /* 0x0c0fe20000010014 */
[----:B------:R-:W-:Y:S01]  /*8580*/  ISETP.GE.AND P1, PT, R209, RZ, PT ;  /* 0x000000ffd100720c */ /* 0x000fe20003f26270 */
[----:B------:R-:W-:Y:S01]  /*8590*/  FFMA.FTZ R34, R196, -R133, R34 ;  /* 0x80000085c4227223 */ /* 0x000fe20000010022 */
[----:B------:R-:W-:Y:S02]  /*85a0*/  I2FP.F32.S32 R195, R195 ;  /* 0x000000c300c37245 */ /* 0x000fe40000201400 */
[----:B------:R-:W-:Y:S01]  /*85b0*/  I2FP.F32.S32 R178, R202 ;  /* 0x000000ca00b27245 */ /* 0x000fe20000201400 */
[-C--:B-1----:R-:W-:Y:S03]  /*85c0*/  HMMA.16816.F32.BF16 R52, R172, R180.reuse, R52 ;  /* 0x000000b4ac34723c */ /* 0x082fe60000041834 */
[----:B------:R-:W-:Y:S01]  /*85d0*/  I2FP.F32.S32 R191, R191 ;  /* 0x000000bf00bf7245 */ /* 0x000fe20000201400 */
[----:B------:R-:W-:Y:S01]  /*85e0*/  FFMA.FTZ R21, R195, -R133, R21 ;  /* 0x80000085c3157223 */ /* 0x000fe20000010015 */
[----:B------:R-:W-:Y:S01]  /*85f0*/  I2FP.F32.S32 R179, R193 ;  /* 0x000000c100b37245 */ /* 0x000fe20000201400 */
[C---:B------:R-:W-:Y:S04]  /*8600*/  HMMA.16816.F32.BF16 R56, R184.reuse, R180, R56 ;  /* 0x000000b4b838723c */ /* 0x040fe80000041838 */
[----:B------:R-:W-:Y:S01]  /*8610*/  ISETP.GT.AND P5, PT, R223, RZ, PT ;  /* 0x000000ffdf00720c */ /* 0x000fe20003fa4270 */
[-C--:B------:R-:W-:Y:S01]  /*8620*/  FFMA.FTZ R35, R195, -R133.reuse, R35 ;  /* 0x80000085c3237223 */ /* 0x080fe20000010023 */
[----:B------:R-:W-:Y:S01]  /*8630*/  @!P0 IADD3 R208, -R2, 0x38, RZ ;  /* 0x0000003802d08810 */ /* 0x000fe20007ffe1ff */
[-C--:B------:R-:W-:Y:S03]  /*8640*/  HMMA.16816.F32.BF16 R60, R184, R182.reuse, R60 ;  /* 0x000000b6b83c723c */ /* 0x080fe6000004183c */
[----:B------:R-:W-:Y:S01]  /*8650*/  ISETP.GE.AND P0, PT, R135, RZ, PT ;  /* 0x000000ff8700720c */ /* 0x000fe20003f06270 */
[-C--:B------:R-:W-:Y:S01]  /*8660*/  FFMA.FTZ R36, R178, -R133.reuse, R36 ;  /* 0x80000085b2247223 */ /* 0x080fe20000010024 */
[----:B------:R-:W-:Y:S01]  /*8670*/  @!P1 IADD3 R209, -R2, 0x39, RZ ;  /* 0x0000003902d19810 */ /* 0x000fe20007ffe1ff */
[----:B------:R-:W-:Y:S04]  /*8680*/  HMMA.16816.F32.BF16 R64, R172, R182, R64 ;  /* 0x000000b6ac40723c */ /* 0x000fe80000041840 */
[----:B------:R-:W-:Y:S01]  /*8690*/  ISETP.GE.AND P1, PT, R132, RZ, PT ;  /* 0x000000ff8400720c */ /* 0x000fe20003f26270 */
[-C--:B------:R-:W-:Y:S01]  /*86a0*/  FFMA.FTZ R28, R191, -R133.reuse, R28 ;  /* 0x80000085bf1c7223 */ /* 0x080fe2000001001c */
[----:B------:R-:W-:Y:S01]  /*86b0*/  I2FP.F32.S32 R2, R200 ;  /* 0x000000c800027245 */ /* 0x000fe20000201400 */
[-C--:B------:R-:W-:Y:S01]  /*86c0*/  FFMA.FTZ R37, R179, -R133.reuse, R37 ;  /* 0x80000085b3257223 */ /* 0x080fe20000010025 */
[----:B------:R-:W-:Y:S03]  /*86d0*/  I2FP.F32.S32 R190, R190 ;  /* 0x000000be00be7245 */ /* 0x000fe60000201400 */
[----:B------:R-:W-:Y:S01]  /*86e0*/  @!P0 IADD3 R135, -R0, 0x28, RZ ;  /* 0x0000002800878810 */ /* 0x000fe20007ffe1ff */
[CC--:B------:R-:W-:Y:S01]  /*86f0*/  FFMA.FTZ R16, R2.reuse, -R133.reuse, R16 ;  /* 0x8000008502107223 */ /* 0x0c0fe20000010010 */
[----:B------:R-:W-:Y:S01]  /*8700*/  ISETP.GE.AND P0, PT, R189, RZ, PT ;  /* 0x000000ffbd00720c */ /* 0x000fe20003f06270 */
[-C--:B------:R-:W-:Y:S01]  /*8710*/  FFMA.FTZ R22, R2, -R133.reuse, R22 ;  /* 0x8000008502167223 */ /* 0x080fe20000010016 */
[----:B------:R-:W-:Y:S01]  /*8720*/  I2FP.F32.S32 R2, R194 ;  /* 0x000000c200027245 */ /* 0x000fe20000201400 */
[-C--:B------:R-:W-:Y:S01]  /*8730*/  FFMA.FTZ R29, R190, -R133.reuse, R29 ;  /* 0x80000085be1d7223 */ /* 0x080fe2000001001d */
[----:B------:R-:W-:Y:S01]  /*8740*/  @!P1 IADD3 R132, -R0, 0x29, RZ ;  /* 0x0000002900849810 */ /* 0x000fe20007ffe1ff */
[-C--:B------:R-:W-:Y:S01]  /*8750*/  FFMA.FTZ R60, R137, -R133.reuse, R60 ;  /* 0x80000085893c7223 */ /* 0x080fe2000001003c */
[----:B------:R-:W-:Y:S01]  /*8760*/  ISETP.GE.AND P1, PT, R188, RZ, PT ;  /* 0x000000ffbc00720c */ /* 0x000fe20003f26270 */
[CC--:B------:R-:W-:Y:S01]  /*8770*/  FFMA.FTZ R24, R2.reuse, -R133.reuse, R24 ;  /* 0x8000008502187223 */ /* 0x0c0fe20000010018 */
[----:B------:R-:W-:Y:S01]  /*8780*/  I2FP.F32.S32 R177, R132 ;  /* 0x0000008400b17245 */ /* 0x000fe20000201400 */
[-C--:B------:R-:W-:Y:S01]  /*8790*/  FFMA.FTZ R30, R2, -R133.reuse, R30 ;  /* 0x80000085021e7223 */ /* 0x080fe2000001001e */
[----:B------:R-:W-:Y:S01]  /*87a0*/  I2FP.F32.S32 R2, R198 ;  /* 0x000000c600027245 */ /* 0x000fe20000201400 */
[-C--:B------:R-:W-:Y:S01]  /*87b0*/  FFMA.FTZ R50, R178, -R133.reuse, R50 ;  /* 0x80000085b2327223 */ /* 0x080fe20000010032 */
[----:B------:R-:W-:Y:S01]  /*87c0*/  I2FP.F32.S32 R132, R212 ;  /* 0x000000d400847245 */ /* 0x000fe20000201400 */
[-C--:B------:R-:W-:Y:S01]  /*87d0*/  FFMA.FTZ R42, R191, -R133.reuse, R42 ;  /* 0x80000085bf2a7223 */ /* 0x080fe2000001002a */
[----:B------:R-:W-:Y:S01]  /*87e0*/  @!P0 IADD3 R189, -R0, 0x30, RZ ;  /* 0x0000003000bd8810 */ /* 0x000fe20007ffe1ff */
[C---:B------:R-:W-:Y:S01]  /*87f0*/  FFMA.FTZ R32, R2.reuse, -R133, R32 ;  /* 0x8000008502207223 */ /* 0x040fe20000010020 */
[----:B------:R-:W-:Y:S01]  /*8800*/  I2FP.F32.S32 R176, R135 ;  /* 0x0000008700b07245 */ /* 0x000fe20000201400 */
[----:B------:R-:W-:Y:S01]  /*8810*/  FFMA.FTZ R38, R2, -R133, R38 ;  /* 0x8000008502267223 */ /* 0x000fe20000010026 */
[----:B------:R-:W-:Y:S01]  /*8820*/  I2FP.F32.S32 R2, R201 ;  /* 0x000000c900027245 */ /* 0x000fe20000201400 */
[-C--:B------:R-:W-:Y:S01]  /*8830*/  FFMA.FTZ R52, R132, -R133.reuse, R52 ;  /* 0x8000008584347223 */ /* 0x080fe20000010034 */
[----:B------:R-:W-:Y:S01]  /*8840*/  @!P1 IADD3 R188, -R0, 0x31, RZ ;  /* 0x0000003100bc9810 */ /* 0x000fe20007ffe1ff */
[-C--:B------:R-:W-:Y:S01]  /*8850*/  FFMA.FTZ R66, R132, -R133.reuse, R66 ;  /* 0x8000008584427223 */ /* 0x080fe20000010042 */
[----:B------:R-:W-:Y:S01]  /*8860*/  IABS R0, R0 ;  /* 0x0000000000007213 */ /* 0x000fe20000000000 */
[CC--:B------:R-:W-:Y:S01]  /*8870*/  FFMA.FTZ R40, R2.reuse, -R133.reuse, R40 ;  /* 0x8000008502287223 */ /* 0x0c0fe20000010028 */
[----:B------:R-:W-:Y:S01]  /*8880*/  I2FP.F32.S32 R135, R210 ;  /* 0x000000d200877245 */ /* 0x000fe20000201400 */
[-C--:B------:R-:W-:Y:S01]  /*8890*/  FFMA.FTZ R46, R2, -R133.reuse, R46 ;  /* 0x80000085022e7223 */ /* 0x080fe2000001002e */
[----:B------:R-:W-:Y:S01]  /*88a0*/  I2FP.F32.S32 R0, R0 ;  /* 0x0000000000007245 */ /* 0x000fe20000201400 */
[----:B------:R-:W-:Y:S01]  /*88b0*/  FFMA.FTZ R51, R179, -R133, R51 ;  /* 0x80000085b3337223 */ /* 0x000fe20000010033 */
[----:B------:R-:W-:Y:S01]  /*88c0*/  I2FP.F32.S32 R2, R213 ;  /* 0x000000d500027245 */ /* 0x000fe20000201400 */
[----:B------:R-:W-:Y:S01]  /*88d0*/  FFMA.FTZ R48, R135, -R133, R48 ;  /* 0x8000008587307223 */ /* 0x000fe20000010030 */
[----:B------:R-:W-:Y:S01]  /*88e0*/  FMNMX.FTZ R132, R4, R3, !PT ;  /* 0x0000000304847209 */ /* 0x000fe20007810000 */
[CC--:B------:R-:W-:Y:S01]  /*88f0*/  FFMA.FTZ R8, R0.reuse, -R133.reuse, R8 ;  /* 0x8000008500087223 */ /* 0x0c0fe20000010008 */
[----:B------:R-:W-:Y:S01]  /*8900*/  I2FP.F32.S32 R172, R208 ;  /* 0x000000d000ac7245 */ /* 0x000fe20000201400 */
[----:B------:R-:W-:Y:S01]  /*8910*/  FFMA.FTZ R14, R0, -R133, R14 ;  /* 0x80000085000e7223 */ /* 0x000fe2000001000e */
[----:B------:R-:W-:Y:S01]  /*8920*/  I2FP.F32.S32 R0, R207 ;  /* 0x000000cf00007245 */ /* 0x000fe20000201400 */
[CC--:B------:R-:W-:Y:S01]  /*8930*/  FFMA.FTZ R53, R2.reuse, -R133.reuse, R53 ;  /* 0x8000008502357223 */ /* 0x0c0fe20000010035 */
[----:B------:R-:W-:Y:S01]  /*8940*/  FMNMX.FTZ R132, R5, R132, !PT ;  /* 0x0000008405847209 */ /* 0x000fe20007810000 */
[-C--:B------:R-:W-:Y:S01]  /*8950*/  FFMA.FTZ R67, R2, -R133.reuse, R67 ;  /* 0x8000008502437223 */ /* 0x080fe20000010043 */
[----:B------:R-:W-:Y:S01]  /*8960*/  FMNMX.FTZ R2, R6, R134, !PT ;  /* 0x0000008606027209 */ /* 0x000fe20007810000 */
[-C--:B------:R-:W-:Y:S01]  /*8970*/  FFMA.FTZ R17, R0, -R133.reuse, R17 ;  /* 0x8000008500117223 */ /* 0x080fe20000010011 */
[----:B------:R-:W-:Y:S01]  /*8980*/  FMNMX.FTZ R132, R16, R132, !PT ;  /* 0x0000008410847209 */ /* 0x000fe20007810000 */
[----:B------:R-:W-:Y:S01]  /*8990*/  FFMA.FTZ R23, R0, -R133, R23 ;  /* 0x8000008500177223 */ /* 0x000fe20000010017 */
[----:B------:R-:W-:Y:S01]  /*89a0*/  I2FP.F32.S32 R0, R197 ;  /* 0x000000c500007245 */ /* 0x000fe20000201400 */
[----:B------:R-:W-:Y:S01]  /*89b0*/  FFMA.FTZ R54, R135, -R133, R54 ;  /* 0x8000008587367223 */ /* 0x000fe20000010036 */
[----:B------:R-:W-:Y:S01]  /*89c0*/  I2FP.F32.S32 R135, R209 ;  /* 0x000000d100877245 */ /* 0x000fe20000201400 */
[-C--:B------:R-:W-:Y:S01]  /*89d0*/  FFMA.FTZ R43, R190, -R133.reuse, R43 ;  /* 0x80000085be2b7223 */ /* 0x080fe2000001002b */
[----:B------:R-:W-:Y:S01]  /*89e0*/  FMNMX.FTZ R2, R7, R2, !PT ;  /* 0x0000000207027209 */ /* 0x000fe20007810000 */
[CC--:B------:R-:W-:Y:S01]  /*89f0*/  FFMA.FTZ R25, R0.reuse, -R133.reuse, R25 ;  /* 0x8000008500197223 */ /* 0x0c0fe20000010019 */
[----:B------:R-:W-:Y:S01]  /*8a00*/  FMNMX.FTZ R137, R17, R132, !PT ;  /* 0x0000008411897209 */ /* 0x000fe20007810000 */
[----:B------:R-:W-:Y:S01]  /*8a10*/  FFMA.FTZ R31, R0, -R133, R31 ;  /* 0x80000085001f7223 */ /* 0x000fe2000001001f */
[----:B------:R-:W-:Y:S01]  /*8a20*/  I2FP.F32.S32 R0, R199 ;  /* 0x000000c700007245 */ /* 0x000fe20000201400 */
[-C--:B------:R-:W-:Y:S01]  /*8a30*/  FFMA.FTZ R65, R135, -R133.reuse, R65 ;  /* 0x8000008587417223 */ /* 0x080fe20000010041 */
[----:B------:R-:W-:Y:S01]  /*8a40*/  FMNMX.FTZ R135, R8, R138, !PT ;  /* 0x0000008a08877209 */ /* 0x000fe20007810000 */
[----:B------:R-:W-:Y:S01]  /*8a50*/  FFMA.FTZ R44, R176, -R133, R44 ;  /* 0x80000085b02c7223 */ /* 0x000fe2000001002c */
[----:B------:R-:W-:Y:S01]  /*8a60*/  FMNMX.FTZ R137, R20, R137, !PT ;  /* 0x0000008914897209 */ /* 0x000fe20007810000 */
[C---:B------:R-:W-:Y:S01]  /*8a70*/  FFMA.FTZ R33, R0.reuse, -R133, R33 ;  /* 0x8000008500217223 */ /* 0x040fe20000010021 */
[----:B------:R-:W-:Y:S01]  /*8a80*/  FMNMX.FTZ R132, R9, R135, !PT ;  /* 0x0000008709847209 */ /* 0x000fe20007810000 */
[-C--:B------:R-:W-:Y:S01]  /*8a90*/  FFMA.FTZ R39, R0, -R133.reuse, R39 ;  /* 0x8000008500277223 */ /* 0x080fe20000010027 */
[----:B------:R-:W-:Y:S01]  /*8aa0*/  I2FP.F32.S32 R0, R204 ;  /* 0x000000cc00007245 */ /* 0x000fe20000201400 */
[-C--:B------:R-:W-:Y:S01]  /*8ab0*/  FFMA.FTZ R45, R177, -R133.reuse, R45 ;  /* 0x80000085b12d7223 */ /* 0x080fe2000001002d */
[----:B------:R-:W-:Y:S01]  /*8ac0*/  FMNMX.FTZ R132, R12, R132, !PT ;  /* 0x000000840c847209 */ /* 0x000fe20007810000 */
[----:B------:R-:W-:Y:S01]  /*8ad0*/  FFMA.FTZ R64, R172, -R133, R64 ;  /* 0x80000085ac407223 */ /* 0x000fe20000010040 */
[----:B------:R-:W-:Y:S01]  /*8ae0*/  FMNMX.FTZ R180, R21, R137, !PT ;  /* 0x0000008915b47209 */ /* 0x000fe20007810000 */
[CC--:B------:R-:W-:Y:S01]  /*8af0*/  FFMA.FTZ R41, R0.reuse, -R133.reuse, R41 ;  /* 0x8000008500297223 */ /* 0x0c0fe20000010029 */
[----:B------:R-:W-:Y:S01]  /*8b00*/  FMNMX.FTZ R132, R13, R132, !PT ;  /* 0x000000840d847209 */ /* 0x000fe20007810000 */
[----:B------:R-:W-:Y:S01]  /*8b10*/  FFMA.FTZ R47, R0, -R133, R47 ;  /* 0x80000085002f7223 */ /* 0x000fe2000001002f */
[----:B------:R-:W-:Y:S01]  /*8b20*/  I2FP.F32.S32 R0, R211 ;  /* 0x000000d300007245 */ /* 0x000fe20000201400 */
[-C--:B------:R-:W-:Y:S01]  /*8b30*/  FFMA.FTZ R58, R176, -R133.reuse, R58 ;  /* 0x80000085b03a7223 */ /* 0x080fe2000001003a */
[----:B------:R-:W-:Y:S01]  /*8b40*/  FMNMX.FTZ R180, R32, R180, !PT ;  /* 0x000000b420b47209 */ /* 0x000fe20007810000 */
[-C--:B------:R-:W-:Y:S01]  /*8b50*/  FFMA.FTZ R59, R177, -R133.reuse, R59 ;  /* 0x80000085b13b7223 */ /* 0x080fe2000001003b */
[----:B------:R-:W-:Y:S01]  /*8b60*/  FMNMX.FTZ R132, R24, R132, !PT ;  /* 0x0000008418847209 */ /* 0x000fe20007810000 */
[CC--:B------:R-:W-:Y:S01]  /*8b70*/  FFMA.FTZ R49, R0.reuse, -R133.reuse, R49 ;  /* 0x8000008500317223 */ /* 0x0c0fe20000010031 */
[----:B------:R-:W-:Y:S01]  /*8b80*/  FMNMX.FTZ R180, R33, R180, !PT ;  /* 0x000000b421b47209 */ /* 0x000fe20007810000 */
[-C--:B------:R-:W-:Y:S01]  /*8b90*/  FFMA.FTZ R55, R0, -R133.reuse, R55 ;  /* 0x8000008500377223 */ /* 0x080fe20000010037 */
[----:B------:R-:W-:Y:S02]  /*8ba0*/  I2FP.F32.S32 R0, R188 ;  /* 0x000000bc00007245 */ /* 0x000fe40000201400 */
[----:B------:R-:W-:Y:S02]  /*8bb0*/  I2FP.F32.S32 R188, R136 ;  /* 0x0000008800bc7245 */ /* 0x000fe40000201400 */
[----:B------:R-:W-:Y:S01]  /*8bc0*/  FMNMX.FTZ R136, R18, R2, !PT ;  /* 0x0000000212887209 */ /* 0x000fe20007810000 */
[----:B------:R-:W-:Y:S01]  /*8bd0*/  FFMA.FTZ R57, R0, -R133, R57 ;  /* 0x8000008500397223 */ /* 0x000fe20000010039 */
        /* <DEDUP_REMOVED lines=28> */
[----:B------:R-:W-:Y:S02]  /*8da0*/  I2FP.F32.S32 R189, R189 ;  /* 0x000000bd00bd7245 */ /* 0x000fe40000201400 */
[----:B------:R-:W-:Y:S02]  /*8db0*/  FMNMX.FTZ R2, R43, R2, !PT ;  /* 0x000000022b027209 */ /* 0x000fe40007810000 */
        /* <DEDUP_REMOVED lines=13> */
.L_x_122:
[----:B--2---:R-:W1:Y:S01]  /*8e90*/  SHFL.BFLY PT, R137, R180, 0x2, 0x1f ;  /* 0x0c401f00b4897f89 */ /* 0x004e6200000e0000 */
[----:B------:R-:W-:Y:S01]  /*8ea0*/  FMNMX.FTZ R136, R67, R186, !PT ;  /* 0x000000ba43887209 */ /* 0x000fe20007810000 */
[----:B------:R-:W-:Y:S01]  /*8eb0*/  FFMA.FTZ R61, R188, -R133, R61 ;  /* 0x80000085bc3d7223 */ /* 0x000fe2000001003d */
[----:B------:R-:W-:Y:S01]  /*8ec0*/  FMNMX.FTZ R132, R57, R181, !PT ;  /* 0x000000b539847209 */ /* 0x000fe20007810000 */
[----:B------:R-:W-:Y:S01]  /*8ed0*/  FFMA.FTZ R62, R189, -R133, R62 ;  /* 0x80000085bd3e7223 */ /* 0x000fe2000001003e */
[----:B------:R-:W-:Y:S03]  /*8ee0*/  FMNMX.FTZ R2, R58, R187, !PT ;  /* 0x000000bb3a027209 */ /* 0x000fe60007810000 */
[----:B------:R-:W2:Y:S01]  /*8ef0*/  SHFL.BFLY PT, R172, R136, 0x2, 0x1f ;  /* 0x0c401f0088ac7f89 */ /* 0x000ea200000e0000 */
[----:B------:R-:W-:Y:S01]  /*8f00*/  FMNMX.FTZ R132, R60, R132, !PT ;  /* 0x000000843c847209 */ /* 0x000fe20007810000 */
[----:B------:R-:W-:Y:S01]  /*8f10*/  FFMA.FTZ R63, R0, -R133, R63 ;  /* 0x80000085003f7223 */ /* 0x000fe2000001003f */
[----:B------:R-:W-:Y:S05]  /*8f20*/  FMNMX.FTZ R2, R59, R2, !PT ;  /* 0x000000023b027209 */ /* 0x000fea0007810000 */
[----:B------:R-:W-:Y:S01]  /*8f30*/  LDSM.16.MT88.4 R176, [R218+0x9000] ;  /* 0x00900000dab0783b */ /* 0x000fe20000004200 */
[----:B------:R-:W-:Y:S02]  /*8f40*/  FMNMX.FTZ R174, R61, R132, !PT ;  /* 0x000000843dae7209 */ /* 0x000fe40007810000 */
[----:B------:R-:W-:Y:S04]  /*8f50*/  FMNMX.FTZ R0, R62, R2, !PT ;  /* 0x000000023e007209 */ /* 0x000fe80007810000 */
[----:B------:R-:W-:Y:S01]  /*8f60*/  FMNMX.FTZ R0, R63, R0, !PT ;  /* 0x000000003f007209 */ /* 0x000fe20007810000 */
[----:B------:R-:W3:Y:S08]  /*8f70*/  SHFL.BFLY PT, R132, R174, 0x2, 0x1f ;  /* 0x0c401f00ae847f89 */ /* 0x000ef000000e0000 */
[----:B------:R-:W4:Y:S01]  /*8f80*/  SHFL.BFLY PT, R2, R0, 0x2, 0x1f ;  /* 0x0c401f0000027f89 */ /* 0x000f2200000e0000 */
[----:B-1----:R-:W-:Y:S07]  /*8f90*/  FMNMX.FTZ R137, R180, R137, !PT ;  /* 0x00000089b4897209 */ /* 0x002fee0007810000 */
[----:B------:R-:W1:Y:S01]  /*8fa0*/  SHFL.BFLY PT, R135, R137, 0x1, 0x1f ;  /* 0x0c201f0089877f89 */ /* 0x000e6200000e0000 */
[----:B--2---:R-:W-:Y:S07]  /*8fb0*/  FMNMX.FTZ R136, R136, R172, !PT ;  /* 0x000000ac88887209 */ /* 0x004fee0007810000 */
[----:B------:R-:W2:Y:S01]  /*8fc0*/  SHFL.BFLY PT, R172, R136, 0x1, 0x1f ;  /* 0x0c201f0088ac7f89 */ /* 0x000ea200000e0000 */
[----:B---3--:R-:W-:Y:S02]  /*8fd0*/  FMNMX.FTZ R174, R174, R132, !PT ;  /* 0x00000084aeae7209 */ /* 0x008fe40007810000 */
[----:B----4-:R-:W-:Y:S05]  /*8fe0*/  FMNMX.FTZ R2, R0, R2, !PT ;  /* 0x0000000200027209 */ /* 0x010fea0007810000 */
[----:B------:R-:W3:Y:S08]  /*8ff0*/  SHFL.BFLY PT, R173, R174, 0x1, 0x1f ;  /* 0x0c201f00aead7f89 */ /* 0x000ef000000e0000 */
[----:B------:R-:W4:Y:S01]  /*9000*/  SHFL.BFLY PT, R132, R2, 0x1, 0x1f ;  /* 0x0c201f0002847f89 */ /* 0x000f2200000e0000 */
[----:B-1----:R-:W-:Y:S04]  /*9010*/  FMNMX.FTZ R137, R137, R135, !PT ;  /* 0x0000008789897209 */ /* 0x002fe80007810000 */
[C---:B------:R-:W-:Y:S01]  /*9020*/  FSETP.NEU.FTZ.AND P0, PT, R137.reuse, -INF , PT ;  /* 0xff8000008900780b */ /* 0x040fe20003f1d000 */
[----:B------:R-:W-:Y:S01]  /*9030*/  FADD.FTZ R0, -R137, R3 ;  /* 0x0000000389007221 */ /* 0x000fe20000010100 */
[----:B--2---:R-:W-:Y:S03]  /*9040*/  FMNMX.FTZ R136, R136, R172, !PT ;  /* 0x000000ac88887209 */ /* 0x004fe60007810000 */
[----:B------:R-:W-:Y:S02]  /*9050*/  FMUL.FTZ R3, R0, UR4 ;  /* 0x0000000400037c20 */ /* 0x000fe40008410000 */
[----:B------:R-:W-:Y:S02]  /*9060*/  FADD.FTZ R0, -R136, R134 ;  /* 0x0000008688007221 */ /* 0x000fe40000010100 */
[----:B------:R1:W2:Y:S01]  /*9070*/  MUFU.EX2 R134, R3 ;  /* 0x0000000300867308 */ /* 0x0002a20000000800 */
[----:B---3--:R-:W-:Y:S02]  /*9080*/  FMNMX.FTZ R135, R174, R173, !PT ;  /* 0x000000adae877209 */ /* 0x008fe40007810000 */
[----:B------:R-:W3:Y:S01]  /*9090*/  LDSM.16.MT88.4 R172, [R216+0x9000] ;  /* 0x00900000d8ac783b */ /* 0x000ee20000004200 */
[----:B----4-:R-:W-:Y:S02]  /*90a0*/  FMNMX.FTZ R132, R2, R132, !PT ;  /* 0x0000008402847209 */ /* 0x010fe40007810000 */
[C---:B------:R-:W-:Y:S03]  /*90b0*/  FMUL.FTZ R180, R135.reuse, UR4 ;  /* 0x0000000487b47c20 */ /* 0x040fe60008410000 */
[----:B------:R-:W-:Y:S01]  /*90c0*/  FMUL.FTZ R181, R132, UR4 ;  /* 0x0000000484b57c20 */ /* 0x000fe20008410000 */
[----:B-1----:R-:W-:Y:S01]  /*90d0*/  FMUL.FTZ R3, R0, UR4 ;  /* 0x0000000400037c20 */ /* 0x002fe20008410000 */
[----:B------:R-:W-:Y:S01]  /*90e0*/  FADD.FTZ R0, -R135, R138 ;  /* 0x0000008a87007221 */ /* 0x000fe20000010100 */
[----:B------:R-:W-:Y:S01]  /*90f0*/  FMUL.FTZ R138, R137, UR4 ;  /* 0x00000004898a7c20 */ /* 0x000fe20008410000 */
[C---:B--2---:R-:W-:Y:S01]  /*9100*/  FMUL.FTZ R68, R134.reuse, R68 ;  /* 0x0000004486447220 */ /* 0x044fe20000410000 */
[----:B------:R-:W-:Y:S01]  /*9110*/  FMUL.FTZ R69, R134, R69 ;  /* 0x0000004586457220 */ /* 0x000fe20000410000 */
[----:B------:R-:W-:Y:S01]  /*9120*/  FMUL.FTZ R2, R0, UR4 ;  /* 0x0000000400027c20 */ /* 0x000fe20008410000 */
[----:B------:R-:W-:Y:S01]  /*9130*/  FADD.FTZ R0, -R132, R139 ;  /* 0x0000008b84007221 */ /* 0x000fe20000010100 */
[----:B------:R-:W-:Y:S01]  /*9140*/  FSEL R138, R138, RZ, P0 ;  /* 0x000000ff8a8a7208 */ /* 0x000fe20000000000 */
[C---:B------:R-:W-:Y:S01]  /*9150*/  FMUL.FTZ R139, R136.reuse, UR4 ;  /* 0x00000004888b7c20 */ /* 0x040fe20008410000 */
[----:B------:R-:W-:Y:S01]  /*9160*/  FSETP.NEU.FTZ.AND P0, PT, R136, -INF , PT ;  /* 0xff8000008800780b */ /* 0x000fe20003f1d000 */
[----:B------:R-:W-:Y:S01]  /*9170*/  FMUL.FTZ R0, R0, UR4 ;  /* 0x0000000400007c20 */ /* 0x000fe20008410000 */
[----:B------:R-:W1:Y:S01]  /*9180*/  MUFU.EX2 R2, R2 ;  /* 0x0000000200027308 */ /* 0x000e620000000800 */
        /* <DEDUP_REMOVED lines=15> */
[----:B------:R-:W2:Y:S01]  /*9280*/  MUFU.EX2 R0, R0 ;  /* 0x0000000000007308 */ /* 0x000ea20000000800 */
[--C-:B------:R-:W-:Y:S01]  /*9290*/  FFMA.FTZ R12, R12, UR4, -R180.reuse ;  /* 0x000000040c0c7c23 */ /* 0x100fe200080108b4 */
[----:B------:R-:W-:Y:S01]  /*92a0*/  FFMA.FTZ R13, R13, UR4, -R180 ;  /* 0x000000040d0d7c23 */ /* 0x000fe200080108b4 */
[--C-:B------:R-:W-:Y:S01]  /*92b0*/  FFMA.FTZ R10, R10, UR4, -R181.reuse ;  /* 0x000000040a0a7c23 */ /* 0x100fe200080108b5 */
[--C-:B------:R-:W-:Y:S01]  /*92c0*/  FFMA.FTZ R11, R11, UR4, -R181.reuse ;  /* 0x000000040b0b7c23 */ /* 0x100fe200080108b5 */
[--C-:B------:R-:W-:Y:S01]  /*92d0*/  FFMA.FTZ R14, R14, UR4, -R181.reuse ;  /* 0x000000040e0e7c23 */ /* 0x100fe200080108b5 */
[----:B------:R-:W-:Y:S01]  /*92e0*/  FFMA.FTZ R15, R15, UR4, -R181 ;  /* 0x000000040f0f7c23 */ /* 0x000fe200080108b5 */
[C---:B-1----:R-:W-:Y:S03]  /*92f0*/  FMUL.FTZ R72, R2.reuse, R72 ;  /* 0x0000004802487220 */ /* 0x042fe60000410000 */
        /* <DEDUP_REMOVED lines=9> */
[C---:B--2---:R-:W-:Y:S01]  /*9390*/  FMUL.FTZ R74, R0.reuse, R74 ;  /* 0x0000004a004a7220 */ /* 0x044fe20000410000 */
[C---:B------:R-:W-:Y:S01]  /*93a0*/  FMUL.FTZ R75, R0.reuse, R75 ;  /* 0x0000004b004b7220 */ /* 0x040fe20000410000 */
[C---:B------:R-:W-:Y:S01]  /*93b0*/  FMUL.FTZ R78, R0.reuse, R78 ;  /* 0x0000004e004e7220 */ /* 0x040fe20000410000 */
[----:B------:R-:W-:Y:S01]  /*93c0*/  FMUL.FTZ R79, R0, R79 ;  /* 0x0000004f004f7220 */ /* 0x000fe20000410000 */
[C---:B------:R-:W-:Y:S01]  /*93d0*/  FMUL.FTZ R88, R2.reuse, R88 ;  /* 0x0000005802587220 */ /* 0x040fe20000410000 */
[----:B------:R-:W-:Y:S01]  /*93e0*/  FMUL.FTZ R89, R2, R89 ;  /* 0x0000005902597220 */ /* 0x000fe20000410000 */
[----:B------:R-:W-:Y:S03]  /*93f0*/  FMUL.FTZ R90, R0, R90 ;  /* 0x0000005a005a7220 */ /* 0x000fe60000410000 */
[----:B------:R2:W-:Y:S01]  /*9400*/  MUFU.EX2 R207, R10 ;  /* 0x0000000a00cf7308 */ /* 0x0005e20000000800 */
[----:B-1----:R-:W-:Y:S01]  /*9410*/  FMUL.FTZ R8, R2, R140 ;  /* 0x0000008c02087220 */ /* 0x002fe20000410000 */
[----:B------:R-:W-:Y:S01]  /*9420*/  FMUL.FTZ R91, R0, R91 ;  /* 0x0000005b005b7220 */ /* 0x000fe20000410000 */
[C---:B------:R-:W-:Y:S01]  /*9430*/  FMUL.FTZ R92, R2.reuse, R92 ;  /* 0x0000005c025c7220 */ /* 0x040fe20000410000 */
[----:B------:R-:W-:Y:S01]  /*9440*/  FMUL.FTZ R93, R2, R93 ;  /* 0x0000005d025d7220 */ /* 0x000fe20000410000 */
[C---:B------:R-:W-:Y:S01]  /*9450*/  FMUL.FTZ R94, R0.reuse, R94 ;  /* 0x0000005e005e7220 */ /* 0x040fe20000410000 */
[----:B------:R-:W-:Y:S01]  /*9460*/  FMUL.FTZ R95, R0, R95 ;  /* 0x0000005f005f7220 */ /* 0x000fe20000410000 */
[--C-:B------:R-:W-:Y:S03]  /*9470*/  FFMA.FTZ R36, R36, UR4, -R138.reuse ;  /* 0x0000000424247c23 */ /* 0x100fe6000801088a */
[----:B------:R1:W-:Y:S01]  /*9480*/  MUFU.EX2 R211, R11 ;  /* 0x0000000b00d37308 */ /* 0x0003e20000000800 */
[----:B----4-:R-:W-:Y:S01]  /*9490*/  FMUL.FTZ R9, R2, R141 ;  /* 0x0000008d02097220 */ /* 0x010fe20000410000 */
[--C-:B------:R-:W-:Y:S01]  /*94a0*/  FFMA.FTZ R37, R37, UR4, -R138.reuse ;  /* 0x0000000425257c23 */ /* 0x100fe2000801088a */
[--C-:B------:R-:W-:Y:S01]  /*94b0*/  FFMA.FTZ R38, R38, UR4, -R139.reuse ;  /* 0x0000000426267c23 */ /* 0x100fe2000801088b */
[--C-:B------:R-:W-:Y:S01]  /*94c0*/  FFMA.FTZ R39, R39, UR4, -R139.reuse ;  /* 0x0000000427277c23 */ /* 0x100fe2000801088b */
[--C-:B------:R-:W-:Y:S01]  /*94d0*/  FFMA.FTZ R48, R48, UR4, -R138.reuse ;  /* 0x0000000430307c23 */ /* 0x100fe2000801088a */
[----:B------:R-:W-:Y:S01]  /*94e0*/  FFMA.FTZ R49, R49, UR4, -R138 ;  /* 0x0000000431317c23 */ /* 0x000fe2000801088a */
[--C-:B------:R-:W-:Y:S03]  /*94f0*/  FFMA.FTZ R50, R50, UR4, -R139.reuse ;  /* 0x0000000432327c23 */ /* 0x100fe6000801088b */
[----:B------:R-:W4:Y:S01]  /*9500*/  MUFU.EX2 R3, R3 ;  /* 0x0000000300037308 */ /* 0x000f220000000800 */
[----:B--2---:R-:W-:Y:S01]  /*9510*/  FMUL.FTZ R10, R0, R142 ;  /* 0x0000008e000a7220 */ /* 0x004fe20000410000 */
[----:B------:R-:W-:Y:S01]  /*9520*/  FFMA.FTZ R51, R51, UR4, -R139 ;  /* 0x0000000433337c23 */ /* 0x000fe2000801088b */
[--C-:B------:R-:W-:Y:S01]  /*9530*/  FFMA.FTZ R40, R40, UR4, -R180.reuse ;  /* 0x0000000428287c23 */ /* 0x100fe200080108b4 */
[----:B------:R-:W-:Y:S01]  /*9540*/  FFMA.FTZ R41, R41, UR4, -R180 ;  /* 0x0000000429297c23 */ /* 0x000fe200080108b4 */
[--C-:B------:R-:W-:Y:S01]  /*9550*/  FFMA.FTZ R42, R42, UR4, -R181.reuse ;  /* 0x000000042a2a7c23 */ /* 0x100fe200080108b5 */
[----:B------:R-:W-:Y:S01]  /*9560*/  FFMA.FTZ R43, R43, UR4, -R181 ;  /* 0x000000042b2b7c23 */ /* 0x000fe200080108b5 */
[--C-:B------:R-:W-:Y:S03]  /*9570*/  FFMA.FTZ R52, R52, UR4, -R138.reuse ;  /* 0x0000000434347c23 */ /* 0x100fe6000801088a */
[----:B------:R2:W-:Y:S01]  /*9580*/  MUFU.EX2 R232, R16 ;  /* 0x0000001000e87308 */ /* 0x0005e20000000800 */
[----:B-1----:R-:W-:Y:S01]  /*9590*/  FMUL.FTZ R11, R0, R143 ;  /* 0x0000008f000b7220 */ /* 0x002fe20000410000 */
[----:B------:R-:W-:Y:S01]  /*95a0*/  FFMA.FTZ R53, R53, UR4, -R138 ;  /* 0x0000000435357c23 */ /* 0x000fe2000801088a */
[--C-:B------:R-:W-:Y:S01]  /*95b0*/  FFMA.FTZ R54, R54, UR4, -R139.reuse ;  /* 0x0000000436367c23 */ /* 0x100fe2000801088b */
[----:B------:R-:W-:Y:S01]  /*95c0*/  FFMA.FTZ R55, R55, UR4, -R139 ;  /* 0x0000000437377c23 */ /* 0x000fe2000801088b */
[--C-:B------:R-:W-:Y:S01]  /*95d0*/  FFMA.FTZ R56, R56, UR4, -R180.reuse ;  /* 0x0000000438387c23 */ /* 0x100fe200080108b4 */
[----:B------:R-:W-:Y:S01]  /*95e0*/  FFMA.FTZ R57, R57, UR4, -R180 ;  /* 0x0000000439397c23 */ /* 0x000fe200080108b4 */
[--C-:B------:R-:W-:Y:S03]  /*95f0*/  FFMA.FTZ R58, R58, UR4, -R181.reuse ;  /* 0x000000043a3a7c23 */ /* 0x100fe600080108b5 */
[----:B------:R-:W1:Y:S01]  /*9600*/  MUFU.EX2 R233, R17 ;  /* 0x0000001100e97308 */ /* 0x000e620000000800 */
[C---:B----4-:R-:W-:Y:S01]  /*9610*/  FMUL.FTZ R70, R3.reuse, R70 ;  /* 0x0000004603467220 */ /* 0x050fe20000410000 */
[C---:B------:R-:W-:Y:S01]  /*9620*/  FMUL.FTZ R71, R3.reuse, R71 ;  /* 0x0000004703477220 */ /* 0x040fe20000410000 */
[C---:B------:R-:W-:Y:S01]  /*9630*/  FMUL.FTZ R82, R3.reuse, R82 ;  /* 0x0000005203527220 */ /* 0x040fe20000410000 */
[C---:B------:R-:W-:Y:S01]  /*9640*/  FMUL.FTZ R83, R3.reuse, R83 ;  /* 0x0000005303537220 */ /* 0x040fe20000410000 */
[C---:B------:R-:W-:Y:S01]  /*9650*/  FMUL.FTZ R86, R3.reuse, R86 ;  /* 0x0000005603567220 */ /* 0x040fe20000410000 */
[----:B------:R-:W-:Y:S01]  /*9660*/  FMUL.FTZ R87, R3, R87 ;  /* 0x0000005703577220 */ /* 0x000fe20000410000 */
[----:B------:R-:W-:Y:S03]  /*9670*/  FFMA.FTZ R59, R59, UR4, -R181 ;  /* 0x000000043b3b7c23 */ /* 0x000fe600080108b5 */
[----:B------:R4:W-:Y:S01]  /*9680*/  MUFU.EX2 R228, R18 ;  /* 0x0000001200e47308 */ /* 0x0009e20000000800 */
[----:B--2---:R-:W-:Y:S01]  /*9690*/  FMUL.FTZ R16, R134, R152 ;  /* 0x0000009886107220 */ /* 0x004fe20000410000 */
[--C-:B------:R-:W-:Y:S01]  /*96a0*/  FFMA.FTZ R21, R21, UR4, -R138.reuse ;  /* 0x0000000415157c23 */ /* 0x100fe2000801088a */
[--C-:B------:R-:W-:Y:S01]  /*96b0*/  FFMA.FTZ R22, R22, UR4, -R139.reuse ;  /* 0x0000000416167c23 */ /* 0x100fe2000801088b */
[--C-:B------:R-:W-:Y:S01]  /*96c0*/  FFMA.FTZ R23, R23, UR4, -R139.reuse ;  /* 0x0000000417177c23 */ /* 0x100fe2000801088b */
[C---:B------:R-:W-:Y:S01]  /*96d0*/  FMUL.FTZ R96, R134.reuse, R96 ;  /* 0x0000006086607220 */ /* 0x040fe20000410000 */
[C---:B------:R-:W-:Y:S01]  /*96e0*/  FMUL.FTZ R97, R134.reuse, R97 ;  /* 0x0000006186617220 */ /* 0x040fe20000410000 */
[----:B------:R-:W-:Y:S03]  /*96f0*/  FMUL.FTZ R98, R3, R98 ;  /* 0x0000006203627220 */ /* 0x000fe60000410000 */
[----:B------:R-:W2:Y:S01]  /*9700*/  MUFU.EX2 R230, R19 ;  /* 0x0000001300e67308 */ /* 0x000ea20000000800 */
[----:B-1----:R-:W-:Y:S01]  /*9710*/  F2FP.BF16.F32.PACK_AB R142, R233, R232 ;  /* 0x000000e8e98e723e */ /* 0x002fe200000010ff */
[C---:B------:R-:W-:Y:S01]  /*9720*/  FMUL.FTZ R17, R134.reuse, R153 ;  /* 0x0000009986117220 */ /* 0x040fe20000410000 */
[C---:B------:R-:W-:Y:S01]  /*9730*/  FMUL.FTZ R99, R3.reuse, R99 ;  /* 0x0000006303637220 */ /* 0x040fe20000410000 */
[C---:B------:R-:W-:Y:S01]  /*9740*/  FMUL.FTZ R100, R134.reuse, R100 ;  /* 0x0000006486647220 */ /* 0x040fe20000410000 */
[----:B------:R-:W-:Y:S01]  /*9750*/  FMUL.FTZ R101, R134, R101 ;  /* 0x0000006586657220 */ /* 0x000fe20000410000 */
[C---:B------:R-:W-:Y:S01]  /*9760*/  FMUL.FTZ R102, R3.reuse, R102 ;  /* 0x0000006603667220 */ /* 0x040fe20000410000 */
[C---:B------:R-:W-:Y:S03]  /*9770*/  FMUL.FTZ R103, R3.reuse, R103 ;  /* 0x0000006703677220 */ /* 0x040fe60000410000 */
[----:B------:R1:W-:Y:S01]  /*9780*/  MUFU.EX2 R229, R4 ;  /* 0x0000000400e57308 */ /* 0x0003e20000000800 */
[C---:B----4-:R-:W-:Y:S01]  /*9790*/  FMUL.FTZ R18, R3.reuse, R154 ;  /* 0x0000009a03127220 */ /* 0x050fe20000410000 */
[C---:B------:R-:W-:Y:S01]  /*97a0*/  FMUL.FTZ R104, R2.reuse, R104 ;  /* 0x0000006802687220 */ /* 0x040fe20000410000 */
[----:B------:R-:W-:Y:S01]  /*97b0*/  FMUL.FTZ R105, R2, R105 ;  /* 0x0000006902697220 */ /* 0x000fe20000410000 */
[C---:B------:R-:W-:Y:S01]  /*97c0*/  FMUL.FTZ R106, R0.reuse, R106 ;  /* 0x0000006a006a7220 */ /* 0x040fe20000410000 */
[----:B------:R-:W-:Y:S01]  /*97d0*/  FMUL.FTZ R107, R0, R107 ;  /* 0x0000006b006b7220 */ /* 0x000fe20000410000 */
[C---:B------:R-:W-:Y:S01]  /*97e0*/  FMUL.FTZ R108, R134.reuse, R108 ;  /* 0x0000006c866c7220 */ /* 0x040fe20000410000 */
[----:B------:R-:W-:Y:S03]  /*97f0*/  FMUL.FTZ R109, R134, R109 ;  /* 0x0000006d866d7220 */ /* 0x000fe60000410000 */
[----:B------:R-:W4:Y:S01]  /*9800*/  MUFU.EX2 R231, R5 ;  /* 0x0000000500e77308 */ /* 0x000f220000000800 */
[----:B--2---:R-:W-:Y:S01]  /*9810*/  F2FP.BF16.F32.PACK_AB R143, R230, R228 ;  /* 0x000000e4e68f723e */ /* 0x004fe200000010ff */
[C---:B------:R-:W-:Y:S01]  /*9820*/  FMUL.FTZ R19, R3.reuse, R155 ;  /* 0x0000009b03137220 */ /* 0x040fe20000410000 */
[C---:B------:R-:W-:Y:S01]  /*9830*/  FMUL.FTZ R110, R3.reuse, R110 ;  /* 0x0000006e036e7220 */ /* 0x040fe20000410000 */
[----:B------:R-:W-:Y:S01]  /*9840*/  LDSM.16.MT88.4 R152, [R218+0xa000] ;  /* 0x00a00000da98783b */ /* 0x000fe20000004200 */
[----:B------:R-:W-:Y:S01]  /*9850*/  FMUL.FTZ R111, R3, R111 ;  /* 0x0000006f036f7220 */ /* 0x000fe20000410000 */
[C---:B------:R-:W-:Y:S01]  /*9860*/  FMUL.FTZ R112, R2.reuse, R112 ;  /* 0x0000007002707220 */ /* 0x040fe20000410000 */
[----:B------:R-:W-:Y:S03]  /*9870*/  FMUL.FTZ R113, R2, R113 ;  /* 0x0000007102717220 */ /* 0x000fe60000410000 */
[----:B------:R2:W-:Y:S01]  /*9880*/  MUFU.EX2 R215, R6 ;  /* 0x0000000600d77308 */ /* 0x0005e20000000800 */
[----:B-1----:R-:W-:Y:S01]  /*9890*/  FMUL.FTZ R4, R134, R144 ;  /* 0x0000009086047220 */ /* 0x002fe20000410000 */
[----:B------:R-:W-:Y:S01]  /*98a0*/  F2FP.BF16.F32.PACK_AB R144, R214, R209 ;  /* 0x000000d1d690723e */ /* 0x000fe200000010ff */
[C---:B------:R-:W-:Y:S01]  /*98b0*/  FMUL.FTZ R114, R0.reuse, R114 ;  /* 0x0000007200727220 */ /* 0x040fe20000410000 */
[----:B------:R-:W-:Y:S01]  /*98c0*/  FMUL.FTZ R115, R0, R115 ;  /* 0x0000007300737220 */ /* 0x000fe20000410000 */
[C---:B------:R-:W-:Y:S01]  /*98d0*/  FMUL.FTZ R116, R2.reuse, R116 ;  /* 0x0000007402747220 */ /* 0x040fe20000410000 */
[----:B------:R-:W-:Y:S01]  /*98e0*/  FMUL.FTZ R117, R2, R117 ;  /* 0x0000007502757220 */ /* 0x000fe20000410000 */
[----:B------:R-:W-:Y:S03]  /*98f0*/  FMUL.FTZ R118, R0, R118 ;  /* 0x0000007600767220 */ /* 0x000fe60000410000 */
[----:B------:R-:W1:Y:S01]  /*9900*/  MUFU.EX2 R225, R7 ;  /* 0x0000000700e17308 */ /* 0x000e620000000800 */
[----:B----4-:R-:W-:Y:S01]  /*9910*/  F2FP.BF16.F32.PACK_AB R140, R231, R229 ;  /* 0x000000e5e78c723e */ /* 0x010fe200000010ff */
[----:B------:R-:W-:Y:S01]  /*9920*/  FMUL.FTZ R5, R134, R145 ;  /* 0x0000009186057220 */ /* 0x000fe20000410000 */
[----:B------:R-:W-:Y:S01]  /*9930*/  F2FP.BF16.F32.PACK_AB R145, R211, R207 ;  /* 0x000000cfd391723e */ /* 0x000fe200000010ff */
[----:B------:R-:W-:Y:S01]  /*9940*/  FMUL.FTZ R119, R0, R119 ;  /* 0x0000007700777220 */ /* 0x000fe20000410000 */
[C---:B------:R-:W-:Y:S01]  /*9950*/  FMUL.FTZ R120, R134.reuse, R120 ;  /* 0x0000007886787220 */ /* 0x040fe20000410000 */
[----:B------:R-:W-:Y:S01]  /*9960*/  FMUL.FTZ R121, R134, R121 ;  /* 0x0000007986797220 */ /* 0x000fe20000410000 */
[C---:B------:R-:W-:Y:S03]  /*9970*/  FMUL.FTZ R122, R3.reuse, R122 ;  /* 0x0000007a037a7220 */ /* 0x040fe60000410000 */
[----:B------:R4:W-:Y:S01]  /*9980*/  MUFU.EX2 R212, R12 ;  /* 0x0000000c00d47308 */ /* 0x0009e20000000800 */
[C---:B--2---:R-:W-:Y:S01]  /*9990*/  FMUL.FTZ R6, R3.reuse, R146 ;  /* 0x0000009203067220 */ /* 0x044fe20000410000 */
[----:B------:R-:W-:Y:S01]  /*99a0*/  FMUL.FTZ R123, R3, R123 ;  /* 0x0000007b037b7220 */ /* 0x000fe20000410000 */
[C---:B------:R-:W-:Y:S01]  /*99b0*/  FMUL.FTZ R124, R2.reuse, R124 ;  /* 0x0000007c027c7220 */ /* 0x040fe20000410000 */
[----:B------:R-:W-:Y:S01]  /*99c0*/  FMUL.FTZ R125, R2, R125 ;  /* 0x0000007d027d7220 */ /* 0x000fe20000410000 */
[C---:B------:R-:W-:Y:S01]  /*99d0*/  FMUL.FTZ R126, R0.reuse, R126 ;  /* 0x0000007e007e7220 */ /* 0x040fe20000410000 */
[----:B------:R-:W-:Y:S01]  /*99e0*/  FMUL.FTZ R127, R0, R127 ;  /* 0x0000007f007f7220 */ /* 0x000fe20000410000 */
[C---:B------:R-:W-:Y:S03]  /*99f0*/  FMUL.FTZ R128, R134.reuse, R128 ;  /* 0x0000008086807220 */ /* 0x040fe60000410000 */
[----:B------:R-:W2:Y:S01]  /*9a00*/  MUFU.EX2 R213, R13 ;  /* 0x0000000d00d57308 */ /* 0x000ea20000000800 */
[----:B-1----:R-:W-:Y:S01]  /*9a10*/  F2FP.BF16.F32.PACK_AB R141, R225, R215 ;  /* 0x000000d7e18d723e */ /* 0x002fe200000010ff */
[C---:B------:R-:W-:Y:S01]  /*9a20*/  FMUL.FTZ R7, R3.reuse, R147 ;  /* 0x0000009303077220 */ /* 0x040fe20000410000 */
[----:B------:R-:W-:Y:S01]  /*9a30*/  FMUL.FTZ R129, R134, R129 ;  /* 0x0000008186817220 */ /* 0x000fe20000410000 */
[C---:B------:R-:W-:Y:S01]  /*9a40*/  FMUL.FTZ R130, R3.reuse, R130 ;  /* 0x0000008203827220 */ /* 0x040fe20000410000 */
[----:B------:R-:W-:Y:S01]  /*9a50*/  FMUL.FTZ R131, R3, R131 ;  /* 0x0000008303837220 */ /* 0x000fe20000410000 */
[--C-:B------:R-:W-:Y:S01]  /*9a60*/  FFMA.FTZ R64, R64, UR4, -R138.reuse ;  /* 0x0000000440407c23 */ /* 0x100fe2000801088a */
[--C-:B------:R-:W-:Y:S03]  /*9a70*/  FFMA.FTZ R66, R66, UR4, -R139.reuse ;  /* 0x0000000442427c23 */ /* 0x100fe6000801088b */
[----:B------:R1:W-:Y:S01]  /*9a80*/  MUFU.EX2 R208, R14 ;  /* 0x0000000e00d07308 */ /* 0x0003e20000000800 */
[-C--:B---3--:R-:W-:Y:S05]  /*9a90*/  HMMA.16816.F32.BF16 R4, R140, R172.reuse, R4 ;  /* 0x000000ac8c04723c */ /* 0x088fea0000041804 */
[----:B----4-:R-:W-:Y:S01]  /*9aa0*/  FMUL.FTZ R12, R2, R148 ;  /* 0x00000094020c7220 */ /* 0x010fe20000410000 */
[--C-:B------:R-:W-:Y:S03]  /*9ab0*/  FFMA.FTZ R20, R20, UR4, -R138.reuse ;  /* 0x0000000414147c23 */ /* 0x100fe6000801088a */
[----:B------:R-:W3:Y:S02]  /*9ac0*/  MUFU.EX2 R210, R15 ;  /* 0x0000000f00d27308 */ /* 0x000ee40000000800 */
[----:B--2---:R-:W-:Y:S01]  /*9ad0*/  F2FP.BF16.F32.PACK_AB R146, R213, R212 ;  /* 0x000000d4d592723e */ /* 0x004fe200000010ff */
[----:B------:R-:W-:Y:S01]  /*9ae0*/  FMUL.FTZ R13, R2, R149 ;  /* 0x00000095020d7220 */ /* 0x000fe20000410000 */
[--C-:B------:R-:W-:Y:S01]  /*9af0*/  FFMA.FTZ R32, R32, UR4, -R138.reuse ;  /* 0x0000000420207c23 */ /* 0x100fe2000801088a */
[--C-:B------:R-:W-:Y:S01]  /*9b00*/  FFMA.FTZ R33, R33, UR4, -R138.reuse ;  /* 0x0000000421217c23 */ /* 0x100fe2000801088a */
[----:B------:R-:W-:Y:S04]  /*9b10*/  FFMA.FTZ R138, R65, UR4, -R138 ;  /* 0x00000004418a7c23 */ /* 0x000fe8000801088a */
[----:B------:R2:W-:Y:S01]  /*9b20*/  MUFU.EX2 R205, R21 ;  /* 0x0000001500cd7308 */ /* 0x0005e20000000800 */
[----:B-1----:R-:W-:Y:S01]  /*9b30*/  FMUL.FTZ R14, R0, R150 ;  /* 0x00000096000e7220 */ /* 0x002fe20000410000 */
[----:B------:R-:W-:Y:S01]  /*9b40*/  FFMA.FTZ R34, R34, UR4, -R139 ;  /* 0x0000000422227c23 */ /* 0x000fe2000801088b */
[--C-:B------:R-:W-:Y:S01]  /*9b50*/  FFMA.FTZ R24, R24, UR4, -R180.reuse ;  /* 0x0000000418187c23 */ /* 0x100fe200080108b4 */
[--C-:B------:R-:W-:Y:S01]  /*9b60*/  FFMA.FTZ R25, R25, UR4, -R180.reuse ;  /* 0x0000000419197c23 */ /* 0x100fe200080108b4 */
[--C-:B------:R-:W-:Y:S01]  /*9b70*/  FFMA.FTZ R26, R26, UR4, -R181.reuse ;  /* 0x000000041a1a7c23 */ /* 0x100fe200080108b5 */
[--C-:B------:R-:W-:Y:S01]  /*9b80*/  FFMA.FTZ R27, R27, UR4, -R181.reuse ;  /* 0x000000041b1b7c23 */ /* 0x100fe200080108b5 */
[--C-:B------:R-:W-:Y:S03]  /*9b90*/  FFMA.FTZ R28, R28, UR4, -R180.reuse ;  /* 0x000000041c1c7c23 */ /* 0x100fe600080108b4 */
[----:B------:R1:W4:Y:S01]  /*9ba0*/  MUFU.EX2 R204, R22 ;  /* 0x0000001600cc7308 */ /* 0x0003220000000800 */
[----:B---3--:R-:W-:Y:S01]  /*9bb0*/  F2FP.BF16.F32.PACK_AB R147, R210, R208 ;  /* 0x000000d0d293723e */ /* 0x008fe200000010ff */
[----:B------:R-:W-:Y:S01]  /*9bc0*/  FMUL.FTZ R15, R0, R151 ;  /* 0x00000097000f7220 */ /* 0x000fe20000410000 */
[--C-:B------:R-:W-:Y:S01]  /*9bd0*/  FFMA.FTZ R29, R29, UR4, -R180.reuse ;  /* 0x000000041d1d7c23 */ /* 0x100fe200080108b4 */
[----:B------:R-:W3:Y:S01]  /*9be0*/  LDSM.16.MT88.4 R148, [R216+0xa000] ;  /* 0x00a00000d894783b */ /* 0x000ee20000004200 */
[--C-:B------:R-:W-:Y:S01]  /*9bf0*/  FFMA.FTZ R30, R30, UR4, -R181.reuse ;  /* 0x000000041e1e7c23 */ /* 0x100fe200080108b5 */
[--C-:B------:R-:W-:Y:S01]  /*9c00*/  FFMA.FTZ R44, R44, UR4, -R180.reuse ;  /* 0x000000042c2c7c23 */ /* 0x100fe200080108b4 */
[--C-:B------:R-:W-:Y:S01]  /*9c10*/  FFMA.FTZ R45, R45, UR4, -R180.reuse ;  /* 0x000000042d2d7c23 */ /* 0x100fe200080108b4 */
[C---:B------:R-:W-:Y:S02]  /*9c20*/  HMMA.16816.F32.BF16 R8, R144.reuse, R172, R8 ;  /* 0x000000ac9008723c */ /* 0x040fe40000041808 */
[----:B------:R-:W-:Y:S02]  /*9c30*/  MUFU.EX2 R190, R36 ;  /* 0x0000002400be7308 */ /* 0x000fe40000000800 */
[----:B--2---:R-:W-:Y:S01]  /*9c40*/  FMUL.FTZ R21, R2, R157 ;  /* 0x0000009d02157220 */ /* 0x004fe20000410000 */
[--C-:B------:R-:W-:Y:S01]  /*9c50*/  FFMA.FTZ R46, R46, UR4, -R181.reuse ;  /* 0x000000042e2e7c23 */ /* 0x100fe200080108b5 */
[-C--:B------:R-:W-:Y:S06]  /*9c60*/  HMMA.16816.F32.BF16 R12, R144, R174.reuse, R12 ;  /* 0x000000ae900c723c */ /* 0x080fec000004180c */
[----:B------:R-:W-:Y:S01]  /*9c70*/  MUFU.EX2 R191, R37 ;  /* 0x0000002500bf7308 */ /* 0x000fe20000000800 */
[----:B-1----:R-:W-:Y:S01]  /*9c80*/  FMUL.FTZ R22, R0, R158 ;  /* 0x0000009e00167220 */ /* 0x002fe20000410000 */
        /* <DEDUP_REMOVED lines=9> */
[----:B------:R-:W-:Y:S01]  /*9d20*/  FFMA.FTZ R62, R62, UR4, -R181 ;  /* 0x000000043e3e7c23 */ /* 0x000fe200080108b5 */
[C---:B------:R-:W-:Y:S08]  /*9d30*/  HMMA.16816.F32.BF16 R80, R140.reuse, R178, R80 ;  /* 0x000000b28c50723c */ /* 0x040ff00000041850 */
[----:B------:R-:W-:Y:S01]  /*9d40*/  MUFU.EX2 R185, R50 ;  /* 0x0000003200b97308 */ /* 0x000fe20000000800 */
[-C--:B---3--:R-:W-:Y:S03]  /*9d50*/  HMMA.16816.F32.BF16 R84, R140, R148.reuse, R84 ;  /* 0x000000948c54723c */ /* 0x088fe60000041854 */
[----:B------:R-:W-:Y:S03]  /*9d60*/  FFMA.FTZ R180, R61, UR4, -R180 ;  /* 0x000000043db47c23 */ /* 0x000fe600080108b4 */
[C---:B------:R-:W-:Y:S03]  /*9d70*/  HMMA.16816.F32.BF16 R88, R144.reuse, R148, R88 ;  /* 0x000000949058723c */ /* 0x040fe60000041858 */
[----:B------:R1:W-:Y:S03]  /*9d80*/  MUFU.EX2 R186, R51 ;  /* 0x0000003300ba7308 */ /* 0x0003e60000000800 */
[-C--:B------:R-:W-:Y:S07]  /*9d90*/  HMMA.16816.F32.BF16 R92, R144, R150.reuse, R92 ;  /* 0x00000096905c723c */ /* 0x080fee000004185c */
[----:B------:R2:W-:Y:S01]  /*9da0*/  MUFU.EX2 R203, R23 ;  /* 0x0000001700cb7308 */ /* 0x0005e20000000800 */
[C---:B------:R-:W-:Y:S01]  /*9db0*/  HMMA.16816.F32.BF16 R96, R140.reuse, R150, R96 ;  /* 0x000000968c60723c */ /* 0x040fe20000041860 */
[----:B------:R-:W3:Y:S08]  /*9dc0*/  LDSM.16.MT88.4 R148, [R216+0xb000] ;  /* 0x00b00000d894783b */ /* 0x000ef00000004200 */
[----:B------:R5:W-:Y:S01]  /*9dd0*/  MUFU.EX2 R206, R20 ;  /* 0x0000001400ce7308 */ /* 0x000be20000000800 */
[-C--:B------:R-:W-:Y:S01]  /*9de0*/  HMMA.16816.F32.BF16 R100, R140, R152.reuse, R100 ;  /* 0x000000988c64723c */ /* 0x080fe20000041864 */
[----:B-1----:R-:W-:Y:S05]  /*9df0*/  LDSM.16.MT88.4 R48, [R218+0xb400] ;  /* 0x00b40000da30783b */ /* 0x002fea0000004200 */
[C---:B------:R-:W-:Y:S03]  /*9e00*/  HMMA.16816.F32.BF16 R104, R144.reuse, R152, R104 ;  /* 0x000000989068723c */ /* 0x040fe60000041868 */
[----:B------:R1:W-:Y:S02]  /*9e10*/  MUFU.EX2 R201, R32 ;  /* 0x0000002000c97308 */ /* 0x0003e40000000800 */
[----:B--2---:R-:W-:Y:S08]  /*9e20*/  FMUL.FTZ R23, R0, R159 ;  /* 0x0000009f00177220 */ /* 0x004ff00000410000 */
[----:B------:R2:W-:Y:S01]  /*9e30*/  MUFU.EX2 R202, R33 ;  /* 0x0000002100ca7308 */ /* 0x0005e20000000800 */
[----:B-----5:R-:W-:Y:S01]  /*9e40*/  FMUL.FTZ R20, R2, R156 ;  /* 0x0000009c02147220 */ /* 0x020fe20000410000 */
[--C-:B------:R-:W-:Y:S01]  /*9e50*/  FFMA.FTZ R156, R35, UR4, -R139.reuse ;  /* 0x00000004239c7c23 */ /* 0x100fe2000801088b */
[----:B------:R-:W-:Y:S01]  /*9e60*/  FMUL.FTZ R35, R3, R163 ;  /* 0x000000a303237220 */ /* 0x000fe20000410000 */
[----:B------:R-:W-:Y:S06]  /*9e70*/  FFMA.FTZ R139, R67, UR4, -R139 ;  /* 0x00000004438b7c23 */ /* 0x000fec000801088b */
[----:B------:R5:W-:Y:S01]  /*9e80*/  MUFU.EX2 R199, R34 ;  /* 0x0000002200c77308 */ /* 0x000be20000000800 */
[-C--:B------:R-:W-:Y:S03]  /*9e90*/  HMMA.16816.F32.BF16 R20, R144, R154.reuse, R20 ;  /* 0x0000009a9014723c */ /* 0x080fe60000041814 */
[C---:B-1----:R-:W-:Y:S03]  /*9ea0*/  FMUL.FTZ R32, R134.reuse, R160 ;  /* 0x000000a086207220 */ /* 0x042fe60000410000 */
[C---:B------:R-:W-:Y:S01]  /*9eb0*/  HMMA.16816.F32.BF16 R108, R140.reuse, R154, R108 ;  /* 0x0000009a8c6c723c */ /* 0x040fe2000004186c */
[----:B------:R-:W1:Y:S02]  /*9ec0*/  LDSM.16.MT88.4 R152, [R218+0xb000] ;  /* 0x00b00000da98783b */ /* 0x000e640000004200 */
[----:B------:R4:W1:Y:S02]  /*9ed0*/  MUFU.EX2 R160, R24 ;  /* 0x0000001800a07308 */ /* 0x0008640000000800 */
[C---:B--2---:R-:W-:Y:S08]  /*9ee0*/  FMUL.FTZ R33, R134.reuse, R161 ;  /* 0x000000a186217220 */ /* 0x044ff00000410000 */
[----:B------:R2:W1:Y:S01]  /*9ef0*/  MUFU.EX2 R198, R25 ;  /* 0x0000001900c67308 */ /* 0x0004620000000800 */
[C---:B-----5:R-:W-:Y:S07]  /*9f00*/  FMUL.FTZ R34, R3.reuse, R162 ;  /* 0x000000a203227220 */ /* 0x060fee0000410000 */
[-C--:B---3--:R-:W-:Y:S02]  /*9f10*/  HMMA.16816.F32.BF16 R32, R140, R148.reuse, R32 ;  /* 0x000000948c20723c */ /* 0x088fe40000041820 */
[----:B------:R3:W5:Y:S01]  /*9f20*/  MUFU.EX2 R197, R26 ;  /* 0x0000001a00c57308 */ /* 0x0007620000000800 */
[C---:B----4-:R-:W-:Y:S03]  /*9f30*/  FMUL.FTZ R24, R134.reuse, R164 ;  /* 0x000000a486187220 */ /* 0x050fe60000410000 */
[C---:B------:R-:W-:Y:S06]  /*9f40*/  HMMA.16816.F32.BF16 R112, R144.reuse, R148, R112 ;  /* 0x000000949070723c */ /* 0x040fec0000041870 */
[----:B------:R4:W-:Y:S01]  /*9f50*/  MUFU.EX2 R195, R27 ;  /* 0x0000001b00c37308 */ /* 0x0009e20000000800 */
[C---:B--2---:R-:W-:Y:S01]  /*9f60*/  FMUL.FTZ R25, R134.reuse, R165 ;  /* 0x000000a586197220 */ /* 0x044fe20000410000 */
[-C--:B------:R-:W-:Y:S08]  /*9f70*/  HMMA.16816.F32.BF16 R116, R144, R150.reuse, R116 ;  /* 0x000000969074723c */ /* 0x080ff00000041874 */
[----:B------:R2:W5:Y:S01]  /*9f80*/  MUFU.EX2 R200, R156 ;  /* 0x0000009c00c87308 */ /* 0x0005620000000800 */
[C---:B------:R-:W-:Y:S01]  /*9f90*/  HMMA.16816.F32.BF16 R120, R140.reuse, R150, R120 ;  /* 0x000000968c78723c */ /* 0x040fe20000041878 */
[----:B------:R-:W5:Y:S03]  /*9fa0*/  LDSM.16.MT88.4 R148, [R216+0x9400] ;  /* 0x00940000d894783b */ /* 0x000f660000004200 */
[C---:B---3--:R-:W-:Y:S01]  /*9fb0*/  FMUL.FTZ R26, R3.reuse, R166 ;  /* 0x000000a6031a7220 */ /* 0x048fe20000410000 */
[----:B------:R-:W-:Y:S04]  /*9fc0*/  FFMA.FTZ R134, R134, R234, R229 ;  /* 0x000000ea86867223 */ /* 0x000fe800000100e5 */
[----:B------:R3:W-:Y:S02]  /*9fd0*/  MUFU.EX2 R196, R28 ;  /* 0x0000001c00c47308 */ /* 0x0007e40000000800 */
[C---:B----4-:R-:W-:Y:S01]  /*9fe0*/  FMUL.FTZ R27, R3.reuse, R167 ;  /* 0x000000a7031b7220 */ /* 0x050fe20000410000 */
[----:B------:R-:W-:Y:S06]  /*9ff0*/  FFMA.FTZ R3, R3, R235, R215 ;  /* 0x000000eb03037223 */ /* 0x000fec00000100d7 */
[-C--:B-1----:R-:W-:Y:S01]  /*a000*/  HMMA.16816.F32.BF16 R24, R140, R152.reuse, R24 ;  /* 0x000000988c18723c */ /* 0x082fe20000041818 */
[----:B------:R1:W4:Y:S01]  /*a010*/  MUFU.EX2 R194, R29 ;  /* 0x0000001d00c27308 */ /* 0x0003220000000800 */
[----:B--2---:R-:W2:Y:S01]  /*a020*/  LDSM.16.MT88.4 R156, [R218+0x9400] ;  /* 0x00940000da9c783b */ /* 0x004ea20000004200 */
[----:B------:R-:W-:Y:S03]  /*a030*/  FADD.FTZ R3, R225, R3 ;  /* 0x00000003e1037221 */ /* 0x000fe60000010000 */
[C---:B------:R-:W-:Y:S05]  /*a040*/  HMMA.16816.F32.BF16 R124, R144.reuse, R152, R124 ;  /* 0x00000098907c723c */ /* 0x040fea000004187c */
[----:B------:R4:W-:Y:S01]  /*a050*/  MUFU.EX2 R193, R30 ;  /* 0x0000001e00c17308 */ /* 0x0009e20000000800 */
[----:B---3--:R-:W-:Y:S01]  /*a060*/  FMUL.FTZ R28, R2, R168 ;  /* 0x000000a8021c7220 */ /* 0x008fe20000410000 */
[----:B------:R-:W-:Y:S01]  /*a070*/  FADD.FTZ R3, R228, R3 ;  /* 0x00000003e4037221 */ /* 0x000fe20000010000 */
[--C-:B------:R-:W-:Y:S03]  /*a080*/  FFMA.FTZ R152, R31, UR4, -R181.reuse ;  /* 0x000000041f987c23 */ /* 0x100fe600080108b5 */
[----:B------:R-:W-:Y:S04]  /*a090*/  FMUL.FTZ R31, R0, R171 ;  /* 0x000000ab001f7220 */ /* 0x000fe80000410000 */
[----:B------:R3:W2:Y:S01]  /*a0a0*/  MUFU.EX2 R192, R152 ;  /* 0x0000009800c07308 */ /* 0x0006a20000000800 */
[C---:B-1----:R-:W-:Y:S01]  /*a0b0*/  FMUL.FTZ R29, R2.reuse, R169 ;  /* 0x000000a9021d7220 */ /* 0x042fe20000410000 */
[----:B------:R-:W-:Y:S01]  /*a0c0*/  FFMA.FTZ R181, R63, UR4, -R181 ;  /* 0x000000043fb57c23 */ /* 0x000fe200080108b5 */
[----:B------:R-:W-:Y:S01]  /*a0d0*/  FFMA.FTZ R2, R2, R236, R209 ;  /* 0x000000ec02027223 */ /* 0x000fe200000100d1 */
[----:B------:R-:W-:Y:S03]  /*a0e0*/  FADD.FTZ R3, R230, R3 ;  /* 0x00000003e6037221 */ /* 0x000fe60000010000 */
[----:B------:R-:W-:Y:S03]  /*a0f0*/  FADD.FTZ R2, R214, R2 ;  /* 0x00000002d6027221 */ /* 0x000fe60000010000 */
[----:B------:R1:W-:Y:S01]  /*a100*/  MUFU.EX2 R167, R38 ;  /* 0x0000002600a77308 */ /* 0x0003e20000000800 */
[C---:B----4-:R-:W-:Y:S01]  /*a110*/  FMUL.FTZ R30, R0.reuse, R170 ;  /* 0x000000aa001e7220 */ /* 0x050fe20000410000 */
[----:B------:R-:W-:Y:S01]  /*a120*/  FFMA.FTZ R0, R0, R237, R207 ;  /* 0x000000ed00007223 */ /* 0x000fe200000100cf */
[----:B------:R-:W-:Y:S01]  /*a130*/  FADD.FTZ R2, R212, R2 ;  /* 0x00000002d4027221 */ /* 0x000fe20000010000 */
[----:B------:R-:W-:Y:S02]  /*a140*/  FADD.FTZ R3, R204, R3 ;  /* 0x00000003cc037221 */ /* 0x000fe40000010000 */
[----:B------:R-:W-:Y:S01]  /*a150*/  FADD.FTZ R0, R211, R0 ;  /* 0x00000000d3007221 */ /* 0x000fe20000010000 */
[----:B------:R-:W-:Y:S01]  /*a160*/  FADD.FTZ R2, R213, R2 ;  /* 0x00000002d5027221 */ /* 0x000fe20000010000 */
[-C--:B------:R-:W-:Y:S02]  /*a170*/  HMMA.16816.F32.BF16 R28, R144, R154.reuse, R28 ;  /* 0x0000009a901c723c */ /* 0x080fe4000004181c */
[----:B------:R-:W-:Y:S01]  /*a180*/  MUFU.EX2 R166, R40 ;  /* 0x0000002800a67308 */ /* 0x000fe20000000800 */
[----:B------:R-:W-:Y:S01]  /*a190*/  FADD.FTZ R0, R208, R0 ;  /* 0x00000000d0007221 */ /* 0x000fe20000010000 */
[----:B------:R-:W-:Y:S02]  /*a1a0*/  FADD.FTZ R2, R160, R2 ;  /* 0x00000002a0027221 */ /* 0x000fe40000010000 */
[----:B------:R-:W-:Y:S01]  /*a1b0*/  HMMA.16816.F32.BF16 R128, R140, R154, R128 ;  /* 0x0000009a8c80723c */ /* 0x000fe20000041880 */
[----:B---3--:R-:W3:Y:S05]  /*a1c0*/  LDSM.16.MT88.4 R152, [R216+0xa400] ;  /* 0x00a40000d898783b */ /* 0x008eea0000004200 */
[----:B------:R-:W-:Y:S01]  /*a1d0*/  MUFU.EX2 R165, R41 ;  /* 0x0000002900a57308 */ /* 0x000fe20000000800 */
[----:B------:R-:W-:Y:S01]  /*a1e0*/  F2FP.BF16.F32.PACK_AB R144, R198, R160 ;  /* 0x000000a0c690723e */ /* 0x000fe200000010ff */
[----:B------:R-:W-:Y:S03]  /*a1f0*/  FADD.FTZ R0, R210, R0 ;  /* 0x00000000d2007221 */ /* 0x000fe60000010000 */
[----:B------:R-:W-:Y:S01]  /*a200*/  F2FP.BF16.F32.PACK_AB R140, R205, R206 ;  /* 0x000000cecd8c723e */ /* 0x000fe200000010ff */
[----:B-1----:R-:W-:Y:S01]  /*a210*/  LDSM.16.MT88.4 R36, [R216+0xb400] ;  /* 0x00b40000d824783b */ /* 0x002fe20000004200 */
[----:B------:R-:W-:Y:S03]  /*a220*/  F2FP.BF16.F32.PACK_AB R141, R203, R204 ;  /* 0x000000cccb8d723e */ /* 0x000fe600000010ff */
[----:B------:R-:W-:Y:S01]  /*a230*/  MUFU.EX2 R164, R42 ;  /* 0x0000002a00a47308 */ /* 0x000fe20000000800 */
[----:B------:R-:W-:Y:S01]  /*a240*/  F2FP.BF16.F32.PACK_AB R142, R202, R201 ;  /* 0x000000c9ca8e723e */ /* 0x000fe200000010ff */
[----:B-----5:R-:W-:Y:S01]  /*a250*/  FADD.FTZ R0, R197, R0 ;  /* 0x00000000c5007221 */ /* 0x020fe20000010000 */
[----:B------:R-:W-:Y:S02]  /*a260*/  F2FP.BF16.F32.PACK_AB R143, R200, R199 ;  /* 0x000000c7c88f723e */ /* 0x000fe400000010ff */
[----:B------:R-:W-:Y:S02]  /*a270*/  F2FP.BF16.F32.PACK_AB R145, R195, R197 ;  /* 0x000000c5c391723e */ /* 0x000fe400000010ff */
[----:B------:R-:W-:Y:S03]  /*a280*/  F2FP.BF16.F32.PACK_AB R146, R194, R196 ;  /* 0x000000c4c292723e */ /* 0x000fe600000010ff */
[----:B------:R1:W-:Y:S01]  /*a290*/  MUFU.EX2 R184, R43 ;  /* 0x0000002b00b87308 */ /* 0x0003e20000000800 */
[----:B--2---:R-:W-:Y:S01]  /*a2a0*/  F2FP.BF16.F32.PACK_AB R147, R192, R193 ;  /* 0x000000c1c093723e */ /* 0x004fe200000010ff */
[-C--:B------:R-:W-:Y:S06]  /*a2b0*/  HMMA.16816.F32.BF16 R4, R140, R148.reuse, R4 ;  /* 0x000000948c04723c */ /* 0x080fec0000041804 */
[C---:B------:R-:W-:Y:S02]  /*a2c0*/  HMMA.16816.F32.BF16 R8, R144.reuse, R148, R8 ;  /* 0x000000949008723c */ /* 0x040fe40000041808 */
[----:B------:R-:W-:Y:S04]  /*a2d0*/  MUFU.EX2 R177, R52 ;  /* 0x0000003400b17308 */ /* 0x000fe80000000800 */
[-C--:B------:R-:W-:Y:S01]  /*a2e0*/  HMMA.16816.F32.BF16 R12, R144, R150.reuse, R12 ;  /* 0x00000096900c723c */ /* 0x080fe2000004180c */
[----:B-1----:R-:W-:Y:S05]  /*a2f0*/  LDSM.16.MT88.4 R40, [R216+0x9800] ;  /* 0x00980000d828783b */ /* 0x002fea0000004200 */
[----:B------:R-:W-:Y:S01]  /*a300*/  MUFU.EX2 R176, R53 ;  /* 0x0000003500b07308 */ /* 0x000fe20000000800 */
[C---:B------:R-:W-:Y:S02]  /*a310*/  HMMA.16816.F32.BF16 R16, R140.reuse, R150, R16 ;  /* 0x000000968c10723c */ /* 0x040fe40000041810 */
[----:B------:R-:W1:Y:S04]  /*a320*/  LDSM.16.MT88.4 R148, [R218+0xa400] ;  /* 0x00a40000da94783b */ /* 0x000e680000004200 */
[-C--:B------:R-:W-:Y:S03]  /*a330*/  HMMA.16816.F32.BF16 R68, R140, R156.reuse, R68 ;  /* 0x0000009c8c44723c */ /* 0x080fe60000041844 */
[----:B------:R-:W-:Y:S03]  /*a340*/  MUFU.EX2 R175, R54 ;  /* 0x0000003600af7308 */ /* 0x000fe60000000800 */
[C---:B------:R-:W-:Y:S07]  /*a350*/  HMMA.16816.F32.BF16 R72, R144.reuse, R156, R72 ;  /* 0x0000009c9048723c */ /* 0x040fee0000041848 */
[----:B------:R2:W-:Y:S01]  /*a360*/  MUFU.EX2 R173, R55 ;  /* 0x0000003700ad7308 */ /* 0x0005e20000000800 */
[-C--:B------:R-:W-:Y:S09]  /*a370*/  HMMA.16816.F32.BF16 R76, R144, R158.reuse, R76 ;  /* 0x0000009e904c723c */ /* 0x080ff2000004184c */
[----:B------:R-:W-:Y:S01]  /*a380*/  MUFU.EX2 R67, R56 ;  /* 0x0000003800437308 */ /* 0x000fe20000000800 */
[C---:B------:R-:W-:Y:S06]  /*a390*/  HMMA.16816.F32.BF16 R80, R140.reuse, R158, R80 ;  /* 0x0000009e8c50723c */ /* 0x040fec0000041850 */
[-C--:B---3--:R-:W-:Y:S03]  /*a3a0*/  HMMA.16816.F32.BF16 R84, R140, R152.reuse, R84 ;  /* 0x000000988c54723c */ /* 0x088fe60000041854 */
[----:B------:R-:W-:Y:S01]  /*a3b0*/  MUFU.EX2 R65, R58 ;  /* 0x0000003a00417308 */ /* 0x000fe20000000800 */
[----:B--2---:R-:W-:Y:S02]  /*a3c0*/  LDSM.16.MT88.4 R52, [R216+0xb800] ;  /* 0x00b80000d834783b */ /* 0x004fe40000004200 */
[C---:B------:R-:W-:Y:S07]  /*a3d0*/  HMMA.16816.F32.BF16 R88, R144.reuse, R152, R88 ;  /* 0x000000989058723c */ /* 0x040fee0000041858 */
[----:B------:R-:W-:Y:S01]  /*a3e0*/  MUFU.EX2 R174, R64 ;  /* 0x0000004000ae7308 */ /* 0x000fe20000000800 */
[-C--:B------:R-:W-:Y:S09]  /*a3f0*/  HMMA.16816.F32.BF16 R92, R144, R154.reuse, R92 ;  /* 0x0000009a905c723c */ /* 0x080ff2000004185c */
[----:B------:R-:W2:Y:S01]  /*a400*/  MUFU.EX2 R64, R59 ;  /* 0x0000003b00407308 */ /* 0x000ea20000000800 */
[C---:B------:R-:W-:Y:S01]  /*a410*/  HMMA.16816.F32.BF16 R96, R140.reuse, R154, R96 ;  /* 0x0000009a8c60723c */ /* 0x040fe20000041860 */
[----:B------:R-:W-:Y:S05]  /*a420*/  LDSM.16.MT88.4 R152, [R216+0x9c00] ;  /* 0x009c0000d898783b */ /* 0x000fea0000004200 */
[-C--:B-1----:R-:W-:Y:S03]  /*a430*/  HMMA.16816.F32.BF16 R100, R140, R148.reuse, R100 ;  /* 0x000000948c64723c */ /* 0x082fe60000041864 */
[----:B------:R1:W-:Y:S03]  /*a440*/  MUFU.EX2 R182, R44 ;  /* 0x0000002c00b67308 */ /* 0x0003e60000000800 */
[C---:B------:R-:W-:Y:S07]  /*a450*/  HMMA.16816.F32.BF16 R104, R144.reuse, R148, R104 ;  /* 0x000000949068723c */ /* 0x040fee0000041868 */
[----:B------:R3:W4:Y:S01]  /*a460*/  MUFU.EX2 R183, R45 ;  /* 0x0000002d00b77308 */ /* 0x0007220000000800 */
[----:B--2---:R-:W-:Y:S01]  /*a470*/  F2FP.BF16.F32.PACK_AB R169, R64, R65 ;  /* 0x0000004140a9723e */ /* 0x004fe200000010ff */
[-C--:B------:R-:W-:Y:S08]  /*a480*/  HMMA.16816.F32.BF16 R20, R144, R150.reuse, R20 ;  /* 0x000000969014723c */ /* 0x080ff00000041814 */
[----:B------:R4:W-:Y:S01]  /*a490*/  MUFU.EX2 R179, R46 ;  /* 0x0000002e00b37308 */ /* 0x0009e20000000800 */
[C---:B------:R-:W-:Y:S01]  /*a4a0*/  HMMA.16816.F32.BF16 R108, R140.reuse, R150, R108 ;  /* 0x000000968c6c723c */ /* 0x040fe2000004186c */
[----:B------:R-:W2:Y:S03]  /*a4b0*/  LDSM.16.MT88.4 R148, [R218+0x9800] ;  /* 0x00980000da94783b */ /* 0x000ea60000004200 */
[----:B-1----:R-:W-:Y:S02]  /*a4c0*/  F2FP.BF16.F32.PACK_AB R44, R165, R166 ;  /* 0x000000a6a52c723e */ /* 0x002fe400000010ff */
[-C--:B------:R-:W-:Y:S03]  /*a4d0*/  HMMA.16816.F32.BF16 R32, R140, R36.reuse, R32 ;  /* 0x000000248c20723c */ /* 0x080fe60000041820 */
[----:B------:R-:W1:Y:S02]  /*a4e0*/  MUFU.EX2 R178, R47 ;  /* 0x0000002f00b27308 */ /* 0x000e640000000800 */
[----:B---3--:R-:W-:Y:S01]  /*a4f0*/  F2FP.BF16.F32.PACK_AB R45, R184, R164 ;  /* 0x000000a4b82d723e */ /* 0x008fe200000010ff */
[C---:B------:R-:W-:Y:S07]  /*a500*/  HMMA.16816.F32.BF16 R112, R144.reuse, R36, R112 ;  /* 0x000000249070723c */ /* 0x040fee0000041870 */
[----:B------:R-:W-:Y:S01]  /*a510*/  MUFU.EX2 R172, R138 ;  /* 0x0000008a00ac7308 */ /* 0x000fe20000000800 */
[----:B----4-:R-:W-:Y:S01]  /*a520*/  F2FP.BF16.F32.PACK_AB R46, R183, R182 ;  /* 0x000000b6b72e723e */ /* 0x010fe200000010ff */
[-C--:B------:R-:W-:Y:S03]  /*a530*/  HMMA.16816.F32.BF16 R116, R144, R38.reuse, R116 ;  /* 0x000000269074723c */ /* 0x080fe60000041874 */
[----:B------:R-:W-:Y:S03]  /*a540*/  F2FP.BF16.F32.PACK_AB R36, R191, R190 ;  /* 0x000000bebf24723e */ /* 0x000fe600000010ff */
[C---:B------:R-:W-:Y:S02]  /*a550*/  HMMA.16816.F32.BF16 R120, R140.reuse, R38, R120 ;  /* 0x000000268c78723c */ /* 0x040fe40000041878 */
[----:B------:R-:W-:Y:S03]  /*a560*/  MUFU.EX2 R138, R66 ;  /* 0x00000042008a7308 */ /* 0x000fe60000000800 */
[----:B------:R-:W-:Y:S01]  /*a570*/  F2FP.BF16.F32.PACK_AB R37, R188, R167 ;  /* 0x000000a7bc25723e */ /* 0x000fe200000010ff */
[-C--:B------:R-:W-:Y:S06]  /*a580*/  HMMA.16816.F32.BF16 R24, R140, R48.reuse, R24 ;  /* 0x000000308c18723c */ /* 0x080fec0000041818 */
[----:B------:R-:W3:Y:S01]  /*a590*/  MUFU.EX2 R66, R57 ;  /* 0x0000003900427308 */ /* 0x000ee20000000800 */
[----:B------:R-:W-:Y:S01]  /*a5a0*/  F2FP.BF16.F32.PACK_AB R38, R189, R187 ;  /* 0x000000bbbd26723e */ /* 0x000fe200000010ff */
[C---:B------:R-:W-:Y:S04]  /*a5b0*/  HMMA.16816.F32.BF16 R124, R144.reuse, R48, R124 ;  /* 0x00000030907c723c */ /* 0x040fe8000004187c */
[----:B------:R-:W-:Y:S02]  /*a5c0*/  F2FP.BF16.F32.PACK_AB R39, R186, R185 ;  /* 0x000000b9ba27723e */ /* 0x000fe400000010ff */
[-C--:B------:R-:W-:Y:S02]  /*a5d0*/  HMMA.16816.F32.BF16 R28, R144, R50.reuse, R28 ;  /* 0x00000032901c723c */ /* 0x080fe4000004181c */
[----:B------:R-:W-:Y:S03]  /*a5e0*/  MUFU.EX2 R139, R139 ;  /* 0x0000008b008b7308 */ /* 0x000fe60000000800 */
[----:B-1----:R-:W-:Y:S01]  /*a5f0*/  F2FP.BF16.F32.PACK_AB R47, R178, R179 ;  /* 0x000000b3b22f723e */ /* 0x002fe200000010ff */
[----:B------:R-:W-:Y:S01]  /*a600*/  HMMA.16816.F32.BF16 R128, R140, R50, R128 ;  /* 0x000000328c80723c */ /* 0x000fe20000041880 */
[----:B------:R-:W1:Y:S05]  /*a610*/  LDSM.16.MT88.4 R48, [R216+0xa800] ;  /* 0x00a80000d830783b */ /* 0x000e6a0000004200 */
[----:B------:R-:W-:Y:S01]  /*a620*/  MUFU.EX2 R60, R60 ;  /* 0x0000003c003c7308 */ /* 0x000fe20000000800 */
[----:B---3--:R-:W-:Y:S01]  /*a630*/  F2FP.BF16.F32.PACK_AB R168, R66, R67 ;  /* 0x0000004342a8723e */ /* 0x008fe200000010ff */
[-C--:B------:R-:W-:Y:S01]  /*a640*/  HMMA.16816.F32.BF16 R4, R36, R40.reuse, R4 ;  /* 0x000000282404723c */ /* 0x080fe20000041804 */
[----:B------:R-:W-:Y:S07]  /*a650*/  LDSM.16.MT88.4 R56, [R216+0xac00] ;  /* 0x00ac0000d838783b */ /* 0x000fee0000004200 */
[----:B------:R-:W3:Y:S01]  /*a660*/  MUFU.EX2 R180, R180 ;  /* 0x000000b400b47308 */ /* 0x000ee20000000800 */
[C---:B------:R-:W-:Y:S06]  /*a670*/  HMMA.16816.F32.BF16 R8, R44.reuse, R40, R8 ;  /* 0x000000282c08723c */ /* 0x040fec0000041808 */
[-C--:B------:R-:W-:Y:S03]  /*a680*/  HMMA.16816.F32.BF16 R12, R44, R42.reuse, R12 ;  /* 0x0000002a2c0c723c */ /* 0x080fe6000004180c */
[----:B------:R-:W-:Y:S03]  /*a690*/  MUFU.EX2 R62, R62 ;  /* 0x0000003e003e7308 */ /* 0x000fe60000000800 */
[C---:B------:R-:W-:Y:S01]  /*a6a0*/  HMMA.16816.F32.BF16 R16, R36.reuse, R42, R16 ;  /* 0x0000002a2410723c */ /* 0x040fe20000041810 */
[----:B------:R-:W4:Y:S06]  /*a6b0*/  LDSM.16.MT88.4 R40, [R218+0xa800] ;  /* 0x00a80000da28783b */ /* 0x000f2c0000004200 */
[----:B------:R-:W5:Y:S01]  /*a6c0*/  MUFU.EX2 R181, R181 ;  /* 0x000000b500b57308 */ /* 0x000f620000000800 */
[----:B---3--:R-:W-:Y:S01]  /*a6d0*/  F2FP.BF16.F32.PACK_AB R170, R180, R60 ;  /* 0x0000003cb4aa723e */ /* 0x008fe200000010ff */
[-C--:B--2---:R-:W-:Y:S06]  /*a6e0*/  HMMA.16816.F32.BF16 R68, R36, R148.reuse, R68 ;  /* 0x000000942444723c */ /* 0x084fec0000041844 */
[C---:B------:R-:W-:Y:S06]  /*a6f0*/  HMMA.16816.F32.BF16 R72, R44.reuse, R148, R72 ;  /* 0x000000942c48723c */ /* 0x040fec0000041848 */
[-C--:B------:R-:W-:Y:S05]  /*a700*/  HMMA.16816.F32.BF16 R76, R44, R150.reuse, R76 ;  /* 0x000000962c4c723c */ /* 0x080fea000004184c */
[----:B-----5:R-:W-:Y:S01]  /*a710*/  F2FP.BF16.F32.PACK_AB R171, R181, R62 ;  /* 0x0000003eb5ab723e */ /* 0x020fe200000010ff */
[C---:B------:R-:W-:Y:S06]  /*a720*/  HMMA.16816.F32.BF16 R80, R36.reuse, R150, R80 ;  /* 0x000000962450723c */ /* 0x040fec0000041850 */
[-C--:B-1----:R-:W-:Y:S06]  /*a730*/  HMMA.16816.F32.BF16 R84, R36, R48.reuse, R84 ;  /* 0x000000302454723c */ /* 0x082fec0000041854 */
[C---:B------:R-:W-:Y:S06]  /*a740*/  HMMA.16816.F32.BF16 R88, R44.reuse, R48, R88 ;  /* 0x000000302c58723c */ /* 0x040fec0000041858 */
[-C--:B------:R-:W-:Y:S06]  /*a750*/  HMMA.16816.F32.BF16 R92, R44, R50.reuse, R92 ;  /* 0x000000322c5c723c */ /* 0x080fec000004185c */
[C---:B------:R-:W-:Y:S01]  /*a760*/  HMMA.16816.F32.BF16 R96, R36.reuse, R50, R96 ;  /* 0x000000322460723c */ /* 0x040fe20000041860 */
[----:B------:R-:W1:Y:S05]  /*a770*/  LDSM.16.MT88.4 R48, [R218+0xb800] ;  /* 0x00b80000da30783b */ /* 0x000e6a0000004200 */
[-C--:B----4-:R-:W-:Y:S06]  /*a780*/  HMMA.16816.F32.BF16 R100, R36, R40.reuse, R100 ;  /* 0x000000282464723c */ /* 0x090fec0000041864 */
[C---:B------:R-:W-:Y:S06]  /*a790*/  HMMA.16816.F32.BF16 R104, R44.reuse, R40, R104 ;  /* 0x000000282c68723c */ /* 0x040fec0000041868 */
[-C--:B------:R-:W-:Y:S06]  /*a7a0*/  HMMA.16816.F32.BF16 R20, R44, R42.reuse, R20 ;  /* 0x0000002a2c14723c */ /* 0x080fec0000041814 */
[C---:B------:R-:W-:Y:S01]  /*a7b0*/  HMMA.16816.F32.BF16 R108, R36.reuse, R42, R108 ;  /* 0x0000002a246c723c */ /* 0x040fe2000004186c */
[----:B------:R-:W2:Y:S05]  /*a7c0*/  LDSM.16.MT88.4 R40, [R218+0x9c00] ;  /* 0x009c0000da28783b */ /* 0x000eaa0000004200 */
[-C--:B------:R-:W-:Y:S06]  /*a7d0*/  HMMA.16816.F32.BF16 R32, R36, R52.reuse, R32 ;  /* 0x000000342420723c */ /* 0x080fec0000041820 */
[C---:B------:R-:W-:Y:S06]  /*a7e0*/  HMMA.16816.F32.BF16 R112, R44.reuse, R52, R112 ;  /* 0x000000342c70723c */ /* 0x040fec0000041870 */
[-C--:B------:R-:W-:Y:S06]  /*a7f0*/  HMMA.16816.F32.BF16 R116, R44, R54.reuse, R116 ;  /* 0x000000362c74723c */ /* 0x080fec0000041874 */
[C---:B------:R-:W-:Y:S01]  /*a800*/  HMMA.16816.F32.BF16 R120, R36.reuse, R54, R120 ;  /* 0x000000362478723c */ /* 0x040fe20000041878 */
[----:B------:R-:W3:Y:S05]  /*a810*/  LDSM.16.MT88.4 R52, [R218+0xac00] ;  /* 0x00ac0000da34783b */ /* 0x000eea0000004200 */
[-C--:B-1----:R-:W-:Y:S06]  /*a820*/  HMMA.16816.F32.BF16 R24, R36, R48.reuse, R24 ;  /* 0x000000302418723c */ /* 0x082fec0000041818 */
[C---:B------:R-:W-:Y:S06]  /*a830*/  HMMA.16816.F32.BF16 R124, R44.reuse, R48, R124 ;  /* 0x000000302c7c723c */ /* 0x040fec000004187c */
[-C--:B------:R-:W-:Y:S06]  /*a840*/  HMMA.16816.F32.BF16 R28, R44, R50.reuse, R28 ;  /* 0x000000322c1c723c */ /* 0x080fec000004181c */
[----:B------:R-:W-:Y:S07]  /*a850*/  HMMA.16816.F32.BF16 R128, R36, R50, R128 ;  /* 0x000000322480723c */ /* 0x000fee0000041880 */
[----:B------:R-:W-:Y:S04]  /*a860*/  F2FP.BF16.F32.PACK_AB R36, R176, R177 ;  /* 0x000000b1b024723e */ /* 0x000fe800000010ff */
[----:B------:R-:W-:Y:S02]  /*a870*/  F2FP.BF16.F32.PACK_AB R37, R173, R175 ;  /* 0x000000afad25723e */ /* 0x000fe400000010ff */
[----:B------:R-:W-:Y:S02]  /*a880*/  F2FP.BF16.F32.PACK_AB R38, R172, R174 ;  /* 0x000000aeac26723e */ /* 0x000fe400000010ff */
[----:B------:R-:W-:Y:S07]  /*a890*/  F2FP.BF16.F32.PACK_AB R39, R139, R138 ;  /* 0x0000008a8b27723e */ /* 0x000fee00000010ff */
[-C--:B------:R-:W-:Y:S01]  /*a8a0*/  HMMA.16816.F32.BF16 R144, R36, R152.reuse, R4 ;  /* 0x000000982490723c */ /* 0x080fe20000041804 */
[----:B------:R-:W1:Y:S05]  /*a8b0*/  LDSM.16.MT88.4 R4, [R216+0xbc00] ;  /* 0x00bc0000d804783b */ /* 0x000e6a0000004200 */
[C---:B------:R-:W-:Y:S03]  /*a8c0*/  HMMA.16816.F32.BF16 R140, R168.reuse, R152, R8 ;  /* 0x00000098a88c723c */ /* 0x040fe60000041808 */
[----:B------:R-:W4:Y:S03]  /*a8d0*/  LDSM.16.MT88.4 R8, [R218+0xbc00] ;  /* 0x00bc0000da08783b */ /* 0x000f260000004200 */
[-C--:B------:R-:W-:Y:S06]  /*a8e0*/  HMMA.16816.F32.BF16 R148, R168, R154.reuse, R12 ;  /* 0x0000009aa894723c */ /* 0x080fec000004180c */
[C---:B------:R-:W-:Y:S05]  /*a8f0*/  HMMA.16816.F32.BF16 R152, R36.reuse, R154, R16 ;  /* 0x0000009a2498723c */ /* 0x040fea0000041810 */
[----:B------:R-:W-:Y:S01]  /*a900*/  FADD.FTZ R12, R231, R134 ;  /* 0x00000086e70c7221 */ /* 0x000fe20000010000 */
[-C--:B--2---:R-:W-:Y:S05]  /*a910*/  HMMA.16816.F32.BF16 R68, R36, R40.reuse, R68 ;  /* 0x000000282444723c */ /* 0x084fea0000041844 */
[----:B------:R-:W-:Y:S01]  /*a920*/  MOV R134, R136 ;  /* 0x0000008800867202 */ /* 0x000fe20000000f00 */
        /* <DEDUP_REMOVED lines=20> */
[C---:B------:R-:W-:Y:S05]  /*aa70*/  HMMA.16816.F32.BF16 R108, R36.reuse, R54, R108 ;  /* 0x00000036246c723c */ /* 0x040fea000004186c */
[----:B------:R-:W-:Y:S01]  /*aa80*/  FADD.FTZ R3, R192, R3 ;  /* 0x00000003c0037221 */ /* 0x000fe20000010000 */
[-C--:B-1----:R-:W-:Y:S06]  /*aa90*/  HMMA.16816.F32.BF16 R160, R36, R4.reuse, R32 ;  /* 0x0000000424a0723c */ /* 0x082fec0000041820 */
[C---:B------:R-:W-:Y:S06]  /*aaa0*/  HMMA.16816.F32.BF16 R112, R168.reuse, R4, R112 ;  /* 0x00000004a870723c */ /* 0x040fec0000041870 */
[-C--:B------:R-:W-:Y:S05]  /*aab0*/  HMMA.16816.F32.BF16 R116, R168, R6.reuse, R116 ;  /* 0x00000006a874723c */ /* 0x080fea0000041874 */
[----:B------:R-:W-:Y:S01]  /*aac0*/  FADD.FTZ R4, R196, R12 ;  /* 0x0000000cc4047221 */ /* 0x000fe20000010000 */
[----:B------:R-:W-:Y:S01]  /*aad0*/  FADD.FTZ R5, R202, R0 ;  /* 0x00000000ca057221 */ /* 0x000fe20000010000 */
[----:B------:R-:W-:Y:S01]  /*aae0*/  FADD.FTZ R0, R200, R2 ;  /* 0x00000002c8007221 */ /* 0x000fe20000010000 */
[C---:B------:R-:W-:Y:S04]  /*aaf0*/  HMMA.16816.F32.BF16 R120, R36.reuse, R6, R120 ;  /* 0x000000062478723c */ /* 0x040fe80000041878 */
[----:B------:R-:W-:Y:S01]  /*ab00*/  FADD.FTZ R2, R194, R4 ;  /* 0x00000004c2027221 */ /* 0x000fe20000010000 */
[----:B------:R-:W-:Y:S01]  /*ab10*/  FADD.FTZ R4, R167, R0 ;  /* 0x00000000a7047221 */ /* 0x000fe20000010000 */
[----:B------:R-:W-:Y:S02]  /*ab20*/  FADD.FTZ R5, R190, R5 ;  /* 0x00000005be057221 */ /* 0x000fe40000010000 */
[----:B------:R-:W-:Y:S03]  /*ab30*/  FADD.FTZ R0, R166, R2 ;  /* 0x00000002a6007221 */ /* 0x000fe60000010000 */
[----:B------:R-:W-:Y:S01]  /*ab40*/  FADD.FTZ R2, R164, R3 ;  /* 0x00000003a4027221 */ /* 0x000fe20000010000 */
[----:B------:R-:W-:Y:S01]  /*ab50*/  FADD.FTZ R3, R165, R0 ;  /* 0x00000000a5037221 */ /* 0x000fe20000010000 */
[----:B------:R-:W-:Y:S01]  /*ab60*/  FADD.FTZ R5, R191, R5 ;  /* 0x00000005bf057221 */ /* 0x000fe20000010000 */
[-C--:B----4-:R-:W-:Y:S03]  /*ab70*/  HMMA.16816.F32.BF16 R164, R36, R8.reuse, R24 ;  /* 0x0000000824a4723c */ /* 0x090fe60000041818 */
        /* <DEDUP_REMOVED lines=26> */
[----:B------:R-:W-:Y:S01]  /*ad20*/  IADD3 R0, R223, -0x1, RZ ;  /* 0xffffffffdf007810 */ /* 0x000fe20007ffe0ff */
[----:B------:R-:W-:Y:S01]  /*ad30*/  FADD.FTZ R235, R139, R5 ;  /* 0x000000058beb7221 */ /* 0x000fe20000010000 */
[----:B------:R-:W-:Y:S01]  /*ad40*/  MOV R139, R132 ;  /* 0x00000084008b7202 */ /* 0x000fe20000000f00 */
[----:B------:R-:W-:Y:S01]  /*ad50*/  FADD.FTZ R236, R180, R3 ;  /* 0x00000003b4ec7221 */ /* 0x000fe20000010000 */
[----:B------:R-:W-:Y:S01]  /*ad60*/  MOV R223, R0 ;  /* 0x0000000000df7202 */ /* 0x000fe20000000f00 */
[----:B------:R-:W-:Y:S01]  /*ad70*/  FADD.FTZ R234, R172, R4 ;  /* 0x00000004acea7221 */ /* 0x000fe20000010000 */
[----:B------:R-:W-:Y:S01]  /*ad80*/  MOV R3, R137 ;  /* 0x0000008900037202 */ /* 0x000fe20000000f00 */
[----:B------:R-:W-:Y:S01]  /*ad90*/  FADD.FTZ R237, R181, R2 ;  /* 0x00000002b5ed7221 */ /* 0x000fe20000010000 */
[----:B------:R-:W-:Y:S06]  /*ada0*/  @P5 BRA `(.L_x_121) ;  /* 0xffffffc400105947 */ /* 0x000fec000383ffff */
.L_x_120:
[----:B------:R-:W2:Y:S01]  /*adb0*/  LDL R10, [R1+0x18] ;  /* 0x00001800010a7983 */ /* 0x000ea20000100800 */
[----:B------:R-:W1:Y:S01]  /*adc0*/  S2UR UR4, SR_CgaCtaId ;  /* 0x00000000000479c3 */ /* 0x000e620000008800 */
[----:B------:R-:W-:Y:S01]  /*add0*/  UMOV UR5, 0x400 ;  /* 0x0000040000057882 */ /* 0x000fe20000000000 */
[----:B------:R-:W3:Y:S01]  /*ade0*/  S2R R61, SR_TID.X ;  /* 0x00000000003d7919 */ /* 0x000ee20000002100 */
[----:B------:R-:W4:Y:S04]  /*adf0*/  SHFL.BFLY PT, R2, R234, 0x2, 0x1f ;  /* 0x0c401f00ea027f89 */ /* 0x000f2800000e0000 */
[----:B------:R-:W5:Y:S04]  /*ae00*/  SHFL.BFLY PT, R0, R235, 0x2, 0x1f ;  /* 0x0c401f00eb007f89 */ /* 0x000f6800000e0000 */
[----:B------:R-:W5:Y:S04]  /*ae10*/  SHFL.BFLY PT, R7, R236, 0x2, 0x1f ;  /* 0x0c401f00ec077f89 */ /* 0x000f6800000e0000 */
[----:B------:R-:W5:Y:S01]  /*ae20*/  SHFL.BFLY PT, R6, R237, 0x2, 0x1f ;  /* 0x0c401f00ed067f89 */ /* 0x000f6200000e0000 */
[----:B-1----:R-:W-:Y:S01]  /*ae30*/  ULEA UR4, UR4, UR5, 0x18 ;  /* 0x0000000504047291 */ /* 0x002fe2000f8ec03f */
[----:B----4-:R-:W-:Y:S01]  /*ae40*/  FADD.FTZ R2, R2, R234 ;  /* 0x000000ea02027221 */ /* 0x010fe20000010000 */
[----:B---3--:R-:W-:-:S04]  /*ae50*/  SHF.R.S32.HI R60, RZ, 0x1f, R61 ;  /* 0x0000001fff3c7819 */ /* 0x008fc8000001143d */
[----:B------:R-:W1:Y:S01]  /*ae60*/  SHFL.BFLY PT, R3, R2, 0x1, 0x1f ;  /* 0x0c201f0002037f89 */ /* 0x000e6200000e0000 */
[----:B-----5:R-:W-:Y:S01]  /*ae70*/  FADD.FTZ R0, R0, R235 ;  /* 0x000000eb00007221 */ /* 0x020fe20000010000 */
[CC--:B------:R-:W-:Y:S01]  /*ae80*/  LEA.HI R5, R60.reuse, R61.reuse, RZ, 0x2 ;  /* 0x0000003d3c057211 */ /* 0x0c0fe200078f10ff */
[----:B------:R-:W-:Y:S01]  /*ae90*/  FADD.FTZ R7, R7, R236 ;  /* 0x000000ec07077221 */ /* 0x000fe20000010000 */
[----:B------:R-:W-:Y:S02]  /*aea0*/  LEA.HI R60, R60, R61, RZ, 0x5 ;  /* 0x0000003d3c3c7211 */ /* 0x000fe400078f28ff */
[----:B------:R-:W3:Y:S01]  /*aeb0*/  SHFL.BFLY PT, R8, R0, 0x1, 0x1f ;  /* 0x0c201f0000087f89 */ /* 0x000ee200000e0000 */
[----:B------:R-:W-:Y:S01]  /*aec0*/  SHF.R.S32.HI R9, RZ, 0x2, R5 ;  /* 0x00000002ff097819 */ /* 0x000fe20000011405 */
[----:B------:R-:W-:Y:S01]  /*aed0*/  FADD.FTZ R6, R6, R237 ;  /* 0x000000ed06067221 */ /* 0x000fe20000010000 */
[----:B------:R-:W-:Y:S01]  /*aee0*/  LOP3.LUT R5, R5, 0xfffffffc, RZ, 0xc0, !PT ;  /* 0xfffffffc05057812 */ /* 0x000fe200078ec0ff */
[----:B------:R-:W4:Y:S01]  /*aef0*/  SHFL.BFLY PT, R54, R7, 0x1, 0x1f ;  /* 0x0c201f0007367f89 */ /* 0x000f2200000e0000 */
[----:B------:R-:W-:-:S02]  /*af00*/  SHF.R.S32.HI R4, RZ, 0x1f, R9 ;  /* 0x0000001fff047819 */ /* 0x000fc40000011409 */
[----:B------:R-:W-:Y:S01]  /*af10*/  IADD3 R5, -R5, R61, RZ ;  /* 0x0000003d05057210 */ /* 0x000fe20007ffe1ff */
[----:B------:R-:W5:Y:S01]  /*af20*/  SHFL.BFLY PT, R55, R6, 0x1, 0x1f ;  /* 0x0c201f0006377f89 */ /* 0x000f6200000e0000 */
[----:B------:R-:W-:-:S04]  /*af30*/  LEA.HI R4, R4, R9, RZ, 0x3 ;  /* 0x0000000904047211 */ /* 0x000fc800078f18ff */
[----:B------:R-:W-:-:S04]  /*af40*/  LOP3.LUT R4, R4, 0xfffffff8, RZ, 0xc0, !PT ;  /* 0xfffffff804047812 */ /* 0x000fc800078ec0ff */
[----:B------:R-:W-:Y:S01]  /*af50*/  IADD3 R4, R9, -R4, RZ ;  /* 0x8000000409047210 */ /* 0x000fe20007ffe0ff */
[----:B-1----:R-:W-:-:S03]  /*af60*/  FADD.FTZ R57, R2, R3 ;  /* 0x0000000302397221 */ /* 0x002fc60000010000 */
[----:B------:R-:W-:Y:S02]  /*af70*/  LEA.HI R3, R4, R4, RZ, 0x1 ;  /* 0x0000000404037211 */ /* 0x000fe400078f08ff */
[----:B------:R-:W-:Y:S01]  /*af80*/  FSETP.NE.FTZ.AND P5, PT, R57, RZ, PT ;  /* 0x000000ff3900720b */ /* 0x000fe20003fb5000 */
[----:B---3--:R-:W-:Y:S01]  /*af90*/  FADD.FTZ R56, R0, R8 ;  /* 0x0000000800387221 */ /* 0x008fe20000010000 */
[----:B------:R-:W-:Y:S02]  /*afa0*/  SHF.R.S32.HI R2, RZ, 0x1, R3 ;  /* 0x00000001ff027819 */ /* 0x000fe40000011403 */
[----:B------:R-:W-:Y:S01]  /*afb0*/  LOP3.LUT R3, R3, 0x3fffffe, RZ, 0xc0, !PT ;  /* 0x03fffffe03037812 */ /* 0x000fe200078ec0ff */
[----:B----4-:R-:W-:Y:S01]  /*afc0*/  FADD.FTZ R54, R7, R54 ;  /* 0x0000003607367221 */ /* 0x010fe20000010000 */
[----:B------:R-:W-:Y:S02]  /*afd0*/  SHF.L.U32 R9, R2, 0x6, RZ ;  /* 0x0000000602097819 */ /* 0x000fe400000006ff */
[----:B------:R-:W-:Y:S01]  /*afe0*/  FSETP.NE.FTZ.AND P4, PT, R56, RZ, PT ;  /* 0x000000ff3800720b */ /* 0x000fe20003f95000 */
[----:B-----5:R-:W-:Y:S01]  /*aff0*/  FADD.FTZ R55, R6, R55 ;  /* 0x0000003706377221 */ /* 0x020fe20000010000 */
[----:B------:R-:W-:-:S02]  /*b000*/  IADD3 R4, R4, -R3, RZ ;  /* 0x8000000304047210 */ /* 0x000fc40007ffe0ff */
[----:B------:R-:W-:Y:S02]  /*b010*/  MOV R0, 0x3f800000 ;  /* 0x3f80000000007802 */ /* 0x000fe40000000f00 */
[----:B------:R-:W-:Y:S02]  /*b020*/  LOP3.LUT R3, R9, 0xc0, RZ, 0xc0, !PT ;  /* 0x000000c009037812 */ /* 0x000fe400078ec0ff */
[----:B------:R-:W-:Y:S02]  /*b030*/  SHF.R.S32.HI R8, RZ, 0x5, R60 ;  /* 0x00000005ff087819 */ /* 0x000fe4000001143c */
[----:B------:R-:W-:Y:S01]  /*b040*/  LEA.HI R11, R3, R3, RZ, 0x1d ;  /* 0x00000003030b7211 */ /* 0x000fe200078fe8ff */
[----:B------:R-:W1:Y:S01]  /*b050*/  @P5 MUFU.RCP R0, R57 ;  /* 0x0000003900005308 */ /* 0x000e620000001000 */
[----:B------:R-:W-:Y:S02]  /*b060*/  MOV R3, 0x3f800000 ;  /* 0x3f80000000037802 */ /* 0x000fe40000000f00 */
[----:B------:R-:W-:-:S04]  /*b070*/  LEA R5, R8, R5, 0x8 ;  /* 0x0000000508057211 */ /* 0x000fc800078e40ff */
[----:B------:R-:W-:Y:S01]  /*b080*/  LEA R8, R4, R5, 0x4 ;  /* 0x0000000504087211 */ /* 0x000fe200078e20ff */
[----:B------:R3:W4:Y:S03]  /*b090*/  @P4 MUFU.RCP R3, R56 ;  /* 0x0000003800034308 */ /* 0x0007260000001000 */
[----:B------:R-:W-:-:S04]  /*b0a0*/  LEA R11, R8, R11, 0x1 ;  /* 0x0000000b080b7211 */ /* 0x000fc800078e08ff */
[----:B------:R-:W-:Y:S01]  /*b0b0*/  LEA R11, R11, UR4, 0x1 ;  /* 0x000000040b0b7c11 */ /* 0x000fe2000f8e08ff */
        /* <DEDUP_REMOVED lines=25> */
[----:B------:R-:W-:Y:S01]  /*b250*/  FMUL.FTZ R12, R0, R81 ;  /* 0x00000051000c7220 */ /* 0x000fe20000410000 */
        /* <DEDUP_REMOVED lines=11> */
.L_x_124:
        /* <DEDUP_REMOVED lines=23> */
.L_x_125:
        /* <DEDUP_REMOVED lines=10> */
[C---:B------:R-:W-:Y:S01]  /*b520*/  FMUL.FTZ R98, R3.reuse, R98 ;  /* 0x0000006203627220 */ /* 0x040fe20000410000 */
[----:B------:R-:W-:Y:S01]  /*b530*/  FSETP.NE.FTZ.AND P3, PT, R54, RZ, PT ;  /* 0x000000ff3600720b */ /* 0x000fe20003f75000 */
[----:B------:R-:W-:Y:S01]  /*b540*/  FMUL.FTZ R38, R3, R99 ;  /* 0x0000006303267220 */ /* 0x000fe20000410000 */
[----:B------:R-:W-:Y:S01]  /*b550*/  SEL R51, R51, 0xffffffe0, !P0 ;  /* 0xffffffe033337807 */ /* 0x000fe20004000000 */
[C---:B------:R-:W-:Y:S01]  /*b560*/  FMUL.FTZ R102, R3.reuse, R102 ;  /* 0x0000006603667220 */ /* 0x040fe20000410000 */
[----:B------:R-:W-:Y:S01]  /*b570*/  PLOP3.LUT P0, PT, PT, PT, PT, 0x8, 0x0 ;  /* 0x000000000000781c */ /* 0x000fe20003f0e170 */
[C---:B------:R-:W-:Y:S01]  /*b580*/  FMUL.FTZ R34, R3.reuse, R103 ;  /* 0x0000006703227220 */ /* 0x040fe20000410000 */
[----:B------:R-:W-:Y:S01]  /*b590*/  @!P1 PLOP3.LUT P0, PT, P2, PT, PT, 0x80, 0x0 ;  /* 0x000000000000981c */ /* 0x000fe2000170f070 */
[----:B------:R-:W-:Y:S01]  /*b5a0*/  FMUL.FTZ R110, R3, R110 ;  /* 0x0000006e036e7220 */ /* 0x000fe20000410000 */
        /* <DEDUP_REMOVED lines=14> */
[----:B------:R-:W3:Y:S01]  /*b690*/  S2UR UR4, SR_CTAID.X ;  /* 0x00000000000479c3 */ /* 0x000ee20000002500 */
[----:B------:R-:W-:Y:S01]  /*b6a0*/  F2FP.BF16.F32.PACK_AB R4, R4, R146 ;  /* 0x000000920404723e */ /* 0x000fe200000010ff */
[----:B------:R-:W4:Y:S01]  /*b6b0*/  @P2 MUFU.RCP R0, R55 ;  /* 0x0000003700002308 */ /* 0x000f220000001000 */
[----:B------:R-:W-:Y:S01]  /*b6c0*/  F2FP.BF16.F32.PACK_AB R16, R16, R68 ;  /* 0x000000441010723e */ /* 0x000fe200000010ff */
[----:B------:R-:W-:Y:S01]  /*b6d0*/  STS [R11], R5 ;  /* 0x000000050b007388 */ /* 0x000fe20000000800 */
[----:B------:R-:W-:Y:S01]  /*b6e0*/  F2FP.BF16.F32.PACK_AB R15, R15, R70 ;  /* 0x000000460f0f723e */ /* 0x000fe200000010ff */
[----:B------:R-:W-:Y:S01]  /*b6f0*/  BSSY B0, `(.L_x_126) ;  /* 0x00000e4000007945 */ /* 0x000fe20003800000 */
[----:B------:R-:W-:Y:S01]  /*b700*/  F2FP.BF16.F32.PACK_AB R12, R12, R80 ;  /* 0x000000500c0c723e */ /* 0x000fe200000010ff */
[----:B------:R1:W-:Y:S01]  /*b710*/  STS [R11+0x200], R4 ;  /* 0x000200040b007388 */ /* 0x0003e20000000800 */
[----:B------:R-:W-:Y:S01]  /*b720*/  F2FP.BF16.F32.PACK_AB R9, R9, R82 ;  /* 0x000000520909723e */ /* 0x000fe200000010ff */
        /* <DEDUP_REMOVED lines=49> */
[----:B-1----:R-:W3:Y:S01]  /*ba40*/  @P1 LDC R4, c[0x0][0x2c0] ;  /* 0x0000b000ff041b82 */ /* 0x002ee20000000800 */
[----:B------:R-:W-:Y:S01]  /*ba50*/  F2FP.BF16.F32.PACK_AB R0, R155, R154 ;  /* 0x0000009a9b00723e */ /* 0x000fe200000010ff */
[----:B------:R-:W1:Y:S01]  /*ba60*/  @P5 MUFU.LG2 R5, R57 ;  /* 0x0000003900055308 */ /* 0x000e620000000c00 */
        /* <DEDUP_REMOVED lines=10> */
[----:B------:R-:W-:Y:S01]  /*bb10*/  STS [R11+0x1200], R6 ;  /* 0x001200060b007388 */ /* 0x000fe20000000800 */
[----:B------:R-:W-:-:S02]  /*bb20*/  F2FP.BF16.F32.PACK_AB R7, R79, R7 ;  /* 0x000000074f07723e */ /* 0x000fc400000010ff */
[----:B------:R-:W-:Y:S01]  /*bb30*/  F2FP.BF16.F32.PACK_AB R43, R43, R84 ;  /* 0x000000542b2b723e */ /* 0x000fe200000010ff */
[----:B------:R-:W-:Y:S01]  /*bb40*/  STS [R10+0x1000], R18 ;  /* 0x001000120a007388 */ /* 0x000fe20000000800 */
[----:B------:R-:W-:Y:S01]  /*bb50*/  F2FP.BF16.F32.PACK_AB R42, R42, R86 ;  /* 0x000000562a2a723e */ /* 0x000fe200000010ff */
[----:B-1----:R-:W-:Y:S01]  /*bb60*/  @P5 FMUL.FTZ R5, R5, 0.69314718246459960938 ;  /* 0x3f31721805055820 */ /* 0x002fe20000410000 */
[----:B------:R-:W-:Y:S01]  /*bb70*/  F2FP.BF16.F32.PACK_AB R39, R39, R96 ;  /* 0x000000602727723e */ /* 0x000fe200000010ff */
[----:B------:R-:W-:Y:S01]  /*bb80*/  STS [R10+0x1200], R17 ;  /* 0x001200110a007388 */ /* 0x000fe20000000800 */
[----:B------:R-:W-:Y:S02]  /*bb90*/  F2FP.BF16.F32.PACK_AB R38, R38, R98 ;  /* 0x000000622626723e */ /* 0x000fe400000010ff */
[----:B------:R-:W-:Y:S02]  /*bba0*/  F2FP.BF16.F32.PACK_AB R41, R41, R88 ;  /* 0x000000582929723e */ /* 0x000fe400000010ff */
[----:B--2---:R-:W-:-:S02]  /*bbb0*/  IADD3 R2, R11, R51, RZ ;  /* 0x000000330b027210 */ /* 0x004fc40007ffe0ff */
[----:B------:R-:W-:Y:S02]  /*bbc0*/  F2FP.BF16.F32.PACK_AB R40, R91, R40 ;  /* 0x000000285b28723e */ /* 0x000fe400000010ff */
[----:B----4-:R-:W-:Y:S01]  /*bbd0*/  IADD3 R0, R51, R10, RZ ;  /* 0x0000000a33007210 */ /* 0x010fe20007ffe0ff */
[----:B------:R-:W-:Y:S01]  /*bbe0*/  STS [R2], R16 ;  /* 0x0000001002007388 */ /* 0x000fe20000000800 */
[----:B------:R-:W-:Y:S02]  /*bbf0*/  F2FP.BF16.F32.PACK_AB R37, R37, R92 ;  /* 0x0000005c2525723e */ /* 0x000fe400000010ff */
[----:B------:R-:W-:Y:S01]  /*bc00*/  F2FP.BF16.F32.PACK_AB R36, R95, R36 ;  /* 0x000000245f24723e */ /* 0x000fe200000010ff */
[----:B------:R-:W-:Y:S01]  /*bc10*/  STS [R2+0x200], R15 ;  /* 0x0002000f02007388 */ /* 0x000fe20000000800 */
[----:B------:R-:W1:Y:S01]  /*bc20*/  @!P1 LDC R3, c[0x0][0x2c4] ;  /* 0x0000b100ff039b82 */ /* 0x000e620000000800 */
[----:B------:R-:W-:Y:S02]  /*bc30*/  F2FP.BF16.F32.PACK_AB R35, R35, R100 ;  /* 0x000000642323723e */ /* 0x000fe400000010ff */
[----:B------:R-:W-:Y:S01]  /*bc40*/  STS [R0], R12 ;  /* 0x0000000c00007388 */ /* 0x000fe20000000800 */
        /* <DEDUP_REMOVED lines=14> */
[----:B------:R3:W-:Y:S01]  /*bd30*/  STS [R0+0x1200], R7 ;  /* 0x0012000700007388 */ /* 0x0007e20000000800 */
[----:B------:R-:W-:Y:S01]  /*bd40*/  F2FP.BF16.F32.PACK_AB R22, R22, R122 ;  /* 0x0000007a1616723e */ /* 0x000fe200000010ff */
[----:B-1----:R-:W1:Y:S01]  /*bd50*/  @P0 LDC R3, c[0x0][0x2e4] ;  /* 0x0000b900ff030b82 */ /* 0x002e620000000800 */
[----:B------:R-:W-:Y:S01]  /*bd60*/  F2FP.BF16.F32.PACK_AB R25, R25, R112 ;  /* 0x000000701919723e */ /* 0x000fe200000010ff */
[----:B------:R-:W-:Y:S01]  /*bd70*/  STS [R11+0x2000], R43 ;  /* 0x0020002b0b007388 */ /* 0x000fe20000000800 */
[----:B------:R-:W-:-:S02]  /*bd80*/  F2FP.BF16.F32.PACK_AB R24, R115, R24 ;  /* 0x000000187318723e */ /* 0x000fc400000010ff */
[----:B------:R-:W-:Y:S01]  /*bd90*/  F2FP.BF16.F32.PACK_AB R21, R21, R116 ;  /* 0x000000741515723e */ /* 0x000fe200000010ff */
[----:B------:R-:W-:Y:S01]  /*bda0*/  STS [R11+0x2200], R42 ;  /* 0x0022002a0b007388 */ /* 0x000fe20000000800 */
[----:B------:R-:W-:Y:S01]  /*bdb0*/  F2FP.BF16.F32.PACK_AB R20, R119, R20 ;  /* 0x000000147714723e */ /* 0x000fe200000010ff */
[----:B--2---:R-:W2:Y:S01]  /*bdc0*/  @P5 LDC R9, c[0x0][0x2e8] ;  /* 0x0000ba00ff095b82 */ /* 0x004ea20000000800 */
[----:B------:R-:W-:Y:S01]  /*bdd0*/  F2FP.BF16.F32.PACK_AB R19, R19, R164 ;  /* 0x000000a41313723e */ /* 0x000fe200000010ff */
[----:B------:R-:W-:Y:S01]  /*bde0*/  STS [R10+0x2000], R39 ;  /* 0x002000270a007388 */ /* 0x000fe20000000800 */
[----:B------:R-:W-:Y:S02]  /*bdf0*/  F2FP.BF16.F32.PACK_AB R45, R45, R166 ;  /* 0x000000a62d2d723e */ /* 0x000fe400000010ff */
[----:B------:R-:W-:Y:S01]  /*be00*/  F2FP.BF16.F32.PACK_AB R44, R44, R128 ;  /* 0x000000802c2c723e */ /* 0x000fe200000010ff */
[----:B------:R-:W-:Y:S01]  /*be10*/  STS [R10+0x2200], R38 ;  /* 0x002200260a007388 */ /* 0x000fe20000000800 */
[----:B------:R-:W-:Y:S01]  /*be20*/  F2FP.BF16.F32.PACK_AB R46, R46, R130 ;  /* 0x000000822e2e723e */ /* 0x000fe200000010ff */
[----:B----4-:R-:W4:Y:S01]  /*be30*/  @P2 LDC R13, c[0x0][0x2e8] ;  /* 0x0000ba00ff0d2b82 */ /* 0x010f220000000800 */
[----:B------:R-:W-:Y:S01]  /*be40*/  F2FP.BF16.F32.PACK_AB R48, R48, R124 ;  /* 0x0000007c3030723e */ /* 0x000fe200000010ff */
[----:B------:R-:W-:Y:S01]  /*be50*/  STS [R11+0x3000], R41 ;  /* 0x003000290b007388 */ /* 0x000fe20000000800 */
[----:B------:R-:W-:-:S02]  /*be60*/  F2FP.BF16.F32.PACK_AB R47, R127, R47 ;  /* 0x0000002f7f2f723e */ /* 0x000fc400000010ff */
[----:B------:R-:W-:Y:S01]  /*be70*/  F2FP.BF16.F32.PACK_AB R50, R50, R168 ;  /* 0x000000a83232723e */ /* 0x000fe200000010ff */
[----:B------:R-:W-:Y:S01]  /*be80*/  STS [R11+0x3200], R40 ;  /* 0x003200280b007388 */ /* 0x000fe20000000800 */
[----:B------:R-:W-:Y:S01]  /*be90*/  F2FP.BF16.F32.PACK_AB R49, R171, R49 ;  /* 0x00000031ab31723e */ /* 0x000fe200000010ff */
[----:B---3--:R-:W1:Y:S01]  /*bea0*/  @!P1 LDC R8, c[0x0][0x270] ;  /* 0x00009c00ff089b82 */ /* 0x008e620000000800 */
[----:B------:R-:W-:Y:S01]  /*beb0*/  @!P1 MOV R4, 0x1 ;  /* 0x0000000100049802 */ /* 0x000fe20000000f00 */
[----:B------:R-:W-:Y:S01]  /*bec0*/  STS [R10+0x3000], R37 ;  /* 0x003000250a007388 */ /* 0x000fe20000000800 */
[----:B------:R-:W-:-:S03]  /*bed0*/  MOV R18, 0x7f800000 ;  /* 0x7f80000000127802 */ /* 0x000fc60000000f00 */
[----:B------:R-:W-:Y:S02]  /*bee0*/  STS [R10+0x3200], R36 ;  /* 0x003200240a007388 */ /* 0x000fe40000000800 */
[----:B------:R-:W3:Y:S02]  /*bef0*/  @P1 LDC.64 R6, c[0x0][0x2c0] ;  /* 0x0000b000ff061b82 */ /* 0x000ee40000000a00 */
[----:B------:R-:W-:Y:S04]  /*bf00*/  STS [R2+0x2000], R35 ;  /* 0x0020002302007388 */ /* 0x000fe80000000800 */
[----:B------:R-:W-:Y:S02]  /*bf10*/  STS [R2+0x2200], R34 ;  /* 0x0022002202007388 */ /* 0x000fe40000000800 */
[----:B------:R-:W4:Y:S02]  /*bf20*/  @P3 LDC R14, c[0x0][0x2e8] ;  /* 0x0000ba00ff0e3b82 */ /* 0x000f240000000800 */
        /* <DEDUP_REMOVED lines=18> */
[----:B--2---:R-:W2:Y:S03]  /*c050*/  @P3 MUFU.LG2 R11, R54 ;  /* 0x00000036000b3308 */ /* 0x004ea60000000c00 */
[----:B------:R-:W-:Y:S01]  /*c060*/  STS [R2+0x5000], R48 ;  /* 0x0050003002007388 */ /* 0x000fe20000000800 */
[----:B-1----:R-:W-:Y:S01]  /*c070*/  MOV R21, 0x7f800000 ;  /* 0x7f80000000157802 */ /* 0x002fe20000000f00 */
[----:B------:R-:W-:-:S02]  /*c080*/  @P5 FFMA.FTZ R21, R137, R9, R5 ;  /* 0x0000000989155223 */ /* 0x000fc40000010005 */
[----:B------:R1:W-:Y:S01]  /*c090*/  STS [R2+0x5200], R47 ;  /* 0x0052002f02007388 */ /* 0x0003e20000000800 */
[----:B---3--:R-:W3:Y:S01]  /*c0a0*/  @P4 MUFU.LG2 R10, R56 ;  /* 0x00000038000a4308 */ /* 0x008ee20000000c00 */
[----:B------:R-:W-:Y:S02]  /*c0b0*/  MOV R20, 0x7f800000 ;  /* 0x7f80000000147802 */ /* 0x000fe40000000f00 */
[----:B------:R-:W-:Y:S01]  /*c0c0*/  STS [R0+0x5000], R50 ;  /* 0x0050003200007388 */ /* 0x000fe20000000800 */
[----:B----4-:R-:W-:-:S03]  /*c0d0*/  MOV R19, 0x7f800000 ;  /* 0x7f80000000137802 */ /* 0x010fc60000000f00 */
[----:B------:R4:W-:Y:S01]  /*c0e0*/  STS [R0+0x5200], R49 ;  /* 0x0052003100007388 */ /* 0x0009e20000000800 */
[----:B------:R-:W-:Y:S06]  /*c0f0*/  BAR.SYNC.DEFER_BLOCKING 0x0 ;  /* 0x0000000000007b1d */ /* 0x000fec0000010000 */
[----:B------:R-:W2:Y:S01]  /*c100*/  S2R R12, SR_CTAID.Y ;  /* 0x00000000000c7919 */ /* 0x000ea20000002600 */
[----:B------:R-:W3:Y:S01]  /*c110*/  S2R R26, SR_CTAID.Z ;  /* 0x00000000001a7919 */ /* 0x000ee20000002700 */
[----:B-1----:R-:W-:Y:S02]  /*c120*/  LOP3.LUT R2, R60, 0xffffffe0, RZ, 0xc0, !PT ;  /* 0xffffffe03c027812 */ /* 0x002fe400078ec0ff */
[----:B----4-:R-:W-:Y:S01]  /*c130*/  @P1 MOV R0, 0x1 ;  /* 0x0000000100001802 */ /* 0x010fe20000000f00 */
[----:B------:R-:W-:Y:S01]  /*c140*/  @!P1 IMAD R0, R3, R8, RZ ;  /* 0x0000000803009224 */ /* 0x000fe200078e02ff */
[----:B------:R-:W-:Y:S01]  /*c150*/  IADD3 R8, -R2, R61, RZ ;  /* 0x0000003d02087210 */ /* 0x000fe20007ffe1ff */
[----:B------:R1:W4:Y:S03]  /*c160*/  LDS.128 R32, [R222+0x1800] ;  /* 0x00180000de207984 */ /* 0x0003260000000c00 */
[----:B------:R-:W-:Y:S01]  /*c170*/  LOP3.LUT P0, RZ, R8, 0x3, RZ, 0xc0, !PT ;  /* 0x0000000308ff7812 */ /* 0x000fe2000780c0ff */
[----:B------:R1:W1:Y:S01]  /*c180*/  LDS.128 R28, [R222+0x3800] ;  /* 0x00380000de1c7984 */ /* 0x0002620000000c00 */
[----:B--2---:R-:W-:-:S02]  /*c190*/  IMAD R2, R12, R0, RZ ;  /* 0x000000000c027224 */ /* 0x004fc400078e02ff */
[----:B------:R-:W-:Y:S01]  /*c1a0*/  @P1 IMAD R0, R7, R6, RZ ;  /* 0x0000000607001224 */ /* 0x000fe200078e02ff */
[----:B------:R-:W2:Y:S01]  /*c1b0*/  @P4 LDC R12, c[0x0][0x2e8] ;  /* 0x0000ba00ff0c4b82 */ /* 0x000ea20000000800 */
[----:B------:R-:W3:Y:S01]  /*c1c0*/  @P2 MUFU.LG2 R7, R55 ;  /* 0x0000003700072308 */ /* 0x000ee20000000c00 */
[----:B------:R-:W-:Y:S01]  /*c1d0*/  @!P1 MOV R0, R3 ;  /* 0x0000000300009202 */ /* 0x000fe20000000f00 */
[----:B------:R-:W-:Y:S01]  /*c1e0*/  @P3 FMUL.FTZ R6, R11, 0.69314718246459960938 ;  /* 0x3f3172180b063820 */ /* 0x000fe20000410000 */
[----:B------:R-:W-:Y:S01]  /*c1f0*/  SEL R3, R2, RZ, !P6 ;  /* 0x000000ff02037207 */ /* 0x000fe20007000000 */
[----:B------:R-:W-:Y:S02]  /*c200*/  IMAD R2, R4, UR4, RZ ;  /* 0x0000000404027c24 */ /* 0x000fe4000f8e02ff */
[----:B------:R-:W-:Y:S02]  /*c210*/  @P3 FFMA.FTZ R18, R135, R14, R6 ;  /* 0x0000000e87123223 */ /* 0x000fe40000010006 */
[----:B---3--:R-:W-:Y:S01]  /*c220*/  IMAD R0, R26, R0, R3 ;  /* 0x000000001a007224 */ /* 0x008fe200078e0203 */
[----:B------:R-:W-:Y:S01]  /*c230*/  SHF.L.U32 R3, R2, 0x7, RZ ;  /* 0x0000000702037819 */ /* 0x000fe200000006ff */
[----:B------:R-:W-:Y:S01]  /*c240*/  @P4 FMUL.FTZ R2, R10, 0.69314718246459960938 ;  /* 0x3f3172180a024820 */ /* 0x000fe20000410000 */
[----:B------:R-:W-:-:S02]  /*c250*/  @P2 FMUL.FTZ R5, R7, 0.69314718246459960938 ;  /* 0x3f31721807052820 */ /* 0x000fc40000410000 */
[----:B------:R-:W-:Y:S02]  /*c260*/  SHF.R.S32.HI R7, RZ, 0x1f, R3 ;  /* 0x0000001fff077819 */ /* 0x000fe40000011403 */
[--C-:B------:R-:W-:Y:S01]  /*c270*/  IADD3 R3, P5, P1, R3, R52, R0.reuse ;  /* 0x0000003403037210 */ /* 0x100fe200079be000 */
[----:B------:R-:W-:Y:S01]  /*c280*/  @P2 FFMA.FTZ R19, R132, R13, R5 ;  /* 0x0000000d84132223 */ /* 0x000fe20000010005 */
[----:B------:R-:W-:Y:S01]  /*c290*/  SHF.R.S32.HI R0, RZ, 0x1f, R0 ;  /* 0x0000001fff007819 */ /* 0x000fe20000011400 */
[----:B--2---:R-:W-:-:S03]  /*c2a0*/  @P4 FFMA.FTZ R20, R136, R12, R2 ;  /* 0x0000000c88144223 */ /* 0x004fc60000010002 */
[----:B------:R-:W-:Y:S01]  /*c2b0*/  IADD3.X R5, R7, R53, R0, P5, P1 ;  /* 0x0000003507057210 */ /* 0x000fe20002fe2400 */
[----:B-1--4-:R-:W-:Y:S06]  /*c2c0*/  @P0 BRA `(.L_x_127) ;  /* 0x0000000000980947 */ /* 0x012fec0003800000 */
[----:B------:R-:W2:Y:S04]  /*c2d0*/  LDL.LU R64, [R1+0x28] ;  /* 0x0000280001407983 */ /* 0x000ea80000300800 */
[----:B------:R-:W2:Y:S02]  /*c2e0*/  LDL.LU R63, [R1+0x34] ;  /* 0x00003400013f7983 */ /* 0x000ea40000300800 */
[----:B--2---:R-:W-:-:S04]  /*c2f0*/  IMAD R0, R63, 0x10, R64 ;  /* 0x000000103f007824 */ /* 0x004fc800078e0240 */
        /* <DEDUP_REMOVED lines=18> */
[----:B------:R-:W-:Y:S02]  /*c420*/  @!P4 LEA.HI.X.SX32 R13, R7, R5, 0x1, P1 ;  /* 0x00000005070dc211 */ /* 0x000fe400008f0eff */
[----:B------:R-:W-:Y:S02]  /*c430*/  @!P3 IADD3 R3, P0, R4, R3, RZ ;  /* 0x000000030403b210 */ /* 0x000fe40007f1e0ff */
[-C--:B------:R-:W-:Y:S02]  /*c440*/  @!P5 LEA.HI.X.SX32 R0, R0, R5.reuse, 0x1, P2 ;  /* 0x000000050000d211 */ /* 0x080fe400010f0eff */
        /* <DEDUP_REMOVED lines=14> */
.L_x_127:
[----:B------:R-:W-:Y:S05]  /*c530*/  BSYNC B0 ;  /* 0x0000000000007941 */ /* 0x000fea0003800000 */
.L_x_126:
        /* <DEDUP_REMOVED lines=38> */
.L_x_129:
[----:B------:R-:W-:Y:S05]  /*c7a0*/  BSYNC B0 ;  /* 0x0000000000007941 */ /* 0x000fea0003800000 */
.L_x_128:
        /* <DEDUP_REMOVED lines=24> */
.L_x_131:
[----:B------:R-:W-:Y:S05]  /*c930*/  BSYNC B0 ;  /* 0x0000000000007941 */ /* 0x000fea0003800000 */
.L_x_130:
        /* <DEDUP_REMOVED lines=24> */
.L_x_133:
[----:B------:R-:W-:Y:S05]  /*cac0*/  BSYNC B0 ;  /* 0x0000000000007941 */ /* 0x000fea0003800000 */
.L_x_132:
[----:B-12---:R-:W1:Y:S01]  /*cad0*/  LDS.128 R220, [R222+0x5800] ;  /* 0x00580000dedc7984 */ /* 0x006e620000000c00 */
        /* <DEDUP_REMOVED lines=20> */
[----:B-1----:R-:W-:Y:S01]  /*cc20*/  STG.E.128 desc[UR8][R2.64+0x80], R220 ;  /* 0x000080dc02007986 */ /* 0x002fe2000c101d08 */
[----:B------:R-:W-:Y:S05]  /*cc30*/  EXIT ;  /* 0x000000000000794d */ /* 0x000fea0003800000 */
.L_x_98:
        /* <DEDUP_REMOVED lines=11> */
[----:B------:R-:W1:Y:S08]  /*ccf0*/  @!P0 LDC R18, c[0x0][0x2c4] ;  /* 0x0000b100ff128b82 */ /* 0x000e700000000800 */
[----:B------:R-:W3:Y:S08]  /*cd00*/  @!P0 LDC R19, c[0x0][0x270] ;  /* 0x00009c00ff138b82 */ /* 0x000ef00000000800 */
        /* <DEDUP_REMOVED lines=13> */
[----:B------:R-:W-:Y:S01]  /*cde0*/  IMAD.IADD R16, R158, 0x1, -R3 ;  /* 0x000000019e107824 */ /* 0x000fe200078e0a03 */
[----:B------:R-:W-:Y:S01]  /*cdf0*/  SHF.R.S32.HI R11, RZ, 0x1f, R10 ;  /* 0x0000001fff0b7819 */ /* 0x000fe2000001140a */
[C---:B------:R-:W-:Y:S02]  /*ce00*/  @!P3 IMAD R0, R40.reuse, R5, R0 ;  /* 0x000000052800b224 */ /* 0x040fe400078e0200 */
[----:B------:R-:W-:-:S04]  /*ce10*/  @!P3 IMAD.WIDE.U32 R4, R40, R4, RZ ;  /* 0x000000042804b225 */ /* 0x000fc800078e00ff */
[----:B------:R-:W-:Y:S01]  /*ce20*/  @!P3 IMAD.MOV.U32 R2, RZ, RZ, R4 ;  /* 0x000000ffff02b224 */ /* 0x000fe200078e0004 */
[----:B------:R-:W-:Y:S01]  /*ce30*/  SHF.R.S32.HI R4, RZ, 0x1f, R20 ;  /* 0x0000001fff047819 */ /* 0x000fe20000011414 */
[----:B------:R-:W-:Y:S02]  /*ce40*/  IMAD.SHL.U32 R14, R16, 0x8, RZ ;  /* 0x00000008100e7824 */ /* 0x000fe400078e00ff */
[----:B------:R-:W-:Y:S01]  /*ce50*/  @!P3 IMAD.IADD R7, R5, 0x1, R0 ;  /* 0x000000010507b824 */ /* 0x000fe200078e0200 */
[----:B------:R-:W-:Y:S01]  /*ce60*/  IADD3 R0, -R228, R207, RZ ;  /* 0x000000cfe4007210 */ /* 0x000fe20007ffe1ff */
[----:B------:R-:W-:Y:S01]  /*ce70*/  IMAD R4, R4, UR4, RZ ;  /* 0x0000000404047c24 */ /* 0x000fe2000f8e02ff */
[----:B------:R-:W-:Y:S01]  /*ce80*/  IADD3 R2, P1, R14, R2, RZ ;  /* 0x000000020e027210 */ /* 0x000fe20007f3e0ff */
[----:B------:R-:W-:Y:S01]  /*ce90*/  VIADD R23, R10, 0x20 ;  /* 0x000000200a177836 */ /* 0x000fe20000000000 */
[----:B------:R-:W-:Y:S01]  /*cea0*/  IADD3 R26, R14, 0x40, RZ ;  /* 0x000000400e1a7810 */ /* 0x000fe20007ffe0ff */
[----:B------:R-:W-:Y:S01]  /*ceb0*/  IMAD R8, R20, UR5, R4 ;  /* 0x0000000514087c24 */ /* 0x000fe2000f8e0204 */
[----:B------:R-:W-:Y:S01]  /*cec0*/  LEA.HI.X.SX32 R3, R14, R7, 0x1, P1 ;  /* 0x000000070e037211 */ /* 0x000fe200008f0eff */
[----:B------:R-:W-:Y:S01]  /*ced0*/  IMAD.WIDE R4, R21, 0x80, R10 ;  /* 0x0000008015047825 */ /* 0x000fe200078e020a */
[----:B------:R-:W-:-:S02]  /*cee0*/  ISETP.GE.AND P1, PT, R10, R0, PT ;  /* 0x000000000a00720c */ /* 0x000fc40003f26270 */
[----:B------:R-:W-:Y:S01]  /*cef0*/  ISETP.GE.AND P3, PT, R23, R0, PT ;  /* 0x000000001700720c */ /* 0x000fe20003f66270 */
[----:B------:R-:W-:-:S04]  /*cf00*/  IMAD.WIDE.U32 R12, R20, UR4, R2 ;  /* 0x00000004140c7c25 */ /* 0x000fc8000f8e0002 */
[----:B------:R-:W-:Y:S02]  /*cf10*/  VIADD R27, R14, 0x20 ;  /* 0x000000200e1b7836 */ /* 0x000fe40000000000 */
        /* <DEDUP_REMOVED lines=18> */
.L_x_135:
[----:B------:R-:W-:Y:S05]  /*d040*/  BSYNC B0 ;  /* 0x0000000000007941 */ /* 0x000fea0003800000 */
.L_x_134:
        /* <DEDUP_REMOVED lines=24> */
.L_x_137:
[----:B------:R-:W-:Y:S05]  /*d1d0*/  BSYNC B0 ;  /* 0x0000000000007941 */ /* 0x000fea0003800000 */
.L_x_136:
        /* <DEDUP_REMOVED lines=30> */
.L_x_139:
[----:B------:R-:W-:Y:S05]  /*d3c0*/  BSYNC B0 ;  /* 0x0000000000007941 */ /* 0x000fea0003800000 */
.L_x_138:
        /* <DEDUP_REMOVED lines=32> */
.L_x_141:
[----:B------:R-:W-:Y:S05]  /*d5d0*/  BSYNC B0 ;  /* 0x0000000000007941 */ /* 0x000fea0003800000 */
.L_x_140:
        /* <DEDUP_REMOVED lines=16> */
.L_x_143:
[----:B------:R-:W-:Y:S05]  /*d6e0*/  BSYNC B0 ;  /* 0x0000000000007941 */ /* 0x000fea0003800000 */
.L_x_142:
        /* <DEDUP_REMOVED lines=10> */
.L_x_145:
[----:B------:R-:W-:Y:S05]  /*d790*/  BSYNC B0 ;  /* 0x0000000000007941 */ /* 0x000fea0003800000 */
.L_x_144:
        /* <DEDUP_REMOVED lines=10> */
.L_x_147:
[----:B------:R-:W-:Y:S05]  /*d840*/  BSYNC B0 ;  /* 0x0000000000007941 */ /* 0x000fea0003800000 */
.L_x_146:
        /* <DEDUP_REMOVED lines=10> */
.L_x_148:
        /* <DEDUP_REMOVED lines=9> */
.L_x_1208:


//--------------------- .text._ZN5flash16flash_fwd_kernelI23Flash_fwd_kernel_traitsILi96ELi128ELi64ELi4ELb0ELb0EN7cutlass10bfloat16_tE19Flash_kernel_traitsILi96ELi128ELi64ELi4ES3_EELb0ELb0ELb1ELb0ELb0ELb1ELb0ELb0EEEvNS_16Flash_fwd_paramsE --------------------------
	.section	.text._ZN5flash16flash_fwd_kernelI23Flash_fwd_kernel_traitsILi96ELi128ELi64ELi4ELb0ELb0EN7cutlass10bfloat16_tE19Flash_kernel_traitsILi96ELi128ELi64ELi4ES3_EELb0ELb0ELb1ELb0ELb0ELb1ELb0ELb0EEEvNS_16Flash_fwd_paramsE,"ax",@progbits
	.align	128
        .global         _ZN5flash16flash_fwd_kernelI23Flash_fwd_kernel_traitsILi96ELi128ELi64ELi4ELb0ELb0EN7cutlass10bfloat16_tE19Flash_kernel_traitsILi96ELi128ELi64ELi4ES3_EELb0ELb0ELb1ELb0ELb0ELb1ELb0ELb0EEEvNS_16Flash_fwd_paramsE
        .type           _ZN5flash16flash_fwd_kernelI23Flash_fwd_kernel_traitsILi96ELi128ELi64ELi4ELb0ELb0EN7cutlass10bfloat16_tE19Flash_kernel_traitsILi96ELi128ELi64ELi4ES3_EELb0ELb0ELb1ELb0ELb0ELb1ELb0ELb0EEEvNS_16Flash_fwd_paramsE,@function
        .size           _ZN5flash16flash_fwd_kernelI23Flash_fwd_kernel_traitsILi96ELi128ELi64ELi4ELb0ELb0EN7cutlass10bfloat16_tE19Flash_kernel_traitsILi96ELi128ELi64ELi4ES3_EELb0ELb0ELb1ELb0ELb0ELb1ELb0ELb0EEEvNS_16Flash_fwd_paramsE,(.L_x_1209 - _ZN5flash16flash_fwd_kernelI23Flash_fwd_kernel_traitsILi96ELi128ELi64ELi4ELb0ELb0EN7cutlass10bfloat16_tE19Flash_kernel_traitsILi96ELi128ELi64ELi4ES3_EELb0ELb0ELb1ELb0ELb0ELb1ELb0ELb0EEEvNS_16Flash_fwd_paramsE)
        .other          _ZN5flash16flash_fwd_kernelI23Flash_fwd_kernel_traitsILi96ELi128ELi64ELi4ELb0ELb0EN7cutlass10bfloat16_tE19Flash_kernel_traitsILi96ELi128ELi64ELi4ES3_EELb0ELb0ELb1ELb0ELb0ELb1ELb0ELb0EEEvNS_16Flash_fwd_paramsE,@"STO_CUDA_ENTRY STV_DEFAULT"
_ZN5flash16flash_fwd_kernelI23Flash_fwd_kernel_traitsILi96ELi128ELi64ELi4ELb0ELb0EN7cutlass10bfloat16_tE19Flash_kernel_traitsILi96ELi128ELi64ELi4ES3_EELb0ELb0ELb1ELb0ELb0ELb1ELb0ELb0EEEvNS_16Flash_fwd_paramsE:
.text._ZN5flash16flash_fwd_kernelI23Flash_fwd_kernel_traitsILi96ELi128ELi64ELi4ELb0ELb0EN7cutlass10bfloat16_tE19Flash_kernel_traitsILi96ELi128ELi64ELi4ES3_EELb0ELb0ELb1ELb0ELb0ELb1ELb0ELb0EEEvNS_16Flash_fwd_paramsE:
[----:B------:R-:W1:Y:S08]  /*0000*/  LDC R1, c[0x0][0x28] ;  /* 0x00000a00ff017b82 */ /* 0x000e700000000800 */
[----:B------:R-:W2:Y:S01]  /*0010*/  S2UR UR8, SR_CTAID.Y ;  /* 0x00000000000879c3 */ /* 0x000ea20000002600 */
[----:B------:R-:W-:Y:S01]  /*0020*/  ULDC.64 UR4, c[0x0][0x300] ;  /* 0x0000c00000047ab9 */ /* 0x000fe20000000a00 */
[----:B------:R-:W-:Y:S01]  /*0030*/  ULDC.64 UR6, c[0x0][0x2f0] ;  /* 0x0000bc0000067ab9 */ /* 0x000fe20000000a00 */
[----:B------:R-:W-:Y:S01]  /*0040*/  UISETP.NE.U32.AND UP1, UPT, UR4, URZ, UPT ;  /* 0x0000003f0400728c */ /* 0x000fe2000bf25070 */
[----:B-1----:R-:W-:Y:S01]  /*0050*/  VIADD R1, R1, 0xffffffd0 ;  /* 0xffffffd001017836 */ /* 0x002fe20000000000 */
[----:B------:R-:W-:-:S02]  /*0060*/  UISETP.NE.U32.AND UP2, UPT, UR6, URZ, UPT ;  /* 0x0000003f0600728c */ /* 0x000fc4000bf45070 */
[----:B------:R-:W-:Y:S01]  /*0070*/  UISETP.NE.AND.EX UP1, UPT, UR5, URZ, UPT, UP1 ;  /* 0x0000003f0500728c */ /* 0x000fe2000bf25310 */
[----:B------:R-:W-:Y:S01]  /*0080*/  ULDC.64 UR10, c[0x0][0x2f0] ;  /* 0x0000bc00000a7ab9 */ /* 0x000fe20000000a00 */
[----:B------:R-:W-:Y:S01]  /*0090*/  UISETP.NE.AND.EX UP2, UPT, UR7, URZ, UPT, UP2 ;  /* 0x0000003f0700728c */ /* 0x000fe2000bf45320 */
[----:B------:R-:W-:-:S03]  /*00a0*/  ULDC.U8 UR4, c[0x0][0x3c2] ;  /* 0x0000f08000047ab9 */ /* 0x000fc60000000000 */
[----:B------:R-:W-:Y:S01]  /*00b0*/  PLOP3.LUT P0, PT, PT, PT, UP1, 0x80, 0x0 ;  /* 0x000000000000781c */ /* 0x000fe20003f0f018 */
[----:B------:R-:W-:Y:S01]  /*00c0*/  ULDC.64 UR6, c[0x0][0x2f8] ;  /* 0x0000be0000067ab9 */ /* 0x000fe20000000a00 */
[----:B------:R-:W-:Y:S01]  /*00d0*/  UISETP.NE.AND UP3, UPT, UR4, URZ, UPT ;  /* 0x0000003f0400728c */ /* 0x000fe2000bf65270 */
[----:B------:R-:W-:Y:S01]  /*00e0*/  PLOP3.LUT P2, PT, PT, PT, UP2, 0x80, 0x0 ;  /* 0x000000000000781c */ /* 0x000fe20003f4f028 */
[----:B------:R-:W-:Y:S01]  /*00f0*/  UISETP.EQ.U32.AND UP0, UPT, UR6, URZ, UPT ;  /* 0x0000003f0600728c */ /* 0x000fe2000bf02070 */
[----:B------:R-:W-:Y:S01]  /*0100*/  ULDC.64 UR18, c[0x0][0x208] ;  /* 0x0000820000127ab9 */ /* 0x000fe20000000a00 */
[----:B------:R-:W-:Y:S02]  /*0110*/  ULDC.64 UR4, c[0x0][0x2f8] ;  /* 0x0000be0000047ab9 */ /* 0x000fe40000000a00 */
[----:B------:R-:W-:Y:S02]  /*0120*/  UISETP.EQ.OR.EX UP0, UPT, UR7, URZ, !UP3, UP0 ;  /* 0x0000003f0700728c */ /* 0x000fe4000df02700 */
[----:B--2---:R-:W-:-:S06]  /*0130*/  UIMAD.WIDE UR10, UR8, 0x4, UR10 ;  /* 0x00000004080a78a5 */ /* 0x004fcc000f8e020a */
[----:B------:R-:W-:Y:S02]  /*0140*/  IMAD.U32 R2, RZ, RZ, UR10 ;  /* 0x0000000aff027e24 */ /* 0x000fe4000f8e00ff */
[----:B------:R-:W-:Y:S01]  /*0150*/  IMAD.U32 R3, RZ, RZ, UR11 ;  /* 0x0000000bff037e24 */ /* 0x000fe2000f8e00ff */
[----:B------:R-:W-:Y:S02]  /*0160*/  @UP1 ULDC.64 UR10, c[0x0][0x300] ;  /* 0x0000c000000a1ab9 */ /* 0x000fe40000000a00 */
[----:B------:R-:W-:Y:S02]  /*0170*/  @UP1 UIMAD.WIDE UR10, UR8, 0x4, UR10 ;  /* 0x00000004080a18a5 */ /* 0x000fe4000f8e020a */
[----:B------:R-:W2:Y:S04]  /*0180*/  @P2 LDG.E R7, desc[UR18][R2.64] ;  /* 0x0000001202072981 */ /* 0x000ea8000c1e1900 */
[----:B------:R-:W-:Y:S01]  /*0190*/  IMAD.U32 R4, RZ, RZ, UR10 ;  /* 0x0000000aff047e24 */ /* 0x000fe2000f8e00ff */
[----:B------:R1:W3:Y:S01]  /*01a0*/  @P2 LDG.E R6, desc[UR18][R2.64+0x4] ;  /* 0x0000041202062981 */ /* 0x0002e2000c1e1900 */
[----:B------:R-:W-:Y:S01]  /*01b0*/  IMAD.U32 R5, RZ, RZ, UR11 ;  /* 0x0000000bff057e24 */ /* 0x000fe2000f8e00ff */
[----:B------:R-:W-:Y:S01]  /*01c0*/  PLOP3.LUT P1, PT, PT, PT, UP0, 0x80, 0x0 ;  /* 0x000000000000781c */ /* 0x000fe20003f2f008 */
[----:B------:R-:W-:-:S03]  /*01d0*/  UIMAD.WIDE UR4, UR8, 0x4, UR4 ;  /* 0x00000004080478a5 */ /* 0x000fc6000f8e0204 */
[----:B------:R-:W4:Y:S03]  /*01e0*/  @P0 LDG.E R4, desc[UR18][R4.64] ;  /* 0x0000001204040981 */ /* 0x000f26000c1e1900 */
[----:B-1----:R-:W-:Y:S02]  /*01f0*/  IMAD.U32 R2, RZ, RZ, UR4 ;  /* 0x00000004ff027e24 */ /* 0x002fe4000f8e00ff */
[----:B------:R-:W-:-:S05]  /*0200*/  IMAD.U32 R3, RZ, RZ, UR5 ;  /* 0x00000005ff037e24 */ /* 0x000fca000f8e00ff */
[----:B------:R-:W5:Y:S01]  /*0210*/  @!P1 LDG.E R0, desc[UR18][R2.64] ;  /* 0x0000001202009981 */ /* 0x000f62000c1e1900 */
[----:B------:R-:W-:Y:S01]  /*0220*/  UMOV UR16, 0xffffffff ;  /* 0xffffffff00107882 */ /* 0x000fe20000000000 */
[----:B------:R-:W-:Y:S01]  /*0230*/  UMOV UR9, URZ ;  /* 0x0000003f00097c82 */ /* 0x000fe20008000000 */
[----:B------:R-:W-:Y:S01]  /*0240*/  UMOV UR10, 0xffffffff ;  /* 0xffffffff000a7882 */ /* 0x000fe20000000000 */
[----:B------:R-:W1:Y:S08]  /*0250*/  S2UR UR17, SR_CTAID.X ;  /* 0x00000000001179c3 */ /* 0x000e700000002500 */
[----:B------:R-:W1:Y:S01]  /*0260*/  S2UR UR4, SR_CTAID.Z ;  /* 0x00000000000479c3 */ /* 0x000e620000002700 */
[----:B--2---:R-:W-:-:S02]  /*0270*/  @P2 R2UR UR16, R7 ;  /* 0x00000000071022ca */ /* 0x004fc400000e0000 */
[----:B---3--:R-:W-:Y:S02]  /*0280*/  @P2 R2UR UR29, R6 ;  /* 0x00000000061d22ca */ /* 0x008fe400000e0000 */
[----:B----4-:R-:W-:Y:S02]  /*0290*/  @P0 R2UR UR9, R4 ;  /* 0x00000000040902ca */ /* 0x010fe400000e0000 */
[----:B------:R-:W-:-:S04]  /*02a0*/  ISETP.NE.U32.AND P0, PT, RZ, UR6, PT ;  /* 0x00000006ff007c0c */ /* 0x000fc8000bf05070 */
[----:B------:R-:W-:-:S05]  /*02b0*/  ISETP.NE.AND.EX P0, PT, RZ, UR7, PT, P0 ;  /* 0x00000007ff007c0c */ /* 0x000fca000bf05300 */
[----:B------:R-:W-:-:S07]  /*02c0*/  @UP2 UIADD3 UR29, UR29, -UR16, URZ ;  /* 0x800000101d1d2290 */ /* 0x000fce000fffe03f */
[----:B------:R-:W-:Y:S01]  /*02d0*/  @!UP2 ULDC UR29, c[0x0][0x2c4] ;  /* 0x0000b100001daab9 */ /* 0x000fe20000000800 */
[----:B-----5:R-:W-:Y:S01]  /*02e0*/  @!P1 R2UR UR10, R0 ;  /* 0x00000000000a92ca */ /* 0x020fe200000e0000 */
[----:B-1----:R-:W-:-:S14]  /*02f0*/  @!P0 BRA `(.L_x_149) ;  /* 0x00000000001c8947 */ /* 0x002fdc0003800000 */
[----:B------:R-:W-:-:S13]  /*0300*/  PLOP3.LUT P0, PT, PT, PT, UP3, 0x80, 0x0 ;  /* 0x000000000000781c */ /* 0x000fda0003f0f038 */
[----:B------:R-:W2:Y:S04]  /*0310*/  @P0 LDG.E R0, desc[UR18][R2.64+0x4] ;  /* 0x0000041202000981 */ /* 0x000ea8000c1e1900 */
[----:B------:R-:W3:Y:S01]  /*0320*/  @!P0 LDG.E R2, desc[UR18][R2.64] ;  /* 0x0000001202028981 */ /* 0x000ee2000c1e1900 */
[----:B--2---:R-:W-:-:S13]  /*0330*/  @P0 R2UR UR5, R0 ;  /* 0x00000000000502ca */ /* 0x004fda00000e0000 */
[----:B------:R-:W-:-:S07]  /*0340*/  @UP3 UIADD3 UR5, UR5, -UR10, URZ ;  /* 0x8000000a05053290 */ /* 0x000fce000fffe03f */
[----:B---3--:R-:W-:Y:S01]  /*0350*/  @!P0 R2UR UR5, R2 ;  /* 0x00000000020582ca */ /* 0x008fe200000e0000 */
[----:B------:R-:W-:-:S14]  /*0360*/  BRA `(.L_x_150) ;  /* 0x0000000000047947 */ /* 0x000fdc0003800000 */
.L_x_149:
[----:B------:R-:W-:-:S05]  /*0370*/  ULDC UR5, c[0x0][0x2c8] ;  /* 0x0000b20000057ab9 */ /* 0x000fca0000000800 */
.L_x_150:
[----:B------:R-:W-:Y:S02]  /*0380*/  ULDC.64 UR6, c[0x0][0x308] ;  /* 0x0000c20000067ab9 */ /* 0x000fe40000000a00 */
[----:B------:R-:W-:-:S04]  /*0390*/  UISETP.NE.U32.AND UP2, UPT, UR6, URZ, UPT ;  /* 0x0000003f0600728c */ /* 0x000fc8000bf45070 */
[----:B------:R-:W-:-:S06]  /*03a0*/  UISETP.NE.AND.EX UP2, UPT, UR7, URZ, UPT, UP2 ;  /* 0x0000003f0700728c */ /* 0x000fcc000bf45320 */
[----:B------:R-:W-:-:S05]  /*03b0*/  PLOP3.LUT P0, PT, PT, PT, UP2, 0x80, 0x0 ;  /* 0x000000000000781c */ /* 0x000fca0003f0f028 */
[----:B------:R-:W-:Y:S02]  /*03c0*/  @UP2 ULDC.64 UR6, c[0x0][0x308] ;  /* 0x0000c20000062ab9 */ /* 0x000fe40000000a00 */
[----:B------:R-:W-:-:S06]  /*03d0*/  @UP2 UIMAD.WIDE UR6, UR8, 0x4, UR6 ;  /* 0x00000004080628a5 */ /* 0x000fcc000f8e0206 */
[----:B------:R-:W-:Y:S02]  /*03e0*/  IMAD.U32 R2, RZ, RZ, UR6 ;  /* 0x00000006ff027e24 */ /* 0x000fe4000f8e00ff */
[----:B------:R-:W-:Y:S01]  /*03f0*/  IMAD.U32 R3, RZ, RZ, UR7 ;  /* 0x00000007ff037e24 */ /* 0x000fe2000f8e00ff */
[----:B------:R-:W-:Y:S01]  /*0400*/  USHF.L.U32 UR27, UR17, 0x7, URZ ;  /* 0x00000007111b7899 */ /* 0x000fe2000800063f */
[----:B------:R-:W-:-:S03]  /*0410*/  @!UP2 ULDC.64 UR6, c[0x0][0x318] ;  /* 0x0000c6000006aab9 */ /* 0x000fc60000000a00 */
[----:B------:R-:W2:Y:S01]  /*0420*/  @P0 LDG.E R0, desc[UR18][R2.64] ;  /* 0x0000001202000981 */ /* 0x000ea2000c1e1900 */
[----:B------:R-:W-:Y:S02]  /*0430*/  UISETP.GT.AND UP1, UPT, UR29, UR27, UPT ;  /* 0x0000001b1d00728c */ /* 0x000fe4000bf24270 */
[----:B------:R-:W-:-:S03]  /*0440*/  @!UP2 UISETP.NE.U32.AND UP0, UPT, UR6, URZ, UPT ;  /* 0x0000003f0600a28c */ /* 0x000fc6000bf05070 */
[----:B------:R-:W-:Y:S01]  /*0450*/  @!UP2 ULDC UR6, c[0x0][0x2cc] ;  /* 0x0000b3000006aab9 */ /* 0x000fe20000000800 */
[----:B------:R-:W-:-:S04]  /*0460*/  @!UP2 UISETP.NE.AND.EX UP0, UPT, UR7, URZ, UPT, UP0 ;  /* 0x0000003f0700a28c */ /* 0x000fc8000bf05300 */
[----:B------:R-:W-:Y:S01]  /*0470*/  @!UP2 USEL UR6, UR6, URZ, UP0 ;  /* 0x0000003f0606a287 */ /* 0x000fe20008000000 */
[----:B--2---:R-:W-:Y:S02]  /*0480*/  @P0 R2UR UR28, R0 ;  /* 0x00000000001c02ca */ /* 0x004fe400000e0000 */
[----:B------:R-:W-:-:S11]  /*0490*/  PLOP3.LUT P0, PT, PT, PT, UP1, 0x80, 0x0 ;  /* 0x000000000000781c */ /* 0x000fd60003f0f018 */
[----:B------:R-:W-:Y:S02]  /*04a0*/  @UP2 UIADD3 UR28, UR28, -UR9, URZ ;  /* 0x800000091c1c2290 */ /* 0x000fe4000fffe03f */
[----:B------:R-:W-:Y:S10]  /*04b0*/  @!P0 EXIT ;  /* 0x000000000000894d */ /* 0x000ff40003800000 */
[----:B------:R-:W-:Y:S01]  /*04c0*/  @!UP2 UIADD3 UR28, UR6, UR5, -UR9 ;  /* 0x00000005061ca290 */ /* 0x000fe2000fffe809 */
[----:B------:R-:W1:Y:S01]  /*04d0*/  S2R R152, SR_TID.X ;  /* 0x0000000000987919 */ /* 0x000e620000002100 */
[----:B------:R-:W-:Y:S02]  /*04e0*/  UIADD3 UR7, -UR29, 0xbf, UR27 ;  /* 0x000000bf1d077890 */ /* 0x000fe4000fffe11b */
[----:B------:R-:W-:Y:S01]  /*04f0*/  UIADD3 UR14, UR28, UR27, -UR29 ;  /* 0x0000001b1c0e7290 */ /* 0x000fe2000fffe81d */
[----:B------:R-:W-:Y:S01]  /*0500*/  ULDC UR26, c[0x0][0x394] ;  /* 0x0000e500001a7ab9 */ /* 0x000fe20000000800 */
[----:B------:R-:W-:Y:S01]  /*0510*/  ULDC UR5, c[0x0][0x398] ;  /* 0x0000e60000057ab9 */ /* 0x000fe20000000800 */
[----:B------:R-:W-:Y:S02]  /*0520*/  UIADD3 UR12, UR28, 0x3f, URZ ;  /* 0x0000003f1c0c7890 */ /* 0x000fe4000fffe03f */
[----:B------:R-:W-:Y:S02]  /*0530*/  UIADD3 UR7, UR7, UR5, UR28 ;  /* 0x0000000507077290 */ /* 0x000fe4000fffe01c */
[----:B------:R-:W-:-:S02]  /*0540*/  UIADD3 UR14, UR14, -UR26, URZ ;  /* 0x8000001a0e0e7290 */ /* 0x000fc4000fffe03f */
[----:B------:R-:W-:Y:S02]  /*0550*/  USHF.R.S32.HI UR11, URZ, 0x1f, UR12 ;  /* 0x0000001f3f0b7899 */ /* 0x000fe4000801140c */
[----:B------:R-:W-:Y:S02]  /*0560*/  USHF.R.S32.HI UR6, URZ, 0x1f, UR7 ;  /* 0x0000001f3f067899 */ /* 0x000fe40008011407 */
[----:B------:R-:W-:Y:S02]  /*0570*/  USHF.R.S32.HI UR13, URZ, 0x1f, UR14 ;  /* 0x0000001f3f0d7899 */ /* 0x000fe4000801140e */
[----:B------:R-:W-:Y:S02]  /*0580*/  ULEA.HI UR11, UR11, UR12, URZ, 0x6 ;  /* 0x0000000c0b0b7291 */ /* 0x000fe4000f8f303f */
[----:B------:R-:W-:Y:S02]  /*0590*/  ULEA.HI UR6, UR6, UR7, URZ, 0x6 ;  /* 0x0000000706067291 */ /* 0x000fe4000f8f303f */
[----:B------:R-:W-:-:S02]  /*05a0*/  ULEA.HI UR13, UR13, UR14, URZ, 0x6 ;  /* 0x0000000e0d0d7291 */ /* 0x000fc4000f8f303f */
[----:B------:R-:W-:Y:S02]  /*05b0*/  USHF.R.S32.HI UR11, URZ, 0x6, UR11 ;  /* 0x000000063f0b7899 */ /* 0x000fe4000801140b */
[----:B------:R-:W-:Y:S02]  /*05c0*/  USHF.R.S32.HI UR6, URZ, 0x6, UR6 ;  /* 0x000000063f067899 */ /* 0x000fe40008011406 */
[----:B------:R-:W-:Y:S02]  /*05d0*/  USHF.R.S32.HI UR13, URZ, 0x6, UR13 ;  /* 0x000000063f0d7899 */ /* 0x000fe4000801140d */
[----:B------:R-:W-:Y:S02]  /*05e0*/  UISETP.LT.AND UP0, UPT, UR11, UR6, UPT ;  /* 0x000000060b00728c */ /* 0x000fe4000bf01270 */
[----:B------:R-:W-:Y:S02]  /*05f0*/  UISETP.LT.AND UP1, UPT, URZ, UR13, UPT ;  /* 0x0000000d3f00728c */ /* 0x000fe4000bf21270 */
[----:B------:R-:W-:-:S02]  /*0600*/  USEL UR25, UR11, UR6, UP0 ;  /* 0x000000060b197287 */ /* 0x000fc40008000000 */
[----:B------:R-:W-:-:S04]  /*0610*/  USEL UR15, URZ, UR13, !UP1 ;  /* 0x0000000d3f0f7287 */ /* 0x000fc8000c800000 */
[----:B------:R-:W-:-:S06]  /*0620*/  UISETP.GT.AND UP0, UPT, UR25, UR15, UPT ;  /* 0x0000000f1900728c */ /* 0x000fcc000bf04270 */
[----:B------:R-:W-:-:S13]  /*0630*/  PLOP3.LUT P0, PT, PT, PT, UP0, 0x80, 0x0 ;  /* 0x000000000000781c */ /* 0x000fda0003f0f008 */
[----:B-1----:R-:W-:Y:S05]  /*0640*/  @P0 BRA `(.L_x_151) ;  /* 0x0000000800e40947 */ /* 0x002fea0003800000 */
[----:B------:R-:W-:Y:S01]  /*0650*/  UISETP.NE.AND UP1, UPT, UR16, -0x1, UPT ;  /* 0xffffffff1000788c */ /* 0x000fe2000bf25270 */
[----:B------:R-:W-:Y:S01]  /*0660*/  SHF.R.S32.HI R8, RZ, 0x1f, R152 ;  /* 0x0000001fff087819 */ /* 0x000fe20000011498 */
[----:B------:R-:W-:Y:S01]  /*0670*/  ULDC.U8 UR5, c[0x0][0x3d9] ;  /* 0x0000f64000057ab9 */ /* 0x000fe20000000000 */
[----:B------:R-:W-:Y:S01]  /*0680*/  UIADD3 UR29, -UR27, UR29, URZ ;  /* 0x0000001d1b1d7290 */ /* 0x000fe2000fffe13f */
[----:B------:R-:W-:Y:S01]  /*0690*/  LOP3.LUT P3, RZ, R152, 0x3, RZ, 0xc0, !PT ;  /* 0x0000000398ff7812 */ /* 0x000fe2000786c0ff */
[----:B------:R-:W-:Y:S01]  /*06a0*/  UISETP.NE.AND UP2, UPT, UR5, URZ, UPT ;  /* 0x0000003f0500728c */ /* 0x000fe2000bf45270 */
[----:B------:R-:W-:Y:S01]  /*06b0*/  LEA.HI R8, R8, R152, RZ, 0x2 ;  /* 0x0000009808087211 */ /* 0x000fe200078f10ff */
[----:B------:R-:W-:Y:S01]  /*06c0*/  UMOV UR22, URZ ;  /* 0x0000003f00167c82 */ /* 0x000fe20008000000 */
[----:B------:R-:W-:Y:S01]  /*06d0*/  UMOV UR23, URZ ;  /* 0x0000003f00177c82 */ /* 0x000fe20008000000 */
[----:B------:R-:W-:Y:S01]  /*06e0*/  IMAD.U32 R4, RZ, RZ, UR17 ;  /* 0x00000011ff047e24 */ /* 0x000fe2000f8e00ff */
[----:B------:R-:W-:Y:S01]  /*06f0*/  LOP3.LUT R0, R8, 0x1ffffffc, RZ, 0xc0, !PT ;  /* 0x1ffffffc08007812 */ /* 0x000fe200078ec0ff */
[----:B------:R-:W-:Y:S01]  /*0700*/  @!UP1 USHF.R.S32.HI UR9, URZ, 0x1f, UR8 ;  /* 0x0000001f3f099899 */ /* 0x000fe20008011408 */
[----:B------:R-:W-:Y:S01]  /*0710*/  SHF.R.S32.HI R8, RZ, 0x2, R8 ;  /* 0x00000002ff087819 */ /* 0x000fe20000011408 */
[----:B------:R-:W-:Y:S01]  /*0720*/  @UP1 ULDC.64 UR10, c[0x0][0x298] ;  /* 0x0000a600000a1ab9 */ /* 0x000fe20000000a00 */
[----:B------:R-:W-:Y:S01]  /*0730*/  @!UP1 ULDC.64 UR6, c[0x0][0x290] ;  /* 0x0000a40000069ab9 */ /* 0x000fe20000000a00 */
[----:B------:R-:W-:Y:S01]  /*0740*/  @UP1 UIMAD.WIDE.U32 UR12, UR16, UR10, URZ ;  /* 0x0000000a100c12a5 */ /* 0x000fe2000f8e003f */
[----:B------:R-:W-:Y:S01]  /*0750*/  IMAD.IADD R0, R152, 0x1, -R0 ;  /* 0x0000000198007824 */ /* 0x000fe200078e0a00 */
[----:B------:R-:W-:Y:S01]  /*0760*/  @!UP1 UIMAD UR9, UR9, UR6, URZ ;  /* 0x00000006090992a4 */ /* 0x000fe2000f8e023f */
[----:B------:R-:W-:Y:S01]  /*0770*/  ISETP.GE.AND P4, PT, R8, UR29, PT ;  /* 0x0000001d08007c0c */ /* 0x000fe2000bf86270 */
[----:B------:R-:W-:Y:S01]  /*0780*/  ULDC.U8 UR10, c[0x0][0x3d8] ;  /* 0x0000f600000a7ab9 */ /* 0x000fe20000000000 */
[----:B------:R-:W-:Y:S01]  /*0790*/  @!UP1 UIMAD.WIDE.U32 UR14, UR8, UR6, URZ ;  /* 0x00000006080e92a5 */ /* 0x000fe2000f8e003f */
[----:B------:R-:W-:Y:S01]  /*07a0*/  IMAD.SHL.U32 R0, R0, 0x8, RZ ;  /* 0x0000000800007824 */ /* 0x000fe200078e00ff */
[----:B------:R-:W-:Y:S01]  /*07b0*/  UISETP.NE.AND UP3, UPT, UR10, URZ, UPT ;  /* 0x0000003f0a00728c */ /* 0x000fe2000bf65270 */
[----:B------:R-:W-:Y:S01]  /*07c0*/  SHF.R.S32.HI R9, RZ, 0x1f, R8 ;  /* 0x0000001fff097819 */ /* 0x000fe20000011408 */
[----:B------:R-:W-:Y:S01]  /*07d0*/  UISETP.NE.AND UP0, UPT, UR10, URZ, !UP2 ;  /* 0x0000003f0a00728c */ /* 0x000fe2000d705270 */
[C---:B------:R-:W-:Y:S01]  /*07e0*/  VIADD R14, R8.reuse, 0x20 ;  /* 0x00000020080e7836 */ /* 0x040fe20000000000 */
[----:B------:R-:W-:Y:S01]  /*07f0*/  @!UP1 UIMAD UR9, UR8, UR7, UR9 ;  /* 0x00000007080992a4 */ /* 0x000fe2000f8e0209 */
[C---:B------:R-:W-:Y:S01]  /*0800*/  VIADD R15, R8.reuse, 0x40 ;  /* 0x00000040080f7836 */ /* 0x040fe20000000000 */
[----:B------:R-:W-:Y:S01]  /*0810*/  UISETP.NE.OR UP3, UPT, UR5, URZ, !UP3 ;  /* 0x0000003f0500728c */ /* 0x000fe2000df65670 */
[C---:B------:R-:W-:Y:S01]  /*0820*/  VIADD R16, R8.reuse, 0x60 ;  /* 0x0000006008107836 */ /* 0x040fe20000000000 */
[----:B------:R-:W-:Y:S01]  /*0830*/  @UP1 UIMAD UR11, UR16, UR11, UR13 ;  /* 0x0000000b100b12a4 */ /* 0x000fe2000f8e020d */
[----:B------:R-:W-:Y:S01]  /*0840*/  BSSY B0, `(.L_x_152) ;  /* 0x0000036000007945 */ /* 0x000fe20003800000 */
[----:B------:R-:W-:Y:S01]  /*0850*/  @!UP1 UIADD3 UR11, UR15, UR9, URZ ;  /* 0x000000090f0b9290 */ /* 0x000fe2000fffe03f */
[----:B------:R-:W-:Y:S01]  /*0860*/  ISETP.GE.OR P6, PT, R8, UR29, P3 ;  /* 0x0000001d08007c0c */ /* 0x000fe20009fc6670 */
[----:B------:R-:W-:Y:S01]  /*0870*/  @!UP1 UMOV UR12, UR14 ;  /* 0x0000000e000c9c82 */ /* 0x000fe20008000000 */
[----:B------:R-:W-:Y:S01]  /*0880*/  @UP2 ULDC.64 UR6, c[0x0][0x2c0] ;  /* 0x0000b00000062ab9 */ /* 0x000fe20000000a00 */
[C---:B------:R-:W-:Y:S01]  /*0890*/  IADD3 R2, P0, R0.reuse, UR12, RZ ;  /* 0x0000000c00027c10 */ /* 0x040fe2000ff1e0ff */
[----:B------:R-:W-:Y:S01]  /*08a0*/  USHF.R.S32.HI UR13, URZ, 0x1f, UR4 ;  /* 0x0000001f3f0d7899 */ /* 0x000fe20008011404 */
[----:B------:R-:W-:Y:S01]  /*08b0*/  ISETP.GE.AND P2, PT, R15, UR29, PT ;  /* 0x0000001d0f007c0c */ /* 0x000fe2000bf46270 */
[----:B------:R-:W-:Y:S01]  /*08c0*/  @UP2 UIMAD UR20, UR7, UR6, URZ ;  /* 0x00000006071422a4 */ /* 0x000fe2000f8e023f */
[----:B------:R-:W-:Y:S01]  /*08d0*/  LEA.HI.X.SX32 R3, R0, UR11, 0x1, P0 ;  /* 0x0000000b00037c11 */ /* 0x000fe200080f0eff */
[----:B------:R-:W-:Y:S01]  /*08e0*/  @!UP2 ULDC UR9, c[0x0][0x2c4] ;  /* 0x0000b1000009aab9 */ /* 0x000fe20000000800 */
[----:B------:R-:W-:Y:S01]  /*08f0*/  ULDC.64 UR6, c[0x0][0x2a0] ;  /* 0x0000a80000067ab9 */ /* 0x000fe20000000a00 */
[----:B------:R-:W-:Y:S01]  /*0900*/  @!UP2 ULDC UR5, c[0x0][0x270] ;  /* 0x00009c000005aab9 */ /* 0x000fe20000000800 */
[----:B------:R-:W-:Y:S01]  /*0910*/  @UP0 ULDC UR9, c[0x0][0x2e4] ;  /* 0x0000b90000090ab9 */ /* 0x000fe20000000800 */
[----:B------:R-:W-:Y:S01]  /*0920*/  @UP2 UMOV UR10, 0x1 ;  /* 0x00000001000a2882 */ /* 0x000fe20000000000 */
[----:B------:R-:W-:Y:S01]  /*0930*/  UIMAD UR13, UR13, UR6, URZ ;  /* 0x000000060d0d72a4 */ /* 0x000fe2000f8e023f */
[----:B------:R-:W-:Y:S01]  /*0940*/  IMAD.U32 R0, RZ, RZ, UR6 ;  /* 0x00000006ff007e24 */ /* 0x000fe2000f8e00ff */
[----:B------:R-:W-:Y:S01]  /*0950*/  @!UP2 UIMAD UR10, UR9, UR5, URZ ;  /* 0x00000005090aa2a4 */ /* 0x000fe2000f8e023f */
[----:B------:R-:W-:Y:S01]  /*0960*/  ISETP.GE.AND P0, PT, R14, UR29, PT ;  /* 0x0000001d0e007c0c */ /* 0x000fe2000bf06270 */
[----:B------:R-:W-:Y:S01]  /*0970*/  @!UP3 ULDC UR6, c[0x0][0x2c4] ;  /* 0x0000b1000006bab9 */ /* 0x000fe20000000800 */
[----:B------:R-:W-:Y:S01]  /*0980*/  @UP2 ULDC UR11, c[0x0][0x2c0] ;  /* 0x0000b000000b2ab9 */ /* 0x000fe20000000800 */
[----:B------:R-:W-:Y:S01]  /*0990*/  @!UP3 UIMAD UR6, UR8, UR6, URZ ;  /* 0x000000060806b2a4 */ /* 0x000fe2000f8e023f */
[----:B------:R-:W-:Y:S01]  /*09a0*/  IMAD.WIDE.U32 R12, R0, UR4, R2 ;  /* 0x00000004000c7c25 */ /* 0x000fe2000f8e0002 */
[----:B------:R-:W-:Y:S01]  /*09b0*/  UIMAD UR10, UR8, UR10, URZ ;  /* 0x0000000a080a72a4 */ /* 0x000fe2000f8e023f */
[----:B------:R-:W-:Y:S01]  /*09c0*/  ISETP.GE.AND P1, PT, R16, UR29, PT ;  /* 0x0000001d10007c0c */ /* 0x000fe2000bf26270 */
[----:B------:R-:W-:Y:S01]  /*09d0*/  @!UP3 USEL UR6, UR6, UR16, !UP1 ;  /* 0x000000100606b287 */ /* 0x000fe2000c800000 */
[----:B------:R-:W-:Y:S01]  /*09e0*/  ISETP.GE.OR P5, PT, R14, UR29, P3 ;  /* 0x0000001d0e007c0c */ /* 0x000fe20009fa6670 */
[----:B------:R-:W-:Y:S01]  /*09f0*/  USEL UR10, UR10, URZ, UP3 ;  /* 0x0000003f0a0a7287 */ /* 0x000fe20009800000 */
[----:B------:R-:W-:Y:S01]  /*0a00*/  IMAD.WIDE R4, R4, 0x80, R8 ;  /* 0x0000008004047825 */ /* 0x000fe200078e0208 */
[----:B------:R-:W-:Y:S01]  /*0a10*/  @!UP2 UMOV UR11, 0x1 ;  /* 0x00000001000ba882 */ /* 0x000fe20000000000 */
[----:B------:R-:W-:Y:S01]  /*0a20*/  @!UP2 UMOV UR20, UR9 ;  /* 0x000000090014ac82 */ /* 0x000fe20008000000 */
[----:B------:R-:W-:-:S02]  /*0a30*/  UIMAD UR27, UR27, UR11, URZ ;  /* 0x0000000b1b1b72a4 */ /* 0x000fc4000f8e023f */
[----:B------:R-:W-:Y:S02]  /*0a40*/  UIMAD UR20, UR4, UR20, UR10 ;  /* 0x00000014041472a4 */ /* 0x000fe4000f8e020a */
[----:B------:R-:W-:Y:S01]  /*0a50*/  UIMAD UR7, UR4, UR7, UR13 ;  /* 0x00000007040772a4 */ /* 0x000fe2000f8e020d */
[----:B------:R-:W-:Y:S01]  /*0a60*/  @!UP3 UMOV UR22, UR6 ;  /* 0x000000060016bc82 */ /* 0x000fe20008000000 */
[----:B------:R-:W-:Y:S02]  /*0a70*/  @!UP3 USHF.R.S32.HI UR23, URZ, 0x1f, UR6 ;  /* 0x0000001f3f17b899 */ /* 0x000fe40008011406 */
[----:B------:R-:W-:Y:S02]  /*0a80*/  USHF.R.S32.HI UR4, URZ, 0x1f, UR27 ;  /* 0x0000001f3f047899 */ /* 0x000fe4000801141b */
[----:B------:R-:W-:Y:S01]  /*0a90*/  VIADD R11, R13, UR7 ;  /* 0x000000070d0b7c36 */ /* 0x000fe20008000000 */
[----:B------:R-:W-:Y:S02]  /*0aa0*/  USHF.R.S32.HI UR5, URZ, 0x1f, UR20 ;  /* 0x0000001f3f057899 */ /* 0x000fe40008011414 */
[----:B------:R-:W-:-:S04]  /*0ab0*/  UIADD3 UR6, UP1, UP0, UR27, UR22, UR20 ;  /* 0x000000161b067290 */ /* 0x000fc8000f83e014 */
[----:B------:R-:W-:Y:S01]  /*0ac0*/  UIADD3.X UR22, UR4, UR23, UR5, UP1, UP0 ;  /* 0x0000001704167290 */ /* 0x000fe20008fe0405 */
[----:B------:R-:W-:Y:S11]  /*0ad0*/  @P4 BRA `(.L_x_153) ;  /* 0x0000000000304947 */ /* 0x000ff60003800000 */
        /* <DEDUP_REMOVED lines=12> */
.L_x_153:
[----:B------:R-:W-:Y:S05]  /*0ba0*/  BSYNC B0 ;  /* 0x0000000000007941 */ /* 0x000fea0003800000 */
.L_x_152:
[----:B------:R-:W-:Y:S01]  /*0bb0*/  BSSY B0, `(.L_x_154) ;  /* 0x0000013000007945 */ /* 0x000fe20003800000 */
[----:B------:R-:W-:Y:S02]  /*0bc0*/  ISETP.GE.OR P4, PT, R15, UR29, P3 ;  /* 0x0000001d0f007c0c */ /* 0x000fe40009f86670 */
[----:B------:R-:W-:Y:S01]  /*0bd0*/  ISETP.GE.OR P3, PT, R16, UR29, P3 ;  /* 0x0000001d10007c0c */ /* 0x000fe20009f66670 */
[----:B------:R-:W-:-:S12]  /*0be0*/  @P0 BRA `(.L_x_155) ;  /* 0x00000000003c0947 */ /* 0x000fd80003800000 */
        /* <DEDUP_REMOVED lines=15> */
.L_x_155:
[----:B------:R-:W-:Y:S05]  /*0ce0*/  BSYNC B0 ;  /* 0x0000000000007941 */ /* 0x000fea0003800000 */
.L_x_154:
        /* <DEDUP_REMOVED lines=17> */
.L_x_157:
[----:B------:R-:W-:Y:S05]  /*0e00*/  BSYNC B0 ;  /* 0x0000000000007941 */ /* 0x000fea0003800000 */
.L_x_156:
[----:B------:R-:W-:Y:S04]  /*0e10*/  BSSY B0, `(.L_x_158) ;  /* 0x0000011000007945 */ /* 0x000fe80003800000 */
[----:B------:R-:W-:Y:S05]  /*0e20*/  @P1 BRA `(.L_x_159) ;  /* 0x00000000003c1947 */ /* 0x000fea0003800000 */
[----:B------:R-:W-:Y:S01]  /*0e30*/  IADD3 R0, P0, R4, 0x60, RZ ;  /* 0x0000006004007810 */ /* 0x000fe20007f1e0ff */
[----:B------:R-:W-:Y:S01]  /*0e40*/  ULDC.64 UR4, c[0x0][0x298] ;  /* 0x0000a60000047ab9 */ /* 0x000fe20000000a00 */
[----:B-123--:R-:W-:Y:S01]  /*0e50*/  MOV R3, R11 ;  /* 0x0000000b00037202 */ /* 0x00efe20000000f00 */
[----:B------:R-:W-:Y:S02]  /*0e60*/  IMAD.MOV.U32 R2, RZ, RZ, R12 ;  /* 0x000000ffff027224 */ /* 0x000fe400078e000c */
[----:B------:R-:W-:-:S04]  /*0e70*/  IMAD.X R4, RZ, RZ, R5, P0 ;  /* 0x000000ffff047224 */ /* 0x000fc800000e0605 */
[----:B------:R-:W-:Y:S02]  /*0e80*/  IMAD R6, R4, UR4, RZ ;  /* 0x0000000404067c24 */ /* 0x000fe4000f8e02ff */
        /* <DEDUP_REMOVED lines=9> */
.L_x_159:
[----:B------:R-:W-:Y:S05]  /*0f20*/  BSYNC B0 ;  /* 0x0000000000007941 */ /* 0x000fea0003800000 */
.L_x_158:
[----:B------:R-:W-:Y:S04]  /*0f30*/  BSSY B0, `(.L_x_160) ;  /* 0x000000a000007945 */ /* 0x000fe80003800000 */
[----:B------:R-:W-:Y:S05]  /*0f40*/  @P6 BRA `(.L_x_161) ;  /* 0x0000000000206947 */ /* 0x000fea0003800000 */
[----:B------:R-:W-:Y:S01]  /*0f50*/  IMAD R0, R8, UR11, RZ ;  /* 0x0000000b08007c24 */ /* 0x000fe2000f8e02ff */
[----:B------:R-:W-:-:S04]  /*0f60*/  ULDC.64 UR4, c[0x0][0x2b0] ;  /* 0x0000ac0000047ab9 */ /* 0x000fc80000000a00 */
[----:B-1234-:R-:W-:-:S04]  /*0f70*/  IADD3 R3, P0, R0, UR6, RZ ;  /* 0x0000000600037c10 */ /* 0x01efc8000ff1e0ff */
[----:B------:R-:W-:Y:S02]  /*0f80*/  LEA.HI.X.SX32 R0, R0, UR22, 0x1, P0 ;  /* 0x0000001600007c11 */ /* 0x000fe400080f0eff */
[----:B------:R-:W-:-:S04]  /*0f90*/  LEA R2, P0, R3, UR4, 0x2 ;  /* 0x0000000403027c11 */ /* 0x000fc8000f8010ff */
[----:B------:R-:W-:Y:S01]  /*0fa0*/  LEA.HI.X R3, R3, UR5, R0, 0x2, P0 ;  /* 0x0000000503037c11 */ /* 0x000fe200080f1400 */
[----:B------:R-:W-:-:S05]  /*0fb0*/  IMAD.MOV.U32 R0, RZ, RZ, 0x7f800000 ;  /* 0x7f800000ff007424 */ /* 0x000fca00078e00ff */
[----:B------:R1:W-:Y:S03]  /*0fc0*/  STG.E desc[UR18][R2.64], R0 ;  /* 0x0000000002007986 */ /* 0x0003e6000c101912 */
.L_x_161:
[----:B------:R-:W-:Y:S05]  /*0fd0*/  BSYNC B0 ;  /* 0x0000000000007941 */ /* 0x000fea0003800000 */
.L_x_160:
[----:B------:R-:W-:Y:S04]  /*0fe0*/  BSSY B0, `(.L_x_162) ;  /* 0x000000a000007945 */ /* 0x000fe80003800000 */
[----:B------:R-:W-:Y:S05]  /*0ff0*/  @P5 BRA `(.L_x_163) ;  /* 0x0000000000205947 */ /* 0x000fea0003800000 */
[----:B-1----:R-:W-:Y:S01]  /*1000*/  IMAD R0, R14, UR11, RZ ;  /* 0x0000000b0e007c24 */ /* 0x002fe2000f8e02ff */
[----:B------:R-:W-:-:S04]  /*1010*/  ULDC.64 UR4, c[0x0][0x2b0] ;  /* 0x0000ac0000047ab9 */ /* 0x000fc80000000a00 */
[----:B--234-:R-:W-:-:S04]  /*1020*/  IADD3 R3, P0, R0, UR6, RZ ;  /* 0x0000000600037c10 */ /* 0x01cfc8000ff1e0ff */
[----:B------:R-:W-:Y:S02]  /*1030*/  LEA.HI.X.SX32 R0, R0, UR22, 0x1, P0 ;  /* 0x0000001600007c11 */ /* 0x000fe400080f0eff */
[----:B------:R-:W-:-:S04]  /*1040*/  LEA R2, P0, R3, UR4, 0x2 ;  /* 0x0000000403027c11 */ /* 0x000fc8000f8010ff */
[----:B------:R-:W-:Y:S01]  /*1050*/  LEA.HI.X R3, R3, UR5, R0, 0x2, P0 ;  /* 0x0000000503037c11 */ /* 0x000fe200080f1400 */
[----:B------:R-:W-:-:S05]  /*1060*/  IMAD.MOV.U32 R0, RZ, RZ, 0x7f800000 ;  /* 0x7f800000ff007424 */ /* 0x000fca00078e00ff */
[----:B------:R1:W-:Y:S03]  /*1070*/  STG.E desc[UR18][R2.64], R0 ;  /* 0x0000000002007986 */ /* 0x0003e6000c101912 */
.L_x_163:
[----:B------:R-:W-:Y:S05]  /*1080*/  BSYNC B0 ;  /* 0x0000000000007941 */ /* 0x000fea0003800000 */
.L_x_162:
        /* <DEDUP_REMOVED lines=10> */
.L_x_165:
[----:B------:R-:W-:Y:S05]  /*1130*/  BSYNC B0 ;  /* 0x0000000000007941 */ /* 0x000fea0003800000 */
.L_x_164:
[----:B------:R-:W-:Y:S05]  /*1140*/  @P3 EXIT ;  /* 0x000000000000394d */ /* 0x000fea0003800000 */
[----:B-1----:R-:W-:Y:S01]  /*1150*/  IMAD R0, R16, UR11, RZ ;  /* 0x0000000b10007c24 */ /* 0x002fe2000f8e02ff */
[----:B------:R-:W-:-:S04]  /*1160*/  ULDC.64 UR4, c[0x0][0x2b0] ;  /* 0x0000ac0000047ab9 */ /* 0x000fc80000000a00 */
[----:B--234-:R-:W-:-:S04]  /*1170*/  IADD3 R3, P0, R0, UR6, RZ ;  /* 0x0000000600037c10 */ /* 0x01cfc8000ff1e0ff */
[----:B------:R-:W-:Y:S02]  /*1180*/  LEA.HI.X.SX32 R0, R0, UR22, 0x1, P0 ;  /* 0x0000001600007c11 */ /* 0x000fe400080f0eff */
[----:B------:R-:W-:-:S04]  /*1190*/  LEA R2, P0, R3, UR4, 0x2 ;  /* 0x0000000403027c11 */ /* 0x000fc8000f8010ff */
[----:B------:R-:W-:Y:S01]  /*11a0*/  LEA.HI.X R3, R3, UR5, R0, 0x2, P0 ;  /* 0x0000000503037c11 */ /* 0x000fe200080f1400 */
[----:B------:R-:W-:-:S05]  /*11b0*/  IMAD.MOV.U32 R0, RZ, RZ, 0x7f800000 ;  /* 0x7f800000ff007424 */ /* 0x000fca00078e00ff */
[----:B------:R-:W-:Y:S01]  /*11c0*/  STG.E desc[UR18][R2.64], R0 ;  /* 0x0000000002007986 */ /* 0x000fe2000c101912 */
[----:B------:R-:W-:Y:S05]  /*11d0*/  EXIT ;  /* 0x000000000000794d */ /* 0x000fea0003800000 */
.L_x_151:
[----:B------:R-:W1:Y:S01]  /*11e0*/  LDC R11, c[0x0][0x278] ;  /* 0x00009e00ff0b7b82 */ /* 0x000e620000000800 */
[----:B------:R-:W2:Y:S01]  /*11f0*/  S2R R6, SR_CTAID.Z ;  /* 0x0000000000067919 */ /* 0x000ea20000002700 */
[----:B------:R-:W-:Y:S01]  /*1200*/  SHF.R.S32.HI R33, RZ, 0x1f, R152 ;  /* 0x0000001fff217819 */ /* 0x000fe20000011498 */
[----:B------:R-:W-:Y:S02]  /*1210*/  UIADD3 UR14, -UR27, UR29, URZ ;  /* 0x0000001d1b0e7290 */ /* 0x000fe4000fffe13f */
[----:B------:R-:W-:Y:S01]  /*1220*/  UISETP.NE.AND UP0, UPT, UR16, -0x1, UPT ;  /* 0xffffffff1000788c */ /* 0x000fe2000bf05270 */
[CC--:B------:R-:W-:Y:S01]  /*1230*/  LEA.HI R9, R33.reuse, R152.reuse, RZ, 0x2 ;  /* 0x0000009821097211 */ /* 0x0c0fe200078f10ff */
[----:B------:R-:W-:Y:S01]  /*1240*/  UIADD3 UR24, UR25, -0x1, URZ ;  /* 0xffffffff19187890 */ /* 0x000fe2000fffe03f */
[----:B------:R-:W-:Y:S02]  /*1250*/  LEA.HI R35, R33, R152, RZ, 0x3 ;  /* 0x0000009821237211 */ /* 0x000fe400078f18ff */
[----:B------:R-:W-:Y:S01]  /*1260*/  LOP3.LUT R12, R9, 0xfffffffc, RZ, 0xc0, !PT ;  /* 0xfffffffc090c7812 */ /* 0x000fe200078ec0ff */
[----:B------:R-:W-:Y:S01]  /*1270*/  UIMAD UR20, UR24, -0x40, UR28 ;  /* 0xffffffc0181478a4 */ /* 0x000fe2000f8e021c */
[----:B------:R-:W-:-:S02]  /*1280*/  SHF.R.S32.HI R34, RZ, 0x3, R35 ;  /* 0x00000003ff227819 */ /* 0x000fc40000011423 */
[CC--:B------:R-:W-:Y:S01]  /*1290*/  LEA.HI R153, R33.reuse, R152.reuse, RZ, 0x5 ;  /* 0x0000009821997211 */ /* 0x0c0fe200078f28ff */
[----:B------:R-:W-:Y:S01]  /*12a0*/  IMAD.IADD R12, R152, 0x1, -R12 ;  /* 0x00000001980c7824 */ /* 0x000fe200078e0a0c */
[----:B------:R-:W-:Y:S01]  /*12b0*/  @UP0 ULDC.64 UR6, c[0x0][0x240] ;  /* 0x0000900000060ab9 */ /* 0x000fe20000000a00 */
[----:B------:R-:W-:Y:S01]  /*12c0*/  @!UP0 USHF.R.S32.HI UR21, URZ, 0x1f, UR8 ;  /* 0x0000001f3f158899 */ /* 0x000fe20008011408 */
[----:B------:R-:W-:Y:S01]  /*12d0*/  SHF.R.S32.HI R151, RZ, 0x5, R153 ;  /* 0x00000005ff977819 */ /* 0x000fe20000011499 */
[----:B------:R-:W-:Y:S01]  /*12e0*/  @UP0 UIMAD.WIDE.U32 UR12, UR16, UR6, URZ ;  /* 0x00000006100c02a5 */ /* 0x000fe2000f8e003f */
[----:B------:R-:W-:Y:S01]  /*12f0*/  IMAD.SHL.U32 R12, R12, 0x8, RZ ;  /* 0x000000080c0c7824 */ /* 0x000fe200078e00ff */
[----:B------:R-:W-:Y:S02]  /*1300*/  LEA.HI R33, R33, R152, RZ, 0x4 ;  /* 0x0000009821217211 */ /* 0x000fe400078f20ff */
[----:B------:R-:W-:Y:S01]  /*1310*/  @UP0 UIMAD UR11, UR16, UR7, UR13 ;  /* 0x00000007100b02a4 */ /* 0x000fe2000f8e020d */
[----:B-1----:R-:W-:Y:S01]  /*1320*/  IABS R0, R11 ;  /* 0x0000000b00007213 */ /* 0x002fe20000000000 */
[----:B------:R-:W-:Y:S01]  /*1330*/  USHF.R.S32.HI UR13, URZ, 0x1f, UR4 ;  /* 0x0000001f3f0d7899 */ /* 0x000fe20008011404 */
[----:B------:R-:W-:Y:S01]  /*1340*/  LOP3.LUT R7, R11, UR4, RZ, 0x3c, !PT ;  /* 0x000000040b077c12 */ /* 0x000fe2000f8e3cff */
[----:B------:R-:W-:Y:S01]  /*1350*/  @!UP0 ULDC.64 UR6, c[0x0][0x228] ;  /* 0x00008a0000068ab9 */ /* 0x000fe20000000a00 */
[----:B------:R-:W-:Y:S01]  /*1360*/  SHF.R.S32.HI R13, RZ, 0x1f, R12 ;  /* 0x0000001fff0d7819 */ /* 0x000fe2000001140c */
[----:B------:R-:W-:Y:S01]  /*1370*/  IMAD.MOV.U32 R10, RZ, RZ, R0 ;  /* 0x000000ffff0a7224 */ /* 0x000fe200078e0000 */
[----:B------:R-:W-:Y:S01]  /*1380*/  ISETP.GE.AND P5, PT, R7, RZ, PT ;  /* 0x000000ff0700720c */ /* 0x000fe20003fa6270 */
[----:B------:R-:W-:Y:S01]  /*1390*/  @!UP0 UIMAD UR21, UR21, UR6, URZ ;  /* 0x00000006151582a4 */ /* 0x000fe2000f8e023f */
[----:B------:R-:W-:Y:S01]  /*13a0*/  SHF.R.S32.HI R31, RZ, 0x4, R33 ;  /* 0x00000004ff1f7819 */ /* 0x000fe20000011421 */
[----:B------:R-:W1:Y:S01]  /*13b0*/  I2F.RP R2, R10 ;  /* 0x0000000a00027306 */ /* 0x000e620000209400 */
[----:B--2---:R-:W-:Y:S01]  /*13c0*/  IABS R6, R6 ;  /* 0x0000000600067213 */ /* 0x004fe20000000000 */
[----:B------:R-:W-:-:S02]  /*13d0*/  @!UP0 UIMAD.WIDE.U32 UR22, UR8, UR6, URZ ;  /* 0x00000006081682a5 */ /* 0x000fc4000f8e003f */
[----:B------:R-:W-:-:S03]  /*13e0*/  @!UP0 UIMAD UR21, UR8, UR7, UR21 ;  /* 0x00000007081582a4 */ /* 0x000fc6000f8e0215 */
[----:B------:R-:W-:Y:S01]  /*13f0*/  ULDC.64 UR6, c[0x0][0x258] ;  /* 0x0000960000067ab9 */ /* 0x000fe20000000a00 */
[----:B------:R-:W-:Y:S01]  /*1400*/  @!UP0 UIADD3 UR11, UR23, UR21, URZ ;  /* 0x00000015170b8290 */ /* 0x000fe2000fffe03f */
[----:B------:R-:W-:Y:S01]  /*1410*/  @!UP0 UMOV UR12, UR22 ;  /* 0x00000016000c8c82 */ /* 0x000fe20008000000 */
[----:B------:R-:W-:Y:S02]  /*1420*/  UIMAD UR13, UR13, UR6, URZ ;  /* 0x000000060d0d72a4 */ /* 0x000fe4000f8e023f */
[----:B------:R-:W-:Y:S01]  /*1430*/  UISETP.NE.AND UP0, UPT, UR10, -0x1, UPT ;  /* 0xffffffff0a00788c */ /* 0x000fe2000bf05270 */
[----:B-1----:R-:W1:Y:S01]  /*1440*/  MUFU.RCP R2, R2 ;  /* 0x0000000200027308 */ /* 0x002e620000001000 */
[----:B------:R-:W-:Y:S01]  /*1450*/  UIMAD UR7, UR4, UR7, UR13 ;  /* 0x00000007040772a4 */ /* 0x000fe2000f8e020d */
[----:B-1----:R-:W-:-:S06]  /*1460*/  VIADD R2, R2, 0xffffffe ;  /* 0x0ffffffe02027836 */ /* 0x002fcc0000000000 */
[----:B------:R-:W1:Y:S02]  /*1470*/  F2I.FTZ.U32.TRUNC.NTZ R3, R2 ;  /* 0x0000000200037305 */ /* 0x000e64000021f000 */
[----:B-1----:R-:W-:Y:S02]  /*1480*/  IMAD.MOV R0, RZ, RZ, -R3 ;  /* 0x000000ffff007224 */ /* 0x002fe400078e0a03 */
[----:B------:R-:W-:Y:S02]  /*1490*/  IMAD.MOV.U32 R2, RZ, RZ, RZ ;  /* 0x000000ffff027224 */ /* 0x000fe400078e00ff */
[----:B------:R-:W-:-:S04]  /*14a0*/  IMAD R0, R0, R10, RZ ;  /* 0x0000000a00007224 */ /* 0x000fc800078e02ff */
[----:B------:R-:W-:Y:S01]  /*14b0*/  IMAD.HI.U32 R0, R3, R0, R2 ;  /* 0x0000000003007227 */ /* 0x000fe200078e0002 */
[----:B------:R-:W-:-:S04]  /*14c0*/  SHF.R.S32.HI R2, RZ, 0x2, R9 ;  /* 0x00000002ff027819 */ /* 0x000fc80000011409 */
[----:B------:R-:W-:Y:S01]  /*14d0*/  ISETP.GE.AND P0, PT, R2, UR14, PT ;  /* 0x0000000e02007c0c */ /* 0x000fe2000bf06270 */
[----:B------:R-:W-:-:S04]  /*14e0*/  IMAD.HI.U32 R0, R0, R6, RZ ;  /* 0x0000000600007227 */ /* 0x000fc800078e00ff */
[C---:B------:R-:W-:Y:S02]  /*14f0*/  VIADD R4, R2.reuse, 0x40 ;  /* 0x0000004002047836 */ /* 0x040fe40000000000 */
[----:B------:R-:W-:Y:S02]  /*1500*/  IMAD.MOV R5, RZ, RZ, -R0 ;  /* 0x000000ffff057224 */ /* 0x000fe400078e0a00 */
[----:B------:R-:W-:Y:S01]  /*1510*/  VIADD R28, R2, 0x20 ;  /* 0x00000020021c7836 */ /* 0x000fe20000000000 */
[----:B------:R-:W-:Y:S01]  /*1520*/  ISETP.GE.AND P2, PT, R4, UR14, PT ;  /* 0x0000000e04007c0c */ /* 0x000fe2000bf46270 */
[----:B------:R-:W-:Y:S02]  /*1530*/  IMAD R4, R10, R5, R6 ;  /* 0x000000050a047224 */ /* 0x000fe400078e0206 */
[----:B------:R-:W-:Y:S01]  /*1540*/  VIADD R3, R2, 0x60 ;  /* 0x0000006002037836 */ /* 0x000fe20000000000 */
[----:B------:R-:W-:Y:S01]  /*1550*/  ISETP.GE.AND P3, PT, R28, UR14, PT ;  /* 0x0000000e1c007c0c */ /* 0x000fe2000bf66270 */
[----:B------:R-:W-:Y:S01]  /*1560*/  IMAD.SHL.U32 R5, R34, 0x40, RZ ;  /* 0x0000004022057824 */ /* 0x000fe200078e00ff */
[----:B------:R-:W-:Y:S01]  /*1570*/  ISETP.GT.U32.AND P6, PT, R10, R4, PT ;  /* 0x000000040a00720c */ /* 0x000fe20003fc4070 */
[----:B------:R-:W-:Y:S01]  /*1580*/  IMAD.U32 R6, RZ, RZ, UR17 ;  /* 0x00000011ff067e24 */ /* 0x000fe2000f8e00ff */
[----:B------:R-:W-:Y:S01]  /*1590*/  ISETP.GE.AND P1, PT, R3, UR14, PT ;  /* 0x0000000e03007c0c */ /* 0x000fe2000bf26270 */
[----:B------:R-:W1:Y:S01]  /*15a0*/  @!P0 LDC.64 R20, c[0x0][0x240] ;  /* 0x00009000ff148b82 */ /* 0x000e620000000a00 */
[----:B------:R-:W-:-:S02]  /*15b0*/  SHF.R.S32.HI R3, RZ, 0x1f, R2 ;  /* 0x0000001fff037819 */ /* 0x000fc40000011402 */
[----:B------:R-:W-:Y:S01]  /*15c0*/  LOP3.LUT R5, R5, 0xc0, RZ, 0xc0, !PT ;  /* 0x000000c005057812 */ /* 0x000fe200078ec0ff */
[----:B------:R-:W2:Y:S01]  /*15d0*/  @!P2 S2R R30, SR_CgaCtaId ;  /* 0x00000000001ea919 */ /* 0x000ea20000008800 */
[----:B------:R-:W-:Y:S02]  /*15e0*/  IMAD.WIDE R22, R6, 0x80, R2 ;  /* 0x0000008006167825 */ /* 0x000fe400078e0202 */
[----:B------:R-:W-:Y:S01]  /*15f0*/  LOP3.LUT R6, R5, 0x18, R12, 0xf8, !PT ;  /* 0x0000001805067812 */ /* 0x000fe200078ef80c */
[----:B------:R-:W3:Y:S01]  /*1600*/  @!P3 LDC.64 R14, c[0x0][0x240] ;  /* 0x00009000ff0ebb82 */ /* 0x000ee20000000a00 */
[----:B------:R-:W-:Y:S01]  /*1610*/  SHF.R.U32.HI R5, RZ, 0x3, R5 ;  /* 0x00000003ff057819 */ /* 0x000fe20000011605 */
[----:B------:R-:W-:Y:S01]  /*1620*/  @!P6 IMAD.IADD R4, R4, 0x1, -R10 ;  /* 0x000000010404e824 */ /* 0x000fe200078e0a0a */
[----:B------:R-:W4:Y:S01]  /*1630*/  @!P3 S2R R32, SR_CgaCtaId ;  /* 0x000000000020b919 */ /* 0x000f220000008800 */
[----:B------:R-:W-:Y:S01]  /*1640*/  @!P6 VIADD R0, R0, 0x1 ;  /* 0x000000010000e836 */ /* 0x000fe20000000000 */
[----:B------:R-:W-:Y:S01]  /*1650*/  LOP3.LUT R8, R6, R5, RZ, 0x3c, !PT ;  /* 0x0000000506087212 */ /* 0x000fe200078e3cff */
[----:B------:R-:W-:Y:S01]  /*1660*/  IMAD.U32 R5, RZ, RZ, UR6 ;  /* 0x00000006ff057e24 */ /* 0x000fe2000f8e00ff */
[----:B------:R-:W-:Y:S01]  /*1670*/  ISETP.GE.U32.AND P4, PT, R4, R10, PT ;  /* 0x0000000a0400720c */ /* 0x000fe20003f86070 */
[----:B------:R-:W5:Y:S01]  /*1680*/  @!P3 LDC.64 R26, c[0x0][0x210] ;  /* 0x00008400ff1abb82 */ /* 0x000f620000000a00 */
[----:B------:R-:W-:Y:S01]  /*1690*/  LEA.HI R4, R9, R2, RZ, 0x1 ;  /* 0x0000000209047211 */ /* 0x000fe200078f08ff */
[----:B------:R-:W-:Y:S01]  /*16a0*/  UMOV UR6, 0x400 ;  /* 0x0000040000067882 */ /* 0x000fe20000000000 */
[----:B------:R-:W-:-:S02]  /*16b0*/  ISETP.GE.AND P6, PT, R2, UR20, PT ;  /* 0x0000001402007c0c */ /* 0x000fc4000bfc6270 */
[----:B------:R-:W-:-:S03]  /*16c0*/  LOP3.LUT R4, R4, 0x7fffffe, RZ, 0xc0, !PT ;  /* 0x07fffffe04047812 */ /* 0x000fc600078ec0ff */
[----:B------:R-:W2:Y:S04]  /*16d0*/  @!P0 LDC.64 R24, c[0x0][0x210] ;  /* 0x00008400ff188b82 */ /* 0x000ea80000000a00 */
[----:B------:R-:W-:Y:S01]  /*16e0*/  @P4 VIADD R0, R0, 0x1 ;  /* 0x0000000100004836 */ /* 0x000fe20000000000 */
[----:B------:R-:W-:Y:S01]  /*16f0*/  IADD3 R6, P4, R12, UR12, RZ ;  /* 0x0000000c0c067c10 */ /* 0x000fe2000ff9e0ff */
[----:B------:R-:W-:Y:S02]  /*1700*/  @UP0 ULDC.64 UR12, c[0x0][0x248] ;  /* 0x00009200000c0ab9 */ /* 0x000fe40000000a00 */
[----:B------:R-:W-:Y:S01]  /*1710*/  IMAD.MOV.U32 R18, RZ, RZ, R0 ;  /* 0x000000ffff127224 */ /* 0x000fe200078e0000 */
[----:B------:R-:W-:Y:S01]  /*1720*/  IADD3.X R7, R13, UR11, RZ, P4, !PT ;  /* 0x0000000b0d077c10 */ /* 0x000fe2000a7fe4ff */
[----:B------:R-:W-:Y:S01]  /*1730*/  IMAD.IADD R0, R2, 0x1, -R4 ;  /* 0x0000000102007824 */ /* 0x000fe200078e0a04 */
[----:B------:R-:W-:Y:S01]  /*1740*/  @!P3 IADD3 R10, P4, R22, 0x20, RZ ;  /* 0x00000020160ab810 */ /* 0x000fe20007f9e0ff */
[----:B------:R-:W-:Y:S01]  /*1750*/  @!P5 IMAD.MOV R18, RZ, RZ, -R18 ;  /* 0x000000ffff12d224 */ /* 0x000fe200078e0a12 */
[----:B------:R-:W-:Y:S01]  /*1760*/  ISETP.NE.AND P5, PT, R11, RZ, PT ;  /* 0x000000ff0b00720c */ /* 0x000fe20003fa5270 */
[----:B------:R-:W-:Y:S01]  /*1770*/  IMAD R0, R151, 0x8, R0 ;  /* 0x0000000897007824 */ /* 0x000fe200078e0200 */
[----:B------:R-:W4:Y:S01]  /*1780*/  @!P6 S2R R29, SR_CgaCtaId ;  /* 0x00000000001de919 */ /* 0x000f220000008800 */
[----:B------:R-:W-:Y:S01]  /*1790*/  IMAD.WIDE.U32 R6, R5, UR4, R6 ;  /* 0x0000000405067c25 */ /* 0x000fe2000f8e0006 */
[----:B------:R-:W5:Y:S03]  /*17a0*/  S2UR UR4, SR_CgaCtaId ;  /* 0x00000000000479c3 */ /* 0x000f660000008800 */
[----:B------:R-:W-:-:S02]  /*17b0*/  IMAD.U32 R17, R0, 0x20, R8 ;  /* 0x0000002000117824 */ /* 0x000fc400078e0008 */
[----:B------:R-:W-:Y:S02]  /*17c0*/  @!P3 IMAD.X R0, RZ, RZ, R23, P4 ;  /* 0x000000ffff00b224 */ /* 0x000fe400020e0617 */
[----:B------:R-:W-:Y:S01]  /*17d0*/  VIADD R5, R7, UR7 ;  /* 0x0000000707057c36 */ /* 0x000fe20008000000 */
[----:B------:R-:W-:Y:S01]  /*17e0*/  @UP0 UIADD3 UR7, UR9, UR10, URZ ;  /* 0x0000000a09070290 */ /* 0x000fe2000fffe03f */
[----:B------:R-:W-:Y:S01]  /*17f0*/  @!P5 LOP3.LUT R18, RZ, R11, RZ, 0x33, !PT ;  /* 0x0000000bff12d212 */ /* 0x000fe200078e33ff */
[----:B---3--:R-:W-:Y:S01]  /*1800*/  @!P3 IMAD R0, R0, R14, RZ ;  /* 0x0000000e0000b224 */ /* 0x008fe200078e02ff */
[----:B------:R-:W-:Y:S01]  /*1810*/  ISETP.GE.AND P5, PT, R28, UR20, PT ;  /* 0x000000141c007c0c */ /* 0x000fe2000bfa6270 */
[----:B------:R-:W-:Y:S02]  /*1820*/  @!P3 IMAD.MOV.U32 R4, RZ, RZ, R6 ;  /* 0x000000ffff04b224 */ /* 0x000fe400078e0006 */
[----:B------:R-:W-:Y:S02]  /*1830*/  @!P3 IMAD R8, R10, R15, R0 ;  /* 0x0000000f0a08b224 */ /* 0x000fe400078e0200 */
[----:B-1----:R-:W-:-:S02]  /*1840*/  @!P0 IMAD R0, R23, R20, RZ ;  /* 0x0000001417008224 */ /* 0x002fc400078e02ff */
[----:B------:R-:W-:-:S04]  /*1850*/  @!P3 IMAD.WIDE.U32 R10, R10, R14, R4 ;  /* 0x0000000e0a0ab225 */ /* 0x000fc800078e0004 */
[----:B------:R-:W-:Y:S02]  /*1860*/  @!P0 IMAD R16, R22, R21, R0 ;  /* 0x0000001516108224 */ /* 0x000fe400078e0200 */
[----:B------:R-:W-:Y:S01]  /*1870*/  @!P3 IMAD.IADD R0, R11, 0x1, R8 ;  /* 0x000000010b00b824 */ /* 0x000fe200078e0208 */
[C---:B-----5:R-:W-:Y:S01]  /*1880*/  @!P3 LEA R8, P4, R10.reuse, R26, 0x1 ;  /* 0x0000001a0a08b211 */ /* 0x060fe200078808ff */
[----:B------:R-:W-:Y:S01]  /*1890*/  @!P0 IMAD.MOV.U32 R14, RZ, RZ, R6 ;  /* 0x000000ffff0e8224 */ /* 0x000fe200078e0006 */
[----:B------:R-:W1:Y:S01]  /*18a0*/  @!P1 S2R R26, SR_CgaCtaId ;  /* 0x00000000001a9919 */ /* 0x000e620000008800 */
[----:B------:R-:W-:Y:S01]  /*18b0*/  @!P0 IMAD.MOV.U32 R15, RZ, RZ, R5 ;  /* 0x000000ffff0f8224 */ /* 0x000fe200078e0005 */
[----:B------:R-:W-:Y:S01]  /*18c0*/  @!P3 LEA.HI.X R9, R10, R27, R0, 0x1, P4 ;  /* 0x0000001b0a09b211 */ /* 0x000fe200020f0c00 */
[----:B------:R-:W-:Y:S01]  /*18d0*/  ULEA UR4, UR4, UR6, 0x18 ;  /* 0x0000000604047291 */ /* 0x000fe2000f8ec03f */
[----:B------:R-:W3:Y:S01]  /*18e0*/  @!P5 S2R R19, SR_CgaCtaId ;  /* 0x000000000013d919 */ /* 0x000ee20000008800 */
[----:B------:R-:W-:Y:S01]  /*18f0*/  @!P0 IMAD.WIDE.U32 R14, R22, R20, R14 ;  /* 0x00000014160e8225 */ /* 0x000fe200078e000e */
[----:B------:R-:W-:Y:S01]  /*1900*/  LEA.HI R27, R33, R31, RZ, 0x1 ;  /* 0x0000001f211b7211 */ /* 0x000fe200078f08ff */
[----:B------:R-:W5:Y:S01]  /*1910*/  @!P2 LDC.64 R20, c[0x0][0x240] ;  /* 0x00009000ff14ab82 */ /* 0x000f620000000a00 */
[----:B------:R-:W-:Y:S01]  /*1920*/  @UP0 UIADD3 UR6, UR9, UR10, URZ ;  /* 0x0000000a09060290 */ /* 0x000fe2000fffe03f */
[----:B------:R-:W-:Y:S01]  /*1930*/  @!P0 IMAD.IADD R0, R15, 0x1, R16 ;  /* 0x000000010f008824 */ /* 0x000fe200078e0210 */
[C---:B--2---:R-:W-:Y:S01]  /*1940*/  @!P0 LEA R10, P4, R14.reuse, R24, 0x1 ;  /* 0x000000180e0a8211 */ /* 0x044fe200078808ff */
[----:B------:R-:W-:Y:S01]  /*1950*/  @UP0 ULDC.64 UR10, c[0x0][0x250] ;  /* 0x00009400000a0ab9 */ /* 0x000fe20000000a00 */
[----:B------:R-:W-:Y:S01]  /*1960*/  LEA R234, R17, UR4, 0x1 ;  /* 0x0000000411ea7c11 */ /* 0x000fe2000f8e08ff */
[----:B------:R-:W-:Y:S01]  /*1970*/  @UP0 UIMAD.WIDE.U32 UR32, UR6, UR12, URZ ;  /* 0x0000000c062002a5 */ /* 0x000fe2000f8e003f */
[----:B------:R-:W-:Y:S01]  /*1980*/  @!P0 LEA.HI.X R11, R14, R25, R0, 0x1, P4 ;  /* 0x000000190e0b8211 */ /* 0x000fe200020f0c00 */
[----:B------:R-:W-:Y:S01]  /*1990*/  @UP0 UIMAD.WIDE.U32 UR30, UR7, UR10, URZ ;  /* 0x0000000a071e02a5 */ /* 0x000fe2000f8e003f */
[----:B------:R-:W-:Y:S01]  /*19a0*/  LOP3.LUT R0, R27, 0xfffffffe, RZ, 0xc0, !PT ;  /* 0xfffffffe1b007812 */ /* 0x000fe200078ec0ff */
[----:B------:R-:W2:Y:S01]  /*19b0*/  @!P2 LDC.64 R24, c[0x0][0x210] ;  /* 0x00008400ff18ab82 */ /* 0x000ea20000000a00 */
[----:B------:R-:W-:Y:S01]  /*19c0*/  @!P2 MOV R14, 0x400 ;  /* 0x00000400000ea802 */ /* 0x000fe20000000f00 */
[----:B------:R-:W-:Y:S01]  /*19d0*/  @!PT LDS RZ, [RZ] ;  /* 0x00000000fffff984 */ /* 0x000fe20000000800 */
[----:B------:R-:W-:Y:S01]  /*19e0*/  @!PT LDS RZ, [RZ] ;  /* 0x00000000fffff984 */ /* 0x000fe20000000800 */
[----:B------:R-:W-:Y:S01]  /*19f0*/  @!PT LDS RZ, [RZ] ;  /* 0x00000000fffff984 */ /* 0x000fe20000000800 */
[----:B------:R-:W-:Y:S01]  /*1a00*/  @!P0 LDGSTS.E.BYPASS.LTC128B.128 [R234], desc[UR18][R10.64] ;  /* 0x000000000aea8fae */ /* 0x000fe2000b901d52 */
[----:B------:R-:W-:Y:S01]  /*1a10*/  @!P6 MOV R15, 0x400 ;  /* 0x00000400000fe802 */ /* 0x000fe20000000f00 */
[----:B------:R-:W-:Y:S01]  /*1a20*/  IMAD.IADD R31, R31, 0x1, -R0 ;  /* 0x000000011f1f7824 */ /* 0x000fe200078e0a00 */
[----:B------:R-:W-:Y:S01]  /*1a30*/  @!P2 LEA R30, R30, R14, 0x18 ;  /* 0x0000000e1e1ea211 */ /* 0x000fe200078ec0ff */
[----:B------:R-:W-:Y:S01]  /*1a40*/  @!P0 LDGSTS.E.BYPASS.LTC128B.128 [R234+0x2000], desc[UR18][R10.64+0x40] ;  /* 0x020000400aea8fae */ /* 0x000fe2000b901d52 */
[----:B------:R-:W-:Y:S01]  /*1a50*/  @!P1 MOV R14, 0x400 ;  /* 0x00000400000e9802 */ /* 0x000fe20000000f00 */
[----:B------:R-:W-:Y:S01]  /*1a60*/  @UP0 UIMAD UR6, UR6, UR13, URZ ;  /* 0x0000000d060602a4 */ /* 0x000fe2000f8e023f */
[----:B----4-:R-:W-:Y:S01]  /*1a70*/  @!P6 LEA R29, R29, R15, 0x18 ;  /* 0x0000000f1d1de211 */ /* 0x010fe200078ec0ff */
[----:B------:R4:W-:Y:S01]  /*1a80*/  @!P0 LDGSTS.E.BYPASS.LTC128B.128 [R234+0x4000], desc[UR18][R10.64+0x80] ;  /* 0x040000800aea8fae */ /* 0x0009e2000b901d52 */
[----:B------:R-:W-:Y:S01]  /*1a90*/  @!P2 IADD3 R0, P0, R22, 0x40, RZ ;  /* 0x000000401600a810 */ /* 0x000fe20007f1e0ff */
[----:B------:R-:W-:Y:S01]  /*1aa0*/  @UP0 UIMAD UR7, UR7, UR11, URZ ;  /* 0x0000000b070702a4 */ /* 0x000fe2000f8e023f */
[----:B------:R-:W-:-:S02]  /*1ab0*/  @!P3 MOV R15, 0x400 ;  /* 0x00000400000fb802 */ /* 0x000fc40000000f00 */
[----:B-1----:R-:W-:Y:S01]  /*1ac0*/  @!P1 LEA R26, R26, R14, 0x18 ;  /* 0x0000000e1a1a9211 */ /* 0x002fe200078ec0ff */
[----:B------:R-:W-:Y:S01]  /*1ad0*/  @UP0 UIADD3 UR22, UR31, UR7, URZ ;  /* 0x000000071f160290 */ /* 0x000fe2000fffe03f */
[----:B------:R-:W-:Y:S02]  /*1ae0*/  @!P3 LEA R15, R32, R15, 0x18 ;  /* 0x0000000f200fb211 */ /* 0x000fe400078ec0ff */
[----:B------:R-:W-:Y:S01]  /*1af0*/  ISETP.GE.AND P4, PT, R28, UR20, PT ;  /* 0x000000141c007c0c */ /* 0x000fe2000bf86270 */
[----:B----4-:R-:W-:Y:S01]  /*1b00*/  @!P2 IMAD.X R10, RZ, RZ, R23, P0 ;  /* 0x000000ffff0aa224 */ /* 0x010fe200000e0617 */
[----:B------:R-:W-:Y:S02]  /*1b10*/  @!P5 MOV R11, 0x400 ;  /* 0x00000400000bd802 */ /* 0x000fe40000000f00 */
[----:B------:R-:W-:Y:S01]  /*1b20*/  @!P1 IADD3 R22, P0, R22, 0x60, RZ ;  /* 0x0000006016169810 */ /* 0x000fe20007f1e0ff */
[----:B-----5:R-:W-:Y:S01]  /*1b30*/  @!P2 IMAD R10, R10, R20, RZ ;  /* 0x000000140a0aa224 */ /* 0x020fe200078e02ff */
[----:B---3--:R-:W-:Y:S01]  /*1b40*/  @!P5 LEA R27, R19, R11, 0x18 ;  /* 0x0000000b131bd211 */ /* 0x008fe200078ec0ff */
[----:B------:R-:W-:-:S02]  /*1b50*/  @!P2 IMAD.MOV.U32 R11, RZ, RZ, R5 ;  /* 0x000000ffff0ba224 */ /* 0x000fc400078e0005 */
[C---:B------:R-:W-:Y:S02]  /*1b60*/  @!P2 IMAD R14, R0.reuse, R21, R10 ;  /* 0x00000015000ea224 */ /* 0x040fe400078e020a */
[----:B------:R-:W-:Y:S02]  /*1b70*/  @!P2 IMAD.MOV.U32 R10, RZ, RZ, R6 ;  /* 0x000000ffff0aa224 */ /* 0x000fe400078e0006 */
[----:B------:R-:W-:Y:S02]  /*1b80*/  @!P1 IMAD.X R23, RZ, RZ, R23, P0 ;  /* 0x000000ffff179224 */ /* 0x000fe400000e0617 */
[----:B------:R-:W-:-:S04]  /*1b90*/  @!P2 IMAD.WIDE.U32 R10, R0, R20, R10 ;  /* 0x00000014000aa225 */ /* 0x000fc800078e000a */
[----:B------:R-:W-:-:S05]  /*1ba0*/  @!P3 IMAD R0, R17, 0x2, R15 ;  /* 0x000000021100b824 */ /* 0x000fca00078e020f */
[----:B------:R-:W-:Y:S04]  /*1bb0*/  @!P3 LDGSTS.E.BYPASS.LTC128B.128 [R0+0x800], desc[UR18][R8.64] ;  /* 0x008000000800bfae */ /* 0x000fe8000b901d52 */
[----:B------:R-:W-:Y:S04]  /*1bc0*/  @!P3 LDGSTS.E.BYPASS.LTC128B.128 [R0+0x2800], desc[UR18][R8.64+0x40] ;  /* 0x028000400800bfae */ /* 0x000fe8000b901d52 */
[----:B------:R1:W-:Y:S01]  /*1bd0*/  @!P3 LDGSTS.E.BYPASS.LTC128B.128 [R0+0x4800], desc[UR18][R8.64+0x80] ;  /* 0x048000800800bfae */ /* 0x0003e2000b901d52 */
[----:B------:R-:W-:Y:S01]  /*1be0*/  ISETP.GE.AND P3, PT, R2, UR20, PT ;  /* 0x0000001402007c0c */ /* 0x000fe2000bf66270 */
[----:B------:R-:W-:Y:S01]  /*1bf0*/  @UP0 UIADD3 UR20, UR33, UR6, URZ ;  /* 0x0000000621140290 */ /* 0x000fe2000fffe03f */
[----:B-1----:R-:W-:Y:S01]  /*1c00*/  @!P2 IMAD.IADD R0, R11, 0x1, R14 ;  /* 0x000000010b00a824 */ /* 0x002fe200078e020e */
[----:B--2---:R-:W-:-:S02]  /*1c10*/  @!P2 LEA R8, P0, R10, R24, 0x1 ;  /* 0x000000180a08a211 */ /* 0x004fc400078008ff */
[----:B------:R-:W-:Y:S02]  /*1c20*/  LOP3.LUT R11, R33, 0xfffffff0, RZ, 0xc0, !PT ;  /* 0xfffffff0210b7812 */ /* 0x000fe400078ec0ff */
[----:B------:R-:W-:Y:S02]  /*1c30*/  LOP3.LUT R14, R35, 0xfffffff8, RZ, 0xc0, !PT ;  /* 0xfffffff8230e7812 */ /* 0x000fe400078ec0ff */
[----:B------:R-:W-:Y:S01]  /*1c40*/  @!P2 LEA.HI.X R9, R10, R25, R0, 0x1, P0 ;  /* 0x000000190a09a211 */ /* 0x000fe200000f0c00 */
[C---:B------:R-:W-:Y:S01]  /*1c50*/  IMAD.IADD R0, R152.reuse, 0x1, -R11 ;  /* 0x0000000198007824 */ /* 0x040fe200078e0a0b */
[----:B------:R-:W-:Y:S01]  /*1c60*/  PLOP3.LUT P0, PT, PT, PT, UP0, 0x80, 0x0 ;  /* 0x000000000000781c */ /* 0x000fe20003f0f008 */
[----:B------:R-:W-:-:S03]  /*1c70*/  IMAD.IADD R14, R152, 0x1, -R14 ;  /* 0x00000001980e7824 */ /* 0x000fc600078e0a0e */
[----:B------:R-:W-:Y:S02]  /*1c80*/  LEA.HI R10, R0, R0, RZ, 0x1 ;  /* 0x00000000000a7211 */ /* 0x000fe400078f08ff */
[----:B------:R-:W-:Y:S02]  /*1c90*/  LEA.HI R11, R14, R14, RZ, 0x1 ;  /* 0x0000000e0e0b7211 */ /* 0x000fe400078f08ff */
[----:B------:R-:W-:Y:S02]  /*1ca0*/  LOP3.LUT R16, R10, 0x7fffffe, RZ, 0xc0, !PT ;  /* 0x07fffffe0a107812 */ /* 0x000fe400078ec0ff */
[----:B------:R-:W-:Y:S02]  /*1cb0*/  LOP3.LUT R15, R11, 0x7fffffe, RZ, 0xc0, !PT ;  /* 0x07fffffe0b0f7812 */ /* 0x000fe400078ec0ff */
[----:B------:R-:W-:Y:S01]  /*1cc0*/  SHF.R.S32.HI R19, RZ, 0x1f, R0 ;  /* 0x0000001fff137819 */ /* 0x000fe20000011400 */
[----:B------:R-:W-:Y:S02]  /*1cd0*/  IMAD.IADD R150, R0, 0x1, -R16 ;  /* 0x0000000100967824 */ /* 0x000fe400078e0a10 */
[----:B------:R-:W-:Y:S01]  /*1ce0*/  IMAD.IADD R25, R14, 0x1, -R15 ;  /* 0x000000010e197824 */ /* 0x000fe200078e0a0f */
[----:B------:R-:W-:Y:S01]  /*1cf0*/  LEA.HI R28, R19, R0, RZ, 0x3 ;  /* 0x00000000131c7211 */ /* 0x000fe200078f18ff */
[----:B------:R-:W-:Y:S06]  /*1d00*/  @P0 BRA `(.L_x_166) ;  /* 0x0000000000300947 */ /* 0x000fec0003800000 */
[----:B------:R-:W-:Y:S01]  /*1d10*/  USHF.R.S32.HI UR21, URZ, 0x1f, UR9 ;  /* 0x0000001f3f157899 */ /* 0x000fe20008011409 */
[----:B------:R-:W-:Y:S01]  /*1d20*/  ULDC.64 UR12, c[0x0][0x248] ;  /* 0x00009200000c7ab9 */ /* 0x000fe20000000a00 */
[----:B------:R-:W-:Y:S02]  /*1d30*/  USHF.R.S32.HI UR20, URZ, 0x1f, UR8 ;  /* 0x0000001f3f147899 */ /* 0x000fe40008011408 */
[----:B------:R-:W-:Y:S02]  /*1d40*/  UIMAD UR21, UR21, UR12, URZ ;  /* 0x0000000c151572a4 */ /* 0x000fe4000f8e023f */
[----:B------:R-:W-:Y:S02]  /*1d50*/  UIMAD.WIDE.U32 UR32, UR9, UR12, URZ ;  /* 0x0000000c092072a5 */ /* 0x000fe4000f8e003f */
[----:B------:R-:W-:Y:S01]  /*1d60*/  UIMAD UR21, UR9, UR13, UR21 ;  /* 0x0000000d091572a4 */ /* 0x000fe2000f8e0215 */
[----:B------:R-:W-:-:S03]  /*1d70*/  ULDC.64 UR6, c[0x0][0x230] ;  /* 0x00008c0000067ab9 */ /* 0x000fc60000000a00 */
[----:B------:R-:W-:Y:S02]  /*1d80*/  UIADD3 UR33, UR33, UR21, URZ ;  /* 0x0000001521217290 */ /* 0x000fe4000fffe03f */
[----:B------:R-:W-:Y:S02]  /*1d90*/  UIMAD UR20, UR20, UR6, URZ ;  /* 0x00000006141472a4 */ /* 0x000fe4000f8e023f */
[----:B------:R-:W-:Y:S02]  /*1da0*/  UIMAD.WIDE.U32 UR32, UR8, UR6, UR32 ;  /* 0x00000006082072a5 */ /* 0x000fe4000f8e0020 */
[----:B------:R-:W-:-:S04]  /*1db0*/  UIMAD UR7, UR8, UR7, UR20 ;  /* 0x00000007080772a4 */ /* 0x000fc8000f8e0214 */
[----:B------:R-:W-:Y:S02]  /*1dc0*/  UIADD3 UR20, UR33, UR7, URZ ;  /* 0x0000000721147290 */ /* 0x000fe4000fffe03f */
.L_x_166:
[--C-:B------:R-:W-:Y:S02]  /*1dd0*/  SHF.R.S32.HI R19, RZ, 0x1, R10.reuse ;  /* 0x00000001ff137819 */ /* 0x100fe4000001140a */
[----:B------:R-:W-:Y:S02]  /*1de0*/  SHF.R.S32.HI R14, RZ, 0x1f, R10 ;  /* 0x0000001fff0e7819 */ /* 0x000fe4000001140a */
[----:B------:R-:W-:Y:S01]  /*1df0*/  SHF.R.S32.HI R37, RZ, 0x1, R11 ;  /* 0x00000001ff257819 */ /* 0x000fe2000001140b */
[----:B------:R-:W-:Y:S06]  /*1e00*/  @P0 BRA `(.L_x_167) ;  /* 0x0000000000300947 */ /* 0x000fec0003800000 */
[----:B------:R-:W-:Y:S01]  /*1e10*/  USHF.R.S32.HI UR21, URZ, 0x1f, UR9 ;  /* 0x0000001f3f157899 */ /* 0x000fe20008011409 */
[----:B------:R-:W-:Y:S01]  /*1e20*/  ULDC.64 UR10, c[0x0][0x250] ;  /* 0x00009400000a7ab9 */ /* 0x000fe20000000a00 */
[----:B------:R-:W-:Y:S02]  /*1e30*/  ULDC.64 UR6, c[0x0][0x238] ;  /* 0x00008e0000067ab9 */ /* 0x000fe40000000a00 */
[----:B------:R-:W-:Y:S02]  /*1e40*/  UIMAD UR21, UR21, UR10, URZ ;  /* 0x0000000a151572a4 */ /* 0x000fe4000f8e023f */
[----:B------:R-:W-:Y:S02]  /*1e50*/  UIMAD.WIDE.U32 UR22, UR9, UR10, URZ ;  /* 0x0000000a091672a5 */ /* 0x000fe4000f8e003f */
[----:B------:R-:W-:Y:S02]  /*1e60*/  UIMAD UR21, UR9, UR11, UR21 ;  /* 0x0000000b091572a4 */ /* 0x000fe4000f8e0215 */
[----:B------:R-:W-:-:S02]  /*1e70*/  USHF.R.S32.HI UR9, URZ, 0x1f, UR8 ;  /* 0x0000001f3f097899 */ /* 0x000fc40008011408 */
[----:B------:R-:W-:Y:S02]  /*1e80*/  UIADD3 UR23, UR23, UR21, URZ ;  /* 0x0000001517177290 */ /* 0x000fe4000fffe03f */
[----:B------:R-:W-:Y:S02]  /*1e90*/  UIMAD UR9, UR9, UR6, URZ ;  /* 0x00000006090972a4 */ /* 0x000fe4000f8e023f */
[----:B------:R-:W-:Y:S02]  /*1ea0*/  UIMAD.WIDE.U32 UR30, UR8, UR6, UR22 ;  /* 0x00000006081e72a5 */ /* 0x000fe4000f8e0016 */
[----:B------:R-:W-:-:S04]  /*1eb0*/  UIMAD UR7, UR8, UR7, UR9 ;  /* 0x00000007080772a4 */ /* 0x000fc8000f8e0209 */
[----:B------:R-:W-:-:S12]  /*1ec0*/  UIADD3 UR22, UR31, UR7, URZ ;  /* 0x000000071f167290 */ /* 0x000fd8000fffe03f */
.L_x_167:
[C---:B------:R-:W-:Y:S01]  /*1ed0*/  IMAD R0, R3.reuse, UR12, RZ ;  /* 0x0000000c03007c24 */ /* 0x040fe2000f8e02ff */
[----:B------:R-:W1:Y:S01]  /*1ee0*/  @!P1 LDC.64 R20, c[0x0][0x240] ;  /* 0x00009000ff149b82 */ /* 0x000e620000000a00 */
[----:B------:R-:W-:Y:S01]  /*1ef0*/  IMAD.WIDE.U32 R10, R2, UR12, R12 ;  /* 0x0000000c020a7c25 */ /* 0x000fe2000f8e000c */
[----:B------:R-:W-:Y:S01]  /*1f00*/  ULDC.64 UR8, c[0x0][0x260] ;  /* 0x0000980000087ab9 */ /* 0x000fe20000000a00 */
[----:B------:R-:W-:Y:S02]  /*1f10*/  USHF.L.U32 UR21, UR12, 0x6, URZ ;  /* 0x000000060c157899 */ /* 0x000fe4000800063f */
[----:B------:R-:W-:Y:S01]  /*1f20*/  IMAD R4, R3, UR10, RZ ;  /* 0x0000000a03047c24 */ /* 0x000fe2000f8e02ff */
[----:B------:R-:W-:Y:S01]  /*1f30*/  IADD3 R10, P0, R10, UR32, RZ ;  /* 0x000000200a0a7c10 */ /* 0x000fe2000ff1e0ff */
[----:B------:R-:W-:Y:S01]  /*1f40*/  IMAD R3, R2, UR13, R0 ;  /* 0x0000000d02037c24 */ /* 0x000fe2000f8e0200 */
[----:B------:R-:W-:Y:S01]  /*1f50*/  LEA.HI R0, R14, R19, RZ, 0x2 ;  /* 0x000000130e007211 */ /* 0x000fe200078f10ff */
[C---:B------:R-:W-:Y:S01]  /*1f60*/  IMAD.WIDE.U32 R12, R2.reuse, UR10, R12 ;  /* 0x0000000a020c7c25 */ /* 0x040fe2000f8e000c */
[----:B------:R-:W-:Y:S01]  /*1f70*/  SHF.R.S32.HI R14, RZ, 0x1f, R18 ;  /* 0x0000001fff0e7819 */ /* 0x000fe20000011412 */
[----:B------:R-:W-:Y:S01]  /*1f80*/  USHF.L.U32 UR31, UR12, 0x5, URZ ;  /* 0x000000050c1f7899 */ /* 0x000fe2000800063f */
[----:B------:R-:W-:Y:S01]  /*1f90*/  IADD3.X R11, R11, UR20, R3, P0, !PT ;  /* 0x000000140b0b7c10 */ /* 0x000fe200087fe403 */
[----:B------:R-:W-:Y:S01]  /*1fa0*/  IMAD R7, R2, UR11, R4 ;  /* 0x0000000b02077c24 */ /* 0x000fe2000f8e0204 */
[----:B------:R-:W-:Y:S01]  /*1fb0*/  LOP3.LUT R4, R0, 0xfffffffc, RZ, 0xc0, !PT ;  /* 0xfffffffc00047812 */ /* 0x000fe200078ec0ff */
[----:B------:R-:W-:Y:S01]  /*1fc0*/  @!P2 IMAD R0, R17, 0x2, R30 ;  /* 0x000000021100a824 */ /* 0x000fe200078e021e */
[----:B------:R-:W-:Y:S01]  /*1fd0*/  IADD3 R12, P0, R12, UR30, RZ ;  /* 0x0000001e0c0c7c10 */ /* 0x000fe2000ff1e0ff */
[----:B------:R-:W-:Y:S01]  /*1fe0*/  IMAD.SHL.U32 R2, R37, 0x40, RZ ;  /* 0x0000004025027824 */ /* 0x000fe200078e00ff */
[----:B------:R-:W-:Y:S01]  /*1ff0*/  USHF.L.U64.HI UR20, UR12, 0x6, UR13 ;  /* 0x000000060c147899 */ /* 0x000fe2000801020d */
[----:B------:R-:W-:Y:S01]  /*2000*/  IMAD.IADD R36, R19, 0x1, -R4 ;  /* 0x0000000113247824 */ /* 0x000fe200078e0a04 */
[----:B------:R-:W-:Y:S01]  /*2010*/  IADD3.X R13, R13, UR22, R7, P0, !PT ;  /* 0x000000160d0d7c10 */ /* 0x000fe200087fe407 */
[----:B------:R-:W-:Y:S01]  /*2020*/  @!P1 IMAD.MOV.U32 R4, RZ, RZ, R6 ;  /* 0x000000ffff049224 */ /* 0x000fe200078e0006 */
[----:B------:R-:W-:Y:S01]  /*2030*/  @!PT LDS RZ, [RZ] ;  /* 0x00000000fffff984 */ /* 0x000fe20000000800 */
[----:B------:R-:W-:Y:S01]  /*2040*/  @!PT LDS RZ, [RZ] ;  /* 0x00000000fffff984 */ /* 0x000fe20000000800 */
[----:B------:R-:W-:Y:S01]  /*2050*/  @!PT LDS RZ, [RZ] ;  /* 0x00000000fffff984 */ /* 0x000fe20000000800 */
[----:B------:R-:W-:Y:S01]  /*2060*/  @!P2 LDGSTS.E.BYPASS.LTC128B.128 [R0+0x1000], desc[UR18][R8.64] ;  /* 0x010000000800afae */ /* 0x000fe2000b901d52 */
[----:B------:R-:W2:Y:S01]  /*2070*/  @!P1 LDC.64 R6, c[0x0][0x210] ;  /* 0x00008400ff069b82 */ /* 0x000ea20000000a00 */
[----:B------:R-:W-:Y:S01]  /*2080*/  IMAD.SHL.U32 R3, R34, 0x8, RZ ;  /* 0x0000000822037824 */ /* 0x000fe200078e00ff */
[----:B------:R-:W-:Y:S01]  /*2090*/  LOP3.LUT R2, R2, 0xc0, RZ, 0xc0, !PT ;  /* 0x000000c002027812 */ /* 0x000fe200078ec0ff */
[----:B------:R-:W-:Y:S01]  /*20a0*/  @!P2 LDGSTS.E.BYPASS.LTC128B.128 [R0+0x3000], desc[UR18][R8.64+0x40] ;  /* 0x030000400800afae */ /* 0x000fe2000b901d52 */
[----:B------:R-:W-:Y:S01]  /*20b0*/  IMAD.WIDE.U32 R32, R18, UR8, R10 ;  /* 0x0000000812207c25 */ /* 0x000fe2000f8e000a */
[----:B------:R-:W-:Y:S01]  /*20c0*/  ULDC.64 UR6, c[0x0][0x268] ;  /* 0x00009a0000067ab9 */ /* 0x000fe20000000a00 */
[----:B------:R-:W-:Y:S01]  /*20d0*/  LOP3.LUT R3, R2, 0x8, R3, 0xf8, !PT ;  /* 0x0000000802037812 */ /* 0x000fe200078ef803 */
[----:B------:R3:W-:Y:S01]  /*20e0*/  @!P2 LDGSTS.E.BYPASS.LTC128B.128 [R0+0x5000], desc[UR18][R8.64+0x80] ;  /* 0x050000800800afae */ /* 0x0007e2000b901d52 */
[----:B------:R-:W-:Y:S01]  /*20f0*/  SHF.R.U32.HI R2, RZ, 0x3, R2 ;  /* 0x00000003ff027819 */ /* 0x000fe20000011602 */
[----:B------:R-:W4:Y:S01]  /*2100*/  @!P5 LDC.64 R10, c[0x0][0x218] ;  /* 0x00008600ff0adb82 */ /* 0x000f220000000a00 */
[C---:B-1----:R-:W-:Y:S01]  /*2110*/  @!P1 IMAD.WIDE.U32 R4, R22.reuse, R20, R4 ;  /* 0x0000001416049225 */ /* 0x042fe200078e0004 */
[----:B------:R-:W-:Y:S01]  /*2120*/  USHF.L.U64.HI UR30, UR12, 0x5, UR13 ;  /* 0x000000050c1e7899 */ /* 0x000fe2000801020d */
[----:B------:R-:W-:Y:S01]  /*2130*/  LOP3.LUT R24, R3, R2, RZ, 0x3c, !PT ;  /* 0x0000000203187212 */ /* 0x000fe200078e3cff */
[----:B------:R-:W-:Y:S01]  /*2140*/  USHF.L.U64.HI UR22, UR10, 0x6, UR11 ;  /* 0x000000060a167899 */ /* 0x000fe2000801020b */
[----:B------:R-:W-:Y:S01]  /*2150*/  @!P1 IMAD R2, R23, R20, RZ ;  /* 0x0000001417029224 */ /* 0x000fe200078e02ff */
[----:B------:R-:W-:Y:S01]  /*2160*/  USHF.L.U32 UR23, UR10, 0x6, URZ ;  /* 0x000000060a177899 */ /* 0x000fe2000800063f */
[----:B------:R-:W-:Y:S01]  /*2170*/  IMAD.U32 R19, RZ, RZ, UR24 ;  /* 0x00000018ff137e24 */ /* 0x000fe2000f8e00ff */
[----:B------:R-:W-:Y:S01]  /*2180*/  STL.64 [R1+0x28], R32 ;  /* 0x0000282001007387 */ /* 0x000fe20000100a00 */
[----:B------:R-:W-:Y:S01]  /*2190*/  @!P1 IMAD R2, R22, R21, R2 ;  /* 0x0000001516029224 */ /* 0x000fe200078e0202 */
[----:B------:R-:W-:Y:S01]  /*21a0*/  UIADD3 UR26, UR28, -UR26, -UR29 ;  /* 0x8000001a1c1a7290 */ /* 0x000fe2000fffe81d */
[----:B------:R-:W-:Y:S01]  /*21b0*/  IMAD.MOV.U32 R156, RZ, RZ, R32 ;  /* 0x000000ffff9c7224 */ /* 0x000fe200078e0020 */
[----:B------:R-:W-:Y:S01]  /*21c0*/  UISETP.GT.AND UP0, UPT, UR24, UR15, UPT ;  /* 0x0000000f1800728c */ /* 0x000fe2000bf04270 */
[----:B------:R-:W-:Y:S01]  /*21d0*/  IMAD.WIDE.U32 R22, R18, UR6, R12 ;  /* 0x0000000612167c25 */ /* 0x000fe2000f8e000c */
[----:B--2---:R-:W-:-:S03]  /*21e0*/  @!P1 LEA R6, P0, R4, R6, 0x1 ;  /* 0x0000000604069211 */ /* 0x004fc600078008ff */
[C---:B------:R-:W-:Y:S02]  /*21f0*/  @!P1 IMAD R16, R17.reuse, 0x2, R26 ;  /* 0x0000000211109824 */ /* 0x040fe400078e021a */
[C---:B------:R-:W-:Y:S02]  /*2200*/  @!P6 IMAD R15, R17.reuse, 0x2, R29 ;  /* 0x00000002110fe824 */ /* 0x040fe400078e021d */
[----:B------:R-:W-:Y:S02]  /*2210*/  @!P5 IMAD R17, R17, 0x2, R27 ;  /* 0x000000021111d824 */ /* 0x000fe400078e021b */
[----:B------:R-:W-:Y:S01]  /*2220*/  IMAD.MOV.U32 R20, RZ, RZ, R22 ;  /* 0x000000ffff147224 */ /* 0x000fe200078e0016 */
[----:B---3--:R-:W1:Y:S01]  /*2230*/  @!P6 LDC.64 R8, c[0x0][0x218] ;  /* 0x00008600ff08eb82 */ /* 0x008e620000000a00 */
[----:B------:R-:W-:Y:S01]  /*2240*/  IMAD R0, R14, UR8, RZ ;  /* 0x000000080e007c24 */ /* 0x000fe2000f8e02ff */
[----:B------:R-:W-:-:S03]  /*2250*/  USHF.R.S32.HI UR8, URZ, 0x1f, UR24 ;  /* 0x0000001f3f087899 */ /* 0x000fc60008011418 */
[----:B------:R-:W-:Y:S01]  /*2260*/  IMAD R0, R18, UR9, R0 ;  /* 0x0000000912007c24 */ /* 0x000fe2000f8e0200 */
[----:B------:R-:W-:-:S03]  /*2270*/  UIMAD UR9, UR20, UR24, URZ ;  /* 0x00000018140972a4 */ /* 0x000fc6000f8e023f */
[----:B------:R-:W-:Y:S01]  /*2280*/  IMAD.IADD R157, R33, 0x1, R0 ;  /* 0x00000001219d7824 */ /* 0x000fe200078e0200 */
[----:B------:R-:W-:Y:S01]  /*2290*/  UIMAD UR9, UR8, UR21, UR9 ;  /* 0x00000015080972a4 */ /* 0x000fe2000f8e0209 */
[----:B------:R-:W-:Y:S02]  /*22a0*/  @!P1 IMAD.IADD R0, R5, 0x1, R2 ;  /* 0x0000000105009824 */ /* 0x000fe400078e0202 */
[----:B------:R-:W-:Y:S01]  /*22b0*/  IMAD.WIDE.U32 R2, R19, UR21, R156 ;  /* 0x0000001513027c25 */ /* 0x000fe2000f8e009c */
[----:B------:R-:W-:Y:S02]  /*22c0*/  STL.64 [R1+0x20], R156 ;  /* 0x0000209c01007387 */ /* 0x000fe40000100a00 */
[----:B------:R-:W-:Y:S01]  /*22d0*/  @!P1 LEA.HI.X R7, R4, R7, R0, 0x1, P0 ;  /* 0x0000000704079211 */ /* 0x000fe200000f0c00 */
[----:B------:R-:W-:Y:S01]  /*22e0*/  IMAD R5, R14, UR6, RZ ;  /* 0x000000060e057c24 */ /* 0x000fe2000f8e02ff */
[----:B------:R-:W-:Y:S01]  /*22f0*/  UIMAD UR6, UR22, UR24, URZ ;  /* 0x00000018160672a4 */ /* 0x000fe2000f8e023f */
[----:B------:R-:W-:Y:S01]  /*2300*/  VIADD R0, R3, UR9 ;  /* 0x0000000903007c36 */ /* 0x000fe20008000000 */
[----:B------:R-:W-:Y:S01]  /*2310*/  @!P5 IADD3 R3, P0, R2, UR31, RZ ;  /* 0x0000001f0203dc10 */ /* 0x000fe2000ff1e0ff */
[----:B------:R-:W-:Y:S01]  /*2320*/  IMAD R12, R18, UR7, R5 ;  /* 0x00000007120c7c24 */ /* 0x000fe2000f8e0205 */
[----:B------:R-:W-:Y:S01]  /*2330*/  @!P1 LDGSTS.E.BYPASS.LTC128B.128 [R16+0x1800], desc[UR18][R6.64] ;  /* 0x0180000006109fae */ /* 0x000fe2000b901d52 */
[----:B------:R-:W-:Y:S01]  /*2340*/  UIMAD UR6, UR8, UR23, UR6 ;  /* 0x00000017080672a4 */ /* 0x000fe2000f8e0206 */
[C---:B-1----:R-:W-:Y:S01]  /*2350*/  @!P6 LEA R4, P2, R2.reuse, R8, 0x1 ;  /* 0x000000080204e211 */ /* 0x042fe200078408ff */
[----:B------:R-:W-:Y:S01]  /*2360*/  IMAD.IADD R21, R23, 0x1, R12 ;  /* 0x0000000117157824 */ /* 0x000fe200078e020c */
[----:B------:R-:W-:Y:S01]  /*2370*/  @!P1 LDGSTS.E.BYPASS.LTC128B.128 [R16+0x3800], desc[UR18][R6.64+0x40] ;  /* 0x0380004006109fae */ /* 0x000fe2000b901d52 */
[----:B------:R-:W-:Y:S01]  /*2380*/  USHF.L.U32 UR9, UR10, 0x5, URZ ;  /* 0x000000050a097899 */ /* 0x000fe2000800063f */
[----:B------:R-:W-:Y:S01]  /*2390*/  @!P6 LEA.HI.X R5, R2, R9, R0, 0x1, P2 ;  /* 0x000000090205e211 */ /* 0x000fe200010f0c00 */
[----:B------:R-:W-:Y:S01]  /*23a0*/  USHF.L.U64.HI UR8, UR10, 0x5, UR11 ;  /* 0x000000050a087899 */ /* 0x000fe2000801020b */
[----:B------:R-:W-:Y:S01]  /*23b0*/  @!P5 IADD3.X R0, R0, UR30, RZ, P0, !PT ;  /* 0x0000001e0000dc10 */ /* 0x000fe200087fe4ff */
[----:B------:R1:W-:Y:S01]  /*23c0*/  @!P1 LDGSTS.E.BYPASS.LTC128B.128 [R16+0x5800], desc[UR18][R6.64+0x80] ;  /* 0x0580008006109fae */ /* 0x0003e2000b901d52 */
[C---:B----4-:R-:W-:Y:S01]  /*23d0*/  @!P5 LEA R2, P0, R3.reuse, R10, 0x1 ;  /* 0x0000000a0302d211 */ /* 0x050fe200078008ff */
[----:B------:R-:W2:Y:S02]  /*23e0*/  @!P3 LDC.64 R8, c[0x0][0x220] ;  /* 0x00008800ff08bb82 */ /* 0x000ea40000000a00 */
[----:B------:R-:W-:Y:S01]  /*23f0*/  @!P6 LDGSTS.E.BYPASS.LTC128B.128 [R15+0x6000], desc[UR18][R4.64] ;  /* 0x06000000040fefae */ /* 0x000fe2000b901d52 */
[----:B------:R-:W-:Y:S01]  /*2400*/  @!P5 LEA.HI.X R3, R3, R11, R0, 0x1, P0 ;  /* 0x0000000b0303d211 */ /* 0x000fe200000f0c00 */
[----:B------:R-:W-:-:S02]  /*2410*/  IMAD.SHL.U32 R0, R36, 0x40, RZ ;  /* 0x0000004024007824 */ /* 0x000fc400078e00ff */
[----:B------:R-:W-:Y:S02]  /*2420*/  @!P6 LDGSTS.E.BYPASS.LTC128B.128 [R15+0x7000], desc[UR18][R4.64+0x40] ;  /* 0x07000040040fefae */ /* 0x000fe4000b901d52 */
[----:B------:R-:W3:Y:S01]  /*2430*/  @!P4 LDC.64 R10, c[0x0][0x220] ;  /* 0x00008800ff0acb82 */ /* 0x000ee20000000a00 */
[----:B------:R-:W-:Y:S01]  /*2440*/  LOP3.LUT R0, R0, 0xc0, RZ, 0xc0, !PT ;  /* 0x000000c000007812 */ /* 0x000fe200078ec0ff */
[----:B------:R4:W-:Y:S04]  /*2450*/  @!P6 LDGSTS.E.BYPASS.LTC128B.128 [R15+0x8000], desc[UR18][R4.64+0x80] ;  /* 0x08000080040fefae */ /* 0x0009e8000b901d52 */
[----:B------:R-:W-:Y:S04]  /*2460*/  @!P5 LDGSTS.E.BYPASS.LTC128B.128 [R17+0x6800], desc[UR18][R2.64] ;  /* 0x068000000211dfae */ /* 0x000fe8000b901d52 */
[----:B------:R-:W-:Y:S04]  /*2470*/  @!P5 LDGSTS.E.BYPASS.LTC128B.128 [R17+0x7800], desc[UR18][R2.64+0x40] ;  /* 0x078000400211dfae */ /* 0x000fe8000b901d52 */
[----:B------:R5:W-:Y:S01]  /*2480*/  @!P5 LDGSTS.E.BYPASS.LTC128B.128 [R17+0x8800], desc[UR18][R2.64+0x80] ;  /* 0x088000800211dfae */ /* 0x000be2000b901d52 */
[----:B-1----:R-:W-:-:S03]  /*2490*/  IMAD R7, R31, 0x8, R25 ;  /* 0x000000081f077824 */ /* 0x002fc600078e0219 */
[----:B------:R-:W0:Y:S04]  /*24a0*/  LDGDEPBAR ;  /* 0x00000000000079af */ /* 0x000e280000000000 */
[----:B------:R-:W-:Y:S04]  /*24b0*/  STL.64 [R1+0x18], R22 ;  /* 0x0000181601007387 */ /* 0x000fe80000100a00 */
[----:B------:R-:W-:Y:S01]  /*24c0*/  STL.64 [R1], R20 ;  /* 0x0000001401007387 */ /* 0x000fe20000100a00 */
[----:B----4-:R-:W-:Y:S02]  /*24d0*/  IMAD.SHL.U32 R5, R28, 0x20, RZ ;  /* 0x000000201c057824 */ /* 0x010fe400078e00ff */
[----:B------:R-:W-:-:S03]  /*24e0*/  IMAD.SHL.U32 R4, R31, 0x8, RZ ;  /* 0x000000081f047824 */ /* 0x000fc600078e00ff */
[----:B------:R-:W-:Y:S02]  /*24f0*/  LOP3.LUT R149, R5, 0xffffff00, RZ, 0xc0, !PT ;  /* 0xffffff0005957812 */ /* 0x000fe400078ec0ff */
[----:B------:R-:W-:Y:S02]  /*2500*/  LOP3.LUT R6, R0, 0x8, R4, 0xf8, !PT ;  /* 0x0000000800067812 */ /* 0x000fe400078ef804 */
[----:B------:R-:W-:Y:S01]  /*2510*/  SHF.R.U32.HI R5, RZ, 0x3, R0 ;  /* 0x00000003ff057819 */ /* 0x000fe20000011600 */
[----:B-----5:R-:W-:Y:S01]  /*2520*/  IMAD.WIDE.U32 R2, R19, UR23, R20 ;  /* 0x0000001713027c25 */ /* 0x020fe2000f8e0014 */
[----:B------:R-:W-:-:S04]  /*2530*/  DEPBAR.LE SB0, 0x0 ;  /* 0x000080000000791a */ /* 0x000fc80000000000 */
[----:B------:R-:W-:Y:S01]  /*2540*/  BAR.SYNC.DEFER_BLOCKING 0x0 ;  /* 0x0000000000007b1d */ /* 0x000fe20000010000 */
[----:B------:R-:W-:Y:S01]  /*2550*/  VIADD R0, R3, UR6 ;  /* 0x0000000603007c36 */ /* 0x000fe20008000000 */
[C---:B--2---:R-:W-:Y:S01]  /*2560*/  @!P3 LEA R4, P1, R2.reuse, R8, 0x1 ;  /* 0x000000080204b211 */ /* 0x044fe200078208ff */
[----:B------:R-:W-:Y:S01]  /*2570*/  IMAD R8, R151, 0x200, R149 ;  /* 0x0000020097087824 */ /* 0x000fe200078e0295 */
[----:B------:R-:W-:Y:S01]  /*2580*/  @!P4 IADD3 R3, P0, R2, UR9, RZ ;  /* 0x000000090203cc10 */ /* 0x000fe2000ff1e0ff */
[----:B------:R-:W-:Y:S01]  /*2590*/  UIADD3 UR6, UR28, 0x1, -UR29 ;  /* 0x000000011c067890 */ /* 0x000fe2000fffe81d */
[----:B------:R-:W-:Y:S01]  /*25a0*/  LOP3.LUT R148, R6, R5, RZ, 0x3c, !PT ;  /* 0x0000000506947212 */ /* 0x000fe200078e3cff */
[----:B------:R-:W-:Y:S01]  /*25b0*/  IMAD R8, R150, 0x20, R8 ;  /* 0x0000002096087824 */ /* 0x000fe200078e0208 */
[----:B------:R-:W-:Y:S01]  /*25c0*/  @!P3 LEA.HI.X R5, R2, R9, R0, 0x1, P1 ;  /* 0x000000090205b211 */ /* 0x000fe200008f0c00 */
[----:B------:R-:W-:Y:S01]  /*25d0*/  UIADD3 UR6, UR6, UR5, URZ ;  /* 0x0000000506067290 */ /* 0x000fe2000fffe03f */
[----:B------:R-:W-:Y:S01]  /*25e0*/  @!P4 IADD3.X R2, R0, UR8, RZ, P0, !PT ;  /* 0x000000080002cc10 */ /* 0x000fe200087fe4ff */
[----:B------:R-:W-:Y:S01]  /*25f0*/  IMAD.U32 R0, R7, 0x20, R24 ;  /* 0x0000002007007824 */ /* 0x000fe200078e0018 */
[----:B---3--:R-:W-:-:S02]  /*2600*/  @!P4 LEA R6, P0, R3, R10, 0x1 ;  /* 0x0000000a0306c211 */ /* 0x008fc400078008ff */
[----:B------:R-:W-:Y:S02]  /*2610*/  LOP3.LUT P1, RZ, R36, 0x2, RZ, 0xc0, !PT ;  /* 0x0000000224ff7812 */ /* 0x000fe4000782c0ff */
[----:B------:R-:W-:Y:S01]  /*2620*/  @!P4 LEA.HI.X R7, R3, R11, R2, 0x1, P0 ;  /* 0x0000000b0307c211 */ /* 0x000fe200000f0c02 */
[----:B------:R-:W-:Y:S01]  /*2630*/  IMAD.IADD R2, R148, 0x1, R8 ;  /* 0x0000000194027824 */ /* 0x000fe200078e0208 */
[----:B------:R-:W-:Y:S02]  /*2640*/  LEA R221, R0, UR4, 0x1 ;  /* 0x0000000400dd7c11 */ /* 0x000fe4000f8e08ff */
[----:B------:R-:W-:Y:S02]  /*2650*/  LOP3.LUT P0, RZ, R37, 0x2, RZ, 0xc0, !PT ;  /* 0x0000000225ff7812 */ /* 0x000fe4000780c0ff */
[----:B------:R-:W-:Y:S01]  /*2660*/  LEA R224, R2, UR4, 0x1 ;  /* 0x0000000402e07c11 */ /* 0x000fe2000f8e08ff */
[----:B------:R-:W-:Y:S01]  /*2670*/  IMAD.MOV.U32 R2, RZ, RZ, 0x10 ;  /* 0x00000010ff027424 */ /* 0x000fe200078e00ff */
[----:B------:R-:W-:Y:S04]  /*2680*/  @P3 STS [R234+0x9000], RZ ;  /* 0x009000ffea003388 */ /* 0x000fe80000000800 */
[----:B------:R-:W-:Y:S01]  /*2690*/  @P3 STS [R234+0x9004], RZ ;  /* 0x009004ffea003388 */ /* 0x000fe20000000800 */
[----:B------:R-:W-:-:S02]  /*26a0*/  SEL R0, R2, 0xfffffff0, !P0 ;  /* 0xfffffff002007807 */ /* 0x000fc40004000000 */
[----:B------:R-:W-:Y:S01]  /*26b0*/  SEL R2, R2, 0xfffffff0, !P1 ;  /* 0xfffffff002027807 */ /* 0x000fe20004800000 */
[----:B------:R-:W-:Y:S02]  /*26c0*/  @P3 STS.64 [R234+0x9008], RZ ;  /* 0x009008ffea003388 */ /* 0x000fe40000000a00 */
[----:B------:R-:W-:Y:S01]  /*26d0*/  IMAD R223, R0, 0x2, R221 ;  /* 0x0000000200df7824 */ /* 0x000fe200078e02dd */
[----:B------:R-:W-:Y:S01]  /*26e0*/  LOP3.LUT R0, R153, 0xffffffe0, RZ, 0xc0, !PT ;  /* 0xffffffe099007812 */ /* 0x000fe200078ec0ff */
[----:B------:R-:W-:Y:S01]  /*26f0*/  @P3 STS.128 [R234+0xa000], RZ ;  /* 0x00a000ffea003388 */ /* 0x000fe20000000c00 */
[----:B------:R-:W-:-:S03]  /*2700*/  IMAD R225, R2, 0x2, R224 ;  /* 0x0000000202e17824 */ /* 0x000fc600078e02e0 */
[----:B------:R-:W-:Y:S01]  /*2710*/  @P3 STS.128 [R234+0xb000], RZ ;  /* 0x00b000ffea003388 */ /* 0x000fe20000000c00 */
[C---:B------:R-:W-:Y:S02]  /*2720*/  IMAD.IADD R0, R152.reuse, 0x1, -R0 ;  /* 0x0000000198007824 */ /* 0x040fe400078e0a00 */
[----:B------:R-:W-:Y:S01]  /*2730*/  IMAD.SHL.U32 R152, R152, 0x2, RZ ;  /* 0x0000000298987824 */ /* 0x000fe200078e00ff */
[----:B------:R-:W-:Y:S01]  /*2740*/  @!PT LDS RZ, [RZ] ;  /* 0x00000000fffff984 */ /* 0x000fe20000000800 */
[----:B------:R-:W-:Y:S01]  /*2750*/  @!PT LDS RZ, [RZ] ;  /* 0x00000000fffff984 */ /* 0x000fe20000000800 */
[----:B------:R-:W-:Y:S01]  /*2760*/  @!PT LDS RZ, [RZ] ;  /* 0x00000000fffff984 */ /* 0x000fe20000000800 */
[----:B------:R-:W-:Y:S02]  /*2770*/  @!P3 LDGSTS.E.BYPASS.LTC128B.128 [R234+0x9000], desc[UR18][R4.64] ;  /* 0x0900000004eabfae */ /* 0x000fe4000b901d52 */
[----:B------:R-:W-:Y:S02]  /*2780*/  SHF.R.S32.HI R3, RZ, 0x1f, R0 ;  /* 0x0000001fff037819 */ /* 0x000fe40000011400 */
[----:B------:R-:W-:Y:S01]  /*2790*/  @!P3 LDGSTS.E.BYPASS.LTC128B.128 [R234+0xa000], desc[UR18][R4.64+0x40] ;  /* 0x0a00004004eabfae */ /* 0x000fe2000b901d52 */
[----:B------:R-:W-:Y:S02]  /*27a0*/  LOP3.LUT R154, R152, 0x6, RZ, 0xc0, !PT ;  /* 0x00000006989a7812 */ /* 0x000fe400078ec0ff */
[----:B------:R-:W-:Y:S01]  /*27b0*/  LEA.HI R3, R3, R0, RZ, 0x2 ;  /* 0x0000000003037211 */ /* 0x000fe200078f10ff */
[----:B------:R-:W-:Y:S01]  /*27c0*/  @!P3 LDGSTS.E.BYPASS.LTC128B.128 [R234+0xb000], desc[UR18][R4.64+0x80] ;  /* 0x0b00008004eabfae */ /* 0x000fe2000b901d52 */
[----:B------:R-:W-:-:S02]  /*27d0*/  IMAD.U32 R0, RZ, RZ, UR24 ;  /* 0x00000018ff007e24 */ /* 0x000fc4000f8e00ff */
[----:B------:R-:W-:Y:S01]  /*27e0*/  SHF.R.S32.HI R3, RZ, 0x2, R3 ;  /* 0x00000002ff037819 */ /* 0x000fe20000011403 */
[----:B------:R-:W-:Y:S01]  /*27f0*/  @P4 STS.128 [R234+0x9800], RZ ;  /* 0x009800ffea004388 */ /* 0x000fe20000000c00 */
[----:B------:R-:W-:-:S03]  /*2800*/  IMAD R0, R0, 0x40, R154 ;  /* 0x0000004000007824 */ /* 0x000fc600078e029a */
[----:B------:R-:W-:Y:S04]  /*2810*/  @P4 STS.128 [R234+0xa800], RZ ;  /* 0x00a800ffea004388 */ /* 0x000fe80000000c00 */
[----:B------:R-:W-:Y:S04]  /*2820*/  @P4 STS.128 [R234+0xb800], RZ ;  /* 0x00b800ffea004388 */ /* 0x000fe80000000c00 */
[----:B------:R-:W-:Y:S01]  /*2830*/  @!PT LDS RZ, [RZ] ;  /* 0x00000000fffff984 */ /* 0x000fe20000000800 */
[----:B------:R-:W-:Y:S01]  /*2840*/  @!PT LDS RZ, [RZ] ;  /* 0x00000000fffff984 */ /* 0x000fe20000000800 */
[----:B------:R-:W-:Y:S01]  /*2850*/  @!PT LDS RZ, [RZ] ;  /* 0x00000000fffff984 */ /* 0x000fe20000000800 */
[----:B------:R-:W-:Y:S04]  /*2860*/  @!P4 LDGSTS.E.BYPASS.LTC128B.128 [R234+0x9800], desc[UR18][R6.64] ;  /* 0x0980000006eacfae */ /* 0x000fe8000b901d52 */
[----:B------:R-:W-:Y:S04]  /*2870*/  @!P4 LDGSTS.E.BYPASS.LTC128B.128 [R234+0xa800], desc[UR18][R6.64+0x40] ;  /* 0x0a80004006eacfae */ /* 0x000fe8000b901d52 */
[----:B------:R1:W-:Y:S04]  /*2880*/  @!P4 LDGSTS.E.BYPASS.LTC128B.128 [R234+0xb800], desc[UR18][R6.64+0x80] ;  /* 0x0b80008006eacfae */ /* 0x0003e8000b901d52 */
[----:B------:R-:W-:Y:S04]  /*2890*/  LDSM.16.M88.4 R32, [R221+0x6000] ;  /* 0x00600000dd20783b */ /* 0x000fe80000000200 */
[----:B------:R-:W-:Y:S04]  /*28a0*/  LDSM.16.M88.4 R28, [R221+0x6400] ;  /* 0x00640000dd1c783b */ /* 0x000fe80000000200 */
[----:B------:R-:W-:Y:S04]  /*28b0*/  LDSM.16.M88.4 R24, [R221+0x6800] ;  /* 0x00680000dd18783b */ /* 0x000fe80000000200 */
[----:B------:R-:W2:Y:S04]  /*28c0*/  LDSM.16.M88.4 R8, [R224] ;  /* 0x00000000e008783b */ /* 0x000ea80000000200 */
[----:B------:R-:W-:Y:S04]  /*28d0*/  LDSM.16.M88.4 R20, [R221+0x6c00] ;  /* 0x006c0000dd14783b */ /* 0x000fe80000000200 */
[----:B------:R-:W-:Y:S04]  /*28e0*/  LDSM.16.M88.4 R40, [R223+0x6000] ;  /* 0x00600000df28783b */ /* 0x000fe80000000200 */
[----:B-1----:R-:W1:Y:S04]  /*28f0*/  LDSM.16.M88.4 R4, [R224+0x1000] ;  /* 0x00100000e004783b */ /* 0x002e680000000200 */
[----:B------:R-:W3:Y:S04]  /*2900*/  LDSM.16.M88.4 R12, [R225+0x1000] ;  /* 0x00100000e10c783b */ /* 0x000ee80000000200 */
[----:B------:R-:W4:Y:S04]  /*2910*/  LDSM.16.M88.4 R36, [R223+0x6400] ;  /* 0x00640000df24783b */ /* 0x000f280000000200 */
[----:B------:R-:W5:Y:S04]  /*2920*/  LDSM.16.M88.4 R44, [R223+0x6800] ;  /* 0x00680000df2c783b */ /* 0x000f680000000200 */
[----:B------:R-:W5:Y:S04]  /*2930*/  LDSM.16.M88.4 R16, [R225] ;  /* 0x00000000e110783b */ /* 0x000f680000000200 */
[----:B------:R-:W5:Y:S04]  /*2940*/  LDSM.16.M88.4 R48, [R223+0x6c00] ;  /* 0x006c0000df30783b */ /* 0x000f680000000200 */
[----:B------:R-:W-:Y:S01]  /*2950*/  LDSM.16.M88.4 R84, [R221+0x7000] ;  /* 0x00700000dd54783b */ /* 0x000fe20000000200 */
[C---:B--2---:R-:W-:Y:S03]  /*2960*/  HMMA.16816.F32.BF16 R104, R8.reuse, R32, RZ ;  /* 0x000000200868723c */ /* 0x044fe600000418ff */
[----:B------:R-:W-:Y:S04]  /*2970*/  LDSM.16.M88.4 R80, [R221+0x7400] ;  /* 0x00740000dd50783b */ /* 0x000fe80000000200 */
[----:B------:R-:W-:Y:S01]  /*2980*/  LDSM.16.M88.4 R108, [R221+0x7800] ;  /* 0x00780000dd6c783b */ /* 0x000fe20000000200 */
[----:B------:R-:W-:Y:S03]  /*2990*/  HMMA.16816.F32.BF16 R92, R8, R34, RZ ;  /* 0x00000022085c723c */ /* 0x000fe600000418ff */
[----:B------:R-:W0:Y:S03]  /*29a0*/  LDGDEPBAR ;  /* 0x00000000000079af */ /* 0x000e260000000000 */
        /* <DEDUP_REMOVED lines=8> */
[----:B------:R-:W1:Y:S05]  /*2a30*/  LDSM.16.M88.4 R4, [R224+0x3000] ;  /* 0x00300000e004783b */ /* 0x000e6a0000000200 */
        /* <DEDUP_REMOVED lines=8> */
[C---:B---3--:R-:W-:Y:S03]  /*2ac0*/  HMMA.16816.F32.BF16 R132, R12.reuse, R40, R100 ;  /* 0x000000280c84723c */ /* 0x048fe60000041864 */
[----:B------:R-:W3:Y:S03]  /*2ad0*/  LDSM.16.M88.4 R100, [R221+0x7c00] ;  /* 0x007c0000dd64783b */ /* 0x000ee60000000200 */
[C---:B----4-:R-:W-:Y:S06]  /*2ae0*/  HMMA.16816.F32.BF16 R124, R12.reuse, R36, R88 ;  /* 0x000000240c7c723c */ /* 0x050fec0000041858 */
[C---:B------:R-:W-:Y:S06]  /*2af0*/  HMMA.16816.F32.BF16 R128, R12.reuse, R42, R96 ;  /* 0x0000002a0c80723c */ /* 0x040fec0000041860 */
[C---:B-----5:R-:W-:Y:S06]  /*2b00*/  HMMA.16816.F32.BF16 R120, R12.reuse, R44, R72 ;  /* 0x0000002c0c78723c */ /* 0x060fec0000041848 */
[C---:B------:R-:W-:Y:S06]  /*2b10*/  HMMA.16816.F32.BF16 R136, R12.reuse, R46, R68 ;  /* 0x0000002e0c88723c */ /* 0x040fec0000041844 */
[----:B------:R-:W-:Y:S06]  /*2b20*/  HMMA.16816.F32.BF16 R140, R12, R38, R76 ;  /* 0x000000260c8c723c */ /* 0x000fec000004184c */
[C---:B------:R-:W-:Y:S06]  /*2b30*/  HMMA.16816.F32.BF16 R88, R16.reuse, R40, R104 ;  /* 0x000000281058723c */ /* 0x040fec0000041868 */
[----:B------:R-:W-:Y:S01]  /*2b40*/  HMMA.16816.F32.BF16 R92, R16, R42, R92 ;  /* 0x0000002a105c723c */ /* 0x000fe2000004185c */
[----:B------:R-:W-:Y:S05]  /*2b50*/  LDSM.16.M88.4 R40, [R223+0x7800] ;  /* 0x00780000df28783b */ /* 0x000fea0000000200 */
[C---:B------:R-:W-:Y:S06]  /*2b60*/  HMMA.16816.F32.BF16 R116, R12.reuse, R48, R64 ;  /* 0x000000300c74723c */ /* 0x040fec0000041840 */
[----:B------:R-:W-:Y:S01]  /*2b70*/  HMMA.16816.F32.BF16 R96, R12, R50, R60 ;  /* 0x000000320c60723c */ /* 0x000fe2000004183c */
[----:B------:R-:W4:Y:S05]  /*2b80*/  LDSM.16.M88.4 R12, [R225+0x3000] ;  /* 0x00300000e10c783b */ /* 0x000f2a0000000200 */
[C---:B------:R-:W-:Y:S06]  /*2b90*/  HMMA.16816.F32.BF16 R144, R16.reuse, R44, R28 ;  /* 0x0000002c1090723c */ /* 0x040fec000004181c */
[C---:B------:R-:W-:Y:S01]  /*2ba0*/  HMMA.16816.F32.BF16 R68, R16.reuse, R46, R32 ;  /* 0x0000002e1044723c */ /* 0x040fe20000041820 */
[----:B------:R-:W5:Y:S05]  /*2bb0*/  LDSM.16.M88.4 R44, [R223+0x7400] ;  /* 0x00740000df2c783b */ /* 0x000f6a0000000200 */
[C---:B------:R-:W-:Y:S06]  /*2bc0*/  HMMA.16816.F32.BF16 R104, R16.reuse, R36, R56 ;  /* 0x000000241068723c */ /* 0x040fec0000041838 */
[C---:B------:R-:W-:Y:S06]  /*2bd0*/  HMMA.16816.F32.BF16 R76, R16.reuse, R48, R24 ;  /* 0x00000030104c723c */ /* 0x040fec0000041818 */
[C---:B------:R-:W-:Y:S01]  /*2be0*/  HMMA.16816.F32.BF16 R72, R16.reuse, R38, R52 ;  /* 0x000000261048723c */ /* 0x040fe20000041834 */
[----:B------:R-:W-:Y:S05]  /*2bf0*/  LDSM.16.M88.4 R52, [R223+0x7c00] ;  /* 0x007c0000df34783b */ /* 0x000fea0000000200 */
[----:B------:R-:W-:Y:S01]  /*2c00*/  HMMA.16816.F32.BF16 R64, R16, R50, R112 ;  /* 0x000000321040723c */ /* 0x000fe20000041870 */
[----:B------:R-:W5:Y:S05]  /*2c10*/  LDSM.16.M88.4 R16, [R225+0x2000] ;  /* 0x00200000e110783b */ /* 0x000f6a0000000200 */
[C---:B-1----:R-:W-:Y:S06]  /*2c20*/  HMMA.16816.F32.BF16 R60, R4.reuse, R84, R132 ;  /* 0x00000054043c723c */ /* 0x042fec0000041884 */
[C---:B------:R-:W-:Y:S06]  /*2c30*/  HMMA.16816.F32.BF16 R48, R4.reuse, R80, R124 ;  /* 0x000000500430723c */ /* 0x040fec000004187c */
[C---:B------:R-:W-:Y:S06]  /*2c40*/  HMMA.16816.F32.BF16 R56, R4.reuse, R86, R128 ;  /* 0x000000560438723c */ /* 0x040fec0000041880 */
[C---:B------:R-:W-:Y:S06]  /*2c50*/  HMMA.16816.F32.BF16 R32, R4.reuse, R108, R120 ;  /* 0x0000006c0420723c */ /* 0x040fec0000041878 */
[C---:B------:R-:W-:Y:S06]  /*2c60*/  HMMA.16816.F32.BF16 R28, R4.reuse, R110, R136 ;  /* 0x0000006e041c723c */ /* 0x040fec0000041888 */
[----:B------:R-:W-:Y:S06]  /*2c70*/  HMMA.16816.F32.BF16 R36, R4, R82, R140 ;  /* 0x000000520424723c */ /* 0x000fec000004188c */
[C---:B--2---:R-:W-:Y:S06]  /*2c80*/  HMMA.16816.F32.BF16 R88, R8.reuse, R84, R88 ;  /* 0x000000540858723c */ /* 0x044fec0000041858 */
[----:B------:R-:W-:Y:S06]  /*2c90*/  HMMA.16816.F32.BF16 R92, R8, R86, R92 ;  /* 0x00000056085c723c */ /* 0x000fec000004185c */
[C---:B---3--:R-:W-:Y:S06]  /*2ca0*/  HMMA.16816.F32.BF16 R24, R4.reuse, R100, R116 ;  /* 0x000000640418723c */ /* 0x048fec0000041874 */
[----:B------:R-:W-:Y:S06]  /*2cb0*/  HMMA.16816.F32.BF16 R4, R4, R102, R96 ;  /* 0x000000660404723c */ /* 0x000fec0000041860 */
[C---:B------:R-:W-:Y:S06]  /*2cc0*/  HMMA.16816.F32.BF16 R84, R8.reuse, R80, R104 ;  /* 0x000000500854723c */ /* 0x040fec0000041868 */
[----:B------:R-:W-:Y:S06]  /*2cd0*/  HMMA.16816.F32.BF16 R72, R8, R82, R72 ;  /* 0x000000520848723c */ /* 0x000fec0000041848 */
[----:B----4-:R-:W-:Y:S06]  /*2ce0*/  HMMA.16816.F32.BF16 R124, R12, R20, R60 ;  /* 0x000000140c7c723c */ /* 0x010fec000004183c */
[----:B------:R-:W-:Y:S06]  /*2cf0*/  HMMA.16816.F32.BF16 R80, R8, R100, R76 ;  /* 0x000000640850723c */ /* 0x000fec000004184c */
[C---:B------:R-:W-:Y:S06]  /*2d00*/  HMMA.16816.F32.BF16 R120, R12.reuse, R22, R56 ;  /* 0x000000160c78723c */ /* 0x040fec0000041838 */
[----:B-----5:R-:W-:Y:S06]  /*2d10*/  HMMA.16816.F32.BF16 R60, R12, R44, R48 ;  /* 0x0000002c0c3c723c */ /* 0x020fec0000041830 */
[C---:B------:R-:W-:Y:S06]  /*2d20*/  HMMA.16816.F32.BF16 R76, R8.reuse, R108, R144 ;  /* 0x0000006c084c723c */ /* 0x040fec0000041890 */
[C---:B------:R-:W-:Y:S06]  /*2d30*/  HMMA.16816.F32.BF16 R68, R8.reuse, R110, R68 ;  /* 0x0000006e0844723c */ /* 0x040fec0000041844 */
[----:B------:R-:W-:Y:S01]  /*2d40*/  HMMA.16816.F32.BF16 R64, R8, R102, R64 ;  /* 0x000000660840723c */ /* 0x000fe20000041840 */
[----:B------:R-:W-:Y:S05]  /*2d50*/  LDSM.16.M88.4 R8, [R224+0x5000] ;  /* 0x00500000e008783b */ /* 0x000fea0000000200 */
[C---:B------:R-:W-:Y:S01]  /*2d60*/  HMMA.16816.F32.BF16 R56, R12.reuse, R40, R32 ;  /* 0x000000280c38723c */ /* 0x040fe20000041820 */
[----:B------:R-:W1:Y:S05]  /*2d70*/  LDSM.16.M88.4 R32, [R221+0x8400] ;  /* 0x00840000dd20783b */ /* 0x000e6a0000000200 */
[C---:B------:R-:W-:Y:S01]  /*2d80*/  HMMA.16816.F32.BF16 R48, R12.reuse, R42, R28 ;  /* 0x0000002a0c30723c */ /* 0x040fe2000004181c */
[----:B------:R-:W2:Y:S05]  /*2d90*/  LDSM.16.M88.4 R28, [R221+0x8800] ;  /* 0x00880000dd1c783b */ /* 0x000eaa0000000200 */
[----:B------:R-:W-:Y:S01]  /*2da0*/  HMMA.16816.F32.BF16 R128, R12, R46, R36 ;  /* 0x0000002e0c80723c */ /* 0x000fe20000041824 */
[----:B------:R-:W3:Y:S05]  /*2db0*/  LDSM.16.M88.4 R36, [R221+0x8000] ;  /* 0x00800000dd24783b */ /* 0x000eea0000000200 */
[C---:B------:R-:W-:Y:S06]  /*2dc0*/  HMMA.16816.F32.BF16 R112, R16.reuse, R20, R88 ;  /* 0x000000141070723c */ /* 0x040fec0000041858 */
[----:B------:R-:W-:Y:S01]  /*2dd0*/  HMMA.16816.F32.BF16 R108, R16, R22, R92 ;  /* 0x00000016106c723c */ /* 0x000fe2000004185c */
[----:B------:R-:W4:Y:S04]  /*2de0*/  LDSM.16.M88.4 R20, [R221+0x8c00] ;  /* 0x008c0000dd14783b */ /* 0x000f280000000200 */
[----:B------:R-:W-:Y:S01]  /*2df0*/  LDSM.16.M88.4 R92, [R223+0x8c00] ;  /* 0x008c0000df5c783b */ /* 0x000fe20000000200 */
[C---:B------:R-:W-:Y:S03]  /*2e00*/  HMMA.16816.F32.BF16 R132, R12.reuse, R52, R24 ;  /* 0x000000340c84723c */ /* 0x040fe60000041818 */
[----:B------:R-:W-:Y:S03]  /*2e10*/  LDSM.16.M88.4 R24, [R223+0x8000] ;  /* 0x00800000df18783b */ /* 0x000fe60000000200 */
[----:B------:R-:W-:Y:S01]  /*2e20*/  HMMA.16816.F32.BF16 R116, R12, R54, R4 ;  /* 0x000000360c74723c */ /* 0x000fe20000041804 */
[----:B------:R-:W5:Y:S04]  /*2e30*/  LDSM.16.M88.4 R12, [R224+0x4000] ;  /* 0x00400000e00c783b */ /* 0x000f680000000200 */
[----:B------:R-:W5:Y:S01]  /*2e40*/  LDSM.16.M88.4 R4, [R225+0x5000] ;  /* 0x00500000e104783b */ /* 0x000f620000000200 */
[C---:B------:R-:W-:Y:S06]  /*2e50*/  HMMA.16816.F32.BF16 R104, R16.reuse, R44, R84 ;  /* 0x0000002c1068723c */ /* 0x040fec0000041854 */
[C---:B------:R-:W-:Y:S01]  /*2e60*/  HMMA.16816.F32.BF16 R100, R16.reuse, R46, R72 ;  /* 0x0000002e1064723c */ /* 0x040fe20000041848 */
[----:B------:R-:W5:Y:S05]  /*2e70*/  LDSM.16.M88.4 R44, [R223+0x8400] ;  /* 0x00840000df2c783b */ /* 0x000f6a0000000200 */
[C---:B------:R-:W-:Y:S01]  /*2e80*/  HMMA.16816.F32.BF16 R96, R16.reuse, R40, R76 ;  /* 0x000000281060723c */ /* 0x040fe2000004184c */
[----:B------:R-:W5:Y:S05]  /*2e90*/  LDSM.16.M88.4 R76, [R223+0x8800] ;  /* 0x00880000df4c783b */ /* 0x000f6a0000000200 */
[C---:B------:R-:W-:Y:S06]  /*2ea0*/  HMMA.16816.F32.BF16 R84, R16.reuse, R52, R80 ;  /* 0x000000341054723c */ /* 0x040fec0000041850 */
[C---:B------:R-:W-:Y:S06]  /*2eb0*/  HMMA.16816.F32.BF16 R88, R16.reuse, R42, R68 ;  /* 0x0000002a1058723c */ /* 0x040fec0000041844 */
[----:B------:R-:W-:Y:S01]  /*2ec0*/  HMMA.16816.F32.BF16 R80, R16, R54, R64 ;  /* 0x000000361050723c */ /* 0x000fe20000041840 */
[----:B------:R-:W5:Y:S01]  /*2ed0*/  LDSM.16.M88.4 R16, [R225+0x4000] ;  /* 0x00400000e110783b */ /* 0x000f620000000200 */
[----:B------:R-:W-:-:S04]  /*2ee0*/  DEPBAR.LE SB0, 0x0 ;  /* 0x000080000000791a */ /* 0x000fc80000000000 */
[C---:B-1----:R-:W-:Y:S06]  /*2ef0*/  HMMA.16816.F32.BF16 R64, R8.reuse, R32, R60 ;  /* 0x000000200840723c */ /* 0x042fec000004183c */
[C---:B--2---:R-:W-:Y:S06]  /*2f00*/  HMMA.16816.F32.BF16 R52, R8.reuse, R30, R48 ;  /* 0x0000001e0834723c */ /* 0x044fec0000041830 */
[C---:B---3--:R-:W-:Y:S06]  /*2f10*/  HMMA.16816.F32.BF16 R72, R8.reuse, R36, R124 ;  /* 0x000000240848723c */ /* 0x048fec000004187c */
[C---:B------:R-:W-:Y:S06]  /*2f20*/  HMMA.16816.F32.BF16 R68, R8.reuse, R38, R120 ;  /* 0x000000260844723c */ /* 0x040fec0000041878 */
[C---:B------:R-:W-:Y:S06]  /*2f30*/  HMMA.16816.F32.BF16 R60, R8.reuse, R34, R128 ;  /* 0x00000022083c723c */ /* 0x040fec0000041880 */
[C---:B------:R-:W-:Y:S06]  /*2f40*/  HMMA.16816.F32.BF16 R56, R8.reuse, R28, R56 ;  /* 0x0000001c0838723c */ /* 0x040fec0000041838 */
[C---:B----4-:R-:W-:Y:S06]  /*2f50*/  HMMA.16816.F32.BF16 R48, R8.reuse, R20, R132 ;  /* 0x000000140830723c */ /* 0x050fec0000041884 */
[----:B------:R-:W-:Y:S06]  /*2f60*/  HMMA.16816.F32.BF16 R40, R8, R22, R116 ;  /* 0x000000160828723c */ /* 0x000fec0000041874 */
[C---:B-----5:R-:W-:Y:S06]  /*2f70*/  HMMA.16816.F32.BF16 R8, R12.reuse, R36, R112 ;  /* 0x000000240c08723c */ /* 0x060fec0000041870 */
        /* <DEDUP_REMOVED lines=13> */
[----:B------:R-:W-:Y:S01]  /*3050*/  HMMA.16816.F32.BF16 R104, R12, R32, R104 ;  /* 0x000000200c68723c */ /* 0x000fe20000041868 */
[----:B------:R-:W-:Y:S01]  /*3060*/  LEA R4, R151, UR27, 0x4 ;  /* 0x0000001b97047c11 */ /* 0x000fe2000f8e20ff */
[----:B------:R-:W-:-:S02]  /*3070*/  IMAD.U32 R5, RZ, RZ, UR28 ;  /* 0x0000001cff057e24 */ /* 0x000fc4000f8e00ff */
[----:B------:R-:W-:Y:S02]  /*3080*/  VIADD R7, R0, 0x1 ;  /* 0x0000000100077836 */ /* 0x000fe40000000000 */
[----:B------:R-:W-:Y:S01]  /*3090*/  IMAD.IADD R3, R4, 0x1, R3 ;  /* 0x0000000104037824 */ /* 0x000fe200078e0203 */
[----:B------:R-:W-:Y:S01]  /*30a0*/  HMMA.16816.F32.BF16 R100, R12, R34, R100 ;  /* 0x000000220c64723c */ /* 0x000fe20000041864 */
[----:B------:R-:W-:-:S03]  /*30b0*/  IMAD.U32 R4, RZ, RZ, UR6 ;  /* 0x00000006ff047e24 */ /* 0x000fc6000f8e00ff */
[C---:B------:R-:W-:Y:S01]  /*30c0*/  VIADDMNMX R233, R3.reuse, UR6, R5, PT ;  /* 0x0000000603e97c46 */ /* 0x040fe2000b800105 */
[C---:B------:R-:W-:Y:S01]  /*30d0*/  VIADD R5, R3.reuse, 0x40 ;  /* 0x0000004003057836 */ /* 0x040fe20000000000 */
[C---:B------:R-:W-:Y:S01]  /*30e0*/  HMMA.16816.F32.BF16 R12, R16.reuse, R24, R8 ;  /* 0x00000018100c723c */ /* 0x040fe20000041808 */
[--C-:B------:R-:W-:Y:S02]  /*30f0*/  IADD3 R6, R4, 0x8, R3.reuse ;  /* 0x0000000804067810 */ /* 0x100fe40007ffe003 */
[----:B------:R-:W-:Y:S02]  /*3100*/  VIADDMNMX R228, R3, UR26, RZ, !PT ;  /* 0x0000001a03e47c46 */ /* 0x000fe4000f8001ff */
[----:B------:R-:W-:Y:S01]  /*3110*/  VIADDMNMX R229, R5, UR26, RZ, !PT ;  /* 0x0000001a05e57c46 */ /* 0x000fe2000f8001ff */
[----:B------:R-:W-:Y:S01]  /*3120*/  VIADD R5, R0, 0x20 ;  /* 0x0000002000057836 */ /* 0x000fe20000000000 */
[C-C-:B------:R-:W-:Y:S01]  /*3130*/  IADD3 R8, R4.reuse, 0x48, R3.reuse ;  /* 0x0000004804087810 */ /* 0x140fe20007ffe003 */
[C---:B------:R-:W-:Y:S01]  /*3140*/  HMMA.16816.F32.BF16 R48, R16.reuse, R26, R36 ;  /* 0x0000001a1030723c */ /* 0x040fe20000041824 */
[----:B------:R-:W-:Y:S01]  /*3150*/  IADD3 R9, R4, 0x40, R3 ;  /* 0x0000004004097810 */ /* 0x000fe20007ffe003 */
[C---:B------:R-:W-:Y:S01]  /*3160*/  VIADD R4, R3.reuse, 0x8 ;  /* 0x0000000803047836 */ /* 0x040fe20000000000 */
[----:B------:R-:W-:Y:S01]  /*3170*/  VIMNMX R230, R8, UR28, PT ;  /* 0x0000001c08e67c48 */ /* 0x000fe2000bfe0100 */
[----:B------:R-:W-:Y:S01]  /*3180*/  VIADD R3, R3, 0x48 ;  /* 0x0000004803037836 */ /* 0x000fe20000000000 */
[----:B------:R-:W-:Y:S01]  /*3190*/  VIMNMX R231, R9, UR28, PT ;  /* 0x0000001c09e77c48 */ /* 0x000fe2000bfe0100 */
[C---:B------:R-:W-:Y:S01]  /*31a0*/  VIADD R9, R0.reuse, 0x9 ;  /* 0x0000000900097836 */ /* 0x040fe20000000000 */
[----:B------:R-:W-:Y:S01]  /*31b0*/  ISETP.GE.AND P0, PT, R7, R230, PT ;  /* 0x000000e60700720c */ /* 0x000fe20003f06270 */
[C---:B------:R-:W-:Y:S01]  /*31c0*/  VIADD R8, R0.reuse, 0x11 ;  /* 0x0000001100087836 */ /* 0x040fe20000000000 */
[----:B------:R-:W-:Y:S01]  /*31d0*/  VIADDMNMX R226, R3, UR26, RZ, !PT ;  /* 0x0000001a03e27c46 */ /* 0x000fe2000f8001ff */
[C---:B------:R-:W-:Y:S01]  /*31e0*/  VIADD R3, R0.reuse, 0x8 ;  /* 0x0000000800037836 */ /* 0x040fe20000000000 */
[----:B------:R-:W-:Y:S01]  /*31f0*/  ISETP.GE.AND P5, PT, R0, R231, PT ;  /* 0x000000e70000720c */ /* 0x000fe20003fa6270 */
[----:B------:R-:W-:Y:S01]  /*3200*/  HMMA.16816.F32.BF16 R104, R16, R44, R104 ;  /* 0x0000002c1068723c */ /* 0x000fe20000041868 */
[----:B------:R-:W-:-:S02]  /*3210*/  ISETP.LT.OR P0, PT, R7, R226, P0 ;  /* 0x000000e20700720c */ /* 0x000fc40000701670 */
[----:B------:R-:W-:Y:S02]  /*3220*/  ISETP.GE.AND P2, PT, R0, R230, PT ;  /* 0x000000e60000720c */ /* 0x000fe40003f46270 */
[----:B------:R-:W-:Y:S01]  /*3230*/  FSEL R34, R75, -INF , !P0 ;  /* 0xff8000004b227808 */ /* 0x000fe20004000000 */
[C---:B------:R-:W-:Y:S01]  /*3240*/  HMMA.16816.F32.BF16 R44, R16.reuse, R46, R100 ;  /* 0x0000002e102c723c */ /* 0x040fe20000041864 */
[-C--:B------:R-:W-:Y:S02]  /*3250*/  ISETP.GE.AND P0, PT, R3, R231.reuse, PT ;  /* 0x000000e70300720c */ /* 0x080fe40003f06270 */
[----:B------:R-:W-:Y:S02]  /*3260*/  ISETP.GE.AND P4, PT, R7, R231, PT ;  /* 0x000000e70700720c */ /* 0x000fe40003f86270 */
[-C--:B------:R-:W-:Y:S01]  /*3270*/  ISETP.LT.OR P0, PT, R3, R229.reuse, P0 ;  /* 0x000000e50300720c */ /* 0x080fe20000701670 */
[----:B------:R-:W-:Y:S01]  /*3280*/  HMMA.16816.F32.BF16 R24, R16, R76, R96 ;  /* 0x0000004c1018723c */ /* 0x000fe20000041860 */
[----:B------:R-:W-:-:S02]  /*3290*/  ISETP.LT.OR P4, PT, R7, R229, P4 ;  /* 0x000000e50700720c */ /* 0x000fc40002781670 */
[----:B------:R-:W-:Y:S02]  /*32a0*/  FSEL R23, R68, -INF , !P0 ;  /* 0xff80000044177808 */ /* 0x000fe40004000000 */
[C---:B------:R-:W-:Y:S01]  /*32b0*/  ISETP.GE.AND P0, PT, R9.reuse, R230, PT ;  /* 0x000000e60900720c */ /* 0x040fe20003f06270 */
[C---:B------:R-:W-:Y:S01]  /*32c0*/  HMMA.16816.F32.BF16 R76, R16.reuse, R78, R88 ;  /* 0x0000004e104c723c */ /* 0x040fe20000041858 */
[C---:B------:R-:W-:Y:S02]  /*32d0*/  ISETP.LT.OR P5, PT, R0.reuse, R229, P5 ;  /* 0x000000e50000720c */ /* 0x040fe40002fa1670 */
[-C--:B------:R-:W-:Y:S02]  /*32e0*/  ISETP.LT.OR P0, PT, R9, R226.reuse, P0 ;  /* 0x000000e20900720c */ /* 0x080fe40000701670 */
[----:B------:R-:W-:Y:S01]  /*32f0*/  ISETP.LT.OR P2, PT, R0, R226, P2 ;  /* 0x000000e20000720c */ /* 0x000fe20001741670 */
[----:B------:R-:W-:Y:S01]  /*3300*/  HMMA.16816.F32.BF16 R28, R16, R92, R28 ;  /* 0x0000005c101c723c */ /* 0x000fe2000004181c */
[----:B------:R-:W-:-:S02]  /*3310*/  FSEL R41, R71, -INF , !P0 ;  /* 0xff80000047297808 */ /* 0x000fc40004000000 */
[----:B------:R-:W-:Y:S02]  /*3320*/  ISETP.GE.AND P0, PT, R8, R230, PT ;  /* 0x000000e60800720c */ /* 0x000fe40003f06270 */
[----:B------:R-:W-:Y:S01]  /*3330*/  VIMNMX R232, R6, UR28, PT ;  /* 0x0000001c06e87c48 */ /* 0x000fe2000bfe0100 */
[----:B------:R-:W-:Y:S01]  /*3340*/  VIADD R6, R0, 0x19 ;  /* 0x0000001900067836 */ /* 0x000fe20000000000 */
[----:B------:R-:W-:Y:S01]  /*3350*/  FSEL R21, R72, -INF , !P5 ;  /* 0xff80000048157808 */ /* 0x000fe20006800000 */
[----:B------:R-:W-:Y:S01]  /*3360*/  HMMA.16816.F32.BF16 R36, R16, R94, R84 ;  /* 0x0000005e1024723c */ /* 0x000fe20000041854 */
[----:B------:R-:W-:Y:S02]  /*3370*/  FSEL R33, R74, -INF , !P2 ;  /* 0xff8000004a217808 */ /* 0x000fe40005000000 */
[----:B------:R-:W-:Y:S02]  /*3380*/  FSEL R22, R73, -INF , !P4 ;  /* 0xff80000049167808 */ /* 0x000fe40006000000 */
[----:B------:R-:W-:-:S02]  /*3390*/  ISETP.LT.OR P0, PT, R8, R226, P0 ;  /* 0x000000e20800720c */ /* 0x000fc40000701670 */
[----:B------:R-:W-:Y:S01]  /*33a0*/  VIADDMNMX R227, R4, UR26, RZ, !PT ;  /* 0x0000001a04e37c46 */ /* 0x000fe2000f8001ff */
[----:B------:R-:W-:Y:S01]  /*33b0*/  VIADD R4, R0, 0x21 ;  /* 0x0000002100047836 */ /* 0x000fe20000000000 */
[----:B------:R-:W-:Y:S01]  /*33c0*/  BAR.SYNC.DEFER_BLOCKING 0x0 ;  /* 0x0000000000007b1d */ /* 0x000fe20000010000 */
[C---:B------:R-:W-:Y:S02]  /*33d0*/  ISETP.GE.AND P6, PT, R3.reuse, R233, PT ;  /* 0x000000e90300720c */ /* 0x040fe40003fc6270 */
[C---:B------:R-:W-:Y:S02]  /*33e0*/  ISETP.GE.AND P4, PT, R3.reuse, R232, PT ;  /* 0x000000e80300720c */ /* 0x040fe40003f86270 */
[----:B------:R-:W-:Y:S02]  /*33f0*/  ISETP.GE.AND P5, PT, R3, R230, PT ;  /* 0x000000e60300720c */ /* 0x000fe40003fa6270 */
[----:B------:R-:W-:Y:S02]  /*3400*/  ISETP.GE.AND P2, PT, R9, R231, PT ;  /* 0x000000e70900720c */ /* 0x000fe40003f46270 */
[----:B------:R-:W-:-:S02]  /*3410*/  ISETP.GE.AND P3, PT, R7, R233, PT ;  /* 0x000000e90700720c */ /* 0x000fc40003f66270 */
[----:B------:R-:W-:Y:S02]  /*3420*/  FSEL R101, R67, -INF , !P0 ;  /* 0xff80000043657808 */ /* 0x000fe40004000000 */
[C---:B------:R-:W-:Y:S02]  /*3430*/  ISETP.LT.OR P6, PT, R3.reuse, R228, P6 ;  /* 0x000000e40300720c */ /* 0x040fe400037c1670 */
[C---:B------:R-:W-:Y:S02]  /*3440*/  ISETP.LT.OR P4, PT, R3.reuse, R227, P4 ;  /* 0x000000e30300720c */ /* 0x040fe40002781670 */
[----:B------:R-:W-:Y:S01]  /*3450*/  ISETP.LT.OR P5, PT, R3, R226, P5 ;  /* 0x000000e20300720c */ /* 0x000fe20002fa1670 */
[----:B------:R-:W-:Y:S01]  /*3460*/  VIADD R3, R0, 0x10 ;  /* 0x0000001000037836 */ /* 0x000fe20000000000 */
[----:B------:R-:W-:Y:S02]  /*3470*/  ISETP.LT.OR P2, PT, R9, R229, P2 ;  /* 0x000000e50900720c */ /* 0x000fe40001741670 */
[----:B------:R-:W-:-:S02]  /*3480*/  ISETP.GE.AND P0, PT, R6, R230, PT ;  /* 0x000000e60600720c */ /* 0x000fc40003f06270 */
[C---:B------:R-:W-:Y:S02]  /*3490*/  ISETP.LT.OR P3, PT, R7.reuse, R228, P3 ;  /* 0x000000e40700720c */ /* 0x040fe40001f61670 */
[----:B------:R-:W-:Y:S02]  /*34a0*/  ISETP.GE.AND P1, PT, R7, R232, PT ;  /* 0x000000e80700720c */ /* 0x000fe40003f26270 */
[----:B------:R-:W-:Y:S02]  /*34b0*/  FSEL R32, R69, -INF , !P2 ;  /* 0xff80000045207808 */ /* 0x000fe40005000000 */
[----:B------:R-:W-:Y:S02]  /*34c0*/  ISETP.LT.OR P0, PT, R6, R226, P0 ;  /* 0x000000e20600720c */ /* 0x000fe40000701670 */
[----:B------:R-:W-:Y:S02]  /*34d0*/  ISETP.GE.AND P2, PT, R0, R232, PT ;  /* 0x000000e80000720c */ /* 0x000fe40003f46270 */
[----:B------:R-:W-:-:S02]  /*34e0*/  FSEL R40, R13, -INF , !P3 ;  /* 0xff8000000d287808 */ /* 0x000fc40005800000 */
[----:B------:R-:W-:Y:S01]  /*34f0*/  ISETP.LT.OR P1, PT, R7, R227, P1 ;  /* 0x000000e30700720c */ /* 0x000fe20000f21670 */
[C---:B------:R-:W-:Y:S01]  /*3500*/  VIADD R7, R0.reuse, 0x18 ;  /* 0x0000001800077836 */ /* 0x040fe20000000000 */
[----:B------:R-:W-:Y:S02]  /*3510*/  ISETP.GE.AND P3, PT, R3, R231, PT ;  /* 0x000000e70300720c */ /* 0x000fe40003f66270 */
[----:B------:R-:W-:Y:S02]  /*3520*/  FSEL R133, R63, -INF , !P0 ;  /* 0xff8000003f857808 */ /* 0x000fe40004000000 */
[----:B------:R-:W-:Y:S02]  /*3530*/  ISETP.LT.OR P2, PT, R0, R227, P2 ;  /* 0x000000e30000720c */ /* 0x000fe40001741670 */
[----:B------:R-:W-:Y:S02]  /*3540*/  ISETP.GE.AND P0, PT, R5, R230, PT ;  /* 0x000000e60500720c */ /* 0x000fe40003f06270 */
[----:B------:R-:W-:-:S02]  /*3550*/  FSEL R68, R15, -INF , !P1 ;  /* 0xff8000000f447808 */ /* 0x000fc40004800000 */
[C---:B------:R-:W-:Y:S02]  /*3560*/  ISETP.LT.OR P3, PT, R3.reuse, R229, P3 ;  /* 0x000000e50300720c */ /* 0x040fe40001f61670 */
[----:B------:R-:W-:Y:S02]  /*3570*/  ISETP.GE.AND P1, PT, R3, R230, PT ;  /* 0x000000e60300720c */ /* 0x000fe40003f26270 */
[----:B------:R-:W-:Y:S02]  /*3580*/  FSEL R55, R14, -INF , !P2 ;  /* 0xff8000000e377808 */ /* 0x000fe40005000000 */
[----:B------:R-:W-:Y:S02]  /*3590*/  ISETP.LT.OR P0, PT, R5, R226, P0 ;  /* 0x000000e20500720c */ /* 0x000fe40000701670 */
[----:B------:R-:W-:Y:S02]  /*35a0*/  ISETP.GE.AND P2, PT, R8, R231, PT ;  /* 0x000000e70800720c */ /* 0x000fe40003f46270 */
[----:B------:R-:W-:-:S02]  /*35b0*/  FSEL R64, R64, -INF , !P3 ;  /* 0xff80000040407808 */ /* 0x000fc40005800000 */
[----:B------:R-:W-:Y:S02]  /*35c0*/  ISETP.LT.OR P1, PT, R3, R226, P1 ;  /* 0x000000e20300720c */ /* 0x000fe40000f21670 */
        /* <DEDUP_REMOVED lines=9> */
[----:B------:R-:W-:Y:S02]  /*3660*/  FSEL R35, R70, -INF , !P5 ;  /* 0xff80000046237808 */ /* 0x000fe40006800000 */
[----:B------:R-:W-:-:S02]  /*3670*/  ISETP.GE.AND P2, PT, R6, R231, PT ;  /* 0x000000e70600720c */ /* 0x000fc40003f46270 */
[----:B------:R-:W-:Y:S02]  /*3680*/  FSEL R60, R60, -INF , !P3 ;  /* 0xff8000003c3c7808 */ /* 0x000fe40005800000 */
[----:B------:R-:W-:Y:S02]  /*3690*/  ISETP.GE.AND P5, PT, R0, R233, PT ;  /* 0x000000e90000720c */ /* 0x000fe40003fa6270 */
[----:B------:R-:W-:Y:S02]  /*36a0*/  ISETP.LT.OR P1, PT, R7, R226, P1 ;  /* 0x000000e20700720c */ /* 0x000fe40000f21670 */
[----:B------:R-:W-:Y:S02]  /*36b0*/  ISETP.GE.AND P3, PT, R5, R231, PT ;  /* 0x000000e70500720c */ /* 0x000fe40003f66270 */
[----:B------:R-:W-:Y:S02]  /*36c0*/  FSEL R175, R59, -INF , !P0 ;  /* 0xff8000003baf7808 */ /* 0x000fe40004000000 */
[----:B------:R-:W-:-:S02]  /*36d0*/  ISETP.LT.OR P2, PT, R6, R229, P2 ;  /* 0x000000e50600720c */ /* 0x000fc40001741670 */
[----:B------:R-:W-:Y:S02]  /*36e0*/  ISETP.GE.AND P0, PT, R8, R233, PT ;  /* 0x000000e90800720c */ /* 0x000fe40003f06270 */
[----:B------:R-:W-:Y:S02]  /*36f0*/  ISETP.LT.OR P5, PT, R0, R228, P5 ;  /* 0x000000e40000720c */ /* 0x000fe40002fa1670 */
[----:B------:R-:W-:Y:S02]  /*3700*/  FSEL R132, R62, -INF , !P1 ;  /* 0xff8000003e847808 */ /* 0x000fe40004800000 */
[----:B------:R-:W-:Y:S02]  /*3710*/  ISETP.LT.OR P3, PT, R5, R229, P3 ;  /* 0x000000e50500720c */ /* 0x000fe40001f61670 */
[----:B------:R-:W-:Y:S02]  /*3720*/  ISETP.GE.AND P1, PT, R3, R233, PT ;  /* 0x000000e90300720c */ /* 0x000fe40003f26270 */
[----:B------:R-:W-:-:S02]  /*3730*/  FSEL R61, R61, -INF , !P2 ;  /* 0xff8000003d3d7808 */ /* 0x000fc40005000000 */
[----:B------:R-:W-:Y:S02]  /*3740*/  ISETP.LT.OR P0, PT, R8, R228, P0 ;  /* 0x000000e40800720c */ /* 0x000fe40000701670 */
[----:B------:R-:W-:Y:S02]  /*3750*/  FSEL R20, R12, -INF , !P5 ;  /* 0xff8000000c147808 */ /* 0x000fe40006800000 */
[----:B------:R-:W-:Y:S02]  /*3760*/  ISETP.GE.AND P2, PT, R4, R231, PT ;  /* 0x000000e70400720c */ /* 0x000fe40003f46270 */
[----:B------:R-:W-:Y:S02]  /*3770*/  FSEL R164, R56, -INF , !P3 ;  /* 0xff80000038a47808 */ /* 0x000fe40005800000 */
[C---:B------:R-:W-:Y:S02]  /*3780*/  ISETP.GE.AND P5, PT, R9.reuse, R233, PT ;  /* 0x000000e90900720c */ /* 0x040fe40003fa6270 */
[----:B------:R-:W-:-:S02]  /*3790*/  ISETP.GE.AND P3, PT, R9, R232, PT ;  /* 0x000000e80900720c */ /* 0x000fc40003f66270 */
[----:B------:R-:W-:Y:S02]  /*37a0*/  ISETP.LT.OR P1, PT, R3, R228, P1 ;  /* 0x000000e40300720c */ /* 0x000fe40000f21670 */
[----:B------:R-:W-:Y:S02]  /*37b0*/  FSEL R48, R48, -INF , !P6 ;  /* 0xff80000030307808 */ /* 0x000fe40007000000 */
[----:B------:R-:W-:Y:S02]  /*37c0*/  ISETP.GE.AND P6, PT, R7, R233, PT ;  /* 0x000000e90700720c */ /* 0x000fe40003fc6270 */
[----:B------:R-:W-:Y:S02]  /*37d0*/  FSEL R54, R105, -INF , !P0 ;  /* 0xff80000069367808 */ /* 0x000fe40004000000 */
[----:B------:R-:W-:Y:S02]  /*37e0*/  ISETP.LT.OR P2, PT, R4, R229, P2 ;  /* 0x000000e50400720c */ /* 0x000fe40001741670 */
[----:B------:R-:W-:-:S02]  /*37f0*/  ISETP.GE.AND P0, PT, R5, R233, PT ;  /* 0x000000e90500720c */ /* 0x000fc40003f06270 */
[CC--:B------:R-:W-:Y:S02]  /*3800*/  ISETP.LT.OR P5, PT, R9.reuse, R228.reuse, P5 ;  /* 0x000000e40900720c */ /* 0x0c0fe40002fa1670 */
[----:B------:R-:W-:Y:S01]  /*3810*/  ISETP.LT.OR P3, PT, R9, R227, P3 ;  /* 0x000000e30900720c */ /* 0x000fe20001f61670 */
[----:B------:R-:W-:Y:S01]  /*3820*/  VIADD R9, R0, 0x28 ;  /* 0x0000002800097836 */ /* 0x000fe20000000000 */
[----:B------:R-:W-:Y:S02]  /*3830*/  FSEL R53, R104, -INF , !P1 ;  /* 0xff80000068357808 */ /* 0x000fe40004800000 */
[-C--:B------:R-:W-:Y:S02]  /*3840*/  ISETP.LT.OR P1, PT, R7, R228.reuse, P6 ;  /* 0x000000e40700720c */ /* 0x080fe40003721670 */
[----:B------:R-:W-:Y:S02]  /*3850*/  FSEL R165, R57, -INF , !P2 ;  /* 0xff80000039a57808 */ /* 0x000fe40005000000 */
[----:B------:R-:W-:-:S02]  /*3860*/  ISETP.LT.OR P0, PT, R5, R228, P0 ;  /* 0x000000e40500720c */ /* 0x000fc40000701670 */
[----:B------:R-:W-:Y:S02]  /*3870*/  ISETP.GE.AND P2, PT, R3, R232, PT ;  /* 0x000000e80300720c */ /* 0x000fe40003f46270 */
[----:B------:R-:W-:Y:S02]  /*3880*/  FSEL R52, R49, -INF , !P5 ;  /* 0xff80000031347808 */ /* 0x000fe40006800000 */
[----:B------:R-:W-:Y:S02]  /*3890*/  ISETP.GE.AND P5, PT, R6, R233, PT ;  /* 0x000000e90600720c */ /* 0x000fe40003fa6270 */
[----:B------:R-:W-:Y:S02]  /*38a0*/  FSEL R44, R44, -INF , !P1 ;  /* 0xff8000002c2c7808 */ /* 0x000fe40004800000 */
[----:B------:R-:W-:Y:S02]  /*38b0*/  ISETP.GE.AND P1, PT, R9, R231, PT ;  /* 0x000000e70900720c */ /* 0x000fe40003f26270 */
[----:B------:R-:W-:-:S02]  /*38c0*/  FSEL R154, R24, -INF , !P0 ;  /* 0xff800000189a7808 */ /* 0x000fc40004000000 */
[----:B------:R-:W-:Y:S01]  /*38d0*/  ISETP.LT.OR P2, PT, R3, R227, P2 ;  /* 0x000000e30300720c */ /* 0x000fe20001741670 */
[----:B------:R-:W-:Y:S01]  /*38e0*/  VIADD R3, R0, 0x29 ;  /* 0x0000002900037836 */ /* 0x000fe20000000000 */
[----:B------:R-:W-:Y:S02]  /*38f0*/  PLOP3.LUT P0, PT, PT, PT, UP0, 0x80, 0x0 ;  /* 0x000000000000781c */ /* 0x000fe40003f0f008 */
[----:B------:R-:W-:Y:S02]  /*3900*/  ISETP.LT.OR P5, PT, R6, R228, P5 ;  /* 0x000000e40600720c */ /* 0x000fe40002fa1670 */
[C---:B------:R-:W-:Y:S02]  /*3910*/  ISETP.GE.AND P6, PT, R9.reuse, R230, PT ;  /* 0x000000e60900720c */ /* 0x040fe40003fc6270 */
[----:B------:R-:W-:Y:S02]  /*3920*/  ISETP.LT.OR P1, PT, R9, R229, P1 ;  /* 0x000000e50900720c */ /* 0x000fe40000f21670 */
[----:B------:R-:W-:-:S02]  /*3930*/  FSEL R45, R45, -INF , !P5 ;  /* 0xff8000002d2d7808 */ /* 0x000fc40006800000 */
[----:B------:R-:W-:Y:S02]  /*3940*/  ISETP.GE.AND P5, PT, R3, R231, PT ;  /* 0x000000e70300720c */ /* 0x000fe40003fa6270 */
[----:B------:R-:W-:Y:S02]  /*3950*/  ISETP.LT.OR P6, PT, R9, R226, P6 ;  /* 0x000000e20900720c */ /* 0x000fe400037c1670 */
[----:B------:R-:W-:Y:S02]  /*3960*/  FSEL R155, R80, -INF , !P1 ;  /* 0xff800000509b7808 */ /* 0x000fe40004800000 */
[C---:B------:R-:W-:Y:S02]  /*3970*/  ISETP.GE.AND P1, PT, R3.reuse, R230, PT ;  /* 0x000000e60300720c */ /* 0x040fe40003f26270 */
[----:B------:R-:W-:Y:S02]  /*3980*/  ISETP.LT.OR P5, PT, R3, R229, P5 ;  /* 0x000000e50300720c */ /* 0x000fe40002fa1670 */
[----:B------:R-:W-:-:S02]  /*3990*/  FSEL R174, R82, -INF , !P6 ;  /* 0xff80000052ae7808 */ /* 0x000fc40007000000 */
[CC--:B------:R-:W-:Y:S02]  /*39a0*/  ISETP.GE.AND P6, PT, R4.reuse, R233.reuse, PT ;  /* 0x000000e90400720c */ /* 0x0c0fe40003fc6270 */
[----:B------:R-:W-:Y:S02]  /*39b0*/  ISETP.LT.OR P1, PT, R3, R226, P1 ;  /* 0x000000e20300720c */ /* 0x000fe40000f21670 */
[----:B------:R-:W-:Y:S02]  /*39c0*/  FSEL R172, R81, -INF , !P5 ;  /* 0xff80000051ac7808 */ /* 0x000fe40006800000 */
[----:B------:R-:W-:Y:S02]  /*39d0*/  ISETP.GE.AND P5, PT, R9, R233, PT ;  /* 0x000000e90900720c */ /* 0x000fe40003fa6270 */
[----:B------:R-:W-:Y:S02]  /*39e0*/  ISETP.LT.OR P6, PT, R4, R228, P6 ;  /* 0x000000e40400720c */ /* 0x000fe400037c1670 */
[----:B------:R-:W-:Y:S01]  /*39f0*/  FSEL R176, R83, -INF , !P1 ;  /* 0xff80000053b07808 */ /* 0x000fe20004800000 */
[----:B------:R-:W-:Y:S10]  /*3a00*/  @!P0 BRA `(.L_x_168) ;  /* 0x0000000000608947 */ /* 0x000ff40003800000 */
[----:B------:R-:W-:Y:S01]  /*3a10*/  UIADD3 UR7, UR25, -0x2, URZ ;  /* 0xfffffffe19077890 */ /* 0x000fe2000fffe03f */
[----:B------:R-:W-:-:S03]  /*3a20*/  IMAD.U32 R14, RZ, RZ, UR30 ;  /* 0x0000001eff0e7e24 */ /* 0x000fc6000f8e00ff */
[----:B------:R-:W-:Y:S02]  /*3a30*/  USHF.R.S32.HI UR6, URZ, 0x1f, UR7 ;  /* 0x0000001f3f067899 */ /* 0x000fe40008011407 */
[----:B------:R-:W-:Y:S01]  /*3a40*/  UIMAD UR5, UR20, UR7, URZ ;  /* 0x00000007140572a4 */ /* 0x000fe2000f8e023f */
[----:B------:R-:W-:-:S03]  /*3a50*/  IMAD.U32 R10, RZ, RZ, UR7 ;  /* 0x00000007ff0a7e24 */ /* 0x000fc6000f8e00ff */
[----:B------:R-:W-:Y:S01]  /*3a60*/  UIMAD UR5, UR6, UR21, UR5 ;  /* 0x00000015060572a4 */ /* 0x000fe2000f8e0205 */
[----:B------:R-:W-:Y:S02]  /*3a70*/  IMAD.WIDE.U32 R12, R10, UR21, R156 ;  /* 0x000000150a0c7c25 */ /* 0x000fe4000f8e009c */
[----:B------:R-:W-:-:S03]  /*3a80*/  ULDC.64 UR6, c[0x0][0x218] ;  /* 0x0000860000067ab9 */ /* 0x000fc60000000a00 */
[----:B------:R-:W-:Y:S01]  /*3a90*/  VIADD R11, R13, UR5 ;  /* 0x000000050d0b7c36 */ /* 0x000fe20008000000 */
[C---:B------:R-:W-:Y:S02]  /*3aa0*/  LEA R10, P1, R12.reuse, UR6, 0x1 ;  /* 0x000000060c0a7c11 */ /* 0x040fe4000f8208ff */
[----:B------:R-:W-:Y:S02]  /*3ab0*/  MOV R13, UR31 ;  /* 0x0000001f000d7c02 */ /* 0x000fe40008000f00 */
        /* <DEDUP_REMOVED lines=13> */
.L_x_168:
[C---:B-1----:R-:W-:Y:S01]  /*3b90*/  VIADD R13, R0.reuse, 0x30 ;  /* 0x00000030000d7836 */ /* 0x042fe20000000000 */
[----:B------:R-:W-:Y:S01]  /*3ba0*/  ISETP.LT.OR P1, PT, R9, R228, P5 ;  /* 0x000000e40900720c */ /* 0x000fe20002f21670 */
[C---:B------:R-:W-:Y:S01]  /*3bb0*/  VIADD R12, R0.reuse, 0x31 ;  /* 0x00000031000c7836 */ /* 0x040fe20000000000 */
[-C--:B------:R-:W-:Y:S01]  /*3bc0*/  ISETP.GE.AND P5, PT, R3, R233.reuse, PT ;  /* 0x000000e90300720c */ /* 0x080fe20003fa6270 */
[----:B------:R-:W-:Y:S01]  /*3bd0*/  VIADD R15, R0, 0x38 ;  /* 0x00000038000f7836 */ /* 0x000fe20000000000 */
[----:B------:R-:W-:Y:S01]  /*3be0*/  FSEL R177, R76, -INF , !P1 ;  /* 0xff8000004cb17808 */ /* 0x000fe20004800000 */
[----:B------:R-:W-:Y:S01]  /*3bf0*/  VIADD R16, R0, 0x39 ;  /* 0x0000003900107836 */ /* 0x000fe20000000000 */
[----:B------:R-:W-:Y:S01]  /*3c00*/  FMNMX.FTZ R0, R20, R40, !PT ;  /* 0x0000002814007209 */ /* 0x000fe20007810000 */
[----:B------:R-:W-:Y:S01]  /*3c10*/  ULDC UR26, c[0x0][0x2ec] ;  /* 0x0000bb00001a7ab9 */ /* 0x000fe20000000800 */
[----:B------:R-:W-:Y:S02]  /*3c20*/  ISETP.GE.AND P1, PT, R13, R233, PT ;  /* 0x000000e90d00720c */ /* 0x000fe40003f26270 */
        /* <DEDUP_REMOVED lines=13> */
[----:B------:R-:W-:Y:S02]  /*3d00*/  ISETP.LT.OR P1, PT, R13, R228, P1 ;  /* 0x000000e40d00720c */ /* 0x000fe40000f21670 */
[----:B------:R-:W-:Y:S02]  /*3d10*/  FMNMX.FTZ R0, R35, R0, !PT ;  /* 0x0000000023007209 */ /* 0x000fe40007810000 */
[----:B------:R-:W-:Y:S02]  /*3d20*/  FSEL R173, R25, -INF , !P6 ;  /* 0xff80000019ad7808 */ /* 0x000fe40007000000 */
[----:B------:R-:W-:Y:S02]  /*3d30*/  FMNMX.FTZ R11, R154, R11, !PT ;  /* 0x0000000b9a0b7209 */ /* 0x000fe40007810000 */
[----:B------:R-:W-:Y:S02]  /*3d40*/  FSEL R184, R28, -INF , !P1 ;  /* 0xff8000001cb87808 */ /* 0x000fe40004800000 */
[----:B------:R-:W-:-:S02]  /*3d50*/  FMNMX.FTZ R10, R61, R10, !PT ;  /* 0x0000000a3d0a7209 */ /* 0x000fc40007810000 */
[----:B------:R-:W-:Y:S02]  /*3d60*/  ISETP.LT.OR P5, PT, R3, R228, P5 ;  /* 0x000000e40300720c */ /* 0x000fe40002fa1670 */
[----:B------:R-:W-:Y:S02]  /*3d70*/  ISETP.GE.AND P1, PT, R15, R233, PT ;  /* 0x000000e90f00720c */ /* 0x000fe40003f26270 */
[----:B------:R-:W-:Y:S02]  /*3d80*/  FMNMX.FTZ R0, R41, R0, !PT ;  /* 0x0000000029007209 */ /* 0x000fe40007810000 */
[----:B------:R-:W-:Y:S02]  /*3d90*/  ISETP.GE.AND P6, PT, R13, R231, PT ;  /* 0x000000e70d00720c */ /* 0x000fe40003fc6270 */
[----:B------:R-:W-:Y:S02]  /*3da0*/  FMNMX.FTZ R11, R173, R11, !PT ;  /* 0x0000000bad0b7209 */ /* 0x000fe40007810000 */
[----:B------:R-:W-:-:S02]  /*3db0*/  FMNMX.FTZ R10, R164, R10, !PT ;  /* 0x0000000aa40a7209 */ /* 0x000fc40007810000 */
[----:B------:R-:W-:Y:S02]  /*3dc0*/  FSEL R179, R77, -INF , !P5 ;  /* 0xff8000004db37808 */ /* 0x000fe40006800000 */
[----:B------:R-:W-:Y:S02]  /*3dd0*/  ISETP.LT.OR P1, PT, R15, R228, P1 ;  /* 0x000000e40f00720c */ /* 0x000fe40000f21670 */
[----:B------:R-:W-:Y:S02]  /*3de0*/  FMNMX.FTZ R0, R100, R0, !PT ;  /* 0x0000000064007209 */ /* 0x000fe40007810000 */
[----:B------:R-:W-:Y:S02]  /*3df0*/  ISETP.GE.AND P5, PT, R12, R233, PT ;  /* 0x000000e90c00720c */ /* 0x000fe40003fa6270 */
[----:B------:R-:W-:Y:S02]  /*3e00*/  ISETP.LT.OR P6, PT, R13, R229, P6 ;  /* 0x000000e50d00720c */ /* 0x000fe400037c1670 */
[----:B------:R-:W-:-:S02]  /*3e10*/  FMNMX.FTZ R11, R177, R11, !PT ;  /* 0x0000000bb10b7209 */ /* 0x000fc40007810000 */
[----:B------:R-:W-:Y:S02]  /*3e20*/  FMNMX.FTZ R10, R165, R10, !PT ;  /* 0x0000000aa50a7209 */ /* 0x000fe40007810000 */
[----:B------:R-:W-:Y:S02]  /*3e30*/  FSEL R182, R36, -INF , !P1 ;  /* 0xff80000024b67808 */ /* 0x000fe40004800000 */
[----:B------:R-:W-:Y:S02]  /*3e40*/  FMNMX.FTZ R0, R101, R0, !PT ;  /* 0x0000000065007209 */ /* 0x000fe40007810000 */
[----:B------:R-:W-:Y:S02]  /*3e50*/  ISETP.LT.OR P5, PT, R12, R228, P5 ;  /* 0x000000e40c00720c */ /* 0x000fe40002fa1670 */
[----:B------:R-:W-:Y:S02]  /*3e60*/  ISETP.GE.AND P1, PT, R15, R231, PT ;  /* 0x000000e70f00720c */ /* 0x000fe40003f26270 */
[----:B------:R-:W-:-:S02]  /*3e70*/  FSEL R214, R108, -INF , !P6 ;  /* 0xff8000006cd67808 */ /* 0x000fc40007000000 */
[----:B------:R-:W-:Y:S02]  /*3e80*/  FMNMX.FTZ R11, R179, R11, !PT ;  /* 0x0000000bb30b7209 */ /* 0x000fe40007810000 */
[----:B------:R-:W-:Y:S02]  /*3e90*/  ISETP.GE.AND P6, PT, R12, R231, PT ;  /* 0x000000e70c00720c */ /* 0x000fe40003fc6270 */
[----:B------:R-:W-:Y:S02]  /*3ea0*/  FMNMX.FTZ R10, R155, R10, !PT ;  /* 0x0000000a9b0a7209 */ /* 0x000fe40007810000 */
[----:B------:R-:W-:Y:S02]  /*3eb0*/  FMNMX.FTZ R0, R132, R0, !PT ;  /* 0x0000000084007209 */ /* 0x000fe40007810000 */
[----:B------:R-:W-:Y:S02]  /*3ec0*/  FSEL R183, R29, -INF , !P5 ;  /* 0xff8000001db77808 */ /* 0x000fe40006800000 */
[----:B------:R-:W-:-:S02]  /*3ed0*/  ISETP.LT.OR P1, PT, R15, R229, P1 ;  /* 0x000000e50f00720c */ /* 0x000fc40000f21670 */
[----:B------:R-:W-:Y:S02]  /*3ee0*/  ISETP.GE.AND P5, PT, R16, R233, PT ;  /* 0x000000e91000720c */ /* 0x000fe40003fa6270 */
[----:B------:R-:W-:Y:S02]  /*3ef0*/  FMNMX.FTZ R105, R184, R11, !PT ;  /* 0x0000000bb8697209 */ /* 0x000fe40007810000 */
[----:B------:R-:W-:Y:S02]  /*3f00*/  ISETP.LT.OR P6, PT, R12, R229, P6 ;  /* 0x000000e50c00720c */ /* 0x000fe400037c1670 */
[----:B------:R-:W-:Y:S02]  /*3f10*/  FMNMX.FTZ R10, R172, R10, !PT ;  /* 0x0000000aac0a7209 */ /* 0x000fe40007810000 */
[----:B------:R-:W-:Y:S02]  /*3f20*/  FMNMX.FTZ R0, R133, R0, !PT ;  /* 0x0000000085007209 */ /* 0x000fe40007810000 */
[----:B------:R-:W-:-:S02]  /*3f30*/  FSEL R210, R112, -INF , !P1 ;  /* 0xff80000070d27808 */ /* 0x000fc40004800000 */
[C---:B------:R-:W-:Y:S02]  /*3f40*/  ISETP.LT.OR P5, PT, R16.reuse, R228, P5 ;  /* 0x000000e41000720c */ /* 0x040fe40002fa1670 */
[----:B------:R-:W-:Y:S02]  /*3f50*/  ISETP.GE.AND P1, PT, R16, R231, PT ;  /* 0x000000e71000720c */ /* 0x000fe40003f26270 */
[----:B------:R-:W-:Y:S02]  /*3f60*/  FMNMX.FTZ R105, R183, R105, !PT ;  /* 0x00000069b7697209 */ /* 0x000fe40007810000 */
[----:B------:R-:W-:Y:S02]  /*3f70*/  FSEL R213, R109, -INF , !P6 ;  /* 0xff8000006dd57808 */ /* 0x000fe40007000000 */
[----:B------:R-:W-:Y:S02]  /*3f80*/  FMNMX.FTZ R10, R214, R10, !PT ;  /* 0x0000000ad60a7209 */ /* 0x000fe40007810000 */
[----:B------:R-:W-:-:S02]  /*3f90*/  FMNMX.FTZ R0, R178, R0, !PT ;  /* 0x00000000b2007209 */ /* 0x000fc40007810000 */
[----:B------:R-:W-:Y:S02]  /*3fa0*/  FSEL R200, R37, -INF , !P5 ;  /* 0xff80000025c87808 */ /* 0x000fe40006800000 */
[----:B------:R-:W-:Y:S02]  /*3fb0*/  FMNMX.FTZ R105, R182, R105, !PT ;  /* 0x00000069b6697209 */ /* 0x000fe40007810000 */
[----:B------:R-:W-:Y:S02]  /*3fc0*/  ISETP.LT.OR P1, PT, R16, R229, P1 ;  /* 0x000000e51000720c */ /* 0x000fe40000f21670 */
[----:B------:R-:W-:Y:S02]  /*3fd0*/  FMNMX.FTZ R103, R213, R10, !PT ;  /* 0x0000000ad5677209 */ /* 0x000fe40007810000 */
[----:B------:R-:W-:Y:S02]  /*3fe0*/  ISETP.GE.AND P6, PT, R13, R230, PT ;  /* 0x000000e60d00720c */ /* 0x000fe40003fc6270 */
[----:B------:R-:W-:-:S02]  /*3ff0*/  FMNMX.FTZ R0, R175, R0, !PT ;  /* 0x00000000af007209 */ /* 0x000fc40007810000 */
[----:B------:R-:W-:Y:S02]  /*4000*/  FMNMX.FTZ R105, R200, R105, !PT ;  /* 0x00000069c8697209 */ /* 0x000fe40007810000 */
[----:B------:R-:W-:Y:S02]  /*4010*/  FSEL R208, R113, -INF , !P1 ;  /* 0xff80000071d07808 */ /* 0x000fe40004800000 */
[----:B------:R-:W-:Y:S01]  /*4020*/  FMNMX.FTZ R103, R210, R103, !PT ;  /* 0x00000067d2677209 */ /* 0x000fe20007810000 */
[----:B------:R-:W1:Y:S01]  /*4030*/  SHFL.BFLY PT, R10, R105, 0x2, 0x1f ;  /* 0x0c401f00690a7f89 */ /* 0x000e6200000e0000 */
[----:B------:R-:W-:Y:S02]  /*4040*/  ISETP.GE.AND P1, PT, R12, R230, PT ;  /* 0x000000e60c00720c */ /* 0x000fe40003f26270 */
[----:B------:R-:W-:Y:S02]  /*4050*/  ISETP.LT.OR P6, PT, R13, R226, P6 ;  /* 0x000000e20d00720c */ /* 0x000fe400037c1670 */
[----:B------:R-:W-:-:S02]  /*4060*/  FMNMX.FTZ R0, R174, R0, !PT ;  /* 0x00000000ae007209 */ /* 0x000fc40007810000 */
[----:B------:R-:W-:Y:S02]  /*4070*/  FMNMX.FTZ R103, R208, R103, !PT ;  /* 0x00000067d0677209 */ /* 0x000fe40007810000 */
[----:B------:R-:W-:Y:S02]  /*4080*/  ISETP.LT.OR P1, PT, R12, R226, P1 ;  /* 0x000000e20c00720c */ /* 0x000fe40000f21670 */
[----:B------:R-:W-:Y:S01]  /*4090*/  ISETP.GE.AND P5, PT, R15, R230, PT ;  /* 0x000000e60f00720c */ /* 0x000fe20003fa6270 */
[----:B------:R-:W2:Y:S01]  /*40a0*/  SHFL.BFLY PT, R11, R103, 0x2, 0x1f ;  /* 0x0c401f00670b7f89 */ /* 0x000ea200000e0000 */
[----:B------:R-:W-:Y:S02]  /*40b0*/  FSEL R203, R110, -INF , !P6 ;  /* 0xff8000006ecb7808 */ /* 0x000fe40007000000 */
[----:B------:R-:W-:Y:S02]  /*40c0*/  FMNMX.FTZ R0, R176, R0, !PT ;  /* 0x00000000b0007209 */ /* 0x000fe40007810000 */
[----:B------:R-:W-:-:S02]  /*40d0*/  FSEL R209, R111, -INF , !P1 ;  /* 0xff8000006fd17808 */ /* 0x000fc40004800000 */
[C---:B------:R-:W-:Y:S02]  /*40e0*/  ISETP.GE.AND P1, PT, R16.reuse, R230, PT ;  /* 0x000000e61000720c */ /* 0x040fe40003f26270 */
[----:B------:R-:W-:Y:S02]  /*40f0*/  ISETP.LT.OR P5, PT, R15, R226, P5 ;  /* 0x000000e20f00720c */ /* 0x000fe40002fa1670 */
[----:B------:R-:W-:Y:S02]  /*4100*/  FMNMX.FTZ R0, R203, R0, !PT ;  /* 0x00000000cb007209 */ /* 0x000fe40007810000 */
[----:B------:R-:W-:Y:S02]  /*4110*/  ISETP.LT.OR P1, PT, R16, R226, P1 ;  /* 0x000000e21000720c */ /* 0x000fe40000f21670 */
[----:B------:R-:W-:Y:S02]  /*4120*/  FSEL R212, R114, -INF , !P5 ;  /* 0xff80000072d47808 */ /* 0x000fe40006800000 */
[----:B------:R-:W-:-:S02]  /*4130*/  FMNMX.FTZ R0, R209, R0, !PT ;  /* 0x00000000d1007209 */ /* 0x000fc40007810000 */
[----:B------:R-:W-:Y:S02]  /*4140*/  FSEL R215, R115, -INF , !P1 ;  /* 0xff80000073d77808 */ /* 0x000fe40004800000 */
[----:B------:R-:W-:Y:S02]  /*4150*/  FMNMX.FTZ R0, R212, R0, !PT ;  /* 0x00000000d4007209 */ /* 0x000fe40007810000 */
[----:B------:R-:W-:Y:S02]  /*4160*/  ISETP.GE.AND P1, PT, R6, R232, PT ;  /* 0x000000e80600720c */ /* 0x000fe40003f26270 */
[----:B------:R-:W-:Y:S02]  /*4170*/  FMNMX.FTZ R0, R215, R0, !PT ;  /* 0x00000000d7007209 */ /* 0x000fe40007810000 */
[----:B-1----:R-:W-:Y:S02]  /*4180*/  FMNMX.FTZ R105, R105, R10, !PT ;  /* 0x0000000a69697209 */ /* 0x002fe40007810000 */
[----:B------:R-:W-:Y:S01]  /*4190*/  FSEL R14, R51, -INF , !P3 ;  /* 0xff800000330e7808 */ /* 0x000fe20005800000 */
[----:B------:R-:W1:Y:S01]  /*41a0*/  SHFL.BFLY PT, R102, R0, 0x2, 0x1f ;  /* 0x0c401f0000667f89 */ /* 0x000e6200000e0000 */
[----:B------:R-:W-:-:S02]  /*41b0*/  ISETP.GE.AND P3, PT, R4, R232, PT ;  /* 0x000000e80400720c */ /* 0x000fc40003f66270 */
[----:B------:R-:W-:Y:S02]  /*41c0*/  ISETP.LT.OR P1, PT, R6, R227, P1 ;  /* 0x000000e30600720c */ /* 0x000fe40000f21670 */
[----:B------:R-:W-:Y:S01]  /*41d0*/  FSEL R10, R50, -INF , !P4 ;  /* 0xff800000320a7808 */ /* 0x000fe20006000000 */
[----:B------:R-:W3:Y:S01]  /*41e0*/  SHFL.BFLY PT, R6, R105, 0x1, 0x1f ;  /* 0x0c201f0069067f89 */ /* 0x000ee200000e0000 */
[-C--:B------:R-:W-:Y:S02]  /*41f0*/  ISETP.GE.AND P6, PT, R8, R232.reuse, PT ;  /* 0x000000e80800720c */ /* 0x080fe40003fc6270 */
[----:B--2---:R-:W-:Y:S02]  /*4200*/  FMNMX.FTZ R103, R103, R11, !PT ;  /* 0x0000000b67677209 */ /* 0x004fe40007810000 */
[----:B------:R-:W-:Y:S02]  /*4210*/  ISETP.GE.AND P4, PT, R5, R232, PT ;  /* 0x000000e80500720c */ /* 0x000fe40003f86270 */
[----:B------:R-:W-:-:S02]  /*4220*/  ISETP.LT.OR P3, PT, R4, R227, P3 ;  /* 0x000000e30400720c */ /* 0x000fc40001f61670 */
[----:B------:R-:W-:Y:S02]  /*4230*/  FMNMX.FTZ R4, R55, R68, !PT ;  /* 0x0000004437047209 */ /* 0x000fe40007810000 */
[-C--:B------:R-:W-:Y:S02]  /*4240*/  ISETP.LT.OR P6, PT, R8, R227.reuse, P6 ;  /* 0x000000e30800720c */ /* 0x080fe400037c1670 */
[----:B------:R-:W-:Y:S02]  /*4250*/  ISETP.LT.OR P4, PT, R5, R227, P4 ;  /* 0x000000e30500720c */ /* 0x000fe40002781670 */
[----:B------:R-:W2:Y:S01]  /*4260*/  SHFL.BFLY PT, R5, R103, 0x1, 0x1f ;  /* 0x0c201f0067057f89 */ /* 0x000ea200000e0000 */
[----:B------:R-:W-:Y:S02]  /*4270*/  FMNMX.FTZ R4, R10, R4, !PT ;  /* 0x000000040a047209 */ /* 0x000fe40007810000 */
[----:B------:R-:W-:Y:S02]  /*4280*/  FSEL R88, R107, -INF , !P6 ;  /* 0xff8000006b587808 */ /* 0x000fe40007000000 */
[----:B------:R-:W-:-:S02]  /*4290*/  ISETP.GE.AND P6, PT, R3, R232, PT ;  /* 0x000000e80300720c */ /* 0x000fc40003fc6270 */
[----:B------:R-:W-:Y:S02]  /*42a0*/  ISETP.GE.AND P5, PT, R7, R232, PT ;  /* 0x000000e80700720c */ /* 0x000fe40003fa6270 */
[----:B------:R-:W-:Y:S02]  /*42b0*/  FSEL R89, R106, -INF , !P2 ;  /* 0xff8000006a597808 */ /* 0x000fe40005000000 */
[----:B------:R-:W-:Y:S02]  /*42c0*/  FMNMX.FTZ R4, R14, R4, !PT ;  /* 0x000000040e047209 */ /* 0x000fe40007810000 */
[-C--:B------:R-:W-:Y:S02]  /*42d0*/  ISETP.LT.OR P6, PT, R3, R227.reuse, P6 ;  /* 0x000000e30300720c */ /* 0x080fe400037c1670 */
[----:B------:R-:W-:Y:S02]  /*42e0*/  ISETP.LT.OR P5, PT, R7, R227, P5 ;  /* 0x000000e30700720c */ /* 0x000fe40002fa1670 */
[----:B------:R-:W-:-:S02]  /*42f0*/  FMNMX.FTZ R3, R89, R4, !PT ;  /* 0x0000000459037209 */ /* 0x000fc40007810000 */
[----:B-1----:R-:W-:Y:S02]  /*4300*/  FMNMX.FTZ R102, R0, R102, !PT ;  /* 0x0000006600667209 */ /* 0x002fe40007810000 */
[----:B------:R-:W-:Y:S02]  /*4310*/  FSEL R91, R46, -INF , !P5 ;  /* 0xff8000002e5b7808 */ /* 0x000fe40006800000 */
[----:B------:R-:W-:Y:S02]  /*4320*/  FMNMX.FTZ R0, R88, R3, !PT ;  /* 0x0000000358007209 */ /* 0x000fe40007810000 */
[----:B------:R-:W-:Y:S02]  /*4330*/  FSEL R90, R47, -INF , !P1 ;  /* 0xff8000002f5a7808 */ /* 0x000fe40004800000 */
[----:B------:R-:W-:Y:S02]  /*4340*/  FMNMX.FTZ R0, R91, R0, !PT ;  /* 0x000000005b007209 */ /* 0x000fe40007810000 */
[----:B---3--:R-:W-:-:S02]  /*4350*/  FMNMX.FTZ R105, R105, R6, !PT ;  /* 0x0000000669697209 */ /* 0x008fc40007810000 */
[----:B------:R-:W-:Y:S02]  /*4360*/  ISETP.GE.AND P2, PT, R9, R232, PT ;  /* 0x000000e80900720c */ /* 0x000fe40003f46270 */
[----:B------:R-:W-:Y:S01]  /*4370*/  FSEL R153, R26, -INF , !P4 ;  /* 0xff8000001a997808 */ /* 0x000fe20006000000 */
[----:B------:R-:W-:Y:S01]  /*4380*/  FMUL.FTZ R3, R105, UR26 ;  /* 0x0000001a69037c20 */ /* 0x000fe20008410000 */
[----:B------:R-:W-:Y:S02]  /*4390*/  FMNMX.FTZ R0, R90, R0, !PT ;  /* 0x000000005a007209 */ /* 0x000fe40007810000 */
[----:B------:R-:W-:Y:S02]  /*43a0*/  ISETP.GE.AND P5, PT, R13, R232, PT ;  /* 0x000000e80d00720c */ /* 0x000fe40003fa6270 */
[----:B--2---:R-:W-:Y:S02]  /*43b0*/  FMNMX.FTZ R103, R103, R5, !PT ;  /* 0x0000000567677209 */ /* 0x004fe40007810000 */
[----:B------:R-:W-:Y:S01]  /*43c0*/  ISETP.LT.OR P2, PT, R9, R227, P2 ;  /* 0x000000e30900720c */ /* 0x000fe20001741670 */
[----:B------:R-:W1:Y:S01]  /*43d0*/  SHFL.BFLY PT, R5, R102, 0x1, 0x1f ;  /* 0x0c201f0066057f89 */ /* 0x000e6200000e0000 */
[----:B------:R-:W-:-:S02]  /*43e0*/  FSETP.NEU.FTZ.AND P4, PT, R105, -INF , PT ;  /* 0xff8000006900780b */ /* 0x000fc40003f9d000 */
[----:B------:R-:W-:Y:S02]  /*43f0*/  FSEL R152, R27, -INF , !P3 ;  /* 0xff8000001b987808 */ /* 0x000fe40005800000 */
[----:B------:R-:W-:Y:S02]  /*4400*/  FMNMX.FTZ R0, R153, R0, !PT ;  /* 0x0000000099007209 */ /* 0x000fe40007810000 */
[----:B------:R-:W-:Y:S01]  /*4410*/  ISETP.LT.OR P5, PT, R13, R227, P5 ;  /* 0x000000e30d00720c */ /* 0x000fe20002fa1670 */
[----:B------:R-:W-:Y:S01]  /*4420*/  FMUL.FTZ R13, R103, UR26 ;  /* 0x0000001a670d7c20 */ /* 0x000fe20008410000 */
[----:B------:R-:W-:Y:S02]  /*4430*/  FSEL R3, R3, RZ, P4 ;  /* 0x000000ff03037208 */ /* 0x000fe40002000000 */
[----:B------:R-:W-:Y:S02]  /*4440*/  FSEL R106, R78, -INF , !P2 ;  /* 0xff8000004e6a7808 */ /* 0x000fe40005000000 */
[----:B------:R-:W-:Y:S01]  /*4450*/  FMNMX.FTZ R0, R152, R0, !PT ;  /* 0x0000000098007209 */ /* 0x000fe20007810000 */
[----:B------:R-:W-:Y:S01]  /*4460*/  FFMA.FTZ R4, R20, UR26, -R3 ;  /* 0x0000001a14047c23 */ /* 0x000fe20008010803 */
[----:B------:R-:W-:-:S02]  /*4470*/  FSETP.NEU.FTZ.AND P3, PT, R103, -INF , PT ;  /* 0xff8000006700780b */ /* 0x000fc40003f7d000 */
[-C--:B------:R-:W-:Y:S01]  /*4480*/  ISETP.GE.AND P2, PT, R15, R232.reuse, PT ;  /* 0x000000e80f00720c */ /* 0x080fe20003f46270 */
[----:B------:R2:W-:Y:S01]  /*4490*/  MUFU.EX2 R191, R4 ;  /* 0x0000000400bf7308 */ /* 0x0005e20000000800 */
[----:B------:R-:W-:Y:S02]  /*44a0*/  ISETP.GE.AND P1, PT, R12, R232, PT ;  /* 0x000000e80c00720c */ /* 0x000fe40003f26270 */
[----:B------:R-:W-:Y:S02]  /*44b0*/  FSEL R107, R79, -INF , !P6 ;  /* 0xff8000004f6b7808 */ /* 0x000fe40007000000 */
[----:B------:R-:W-:Y:S02]  /*44c0*/  FMNMX.FTZ R0, R106, R0, !PT ;  /* 0x000000006a007209 */ /* 0x000fe40007810000 */
[----:B------:R-:W-:Y:S02]  /*44d0*/  FSEL R13, R13, RZ, P3 ;  /* 0x000000ff0d0d7208 */ /* 0x000fe40001800000 */
[----:B------:R-:W-:-:S02]  /*44e0*/  ISETP.LT.OR P2, PT, R15, R227, P2 ;  /* 0x000000e30f00720c */ /* 0x000fc40001741670 */
[----:B------:R-:W-:Y:S02]  /*44f0*/  ISETP.LT.OR P1, PT, R12, R227, P1 ;  /* 0x000000e30c00720c */ /* 0x000fe40000f21670 */
[----:B------:R-:W-:Y:S02]  /*4500*/  FSEL R15, R30, -INF , !P5 ;  /* 0xff8000001e0f7808 */ /* 0x000fe40006800000 */
[----:B------:R-:W-:Y:S01]  /*4510*/  FMNMX.FTZ R0, R107, R0, !PT ;  /* 0x000000006b007209 */ /* 0x000fe20007810000 */
[----:B--2---:R-:W-:Y:S01]  /*4520*/  FFMA.FTZ R4, R21, UR26, -R13 ;  /* 0x0000001a15047c23 */ /* 0x004fe2000801080d */
[----:B------:R-:W-:Y:S02]  /*4530*/  ISETP.GE.AND P3, PT, R16, R232, PT ;  /* 0x000000e81000720c */ /* 0x000fe40003f66270 */
[----:B------:R-:W-:Y:S01]  /*4540*/  FSEL R201, R31, -INF , !P1 ;  /* 0xff8000001fc97808 */ /* 0x000fe20004800000 */
[----:B------:R2:W-:Y:S01]  /*4550*/  MUFU.EX2 R187, R4 ;  /* 0x0000000400bb7308 */ /* 0x0005e20000000800 */
[----:B------:R-:W-:-:S02]  /*4560*/  FMNMX.FTZ R0, R15, R0, !PT ;  /* 0x000000000f007209 */ /* 0x000fc40007810000 */
[----:B------:R-:W-:Y:S02]  /*4570*/  ISETP.LT.OR P3, PT, R16, R227, P3 ;  /* 0x000000e31000720c */ /* 0x000fe40001f61670 */
[----:B------:R-:W-:Y:S02]  /*4580*/  FSEL R202, R38, -INF , !P2 ;  /* 0xff80000026ca7808 */ /* 0x000fe40005000000 */
[----:B------:R-:W-:Y:S02]  /*4590*/  FMNMX.FTZ R0, R201, R0, !PT ;  /* 0x00000000c9007209 */ /* 0x000fe40007810000 */
[----:B------:R-:W-:Y:S02]  /*45a0*/  FSEL R211, R39, -INF , !P3 ;  /* 0xff80000027d37808 */ /* 0x000fe40005800000 */
[----:B-1----:R-:W-:Y:S01]  /*45b0*/  FMNMX.FTZ R102, R102, R5, !PT ;  /* 0x0000000566667209 */ /* 0x002fe20007810000 */
[----:B------:R-:W-:-:S03]  /*45c0*/  FFMA.FTZ R5, R23, UR26, -R13 ;  /* 0x0000001a17057c23 */ /* 0x000fc6000801080d */
[----:B------:R-:W-:Y:S01]  /*45d0*/  FSETP.NEU.FTZ.AND P1, PT, R102, -INF , PT ;  /* 0xff8000006600780b */ /* 0x000fe20003f3d000 */
[----:B------:R1:W-:Y:S01]  /*45e0*/  MUFU.EX2 R189, R5 ;  /* 0x0000000500bd7308 */ /* 0x0003e20000000800 */
[----:B--2---:R-:W-:Y:S01]  /*45f0*/  FFMA.FTZ R4, R22, UR26, -R13 ;  /* 0x0000001a16047c23 */ /* 0x004fe2000801080d */
[----:B------:R-:W-:-:S05]  /*4600*/  FMUL.FTZ R12, R102, UR26 ;  /* 0x0000001a660c7c20 */ /* 0x000fca0008410000 */
[----:B------:R-:W-:Y:S01]  /*4610*/  FSEL R12, R12, RZ, P1 ;  /* 0x000000ff0c0c7208 */ /* 0x000fe20000800000 */
[----:B------:R2:W-:Y:S01]  /*4620*/  MUFU.EX2 R190, R4 ;  /* 0x0000000400be7308 */ /* 0x0005e20000000800 */
[----:B-1----:R-:W-:Y:S01]  /*4630*/  IMAD R5, R150, 0x20, R149 ;  /* 0x0000002096057824 */ /* 0x002fe200078e0295 */
[----:B--2---:R-:W-:Y:S01]  /*4640*/  FMNMX.FTZ R4, R202, R0, !PT ;  /* 0x00000000ca047209 */ /* 0x004fe20007810000 */
[----:B------:R-:W-:-:S03]  /*4650*/  FFMA.FTZ R0, R32, UR26, -R13 ;  /* 0x0000001a20007c23 */ /* 0x000fc6000801080d */
[----:B------:R-:W-:Y:S02]  /*4660*/  FMNMX.FTZ R4, R211, R4, !PT ;  /* 0x00000004d3047209 */ /* 0x000fe40007810000 */
[----:B------:R1:W-:Y:S03]  /*4670*/  MUFU.EX2 R57, R0 ;  /* 0x0000000000397308 */ /* 0x0003e60000000800 */
[----:B------:R-:W2:Y:S01]  /*4680*/  SHFL.BFLY PT, R6, R4, 0x2, 0x1f ;  /* 0x0c401f0004067f89 */ /* 0x000ea200000e0000 */
[----:B-1----:R-:W-:Y:S02]  /*4690*/  IMAD.IADD R0, R148, 0x1, R5 ;  /* 0x0000000194007824 */ /* 0x002fe400078e0205 */
[----:B------:R-:W-:-:S03]  /*46a0*/  FFMA.FTZ R5, R33, UR26, -R12 ;  /* 0x0000001a21057c23 */ /* 0x000fc6000801080c */
[----:B------:R-:W-:Y:S01]  /*46b0*/  LEA R220, R0, UR4, 0x1 ;  /* 0x0000000400dc7c11 */ /* 0x000fe2000f8e08ff */
[----:B------:R-:W-:Y:S01]  /*46c0*/  FFMA.FTZ R0, R34, UR26, -R12 ;  /* 0x0000001a22007c23 */ /* 0x000fe2000801080c */
        /* <DEDUP_REMOVED lines=10> */
[----:B-1----:R-:W-:Y:S01]  /*4770*/  FFMA.FTZ R0, R35, UR26, -R12 ;  /* 0x0000001a23007c23 */ /* 0x002fe2000801080c */
[----:B---3--:R-:W-:-:S02]  /*4780*/  F2FP.BF16.F32.PACK_AB R5, R185, R186 ;  /* 0x000000bab905723e */ /* 0x008fc400000010ff */
[----:B------:R-:W-:Y:S01]  /*4790*/  LDSM.16.MT88.4 R32, [R220+0xb400] ;  /* 0x00b40000dc20783b */ /* 0x000fe20000004200 */
[----:B------:R2:W1:Y:S01]  /*47a0*/  MUFU.EX2 R192, R0 ;  /* 0x0000000000c07308 */ /* 0x0004620000000800 */
[----:B-----5:R-:W-:Y:S02]  /*47b0*/  FFMA.FTZ R2, R40, UR26, -R3 ;  /* 0x0000001a28027c23 */ /* 0x020fe40008010803 */
[----:B------:R-:W-:Y:S05]  /*47c0*/  LDSM.16.MT88.4 R40, [R220+0xb000] ;  /* 0x00b00000dc28783b */ /* 0x000fea0000004200 */
[----:B------:R3:W-:Y:S01]  /*47d0*/  MUFU.EX2 R58, R2 ;  /* 0x00000002003a7308 */ /* 0x0007e20000000800 */
[----:B--2---:R-:W-:-:S02]  /*47e0*/  FMNMX.FTZ R0, R4, R6, !PT ;  /* 0x0000000604007209 */ /* 0x004fc40007810000 */
[----:B------:R-:W-:Y:S02]  /*47f0*/  F2FP.BF16.F32.PACK_AB R4, R190, R187 ;  /* 0x000000bbbe04723e */ /* 0x000fe400000010ff */
[----:B------:R-:W-:Y:S01]  /*4800*/  F2FP.BF16.F32.PACK_AB R6, R57, R189 ;  /* 0x000000bd3906723e */ /* 0x000fe200000010ff */
[----:B------:R-:W2:Y:S01]  /*4810*/  SHFL.BFLY PT, R8, R0, 0x1, 0x1f ;  /* 0x0c201f0000087f89 */ /* 0x000ea200000e0000 */
[----:B-1----:R-:W-:Y:S01]  /*4820*/  F2FP.BF16.F32.PACK_AB R7, R181, R192 ;  /* 0x000000c0b507723e */ /* 0x002fe200000010ff */
[--C-:B---3--:R-:W-:Y:S02]  /*4830*/  FFMA.FTZ R2, R48, UR26, -R3.reuse ;  /* 0x0000001a30027c23 */ /* 0x108fe40008010803 */
[----:B------:R-:W1:Y:S02]  /*4840*/  LDSM.16.MT88.4 R48, [R222+0xb000] ;  /* 0x00b00000de30783b */ /* 0x000e640000004200 */
[----:B------:R3:W-:Y:S02]  /*4850*/  MUFU.EX2 R188, R2 ;  /* 0x0000000200bc7308 */ /* 0x0007e40000000800 */
[C---:B----4-:R-:W-:Y:S06]  /*4860*/  HMMA.16816.F32.BF16 R112, R4.reuse, R36, RZ ;  /* 0x000000240470723c */ /* 0x050fec00000418ff */
[C---:B------:R-:W-:Y:S06]  /*4870*/  HMMA.16816.F32.BF16 R76, R4.reuse, R38, RZ ;  /* 0x00000026044c723c */ /* 0x040fec00000418ff */
[----:B------:R-:W-:Y:S01]  /*4880*/  HMMA.16816.F32.BF16 R124, R4, R16, RZ ;  /* 0x00000010047c723c */ /* 0x000fe200000418ff */
[----:B---3--:R-:W-:Y:S01]  /*4890*/  FFMA.FTZ R2, R52, UR26, -R3 ;  /* 0x0000001a34027c23 */ /* 0x008fe20008010803 */
[----:B--2---:R-:W-:-:S04]  /*48a0*/  FMNMX.FTZ R104, R0, R8, !PT ;  /* 0x0000000800687209 */ /* 0x004fc80007810000 */
[----:B------:R-:W-:Y:S01]  /*48b0*/  HMMA.16816.F32.BF16 R108, R4, R40, RZ ;  /* 0x00000028046c723c */ /* 0x000fe200000418ff */
[----:B------:R2:W3:Y:S01]  /*48c0*/  MUFU.EX2 R168, R2 ;  /* 0x0000000200a87308 */ /* 0x0004e20000000800 */
[C---:B------:R-:W-:Y:S01]  /*48d0*/  FSETP.NEU.FTZ.AND P1, PT, R104.reuse, -INF , PT ;  /* 0xff8000006800780b */ /* 0x040fe20003f3d000 */
[----:B------:R-:W-:-:S03]  /*48e0*/  FMUL.FTZ R0, R104, UR26 ;  /* 0x0000001a68007c20 */ /* 0x000fc60008410000 */
[----:B------:R-:W-:Y:S02]  /*48f0*/  HMMA.16816.F32.BF16 R120, R4, R20, RZ ;  /* 0x000000140478723c */ /* 0x000fe400000418ff */
[----:B------:R-:W-:-:S04]  /*4900*/  FSEL R0, R0, RZ, P1 ;  /* 0x000000ff00007208 */ /* 0x000fc80000800000 */
[C---:B------:R-:W-:Y:S06]  /*4910*/  HMMA.16816.F32.BF16 R116, R4.reuse, R24, RZ ;  /* 0x000000180474723c */ /* 0x040fec00000418ff */
[----:B------:R-:W-:Y:S01]  /*4920*/  HMMA.16816.F32.BF16 R92, R4, R18, RZ ;  /* 0x00000012045c723c */ /* 0x000fe200000418ff */
[----:B--2---:R-:W-:-:S04]  /*4930*/  FFMA.FTZ R2, R53, UR26, -R3 ;  /* 0x0000001a35027c23 */ /* 0x004fc80008010803 */
[----:B------:R2:W-:Y:S01]  /*4940*/  MUFU.EX2 R56, R2 ;  /* 0x0000000200387308 */ /* 0x0005e20000000800 */
[C---:B-1----:R-:W-:Y:S06]  /*4950*/  HMMA.16816.F32.BF16 R96, R4.reuse, R48, RZ ;  /* 0x000000300460723c */ /* 0x042fec00000418ff */
[C---:B------:R-:W-:Y:S06]  /*4960*/  HMMA.16816.F32.BF16 R84, R4.reuse, R22, RZ ;  /* 0x000000160454723c */ /* 0x040fec00000418ff */
[----:B------:R-:W-:Y:S01]  /*4970*/  HMMA.16816.F32.BF16 R80, R4, R26, RZ ;  /* 0x0000001a0450723c */ /* 0x000fe200000418ff */
[----:B--2---:R-:W-:-:S05]  /*4980*/  FFMA.FTZ R2, R54, UR26, -R3 ;  /* 0x0000001a36027c23 */ /* 0x004fca0008010803 */
[----:B------:R-:W-:Y:S01]  /*4990*/  HMMA.16816.F32.BF16 R72, R4, R42, RZ ;  /* 0x0000002a0448723c */ /* 0x000fe200000418ff */
[----:B------:R1:W-:Y:S02]  /*49a0*/  MUFU.EX2 R166, R2 ;  /* 0x0000000200a67308 */ /* 0x0003e40000000800 */
[----:B-1----:R-:W-:-:S06]  /*49b0*/  FFMA.FTZ R2, R55, UR26, -R0 ;  /* 0x0000001a37027c23 */ /* 0x002fcc0008010800 */
[----:B------:R1:W-:Y:S02]  /*49c0*/  MUFU.EX2 R251, R2 ;  /* 0x0000000200fb7308 */ /* 0x0003e40000000800 */
[--C-:B-1----:R-:W-:Y:S02]  /*49d0*/  FFMA.FTZ R2, R68, UR26, -R0.reuse ;  /* 0x0000001a44027c23 */ /* 0x102fe40008010800 */
[----:B------:R-:W-:Y:S04]  /*49e0*/  HMMA.16816.F32.BF16 R68, R4, R50, RZ ;  /* 0x000000320444723c */ /* 0x000fe800000418ff */
[----:B------:R1:W2:Y:S02]  /*49f0*/  MUFU.EX2 R250, R2 ;  /* 0x0000000200fa7308 */ /* 0x0002a40000000800 */
[----:B-1----:R-:W-:Y:S01]  /*4a00*/  FFMA.FTZ R2, R10, UR26, -R0 ;  /* 0x0000001a0a027c23 */ /* 0x002fe20008010800 */
[----:B---3--:R-:W-:-:S02]  /*4a10*/  F2FP.BF16.F32.PACK_AB R10, R168, R188 ;  /* 0x000000bca80a723e */ /* 0x008fc400000010ff */
[----:B--2---:R-:W-:-:S03]  /*4a20*/  F2FP.BF16.F32.PACK_AB R9, R250, R251 ;  /* 0x000000fbfa09723e */ /* 0x004fc600000010ff */
[----:B------:R1:W-:Y:S02]  /*4a30*/  MUFU.EX2 R235, R2 ;  /* 0x0000000200eb7308 */ /* 0x0003e40000000800 */
[----:B-1----:R-:W-:Y:S01]  /*4a40*/  FFMA.FTZ R2, R14, UR26, -R0 ;  /* 0x0000001a0e027c23 */ /* 0x002fe20008010800 */
[----:B------:R-:W-:-:S05]  /*4a50*/  IMAD.MOV.U32 R14, RZ, RZ, R58 ;  /* 0x000000ffff0e7224 */ /* 0x000fca00078e003a */
[----:B------:R1:W2:Y:S01]  /*4a60*/  MUFU.EX2 R236, R2 ;  /* 0x0000000200ec7308 */ /* 0x0002a20000000800 */
[----:B------:R-:W-:Y:S01]  /*4a70*/  F2FP.BF16.F32.PACK_AB R8, R14, R191 ;  /* 0x000000bf0e08723e */ /* 0x000fe200000010ff */
        /* <DEDUP_REMOVED lines=9> */
[C---:B------:R-:W-:Y:S01]  /*4b10*/  HMMA.16816.F32.BF16 R144, R8.reuse, R22, RZ ;  /* 0x000000160890723c */ /* 0x040fe200000418ff */
[----:B------:R-:W-:Y:S05]  /*4b20*/  LDSM.16.MT88.4 R44, [R222+0xb400] ;  /* 0x00b40000de2c783b */ /* 0x000fea0000004200 */
[C---:B------:R-:W-:Y:S06]  /*4b30*/  HMMA.16816.F32.BF16 R148, R8.reuse, R26, RZ ;  /* 0x0000001a0894723c */ /* 0x040fec00000418ff */
[----:B------:R-:W-:Y:S01]  /*4b40*/  HMMA.16816.F32.BF16 R156, R8, R42, RZ ;  /* 0x0000002a089c723c */ /* 0x000fe200000418ff */
[----:B------:R-:W-:Y:S01]  /*4b50*/  LDSM.16.MT88.4 R40, [R222+0x9800] ;  /* 0x00980000de28783b */ /* 0x000fe20000004200 */
[----:B--2---:R-:W-:-:S04]  /*4b60*/  FFMA.FTZ R2, R64, UR26, -R13 ;  /* 0x0000001a40027c23 */ /* 0x004fc8000801080d */
[----:B------:R-:W-:Y:S01]  /*4b70*/  HMMA.16816.F32.BF16 R160, R8, R50, RZ ;  /* 0x0000003208a0723c */ /* 0x000fe200000418ff */
[----:B------:R2:W-:Y:S02]  /*4b80*/  MUFU.EX2 R252, R2 ;  /* 0x0000000200fc7308 */ /* 0x0005e40000000800 */
[----:B--2---:R-:W-:-:S03]  /*4b90*/  FFMA.FTZ R2, R65, UR26, -R13 ;  /* 0x0000001a41027c23 */ /* 0x004fc6000801080d */
[----:B------:R-:W-:Y:S01]  /*4ba0*/  HMMA.16816.F32.BF16 R64, R8, R20, RZ ;  /* 0x000000140840723c */ /* 0x000fe200000418ff */
[----:B------:R-:W-:Y:S02]  /*4bb0*/  LDSM.16.MT88.4 R20, [R220+0x9400] ;  /* 0x00940000dc14783b */ /* 0x000fe40000004200 */
[----:B------:R2:W3:Y:S02]  /*4bc0*/  MUFU.EX2 R194, R2 ;  /* 0x0000000200c27308 */ /* 0x0004e40000000800 */
[----:B--2---:R-:W-:Y:S01]  /*4bd0*/  FFMA.FTZ R2, R60, UR26, -R13 ;  /* 0x0000001a3c027c23 */ /* 0x004fe2000801080d */
[----:B---3--:R-:W-:-:S05]  /*4be0*/  F2FP.BF16.F32.PACK_AB R4, R194, R252 ;  /* 0x000000fcc204723e */ /* 0x008fca00000010ff */
[----:B------:R2:W-:Y:S02]  /*4bf0*/  MUFU.EX2 R196, R2 ;  /* 0x0000000200c47308 */ /* 0x0005e40000000800 */
[----:B--2---:R-:W-:Y:S02]  /*4c00*/  FFMA.FTZ R2, R61, UR26, -R13 ;  /* 0x0000001a3d027c23 */ /* 0x004fe4000801080d */
[----:B------:R-:W-:Y:S01]  /*4c10*/  HMMA.16816.F32.BF16 R60, R8, R24, RZ ;  /* 0x00000018083c723c */ /* 0x000fe200000418ff */
[----:B------:R-:W2:Y:S03]  /*4c20*/  LDSM.16.MT88.4 R24, [R220+0xa400] ;  /* 0x00a40000dc18783b */ /* 0x000ea60000004200 */
[----:B------:R3:W4:Y:S02]  /*4c30*/  MUFU.EX2 R180, R2 ;  /* 0x0000000200b47308 */ /* 0x0007240000000800 */
[----:B---3--:R-:W-:Y:S01]  /*4c40*/  FFMA.FTZ R2, R100, UR26, -R12 ;  /* 0x0000001a64027c23 */ /* 0x008fe2000801080c */
[----:B------:R-:W-:Y:S01]  /*4c50*/  IMAD.MOV.U32 R100, RZ, RZ, R57 ;  /* 0x000000ffff647224 */ /* 0x000fe200078e0039 */
[----:B----4-:R-:W-:-:S04]  /*4c60*/  F2FP.BF16.F32.PACK_AB R6, R180, R196 ;  /* 0x000000c4b406723e */ /* 0x010fc800000010ff */
[----:B------:R3:W-:Y:S02]  /*4c70*/  MUFU.EX2 R246, R2 ;  /* 0x0000000200f67308 */ /* 0x0007e40000000800 */
[----:B---3--:R-:W-:Y:S01]  /*4c80*/  FFMA.FTZ R2, R101, UR26, -R12 ;  /* 0x0000001a65027c23 */ /* 0x008fe2000801080c */
[----:B------:R-:W-:Y:S02]  /*4c90*/  IMAD.MOV.U32 R101, RZ, RZ, R56 ;  /* 0x000000ffff657224 */ /* 0x000fe400078e0038 */
[----:B------:R-:W-:Y:S03]  /*4ca0*/  HMMA.16816.F32.BF16 R56, R8, R36, RZ ;  /* 0x000000240838723c */ /* 0x000fe600000418ff */
[----:B------:R3:W4:Y:S02]  /*4cb0*/  MUFU.EX2 R249, R2 ;  /* 0x0000000200f97308 */ /* 0x0007240000000800 */
[----:B---3--:R-:W-:Y:S01]  /*4cc0*/  FFMA.FTZ R2, R132, UR26, -R12 ;  /* 0x0000001a84027c23 */ /* 0x008fe2000801080c */
[----:B----4-:R-:W-:-:S05]  /*4cd0*/  F2FP.BF16.F32.PACK_AB R5, R249, R246 ;  /* 0x000000f6f905723e */ /* 0x010fca00000010ff */
[----:B------:R3:W-:Y:S02]  /*4ce0*/  MUFU.EX2 R248, R2 ;  /* 0x0000000200f87308 */ /* 0x0007e40000000800 */
[----:B---3--:R-:W-:Y:S02]  /*4cf0*/  FFMA.FTZ R2, R133, UR26, -R12 ;  /* 0x0000001a85027c23 */ /* 0x008fe4000801080c */
[C---:B------:R-:W-:Y:S04]  /*4d00*/  HMMA.16816.F32.BF16 R132, R8.reuse, R38, RZ ;  /* 0x000000260884723c */ /* 0x040fe800000418ff */
[----:B------:R3:W4:Y:S02]  /*4d10*/  MUFU.EX2 R247, R2 ;  /* 0x0000000200f77308 */ /* 0x0007240000000800 */
[----:B------:R-:W-:Y:S01]  /*4d20*/  HMMA.16816.F32.BF16 R36, R8, R48, RZ ;  /* 0x000000300824723c */ /* 0x000fe200000418ff */
[----:B------:R-:W-:Y:S06]  /*4d30*/  LDSM.16.MT88.4 R48, [R220+0x9800] ;  /* 0x00980000dc30783b */ /* 0x000fec0000004200 */
[----:B------:R-:W-:-:S02]  /*4d40*/  F2FP.BF16.F32.PACK_AB R8, R166, R101 ;  /* 0x00000065a608723e */ /* 0x000fc400000010ff */
[----:B------:R-:W-:Y:S01]  /*4d50*/  F2FP.BF16.F32.PACK_AB R10, R195, R193 ;  /* 0x000000c1c30a723e */ /* 0x000fe200000010ff */
[----:B---3--:R-:W-:Y:S01]  /*4d60*/  FFMA.FTZ R2, R89, UR26, -R0 ;  /* 0x0000001a59027c23 */ /* 0x008fe20008010800 */
[----:B----4-:R-:W-:-:S03]  /*4d70*/  F2FP.BF16.F32.PACK_AB R7, R247, R248 ;  /* 0x000000f8f707723e */ /* 0x010fc600000010ff */
[----:B------:R3:W-:Y:S04]  /*4d80*/  MUFU.EX2 R218, R2 ;  /* 0x0000000200da7308 */ /* 0x0007e80000000800 */
[C---:B------:R-:W-:Y:S06]  /*4d90*/  HMMA.16816.F32.BF16 R108, R4.reuse, R32, R108 ;  /* 0x00000020046c723c */ /* 0x040fec000004186c */
[C---:B-1----:R-:W-:Y:S06]  /*4da0*/  HMMA.16816.F32.BF16 R140, R4.reuse, R18, R84 ;  /* 0x00000012048c723c */ /* 0x042fec0000041854 */
[----:B--2---:R-:W-:Y:S01]  /*4db0*/  HMMA.16816.F32.BF16 R84, R4, R26, R80 ;  /* 0x0000001a0454723c */ /* 0x004fe20000041850 */
[----:B---3--:R-:W-:-:S04]  /*4dc0*/  FFMA.FTZ R2, R88, UR26, -R0 ;  /* 0x0000001a58027c23 */ /* 0x008fc80008010800 */
[----:B------:R1:W2:Y:S01]  /*4dd0*/  MUFU.EX2 R219, R2 ;  /* 0x0000000200db7308 */ /* 0x0002a20000000800 */
[C---:B------:R-:W-:Y:S06]  /*4de0*/  HMMA.16816.F32.BF16 R80, R4.reuse, R30, R76 ;  /* 0x0000001e0450723c */ /* 0x040fec000004184c */
[C---:B------:R-:W-:Y:S06]  /*4df0*/  HMMA.16816.F32.BF16 R76, R4.reuse, R34, R72 ;  /* 0x00000022044c723c */ /* 0x040fec0000041848 */
[----:B------:R-:W-:Y:S01]  /*4e00*/  HMMA.16816.F32.BF16 R72, R4, R46, R68 ;  /* 0x0000002e0448723c */ /* 0x000fe20000041844 */
[----:B-1----:R-:W-:Y:S01]  /*4e10*/  FFMA.FTZ R2, R91, UR26, -R0 ;  /* 0x0000001a5b027c23 */ /* 0x002fe20008010800 */
[----:B--2---:R-:W-:-:S04]  /*4e20*/  F2FP.BF16.F32.PACK_AB R9, R219, R218 ;  /* 0x000000dadb09723e */ /* 0x004fc800000010ff */
[C---:B------:R-:W-:Y:S01]  /*4e30*/  HMMA.16816.F32.BF16 R120, R4.reuse, R16, R120 ;  /* 0x000000100478723c */ /* 0x040fe20000041878 */
[----:B------:R1:W-:Y:S05]  /*4e40*/  MUFU.EX2 R217, R2 ;  /* 0x0000000200d97308 */ /* 0x0003ea0000000800 */
[C---:B------:R-:W-:Y:S06]  /*4e50*/  HMMA.16816.F32.BF16 R124, R4.reuse, R20, R124 ;  /* 0x00000014047c723c */ /* 0x040fec000004187c */
[C---:B------:R-:W-:Y:S06]  /*4e60*/  HMMA.16816.F32.BF16 R116, R4.reuse, R24, R116 ;  /* 0x000000180474723c */ /* 0x040fec0000041874 */
[----:B------:R-:W-:Y:S01]  /*4e70*/  HMMA.16816.F32.BF16 R96, R4, R44, R96 ;  /* 0x0000002c0460723c */ /* 0x000fe20000041860 */
[----:B-1----:R-:W-:-:S04]  /*4e80*/  FFMA.FTZ R2, R90, UR26, -R0 ;  /* 0x0000001a5a027c23 */ /* 0x002fc80008010800 */
[----:B------:R1:W2:Y:S01]  /*4e90*/  MUFU.EX2 R216, R2 ;  /* 0x0000000200d87308 */ /* 0x0002a20000000800 */
[C---:B------:R-:W-:Y:S06]  /*4ea0*/  HMMA.16816.F32.BF16 R92, R4.reuse, R22, R92 ;  /* 0x00000016045c723c */ /* 0x040fec000004185c */
[----:B------:R-:W-:Y:S01]  /*4eb0*/  HMMA.16816.F32.BF16 R112, R4, R28, R112 ;  /* 0x0000001c0470723c */ /* 0x000fe20000041870 */
[----:B-1----:R-:W-:Y:S01]  /*4ec0*/  FFMA.FTZ R2, R154, UR26, -R3 ;  /* 0x0000001a9a027c23 */ /* 0x002fe20008010803 */
[----:B--2---:R-:W-:Y:S01]  /*4ed0*/  F2FP.BF16.F32.PACK_AB R11, R216, R217 ;  /* 0x000000d9d80b723e */ /* 0x004fe200000010ff */
[----:B------:R-:W-:-:S02]  /*4ee0*/  IMAD.MOV.U32 R154, RZ, RZ, R166 ;  /* 0x000000ffff9a7224 */ /* 0x000fc400078e00a6 */
[----:B------:R1:W-:Y:S04]  /*4ef0*/  MUFU.EX2 R245, R2 ;  /* 0x0000000200f57308 */ /* 0x0003e80000000800 */
[C---:B------:R-:W-:Y:S01]  /*4f00*/  HMMA.16816.F32.BF16 R204, R8.reuse, R44, R36 ;  /* 0x0000002c08cc723c */ /* 0x040fe20000041824 */
[----:B------:R-:W2:Y:S05]  /*4f10*/  LDSM.16.MT88.4 R36, [R220+0xa800] ;  /* 0x00a80000dc24783b */ /* 0x000eaa0000004200 */
[----:B------:R-:W-:Y:S01]  /*4f20*/  HMMA.16816.F32.BF16 R160, R8, R46, R160 ;  /* 0x0000002e08a0723c */ /* 0x000fe200000418a0 */
[----:B------:R-:W-:-:S02]  /*4f30*/  IMAD.MOV.U32 R45, RZ, RZ, R188 ;  /* 0x000000ffff2d7224 */ /* 0x000fc400078e00bc */
[----:B------:R-:W-:-:S03]  /*4f40*/  IMAD.MOV.U32 R44, RZ, RZ, R194 ;  /* 0x000000ffff2c7224 */ /* 0x000fc600078e00c2 */
[----:B------:R-:W-:Y:S01]  /*4f50*/  HMMA.16816.F32.BF16 R64, R8, R16, R64 ;  /* 0x000000100840723c */ /* 0x000fe20000041840 */
[----:B-1----:R-:W-:-:S04]  /*4f60*/  FFMA.FTZ R2, R164, UR26, -R13 ;  /* 0x0000001aa4027c23 */ /* 0x002fc8000801080d */
[----:B------:R1:W-:Y:S01]  /*4f70*/  MUFU.EX2 R244, R2 ;  /* 0x0000000200f47308 */ /* 0x0003e20000000800 */
[C---:B------:R-:W-:Y:S06]  /*4f80*/  HMMA.16816.F32.BF16 R68, R8.reuse, R20, R128 ;  /* 0x000000140844723c */ /* 0x040fec0000041880 */
[----:B------:R-:W-:Y:S01]  /*4f90*/  HMMA.16816.F32.BF16 R88, R8, R34, R156 ;  /* 0x000000220858723c */ /* 0x000fe2000004189c */
[----:B-1----:R-:W-:-:S05]  /*4fa0*/  FFMA.FTZ R2, R165, UR26, -R13 ;  /* 0x0000001aa5027c23 */ /* 0x002fca000801080d */
[C---:B------:R-:W-:Y:S01]  /*4fb0*/  HMMA.16816.F32.BF16 R164, R8.reuse, R24, R60 ;  /* 0x0000001808a4723c */ /* 0x040fe2000004183c */
[----:B------:R1:W3:Y:S05]  /*4fc0*/  MUFU.EX2 R243, R2 ;  /* 0x0000000200f37308 */ /* 0x0002ea0000000800 */
[----:B------:R-:W-:Y:S01]  /*4fd0*/  HMMA.16816.F32.BF16 R60, R8, R22, R136 ;  /* 0x00000016083c723c */ /* 0x000fe20000041888 */
[----:B------:R-:W-:Y:S06]  /*4fe0*/  LDSM.16.MT88.4 R20, [R222+0xb800] ;  /* 0x00b80000de14783b */ /* 0x000fec0000004200 */
[----:B------:R-:W-:-:S02]  /*4ff0*/  IMAD.MOV.U32 R136, RZ, RZ, R100 ;  /* 0x000000ffff887224 */ /* 0x000fc400078e0064 */
[----:B------:R-:W-:Y:S02]  /*5000*/  IMAD.MOV.U32 R138, RZ, RZ, R193 ;  /* 0x000000ffff8a7224 */ /* 0x000fe400078e00c1 */
[----:B------:R-:W-:Y:S02]  /*5010*/  IMAD.MOV.U32 R139, RZ, RZ, R192 ;  /* 0x000000ffff8b7224 */ /* 0x000fe400078e00c0 */
[--C-:B-1----:R-:W-:Y:S01]  /*5020*/  FFMA.FTZ R2, R155, UR26, -R13.reuse ;  /* 0x0000001a9b027c23 */ /* 0x102fe2000801080d */
[----:B------:R-:W-:Y:S01]  /*5030*/  IMAD.MOV.U32 R155, RZ, RZ, R168 ;  /* 0x000000ffff9b7224 */ /* 0x000fe200078e00a8 */
[----:B---3--:R-:W-:Y:S01]  /*5040*/  F2FP.BF16.F32.PACK_AB R4, R243, R244 ;  /* 0x000000f4f304723e */ /* 0x008fe200000010ff */
[C---:B------:R-:W-:Y:S01]  /*5050*/  HMMA.16816.F32.BF16 R168, R8.reuse, R28, R56 ;  /* 0x0000001c08a8723c */ /* 0x040fe20000041838 */
[----:B------:R1:W-:Y:S05]  /*5060*/  MUFU.EX2 R242, R2 ;  /* 0x0000000200f27308 */ /* 0x0003ea0000000800 */
[C---:B------:R-:W-:Y:S01]  /*5070*/  HMMA.16816.F32.BF16 R56, R8.reuse, R18, R144 ;  /* 0x000000120838723c */ /* 0x040fe20000041890 */
[----:B------:R-:W3:Y:S05]  /*5080*/  LDSM.16.MT88.4 R16, [R220+0xb800] ;  /* 0x00b80000dc10783b */ /* 0x000eea0000004200 */
[----:B------:R-:W-:Y:S01]  /*5090*/  HMMA.16816.F32.BF16 R28, R8, R30, R132 ;  /* 0x0000001e081c723c */ /* 0x000fe20000041884 */
[----:B-1----:R-:W-:Y:S01]  /*50a0*/  FFMA.FTZ R2, R172, UR26, -R13 ;  /* 0x0000001aac027c23 */ /* 0x002fe2000801080d */
[----:B------:R-:W-:-:S04]  /*50b0*/  IMAD.MOV.U32 R172, RZ, RZ, R196 ;  /* 0x000000ffffac7224 */ /* 0x000fc800078e00c4 */
[C---:B------:R-:W-:Y:S01]  /*50c0*/  HMMA.16816.F32.BF16 R196, R8.reuse, R32, R52 ;  /* 0x0000002008c4723c */ /* 0x040fe20000041834 */
[----:B------:R1:W4:Y:S05]  /*50d0*/  MUFU.EX2 R241, R2 ;  /* 0x0000000200f17308 */ /* 0x00032a0000000800 */
[----:B------:R-:W-:Y:S01]  /*50e0*/  HMMA.16816.F32.BF16 R52, R8, R26, R148 ;  /* 0x0000001a0834723c */ /* 0x000fe20000041894 */
[----:B------:R-:W-:Y:S01]  /*50f0*/  IMAD.MOV.U32 R33, RZ, RZ, R181 ;  /* 0x000000ffff217224 */ /* 0x000fe200078e00b5 */
[----:B------:R-:W5:Y:S01]  /*5100*/  LDSM.16.MT88.4 R24, [R222+0xa800] ;  /* 0x00a80000de18783b */ /* 0x000f620000004200 */
[----:B------:R-:W-:Y:S02]  /*5110*/  IMAD.MOV.U32 R32, RZ, RZ, R180 ;  /* 0x000000ffff207224 */ /* 0x000fe400078e00b4 */
[----:B------:R-:W-:-:S02]  /*5120*/  IMAD.MOV.U32 R137, RZ, RZ, R33 ;  /* 0x000000ffff897224 */ /* 0x000fc400078e0021 */
[----:B------:R-:W-:Y:S02]  /*5130*/  IMAD.MOV.U32 R33, RZ, RZ, R186 ;  /* 0x000000ffff217224 */ /* 0x000fe400078e00ba */
[----:B------:R-:W-:Y:S02]  /*5140*/  IMAD.MOV.U32 R149, RZ, RZ, R172 ;  /* 0x000000ffff957224 */ /* 0x000fe400078e00ac */
[----:B------:R-:W-:Y:S02]  /*5150*/  IMAD.MOV.U32 R150, RZ, RZ, R154 ;  /* 0x000000ffff967224 */ /* 0x000fe400078e009a */
[----:B-1----:R-:W-:Y:S01]  /*5160*/  FFMA.FTZ R2, R178, UR26, -R12 ;  /* 0x0000001ab2027c23 */ /* 0x002fe2000801080c */
[----:B----4-:R-:W-:Y:S01]  /*5170*/  F2FP.BF16.F32.PACK_AB R6, R241, R242 ;  /* 0x000000f2f106723e */ /* 0x010fe200000010ff */
[----:B------:R-:W-:Y:S02]  /*5180*/  IMAD.MOV.U32 R151, RZ, RZ, R155 ;  /* 0x000000ffff977224 */ /* 0x000fe400078e009b */
[----:B------:R1:W-:Y:S01]  /*5190*/  MUFU.EX2 R240, R2 ;  /* 0x0000000200f07308 */ /* 0x0003e20000000800 */
[----:B------:R-:W-:-:S02]  /*51a0*/  IMAD.MOV.U32 R159, RZ, RZ, R150 ;  /* 0x000000ffff9f7224 */ /* 0x000fc400078e0096 */
[----:B------:R-:W-:Y:S02]  /*51b0*/  IMAD.MOV.U32 R154, RZ, RZ, R191 ;  /* 0x000000ffff9a7224 */ /* 0x000fe400078e00bf */
[----:B------:R-:W-:Y:S02]  /*51c0*/  IMAD.MOV.U32 R155, RZ, RZ, R190 ;  /* 0x000000ffff9b7224 */ /* 0x000fe400078e00be */
[----:B------:R-:W-:Y:S02]  /*51d0*/  IMAD.MOV.U32 R150, RZ, RZ, R136 ;  /* 0x000000ffff967224 */ /* 0x000fe400078e0088 */
[----:B------:R-:W-:Y:S02]  /*51e0*/  IMAD.MOV.U32 R172, RZ, RZ, R185 ;  /* 0x000000ffffac7224 */ /* 0x000fe400078e00b9 */
[----:B------:R-:W-:Y:S02]  /*51f0*/  IMAD.MOV.U32 R136, RZ, RZ, R139 ;  /* 0x000000ffff887224 */ /* 0x000fe400078e008b */
[----:B------:R-:W-:-:S02]  /*5200*/  IMAD.MOV.U32 R139, RZ, RZ, R172 ;  /* 0x000000ffff8b7224 */ /* 0x000fc400078e00ac */
[----:B-1----:R-:W-:Y:S01]  /*5210*/  FFMA.FTZ R2, R175, UR26, -R12 ;  /* 0x0000001aaf027c23 */ /* 0x002fe2000801080c */
[----:B------:R-:W-:-:S03]  /*5220*/  IMAD.MOV.U32 R175, RZ, RZ, R189 ;  /* 0x000000ffffaf7224 */ /* 0x000fc600078e00bd */
[----:B------:R1:W4:Y:S02]  /*5230*/  MUFU.EX2 R239, R2 ;  /* 0x0000000200ef7308 */ /* 0x0003240000000800 */
[----:B-1----:R-:W-:Y:S01]  /*5240*/  FFMA.FTZ R2, R174, UR26, -R12 ;  /* 0x0000001aae027c23 */ /* 0x002fe2000801080c */
[----:B------:R-:W-:Y:S01]  /*5250*/  IMAD.MOV.U32 R174, RZ, RZ, R101 ;  /* 0x000000ffffae7224 */ /* 0x000fe200078e0065 */
[----:B----4-:R-:W-:-:S04]  /*5260*/  F2FP.BF16.F32.PACK_AB R5, R239, R240 ;  /* 0x000000f0ef05723e */ /* 0x010fc800000010ff */
[----:B------:R1:W-:Y:S01]  /*5270*/  MUFU.EX2 R238, R2 ;  /* 0x0000000200ee7308 */ /* 0x0003e20000000800 */
[----:B------:R-:W-:Y:S02]  /*5280*/  IMAD.MOV.U32 R148, RZ, RZ, R174 ;  /* 0x000000ffff947224 */ /* 0x000fe400078e00ae */
[----:B-1----:R-:W-:-:S05]  /*5290*/  FFMA.FTZ R2, R176, UR26, -R12 ;  /* 0x0000001ab0027c23 */ /* 0x002fca000801080c */
[----:B------:R1:W4:Y:S02]  /*52a0*/  MUFU.EX2 R237, R2 ;  /* 0x0000000200ed7308 */ /* 0x0003240000000800 */
[----:B-1----:R-:W-:Y:S01]  /*52b0*/  FFMA.FTZ R2, R173, UR26, -R3 ;  /* 0x0000001aad027c23 */ /* 0x002fe20008010803 */
[----:B----4-:R-:W-:-:S05]  /*52c0*/  F2FP.BF16.F32.PACK_AB R7, R237, R238 ;  /* 0x000000eeed07723e */ /* 0x010fca00000010ff */
[----:B------:R1:W4:Y:S02]  /*52d0*/  MUFU.EX2 R181, R2 ;  /* 0x0000000200b57308 */ /* 0x0003240000000800 */
[C---:B------:R-:W-:Y:S06]  /*52e0*/  HMMA.16816.F32.BF16 R140, R4.reuse, R42, R140 ;  /* 0x0000002a048c723c */ /* 0x040fec000004188c */
[C---:B------:R-:W-:Y:S06]  /*52f0*/  HMMA.16816.F32.BF16 R132, R4.reuse, R40, R120 ;  /* 0x000000280484723c */ /* 0x040fec0000041878 */
[----:B--2---:R-:W-:Y:S01]  /*5300*/  HMMA.16816.F32.BF16 R144, R4, R36, R116 ;  /* 0x000000240490723c */ /* 0x004fe20000041874 */
[----:B-1----:R-:W-:Y:S01]  /*5310*/  FFMA.FTZ R2, R177, UR26, -R3 ;  /* 0x0000001ab1027c23 */ /* 0x002fe20008010803 */
[----:B----4-:R-:W-:-:S03]  /*5320*/  F2FP.BF16.F32.PACK_AB R8, R181, R245 ;  /* 0x000000f5b508723e */ /* 0x010fc600000010ff */
[----:B------:R1:W-:Y:S01]  /*5330*/  MUFU.EX2 R180, R2 ;  /* 0x0000000200b47308 */ /* 0x0003e20000000800 */
[C---:B------:R-:W-:Y:S01]  /*5340*/  HMMA.16816.F32.BF16 R128, R4.reuse, R48, R124 ;  /* 0x000000300480723c */ /* 0x040fe2000004187c */
[----:B------:R-:W-:Y:S05]  /*5350*/  LDSM.16.MT88.4 R124, [R220+0x9c00] ;  /* 0x009c0000dc7c783b */ /* 0x000fea0000004200 */
[C---:B------:R-:W-:Y:S06]  /*5360*/  HMMA.16816.F32.BF16 R120, R4.reuse, R50, R92 ;  /* 0x000000320478723c */ /* 0x040fec000004185c */
[----:B---3--:R-:W-:Y:S01]  /*5370*/  HMMA.16816.F32.BF16 R188, R4, R16, R108 ;  /* 0x0000001004bc723c */ /* 0x008fe2000004186c */
[----:B-1----:R-:W-:-:S05]  /*5380*/  FFMA.FTZ R2, R179, UR26, -R3 ;  /* 0x0000001ab3027c23 */ /* 0x002fca0008010803 */
[C---:B------:R-:W-:Y:S01]  /*5390*/  HMMA.16816.F32.BF16 R84, R4.reuse, R38, R84 ;  /* 0x000000260454723c */ /* 0x040fe20000041854 */
[----:B------:R1:W2:Y:S05]  /*53a0*/  MUFU.EX2 R179, R2 ;  /* 0x0000000200b37308 */ /* 0x0002aa0000000800 */
[C---:B------:R-:W-:Y:S06]  /*53b0*/  HMMA.16816.F32.BF16 R76, R4.reuse, R18, R76 ;  /* 0x00000012044c723c */ /* 0x040fec000004184c */
[----:B------:R-:W-:Y:S01]  /*53c0*/  HMMA.16816.F32.BF16 R108, R4, R22, R72 ;  /* 0x00000016046c723c */ /* 0x000fe20000041848 */
[----:B-1----:R-:W-:Y:S01]  /*53d0*/  FFMA.FTZ R2, R184, UR26, -R3 ;  /* 0x0000001ab8027c23 */ /* 0x002fe20008010803 */
[----:B--2---:R-:W-:-:S03]  /*53e0*/  F2FP.BF16.F32.PACK_AB R10, R179, R180 ;  /* 0x000000b4b30a723e */ /* 0x004fc600000010ff */
[----:B------:R1:W-:Y:S02]  /*53f0*/  MUFU.EX2 R178, R2 ;  /* 0x0000000200b27308 */ /* 0x0003e40000000800 */
[----:B-1----:R-:W-:Y:S01]  /*5400*/  FFMA.FTZ R2, R183, UR26, -R3 ;  /* 0x0000001ab7027c23 */ /* 0x002fe20008010803 */
[----:B------:R-:W-:Y:S02]  /*5410*/  IMAD.MOV.U32 R183, RZ, RZ, R32 ;  /* 0x000000ffffb77224 */ /* 0x000fe400078e0020 */
[----:B------:R-:W-:-:S03]  /*5420*/  IMAD.MOV.U32 R32, RZ, RZ, R187 ;  /* 0x000000ffff207224 */ /* 0x000fc600078e00bb */
[----:B------:R1:W2:Y:S01]  /*5430*/  MUFU.EX2 R177, R2 ;  /* 0x0000000200b17308 */ /* 0x0002a20000000800 */
[----:B-----5:R-:W-:Y:S01]  /*5440*/  HMMA.16816.F32.BF16 R184, R4, R24, R112 ;  /* 0x0000001804b8723c */ /* 0x020fe20000041870 */
[--C-:B-1----:R-:W-:Y:S01]  /*5450*/  FFMA.FTZ R2, R182, UR26, -R3.reuse ;  /* 0x0000001ab6027c23 */ /* 0x102fe20008010803 */
[----:B------:R-:W-:Y:S01]  /*5460*/  FFMA.FTZ R3, R200, UR26, -R3 ;  /* 0x0000001ac8037c23 */ /* 0x000fe20008010803 */
[----:B------:R-:W-:-:S04]  /*5470*/  IMAD.MOV.U32 R200, RZ, RZ, R138 ;  /* 0x000000ffffc87224 */ /* 0x000fc800078e008a */
[----:B------:R1:W-:Y:S01]  /*5480*/  MUFU.EX2 R176, R2 ;  /* 0x0000000200b07308 */ /* 0x0003e20000000800 */
[----:B------:R-:W-:Y:S02]  /*5490*/  IMAD.MOV.U32 R138, RZ, RZ, R45 ;  /* 0x000000ffff8a7224 */ /* 0x000fe400078e002d */
[----:B------:R-:W-:Y:S02]  /*54a0*/  IMAD.MOV.U32 R182, RZ, RZ, R195 ;  /* 0x000000ffffb67224 */ /* 0x000fe400078e00c3 */
[----:B------:R-:W-:Y:S07]  /*54b0*/  HMMA.16816.F32.BF16 R192, R4, R20, R96 ;  /* 0x0000001404c0723c */ /* 0x000fee0000041860 */
[----:B--2---:R-:W-:Y:S01]  /*54c0*/  F2FP.BF16.F32.PACK_AB R96, R177, R178 ;  /* 0x000000b2b160723e */ /* 0x004fe200000010ff */
[----:B-1----:R-:W-:-:S04]  /*54d0*/  FFMA.FTZ R2, R153, UR26, -R0 ;  /* 0x0000001a99027c23 */ /* 0x002fc80008010800 */
[----:B------:R1:W-:Y:S02]  /*54e0*/  MUFU.EX2 R101, R2 ;  /* 0x0000000200657308 */ /* 0x0003e40000000800 */
[----:B-1----:R-:W-:-:S06]  /*54f0*/  FFMA.FTZ R2, R152, UR26, -R0 ;  /* 0x0000001a98027c23 */ /* 0x002fcc0008010800 */
[----:B------:R1:W2:Y:S02]  /*5500*/  MUFU.EX2 R100, R2 ;  /* 0x0000000200647308 */ /* 0x0002a40000000800 */
[----:B-1----:R-:W-:Y:S01]  /*5510*/  FFMA.FTZ R2, R106, UR26, -R0 ;  /* 0x0000001a6a027c23 */ /* 0x002fe20008010800 */
[----:B--2---:R-:W-:-:S05]  /*5520*/  F2FP.BF16.F32.PACK_AB R9, R100, R101 ;  /* 0x000000656409723e */ /* 0x004fca00000010ff */
[----:B------:R1:W2:Y:S08]  /*5530*/  MUFU.EX2 R106, R3 ;  /* 0x00000003006a7308 */ /* 0x0002b00000000800 */
[----:B------:R3:W-:Y:S01]  /*5540*/  MUFU.EX2 R47, R2 ;  /* 0x00000002002f7308 */ /* 0x0007e20000000800 */
[----:B-1----:R-:W-:Y:S01]  /*5550*/  IMAD.MOV.U32 R3, RZ, RZ, R154 ;  /* 0x000000ffff037224 */ /* 0x002fe200078e009a */
[----:B--2---:R-:W-:Y:S01]  /*5560*/  F2FP.BF16.F32.PACK_AB R98, R106, R176 ;  /* 0x000000b06a62723e */ /* 0x004fe200000010ff */
[----:B---3--:R-:W-:Y:S01]  /*5570*/  FFMA.FTZ R2, R107, UR26, -R0 ;  /* 0x0000001a6b027c23 */ /* 0x008fe20008010800 */
[----:B------:R-:W-:-:S02]  /*5580*/  IMAD.MOV.U32 R107, RZ, RZ, R149 ;  /* 0x000000ffff6b7224 */ /* 0x000fc400078e0095 */
[----:B------:R-:W-:Y:S02]  /*5590*/  IMAD.MOV.U32 R149, RZ, RZ, R137 ;  /* 0x000000ffff957224 */ /* 0x000fe400078e0089 */
[----:B------:R1:W2:Y:S01]  /*55a0*/  MUFU.EX2 R46, R2 ;  /* 0x00000002002e7308 */ /* 0x0002a20000000800 */
[----:B------:R-:W-:Y:S02]  /*55b0*/  IMAD.MOV.U32 R137, RZ, RZ, R175 ;  /* 0x000000ffff897224 */ /* 0x000fe400078e00af */
[----:B------:R-:W-:Y:S01]  /*55c0*/  HMMA.16816.F32.BF16 R172, R4, R26, R80 ;  /* 0x0000001a04ac723c */ /* 0x000fe20000041850 */
[----:B------:R-:W-:Y:S04]  /*55d0*/  LDSM.16.MT88.4 R4, [R222+0xbc00] ;  /* 0x00bc0000de04783b */ /* 0x000fe80000004200 */
[----:B------:R-:W-:Y:S01]  /*55e0*/  LDSM.16.MT88.4 R80, [R220+0xbc00] ;  /* 0x00bc0000dc50783b */ /* 0x000fe20000004200 */
[----:B-1----:R-:W-:Y:S01]  /*55f0*/  FFMA.FTZ R2, R15, UR26, -R0 ;  /* 0x0000001a0f027c23 */ /* 0x002fe20008010800 */
[----:B--2---:R-:W-:-:S03]  /*5600*/  F2FP.BF16.F32.PACK_AB R11, R46, R47 ;  /* 0x0000002f2e0b723e */ /* 0x004fc600000010ff */
[----:B------:R1:W-:Y:S04]  /*5610*/  MUFU.EX2 R45, R2 ;  /* 0x00000002002d7308 */ /* 0x0003e80000000800 */
[C---:B------:R-:W-:Y:S06]  /*5620*/  HMMA.16816.F32.BF16 R56, R8.reuse, R42, R56 ;  /* 0x0000002a0838723c */ /* 0x040fec0000041838 */
[----:B------:R-:W-:Y:S01]  /*5630*/  HMMA.16816.F32.BF16 R116, R8, R48, R68 ;  /* 0x000000300874723c */ /* 0x000fe20000041844 */
[----:B------:R-:W-:-:S02]  /*5640*/  IMAD.MOV.U32 R42, RZ, RZ, R32 ;  /* 0x000000ffff2a7224 */ /* 0x000fc400078e0020 */
[----:B------:R-:W-:-:S03]  /*5650*/  IMAD.MOV.U32 R43, RZ, RZ, R139 ;  /* 0x000000ffff2b7224 */ /* 0x000fc600078e008b */
[C---:B------:R-:W-:Y:S01]  /*5660*/  HMMA.16816.F32.BF16 R60, R8.reuse, R50, R60 ;  /* 0x00000032083c723c */ /* 0x040fe2000004183c */
[----:B-1----:R-:W-:Y:S01]  /*5670*/  FFMA.FTZ R2, R214, UR26, -R13 ;  /* 0x0000001ad6027c23 */ /* 0x002fe2000801080d */
[----:B------:R-:W-:Y:S02]  /*5680*/  IMAD.MOV.U32 R214, RZ, RZ, R44 ;  /* 0x000000ffffd67224 */ /* 0x000fe400078e002c */
[----:B------:R-:W-:Y:S01]  /*5690*/  IMAD.MOV.U32 R48, RZ, RZ, R148 ;  /* 0x000000ffff307224 */ /* 0x000fe200078e0094 */
[----:B------:R1:W-:Y:S01]  /*56a0*/  MUFU.EX2 R44, R2 ;  /* 0x00000002002c7308 */ /* 0x0003e20000000800 */
[C---:B------:R-:W-:Y:S01]  /*56b0*/  HMMA.16816.F32.BF16 R52, R8.reuse, R38, R52 ;  /* 0x000000260834723c */ /* 0x040fe20000041834 */
[----:B------:R-:W-:Y:S02]  /*56c0*/  IMAD.MOV.U32 R51, RZ, RZ, R150 ;  /* 0x000000ffff337224 */ /* 0x000fe400078e0096 */
[----:B------:R-:W-:Y:S02]  /*56d0*/  IMAD.MOV.U32 R50, RZ, RZ, R151 ;  /* 0x000000ffff327224 */ /* 0x000fe400078e0097 */
[----:B------:R-:W-:Y:S01]  /*56e0*/  IMAD.MOV.U32 R49, RZ, RZ, R159 ;  /* 0x000000ffff317224 */ /* 0x000fe200078e009f */
[C---:B------:R-:W-:Y:S06]  /*56f0*/  HMMA.16816.F32.BF16 R68, R8.reuse, R16, R196 ;  /* 0x000000100844723c */ /* 0x040fec00000418c4 */
[----:B------:R-:W-:Y:S01]  /*5700*/  HMMA.16816.F32.BF16 R64, R8, R40, R64 ;  /* 0x000000280840723c */ /* 0x000fe20000041840 */
[----:B-1----:R-:W-:Y:S01]  /*5710*/  FFMA.FTZ R2, R213, UR26, -R13 ;  /* 0x0000001ad5027c23 */ /* 0x002fe2000801080d */
[----:B------:R-:W-:-:S04]  /*5720*/  IMAD.MOV.U32 R213, RZ, RZ, R149 ;  /* 0x000000ffffd57224 */ /* 0x000fc800078e0095 */
[----:B------:R-:W-:Y:S01]  /*5730*/  HMMA.16816.F32.BF16 R28, R8, R26, R28 ;  /* 0x0000001a081c723c */ /* 0x000fe2000004181c */
[----:B------:R-:W-:Y:S01]  /*5740*/  IMAD.MOV.U32 R40, RZ, RZ, R138 ;  /* 0x000000ffff287224 */ /* 0x000fe200078e008a */
[----:B------:R1:W2:Y:S01]  /*5750*/  MUFU.EX2 R35, R2 ;  /* 0x0000000200237308 */ /* 0x0002a20000000800 */
[----:B------:R-:W-:-:S03]  /*5760*/  IMAD.MOV.U32 R41, RZ, RZ, R137 ;  /* 0x000000ffff297224 */ /* 0x000fc600078e0089 */
[C---:B------:R-:W-:Y:S06]  /*5770*/  HMMA.16816.F32.BF16 R148, R8.reuse, R36, R164 ;  /* 0x000000240894723c */ /* 0x040fec00000418a4 */
[C---:B------:R-:W-:Y:S01]  /*5780*/  HMMA.16816.F32.BF16 R164, R8.reuse, R24, R168 ;  /* 0x0000001808a4723c */ /* 0x040fe200000418a8 */
[----:B------:R-:W-:Y:S05]  /*5790*/  LDSM.16.MT88.4 R168, [R222+0xac00] ;  /* 0x00ac0000dea8783b */ /* 0x000fea0000004200 */
[C---:B------:R-:W-:Y:S01]  /*57a0*/  HMMA.16816.F32.BF16 R36, R8.reuse, R20, R204 ;  /* 0x000000140824723c */ /* 0x040fe200000418cc */
[--C-:B-1----:R-:W-:Y:S01]  /*57b0*/  FFMA.FTZ R2, R210, UR26, -R13.reuse ;  /* 0x0000001ad2027c23 */ /* 0x102fe2000801080d */
[----:B------:R-:W-:Y:S01]  /*57c0*/  IMAD.MOV.U32 R210, RZ, RZ, R136 ;  /* 0x000000ffffd27224 */ /* 0x000fe200078e0088 */
[----:B--2---:R-:W-:Y:S01]  /*57d0*/  F2FP.BF16.F32.PACK_AB R92, R35, R44 ;  /* 0x0000002c235c723e */ /* 0x004fe200000010ff */
[----:B------:R-:W-:Y:S01]  /*57e0*/  LDSM.16.MT88.4 R136, [R222+0x9c00] ;  /* 0x009c0000de88783b */ /* 0x000fe20000004200 */
[----:B------:R1:W-:Y:S01]  /*57f0*/  MUFU.EX2 R34, R2 ;  /* 0x0000000200227308 */ /* 0x0003e20000000800 */
[C---:B------:R-:W-:Y:S06]  /*5800*/  HMMA.16816.F32.BF16 R16, R8.reuse, R18, R88 ;  /* 0x000000120810723c */ /* 0x040fec0000041858 */
[----:B------:R-:W-:Y:S01]  /*5810*/  HMMA.16816.F32.BF16 R20, R8, R22, R160 ;  /* 0x000000160814723c */ /* 0x000fe200000418a0 */
[----:B-1----:R-:W-:Y:S01]  /*5820*/  FFMA.FTZ R2, R208, UR26, -R13 ;  /* 0x0000001ad0027c23 */ /* 0x002fe2000801080d */
[----:B------:R-:W-:-:S03]  /*5830*/  IMAD.MOV.U32 R208, RZ, RZ, R33 ;  /* 0x000000ffffd07224 */ /* 0x000fc600078e0021 */
[----:B------:R1:W2:Y:S02]  /*5840*/  MUFU.EX2 R33, R2 ;  /* 0x0000000200217308 */ /* 0x0002a40000000800 */
[----:B------:R-:W-:-:S04]  /*5850*/  FADD.FTZ R10, R208, R43 ;  /* 0x0000002bd00a7221 */ /* 0x000fc80000010000 */
[----:B------:R-:W-:Y:S01]  /*5860*/  FADD.FTZ R10, R210, R10 ;  /* 0x0000000ad20a7221 */ /* 0x000fe20000010000 */
[--C-:B-1----:R-:W-:Y:S01]  /*5870*/  FFMA.FTZ R2, R203, UR26, -R12.reuse ;  /* 0x0000001acb027c23 */ /* 0x102fe2000801080c */
[----:B------:R-:W-:Y:S01]  /*5880*/  IMAD.MOV.U32 R203, RZ, RZ, R155 ;  /* 0x000000ffffcb7224 */ /* 0x000fe200078e009b */
[----:B--2---:R-:W-:Y:S01]  /*5890*/  F2FP.BF16.F32.PACK_AB R94, R33, R34 ;  /* 0x00000022215e723e */ /* 0x004fe200000010ff */
[----:B------:R-:W1:Y:S01]  /*58a0*/  LDSM.16.MT88.4 R152, [R220+0xac00] ;  /* 0x00ac0000dc98783b */ /* 0x000e620000004200 */
[----:B------:R2:W-:Y:S02]  /*58b0*/  MUFU.EX2 R32, R2 ;  /* 0x0000000200207308 */ /* 0x0005e40000000800 */
[----:B--2---:R-:W-:Y:S01]  /*58c0*/  FFMA.FTZ R2, R209, UR26, -R12 ;  /* 0x0000001ad1027c23 */ /* 0x004fe2000801080c */
[----:B------:R-:W-:-:S05]  /*58d0*/  IMAD.MOV.U32 R209, RZ, RZ, R14 ;  /* 0x000000ffffd17224 */ /* 0x000fca00078e000e */
[----:B------:R2:W3:Y:S01]  /*58e0*/  MUFU.EX2 R15, R2 ;  /* 0x00000002000f7308 */ /* 0x0004e20000000800 */
[----:B------:R-:W-:-:S04]  /*58f0*/  FADD.FTZ R3, R3, R209 ;  /* 0x000000d103037221 */ /* 0x000fc80000010000 */
[----:B------:R-:W-:-:S04]  /*5900*/  FADD.FTZ R3, R40, R3 ;  /* 0x0000000328037221 */ /* 0x000fc80000010000 */
[----:B------:R-:W-:-:S04]  /*5910*/  FADD.FTZ R3, R50, R3 ;  /* 0x0000000332037221 */ /* 0x000fc80000010000 */
[----:B------:R-:W-:Y:S01]  /*5920*/  FADD.FTZ R3, R48, R3 ;  /* 0x0000000330037221 */ /* 0x000fe20000010000 */
[--C-:B--2---:R-:W-:Y:S01]  /*5930*/  FFMA.FTZ R2, R212, UR26, -R12.reuse ;  /* 0x0000001ad4027c23 */ /* 0x104fe2000801080c */
[----:B---3--:R-:W-:Y:S02]  /*5940*/  F2FP.BF16.F32.PACK_AB R93, R15, R32 ;  /* 0x000000200f5d723e */ /* 0x008fe400000010ff */
[----:B------:R-:W-:Y:S01]  /*5950*/  FADD.FTZ R3, R49, R3 ;  /* 0x0000000331037221 */ /* 0x000fe20000010000 */
[----:B------:R2:W-:Y:S02]  /*5960*/  MUFU.EX2 R24, R2 ;  /* 0x0000000200187308 */ /* 0x0005e40000000800 */
[----:B--2---:R-:W-:-:S06]  /*5970*/  FFMA.FTZ R2, R215, UR26, -R12 ;  /* 0x0000001ad7027c23 */ /* 0x004fcc000801080c */
[----:B------:R2:W3:Y:S02]  /*5980*/  MUFU.EX2 R14, R2 ;  /* 0x00000002000e7308 */ /* 0x0004e40000000800 */
[----:B--2---:R-:W-:Y:S01]  /*5990*/  FFMA.FTZ R2, R201, UR26, -R0 ;  /* 0x0000001ac9027c23 */ /* 0x004fe20008010800 */
[----:B---3--:R-:W-:-:S05]  /*59a0*/  F2FP.BF16.F32.PACK_AB R95, R14, R24 ;  /* 0x000000180e5f723e */ /* 0x008fca00000010ff */
[----:B------:R2:W3:Y:S02]  /*59b0*/  MUFU.EX2 R13, R2 ;  /* 0x00000002000d7308 */ /* 0x0004e40000000800 */
[C---:B-1----:R-:W-:Y:S06]  /*59c0*/  HMMA.16816.F32.BF16 R156, R92.reuse, R154, R84 ;  /* 0x0000009a5c9c723c */ /* 0x042fec0000041854 */
[C---:B------:R-:W-:Y:S06]  /*59d0*/  HMMA.16816.F32.BF16 R88, R92.reuse, R4, R192 ;  /* 0x000000045c58723c */ /* 0x040fec00000418c0 */
[----:B------:R-:W-:Y:S01]  /*59e0*/  HMMA.16816.F32.BF16 R112, R92, R124, R128 ;  /* 0x0000007c5c70723c */ /* 0x000fe20000041880 */
[--C-:B--2---:R-:W-:Y:S01]  /*59f0*/  FFMA.FTZ R2, R202, UR26, -R0.reuse ;  /* 0x0000001aca027c23 */ /* 0x104fe20008010800 */
[----:B------:R-:W-:Y:S01]  /*5a00*/  FFMA.FTZ R0, R211, UR26, -R0 ;  /* 0x0000001ad3007c23 */ /* 0x000fe20008010800 */
[----:B---3--:R-:W-:-:S02]  /*5a10*/  F2FP.BF16.F32.PACK_AB R97, R13, R45 ;  /* 0x0000002d0d61723e */ /* 0x008fc400000010ff */
        /* <DEDUP_REMOVED lines=11> */
[----:B------:R-:W-:Y:S01]  /*5ad0*/  FADD.FTZ R2, R213, R10 ;  /* 0x0000000ad5027221 */ /* 0x000fe20000010000 */
[----:B------:R-:W-:Y:S01]  /*5ae0*/  FADD.FTZ R0, R235, R0 ;  /* 0x00000000eb007221 */ /* 0x000fe20000010000 */
[----:B------:R-:W-:Y:S03]  /*5af0*/  HMMA.16816.F32.BF16 R160, R92, R168, R184 ;  /* 0x000000a85ca0723c */ /* 0x000fe600000418b8 */
[----:B------:R-:W-:-:S03]  /*5b00*/  FADD.FTZ R0, R236, R0 ;  /* 0x00000000ec007221 */ /* 0x000fc60000010000 */
[----:B------:R-:W-:Y:S01]  /*5b10*/  HMMA.16816.F32.BF16 R84, R96, R4, R36 ;  /* 0x000000046054723c */ /* 0x000fe20000041824 */
[----:B------:R-:W-:-:S05]  /*5b20*/  FADD.FTZ R0, R218, R0 ;  /* 0x00000000da007221 */ /* 0x000fca0000010000 */
[C---:B------:R-:W-:Y:S01]  /*5b30*/  HMMA.16816.F32.BF16 R172, R92.reuse, R170, R172 ;  /* 0x000000aa5cac723c */ /* 0x040fe200000418ac */
[----:B------:R-:W-:Y:S01]  /*5b40*/  FADD.FTZ R4, R252, R9 ;  /* 0x00000009fc047221 */ /* 0x000fe20000010000 */
[----:B------:R-:W-:Y:S01]  /*5b50*/  FADD.FTZ R5, R246, R2 ;  /* 0x00000002f6057221 */ /* 0x000fe20000010000 */
[----:B------:R-:W-:Y:S02]  /*5b60*/  FADD.FTZ R2, R219, R0 ;  /* 0x00000000db027221 */ /* 0x000fe40000010000 */
        /* <DEDUP_REMOVED lines=43> */
[----:B------:R1:W-:Y:S04]  /*5e20*/  STL [R1+0x14], R4 ;  /* 0x0000140401007387 */ /* 0x0003e80000100800 */
[----:B------:R1:W-:Y:S01]  /*5e30*/  STL [R1+0xc], R3 ;  /* 0x00000c0301007387 */ /* 0x0003e20000100800 */
[----:B------:R-:W-:Y:S03]  /*5e40*/  HMMA.16816.F32.BF16 R76, R92, R82, R76 ;  /* 0x000000525c4c723c */ /* 0x000fe6000004184c */
[----:B------:R1:W-:Y:S03]  /*5e50*/  STL [R1+0x10], R235 ;  /* 0x000010eb01007387 */ /* 0x0003e60000100800 */
[C---:B------:R-:W-:Y:S01]  /*5e60*/  HMMA.16816.F32.BF16 R116, R96.reuse, R124, R116 ;  /* 0x0000007c6074723c */ /* 0x040fe20000041874 */
[----:B------:R1:W-:Y:S05]  /*5e70*/  STL [R1+0x8], R252 ;  /* 0x000008fc01007387 */ /* 0x0003ea0000100800 */
        /* <DEDUP_REMOVED lines=12> */
[----:B-1----:R-:W-:-:S15]  /*5f40*/  @!P0 BRA `(.L_x_169) ;  /* 0x0000008800088947 */ /* 0x002fde0003800000 */
[----:B------:R-:W2:Y:S01]  /*5f50*/  LDL.64 R182, [R1] ;  /* 0x0000000001b67983 */ /* 0x000ea20000100a00 */
[----:B------:R-:W-:Y:S01]  /*5f60*/  UIADD3 UR24, UR25, -0x2, URZ ;  /* 0xfffffffe19187890 */ /* 0x000fe2000fffe03f */
[----:B------:R-:W-:-:S04]  /*5f70*/  DEPBAR.LE SB0, 0x0 ;  /* 0x000080000000791a */ /* 0x000fc80000000000 */
[----:B------:R-:W-:Y:S01]  /*5f80*/  USHF.R.S32.HI UR4, URZ, 0x1f, UR24 ;  /* 0x0000001f3f047899 */ /* 0x000fe20008011418 */
[----:B------:R-:W-:Y:S01]  /*5f90*/  IMAD.U32 R4, RZ, RZ, UR24 ;  /* 0x00000018ff047e24 */ /* 0x000fe2000f8e00ff */
[----:B------:R-:W-:Y:S01]  /*5fa0*/  UIMAD UR5, UR22, UR24, URZ ;  /* 0x00000018160572a4 */ /* 0x000fe2000f8e023f */
[----:B------:R-:W-:Y:S01]  /*5fb0*/  IMAD.U32 R6, RZ, RZ, UR9 ;  /* 0x00000009ff067e24 */ /* 0x000fe2000f8e00ff */
[----:B------:R-:W-:Y:S01]  /*5fc0*/  ULDC.64 UR6, c[0x0][0x220] ;  /* 0x0000880000067ab9 */ /* 0x000fe20000000a00 */
[----:B------:R-:W1:Y:S01]  /*5fd0*/  S2R R107, SR_TID.X ;  /* 0x00000000006b7919 */ /* 0x000e620000002100 */
[----:B------:R-:W-:Y:S01]  /*5fe0*/  UIMAD UR4, UR4, UR23, UR5 ;  /* 0x00000017040472a4 */ /* 0x000fe2000f8e0205 */
[----:B-1----:R-:W-:-:S05]  /*5ff0*/  IMAD.SHL.U32 R107, R107, 0x2, RZ ;  /* 0x000000026b6b7824 */ /* 0x002fca00078e00ff */
[----:B------:R-:W-:Y:S01]  /*6000*/  LOP3.LUT R107, R107, 0x6, RZ, 0xc0, !PT ;  /* 0x000000066b6b7812 */ /* 0x000fe200078ec0ff */
[----:B------:R-:W-:Y:S01]  /*6010*/  BAR.SYNC.DEFER_BLOCKING 0x0 ;  /* 0x0000000000007b1d */ /* 0x000fe20000010000 */
[----:B--2---:R-:W-:-:S04]  /*6020*/  IMAD.WIDE.U32 R4, R4, UR23, R182 ;  /* 0x0000001704047c25 */ /* 0x004fc8000f8e00b6 */
[----:B------:R-:W-:Y:S01]  /*6030*/  VIADD R0, R5, UR4 ;  /* 0x0000000405007c36 */ /* 0x000fe20008000000 */
[C---:B------:R-:W-:Y:S01]  /*6040*/  LEA R2, P0, R4.reuse, UR6, 0x1 ;  /* 0x0000000604027c11 */ /* 0x040fe2000f8008ff */
[----:B------:R-:W-:Y:S01]  /*6050*/  IMAD.U32 R5, RZ, RZ, UR9 ;  /* 0x00000009ff057e24 */ /* 0x000fe2000f8e00ff */
[----:B------:R-:W-:Y:S02]  /*6060*/  UIADD3 UR4, UR25, -0x2, URZ ;  /* 0xfffffffe19047890 */ /* 0x000fe4000fffe03f */
[----:B------:R-:W-:Y:S01]  /*6070*/  LEA.HI.X R3, R4, UR7, R0, 0x1, P0 ;  /* 0x0000000704037c11 */ /* 0x000fe200080f0c00 */
[----:B------:R-:W-:Y:S01]  /*6080*/  IMAD.U32 R0, RZ, RZ, UR8 ;  /* 0x00000008ff007e24 */ /* 0x000fe2000f8e00ff */
[----:B------:R-:W-:Y:S01]  /*6090*/  LEA R4, P0, R5, R2, 0x1 ;  /* 0x0000000205047211 */ /* 0x000fe200078008ff */
[----:B------:R-:W-:Y:S02]  /*60a0*/  UISETP.GT.AND UP0, UPT, UR4, UR15, UPT ;  /* 0x0000000f0400728c */ /* 0x000fe4000bf04270 */
[----:B------:R-:W-:Y:S01]  /*60b0*/  @!PT LDS RZ, [RZ] ;  /* 0x00000000fffff984 */ /* 0x000fe20000000800 */
[----:B------:R-:W-:Y:S01]  /*60c0*/  @!PT LDS RZ, [RZ] ;  /* 0x00000000fffff984 */ /* 0x000fe20000000800 */
[----:B------:R-:W-:Y:S01]  /*60d0*/  @!PT LDS RZ, [RZ] ;  /* 0x00000000fffff984 */ /* 0x000fe20000000800 */
[----:B------:R-:W-:Y:S01]  /*60e0*/  LDGSTS.E.BYPASS.LTC128B.128 [R234+0x9000], desc[UR18][R2.64] ;  /* 0x0900000002ea7fae */ /* 0x000fe2000b901d52 */
[----:B------:R-:W-:-:S03]  /*60f0*/  LEA.HI.X R5, R6, R3, R0, 0x1, P0 ;  /* 0x0000000306057211 */ /* 0x000fc600000f0c00 */
[----:B------:R-:W-:Y:S04]  /*6100*/  LDGSTS.E.BYPASS.LTC128B.128 [R234+0xa000], desc[UR18][R2.64+0x40] ;  /* 0x0a00004002ea7fae */ /* 0x000fe8000b901d52 */
[----:B------:R-:W-:Y:S04]  /*6110*/  LDGSTS.E.BYPASS.LTC128B.128 [R234+0xb000], desc[UR18][R2.64+0x80] ;  /* 0x0b00008002ea7fae */ /* 0x000fe8000b901d52 */
[----:B------:R-:W-:Y:S04]  /*6120*/  LDGSTS.E.BYPASS.LTC128B.128 [R234+0x9800], desc[UR18][R4.64] ;  /* 0x0980000004ea7fae */ /* 0x000fe8000b901d52 */
[----:B------:R-:W-:Y:S04]  /*6130*/  LDGSTS.E.BYPASS.LTC128B.128 [R234+0xa800], desc[UR18][R4.64+0x40] ;  /* 0x0a80004004ea7fae */ /* 0x000fe8000b901d52 */
[----:B------:R1:W-:Y:S04]  /*6140*/  LDGSTS.E.BYPASS.LTC128B.128 [R234+0xb800], desc[UR18][R4.64+0x80] ;  /* 0x0b80008004ea7fae */ /* 0x0003e8000b901d52 */
[----:B------:R-:W-:Y:S04]  /*6150*/  LDSM.16.M88.4 R12, [R224] ;  /* 0x00000000e00c783b */ /* 0x000fe80000000200 */
[----:B------:R-:W2:Y:S04]  /*6160*/  LDSM.16.M88.4 R16, [R221+0x6000] ;  /* 0x00600000dd10783b */ /* 0x000ea80000000200 */
[----:B------:R-:W3:Y:S04]  /*6170*/  LDSM.16.M88.4 R8, [R224+0x1000] ;  /* 0x00100000e008783b */ /* 0x000ee80000000200 */
[----:B------:R-:W4:Y:S04]  /*6180*/  LDSM.16.M88.4 R20, [R221+0x6800] ;  /* 0x00680000dd14783b */ /* 0x000f280000000200 */
[----:B------:R-:W5:Y:S04]  /*6190*/  LDSM.16.M88.4 R24, [R221+0x6400] ;  /* 0x00640000dd18783b */ /* 0x000f680000000200 */
[----:B------:R-:W5:Y:S04]  /*61a0*/  LDSM.16.M88.4 R28, [R221+0x6c00] ;  /* 0x006c0000dd1c783b */ /* 0x000f680000000200 */
[----:B-1----:R-:W-:Y:S04]  /*61b0*/  LDSM.16.M88.4 R4, [R225+0x1000] ;  /* 0x00100000e104783b */ /* 0x002fe80000000200 */
[----:B------:R-:W1:Y:S04]  /*61c0*/  LDSM.16.M88.4 R32, [R223+0x6800] ;  /* 0x00680000df20783b */ /* 0x000e680000000200 */
[----:B------:R-:W1:Y:S04]  /*61d0*/  LDSM.16.M88.4 R36, [R223+0x6400] ;  /* 0x00640000df24783b */ /* 0x000e680000000200 */
[----:B------:R-:W1:Y:S04]  /*61e0*/  LDSM.16.M88.4 R40, [R223+0x6000] ;  /* 0x00600000df28783b */ /* 0x000e680000000200 */
[----:B------:R-:W1:Y:S01]  /*61f0*/  LDSM.16.M88.4 R44, [R223+0x6c00] ;  /* 0x006c0000df2c783b */ /* 0x000e620000000200 */
[-C--:B--2---:R-:W-:Y:S03]  /*6200*/  HMMA.16816.F32.BF16 R216, R12, R16.reuse, RZ ;  /* 0x000000100cd8723c */ /* 0x084fe600000418ff */
[----:B------:R-:W-:Y:S04]  /*6210*/  LDSM.16.M88.4 R56, [R221+0x7000] ;  /* 0x00700000dd38783b */ /* 0x000fe80000000200 */
[----:B------:R-:W-:Y:S01]  /*6220*/  LDSM.16.M88.4 R48, [R221+0x7400] ;  /* 0x00740000dd30783b */ /* 0x000fe20000000200 */
[C---:B---3--:R-:W-:Y:S03]  /*6230*/  HMMA.16816.F32.BF16 R52, R8.reuse, R16, RZ ;  /* 0x000000100834723c */ /* 0x048fe600000418ff */
[----:B------:R-:W0:Y:S03]  /*6240*/  LDGDEPBAR ;  /* 0x00000000000079af */ /* 0x000e260000000000 */
[-C--:B------:R-:W-:Y:S06]  /*6250*/  HMMA.16816.F32.BF16 R212, R8, R18.reuse, RZ ;  /* 0x0000001208d4723c */ /* 0x080fec00000418ff */
[----:B------:R-:W-:Y:S01]  /*6260*/  HMMA.16816.F32.BF16 R208, R12, R18, RZ ;  /* 0x000000120cd0723c */ /* 0x000fe200000418ff */
[----:B------:R-:W2:Y:S05]  /*6270*/  LDSM.16.M88.4 R16, [R225] ;  /* 0x00000000e110783b */ /* 0x000eaa0000000200 */
[C---:B----4-:R-:W-:Y:S06]  /*6280*/  HMMA.16816.F32.BF16 R196, R8.reuse, R22, RZ ;  /* 0x0000001608c4723c */ /* 0x050fec00000418ff */
[C---:B-----5:R-:W-:Y:S06]  /*6290*/  HMMA.16816.F32.BF16 R188, R8.reuse, R24, RZ ;  /* 0x0000001808bc723c */ /* 0x060fec00000418ff */
[C---:B------:R-:W-:Y:S06]  /*62a0*/  HMMA.16816.F32.BF16 R204, R8.reuse, R26, RZ ;  /* 0x0000001a08cc723c */ /* 0x040fec00000418ff */
[C---:B------:R-:W-:Y:S06]  /*62b0*/  HMMA.16816.F32.BF16 R200, R8.reuse, R20, RZ ;  /* 0x0000001408c8723c */ /* 0x040fec00000418ff */
[C---:B------:R-:W-:Y:S06]  /*62c0*/  HMMA.16816.F32.BF16 R192, R8.reuse, R28, RZ ;  /* 0x0000001c08c0723c */ /* 0x040fec00000418ff */
[----:B------:R-:W-:Y:S06]  /*62d0*/  HMMA.16816.F32.BF16 R184, R8, R30, RZ ;  /* 0x0000001e08b8723c */ /* 0x000fec00000418ff */
[C---:B------:R-:W-:Y:S06]  /*62e0*/  HMMA.16816.F32.BF16 R8, R12.reuse, R28, RZ ;  /* 0x0000001c0c08723c */ /* 0x040fec00000418ff */
[C---:B------:R-:W-:Y:S06]  /*62f0*/  HMMA.16816.F32.BF16 R108, R12.reuse, R20, RZ ;  /* 0x000000140c6c723c */ /* 0x040fec00000418ff */
[----:B------:R-:W-:Y:S01]  /*6300*/  HMMA.16816.F32.BF16 R64, R12, R22, RZ ;  /* 0x000000160c40723c */ /* 0x000fe200000418ff */
[----:B------:R-:W3:Y:S05]  /*6310*/  LDSM.16.M88.4 R20, [R224+0x3000] ;  /* 0x00300000e014783b */ /* 0x000eea0000000200 */
[----:B-1----:R-:W-:Y:S06]  /*6320*/  HMMA.16816.F32.BF16 R244, R4, R34, R196 ;  /* 0x0000002204f4723c */ /* 0x002fec00000418c4 */
[C---:B------:R-:W-:Y:S06]  /*6330*/  HMMA.16816.F32.BF16 R180, R12.reuse, R24, RZ ;  /* 0x000000180cb4723c */ /* 0x040fec00000418ff */
[C---:B------:R-:W-:Y:S01]  /*6340*/  HMMA.16816.F32.BF16 R176, R12.reuse, R26, RZ ;  /* 0x0000001a0cb0723c */ /* 0x040fe200000418ff */
[----:B------:R-:W-:Y:S05]  /*6350*/  LDSM.16.M88.4 R24, [R221+0x7c00] ;  /* 0x007c0000dd18783b */ /* 0x000fea0000000200 */
[----:B------:R-:W-:Y:S01]  /*6360*/  HMMA.16816.F32.BF16 R60, R12, R30, RZ ;  /* 0x0000001e0c3c723c */ /* 0x000fe200000418ff */
[----:B------:R-:W1:Y:S05]  /*6370*/  LDSM.16.M88.4 R28, [R221+0x7800] ;  /* 0x00780000dd1c783b */ /* 0x000e6a0000000200 */
[----:B------:R-:W-:Y:S01]  /*6380*/  HMMA.16816.F32.BF16 R12, R4, R36, R188 ;  /* 0x00000024040c723c */ /* 0x000fe200000418bc */
[----:B------:R-:W-:-:S02]  /*6390*/  IMAD.MOV.U32 R100, RZ, RZ, R244 ;  /* 0x000000ffff647224 */ /* 0x000fc400078e00f4 */
[----:B------:R-:W-:Y:S02]  /*63a0*/  IMAD.MOV.U32 R3, RZ, RZ, R245 ;  /* 0x000000ffff037224 */ /* 0x000fe400078e00f5 */
[----:B------:R-:W-:Y:S01]  /*63b0*/  IMAD.MOV.U32 R2, RZ, RZ, R246 ;  /* 0x000000ffff027224 */ /* 0x000fe200078e00f6 */
[----:B------:R-:W-:Y:S01]  /*63c0*/  HMMA.16816.F32.BF16 R240, R4, R38, R204 ;  /* 0x0000002604f0723c */ /* 0x000fe200000418cc */
[----:B------:R-:W-:-:S05]  /*63d0*/  IMAD.MOV.U32 R0, RZ, RZ, R247 ;  /* 0x000000ffff007224 */ /* 0x000fca00078e00f7 */
[C---:B------:R-:W-:Y:S06]  /*63e0*/  HMMA.16816.F32.BF16 R52, R4.reuse, R40, R52 ;  /* 0x000000280434723c */ /* 0x040fec0000041834 */
[C---:B------:R-:W-:Y:S06]  /*63f0*/  HMMA.16816.F32.BF16 R188, R4.reuse, R32, R200 ;  /* 0x0000002004bc723c */ /* 0x040fec00000418c8 */
[C---:B------:R-:W-:Y:S06]  /*6400*/  HMMA.16816.F32.BF16 R236, R4.reuse, R44, R192 ;  /* 0x0000002c04ec723c */ /* 0x040fec00000418c0 */
[C---:B------:R-:W-:Y:S06]  /*6410*/  HMMA.16816.F32.BF16 R212, R4.reuse, R42, R212 ;  /* 0x0000002a04d4723c */ /* 0x040fec00000418d4 */
[----:B------:R-:W-:Y:S06]  /*6420*/  HMMA.16816.F32.BF16 R204, R4, R46, R184 ;  /* 0x0000002e04cc723c */ /* 0x000fec00000418b8 */
[C---:B--2---:R-:W-:Y:S01]  /*6430*/  HMMA.16816.F32.BF16 R4, R16.reuse, R44, R8 ;  /* 0x0000002c1004723c */ /* 0x044fe20000041808 */
[----:B------:R-:W2:Y:S05]  /*6440*/  LDSM.16.M88.4 R8, [R224+0x2000] ;  /* 0x00200000e008783b */ /* 0x000eaa0000000200 */
[C---:B------:R-:W-:Y:S06]  /*6450*/  HMMA.16816.F32.BF16 R248, R16.reuse, R32, R108 ;  /* 0x0000002010f8723c */ /* 0x040fec000004186c */
[----:B------:R-:W-:Y:S01]  /*6460*/  HMMA.16816.F32.BF16 R216, R16, R40, R216 ;  /* 0x0000002810d8723c */ /* 0x000fe200000418d8 */
[----:B------:R-:W-:-:S02]  /*6470*/  IMAD.MOV.U32 R108, RZ, RZ, R100 ;  /* 0x000000ffff6c7224 */ /* 0x000fc400078e0064 */
[----:B------:R-:W-:Y:S02]  /*6480*/  IMAD.MOV.U32 R109, RZ, RZ, R3 ;  /* 0x000000ffff6d7224 */ /* 0x000fe400078e0003 */
[----:B------:R-:W-:Y:S01]  /*6490*/  IMAD.MOV.U32 R110, RZ, RZ, R2 ;  /* 0x000000ffff6e7224 */ /* 0x000fe200078e0002 */
[C---:B------:R-:W-:Y:S01]  /*64a0*/  HMMA.16816.F32.BF16 R208, R16.reuse, R42, R208 ;  /* 0x0000002a10d0723c */ /* 0x040fe200000418d0 */
[----:B------:R-:W-:Y:S01]  /*64b0*/  IMAD.MOV.U32 R111, RZ, RZ, R0 ;  /* 0x000000ffff6f7224 */ /* 0x000fe200078e0000 */
[----:B------:R-:W-:Y:S04]  /*64c0*/  LDSM.16.M88.4 R40, [R223+0x7400] ;  /* 0x00740000df28783b */ /* 0x000fe80000000200 */
[----:B------:R-:W-:Y:S01]  /*64d0*/  IMAD.MOV.U32 R100, RZ, RZ, R4 ;  /* 0x000000ffff647224 */ /* 0x000fe200078e0004 */
[----:B------:R-:W-:Y:S01]  /*64e0*/  HMMA.16816.F32.BF16 R244, R16, R36, R180 ;  /* 0x0000002410f4723c */ /* 0x000fe200000418b4 */
[----:B------:R-:W-:-:S02]  /*64f0*/  IMAD.MOV.U32 R3, RZ, RZ, R5 ;  /* 0x000000ffff037224 */ /* 0x000fc400078e0005 */
[----:B------:R-:W-:Y:S02]  /*6500*/  IMAD.MOV.U32 R2, RZ, RZ, R6 ;  /* 0x000000ffff027224 */ /* 0x000fe400078e0006 */
[----:B------:R-:W-:Y:S01]  /*6510*/  IMAD.MOV.U32 R0, RZ, RZ, R7 ;  /* 0x000000ffff007224 */ /* 0x000fe200078e0007 */
[C---:B------:R-:W-:Y:S01]  /*6520*/  HMMA.16816.F32.BF16 R200, R16.reuse, R38, R176 ;  /* 0x0000002610c8723c */ /* 0x040fe200000418b0 */
[----:B------:R-:W4:Y:S05]  /*6530*/  LDSM.16.M88.4 R4, [R225+0x3000] ;  /* 0x00300000e104783b */ /* 0x000f2a0000000200 */
[C---:B------:R-:W-:Y:S06]  /*6540*/  HMMA.16816.F32.BF16 R196, R16.reuse, R34, R64 ;  /* 0x0000002210c4723c */ /* 0x040fec0000041840 */
[----:B------:R-:W-:Y:S01]  /*6550*/  HMMA.16816.F32.BF16 R192, R16, R46, R60 ;  /* 0x0000002e10c0723c */ /* 0x000fe2000004183c */
[----:B------:R-:W5:Y:S04]  /*6560*/  LDSM.16.M88.4 R16, [R223+0x7000] ;  /* 0x00700000df10783b */ /* 0x000f680000000200 */
[----:B------:R-:W-:Y:S01]  /*6570*/  LDSM.16.M88.4 R60, [R223+0x7c00] ;  /* 0x007c0000df3c783b */ /* 0x000fe20000000200 */
[C---:B---3--:R-:W-:Y:S03]  /*6580*/  HMMA.16816.F32.BF16 R180, R20.reuse, R56, R52 ;  /* 0x0000003814b4723c */ /* 0x048fe60000041834 */
[----:B------:R-:W3:Y:S03]  /*6590*/  LDSM.16.M88.4 R52, [R223+0x7800] ;  /* 0x00780000df34783b */ /* 0x000ee60000000200 */
[C---:B------:R-:W-:Y:S01]  /*65a0*/  HMMA.16816.F32.BF16 R36, R20.reuse, R48, R12 ;  /* 0x000000301424723c */ /* 0x040fe2000004180c */
[----:B------:R-:W3:Y:S05]  /*65b0*/  LDSM.16.M88.4 R12, [R225+0x2000] ;  /* 0x00200000e10c783b */ /* 0x000eea0000000200 */
[C---:B------:R-:W-:Y:S06]  /*65c0*/  HMMA.16816.F32.BF16 R32, R20.reuse, R50, R240 ;  /* 0x000000321420723c */ /* 0x040fec00000418f0 */
[C---:B-1----:R-:W-:Y:S06]  /*65d0*/  HMMA.16816.F32.BF16 R176, R20.reuse, R28, R188 ;  /* 0x0000001c14b0723c */ /* 0x042fec00000418bc */
[C---:B------:R-:W-:Y:S06]  /*65e0*/  HMMA.16816.F32.BF16 R188, R20.reuse, R30, R108 ;  /* 0x0000001e14bc723c */ /* 0x040fec000004186c */
[C---:B------:R-:W-:Y:S06]  /*65f0*/  HMMA.16816.F32.BF16 R184, R20.reuse, R24, R236 ;  /* 0x0000001814b8723c */ /* 0x040fec00000418ec */
[C---:B------:R-:W-:Y:S06]  /*6600*/  HMMA.16816.F32.BF16 R44, R20.reuse, R58, R212 ;  /* 0x0000003a142c723c */ /* 0x040fec00000418d4 */
[----:B------:R-:W-:Y:S01]  /*6610*/  HMMA.16816.F32.BF16 R108, R20, R26, R204 ;  /* 0x0000001a146c723c */ /* 0x000fe200000418cc */
[----:B------:R-:W-:Y:S05]  /*6620*/  LDSM.16.M88.4 R20, [R224+0x4000] ;  /* 0x00400000e014783b */ /* 0x000fea0000000200 */
[----:B--2---:R-:W-:Y:S01]  /*6630*/  HMMA.16816.F32.BF16 R64, R8, R56, R216 ;  /* 0x000000380840723c */ /* 0x004fe200000418d8 */
[----:B------:R-:W-:-:S02]  /*6640*/  IMAD.MOV.U32 R204, RZ, RZ, R100 ;  /* 0x000000ffffcc7224 */ /* 0x000fc400078e0064 */
[----:B------:R-:W-:Y:S02]  /*6650*/  IMAD.MOV.U32 R205, RZ, RZ, R3 ;  /* 0x000000ffffcd7224 */ /* 0x000fe400078e0003 */
[----:B------:R-:W-:Y:S01]  /*6660*/  IMAD.MOV.U32 R206, RZ, RZ, R2 ;  /* 0x000000ffffce7224 */ /* 0x000fe200078e0002 */
[----:B------:R-:W-:Y:S01]  /*6670*/  HMMA.16816.F32.BF16 R216, R8, R26, R192 ;  /* 0x0000001a08d8723c */ /* 0x000fe200000418c0 */
[----:B------:R-:W-:Y:S02]  /*6680*/  IMAD.MOV.U32 R207, RZ, RZ, R0 ;  /* 0x000000ffffcf7224 */ /* 0x000fe400078e0000 */
[----:B------:R-:W-:-:S03]  /*6690*/  IMAD.U32 R0, RZ, RZ, UR4 ;  /* 0x00000004ff007e24 */ /* 0x000fc6000f8e00ff */
[----:B------:R-:W-:Y:S01]  /*66a0*/  HMMA.16816.F32.BF16 R56, R8, R58, R208 ;  /* 0x0000003a0838723c */ /* 0x000fe200000418d0 */
[----:B------:R-:W-:-:S04]  /*66b0*/  IMAD R0, R0, 0x40, R107 ;  /* 0x0000004000007824 */ /* 0x000fc800078e026b */
[C---:B------:R-:W-:Y:S01]  /*66c0*/  VIADD R2, R0.reuse, 0x1 ;  /* 0x0000000100027836 */ /* 0x040fe20000000000 */
[----:B----4-:R-:W-:Y:S01]  /*66d0*/  HMMA.16816.F32.BF16 R192, R4, R42, R32 ;  /* 0x0000002a04c0723c */ /* 0x010fe20000041820 */
[----:B------:R-:W1:Y:S01]  /*66e0*/  LDSM.16.M88.4 R32, [R221+0x8000] ;  /* 0x00800000dd20783b */ /* 0x000e620000000200 */
[C---:B------:R-:W-:Y:S01]  /*66f0*/  ISETP.GE.AND P2, PT, R0.reuse, R233, PT ;  /* 0x000000e90000720c */ /* 0x040fe20003f46270 */
[----:B------:R-:W-:Y:S01]  /*6700*/  VIADD R3, R0, 0x9 ;  /* 0x0000000900037836 */ /* 0x000fe20000000000 */
[----:B------:R-:W-:Y:S02]  /*6710*/  ISETP.GE.AND P0, PT, R2, R231, PT ;  /* 0x000000e70200720c */ /* 0x000fe40003f06270 */
[----:B------:R-:W-:Y:S01]  /*6720*/  HMMA.16816.F32.BF16 R212, R8, R48, R244 ;  /* 0x0000003008d4723c */ /* 0x000fe200000418f4 */
[----:B------:R-:W-:Y:S02]  /*6730*/  ISETP.LT.OR P2, PT, R0, R228, P2 ;  /* 0x000000e40000720c */ /* 0x000fe40001741670 */
[----:B------:R-:W-:-:S02]  /*6740*/  ISETP.GE.AND P4, PT, R2, R230, PT ;  /* 0x000000e60200720c */ /* 0x000fc40003f86270 */
[----:B------:R-:W-:Y:S01]  /*6750*/  ISETP.GE.AND P1, PT, R0, R231, PT ;  /* 0x000000e70000720c */ /* 0x000fe20003f26270 */
[C---:B------:R-:W-:Y:S01]  /*6760*/  HMMA.16816.F32.BF16 R244, R8.reuse, R24, R204 ;  /* 0x0000001808f4723c */ /* 0x040fe200000418cc */
[----:B------:R-:W-:Y:S01]  /*6770*/  LDSM.16.M88.4 R24, [R221+0x8400] ;  /* 0x00840000dd18783b */ /* 0x000fe20000000200 */
[CC--:B------:R-:W-:Y:S02]  /*6780*/  ISETP.LT.OR P0, PT, R2.reuse, R229.reuse, P0 ;  /* 0x000000e50200720c */ /* 0x0c0fe40000701670 */
[----:B------:R-:W-:Y:S02]  /*6790*/  ISETP.LT.OR P4, PT, R2, R226, P4 ;  /* 0x000000e20200720c */ /* 0x000fe40002781670 */
[----:B------:R-:W-:Y:S01]  /*67a0*/  HMMA.16816.F32.BF16 R208, R8, R50, R200 ;  /* 0x0000003208d0723c */ /* 0x000fe200000418c8 */
[----:B------:R-:W-:Y:S02]  /*67b0*/  ISETP.LT.OR P1, PT, R0, R229, P1 ;  /* 0x000000e50000720c */ /* 0x000fe40000f21670 */
[----:B------:R-:W-:-:S02]  /*67c0*/  ISETP.GE.AND P6, PT, R2, R233, PT ;  /* 0x000000e90200720c */ /* 0x000fc40003fc6270 */
[-C--:B------:R-:W-:Y:S01]  /*67d0*/  ISETP.GE.AND P5, PT, R2, R232.reuse, PT ;  /* 0x000000e80200720c */ /* 0x080fe20003fa6270 */
[----:B------:R-:W-:Y:S01]  /*67e0*/  HMMA.16816.F32.BF16 R236, R8, R30, R196 ;  /* 0x0000001e08ec723c */ /* 0x000fe200000418c4 */
[----:B------:R-:W-:Y:S02]  /*67f0*/  ISETP.GE.AND P3, PT, R0, R232, PT ;  /* 0x000000e80000720c */ /* 0x000fe40003f66270 */
[C---:B------:R-:W-:Y:S02]  /*6800*/  ISETP.LT.OR P6, PT, R2.reuse, R228, P6 ;  /* 0x000000e40200720c */ /* 0x040fe400037c1670 */
[-C--:B------:R-:W-:Y:S01]  /*6810*/  ISETP.LT.OR P5, PT, R2, R227.reuse, P5 ;  /* 0x000000e30200720c */ /* 0x080fe20002fa1670 */
[----:B-----5:R-:W-:Y:S01]  /*6820*/  HMMA.16816.F32.BF16 R204, R4, R16, R180 ;  /* 0x0000001004cc723c */ /* 0x020fe200000418b4 */
[C---:B------:R-:W-:Y:S01]  /*6830*/  ISETP.LT.OR P3, PT, R0.reuse, R227, P3 ;  /* 0x000000e30000720c */ /* 0x040fe20001f61670 */
[----:B------:R-:W-:-:S04]  /*6840*/  VIADD R2, R0, 0x8 ;  /* 0x0000000800027836 */ /* 0x000fc80000000000 */
[C---:B------:R-:W-:Y:S01]  /*6850*/  HMMA.16816.F32.BF16 R200, R4.reuse, R18, R44 ;  /* 0x0000001204c8723c */ /* 0x040fe2000004182c */
[----:B------:R-:W-:Y:S05]  /*6860*/  LDSM.16.M88.4 R44, [R221+0x8c00] ;  /* 0x008c0000dd2c783b */ /* 0x000fea0000000200 */
[C---:B------:R-:W-:Y:S01]  /*6870*/  HMMA.16816.F32.BF16 R196, R4.reuse, R40, R36 ;  /* 0x0000002804c4723c */ /* 0x040fe20000041824 */
[----:B------:R-:W-:Y:S05]  /*6880*/  LDSM.16.M88.4 R36, [R221+0x8800] ;  /* 0x00880000dd24783b */ /* 0x000fea0000000200 */
[C---:B---3--:R-:W-:Y:S06]  /*6890*/  HMMA.16816.F32.BF16 R180, R4.reuse, R52, R176 ;  /* 0x0000003404b4723c */ /* 0x048fec00000418b0 */
[C---:B------:R-:W-:Y:S06]  /*68a0*/  HMMA.16816.F32.BF16 R188, R4.reuse, R54, R188 ;  /* 0x0000003604bc723c */ /* 0x040fec00000418bc */
[C---:B------:R-:W-:Y:S06]  /*68b0*/  HMMA.16816.F32.BF16 R184, R4.reuse, R60, R184 ;  /* 0x0000003c04b8723c */ /* 0x040fec00000418b8 */
[----:B------:R-:W-:Y:S01]  /*68c0*/  HMMA.16816.F32.BF16 R108, R4, R62, R108 ;  /* 0x0000003e046c723c */ /* 0x000fe2000004186c */
[----:B------:R-:W2:Y:S05]  /*68d0*/  LDSM.16.M88.4 R4, [R224+0x5000] ;  /* 0x00500000e004783b */ /* 0x000eaa0000000200 */
[----:B------:R-:W-:Y:S06]  /*68e0*/  HMMA.16816.F32.BF16 R48, R12, R16, R64 ;  /* 0x000000100c30723c */ /* 0x000fec0000041840 */
[----:B------:R-:W-:Y:S01]  /*68f0*/  HMMA.16816.F32.BF16 R240, R8, R28, R248 ;  /* 0x0000001c08f0723c */ /* 0x000fe200000418f8 */
[----:B------:R-:W-:Y:S04]  /*6900*/  LDSM.16.M88.4 R28, [R223+0x8000] ;  /* 0x00800000df1c783b */ /* 0x000fe80000000200 */
[----:B------:R-:W-:Y:S01]  /*6910*/  LDSM.16.M88.4 R8, [R225+0x5000] ;  /* 0x00500000e108783b */ /* 0x000fe20000000200 */
[C---:B------:R-:W-:Y:S03]  /*6920*/  HMMA.16816.F32.BF16 R56, R12.reuse, R18, R56 ;  /* 0x000000120c38723c */ /* 0x040fe60000041838 */
[----:B------:R-:W3:Y:S03]  /*6930*/  LDSM.16.M88.4 R16, [R225+0x4000] ;  /* 0x00400000e110783b */ /* 0x000ee60000000200 */
[C---:B------:R-:W-:Y:S06]  /*6940*/  HMMA.16816.F32.BF16 R64, R12.reuse, R40, R212 ;  /* 0x000000280c40723c */ /* 0x040fec00000418d4 */
[----:B------:R-:W-:Y:S06]  /*6950*/  HMMA.16816.F32.BF16 R176, R12, R42, R208 ;  /* 0x0000002a0cb0723c */ /* 0x000fec00000418d0 */
[----:B-1----:R-:W-:Y:S06]  /*6960*/  HMMA.16816.F32.BF16 R40, R20, R32, R48 ;  /* 0x000000201428723c */ /* 0x002fec0000041830 */
[C---:B------:R-:W-:Y:S06]  /*6970*/  HMMA.16816.F32.BF16 R208, R12.reuse, R52, R240 ;  /* 0x000000340cd0723c */ /* 0x040fec00000418f0 */
[C---:B------:R-:W-:Y:S06]  /*6980*/  HMMA.16816.F32.BF16 R236, R12.reuse, R54, R236 ;  /* 0x000000360cec723c */ /* 0x040fec00000418ec */
[C---:B------:R-:W-:Y:S06]  /*6990*/  HMMA.16816.F32.BF16 R244, R12.reuse, R60, R244 ;  /* 0x0000003c0cf4723c */ /* 0x040fec00000418f4 */
[----:B------:R-:W-:Y:S06]  /*69a0*/  HMMA.16816.F32.BF16 R216, R12, R62, R216 ;  /* 0x0000003e0cd8723c */ /* 0x000fec00000418d8 */
[----:B--2---:R-:W-:Y:S06]  /*69b0*/  HMMA.16816.F32.BF16 R12, R4, R32, R204 ;  /* 0x00000020040c723c */ /* 0x004fec00000418cc */
[----:B---3--:R-:W-:Y:S06]  /*69c0*/  HMMA.16816.F32.BF16 R40, R16, R28, R40 ;  /* 0x0000001c1028723c */ /* 0x008fec0000041828 */
[C---:B------:R-:W-:Y:S06]  /*69d0*/  HMMA.16816.F32.BF16 R48, R4.reuse, R34, R200 ;  /* 0x000000220430723c */ /* 0x040fec00000418c8 */
[C---:B------:R-:W-:Y:S06]  /*69e0*/  HMMA.16816.F32.BF16 R200, R4.reuse, R44, R184 ;  /* 0x0000002c04c8723c */ /* 0x040fec00000418b8 */
[C---:B------:R-:W-:Y:S06]  /*69f0*/  HMMA.16816.F32.BF16 R196, R4.reuse, R24, R196 ;  /* 0x0000001804c4723c */ /* 0x040fec00000418c4 */
[----:B------:R-:W-:Y:S01]  /*6a00*/  HMMA.16816.F32.BF16 R192, R4, R26, R192 ;  /* 0x0000001a04c0723c */ /* 0x000fe200000418c0 */
[----:B------:R-:W-:-:S02]  /*6a10*/  FSEL R60, R40, -INF , !P2 ;  /* 0xff800000283c7808 */ /* 0x000fc40005000000 */
[C---:B------:R-:W-:Y:S02]  /*6a20*/  ISETP.GE.AND P2, PT, R0.reuse, R230, PT ;  /* 0x000000e60000720c */ /* 0x040fe40003f46270 */
[----:B------:R-:W-:Y:S01]  /*6a30*/  FSEL R62, R41, -INF , !P6 ;  /* 0xff800000293e7808 */ /* 0x000fe20007000000 */
[----:B------:R-:W-:Y:S01]  /*6a40*/  HMMA.16816.F32.BF16 R180, R4, R36, R180 ;  /* 0x0000002404b4723c */ /* 0x000fe200000418b4 */
[----:B------:R-:W-:Y:S02]  /*6a50*/  ISETP.LT.OR P2, PT, R0, R226, P2 ;  /* 0x000000e20000720c */ /* 0x000fe40001741670 */
[----:B------:R-:W-:-:S03]  /*6a60*/  ISETP.GE.AND P6, PT, R3, R233, PT ;  /* 0x000000e90300720c */ /* 0x000fc60003fc6270 */
[----:B------:R-:W-:Y:S01]  /*6a70*/  HMMA.16816.F32.BF16 R188, R4, R38, R188 ;  /* 0x0000002604bc723c */ /* 0x000fe200000418bc */
[----:B------:R-:W-:-:S05]  /*6a80*/  ISETP.LT.OR P6, PT, R3, R228, P6 ;  /* 0x000000e40300720c */ /* 0x000fca00037c1670 */
[----:B------:R-:W-:Y:S01]  /*6a90*/  HMMA.16816.F32.BF16 R184, R4, R46, R108 ;  /* 0x0000002e04b8723c */ /* 0x000fe2000004186c */
[----:B------:R-:W1:Y:S05]  /*6aa0*/  LDSM.16.M88.4 R4, [R223+0x8400] ;  /* 0x00840000df04783b */ /* 0x000e6a0000000200 */
[----:B------:R-:W-:Y:S06]  /*6ab0*/  HMMA.16816.F32.BF16 R32, R20, R34, R56 ;  /* 0x000000221420723c */ /* 0x000fec0000041838 */
[----:B------:R-:W-:Y:S06]  /*6ac0*/  HMMA.16816.F32.BF16 R12, R8, R28, R12 ;  /* 0x0000001c080c723c */ /* 0x000fec000004180c */
[----:B------:R-:W-:Y:S06]  /*6ad0*/  HMMA.16816.F32.BF16 R56, R20, R24, R64 ;  /* 0x000000181438723c */ /* 0x000fec0000041840 */
[----:B------:R-:W-:Y:S01]  /*6ae0*/  HMMA.16816.F32.BF16 R48, R8, R30, R48 ;  /* 0x0000001e0830723c */ /* 0x000fe20000041830 */
[----:B------:R-:W-:-:S02]  /*6af0*/  FSEL R66, R42, -INF , !P3 ;  /* 0xff8000002a427808 */ /* 0x000fc40005800000 */
[C---:B------:R-:W-:Y:S02]  /*6b00*/  ISETP.GE.AND P3, PT, R2.reuse, R233, PT ;  /* 0x000000e90200720c */ /* 0x040fe40003f66270 */
[----:B------:R-:W-:Y:S01]  /*6b10*/  FSEL R67, R43, -INF , !P5 ;  /* 0xff8000002b437808 */ /* 0x000fe20006800000 */
[----:B------:R-:W-:Y:S01]  /*6b20*/  HMMA.16816.F32.BF16 R28, R16, R30, R32 ;  /* 0x0000001e101c723c */ /* 0x000fe20000041820 */
[----:B------:R-:W-:Y:S02]  /*6b30*/  ISETP.LT.OR P3, PT, R2, R228, P3 ;  /* 0x000000e40200720c */ /* 0x000fe40001f61670 */
[----:B------:R-:W-:-:S03]  /*6b40*/  ISETP.GE.AND P5, PT, R3, R232, PT ;  /* 0x000000e80300720c */ /* 0x000fc60003fa6270 */
[----:B------:R-:W-:Y:S01]  /*6b50*/  FSEL R106, R12, -INF , !P1 ;  /* 0xff8000000c6a7808 */ /* 0x000fe20004800000 */
[----:B------:R-:W-:Y:S01]  /*6b60*/  HMMA.16816.F32.BF16 R176, R20, R26, R176 ;  /* 0x0000001a14b0723c */ /* 0x000fe200000418b0 */
[----:B------:R-:W-:Y:S02]  /*6b70*/  FSEL R100, R14, -INF , !P2 ;  /* 0xff8000000e647808 */ /* 0x000fe40005000000 */
[----:B------:R-:W-:Y:S02]  /*6b80*/  FSEL R101, R13, -INF , !P0 ;  /* 0xff8000000d657808 */ /* 0x000fe40004000000 */
[----:B------:R-:W-:Y:S01]  /*6b90*/  FSEL R107, R15, -INF , !P4 ;  /* 0xff8000000f6b7808 */ /* 0x000fe20006000000 */
[----:B-1----:R-:W-:Y:S01]  /*6ba0*/  HMMA.16816.F32.BF16 R32, R16, R4, R56 ;  /* 0x000000041020723c */ /* 0x002fe20000041838 */
[----:B------:R-:W1:Y:S01]  /*6bb0*/  LDSM.16.M88.4 R12, [R223+0x8800] ;  /* 0x00880000df0c783b */ /* 0x000e620000000200 */
[C---:B------:R-:W-:Y:S02]  /*6bc0*/  ISETP.GE.AND P1, PT, R2.reuse, R232, PT ;  /* 0x000000e80200720c */ /* 0x040fe40003f26270 */
[----:B------:R-:W-:-:S02]  /*6bd0*/  ISETP.GE.AND P2, PT, R2, R231, PT ;  /* 0x000000e70200720c */ /* 0x000fc40003f46270 */
[C---:B------:R-:W-:Y:S01]  /*6be0*/  ISETP.GE.AND P0, PT, R2.reuse, R230, PT ;  /* 0x000000e60200720c */ /* 0x040fe20003f06270 */
[----:B------:R-:W-:Y:S01]  /*6bf0*/  HMMA.16816.F32.BF16 R52, R20, R36, R208 ;  /* 0x000000241434723c */ /* 0x000fe200000418d0 */
[C---:B------:R-:W-:Y:S02]  /*6c00*/  ISETP.LT.OR P1, PT, R2.reuse, R227, P1 ;  /* 0x000000e30200720c */ /* 0x040fe40000f21670 */
[C---:B------:R-:W-:Y:S02]  /*6c10*/  ISETP.LT.OR P2, PT, R2.reuse, R229, P2 ;  /* 0x000000e50200720c */ /* 0x040fe40001741670 */
[----:B------:R-:W-:Y:S01]  /*6c20*/  ISETP.LT.OR P0, PT, R2, R226, P0 ;  /* 0x000000e20200720c */ /* 0x000fe20000701670 */
[----:B------:R-:W-:Y:S01]  /*6c30*/  HMMA.16816.F32.BF16 R24, R8, R4, R196 ;  /* 0x000000040818723c */ /* 0x000fe200000418c4 */
[----:B------:R-:W-:Y:S01]  /*6c40*/  FSEL R61, R28, -INF , !P3 ;  /* 0xff8000001c3d7808 */ /* 0x000fe20005800000 */
[----:B------:R-:W-:Y:S01]  /*6c50*/  VIADD R2, R0, 0x10 ;  /* 0x0000001000027836 */ /* 0x000fe20000000000 */
        /* <DEDUP_REMOVED lines=10> */
[----:B------:R-:W-:Y:S01]  /*6d00*/  FSEL R65, R50, -INF , !P0 ;  /* 0xff80000032417808 */ /* 0x000fe20004000000 */
[C---:B------:R-:W-:Y:S01]  /*6d10*/  HMMA.16816.F32.BF16 R40, R20.reuse, R44, R244 ;  /* 0x0000002c1428723c */ /* 0x040fe200000418f4 */
[----:B------:R-:W-:Y:S02]  /*6d20*/  FSEL R64, R48, -INF , !P2 ;  /* 0xff80000030407808 */ /* 0x000fe40005000000 */
[----:B------:R-:W-:Y:S02]  /*6d30*/  FSEL R63, R49, -INF , !P4 ;  /* 0xff800000313f7808 */ /* 0x000fe40006000000 */
[----:B------:R-:W-:Y:S01]  /*6d40*/  ISETP.LT.OR P1, PT, R2, R228, P1 ;  /* 0x000000e40200720c */ /* 0x000fe20000f21670 */
[----:B------:R-:W-:Y:S01]  /*6d50*/  HMMA.16816.F32.BF16 R44, R20, R46, R216 ;  /* 0x0000002e142c723c */ /* 0x000fe200000418d8 */
[----:B------:R-:W-:Y:S02]  /*6d60*/  FSEL R51, R51, -INF , !P3 ;  /* 0xff80000033337808 */ /* 0x000fe40005800000 */
[----:B------:R-:W-:-:S02]  /*6d70*/  FSEL R50, R29, -INF , !P6 ;  /* 0xff8000001d327808 */ /* 0x000fc40007000000 */
[C---:B------:R-:W-:Y:S01]  /*6d80*/  ISETP.GE.AND P2, PT, R2.reuse, R232, PT ;  /* 0x000000e80200720c */ /* 0x040fe20003f46270 */
[----:B-1----:R-:W-:Y:S01]  /*6d90*/  HMMA.16816.F32.BF16 R20, R16, R14, R56 ;  /* 0x0000000e1014723c */ /* 0x002fe20000041838 */
[C---:B------:R-:W-:Y:S02]  /*6da0*/  ISETP.GE.AND P0, PT, R2.reuse, R231, PT ;  /* 0x000000e70200720c */ /* 0x040fe40003f06270 */
[----:B------:R-:W-:Y:S02]  /*6db0*/  ISETP.GE.AND P4, PT, R2, R230, PT ;  /* 0x000000e60200720c */ /* 0x000fe40003f86270 */
[C---:B------:R-:W-:Y:S02]  /*6dc0*/  ISETP.GE.AND P3, PT, R3.reuse, R233, PT ;  /* 0x000000e90300720c */ /* 0x040fe40003f66270 */
[----:B------:R-:W-:Y:S02]  /*6dd0*/  ISETP.GE.AND P6, PT, R3, R232, PT ;  /* 0x000000e80300720c */ /* 0x000fe40003fc6270 */
[----:B------:R-:W-:-:S02]  /*6de0*/  FSEL R108, R31, -INF , !P5 ;  /* 0xff8000001f6c7808 */ /* 0x000fc40006800000 */
[----:B------:R-:W-:Y:S01]  /*6df0*/  FSEL R49, R32, -INF , !P1 ;  /* 0xff80000020317808 */ /* 0x000fe20004800000 */
[----:B------:R-:W-:Y:S01]  /*6e00*/  HMMA.16816.F32.BF16 R28, R8, R6, R192 ;  /* 0x00000006081c723c */ /* 0x000fe200000418c0 */
[C---:B------:R-:W-:Y:S01]  /*6e10*/  ISETP.LT.OR P2, PT, R2.reuse, R227, P2 ;  /* 0x000000e30200720c */ /* 0x040fe20001741670 */
[----:B------:R-:W1:Y:S01]  /*6e20*/  LDSM.16.M88.4 R4, [R223+0x8c00] ;  /* 0x008c0000df04783b */ /* 0x000e620000000200 */
[----:B------:R-:W-:Y:S01]  /*6e30*/  ISETP.LT.OR P0, PT, R2, R229, P0 ;  /* 0x000000e50200720c */ /* 0x000fe20000701670 */
[----:B------:R-:W-:-:S04]  /*6e40*/  DEPBAR.LE SB0, 0x0 ;  /* 0x000080000000791a */ /* 0x000fc80000000000 */
[----:B------:R-:W-:Y:S01]  /*6e50*/  BAR.SYNC.DEFER_BLOCKING 0x0 ;  /* 0x0000000000007b1d */ /* 0x000fe20000010000 */
[----:B------:R-:W-:Y:S01]  /*6e60*/  ISETP.LT.OR P4, PT, R2, R226, P4 ;  /* 0x000000e20200720c */ /* 0x000fe20002781670 */
[----:B------:R-:W-:Y:S01]  /*6e70*/  VIADD R2, R0, 0x18 ;  /* 0x0000001800027836 */ /* 0x000fe20000000000 */
[C---:B------:R-:W-:Y:S02]  /*6e80*/  ISETP.GE.AND P5, PT, R3.reuse, R231, PT ;  /* 0x000000e70300720c */ /* 0x040fe40003fa6270 */
[C---:B------:R-:W-:Y:S02]  /*6e90*/  ISETP.GE.AND P1, PT, R3.reuse, R230, PT ;  /* 0x000000e60300720c */ /* 0x040fe40003f26270 */
[C---:B------:R-:W-:Y:S02]  /*6ea0*/  ISETP.LT.OR P3, PT, R3.reuse, R228, P3 ;  /* 0x000000e40300720c */ /* 0x040fe40001f61670 */
[C---:B------:R-:W-:Y:S02]  /*6eb0*/  ISETP.LT.OR P6, PT, R3.reuse, R227, P6 ;  /* 0x000000e30300720c */ /* 0x040fe400037c1670 */
[----:B------:R-:W-:-:S02]  /*6ec0*/  ISETP.LT.OR P5, PT, R3, R229, P5 ;  /* 0x000000e50300720c */ /* 0x000fc40002fa1670 */
[----:B------:R-:W-:Y:S01]  /*6ed0*/  ISETP.LT.OR P1, PT, R3, R226, P1 ;  /* 0x000000e20300720c */ /* 0x000fe20000f21670 */
[----:B------:R-:W-:Y:S01]  /*6ee0*/  VIADD R3, R0, 0x19 ;  /* 0x0000001900037836 */ /* 0x000fe20000000000 */
[----:B------:R-:W-:Y:S02]  /*6ef0*/  FSEL R192, R34, -INF , !P2 ;  /* 0xff80000022c07808 */ /* 0x000fe40005000000 */
[----:B------:R-:W-:Y:S02]  /*6f00*/  FSEL R48, R33, -INF , !P3 ;  /* 0xff80000021307808 */ /* 0x000fe40005800000 */
[----:B------:R-:W-:Y:S02]  /*6f10*/  FSEL R193, R35, -INF , !P6 ;  /* 0xff80000023c17808 */ /* 0x000fe40007000000 */
[----:B------:R-:W-:Y:S01]  /*6f20*/  HMMA.16816.F32.BF16 R32, R16, R12, R52 ;  /* 0x0000000c1020723c */ /* 0x000fe20000041834 */
[----:B------:R-:W-:Y:S02]  /*6f30*/  ISETP.GE.AND P2, PT, R2, R233, PT ;  /* 0x000000e90200720c */ /* 0x000fe40003f46270 */
[----:B------:R-:W-:-:S02]  /*6f40*/  FSEL R110, R24, -INF , !P0 ;  /* 0xff800000186e7808 */ /* 0x000fc40004000000 */
[----:B------:R-:W-:Y:S01]  /*6f50*/  FSEL R177, R26, -INF , !P4 ;  /* 0xff8000001ab17808 */ /* 0x000fe20006000000 */
[C---:B------:R-:W-:Y:S01]  /*6f60*/  HMMA.16816.F32.BF16 R52, R8.reuse, R14, R188 ;  /* 0x0000000e0834723c */ /* 0x040fe200000418bc */
[----:B------:R-:W-:Y:S02]  /*6f70*/  FSEL R111, R25, -INF , !P5 ;  /* 0xff800000196f7808 */ /* 0x000fe40006800000 */
[----:B------:R-:W-:Y:S02]  /*6f80*/  FSEL R179, R27, -INF , !P1 ;  /* 0xff8000001bb37808 */ /* 0x000fe40004800000 */
[C---:B------:R-:W-:Y:S01]  /*6f90*/  ISETP.LT.OR P2, PT, R2.reuse, R228, P2 ;  /* 0x000000e40200720c */ /* 0x040fe20001741670 */
[----:B------:R-:W-:Y:S01]  /*6fa0*/  HMMA.16816.F32.BF16 R24, R8, R12, R180 ;  /* 0x0000000c0818723c */ /* 0x000fe200000418b4 */
[C---:B------:R-:W-:Y:S02]  /*6fb0*/  ISETP.GE.AND P0, PT, R2.reuse, R232, PT ;  /* 0x000000e80200720c */ /* 0x040fe40003f06270 */
[----:B------:R-:W-:-:S02]  /*6fc0*/  ISETP.GE.AND P4, PT, R2, R231, PT ;  /* 0x000000e70200720c */ /* 0x000fc40003f86270 */
[----:B------:R-:W-:Y:S01]  /*6fd0*/  ISETP.GE.AND P3, PT, R2, R230, PT ;  /* 0x000000e60200720c */ /* 0x000fe20003f66270 */
[-C--:B-1----:R-:W-:Y:S01]  /*6fe0*/  HMMA.16816.F32.BF16 R12, R16, R4.reuse, R40 ;  /* 0x00000004100c723c */ /* 0x082fe20000041828 */
[----:B------:R-:W-:Y:S02]  /*6ff0*/  FSEL R36, R36, -INF , !P2 ;  /* 0xff80000024247808 */ /* 0x000fe40005000000 */
[C---:B------:R-:W-:Y:S02]  /*7000*/  ISETP.LT.OR P0, PT, R2.reuse, R227, P0 ;  /* 0x000000e30200720c */ /* 0x040fe40000701670 */
[C---:B------:R-:W-:Y:S01]  /*7010*/  ISETP.LT.OR P4, PT, R2.reuse, R229, P4 ;  /* 0x000000e50200720c */ /* 0x040fe20002781670 */
[----:B------:R-:W-:Y:S01]  /*7020*/  HMMA.16816.F32.BF16 R40, R8, R4, R200 ;  /* 0x000000040828723c */ /* 0x000fe200000418c8 */
[----:B------:R-:W-:Y:S01]  /*7030*/  ISETP.LT.OR P3, PT, R2, R226, P3 ;  /* 0x000000e20200720c */ /* 0x000fe20001f61670 */
[----:B------:R-:W-:Y:S01]  /*7040*/  VIADD R2, R0, 0x20 ;  /* 0x0000002000027836 */ /* 0x000fe20000000000 */
[----:B------:R-:W-:-:S02]  /*7050*/  ISETP.GE.AND P6, PT, R3, R233, PT ;  /* 0x000000e90300720c */ /* 0x000fc40003fc6270 */
[C---:B------:R-:W-:Y:S01]  /*7060*/  ISETP.GE.AND P5, PT, R3.reuse, R232, PT ;  /* 0x000000e80300720c */ /* 0x040fe20003fa6270 */
[----:B------:R-:W-:Y:S01]  /*7070*/  HMMA.16816.F32.BF16 R16, R16, R6, R44 ;  /* 0x000000061010723c */ /* 0x000fe2000004182c */
[C---:B------:R-:W-:Y:S01]  /*7080*/  ISETP.GE.AND P1, PT, R3.reuse, R231, PT ;  /* 0x000000e70300720c */ /* 0x040fe20003f26270 */
[----:B------:R-:W-:Y:S01]  /*7090*/  VIADD R4, R0, 0x38 ;  /* 0x0000003800047836 */ /* 0x000fe20000000000 */
[C---:B------:R-:W-:Y:S02]  /*70a0*/  ISETP.GE.AND P2, PT, R3.reuse, R230, PT ;  /* 0x000000e60300720c */ /* 0x040fe40003f46270 */
[C---:B------:R-:W-:Y:S02]  /*70b0*/  ISETP.LT.OR P6, PT, R3.reuse, R228, P6 ;  /* 0x000000e40300720c */ /* 0x040fe400037c1670 */
[C---:B------:R-:W-:Y:S02]  /*70c0*/  ISETP.LT.OR P5, PT, R3.reuse, R227, P5 ;  /* 0x000000e30300720c */ /* 0x040fe40002fa1670 */
[----:B------:R-:W-:-:S02]  /*70d0*/  ISETP.LT.OR P1, PT, R3, R229, P1 ;  /* 0x000000e50300720c */ /* 0x000fc40000f21670 */
[----:B------:R-:W-:Y:S01]  /*70e0*/  ISETP.LT.OR P2, PT, R3, R226, P2 ;  /* 0x000000e20300720c */ /* 0x000fe20001741670 */
[----:B------:R-:W-:Y:S01]  /*70f0*/  VIADD R3, R0, 0x21 ;  /* 0x0000002100037836 */ /* 0x000fe20000000000 */
[----:B------:R-:W-:Y:S02]  /*7100*/  FSEL R182, R38, -INF , !P0 ;  /* 0xff80000026b67808 */ /* 0x000fe40004000000 */
[----:B------:R-:W-:Y:S02]  /*7110*/  ISETP.GE.AND P0, PT, R2, R233, PT ;  /* 0x000000e90200720c */ /* 0x000fe40003f06270 */
[----:B------:R-:W-:Y:S02]  /*7120*/  FSEL R38, R28, -INF , !P4 ;  /* 0xff8000001c267808 */ /* 0x000fe40006000000 */
[----:B------:R-:W-:Y:S02]  /*7130*/  FSEL R180, R30, -INF , !P3 ;  /* 0xff8000001eb47808 */ /* 0x000fe40005800000 */
[----:B------:R-:W-:-:S02]  /*7140*/  FSEL R176, R29, -INF , !P1 ;  /* 0xff8000001db07808 */ /* 0x000fc40004800000 */
[C---:B------:R-:W-:Y:S02]  /*7150*/  ISETP.GE.AND P4, PT, R2.reuse, R232, PT ;  /* 0x000000e80200720c */ /* 0x040fe40003f86270 */
[C---:B------:R-:W-:Y:S02]  /*7160*/  ISETP.GE.AND P3, PT, R2.reuse, R231, PT ;  /* 0x000000e70200720c */ /* 0x040fe40003f66270 */
[C---:B------:R-:W-:Y:S02]  /*7170*/  ISETP.GE.AND P1, PT, R2.reuse, R230, PT ;  /* 0x000000e60200720c */ /* 0x040fe40003f26270 */
[----:B------:R-:W-:Y:S02]  /*7180*/  FSEL R181, R39, -INF , !P5 ;  /* 0xff80000027b57808 */ /* 0x000fe40006800000 */
[----:B------:R-:W-:Y:S02]  /*7190*/  ISETP.LT.OR P0, PT, R2, R228, P0 ;  /* 0x000000e40200720c */ /* 0x000fe40000701670 */
[----:B------:R-:W-:-:S02]  /*71a0*/  ISETP.GE.AND P5, PT, R3, R233, PT ;  /* 0x000000e90300720c */ /* 0x000fc40003fa6270 */
[C---:B------:R-:W-:Y:S02]  /*71b0*/  ISETP.LT.OR P4, PT, R2.reuse, R227, P4 ;  /* 0x000000e30200720c */ /* 0x040fe40002781670 */
[C---:B------:R-:W-:Y:S02]  /*71c0*/  ISETP.LT.OR P3, PT, R2.reuse, R229, P3 ;  /* 0x000000e50200720c */ /* 0x040fe40001f61670 */
[----:B------:R-:W-:Y:S01]  /*71d0*/  ISETP.LT.OR P1, PT, R2, R226, P1 ;  /* 0x000000e20200720c */ /* 0x000fe20000f21670 */
[----:B------:R-:W-:Y:S01]  /*71e0*/  VIADD R2, R0, 0x28 ;  /* 0x0000002800027836 */ /* 0x000fe20000000000 */
[----:B------:R-:W-:Y:S02]  /*71f0*/  FSEL R178, R31, -INF , !P2 ;  /* 0xff8000001fb27808 */ /* 0x000fe40005000000 */
[----:B------:R-:W-:Y:S02]  /*7200*/  FSEL R28, R37, -INF , !P6 ;  /* 0xff800000251c7808 */ /* 0x000fe40007000000 */
[----:B------:R-:W-:-:S02]  /*7210*/  FSEL R194, R32, -INF , !P0 ;  /* 0xff80000020c27808 */ /* 0x000fc40004000000 */
[C---:B------:R-:W-:Y:S02]  /*7220*/  ISETP.LT.OR P5, PT, R3.reuse, R228, P5 ;  /* 0x000000e40300720c */ /* 0x040fe40002fa1670 */
[C---:B------:R-:W-:Y:S02]  /*7230*/  ISETP.GE.AND P6, PT, R3.reuse, R232, PT ;  /* 0x000000e80300720c */ /* 0x040fe40003fc6270 */
[C---:B------:R-:W-:Y:S02]  /*7240*/  ISETP.GE.AND P2, PT, R3.reuse, R231, PT ;  /* 0x000000e70300720c */ /* 0x040fe40003f46270 */
[----:B------:R-:W-:Y:S02]  /*7250*/  ISETP.GE.AND P0, PT, R3, R230, PT ;  /* 0x000000e60300720c */ /* 0x000fe40003f06270 */
[----:B------:R-:W-:Y:S02]  /*7260*/  FSEL R214, R34, -INF , !P4 ;  /* 0xff80000022d67808 */ /* 0x000fe40006000000 */
[----:B------:R-:W-:-:S02]  /*7270*/  FSEL R190, R24, -INF , !P3 ;  /* 0xff80000018be7808 */ /* 0x000fc40005800000 */
[----:B------:R-:W-:Y:S02]  /*7280*/  FSEL R196, R26, -INF , !P1 ;  /* 0xff8000001ac47808 */ /* 0x000fe40004800000 */
[----:B------:R-:W-:Y:S02]  /*7290*/  FSEL R188, R33, -INF , !P5 ;  /* 0xff80000021bc7808 */ /* 0x000fe40006800000 */
[C---:B------:R-:W-:Y:S02]  /*72a0*/  ISETP.LT.OR P6, PT, R3.reuse, R227, P6 ;  /* 0x000000e30300720c */ /* 0x040fe400037c1670 */
[C---:B------:R-:W-:Y:S02]  /*72b0*/  ISETP.LT.OR P2, PT, R3.reuse, R229, P2 ;  /* 0x000000e50300720c */ /* 0x040fe40001741670 */
[----:B------:R-:W-:Y:S02]  /*72c0*/  ISETP.LT.OR P0, PT, R3, R226, P0 ;  /* 0x000000e20300720c */ /* 0x000fe40000701670 */
[----:B------:R-:W-:-:S02]  /*72d0*/  ISETP.GE.AND P4, PT, R2, R233, PT ;  /* 0x000000e90200720c */ /* 0x000fc40003f86270 */
[C---:B------:R-:W-:Y:S02]  /*72e0*/  ISETP.GE.AND P3, PT, R2.reuse, R232, PT ;  /* 0x000000e80200720c */ /* 0x040fe40003f66270 */
[C---:B------:R-:W-:Y:S02]  /*72f0*/  ISETP.GE.AND P1, PT, R2.reuse, R231, PT ;  /* 0x000000e70200720c */ /* 0x040fe40003f26270 */
[C---:B------:R-:W-:Y:S02]  /*7300*/  ISETP.GE.AND P5, PT, R2.reuse, R230, PT ;  /* 0x000000e60200720c */ /* 0x040fe40003fa6270 */
[----:B------:R-:W-:Y:S02]  /*7310*/  FMNMX.FTZ R3, R105, R60, !PT ;  /* 0x0000003c69037209 */ /* 0x000fe40007810000 */
[C---:B------:R-:W-:Y:S02]  /*7320*/  ISETP.LT.OR P4, PT, R2.reuse, R228, P4 ;  /* 0x000000e40200720c */ /* 0x040fe40002781670 */
[----:B------:R-:W-:-:S02]  /*7330*/  ISETP.LT.OR P3, PT, R2, R227, P3 ;  /* 0x000000e30200720c */ /* 0x000fc40001f61670 */
[C---:B------:R-:W-:Y:S02]  /*7340*/  ISETP.LT.OR P1, PT, R2.reuse, R229, P1 ;  /* 0x000000e50200720c */ /* 0x040fe40000f21670 */
[----:B------:R-:W-:Y:S01]  /*7350*/  ISETP.LT.OR P5, PT, R2, R226, P5 ;  /* 0x000000e20200720c */ /* 0x000fe20002fa1670 */
[----:B------:R-:W-:Y:S01]  /*7360*/  VIADD R2, R0, 0x29 ;  /* 0x0000002900027836 */ /* 0x000fe20000000000 */
[----:B------:R-:W-:Y:S02]  /*7370*/  FMNMX.FTZ R3, R62, R3, !PT ;  /* 0x000000033e037209 */ /* 0x000fe40007810000 */
[----:B------:R-:W-:Y:S02]  /*7380*/  FSEL R213, R35, -INF , !P6 ;  /* 0xff80000023d57808 */ /* 0x000fe40007000000 */
[----:B------:R-:W-:Y:S02]  /*7390*/  FSEL R189, R25, -INF , !P2 ;  /* 0xff80000019bd7808 */ /* 0x000fe40005000000 */
[----:B------:R-:W-:-:S02]  /*73a0*/  FSEL R191, R27, -INF , !P0 ;  /* 0xff8000001bbf7808 */ /* 0x000fc40004000000 */
[----:B------:R-:W-:Y:S01]  /*73b0*/  FSEL R201, R20, -INF , !P4 ;  /* 0xff80000014c97808 */ /* 0x000fe20006000000 */
[----:B------:R-:W-:Y:S01]  /*73c0*/  HMMA.16816.F32.BF16 R24, R8, R6, R184 ;  /* 0x000000060818723c */ /* 0x000fe200000418b8 */
[----:B------:R-:W-:Y:S02]  /*73d0*/  FMNMX.FTZ R3, R61, R3, !PT ;  /* 0x000000033d037209 */ /* 0x000fe40007810000 */
[C---:B------:R-:W-:Y:S02]  /*73e0*/  ISETP.GE.AND P6, PT, R2.reuse, R233, PT ;  /* 0x000000e90200720c */ /* 0x040fe40003fc6270 */
[C---:B------:R-:W-:Y:S02]  /*73f0*/  ISETP.GE.AND P2, PT, R2.reuse, R232, PT ;  /* 0x000000e80200720c */ /* 0x040fe40003f46270 */
[C---:B------:R-:W-:Y:S02]  /*7400*/  ISETP.GE.AND P0, PT, R2.reuse, R231, PT ;  /* 0x000000e70200720c */ /* 0x040fe40003f06270 */
[----:B------:R-:W-:-:S02]  /*7410*/  ISETP.GE.AND P4, PT, R2, R230, PT ;  /* 0x000000e60200720c */ /* 0x000fc40003f86270 */
[----:B------:R-:W-:Y:S02]  /*7420*/  FMNMX.FTZ R3, R50, R3, !PT ;  /* 0x0000000332037209 */ /* 0x000fe40007810000 */
[C---:B------:R-:W-:Y:S02]  /*7430*/  ISETP.LT.OR P6, PT, R2.reuse, R228, P6 ;  /* 0x000000e40200720c */ /* 0x040fe400037c1670 */
[C---:B------:R-:W-:Y:S02]  /*7440*/  ISETP.LT.OR P2, PT, R2.reuse, R227, P2 ;  /* 0x000000e30200720c */ /* 0x040fe40001741670 */
[C---:B------:R-:W-:Y:S02]  /*7450*/  ISETP.LT.OR P0, PT, R2.reuse, R229, P0 ;  /* 0x000000e50200720c */ /* 0x040fe40000701670 */
[----:B------:R-:W-:Y:S01]  /*7460*/  ISETP.LT.OR P4, PT, R2, R226, P4 ;  /* 0x000000e20200720c */ /* 0x000fe20002781670 */
[----:B------:R-:W-:Y:S01]  /*7470*/  VIADD R2, R0, 0x30 ;  /* 0x0000003000027836 */ /* 0x000fe20000000000 */
[----:B------:R-:W-:-:S02]  /*7480*/  FMNMX.FTZ R3, R49, R3, !PT ;  /* 0x0000000331037209 */ /* 0x000fc40007810000 */
[----:B------:R-:W-:Y:S02]  /*7490*/  FSEL R211, R22, -INF , !P3 ;  /* 0xff80000016d37808 */ /* 0x000fe40005800000 */
[----:B------:R-:W-:Y:S02]  /*74a0*/  FSEL R197, R21, -INF , !P6 ;  /* 0xff80000015c57808 */ /* 0x000fe40007000000 */
[----:B------:R-:W-:Y:S02]  /*74b0*/  FSEL R212, R23, -INF , !P2 ;  /* 0xff80000017d47808 */ /* 0x000fe40005000000 */
[----:B------:R-:W-:Y:S02]  /*74c0*/  FSEL R183, R52, -INF , !P1 ;  /* 0xff80000034b77808 */ /* 0x000fe40004800000 */
[C---:B------:R-:W-:Y:S02]  /*74d0*/  ISETP.GE.AND P6, PT, R2.reuse, R233, PT ;  /* 0x000000e90200720c */ /* 0x040fe40003fc6270 */
[----:B------:R-:W-:-:S02]  /*74e0*/  ISETP.GE.AND P2, PT, R2, R232, PT ;  /* 0x000000e80200720c */ /* 0x000fc40003f46270 */
[C---:B------:R-:W-:Y:S02]  /*74f0*/  ISETP.GE.AND P1, PT, R2.reuse, R231, PT ;  /* 0x000000e70200720c */ /* 0x040fe40003f26270 */
[----:B------:R-:W-:Y:S02]  /*7500*/  ISETP.GE.AND P3, PT, R2, R230, PT ;  /* 0x000000e60200720c */ /* 0x000fe40003f66270 */
[----:B------:R-:W-:Y:S02]  /*7510*/  FMNMX.FTZ R3, R48, R3, !PT ;  /* 0x0000000330037209 */ /* 0x000fe40007810000 */
[C---:B------:R-:W-:Y:S02]  /*7520*/  ISETP.LT.OR P6, PT, R2.reuse, R228, P6 ;  /* 0x000000e40200720c */ /* 0x040fe400037c1670 */
[C---:B------:R-:W-:Y:S02]  /*7530*/  ISETP.LT.OR P2, PT, R2.reuse, R227, P2 ;  /* 0x000000e30200720c */ /* 0x040fe40001741670 */
[----:B------:R-:W-:-:S02]  /*7540*/  ISETP.LT.OR P1, PT, R2, R229, P1 ;  /* 0x000000e50200720c */ /* 0x000fc40000f21670 */
[----:B------:R-:W-:Y:S02]  /*7550*/  ISETP.LT.OR P3, PT, R2, R226, P3 ;  /* 0x000000e20200720c */ /* 0x000fe40001f61670 */
[----:B------:R-:W-:Y:S01]  /*7560*/  FMNMX.FTZ R2, R36, R3, !PT ;  /* 0x0000000324027209 */ /* 0x000fe20007810000 */
[----:B------:R-:W-:Y:S01]  /*7570*/  VIADD R3, R0, 0x31 ;  /* 0x0000003100037836 */ /* 0x000fe20000000000 */
[----:B------:R-:W-:Y:S02]  /*7580*/  FSEL R195, R12, -INF , !P6 ;  /* 0xff8000000cc37808 */ /* 0x000fe40007000000 */
[----:B------:R-:W-:Y:S02]  /*7590*/  FMNMX.FTZ R2, R28, R2, !PT ;  /* 0x000000021c027209 */ /* 0x000fe40007810000 */
[----:B------:R-:W-:Y:S02]  /*75a0*/  ISETP.GE.AND P6, PT, R3, R233, PT ;  /* 0x000000e90300720c */ /* 0x000fe40003fc6270 */
[----:B------:R-:W-:-:S02]  /*75b0*/  FMNMX.FTZ R2, R194, R2, !PT ;  /* 0x00000002c2027209 */ /* 0x000fc40007810000 */
[----:B------:R-:W-:Y:S02]  /*75c0*/  FSEL R210, R14, -INF , !P2 ;  /* 0xff8000000ed27808 */ /* 0x000fe40005000000 */
[----:B------:R-:W-:Y:S02]  /*75d0*/  FMNMX.FTZ R2, R188, R2, !PT ;  /* 0x00000002bc027209 */ /* 0x000fe40007810000 */
[C---:B------:R-:W-:Y:S02]  /*75e0*/  ISETP.GE.AND P2, PT, R3.reuse, R232, PT ;  /* 0x000000e80300720c */ /* 0x040fe40003f46270 */
[----:B------:R-:W-:Y:S02]  /*75f0*/  ISETP.LT.OR P6, PT, R3, R228, P6 ;  /* 0x000000e40300720c */ /* 0x000fe400037c1670 */
[----:B------:R-:W-:Y:S01]  /*7600*/  FMNMX.FTZ R5, R201, R2, !PT ;  /* 0x00000002c9057209 */ /* 0x000fe20007810000 */
[----:B------:R-:W-:Y:S01]  /*7610*/  VIADD R2, R0, 0x39 ;  /* 0x0000003900027836 */ /* 0x000fe20000000000 */
[----:B------:R-:W-:-:S02]  /*7620*/  ISETP.LT.OR P2, PT, R3, R227, P2 ;  /* 0x000000e30300720c */ /* 0x000fc40001741670 */
[----:B------:R-:W-:Y:S02]  /*7630*/  FSEL R198, R13, -INF , !P6 ;  /* 0xff8000000dc67808 */ /* 0x000fe40007000000 */
[----:B------:R-:W-:Y:S02]  /*7640*/  ISETP.GE.AND P6, PT, R4, R233, PT ;  /* 0x000000e90400720c */ /* 0x000fe40003fc6270 */
[----:B------:R-:W-:Y:S02]  /*7650*/  FMNMX.FTZ R0, R197, R5, !PT ;  /* 0x00000005c5007209 */ /* 0x000fe40007810000 */
[----:B------:R-:W-:Y:S02]  /*7660*/  FSEL R47, R53, -INF , !P0 ;  /* 0xff800000352f7808 */ /* 0x000fe40004000000 */
[----:B------:R-:W-:Y:S02]  /*7670*/  PLOP3.LUT P0, PT, PT, PT, UP0, 0x80, 0x0 ;  /* 0x000000000000781c */ /* 0x000fe40003f0f008 */
[----:B------:R-:W-:-:S02]  /*7680*/  FSEL R217, R15, -INF , !P2 ;  /* 0xff8000000fd97808 */ /* 0x000fc40005000000 */
[----:B------:R-:W-:Y:S02]  /*7690*/  ISETP.LT.OR P6, PT, R4, R228, P6 ;  /* 0x000000e40400720c */ /* 0x000fe400037c1670 */
[----:B------:R-:W-:Y:S02]  /*76a0*/  ISETP.GE.AND P2, PT, R2, R233, PT ;  /* 0x000000e90200720c */ /* 0x000fe40003f46270 */
[----:B------:R-:W-:Y:S02]  /*76b0*/  FMNMX.FTZ R0, R195, R0, !PT ;  /* 0x00000000c3007209 */ /* 0x000fe40007810000 */
[----:B------:R-:W-:Y:S02]  /*76c0*/  FSEL R199, R16, -INF , !P6 ;  /* 0xff80000010c77808 */ /* 0x000fe40007000000 */
[----:B------:R-:W-:Y:S02]  /*76d0*/  ISETP.LT.OR P2, PT, R2, R228, P2 ;  /* 0x000000e40200720c */ /* 0x000fe40001741670 */
[----:B------:R-:W-:-:S02]  /*76e0*/  FMNMX.FTZ R0, R198, R0, !PT ;  /* 0x00000000c6007209 */ /* 0x000fc40007810000 */
[----:B------:R-:W-:Y:S02]  /*76f0*/  FMNMX.FTZ R5, R104, R66, !PT ;  /* 0x0000004268057209 */ /* 0x000fe40007810000 */
[----:B------:R-:W-:Y:S02]  /*7700*/  FSEL R208, R17, -INF , !P2 ;  /* 0xff80000011d07808 */ /* 0x000fe40005000000 */
[----:B------:R-:W-:Y:S02]  /*7710*/  FMNMX.FTZ R0, R199, R0, !PT ;  /* 0x00000000c7007209 */ /* 0x000fe40007810000 */
[----:B------:R-:W-:Y:S02]  /*7720*/  FMNMX.FTZ R10, R67, R5, !PT ;  /* 0x00000005430a7209 */ /* 0x000fe40007810000 */
[----:B------:R-:W-:Y:S02]  /*7730*/  ISETP.GE.AND P6, PT, R4, R232, PT ;  /* 0x000000e80400720c */ /* 0x000fe40003fc6270 */
[----:B------:R-:W-:-:S02]  /*7740*/  FSEL R209, R40, -INF , !P1 ;  /* 0xff80000028d17808 */ /* 0x000fc40004800000 */
[----:B------:R-:W-:Y:S02]  /*7750*/  FMNMX.FTZ R11, R103, R106, !PT ;  /* 0x0000006a670b7209 */ /* 0x000fe40007810000 */
[----:B------:R-:W-:Y:S01]  /*7760*/  FMNMX.FTZ R5, R208, R0, !PT ;  /* 0x00000000d0057209 */ /* 0x000fe20007810000 */
[----:B------:R-:W-:Y:S06]  /*7770*/  @!P0 BRA `(.L_x_170) ;  /* 0x0000000000708947 */ /* 0x000fec0003800000 */
[----:B------:R-:W2:Y:S04]  /*7780*/  LDL.64 R248, [R1+0x28] ;  /* 0x0000280001f87983 */ /* 0x000ea80000100a00 */
[----:B------:R-:W3:Y:S01]  /*7790*/  LDL.64 R250, [R1+0x20] ;  /* 0x0000200001fa7983 */ /* 0x000ee20000100a00 */
[----:B------:R-:W-:-:S04]  /*77a0*/  UIADD3 UR5, UR25, -0x3, URZ ;  /* 0xfffffffd19057890 */ /* 0x000fc8000fffe03f */
[----:B------:R-:W-:Y:S02]  /*77b0*/  USHF.R.S32.HI UR4, URZ, 0x1f, UR5 ;  /* 0x0000001f3f047899 */ /* 0x000fe40008011405 */
[----:B------:R-:W-:Y:S02]  /*77c0*/  UIMAD.WIDE.U32 UR28, UR5, UR12, URZ ;  /* 0x0000000c051c72a5 */ /* 0x000fe4000f8e003f */
[----:B------:R-:W-:-:S04]  /*77d0*/  UIMAD UR4, UR4, UR12, URZ ;  /* 0x0000000c040472a4 */ /* 0x000fc8000f8e023f */
[----:B------:R-:W-:Y:S01]  /*77e0*/  UIMAD UR4, UR5, UR13, UR4 ;  /* 0x0000000d050472a4 */ /* 0x000fe2000f8e0204 */
[----:B------:R-:W-:Y:S02]  /*77f0*/  IMAD.U32 R0, RZ, RZ, UR28 ;  /* 0x0000001cff007e24 */ /* 0x000fe4000f8e00ff */
[----:B------:R-:W-:Y:S01]  /*7800*/  IMAD.U32 R8, RZ, RZ, UR28 ;  /* 0x0000001cff087e24 */ /* 0x000fe2000f8e00ff */
[----:B------:R-:W-:-:S06]  /*7810*/  UIADD3 UR4, UR29, UR4, URZ ;  /* 0x000000041d047290 */ /* 0x000fcc000fffe03f */
[----:B------:R-:W-:Y:S01]  /*7820*/  IMAD.U32 R7, RZ, RZ, UR4 ;  /* 0x00000004ff077e24 */ /* 0x000fe2000f8e00ff */
[----:B------:R-:W-:Y:S01]  /*7830*/  ULDC.64 UR4, c[0x0][0x218] ;  /* 0x0000860000047ab9 */ /* 0x000fe20000000a00 */
[----:B--2---:R-:W-:-:S04]  /*7840*/  LEA R0, P1, R0, R248, 0x6 ;  /* 0x000000f800007211 */ /* 0x004fc800078230ff */
[----:B------:R-:W-:Y:S02]  /*7850*/  LEA R6, P2, R0, UR4, 0x1 ;  /* 0x0000000400067c11 */ /* 0x000fe4000f8408ff */
[----:B---3--:R-:W-:Y:S02]  /*7860*/  LEA.HI.X R7, R8, R251, R7, 0x6, P1 ;  /* 0x000000fb08077211 */ /* 0x008fe400008f3407 */
[----:B------:R-:W-:Y:S02]  /*7870*/  IADD3 R8, P1, R6, UR21, RZ ;  /* 0x0000001506087c10 */ /* 0x000fe4000ff3e0ff */
[----:B------:R-:W-:-:S04]  /*7880*/  LEA.HI.X R7, R0, UR5, R7, 0x1, P2 ;  /* 0x0000000500077c11 */ /* 0x000fc800090f0c07 */
[----:B------:R-:W-:Y:S01]  /*7890*/  IADD3.X R9, R7, UR20, RZ, P1, !PT ;  /* 0x0000001407097c10 */ /* 0x000fe20008ffe4ff */
        /* <DEDUP_REMOVED lines=10> */
.L_x_170:
[----:B------:R-:W2:Y:S04]  /*7940*/  LDL.LU R57, [R1+0x14] ;  /* 0x0000140001397983 */ /* 0x000ea80000300800 */
[----:B------:R-:W3:Y:S01]  /*7950*/  LDL.LU R242, [R1+0xc] ;  /* 0x00000c0001f27983 */ /* 0x000ee20000300800 */
[----:B-1----:R-:W-:Y:S02]  /*7960*/  FMNMX.FTZ R6, R109, R10, !PT ;  /* 0x0000000a6d067209 */ /* 0x002fe40007810000 */
[----:B------:R-:W-:Y:S01]  /*7970*/  FMNMX.FTZ R0, R101, R11, !PT ;  /* 0x0000000b65007209 */ /* 0x000fe20007810000 */
[----:B------:R-:W1:Y:S01]  /*7980*/  SHFL.BFLY PT, R8, R5, 0x2, 0x1f ;  /* 0x0c401f0005087f89 */ /* 0x000e6200000e0000 */
[----:B------:R-:W-:Y:S02]  /*7990*/  FMNMX.FTZ R6, R108, R6, !PT ;  /* 0x000000066c067209 */ /* 0x000fe40007810000 */
[----:B------:R-:W-:Y:S01]  /*79a0*/  FMNMX.FTZ R0, R64, R0, !PT ;  /* 0x0000000040007209 */ /* 0x000fe20007810000 */
[----:B------:R-:W-:Y:S01]  /*79b0*/  LDSM.16.MT88.4 R20, [R222+0x9000] ;  /* 0x00900000de14783b */ /* 0x000fe20000004200 */
[----:B------:R-:W-:-:S02]  /*79c0*/  ISETP.GE.AND P1, PT, R3, R231, PT ;  /* 0x000000e70300720c */ /* 0x000fc40003f26270 */
[----:B------:R-:W-:Y:S01]  /*79d0*/  ISETP.GE.AND P2, PT, R3, R230, PT ;  /* 0x000000e60300720c */ /* 0x000fe20003f46270 */
[----:B------:R-:W-:Y:S01]  /*79e0*/  LDSM.16.MT88.4 R32, [R220+0xb000] ;  /* 0x00b00000dc20783b */ /* 0x000fe20000004200 */
[----:B------:R-:W-:Y:S02]  /*79f0*/  FMNMX.FTZ R7, R192, R6, !PT ;  /* 0x00000006c0077209 */ /* 0x000fe40007810000 */
[----:B------:R-:W-:Y:S02]  /*7a00*/  FMNMX.FTZ R0, R63, R0, !PT ;  /* 0x000000003f007209 */ /* 0x000fe40007810000 */
[C---:B------:R-:W-:Y:S02]  /*7a10*/  ISETP.LT.OR P1, PT, R3.reuse, R229, P1 ;  /* 0x000000e50300720c */ /* 0x040fe40000f21670 */
[----:B------:R-:W-:Y:S02]  /*7a20*/  ISETP.LT.OR P2, PT, R3, R226, P2 ;  /* 0x000000e20300720c */ /* 0x000fe40001741670 */
        /* <DEDUP_REMOVED lines=8> */
[----:B-1----:R-:W-:Y:S02]  /*7ab0*/  FMNMX.FTZ R0, R5, R8, !PT ;  /* 0x0000000805007209 */ /* 0x002fe40007810000 */
        /* <DEDUP_REMOVED lines=8> */
[----:B------:R-:W-:Y:S02]  /*7b40*/  FMNMX.FTZ R6, R211, R6, !PT ;  /* 0x00000006d3067209 */ /* 0x000fe40007810000 */
[----:B------:R-:W-:Y:S02]  /*7b50*/  FMNMX.FTZ R3, R189, R5, !PT ;  /* 0x00000005bd037209 */ /* 0x000fe40007810000 */
[----:B------:R-:W-:-:S02]  /*7b60*/  ISETP.LT.OR P6, PT, R4, R227, P6 ;  /* 0x000000e30400720c */ /* 0x000fc400037c1670 */
[----:B------:R-:W-:Y:S02]  /*7b70*/  FMNMX.FTZ R6, R212, R6, !PT ;  /* 0x00000006d4067209 */ /* 0x000fe40007810000 */
[----:B------:R-:W-:Y:S02]  /*7b80*/  FMNMX.FTZ R5, R183, R3, !PT ;  /* 0x00000003b7057209 */ /* 0x000fe40007810000 */
[----:B------:R-:W-:Y:S02]  /*7b90*/  FMNMX.FTZ R3, R179, R7, !PT ;  /* 0x00000007b3037209 */ /* 0x000fe40007810000 */
[----:B------:R-:W-:Y:S02]  /*7ba0*/  FSEL R215, R18, -INF , !P6 ;  /* 0xff80000012d77808 */ /* 0x000fe40007000000 */
[----:B------:R-:W-:Y:S02]  /*7bb0*/  FSEL R206, R41, -INF , !P1 ;  /* 0xff80000029ce7808 */ /* 0x000fe40004800000 */
[----:B------:R-:W-:-:S02]  /*7bc0*/  ISETP.GE.AND P6, PT, R2, R232, PT ;  /* 0x000000e80200720c */ /* 0x000fc40003fc6270 */
[----:B------:R-:W-:Y:S02]  /*7bd0*/  ISETP.GE.AND P1, PT, R4, R231, PT ;  /* 0x000000e70400720c */ /* 0x000fe40003f26270 */
[----:B------:R-:W-:Y:S02]  /*7be0*/  FMNMX.FTZ R6, R210, R6, !PT ;  /* 0x00000006d2067209 */ /* 0x000fe40007810000 */
[----:B------:R-:W-:Y:S02]  /*7bf0*/  FMNMX.FTZ R5, R47, R5, !PT ;  /* 0x000000052f057209 */ /* 0x000fe40007810000 */
[----:B------:R-:W-:Y:S02]  /*7c00*/  FMNMX.FTZ R3, R180, R3, !PT ;  /* 0x00000003b4037209 */ /* 0x000fe40007810000 */
[----:B------:R-:W-:Y:S02]  /*7c10*/  ISETP.LT.OR P6, PT, R2, R227, P6 ;  /* 0x000000e30200720c */ /* 0x000fe400037c1670 */
[----:B------:R-:W-:-:S02]  /*7c20*/  ISETP.LT.OR P1, PT, R4, R229, P1 ;  /* 0x000000e50400720c */ /* 0x000fc40000f21670 */
[----:B------:R-:W-:Y:S02]  /*7c30*/  FMNMX.FTZ R6, R217, R6, !PT ;  /* 0x00000006d9067209 */ /* 0x000fe40007810000 */
[----:B------:R-:W-:Y:S02]  /*7c40*/  FMNMX.FTZ R5, R209, R5, !PT ;  /* 0x00000005d1057209 */ /* 0x000fe40007810000 */
[----:B------:R-:W-:Y:S02]  /*7c50*/  FMNMX.FTZ R3, R178, R3, !PT ;  /* 0x00000003b2037209 */ /* 0x000fe40007810000 */
[----:B------:R-:W-:Y:S02]  /*7c60*/  FSEL R216, R19, -INF , !P6 ;  /* 0xff80000013d87808 */ /* 0x000fe40007000000 */
[----:B------:R-:W-:Y:S01]  /*7c70*/  FSEL R204, R24, -INF , !P1 ;  /* 0xff80000018cc7808 */ /* 0x000fe20004800000 */
[----:B------:R-:W-:Y:S01]  /*7c80*/  LDSM.16.MT88.4 R16, [R220+0x9000] ;  /* 0x00900000dc10783b */ /* 0x000fe20000004200 */
[----:B------:R-:W-:-:S02]  /*7c90*/  FMNMX.FTZ R6, R215, R6, !PT ;  /* 0x00000006d7067209 */ /* 0x000fc40007810000 */
[----:B------:R-:W-:Y:S02]  /*7ca0*/  FMNMX.FTZ R5, R206, R5, !PT ;  /* 0x00000005ce057209 */ /* 0x000fe40007810000 */
[----:B------:R-:W-:Y:S02]  /*7cb0*/  FMNMX.FTZ R3, R196, R3, !PT ;  /* 0x00000003c4037209 */ /* 0x000fe40007810000 */
[----:B------:R-:W-:Y:S02]  /*7cc0*/  ISETP.GE.AND P1, PT, R2, R231, PT ;  /* 0x000000e70200720c */ /* 0x000fe40003f26270 */
[----:B------:R-:W-:Y:S02]  /*7cd0*/  FMNMX.FTZ R8, R216, R6, !PT ;  /* 0x00000006d8087209 */ /* 0x000fe40007810000 */
[----:B------:R-:W-:Y:S02]  /*7ce0*/  FMNMX.FTZ R7, R204, R5, !PT ;  /* 0x00000005cc077209 */ /* 0x000fe40007810000 */
[----:B------:R-:W-:Y:S01]  /*7cf0*/  FSEL R13, R54, -INF , !P5 ;  /* 0xff800000360d7808 */ /* 0x000fe20006800000 */
[----:B------:R-:W-:Y:S01]  /*7d00*/  SHFL.BFLY PT, R6, R8, 0x2, 0x1f ;  /* 0x0c401f0008067f89 */ /* 0x000fe200000e0000 */
[----:B------:R-:W-:-:S02]  /*7d10*/  FMNMX.FTZ R5, R191, R3, !PT ;  /* 0x00000003bf057209 */ /* 0x000fc40007810000 */
[----:B-1----:R-:W-:Y:S02]  /*7d20*/  FMNMX.FTZ R59, R0, R9, !PT ;  /* 0x00000009003b7209 */ /* 0x002fe40007810000 */
[----:B------:R-:W-:Y:S02]  /*7d30*/  ISETP.LT.OR P1, PT, R2, R229, P1 ;  /* 0x000000e50200720c */ /* 0x000fe40000f21670 */
[----:B------:R-:W-:Y:S01]  /*7d40*/  FSEL R46, R55, -INF , !P4 ;  /* 0xff800000372e7808 */ /* 0x000fe20006000000 */
[----:B------:R-:W-:Y:S01]  /*7d50*/  FMUL.FTZ R0, R59, UR26 ;  /* 0x0000001a3b007c20 */ /* 0x000fe20008410000 */
[----:B------:R-:W-:Y:S02]  /*7d60*/  FMNMX.FTZ R5, R13, R5, !PT ;  /* 0x000000050d057209 */ /* 0x000fe40007810000 */
[----:B------:R-:W-:Y:S02]  /*7d70*/  FSEL R203, R25, -INF , !P1 ;  /* 0xff80000019cb7808 */ /* 0x000fe40004800000 */
[----:B------:R-:W-:-:S02]  /*7d80*/  FSETP.NEU.FTZ.AND P1, PT, R59, -INF , PT ;  /* 0xff8000003b00780b */ /* 0x000fc40003f3d000 */
[-C--:B------:R-:W-:Y:S02]  /*7d90*/  ISETP.GE.AND P5, PT, R4, R230.reuse, PT ;  /* 0x000000e60400720c */ /* 0x080fe40003fa6270 */
[----:B------:R-:W-:Y:S02]  /*7da0*/  FSEL R200, R42, -INF , !P3 ;  /* 0xff8000002ac87808 */ /* 0x000fe40005800000 */
[----:B------:R-:W-:Y:S02]  /*7db0*/  FMNMX.FTZ R5, R46, R5, !PT ;  /* 0x000000052e057209 */ /* 0x000fe40007810000 */
[----:B------:R-:W-:Y:S02]  /*7dc0*/  FMNMX.FTZ R3, R203, R7, !PT ;  /* 0x00000007cb037209 */ /* 0x000fe40007810000 */
[----:B------:R-:W-:Y:S02]  /*7dd0*/  ISETP.GE.AND P4, PT, R2, R230, PT ;  /* 0x000000e60200720c */ /* 0x000fe40003f86270 */
[----:B------:R-:W-:Y:S01]  /*7de0*/  FSEL R0, R0, RZ, P1 ;  /* 0x000000ff00007208 */ /* 0x000fe20000800000 */
[----:B------:R-:W1:Y:S01]  /*7df0*/  SHFL.BFLY PT, R7, R3, 0x2, 0x1f ;  /* 0x0c401f0003077f89 */ /* 0x000e6200000e0000 */
[----:B------:R-:W-:-:S02]  /*7e00*/  ISETP.LT.OR P5, PT, R4, R226, P5 ;  /* 0x000000e20400720c */ /* 0x000fc40002fa1670 */
[----:B------:R-:W-:Y:S02]  /*7e10*/  FSEL R202, R43, -INF , !P2 ;  /* 0xff8000002bca7808 */ /* 0x000fe40005000000 */
[----:B------:R-:W-:Y:S01]  /*7e20*/  FMNMX.FTZ R4, R200, R5, !PT ;  /* 0x00000005c8047209 */ /* 0x000fe20007810000 */
[--C-:B------:R-:W-:Y:S01]  /*7e30*/  FFMA.FTZ R5, R62, UR26, -R0.reuse ;  /* 0x0000001a3e057c23 */ /* 0x100fe20008010800 */
[----:B------:R-:W-:Y:S01]  /*7e40*/  ISETP.LT.OR P4, PT, R2, R226, P4 ;  /* 0x000000e20200720c */ /* 0x000fe20002781670 */
[----:B------:R-:W-:Y:S01]  /*7e50*/  FFMA.FTZ R2, R60, UR26, -R0 ;  /* 0x0000001a3c027c23 */ /* 0x000fe20008010800 */
[----:B------:R-:W-:Y:S01]  /*7e60*/  FSEL R205, R26, -INF , !P5 ;  /* 0xff8000001acd7808 */ /* 0x000fe20006800000 */
[----:B------:R4:W-:Y:S01]  /*7e70*/  MUFU.EX2 R40, R5 ;  /* 0x0000000500287308 */ /* 0x0009e20000000800 */
[----:B------:R-:W-:Y:S02]  /*7e80*/  FMNMX.FTZ R4, R202, R4, !PT ;  /* 0x00000004ca047209 */ /* 0x000fe40007810000 */
[----:B------:R-:W-:-:S02]  /*7e90*/  FSEL R207, R27, -INF , !P4 ;  /* 0xff8000001bcf7808 */ /* 0x000fc40006000000 */
[----:B------:R-:W-:Y:S01]  /*7ea0*/  MOV R241, R252 ;  /* 0x000000fc00f17202 */ /* 0x000fe20000000f00 */
[----:B------:R-:W-:Y:S01]  /*7eb0*/  LDSM.16.MT88.4 R24, [R220+0xa000] ;  /* 0x00a00000dc18783b */ /* 0x000fe20000004200 */
[----:B------:R-:W-:Y:S01]  /*7ec0*/  MOV R39, R235 ;  /* 0x000000eb00277202 */ /* 0x000fe20000000f00 */
[----:B------:R5:W5:Y:S01]  /*7ed0*/  MUFU.EX2 R244, R2 ;  /* 0x0000000200f47308 */ /* 0x000b620000000800 */
[----:B-1----:R-:W-:Y:S01]  /*7ee0*/  FMNMX.FTZ R3, R3, R7, !PT ;  /* 0x0000000703037209 */ /* 0x002fe20007810000 */
[----:B----4-:R-:W-:-:S04]  /*7ef0*/  FFMA.FTZ R5, R61, UR26, -R0 ;  /* 0x0000001a3d057c23 */ /* 0x010fc80008010800 */
[----:B------:R-:W1:Y:S02]  /*7f00*/  SHFL.BFLY PT, R7, R3, 0x1, 0x1f ;  /* 0x0c201f0003077f89 */ /* 0x000e6400000e0000 */
[----:B------:R4:W-:Y:S01]  /*7f10*/  MUFU.EX2 R238, R5 ;  /* 0x0000000500ee7308 */ /* 0x0009e20000000800 */
[----:B-----5:R-:W-:Y:S02]  /*7f20*/  FMNMX.FTZ R2, R205, R4, !PT ;  /* 0x00000004cd027209 */ /* 0x020fe40007810000 */
[----:B------:R-:W-:Y:S02]  /*7f30*/  FMNMX.FTZ R4, R8, R6, !PT ;  /* 0x0000000608047209 */ /* 0x000fe40007810000 */
[----:B------:R-:W-:-:S03]  /*7f40*/  FMNMX.FTZ R2, R207, R2, !PT ;  /* 0x00000002cf027209 */ /* 0x000fc60007810000 */
[----:B------:R-:W5:Y:S04]  /*7f50*/  SHFL.BFLY PT, R8, R4, 0x1, 0x1f ;  /* 0x0c201f0004087f89 */ /* 0x000f6800000e0000 */
[----:B------:R-:W5:Y:S01]  /*7f60*/  SHFL.BFLY PT, R6, R2, 0x2, 0x1f ;  /* 0x0c401f0002067f89 */ /* 0x000f6200000e0000 */
[----:B----4-:R-:W-:-:S04]  /*7f70*/  FFMA.FTZ R5, R50, UR26, -R0 ;  /* 0x0000001a32057c23 */ /* 0x010fc80008010800 */
[----:B------:R4:W-:Y:S01]  /*7f80*/  MUFU.EX2 R218, R5 ;  /* 0x0000000500da7308 */ /* 0x0009e20000000800 */
[----:B-1----:R-:W-:Y:S01]  /*7f90*/  FMNMX.FTZ R252, R3, R7, !PT ;  /* 0x0000000703fc7209 */ /* 0x002fe20007810000 */
[----:B------:R-:W-:Y:S02]  /*7fa0*/  FFMA.FTZ R3, R28, UR26, -R0 ;  /* 0x0000001a1c037c23 */ /* 0x000fe40008010800 */
[----:B------:R-:W-:Y:S01]  /*7fb0*/  LDSM.16.MT88.4 R28, [R222+0xa000] ;  /* 0x00a00000de1c783b */ /* 0x000fe20000004200 */
[----:B------:R-:W-:-:S03]  /*7fc0*/  FSETP.NEU.FTZ.AND P3, PT, R252, -INF , PT ;  /* 0xff800000fc00780b */ /* 0x000fc60003f7d000 */
[----:B------:R1:W-:Y:S01]  /*7fd0*/  MUFU.EX2 R56, R3 ;  /* 0x0000000300387308 */ /* 0x0003e20000000800 */
[----:B-----5:R-:W-:Y:S01]  /*7fe0*/  FMNMX.FTZ R58, R4, R8, !PT ;  /* 0x00000008043a7209 */ /* 0x020fe20007810000 */
[--C-:B------:R-:W-:Y:S01]  /*7ff0*/  FFMA.FTZ R4, R36, UR26, -R0.reuse ;  /* 0x0000001a24047c23 */ /* 0x100fe20008010800 */
[----:B----4-:R-:W-:Y:S01]  /*8000*/  FFMA.FTZ R5, R49, UR26, -R0 ;  /* 0x0000001a31057c23 */ /* 0x010fe20008010800 */
[----:B------:R-:W-:Y:S02]  /*8010*/  FMNMX.FTZ R2, R2, R6, !PT ;  /* 0x0000000602027209 */ /* 0x000fe40007810000 */
[C---:B------:R-:W-:Y:S01]  /*8020*/  FMUL.FTZ R12, R58.reuse, UR26 ;  /* 0x0000001a3a0c7c20 */ /* 0x040fe20008410000 */
[----:B------:R-:W-:Y:S01]  /*8030*/  FSETP.NEU.FTZ.AND P4, PT, R58, -INF , PT ;  /* 0xff8000003a00780b */ /* 0x000fe20003f9d000 */
[----:B------:R4:W-:Y:S03]  /*8040*/  MUFU.EX2 R37, R5 ;  /* 0x0000000500257308 */ /* 0x0009e60000000800 */
[----:B------:R-:W-:Y:S01]  /*8050*/  FSEL R12, R12, RZ, P4 ;  /* 0x000000ff0c0c7208 */ /* 0x000fe20002000000 */
[----:B-1----:R-:W-:-:S04]  /*8060*/  FMUL.FTZ R3, R252, UR26 ;  /* 0x0000001afc037c20 */ /* 0x002fc80008410000 */
[----:B------:R1:W-:Y:S01]  /*8070*/  MUFU.EX2 R245, R4 ;  /* 0x0000000400f57308 */ /* 0x0003e20000000800 */
[----:B------:R-:W-:-:S05]  /*8080*/  FSEL R3, R3, RZ, P3 ;  /* 0x000000ff03037208 */ /* 0x000fca0001800000 */
[----:B------:R-:W-:Y:S01]  /*8090*/  FFMA.FTZ R8, R110, UR26, -R3 ;  /* 0x0000001a6e087c23 */ /* 0x000fe20008010803 */
[----:B----4-:R-:W-:-:S03]  /*80a0*/  FFMA.FTZ R5, R48, UR26, -R0 ;  /* 0x0000001a30057c23 */ /* 0x010fc60008010800 */
[----:B------:R4:W-:Y:S01]  /*80b0*/  MUFU.EX2 R249, R8 ;  /* 0x0000000800f97308 */ /* 0x0009e20000000800 */
[----:B-1----:R-:W-:-:S07]  /*80c0*/  FFMA.FTZ R4, R66, UR26, -R12 ;  /* 0x0000001a42047c23 */ /* 0x002fce000801080c */
[----:B------:R1:W-:Y:S08]  /*80d0*/  MUFU.EX2 R43, R5 ;  /* 0x00000005002b7308 */ /* 0x0003f00000000800 */
[----:B------:R5:W-:Y:S01]  /*80e0*/  MUFU.EX2 R246, R4 ;  /* 0x0000000400f67308 */ /* 0x000be20000000800 */
[----:B----4-:R-:W-:-:S07]  /*80f0*/  FFMA.FTZ R8, R111, UR26, -R3 ;  /* 0x0000001a6f087c23 */ /* 0x010fce0008010803 */
[----:B------:R4:W-:Y:S01]  /*8100*/  MUFU.EX2 R248, R8 ;  /* 0x0000000800f87308 */ /* 0x0009e20000000800 */
[----:B-1----:R-:W1:Y:S01]  /*8110*/  SHFL.BFLY PT, R5, R2, 0x1, 0x1f ;  /* 0x0c201f0002057f89 */ /* 0x002e6200000e0000 */
[----:B-----5:R-:W-:-:S06]  /*8120*/  FFMA.FTZ R4, R67, UR26, -R12 ;  /* 0x0000001a43047c23 */ /* 0x020fcc000801080c */
[----:B------:R5:W-:Y:S01]  /*8130*/  MUFU.EX2 R243, R4 ;  /* 0x0000000400f37308 */ /* 0x000be20000000800 */
[----:B----4-:R-:W-:Y:S02]  /*8140*/  F2FP.BF16.F32.PACK_AB R8, R40, R244 ;  /* 0x000000f42808723e */ /* 0x010fe400000010ff */
[----:B-1----:R-:W-:Y:S01]  /*8150*/  FMNMX.FTZ R235, R2, R5, !PT ;  /* 0x0000000502eb7209 */ /* 0x002fe20007810000 */
[--C-:B------:R-:W-:Y:S01]  /*8160*/  FFMA.FTZ R2, R101, UR26, -R3.reuse ;  /* 0x0000001a65027c23 */ /* 0x100fe20008010803 */
[----:B------:R-:W-:Y:S02]  /*8170*/  FSEL R5, R252, RZ, P3 ;  /* 0x000000fffc057208 */ /* 0x000fe40001800000 */
[----:B------:R-:W-:Y:S01]  /*8180*/  FSETP.NEU.FTZ.AND P2, PT, R235, -INF , PT ;  /* 0xff800000eb00780b */ /* 0x000fe20003f5d000 */
[----:B-----5:R-:W-:Y:S01]  /*8190*/  FFMA.FTZ R4, R106, UR26, -R3 ;  /* 0x0000001a6a047c23 */ /* 0x020fe20008010803 */
[----:B------:R1:W-:Y:S01]  /*81a0*/  MUFU.EX2 R219, R2 ;  /* 0x0000000200db7308 */ /* 0x0003e20000000800 */
[----:B------:R-:W-:-:S04]  /*81b0*/  FADD.FTZ R5, R103, -R5 ;  /* 0x8000000567057221 */ /* 0x000fc80000010000 */
[----:B------:R-:W-:-:S03]  /*81c0*/  FMUL.FTZ R5, R5, UR26 ;  /* 0x0000001a05057c20 */ /* 0x000fc60008410000 */
[----:B------:R4:W-:Y:S08]  /*81d0*/  MUFU.EX2 R240, R4 ;  /* 0x0000000400f07308 */ /* 0x0009f00000000800 */
[----:B------:R5:W2:Y:S01]  /*81e0*/  MUFU.EX2 R45, R5 ;  /* 0x00000005002d7308 */ /* 0x000aa20000000800 */
[----:B-1----:R-:W-:-:S05]  /*81f0*/  FMUL.FTZ R2, R235, UR26 ;  /* 0x0000001aeb027c20 */ /* 0x002fca0008410000 */
[----:B------:R-:W-:Y:S01]  /*8200*/  FSEL R2, R2, RZ, P2 ;  /* 0x000000ff02027208 */ /* 0x000fe20001000000 */
[----:B----4-:R-:W-:-:S04]  /*8210*/  FFMA.FTZ R4, R64, UR26, -R3 ;  /* 0x0000001a40047c23 */ /* 0x010fc80008010803 */
[----:B------:R-:W-:Y:S01]  /*8220*/  FFMA.FTZ R6, R51, UR26, -R2 ;  /* 0x0000001a33067c23 */ /* 0x000fe20008010802 */
[----:B------:R1:W-:Y:S01]  /*8230*/  MUFU.EX2 R41, R4 ;  /* 0x0000000400297308 */ /* 0x0003e20000000800 */
[----:B------:R-:W4:Y:S01]  /*8240*/  LDSM.16.MT88.4 R48, [R222+0xb000] ;  /* 0x00b00000de30783b */ /* 0x000f220000004200 */
[----:B-----5:R-:W-:Y:S01]  /*8250*/  FSEL R5, R58, RZ, P4 ;  /* 0x000000ff3a057208 */ /* 0x020fe20002000000 */
[-C--:B--2---:R-:W-:Y:S01]  /*8260*/  FMUL.FTZ R112, R112, R45.reuse ;  /* 0x0000002d70707220 */ /* 0x084fe20000410000 */
[-C--:B------:R-:W-:Y:S01]  /*8270*/  FMUL.FTZ R113, R113, R45.reuse ;  /* 0x0000002d71717220 */ /* 0x080fe20000410000 */
[----:B------:R-:W-:-:S03]  /*8280*/  FMUL.FTZ R120, R120, R45 ;  /* 0x0000002d78787220 */ /* 0x000fc60000410000 */
[----:B------:R2:W-:Y:S01]  /*8290*/  MUFU.EX2 R42, R6 ;  /* 0x00000006002a7308 */ /* 0x0005e20000000800 */
[----:B------:R-:W-:Y:S01]  /*82a0*/  FADD.FTZ R10, R104, -R5 ;  /* 0x80000005680a7221 */ /* 0x000fe20000010000 */
[-C--:B------:R-:W-:Y:S01]  /*82b0*/  FMUL.FTZ R121, R121, R45.reuse ;  /* 0x0000002d79797220 */ /* 0x080fe20000410000 */
[-C--:B------:R-:W-:Y:S01]  /*82c0*/  FMUL.FTZ R140, R140, R45.reuse ;  /* 0x0000002d8c8c7220 */ /* 0x080fe20000410000 */
[-C--:B------:R-:W-:Y:S01]  /*82d0*/  FMUL.FTZ R141, R141, R45.reuse ;  /* 0x0000002d8d8d7220 */ /* 0x080fe20000410000 */
[----:B------:R-:W-:Y:S01]  /*82e0*/  FMUL.FTZ R10, R10, UR26 ;  /* 0x0000001a0a0a7c20 */ /* 0x000fe20008410000 */
[-C--:B------:R-:W-:Y:S01]  /*82f0*/  FMUL.FTZ R128, R128, R45.reuse ;  /* 0x0000002d80807220 */ /* 0x080fe20000410000 */
[-C--:B------:R-:W-:Y:S01]  /*8300*/  FMUL.FTZ R129, R129, R45.reuse ;  /* 0x0000002d81817220 */ /* 0x080fe20000410000 */
[-C--:B------:R-:W-:Y:S01]  /*8310*/  FMUL.FTZ R144, R144, R45.reuse ;  /* 0x0000002d90907220 */ /* 0x080fe20000410000 */
[----:B-1----:R-:W-:Y:S01]  /*8320*/  FFMA.FTZ R4, R63, UR26, -R3 ;  /* 0x0000001a3f047c23 */ /* 0x002fe20008010803 */
[----:B------:R1:W5:Y:S01]  /*8330*/  MUFU.EX2 R14, R10 ;  /* 0x0000000a000e7308 */ /* 0x0003620000000800 */
[-C--:B------:R-:W-:Y:S01]  /*8340*/  FMUL.FTZ R145, R145, R45.reuse ;  /* 0x0000002d91917220 */ /* 0x080fe20000410000 */
[-C--:B------:R-:W-:Y:S01]  /*8350*/  FMUL.FTZ R156, R156, R45.reuse ;  /* 0x0000002d9c9c7220 */ /* 0x080fe20000410000 */
[-C--:B------:R-:W-:Y:S01]  /*8360*/  FMUL.FTZ R157, R157, R45.reuse ;  /* 0x0000002d9d9d7220 */ /* 0x080fe20000410000 */
[-C--:B------:R-:W-:Y:S01]  /*8370*/  FMUL.FTZ R160, R160, R45.reuse ;  /* 0x0000002da0a07220 */ /* 0x080fe20000410000 */
[-C--:B------:R-:W-:Y:S01]  /*8380*/  FMUL.FTZ R161, R161, R45.reuse ;  /* 0x0000002da1a17220 */ /* 0x080fe20000410000 */
[-C--:B------:R-:W-:Y:S01]  /*8390*/  FMUL.FTZ R172, R172, R45.reuse ;  /* 0x0000002dacac7220 */ /* 0x080fe20000410000 */
[----:B--2---:R-:W-:Y:S01]  /*83a0*/  FSEL R6, R59, RZ, P1 ;  /* 0x000000ff3b067208 */ /* 0x004fe20000800000 */
[----:B------:R2:W3:Y:S01]  /*83b0*/  MUFU.EX2 R239, R4 ;  /* 0x0000000400ef7308 */ /* 0x0004e20000000800 */
[-C--:B------:R-:W-:Y:S01]  /*83c0*/  FMUL.FTZ R173, R173, R45.reuse ;  /* 0x0000002dadad7220 */ /* 0x080fe20000410000 */
[-C--:B------:R-:W-:Y:S01]  /*83d0*/  FMUL.FTZ R72, R72, R45.reuse ;  /* 0x0000002d48487220 */ /* 0x080fe20000410000 */
[-C--:B------:R-:W-:Y:S01]  /*83e0*/  FMUL.FTZ R73, R73, R45.reuse ;  /* 0x0000002d49497220 */ /* 0x080fe20000410000 */
[----:B------:R-:W-:Y:S01]  /*83f0*/  FADD.FTZ R9, R105, -R6 ;  /* 0x8000000669097221 */ /* 0x000fe20000010000 */
[-C--:B------:R-:W-:Y:S01]  /*8400*/  FMUL.FTZ R76, R76, R45.reuse ;  /* 0x0000002d4c4c7220 */ /* 0x080fe20000410000 */
[-C--:B------:R-:W-:Y:S01]  /*8410*/  FMUL.FTZ R77, R77, R45.reuse ;  /* 0x0000002d4d4d7220 */ /* 0x080fe20000410000 */
[-C--:B------:R-:W-:Y:S01]  /*8420*/  FMUL.FTZ R88, R88, R45.reuse ;  /* 0x0000002d58587220 */ /* 0x080fe20000410000 */
[----:B------:R-:W-:Y:S01]  /*8430*/  FMUL.FTZ R9, R9, UR26 ;  /* 0x0000001a09097c20 */ /* 0x000fe20008410000 */
[-C--:B------:R-:W-:Y:S01]  /*8440*/  FMUL.FTZ R89, R89, R45.reuse ;  /* 0x0000002d59597220 */ /* 0x080fe20000410000 */
[-C--:B------:R-:W-:Y:S01]  /*8450*/  FMUL.FTZ R92, R92, R45.reuse ;  /* 0x0000002d5c5c7220 */ /* 0x080fe20000410000 */
[----:B------:R-:W-:Y:S01]  /*8460*/  FMUL.FTZ R93, R93, R45 ;  /* 0x0000002d5d5d7220 */ /* 0x000fe20000410000 */
[----:B------:R-:W4:Y:S01]  /*8470*/  MUFU.EX2 R15, R9 ;  /* 0x00000009000f7308 */ /* 0x000f220000000800 */
[----:B-1----:R-:W-:Y:S01]  /*8480*/  F2FP.BF16.F32.PACK_AB R10, R218, R238 ;  /* 0x000000eeda0a723e */ /* 0x002fe200000010ff */
[-C--:B-----5:R-:W-:Y:S01]  /*8490*/  FMUL.FTZ R134, R134, R14.reuse ;  /* 0x0000000e86867220 */ /* 0x0a0fe20000410000 */
[-C--:B------:R-:W-:Y:S01]  /*84a0*/  FMUL.FTZ R135, R135, R14.reuse ;  /* 0x0000000e87877220 */ /* 0x080fe20000410000 */
[-C--:B------:R-:W-:Y:S01]  /*84b0*/  FMUL.FTZ R138, R138, R14.reuse ;  /* 0x0000000e8a8a7220 */ /* 0x080fe20000410000 */
[--C-:B--2---:R-:W-:Y:S01]  /*84c0*/  FFMA.FTZ R4, R100, UR26, -R2.reuse ;  /* 0x0000001a64047c23 */ /* 0x104fe20008010802 */
[----:B---3--:R-:W-:Y:S01]  /*84d0*/  F2FP.BF16.F32.PACK_AB R6, R239, R41 ;  /* 0x00000029ef06723e */ /* 0x008fe200000010ff */
[-C--:B------:R-:W-:Y:S01]  /*84e0*/  FMUL.FTZ R139, R139, R14.reuse ;  /* 0x0000000e8b8b7220 */ /* 0x080fe20000410000 */
[-C--:B------:R-:W-:Y:S01]  /*84f0*/  FMUL.FTZ R150, R150, R14.reuse ;  /* 0x0000000e96967220 */ /* 0x080fe20000410000 */
[----:B------:R1:W-:Y:S01]  /*8500*/  MUFU.EX2 R236, R4 ;  /* 0x0000000400ec7308 */ /* 0x0003e20000000800 */
[-C--:B------:R-:W-:Y:S01]  /*8510*/  FMUL.FTZ R151, R151, R14.reuse ;  /* 0x0000000e97977220 */ /* 0x080fe20000410000 */
[-C--:B------:R-:W-:Y:S01]  /*8520*/  FMUL.FTZ R154, R154, R14.reuse ;  /* 0x0000000e9a9a7220 */ /* 0x080fe20000410000 */
[-C--:B------:R-:W-:Y:S01]  /*8530*/  FMUL.FTZ R155, R155, R14.reuse ;  /* 0x0000000e9b9b7220 */ /* 0x080fe20000410000 */
[-C--:B------:R-:W-:Y:S01]  /*8540*/  FMUL.FTZ R118, R118, R14.reuse ;  /* 0x0000000e76767220 */ /* 0x080fe20000410000 */
[-C--:B------:R-:W-:Y:S01]  /*8550*/  FMUL.FTZ R119, R119, R14.reuse ;  /* 0x0000000e77777220 */ /* 0x080fe20000410000 */
[-C--:B------:R-:W-:Y:S01]  /*8560*/  FMUL.FTZ R126, R126, R14.reuse ;  /* 0x0000000e7e7e7220 */ /* 0x080fe20000410000 */
[-C--:B------:R-:W-:Y:S01]  /*8570*/  FMUL.FTZ R127, R127, R14.reuse ;  /* 0x0000000e7f7f7220 */ /* 0x080fe20000410000 */
[-C--:B----4-:R-:W-:Y:S01]  /*8580*/  FMUL.FTZ R132, R132, R15.reuse ;  /* 0x0000000f84847220 */ /* 0x090fe20000410000 */
[-C--:B------:R-:W-:Y:S01]  /*8590*/  FMUL.FTZ R133, R133, R15.reuse ;  /* 0x0000000f85857220 */ /* 0x080fe20000410000 */
[-C--:B------:R-:W-:Y:S01]  /*85a0*/  FMUL.FTZ R136, R136, R15.reuse ;  /* 0x0000000f88887220 */ /* 0x080fe20000410000 */
[-C--:B------:R-:W-:Y:S01]  /*85b0*/  FMUL.FTZ R137, R137, R15.reuse ;  /* 0x0000000f89897220 */ /* 0x080fe20000410000 */
[-C--:B------:R-:W-:Y:S01]  /*85c0*/  FMUL.FTZ R148, R148, R15.reuse ;  /* 0x0000000f94947220 */ /* 0x080fe20000410000 */
[-C--:B------:R-:W-:Y:S01]  /*85d0*/  FMUL.FTZ R149, R149, R15.reuse ;  /* 0x0000000f95957220 */ /* 0x080fe20000410000 */
[-C--:B------:R-:W-:Y:S01]  /*85e0*/  FMUL.FTZ R152, R152, R15.reuse ;  /* 0x0000000f98987220 */ /* 0x080fe20000410000 */
[-C--:B------:R-:W-:Y:S01]  /*85f0*/  FMUL.FTZ R153, R153, R15.reuse ;  /* 0x0000000f99997220 */ /* 0x080fe20000410000 */
[-C--:B------:R-:W-:Y:S01]  /*8600*/  FMUL.FTZ R116, R116, R15.reuse ;  /* 0x0000000f74747220 */ /* 0x080fe20000410000 */
[--C-:B-1----:R-:W-:Y:S01]  /*8610*/  FFMA.FTZ R4, R107, UR26, -R2.reuse ;  /* 0x0000001a6b047c23 */ /* 0x102fe20008010802 */
[-C--:B------:R-:W-:Y:S01]  /*8620*/  FMUL.FTZ R117, R117, R15.reuse ;  /* 0x0000000f75757220 */ /* 0x080fe20000410000 */
[-C--:B------:R-:W-:Y:S01]  /*8630*/  FMUL.FTZ R124, R124, R15.reuse ;  /* 0x0000000f7c7c7220 */ /* 0x080fe20000410000 */
[-C--:B------:R-:W-:Y:S01]  /*8640*/  FMUL.FTZ R125, R125, R15.reuse ;  /* 0x0000000f7d7d7220 */ /* 0x080fe20000410000 */
[----:B------:R1:W2:Y:S01]  /*8650*/  MUFU.EX2 R36, R4 ;  /* 0x0000000400247308 */ /* 0x0002a20000000800 */
        /* <DEDUP_REMOVED lines=15> */
[----:B------:R-:W-:Y:S01]  /*8750*/  FMUL.FTZ R83, R83, R14 ;  /* 0x0000000e53537220 */ /* 0x000fe20000410000 */
[----:B-1----:R-:W-:Y:S01]  /*8760*/  FFMA.FTZ R4, R65, UR26, -R2 ;  /* 0x0000001a41047c23 */ /* 0x002fe20008010802 */
[----:B--2---:R-:W-:Y:S01]  /*8770*/  F2FP.BF16.F32.PACK_AB R5, R36, R236 ;  /* 0x000000ec2405723e */ /* 0x004fe200000010ff */
[-C--:B------:R-:W-:Y:S01]  /*8780*/  FMUL.FTZ R84, R84, R15.reuse ;  /* 0x0000000f54547220 */ /* 0x080fe20000410000 */
[-C--:B------:R-:W-:Y:S01]  /*8790*/  FMUL.FTZ R85, R85, R15.reuse ;  /* 0x0000000f55557220 */ /* 0x080fe20000410000 */
[----:B------:R1:W2:Y:S01]  /*87a0*/  MUFU.EX2 R237, R4 ;  /* 0x0000000400ed7308 */ /* 0x0002a20000000800 */
[-C--:B------:R-:W-:Y:S01]  /*87b0*/  FMUL.FTZ R86, R86, R14.reuse ;  /* 0x0000000e56567220 */ /* 0x080fe20000410000 */
[-C--:B------:R-:W-:Y:S01]  /*87c0*/  FMUL.FTZ R87, R87, R14.reuse ;  /* 0x0000000e57577220 */ /* 0x080fe20000410000 */
[-C--:B------:R-:W-:Y:S01]  /*87d0*/  FMUL.FTZ R96, R96, R15.reuse ;  /* 0x0000000f60607220 */ /* 0x080fe20000410000 */
[----:B------:R-:W-:Y:S01]  /*87e0*/  FMUL.FTZ R97, R97, R15 ;  /* 0x0000000f61617220 */ /* 0x000fe20000410000 */
[-C--:B------:R-:W-:Y:S01]  /*87f0*/  FMUL.FTZ R98, R98, R14.reuse ;  /* 0x0000000e62627220 */ /* 0x080fe20000410000 */
[----:B------:R-:W-:Y:S01]  /*8800*/  FMUL.FTZ R99, R99, R14 ;  /* 0x0000000e63637220 */ /* 0x000fe20000410000 */
[----:B-1----:R-:W-:-:S02]  /*8810*/  FSEL R4, R235, RZ, P2 ;  /* 0x000000ffeb047208 */ /* 0x002fc40001000000 */
[----:B--2---:R-:W-:-:S03]  /*8820*/  F2FP.BF16.F32.PACK_AB R7, R42, R237 ;  /* 0x000000ed2a07723e */ /* 0x004fc600000010ff */
[----:B------:R-:W-:-:S04]  /*8830*/  FADD.FTZ R4, R102, -R4 ;  /* 0x8000000466047221 */ /* 0x000fc80000010000 */
[----:B------:R-:W-:-:S04]  /*8840*/  FMUL.FTZ R4, R4, UR26 ;  /* 0x0000001a04047c20 */ /* 0x000fc80008410000 */
[----:B------:R1:W2:Y:S02]  /*8850*/  MUFU.EX2 R44, R4 ;  /* 0x00000004002c7308 */ /* 0x0002a40000000800 */
[----:B-1----:R-:W-:Y:S01]  /*8860*/  FFMA.FTZ R4, R109, UR26, -R12 ;  /* 0x0000001a6d047c23 */ /* 0x002fe2000801080c */
[-C--:B--2---:R-:W-:Y:S01]  /*8870*/  FMUL.FTZ R114, R114, R44.reuse ;  /* 0x0000002c72727220 */ /* 0x084fe20000410000 */
[-C--:B------:R-:W-:Y:S01]  /*8880*/  FMUL.FTZ R115, R115, R44.reuse ;  /* 0x0000002c73737220 */ /* 0x080fe20000410000 */
[----:B------:R-:W-:-:S03]  /*8890*/  FMUL.FTZ R122, R122, R44 ;  /* 0x0000002c7a7a7220 */ /* 0x000fc60000410000 */
        /* <DEDUP_REMOVED lines=17> */
[----:B-1----:R-:W-:Y:S01]  /*89b0*/  FFMA.FTZ R4, R108, UR26, -R12 ;  /* 0x0000001a6c047c23 */ /* 0x002fe2000801080c */
[-C--:B------:R-:W-:Y:S01]  /*89c0*/  FMUL.FTZ R79, R79, R44.reuse ;  /* 0x0000002c4f4f7220 */ /* 0x080fe20000410000 */
[-C--:B------:R-:W-:Y:S01]  /*89d0*/  FMUL.FTZ R90, R90, R44.reuse ;  /* 0x0000002c5a5a7220 */ /* 0x080fe20000410000 */
[-C--:B------:R-:W-:Y:S01]  /*89e0*/  FMUL.FTZ R91, R91, R44.reuse ;  /* 0x0000002c5b5b7220 */ /* 0x080fe20000410000 */
[----:B------:R1:W2:Y:S01]  /*89f0*/  MUFU.EX2 R250, R4 ;  /* 0x0000000400fa7308 */ /* 0x0002a20000000800 */
[-C--:B------:R-:W-:Y:S01]  /*8a00*/  FMUL.FTZ R94, R94, R44.reuse ;  /* 0x0000002c5e5e7220 */ /* 0x080fe20000410000 */
[----:B------:R-:W-:Y:S01]  /*8a10*/  FMUL.FTZ R95, R95, R44 ;  /* 0x0000002c5f5f7220 */ /* 0x000fe20000410000 */
[----:B-1----:R-:W-:-:S02]  /*8a20*/  F2FP.BF16.F32.PACK_AB R4, R219, R240 ;  /* 0x000000f0db04723e */ /* 0x002fc400000010ff */
[----:B--2---:R-:W-:-:S05]  /*8a30*/  F2FP.BF16.F32.PACK_AB R11, R250, R251 ;  /* 0x000000fbfa0b723e */ /* 0x004fca00000010ff */
        /* <DEDUP_REMOVED lines=9> */
[----:B------:R-:W-:-:S02]  /*8ad0*/  MOV R172, R246 ;  /* 0x000000f600ac7202 */ /* 0x000fc40000000f00 */
[----:B------:R-:W-:Y:S02]  /*8ae0*/  MOV R173, R236 ;  /* 0x000000ec00ad7202 */ /* 0x000fe40000000f00 */
[----:B------:R-:W-:Y:S01]  /*8af0*/  F2FP.BF16.F32.PACK_AB R9, R243, R172 ;  /* 0x000000acf309723e */ /* 0x000fe200000010ff */
[C---:B------:R-:W-:Y:S01]  /*8b00*/  HMMA.16816.F32.BF16 R112, R4.reuse, R34, R76 ;  /* 0x000000220470723c */ /* 0x040fe2000004184c */
[----:B------:R-:W-:Y:S02]  /*8b10*/  MOV R174, R59 ;  /* 0x0000003b00ae7202 */ /* 0x000fe40000000f00 */
[----:B------:R-:W-:Y:S02]  /*8b20*/  MOV R175, R58 ;  /* 0x0000003a00af7202 */ /* 0x000fe40000000f00 */
[----:B------:R-:W-:Y:S01]  /*8b30*/  MOV R236, R57 ;  /* 0x0000003900ec7202 */ /* 0x000fe20000000f00 */
[----:B------:R-:W-:Y:S01]  /*8b40*/  HMMA.16816.F32.BF16 R120, R4, R48, R88 ;  /* 0x000000300478723c */ /* 0x000fe20000041858 */
[----:B------:R-:W-:-:S02]  /*8b50*/  MOV R75, R56 ;  /* 0x00000038004b7202 */ /* 0x000fc40000000f00 */
[----:B------:R-:W-:Y:S02]  /*8b60*/  MOV R79, R42 ;  /* 0x0000002a004f7202 */ /* 0x000fe40000000f00 */
[----:B------:R-:W-:Y:S01]  /*8b70*/  MOV R78, R41 ;  /* 0x00000029004e7202 */ /* 0x000fe20000000f00 */
[----:B------:R-:W-:Y:S01]  /*8b80*/  HMMA.16816.F32.BF16 R140, R4, R50, R92 ;  /* 0x00000032048c723c */ /* 0x000fe2000004185c */
[----:B------:R-:W-:Y:S02]  /*8b90*/  MOV R77, R244 ;  /* 0x000000f4004d7202 */ /* 0x000fe40000000f00 */
[----:B------:R-:W-:-:S03]  /*8ba0*/  MOV R76, R243 ;  /* 0x000000f3004c7202 */ /* 0x000fc60000000f00 */
[C---:B------:R-:W-:Y:S01]  /*8bb0*/  HMMA.16816.F32.BF16 R132, R8.reuse, R20, R132 ;  /* 0x000000140884723c */ /* 0x040fe20000041884 */
[----:B------:R-:W-:Y:S01]  /*8bc0*/  FFMA.FTZ R4, R38, UR26, -R3 ;  /* 0x0000001a26047c23 */ /* 0x000fe20008010803 */
[----:B------:R-:W-:Y:S02]  /*8bd0*/  MOV R95, R36 ;  /* 0x00000024005f7202 */ /* 0x000fe40000000f00 */
[----:B------:R-:W-:Y:S01]  /*8be0*/  MOV R94, R43 ;  /* 0x0000002b005e7202 */ /* 0x000fe20000000f00 */
[----:B------:R1:W-:Y:S01]  /*8bf0*/  MUFU.EX2 R247, R4 ;  /* 0x0000000400f77308 */ /* 0x0003e20000000800 */
[----:B------:R-:W-:Y:S01]  /*8c00*/  HMMA.16816.F32.BF16 R56, R8, R22, R136 ;  /* 0x000000160838723c */ /* 0x000fe20000041888 */
[----:B------:R-:W-:Y:S01]  /*8c10*/  LDSM.16.MT88.4 R20, [R220+0xa400] ;  /* 0x00a40000dc14783b */ /* 0x000fe20000004200 */
[----:B------:R-:W-:Y:S02]  /*8c20*/  MOV R93, R242 ;  /* 0x000000f2005d7202 */ /* 0x000fe40000000f00 */
[----:B------:R-:W-:-:S02]  /*8c30*/  MOV R92, R241 ;  /* 0x000000f1005c7202 */ /* 0x000fc40000000f00 */
[C---:B------:R-:W-:Y:S01]  /*8c40*/  HMMA.16816.F32.BF16 R148, R8.reuse, R24, R148 ;  /* 0x000000180894723c */ /* 0x040fe20000041894 */
[----:B------:R-:W-:Y:S02]  /*8c50*/  MOV R138, R245 ;  /* 0x000000f5008a7202 */ /* 0x000fe40000000f00 */
[----:B------:R-:W-:Y:S02]  /*8c60*/  MOV R136, R93 ;  /* 0x0000005d00887202 */ /* 0x000fe40000000f00 */
[----:B------:R-:W-:Y:S01]  /*8c70*/  MOV R139, R236 ;  /* 0x000000ec008b7202 */ /* 0x000fe20000000f00 */
[----:B------:R-:W-:Y:S01]  /*8c80*/  HMMA.16816.F32.BF16 R128, R8, R26, R152 ;  /* 0x0000001a0880723c */ /* 0x000fe20000041898 */
[----:B------:R-:W2:Y:S01]  /*8c90*/  LDSM.16.MT88.4 R24, [R220+0x9400] ;  /* 0x00940000dc18783b */ /* 0x000ea20000004200 */
[----:B------:R-:W-:Y:S01]  /*8ca0*/  MOV R137, R172 ;  /* 0x000000ac00897202 */ /* 0x000fe20000000f00 */
[----:B-1----:R-:W-:-:S03]  /*8cb0*/  FFMA.FTZ R4, R176, UR26, -R3 ;  /* 0x0000001ab0047c23 */ /* 0x002fc60008010803 */
[C---:B------:R-:W-:Y:S01]  /*8cc0*/  HMMA.16816.F32.BF16 R108, R8.reuse, R16, R116 ;  /* 0x00000010086c723c */ /* 0x040fe20000041874 */
[----:B------:R-:W-:Y:S01]  /*8cd0*/  MOV R152, R75 ;  /* 0x0000004b00987202 */ /* 0x000fe20000000f00 */
[----:B------:R1:W3:Y:S01]  /*8ce0*/  MUFU.EX2 R246, R4 ;  /* 0x0000000400f67308 */ /* 0x0002e20000000800 */
[----:B------:R-:W-:Y:S02]  /*8cf0*/  MOV R75, R37 ;  /* 0x00000025004b7202 */ /* 0x000fe40000000f00 */
[----:B------:R-:W-:Y:S01]  /*8d00*/  MOV R155, R77 ;  /* 0x0000004d009b7202 */ /* 0x000fe20000000f00 */
[C---:B------:R-:W-:Y:S01]  /*8d10*/  HMMA.16816.F32.BF16 R88, R8.reuse, R18, R124 ;  /* 0x000000120858723c */ /* 0x040fe2000004187c */
[----:B------:R-:W-:Y:S01]  /*8d20*/  MOV R117, R238 ;  /* 0x000000ee00757202 */ /* 0x000fe20000000f00 */
[----:B------:R-:W4:Y:S01]  /*8d30*/  LDSM.16.MT88.4 R16, [R222+0x9400] ;  /* 0x00940000de10783b */ /* 0x000f220000004200 */
[----:B------:R-:W-:Y:S02]  /*8d40*/  MOV R116, R40 ;  /* 0x0000002800747202 */ /* 0x000fe40000000f00 */
[----:B------:R-:W-:Y:S01]  /*8d50*/  MOV R238, R39 ;  /* 0x0000002700ee7202 */ /* 0x000fe20000000f00 */
[----:B------:R-:W-:Y:S01]  /*8d60*/  HMMA.16816.F32.BF16 R164, R8, R28, R164 ;  /* 0x0000001c08a4723c */ /* 0x000fe200000418a4 */
[----:B------:R-:W-:Y:S01]  /*8d70*/  LDSM.16.MT88.4 R36, [R220+0xb400] ;  /* 0x00b40000dc24783b */ /* 0x000fe20000004200 */
[----:B------:R-:W-:-:S02]  /*8d80*/  MOV R119, R240 ;  /* 0x000000f000777202 */ /* 0x000fc40000000f00 */
[----:B------:R-:W-:Y:S01]  /*8d90*/  MOV R118, R239 ;  /* 0x000000ef00767202 */ /* 0x000fe20000000f00 */
[----:B------:R-:W-:Y:S01]  /*8da0*/  LDSM.16.MT88.4 R40, [R222+0xb400] ;  /* 0x00b40000de28783b */ /* 0x000fe20000004200 */
[C---:B------:R-:W-:Y:S01]  /*8db0*/  HMMA.16816.F32.BF16 R168, R8.reuse, R30, R168 ;  /* 0x0000001e08a8723c */ /* 0x040fe200000418a8 */
[----:B-1----:R-:W-:Y:S01]  /*8dc0*/  FFMA.FTZ R4, R177, UR26, -R2 ;  /* 0x0000001ab1047c23 */ /* 0x002fe20008010802 */
[----:B---3--:R-:W-:Y:S01]  /*8dd0*/  F2FP.BF16.F32.PACK_AB R6, R246, R247 ;  /* 0x000000f7f606723e */ /* 0x008fe200000010ff */
[----:B------:R-:W1:Y:S01]  /*8de0*/  LDSM.16.MT88.4 R28, [R222+0xa400] ;  /* 0x00a40000de1c783b */ /* 0x000e620000004200 */
[----:B------:R-:W-:Y:S01]  /*8df0*/  MOV R154, R119 ;  /* 0x00000077009a7202 */ /* 0x000fe20000000f00 */
[----:B------:R3:W-:Y:S01]  /*8e00*/  MUFU.EX2 R245, R4 ;  /* 0x0000000400f57308 */ /* 0x0007e20000000800 */
[----:B------:R-:W-:Y:S01]  /*8e10*/  HMMA.16816.F32.BF16 R124, R8, R32, R68 ;  /* 0x00000020087c723c */ /* 0x000fe20000041844 */
[----:B------:R-:W-:-:S05]  /*8e20*/  MOV R153, R92 ;  /* 0x0000005c00997202 */ /* 0x000fca0000000f00 */
[C---:B------:R-:W-:Y:S01]  /*8e30*/  HMMA.16816.F32.BF16 R80, R8.reuse, R34, R80 ;  /* 0x000000220850723c */ /* 0x040fe20000041850 */
[----:B------:R-:W-:Y:S05]  /*8e40*/  LDSM.16.MT88.4 R32, [R222+0x9800] ;  /* 0x00980000de20783b */ /* 0x000fea0000004200 */
[----:B------:R-:W-:Y:S01]  /*8e50*/  HMMA.16816.F32.BF16 R84, R8, R48, R84 ;  /* 0x000000300854723c */ /* 0x000fe20000041854 */
[----:B---3--:R-:W-:Y:S01]  /*8e60*/  FFMA.FTZ R4, R179, UR26, -R2 ;  /* 0x0000001ab3047c23 */ /* 0x008fe20008010802 */
[----:B------:R-:W-:-:S04]  /*8e70*/  MOV R179, R175 ;  /* 0x000000af00b37202 */ /* 0x000fc80000000f00 */
[----:B------:R-:W-:Y:S01]  /*8e80*/  HMMA.16816.F32.BF16 R96, R8, R50, R96 ;  /* 0x000000320860723c */ /* 0x000fe20000041860 */
[----:B------:R3:W5:Y:S06]  /*8e90*/  MUFU.EX2 R244, R4 ;  /* 0x0000000400f47308 */ /* 0x00076c0000000800 */
[----:B------:R-:W-:Y:S01]  /*8ea0*/  FFMA.FTZ R8, R182, UR26, -R12 ;  /* 0x0000001ab6087c23 */ /* 0x000fe2000801080c */
[----:B------:R-:W-:Y:S02]  /*8eb0*/  MOV R182, R218 ;  /* 0x000000da00b67202 */ /* 0x000fe40000000f00 */
[----:B------:R-:W-:Y:S01]  /*8ec0*/  F2FP.BF16.F32.PACK_AB R10, R152, R138 ;  /* 0x0000008a980a723e */ /* 0x000fe200000010ff */
[----:B------:R2:W-:Y:S01]  /*8ed0*/  MUFU.EX2 R239, R8 ;  /* 0x0000000800ef7308 */ /* 0x0005e20000000800 */
[----:B---3--:R-:W-:Y:S01]  /*8ee0*/  FFMA.FTZ R4, R180, UR26, -R2 ;  /* 0x0000001ab4047c23 */ /* 0x008fe20008010802 */
[----:B-----5:R-:W-:-:S02]  /*8ef0*/  F2FP.BF16.F32.PACK_AB R5, R244, R245 ;  /* 0x000000f5f405723e */ /* 0x020fc400000010ff */
[----:B------:R-:W-:-:S04]  /*8f00*/  MOV R180, R76 ;  /* 0x0000004c00b47202 */ /* 0x000fc80000000f00 */
[----:B------:R3:W-:Y:S01]  /*8f10*/  MUFU.EX2 R243, R4 ;  /* 0x0000000400f37308 */ /* 0x0007e20000000800 */
[----:B--2---:R-:W-:Y:S01]  /*8f20*/  FFMA.FTZ R8, R181, UR26, -R12 ;  /* 0x0000001ab5087c23 */ /* 0x004fe2000801080c */
[----:B------:R-:W-:Y:S01]  /*8f30*/  MOV R181, R75 ;  /* 0x0000004b00b57202 */ /* 0x000fe20000000f00 */
[----:B---3--:R-:W-:Y:S01]  /*8f40*/  FFMA.FTZ R4, R178, UR26, -R2 ;  /* 0x0000001ab2047c23 */ /* 0x008fe20008010802 */
[----:B------:R-:W-:-:S04]  /*8f50*/  MOV R178, R219 ;  /* 0x000000db00b27202 */ /* 0x000fc80000000f00 */
[----:B------:R2:W3:Y:S02]  /*8f60*/  MUFU.EX2 R242, R4 ;  /* 0x0000000400f27308 */ /* 0x0004e40000000800 */
[----:B--2---:R-:W-:Y:S01]  /*8f70*/  FFMA.FTZ R4, R192, UR26, -R12 ;  /* 0x0000001ac0047c23 */ /* 0x004fe2000801080c */
[----:B---3--:R-:W-:-:S05]  /*8f80*/  F2FP.BF16.F32.PACK_AB R7, R242, R243 ;  /* 0x000000f3f207723e */ /* 0x008fca00000010ff */
[----:B------:R2:W-:Y:S02]  /*8f90*/  MUFU.EX2 R241, R4 ;  /* 0x0000000400f17308 */ /* 0x0005e40000000800 */
[----:B--2---:R-:W-:-:S06]  /*8fa0*/  FFMA.FTZ R4, R193, UR26, -R12 ;  /* 0x0000001ac1047c23 */ /* 0x004fcc000801080c */
[----:B------:R2:W3:Y:S02]  /*8fb0*/  MUFU.EX2 R240, R4 ;  /* 0x0000000400f07308 */ /* 0x0004e40000000800 */
[----:B--2---:R-:W-:Y:S02]  /*8fc0*/  F2FP.BF16.F32.PACK_AB R4, R248, R249 ;  /* 0x000000f9f804723e */ /* 0x004fe400000010ff */
[----:B---3--:R-:W-:-:S05]  /*8fd0*/  F2FP.BF16.F32.PACK_AB R9, R240, R241 ;  /* 0x000000f1f009723e */ /* 0x008fca00000010ff */
[C---:B------:R-:W-:Y:S06]  /*8fe0*/  HMMA.16816.F32.BF16 R48, R4.reuse, R24, R184 ;  /* 0x000000180430723c */ /* 0x040fec00000418b8 */
[C---:B------:R-:W-:Y:S01]  /*8ff0*/  HMMA.16816.F32.BF16 R72, R4.reuse, R20, R144 ;  /* 0x000000140448723c */ /* 0x040fe20000041890 */
[----:B------:R-:W-:Y:S02]  /*9000*/  MOV R185, R78 ;  /* 0x0000004e00b97202 */ /* 0x000fe40000000f00 */
[----:B------:R-:W-:Y:S02]  /*9010*/  MOV R186, R237 ;  /* 0x000000ed00ba7202 */ /* 0x000fe40000000f00 */
[----:B------:R-:W-:Y:S01]  /*9020*/  MOV R187, R238 ;  /* 0x000000ee00bb7202 */ /* 0x000fe20000000f00 */
[----:B------:R-:W-:Y:S01]  /*9030*/  HMMA.16816.F32.BF16 R52, R4, R26, R52 ;  /* 0x0000001a0434723c */ /* 0x000fe20000041834 */
[----:B------:R-:W-:Y:S01]  /*9040*/  MOV R144, R79 ;  /* 0x0000004f00907202 */ /* 0x000fe20000000f00 */
[----:B------:R2:W3:Y:S01]  /*9050*/  MUFU.EX2 R238, R8 ;  /* 0x0000000800ee7308 */ /* 0x0004e20000000800 */
[----:B------:R-:W-:-:S02]  /*9060*/  MOV R147, R116 ;  /* 0x0000007400937202 */ /* 0x000fc40000000f00 */
[----:B------:R-:W-:Y:S01]  /*9070*/  MOV R146, R117 ;  /* 0x0000007500927202 */ /* 0x000fe20000000f00 */
[----:B------:R-:W-:Y:S01]  /*9080*/  HMMA.16816.F32.BF16 R76, R4, R22, R156 ;  /* 0x00000016044c723c */ /* 0x000fe2000004189c */
[----:B------:R-:W-:Y:S02]  /*9090*/  MOV R145, R118 ;  /* 0x0000007600917202 */ /* 0x000fe40000000f00 */
[----:B------:R-:W-:-:S03]  /*90a0*/  MOV R184, R174 ;  /* 0x000000ae00b87202 */ /* 0x000fc60000000f00 */
[C---:B----4-:R-:W-:Y:S01]  /*90b0*/  HMMA.16816.F32.BF16 R60, R4.reuse, R16, R60 ;  /* 0x00000010043c723c */ /* 0x050fe2000004183c */
[----:B------:R-:W-:Y:S02]  /*90c0*/  MOV R157, R94 ;  /* 0x0000005e009d7202 */ /* 0x000fe40000000f00 */
[----:B------:R-:W-:Y:S02]  /*90d0*/  MOV R158, R95 ;  /* 0x0000005f009e7202 */ /* 0x000fe40000000f00 */
[----:B------:R-:W-:Y:S01]  /*90e0*/  MOV R159, R173 ;  /* 0x000000ad009f7202 */ /* 0x000fe20000000f00 */
[C---:B------:R-:W-:Y:S01]  /*90f0*/  HMMA.16816.F32.BF16 R64, R4.reuse, R18, R64 ;  /* 0x000000120440723c */ /* 0x040fe20000041840 */
[----:B--2---:R-:W-:Y:S02]  /*9100*/  F2FP.BF16.F32.PACK_AB R8, R157, R181 ;  /* 0x000000b59d08723e */ /* 0x004fe400000010ff */
[----:B---3--:R-:W-:Y:S02]  /*9110*/  F2FP.BF16.F32.PACK_AB R11, R238, R239 ;  /* 0x000000efee0b723e */ /* 0x008fe400000010ff */
[----:B------:R-:W-:Y:S01]  /*9120*/  MOV R156, R147 ;  /* 0x00000093009c7202 */ /* 0x000fe20000000f00 */
[C---:B-1----:R-:W-:Y:S06]  /*9130*/  HMMA.16816.F32.BF16 R92, R4.reuse, R28, R160 ;  /* 0x0000001c045c723c */ /* 0x042fec00000418a0 */
[----:B------:R-:W-:Y:S01]  /*9140*/  HMMA.16816.F32.BF16 R104, R4, R30, R104 ;  /* 0x0000001e0468723c */ /* 0x000fe20000041868 */
[----:B------:R-:W-:-:S02]  /*9150*/  MOV R163, R146 ;  /* 0x0000009200a37202 */ /* 0x000fc40000000f00 */
[----:B------:R-:W-:Y:S02]  /*9160*/  MOV R161, R144 ;  /* 0x0000009000a17202 */ /* 0x000fe40000000f00 */
[----:B------:R-:W-:Y:S01]  /*9170*/  MOV R162, R145 ;  /* 0x0000009100a27202 */ /* 0x000fe20000000f00 */
[C---:B------:R-:W-:Y:S06]  /*9180*/  HMMA.16816.F32.BF16 R100, R4.reuse, R36, R100 ;  /* 0x000000240464723c */ /* 0x040fec0000041864 */
[C---:B------:R-:W-:Y:S06]  /*9190*/  HMMA.16816.F32.BF16 R112, R4.reuse, R38, R112 ;  /* 0x000000260470723c */ /* 0x040fec0000041870 */
[C---:B------:R-:W-:Y:S06]  /*91a0*/  HMMA.16816.F32.BF16 R120, R4.reuse, R40, R120 ;  /* 0x000000280478723c */ /* 0x040fec0000041878 */
[----:B------:R-:W-:Y:S06]  /*91b0*/  HMMA.16816.F32.BF16 R116, R4, R42, R140 ;  /* 0x0000002a0474723c */ /* 0x000fec000004188c */
[----:B------:R-:W-:Y:S01]  /*91c0*/  HMMA.16816.F32.BF16 R68, R8, R16, R132 ;  /* 0x000000100844723c */ /* 0x000fe20000041884 */
[----:B------:R-:W-:-:S04]  /*91d0*/  FFMA.FTZ R4, R194, UR26, -R0 ;  /* 0x0000001ac2047c23 */ /* 0x000fc80008010800 */
[----:B------:R1:W-:Y:S01]  /*91e0*/  MUFU.EX2 R237, R4 ;  /* 0x0000000400ed7308 */ /* 0x0003e20000000800 */
[C---:B------:R-:W-:Y:S06]  /*91f0*/  HMMA.16816.F32.BF16 R108, R8.reuse, R24, R108 ;  /* 0x00000018086c723c */ /* 0x040fec000004186c */
[C---:B------:R-:W-:Y:S01]  /*9200*/  HMMA.16816.F32.BF16 R88, R8.reuse, R26, R88 ;  /* 0x0000001a0858723c */ /* 0x040fe20000041858 */
[----:B------:R-:W2:Y:S05]  /*9210*/  LDSM.16.MT88.4 R24, [R220+0x9800] ;  /* 0x00980000dc18783b */ /* 0x000eaa0000004200 */
[----:B------:R-:W-:Y:S01]  /*9220*/  HMMA.16816.F32.BF16 R56, R8, R18, R56 ;  /* 0x000000120838723c */ /* 0x000fe20000041838 */
[----:B------:R-:W-:Y:S01]  /*9230*/  LDSM.16.MT88.4 R16, [R220+0xb800] ;  /* 0x00b80000dc10783b */ /* 0x000fe20000004200 */
[----:B-1----:R-:W-:-:S04]  /*9240*/  FFMA.FTZ R4, R188, UR26, -R0 ;  /* 0x0000001abc047c23 */ /* 0x002fc80008010800 */
[C---:B------:R-:W-:Y:S01]  /*9250*/  HMMA.16816.F32.BF16 R148, R8.reuse, R20, R148 ;  /* 0x000000140894723c */ /* 0x040fe20000041894 */
[----:B------:R1:W-:Y:S05]  /*9260*/  MUFU.EX2 R236, R4 ;  /* 0x0000000400ec7308 */ /* 0x0003ea0000000800 */
[C---:B------:R-:W-:Y:S01]  /*9270*/  HMMA.16816.F32.BF16 R128, R8.reuse, R22, R128 ;  /* 0x000000160880723c */ /* 0x040fe20000041880 */
[----:B------:R-:W-:Y:S05]  /*9280*/  LDSM.16.MT88.4 R20, [R222+0xb800] ;  /* 0x00b80000de14783b */ /* 0x000fea0000004200 */
[C---:B------:R-:W-:Y:S06]  /*9290*/  HMMA.16816.F32.BF16 R164, R8.reuse, R28, R164 ;  /* 0x0000001c08a4723c */ /* 0x040fec00000418a4 */
[C---:B------:R-:W-:Y:S01]  /*92a0*/  HMMA.16816.F32.BF16 R168, R8.reuse, R30, R168 ;  /* 0x0000001e08a8723c */ /* 0x040fe200000418a8 */
[----:B-1----:R-:W-:Y:S01]  /*92b0*/  FFMA.FTZ R4, R190, UR26, -R3 ;  /* 0x0000001abe047c23 */ /* 0x002fe20008010803 */
[----:B------:R-:W1:Y:S03]  /*92c0*/  LDSM.16.MT88.4 R28, [R220+0xa800] ;  /* 0x00a80000dc1c783b */ /* 0x000e660000004200 */
[----:B------:R3:W-:Y:S01]  /*92d0*/  MUFU.EX2 R219, R4 ;  /* 0x0000000400db7308 */ /* 0x0007e20000000800 */
[C---:B------:R-:W-:Y:S06]  /*92e0*/  HMMA.16816.F32.BF16 R172, R8.reuse, R36, R124 ;  /* 0x0000002408ac723c */ /* 0x040fec000004187c */
[----:B------:R-:W-:Y:S01]  /*92f0*/  HMMA.16816.F32.BF16 R140, R8, R38, R80 ;  /* 0x00000026088c723c */ /* 0x000fe20000041850 */
[----:B------:R-:W-:Y:S01]  /*9300*/  MOV R125, R163 ;  /* 0x000000a3007d7202 */ /* 0x000fe20000000f00 */
[----:B------:R-:W4:Y:S01]  /*9310*/  LDSM.16.MT88.4 R36, [R222+0xa800] ;  /* 0x00a80000de24783b */ /* 0x000f220000004200 */
[----:B------:R-:W-:-:S02]  /*9320*/  MOV R126, R156 ;  /* 0x0000009c007e7202 */ /* 0x000fc40000000f00 */
[----:B------:R-:W-:Y:S01]  /*9330*/  MOV R127, R158 ;  /* 0x0000009e007f7202 */ /* 0x000fe20000000f00 */
[----:B------:R-:W-:Y:S01]  /*9340*/  HMMA.16816.F32.BF16 R84, R8, R40, R84 ;  /* 0x000000280854723c */ /* 0x000fe20000041854 */
[----:B------:R-:W-:Y:S01]  /*9350*/  LDSM.16.MT88.4 R80, [R220+0xbc00] ;  /* 0x00bc0000dc50783b */ /* 0x000fe20000004200 */
[----:B---3--:R-:W-:-:S04]  /*9360*/  FFMA.FTZ R4, R189, UR26, -R3 ;  /* 0x0000001abd047c23 */ /* 0x008fc80008010803 */
[----:B------:R-:W-:Y:S01]  /*9370*/  HMMA.16816.F32.BF16 R132, R8, R42, R96 ;  /* 0x0000002a0884723c */ /* 0x000fe20000041860 */
[----:B------:R3:W-:Y:S06]  /*9380*/  MUFU.EX2 R218, R4 ;  /* 0x0000000400da7308 */ /* 0x0007ec0000000800 */
[----:B------:R-:W-:Y:S01]  /*9390*/  FFMA.FTZ R8, R198, UR26, -R0 ;  /* 0x0000001ac6087c23 */ /* 0x000fe20008010800 */
[----:B------:R-:W-:Y:S02]  /*93a0*/  MOV R198, R181 ;  /* 0x000000b500c67202 */ /* 0x000fe40000000f00 */
[----:B------:R-:W-:-:S02]  /*93b0*/  MOV R181, R186 ;  /* 0x000000ba00b57202 */ /* 0x000fc40000000f00 */
[----:B------:R5:W-:Y:S01]  /*93c0*/  MUFU.EX2 R186, R8 ;  /* 0x0000000800ba7308 */ /* 0x000be20000000800 */
[----:B---3--:R-:W-:-:S07]  /*93d0*/  FFMA.FTZ R4, R183, UR26, -R3 ;  /* 0x0000001ab7047c23 */ /* 0x008fce0008010803 */
[----:B------:R3:W-:Y:S01]  /*93e0*/  MUFU.EX2 R194, R4 ;  /* 0x0000000400c27308 */ /* 0x0007e20000000800 */
[----:B-----5:R-:W-:Y:S01]  /*93f0*/  FFMA.FTZ R8, R199, UR26, -R0 ;  /* 0x0000001ac7087c23 */ /* 0x020fe20008010800 */
[----:B------:R-:W-:Y:S01]  /*9400*/  MOV R199, R161 ;  /* 0x000000a100c77202 */ /* 0x000fe20000000f00 */
[----:B---3--:R-:W-:Y:S01]  /*9410*/  FFMA.FTZ R4, R47, UR26, -R3 ;  /* 0x0000001a2f047c23 */ /* 0x008fe20008010803 */
[----:B------:R-:W-:-:S04]  /*9420*/  MOV R47, R185 ;  /* 0x000000b9002f7202 */ /* 0x000fc80000000f00 */
[----:B------:R3:W-:Y:S08]  /*9430*/  MUFU.EX2 R185, R8 ;  /* 0x0000000800b97308 */ /* 0x0007f00000000800 */
[----:B------:R5:W2:Y:S01]  /*9440*/  MUFU.EX2 R193, R4 ;  /* 0x0000000400c17308 */ /* 0x000aa20000000800 */
[----:B---3--:R-:W-:Y:S01]  /*9450*/  FFMA.FTZ R8, R214, UR26, -R12 ;  /* 0x0000001ad6087c23 */ /* 0x008fe2000801080c */
[----:B------:R-:W-:Y:S01]  /*9460*/  MOV R214, R162 ;  /* 0x000000a200d67202 */ /* 0x000fe20000000f00 */
[----:B-----5:R-:W-:Y:S01]  /*9470*/  FFMA.FTZ R4, R196, UR26, -R2 ;  /* 0x0000001ac4047c23 */ /* 0x020fe20008010802 */
[----:B------:R-:W-:-:S04]  /*9480*/  MOV R196, R184 ;  /* 0x000000b800c47202 */ /* 0x000fc80000000f00 */
[----:B------:R3:W-:Y:S01]  /*9490*/  MUFU.EX2 R184, R8 ;  /* 0x0000000800b87308 */ /* 0x0007e20000000800 */
[----:B--2---:R-:W-:-:S07]  /*94a0*/  F2FP.BF16.F32.PACK_AB R6, R193, R194 ;  /* 0x000000c2c106723e */ /* 0x004fce00000010ff */
[----:B------:R2:W-:Y:S01]  /*94b0*/  MUFU.EX2 R192, R4 ;  /* 0x0000000400c07308 */ /* 0x0005e20000000800 */
[----:B---3--:R-:W-:Y:S01]  /*94c0*/  FFMA.FTZ R8, R213, UR26, -R12 ;  /* 0x0000001ad5087c23 */ /* 0x008fe2000801080c */
[----:B------:R-:W-:-:S06]  /*94d0*/  MOV R213, R182 ;  /* 0x000000b600d57202 */ /* 0x000fcc0000000f00 */
[----:B------:R3:W5:Y:S01]  /*94e0*/  MUFU.EX2 R182, R8 ;  /* 0x0000000800b67308 */ /* 0x0007620000000800 */
[----:B--2---:R-:W-:Y:S01]  /*94f0*/  FFMA.FTZ R4, R191, UR26, -R2 ;  /* 0x0000001abf047c23 */ /* 0x004fe20008010802 */
[----:B------:R-:W-:-:S06]  /*9500*/  MOV R191, R159 ;  /* 0x0000009f00bf7202 */ /* 0x000fcc0000000f00 */
[----:B------:R2:W1:Y:S01]  /*9510*/  MUFU.EX2 R190, R4 ;  /* 0x0000000400be7308 */ /* 0x0004620000000800 */
[----:B---3--:R-:W-:Y:S01]  /*9520*/  FFMA.FTZ R8, R211, UR26, -R12 ;  /* 0x0000001ad3087c23 */ /* 0x008fe2000801080c */
[----:B------:R-:W-:Y:S02]  /*9530*/  MOV R211, R181 ;  /* 0x000000b500d37202 */ /* 0x000fe40000000f00 */
[----:B-----5:R-:W-:-:S04]  /*9540*/  F2FP.BF16.F32.PACK_AB R9, R182, R184 ;  /* 0x000000b8b609723e */ /* 0x020fc800000010ff */
[----:B------:R3:W-:Y:S01]  /*9550*/  MUFU.EX2 R181, R8 ;  /* 0x0000000800b57308 */ /* 0x0007e20000000800 */
[----:B--2---:R-:W-:Y:S01]  /*9560*/  FFMA.FTZ R4, R13, UR26, -R2 ;  /* 0x0000001a0d047c23 */ /* 0x004fe20008010802 */
[----:B------:R-:W-:Y:S01]  /*9570*/  FFMA.FTZ R13, R195, UR26, -R0 ;  /* 0x0000001ac30d7c23 */ /* 0x000fe20008010800 */
[----:B------:R-:W-:-:S05]  /*9580*/  MOV R195, R157 ;  /* 0x0000009d00c37202 */ /* 0x000fca0000000f00 */
[----:B------:R2:W-:Y:S01]  /*9590*/  MUFU.EX2 R177, R4 ;  /* 0x0000000400b17308 */ /* 0x0005e20000000800 */
[----:B------:R-:W-:Y:S02]  /*95a0*/  MOV R157, R187 ;  /* 0x000000bb009d7202 */ /* 0x000fe40000000f00 */
[----:B-1----:R-:W-:Y:S02]  /*95b0*/  F2FP.BF16.F32.PACK_AB R5, R190, R192 ;  /* 0x000000c0be05723e */ /* 0x002fe400000010ff */
[----:B------:R-:W-:-:S03]  /*95c0*/  MOV R183, R157 ;  /* 0x0000009d00b77202 */ /* 0x000fc60000000f00 */
[----:B------:R-:W-:Y:S01]  /*95d0*/  MUFU.EX2 R187, R13 ;  /* 0x0000000d00bb7308 */ /* 0x000fe20000000800 */
[----:B---3--:R-:W-:Y:S01]  /*95e0*/  FFMA.FTZ R8, R212, UR26, -R12 ;  /* 0x0000001ad4087c23 */ /* 0x008fe2000801080c */
[----:B------:R-:W-:Y:S02]  /*95f0*/  MOV R212, R47 ;  /* 0x0000002f00d47202 */ /* 0x000fe40000000f00 */
[----:B------:R-:W-:-:S04]  /*9600*/  MOV R47, R180 ;  /* 0x000000b4002f7202 */ /* 0x000fc80000000f00 */
[----:B------:R1:W3:Y:S01]  /*9610*/  MUFU.EX2 R180, R8 ;  /* 0x0000000800b47308 */ /* 0x0002e20000000800 */
[----:B--2---:R-:W-:-:S07]  /*9620*/  FFMA.FTZ R4, R46, UR26, -R2 ;  /* 0x0000001a2e047c23 */ /* 0x004fce0008010802 */
[----:B------:R2:W5:Y:S01]  /*9630*/  MUFU.EX2 R176, R4 ;  /* 0x0000000400b07308 */ /* 0x0005620000000800 */
[----:B-1----:R-:W-:Y:S02]  /*9640*/  F2FP.BF16.F32.PACK_AB R8, R236, R237 ;  /* 0x000000edec08723e */ /* 0x002fe400000010ff */
[----:B---3--:R-:W-:Y:S01]  /*9650*/  F2FP.BF16.F32.PACK_AB R11, R180, R181 ;  /* 0x000000b5b40b723e */ /* 0x008fe200000010ff */
[--C-:B--2---:R-:W-:Y:S01]  /*9660*/  FFMA.FTZ R4, R201, UR26, -R0.reuse ;  /* 0x0000001ac9047c23 */ /* 0x104fe20008010800 */
[----:B-----5:R-:W-:Y:S02]  /*9670*/  F2FP.BF16.F32.PACK_AB R7, R176, R177 ;  /* 0x000000b1b007723e */ /* 0x020fe400000010ff */
[----:B------:R-:W-:Y:S01]  /*9680*/  MOV R201, R152 ;  /* 0x0000009800c97202 */ /* 0x000fe20000000f00 */
[----:B------:R1:W-:Y:S02]  /*9690*/  MUFU.EX2 R189, R4 ;  /* 0x0000000400bd7308 */ /* 0x0003e40000000800 */
[--C-:B-1----:R-:W-:Y:S01]  /*96a0*/  FFMA.FTZ R4, R197, UR26, -R0.reuse ;  /* 0x0000001ac5047c23 */ /* 0x102fe20008010800 */
[----:B------:R-:W-:Y:S01]  /*96b0*/  FFMA.FTZ R0, R208, UR26, -R0 ;  /* 0x0000001ad0007c23 */ /* 0x000fe20008010800 */
[----:B------:R-:W-:-:S02]  /*96c0*/  MOV R208, R125 ;  /* 0x0000007d00d07202 */ /* 0x000fc40000000f00 */
[----:B------:R-:W-:Y:S02]  /*96d0*/  MOV R125, R126 ;  /* 0x0000007e007d7202 */ /* 0x000fe40000000f00 */
[----:B------:R1:W2:Y:S01]  /*96e0*/  MUFU.EX2 R188, R4 ;  /* 0x0000000400bc7308 */ /* 0x0002a20000000800 */
[----:B------:R-:W-:Y:S02]  /*96f0*/  MOV R126, R183 ;  /* 0x000000b7007e7202 */ /* 0x000fe40000000f00 */
[----:B------:R-:W-:-:S05]  /*9700*/  MOV R197, R138 ;  /* 0x0000008a00c57202 */ /* 0x000fca0000000f00 */
[----:B------:R3:W-:Y:S01]  /*9710*/  MUFU.EX2 R183, R0 ;  /* 0x0000000000b77308 */ /* 0x0007e20000000800 */
[----:B-1----:R-:W-:Y:S02]  /*9720*/  F2FP.BF16.F32.PACK_AB R4, R218, R219 ;  /* 0x000000dbda04723e */ /* 0x002fe400000010ff */
[----:B--2---:R-:W-:-:S05]  /*9730*/  F2FP.BF16.F32.PACK_AB R10, R188, R189 ;  /* 0x000000bdbc0a723e */ /* 0x004fca00000010ff */
[C---:B------:R-:W-:Y:S01]  /*9740*/  HMMA.16816.F32.BF16 R96, R4.reuse, R24, R48 ;  /* 0x000000180460723c */ /* 0x040fe20000041830 */
[----:B---3--:R-:W-:Y:S01]  /*9750*/  FFMA.FTZ R0, R210, UR26, -R12 ;  /* 0x0000001ad2007c23 */ /* 0x008fe2000801080c */
[----:B------:R-:W-:Y:S02]  /*9760*/  MOV R210, R127 ;  /* 0x0000007f00d27202 */ /* 0x000fe40000000f00 */
[----:B------:R-:W-:Y:S02]  /*9770*/  MOV R127, R191 ;  /* 0x000000bf007f7202 */ /* 0x000fe40000000f00 */
[----:B------:R-:W-:Y:S01]  /*9780*/  MOV R191, R196 ;  /* 0x000000c400bf7202 */ /* 0x000fe20000000f00 */
[C---:B------:R-:W-:Y:S01]  /*9790*/  HMMA.16816.F32.BF16 R144, R4.reuse, R26, R52 ;  /* 0x0000001a0490723c */ /* 0x040fe20000041834 */
[----:B------:R-:W-:Y:S02]  /*97a0*/  MOV R196, R179 ;  /* 0x000000b300c47202 */ /* 0x000fe40000000f00 */
[----:B------:R1:W-:Y:S03]  /*97b0*/  MUFU.EX2 R179, R0 ;  /* 0x0000000000b37308 */ /* 0x0003e60000000800 */
[----:B------:R-:W-:Y:S06]  /*97c0*/  HMMA.16816.F32.BF16 R64, R4, R34, R64 ;  /* 0x000000220440723c */ /* 0x000fec0000041840 */
[C---:B------:R-:W-:Y:S06]  /*97d0*/  HMMA.16816.F32.BF16 R48, R8.reuse, R26, R88 ;  /* 0x0000001a0830723c */ /* 0x040fec0000041858 */
[----:B------:R-:W-:Y:S01]  /*97e0*/  HMMA.16816.F32.BF16 R56, R8, R34, R56 ;  /* 0x000000220838723c */ /* 0x000fe20000041838 */
[----:B-1----:R-:W-:Y:S01]  /*97f0*/  FFMA.FTZ R0, R209, UR26, -R3 ;  /* 0x0000001ad1007c23 */ /* 0x002fe20008010803 */
[----:B------:R-:W-:-:S03]  /*9800*/  MOV R209, R178 ;  /* 0x000000b200d17202 */ /* 0x000fc60000000f00 */
[----:B------:R1:W-:Y:S02]  /*9810*/  MUFU.EX2 R178, R0 ;  /* 0x0000000000b27308 */ /* 0x0003e40000000800 */
[----:B------:R-:W-:Y:S01]  /*9820*/  MOV R35, R127 ;  /* 0x0000007f00237202 */ /* 0x000fe20000000f00 */
[----:B------:R-:W-:Y:S01]  /*9830*/  HMMA.16816.F32.BF16 R108, R8, R24, R108 ;  /* 0x00000018086c723c */ /* 0x000fe2000004186c */
[----:B------:R-:W-:-:S05]  /*9840*/  MOV R34, R154 ;  /* 0x0000009a00227202 */ /* 0x000fca0000000f00 */
[C---:B------:R-:W-:Y:S06]  /*9850*/  HMMA.16816.F32.BF16 R156, R4.reuse, R30, R76 ;  /* 0x0000001e049c723c */ /* 0x040fec000004184c */
[----:B------:R-:W-:Y:S01]  /*9860*/  HMMA.16816.F32.BF16 R60, R4, R32, R60 ;  /* 0x00000020043c723c */ /* 0x000fe2000004183c */
[----:B-1----:R-:W-:Y:S01]  /*9870*/  FFMA.FTZ R0, R206, UR26, -R3 ;  /* 0x0000001ace007c23 */ /* 0x002fe20008010803 */
[----:B------:R-:W-:-:S04]  /*9880*/  MOV R206, R47 ;  /* 0x0000002f00ce7202 */ /* 0x000fc80000000f00 */
[C---:B------:R-:W-:Y:S01]  /*9890*/  HMMA.16816.F32.BF16 R72, R4.reuse, R28, R72 ;  /* 0x0000001c0448723c */ /* 0x040fe20000041848 */
[----:B------:R1:W2:Y:S05]  /*98a0*/  MUFU.EX2 R47, R0 ;  /* 0x00000000002f7308 */ /* 0x0002aa0000000800 */
[C---:B----4-:R-:W-:Y:S06]  /*98b0*/  HMMA.16816.F32.BF16 R160, R4.reuse, R36, R92 ;  /* 0x0000002404a0723c */ /* 0x050fec000004185c */
[----:B------:R-:W-:Y:S01]  /*98c0*/  HMMA.16816.F32.BF16 R104, R4, R38, R104 ;  /* 0x000000260468723c */ /* 0x000fe20000041868 */
[--C-:B-1----:R-:W-:Y:S01]  /*98d0*/  FFMA.FTZ R0, R204, UR26, -R3.reuse ;  /* 0x0000001acc007c23 */ /* 0x102fe20008010803 */
[----:B------:R-:W-:Y:S01]  /*98e0*/  FFMA.FTZ R3, R203, UR26, -R3 ;  /* 0x0000001acb037c23 */ /* 0x000fe20008010803 */
[----:B------:R-:W-:-:S03]  /*98f0*/  MOV R204, R125 ;  /* 0x0000007d00cc7202 */ /* 0x000fc60000000f00 */
[C---:B------:R-:W-:Y:S01]  /*9900*/  HMMA.16816.F32.BF16 R100, R4.reuse, R16, R100 ;  /* 0x000000100464723c */ /* 0x040fe20000041864 */
[----:B------:R1:W-:Y:S01]  /*9910*/  MUFU.EX2 R46, R0 ;  /* 0x00000000002e7308 */ /* 0x0003e20000000800 */
[----:B------:R-:W-:Y:S02]  /*9920*/  MOV R203, R126 ;  /* 0x0000007e00cb7202 */ /* 0x000fe40000000f00 */
[----:B------:R-:W3:Y:S01]  /*9930*/  LDSM.16.MT88.4 R124, [R220+0x9c00] ;  /* 0x009c0000dc7c783b */ /* 0x000ee20000004200 */
[----:B--2---:R-:W-:Y:S01]  /*9940*/  F2FP.BF16.F32.PACK_AB R92, R47, R178 ;  /* 0x000000b22f5c723e */ /* 0x004fe200000010ff */
[C---:B------:R-:W-:Y:S06]  /*9950*/  HMMA.16816.F32.BF16 R76, R4.reuse, R18, R112 ;  /* 0x00000012044c723c */ /* 0x040fec0000041870 */
[----:B------:R-:W-:Y:S01]  /*9960*/  HMMA.16816.F32.BF16 R52, R4, R20, R120 ;  /* 0x000000140434723c */ /* 0x000fe20000041878 */
[----:B-1----:R-:W-:-:S05]  /*9970*/  FFMA.FTZ R0, R200, UR26, -R2 ;  /* 0x0000001ac8007c23 */ /* 0x002fca0008010802 */
[----:B------:R-:W-:Y:S01]  /*9980*/  HMMA.16816.F32.BF16 R116, R4, R22, R116 ;  /* 0x000000160474723c */ /* 0x000fe20000041874 */
[----:B------:R-:W1:Y:S01]  /*9990*/  LDSM.16.MT88.4 R4, [R222+0xbc00] ;  /* 0x00bc0000de04783b */ /* 0x000e620000004200 */
[----:B------:R-:W-:Y:S01]  /*99a0*/  MOV R200, R136 ;  /* 0x0000008800c87202 */ /* 0x000fe20000000f00 */
[----:B------:R2:W-:Y:S03]  /*99b0*/  MUFU.EX2 R27, R0 ;  /* 0x00000000001b7308 */ /* 0x0005e60000000800 */
[C---:B------:R-:W-:Y:S05]  /*99c0*/  HMMA.16816.F32.BF16 R68, R8.reuse, R32, R68 ;  /* 0x000000200844723c */ /* 0x040fea0000041844 */
[----:B------:R-:W4:Y:S01]  /*99d0*/  MUFU.EX2 R32, R3 ;  /* 0x0000000300207308 */ /* 0x000f220000000800 */
[C---:B------:R-:W-:Y:S06]  /*99e0*/  HMMA.16816.F32.BF16 R148, R8.reuse, R28, R148 ;  /* 0x0000001c0894723c */ /* 0x040fec0000041894 */
[----:B------:R-:W-:Y:S01]  /*99f0*/  HMMA.16816.F32.BF16 R164, R8, R36, R164 ;  /* 0x0000002408a4723c */ /* 0x000fe200000418a4 */
[----:B--2---:R-:W-:Y:S01]  /*9a00*/  FFMA.FTZ R0, R202, UR26, -R2 ;  /* 0x0000001aca007c23 */ /* 0x004fe20008010802 */
[----:B------:R-:W-:-:S03]  /*9a10*/  MOV R202, R137 ;  /* 0x0000008900ca7202 */ /* 0x000fc60000000f00 */
[----:B------:R2:W5:Y:S01]  /*9a20*/  MUFU.EX2 R25, R0 ;  /* 0x0000000000197308 */ /* 0x0005620000000800 */
[----:B------:R-:W-:Y:S01]  /*9a30*/  HMMA.16816.F32.BF16 R40, R8, R16, R172 ;  /* 0x000000100828723c */ /* 0x000fe200000418ac */
[----:B----4-:R-:W-:Y:S02]  /*9a40*/  F2FP.BF16.F32.PACK_AB R94, R32, R46 ;  /* 0x0000002e205e723e */ /* 0x010fe400000010ff */
[----:B------:R-:W-:-:S03]  /*9a50*/  MOV R3, R153 ;  /* 0x0000009900037202 */ /* 0x000fc60000000f00 */
[----:B------:R-:W-:Y:S02]  /*9a60*/  HMMA.16816.F32.BF16 R84, R8, R20, R84 ;  /* 0x000000140854723c */ /* 0x000fe40000041854 */
[----:B------:R-:W-:-:S04]  /*9a70*/  FFMA.FTZ R3, R3, R45, R34 ;  /* 0x0000002d03037223 */ /* 0x000fc80000010022 */
[----:B------:R-:W-:Y:S01]  /*9a80*/  HMMA.16816.F32.BF16 R28, R8, R30, R128 ;  /* 0x0000001e081c723c */ /* 0x000fe20000041880 */
[--C-:B--2---:R-:W-:Y:S01]  /*9a90*/  FFMA.FTZ R0, R205, UR26, -R2.reuse ;  /* 0x0000001acd007c23 */ /* 0x104fe20008010802 */
[----:B------:R-:W-:-:S04]  /*9aa0*/  FFMA.FTZ R2, R207, UR26, -R2 ;  /* 0x0000001acf027c23 */ /* 0x000fc80008010802 */
[C---:B------:R-:W-:Y:S01]  /*9ab0*/  HMMA.16816.F32.BF16 R36, R8.reuse, R38, R168 ;  /* 0x000000260824723c */ /* 0x040fe200000418a8 */
[----:B------:R-:W-:Y:S01]  /*9ac0*/  MOV R205, R139 ;  /* 0x0000008b00cd7202 */ /* 0x000fe20000000f00 */
[----:B------:R2:W-:Y:S01]  /*9ad0*/  MUFU.EX2 R26, R0 ;  /* 0x00000000001a7308 */ /* 0x0005e20000000800 */
[----:B------:R-:W-:Y:S01]  /*9ae0*/  MOV R207, R155 ;  /* 0x0000009b00cf7202 */ /* 0x000fe20000000f00 */
[----:B------:R-:W-:Y:S01]  /*9af0*/  LDSM.16.MT88.4 R136, [R222+0x9c00] ;  /* 0x009c0000de88783b */ /* 0x000fe20000004200 */
[----:B-----5:R-:W-:Y:S01]  /*9b00*/  F2FP.BF16.F32.PACK_AB R93, R25, R27 ;  /* 0x0000001b195d723e */ /* 0x020fe200000010ff */
[C---:B------:R-:W-:Y:S02]  /*9b10*/  HMMA.16816.F32.BF16 R16, R8.reuse, R18, R140 ;  /* 0x000000120810723c */ /* 0x040fe4000004188c */
[----:B------:R-:W4:Y:S02]  /*9b20*/  LDSM.16.MT88.4 R152, [R220+0xac00] ;  /* 0x00ac0000dc98783b */ /* 0x000f240000004200 */
[----:B------:R-:W5:Y:S02]  /*9b30*/  MUFU.EX2 R24, R2 ;  /* 0x0000000200187308 */ /* 0x000f640000000800 */
[----:B------:R-:W-:Y:S01]  /*9b40*/  HMMA.16816.F32.BF16 R20, R8, R22, R132 ;  /* 0x000000160814723c */ /* 0x000fe20000041884 */
[----:B------:R-:W4:Y:S01]  /*9b50*/  LDSM.16.MT88.4 R168, [R222+0xac00] ;  /* 0x00ac0000dea8783b */ /* 0x000f220000004200 */
[----:B--2---:R-:W-:-:S05]  /*9b60*/  FFMA.FTZ R0, R217, UR26, -R12 ;  /* 0x0000001ad9007c23 */ /* 0x004fca000801080c */
[----:B------:R-:W-:Y:S01]  /*9b70*/  FFMA.FTZ R8, R205, R15, R207 ;  /* 0x0000000fcd087223 */ /* 0x000fe200000100cf */
[----:B------:R2:W1:Y:S03]  /*9b80*/  MUFU.EX2 R33, R0 ;  /* 0x0000000000217308 */ /* 0x0004660000000800 */
[----:B------:R-:W-:Y:S01]  /*9b90*/  FADD.FTZ R11, R204, R8 ;  /* 0x00000008cc0b7221 */ /* 0x000fe20000010000 */
[----:B-----5:R-:W-:Y:S01]  /*9ba0*/  F2FP.BF16.F32.PACK_AB R95, R24, R26 ;  /* 0x0000001a185f723e */ /* 0x020fe200000010ff */
[----:B------:R-:W-:-:S04]  /*9bb0*/  FFMA.FTZ R2, R203, R44, R35 ;  /* 0x0000002ccb027223 */ /* 0x000fc80000010023 */
[----:B------:R-:W-:Y:S02]  /*9bc0*/  FADD.FTZ R8, R210, R2 ;  /* 0x00000002d2087221 */ /* 0x000fe40000010000 */
[----:B---3--:R-:W-:Y:S01]  /*9bd0*/  HMMA.16816.F32.BF16 R112, R92, R124, R96 ;  /* 0x0000007c5c70723c */ /* 0x008fe20000041860 */
[----:B--2---:R-:W-:-:S06]  /*9be0*/  FFMA.FTZ R0, R215, UR26, -R12 ;  /* 0x0000001ad7007c23 */ /* 0x004fcc000801080c */
[----:B------:R-:W-:Y:S01]  /*9bf0*/  F2FP.BF16.F32.PACK_AB R96, R186, R187 ;  /* 0x000000bbba60723e */ /* 0x000fe200000010ff */
[----:B-1----:R-:W-:Y:S01]  /*9c00*/  HMMA.16816.F32.BF16 R88, R92, R4, R52 ;  /* 0x000000045c58723c */ /* 0x002fe20000041834 */
[----:B------:R-:W-:Y:S01]  /*9c10*/  F2FP.BF16.F32.PACK_AB R97, R33, R179 ;  /* 0x000000b32161723e */ /* 0x000fe200000010ff */
[----:B------:R1:W-:Y:S01]  /*9c20*/  MUFU.EX2 R13, R0 ;  /* 0x00000000000d7308 */ /* 0x0003e20000000800 */
[----:B------:R-:W-:-:S03]  /*9c30*/  F2FP.BF16.F32.PACK_AB R98, R183, R185 ;  /* 0x000000b9b762723e */ /* 0x000fc600000010ff */
[C---:B------:R-:W-:Y:S06]  /*9c40*/  HMMA.16816.F32.BF16 R120, R92.reuse, R126, R144 ;  /* 0x0000007e5c78723c */ /* 0x040fec0000041890 */
[C---:B----4-:R-:W-:Y:S06]  /*9c50*/  HMMA.16816.F32.BF16 R144, R92.reuse, R152, R72 ;  /* 0x000000985c90723c */ /* 0x050fec0000041848 */
[----:B------:R-:W-:Y:S01]  /*9c60*/  HMMA.16816.F32.BF16 R128, R92, R136, R60 ;  /* 0x000000885c80723c */ /* 0x000fe2000004183c */
[----:B-1----:R-:W-:-:S04]  /*9c70*/  FFMA.FTZ R0, R216, UR26, -R12 ;  /* 0x0000001ad8007c23 */ /* 0x002fc8000801080c */
[----:B------:R1:W2:Y:S01]  /*9c80*/  MUFU.EX2 R9, R0 ;  /* 0x0000000000097308 */ /* 0x0002a20000000800 */
[C---:B------:R-:W-:Y:S06]  /*9c90*/  HMMA.16816.F32.BF16 R140, R92.reuse, R138, R64 ;  /* 0x0000008a5c8c723c */ /* 0x040fec0000041840 */
[C---:B------:R-:W-:Y:S06]  /*9ca0*/  HMMA.16816.F32.BF16 R156, R92.reuse, R154, R156 ;  /* 0x0000009a5c9c723c */ /* 0x040fec000004189c */
[----:B------:R-:W-:Y:S01]  /*9cb0*/  HMMA.16816.F32.BF16 R160, R92, R168, R160 ;  /* 0x000000a85ca0723c */ /* 0x000fe200000418a0 */
[----:B-1----:R-:W-:Y:S01]  /*9cc0*/  FFMA.FTZ R0, R200, R14, R202 ;  /* 0x0000000ec8007223 */ /* 0x002fe200000100ca */
[----:B--2---:R-:W-:-:S04]  /*9cd0*/  F2FP.BF16.F32.PACK_AB R99, R9, R13 ;  /* 0x0000000d0963723e */ /* 0x004fc800000010ff */
[----:B------:R-:W-:Y:S01]  /*9ce0*/  HMMA.16816.F32.BF16 R172, R92, R170, R104 ;  /* 0x000000aa5cac723c */ /* 0x000fe20000041868 */
[----:B------:R-:W-:Y:S01]  /*9cf0*/  FADD.FTZ R10, R206, R0 ;  /* 0x00000000ce0a7221 */ /* 0x000fe20000010000 */
[----:B------:R-:W-:Y:S01]  /*9d00*/  FADD.FTZ R0, R209, R3 ;  /* 0x00000003d1007221 */ /* 0x000fe20000010000 */
[----:B------:R-:W-:Y:S02]  /*9d10*/  FADD.FTZ R3, R208, R11 ;  /* 0x0000000bd0037221 */ /* 0x000fe40000010000 */
[----:B------:R-:W-:Y:S01]  /*9d20*/  FADD.FTZ R2, R251, R10 ;  /* 0x0000000afb027221 */ /* 0x000fe20000010000 */
[----:B------:R-:W-:Y:S01]  /*9d30*/  FADD.FTZ R0, R212, R0 ;  /* 0x00000000d4007221 */ /* 0x000fe20000010000 */
[----:B------:R-:W-:Y:S01]  /*9d40*/  HMMA.16816.F32.BF16 R84, R96, R4, R84 ;  /* 0x000000046054723c */ /* 0x000fe20000041854 */
[----:B------:R-:W-:Y:S01]  /*9d50*/  FADD.FTZ R3, R213, R3 ;  /* 0x00000003d5037221 */ /* 0x000fe20000010000 */
[----:B------:R-:W-:Y:S01]  /*9d60*/  FADD.FTZ R2, R250, R2 ;  /* 0x00000002fa027221 */ /* 0x000fe20000010000 */
[----:B------:R-:W-:Y:S01]  /*9d70*/  FADD.FTZ R0, R214, R0 ;  /* 0x00000000d6007221 */ /* 0x000fe20000010000 */
[----:B------:R-:W-:Y:S01]  /*9d80*/  MOV R104, R196 ;  /* 0x000000c400687202 */ /* 0x000fe20000000f00 */
        /* <DEDUP_REMOVED lines=52> */
[----:B------:R-:W-:-:S02]  /*a0d0*/  MOV R102, R235 ;  /* 0x000000eb00667202 */ /* 0x000fc40000000f00 */
[----:B------:R-:W-:Y:S01]  /*a0e0*/  FADD.FTZ R0, R24, R0 ;  /* 0x0000000018007221 */ /* 0x000fe20000010000 */
[----:B------:R-:W-:Y:S01]  /*a0f0*/  HMMA.16816.F32.BF16 R92, R92, R6, R116 ;  /* 0x000000065c5c723c */ /* 0x000fe20000041874 */
[----:B------:R1:W-:Y:S01]  /*a100*/  STL [R1+0x14], R4 ;  /* 0x0000140401007387 */ /* 0x0003e20000100800 */
[----:B------:R-:W-:-:S03]  /*a110*/  MOV R103, R252 ;  /* 0x000000fc00677202 */ /* 0x000fc60000000f00 */
[----:B------:R1:W-:Y:S01]  /*a120*/  STL [R1+0xc], R3 ;  /* 0x00000c0301007387 */ /* 0x0003e20000100800 */
[C---:B------:R-:W-:Y:S03]  /*a130*/  HMMA.16816.F32.BF16 R132, R96.reuse, R136, R68 ;  /* 0x000000886084723c */ /* 0x040fe60000041844 */
        /* <DEDUP_REMOVED lines=14> */
[----:B------:R-:W2:Y:S04]  /*a220*/  LDL.64 R212, [R1+0x18] ;  /* 0x0000180001d47983 */ /* 0x000ea80000100a00 */
[----:B------:R-:W3:Y:S01]  /*a230*/  LDL.64 R198, [R1] ;  /* 0x0000000001c67983 */ /* 0x000ee20000100a00 */
[----:B------:R-:W-:Y:S01]  /*a240*/  UIADD3 UR24, UR25, -0x3, URZ ;  /* 0xfffffffd19187890 */ /* 0x000fe2000fffe03f */
[----:B------:R-:W-:-:S04]  /*a250*/  DEPBAR.LE SB0, 0x0 ;  /* 0x000080000000791a */ /* 0x000fc80000000000 */
        /* <DEDUP_REMOVED lines=8> */
[----:B------:R-:W-:-:S04]  /*a2e0*/  UIADD3 UR4, UR25, -0x3, URZ ;  /* 0xfffffffd19047890 */ /* 0x000fc8000fffe03f */
[----:B------:R-:W-:Y:S01]  /*a2f0*/  UISETP.GT.AND UP0, UPT, UR4, UR15, UPT ;  /* 0x0000000f0400728c */ /* 0x000fe2000bf04270 */
[----:B------:R-:W-:Y:S01]  /*a300*/  BAR.SYNC.DEFER_BLOCKING 0x0 ;  /* 0x0000000000007b1d */ /* 0x000fe20000010000 */
[----:B--2---:R-:W-:-:S04]  /*a310*/  LEA R0, P0, R4, R212, 0x6 ;  /* 0x000000d404007211 */ /* 0x004fc800078030ff */
[----:B------:R-:W-:Y:S02]  /*a320*/  LEA R2, P1, R0, UR6, 0x1 ;  /* 0x0000000600027c11 */ /* 0x000fe4000f8208ff */
[----:B---3--:R-:W-:Y:S02]  /*a330*/  LEA.HI.X R3, R4, R199, R3, 0x6, P0 ;  /* 0x000000c704037211 */ /* 0x008fe400000f3403 */
[----:B------:R-:W-:Y:S02]  /*a340*/  IADD3 R4, P0, R2, UR23, RZ ;  /* 0x0000001702047c10 */ /* 0x000fe4000ff1e0ff */
[----:B------:R-:W-:Y:S01]  /*a350*/  LEA.HI.X R3, R0, UR7, R3, 0x1, P1 ;  /* 0x0000000700037c11 */ /* 0x000fe200088f0c03 */
[----:B------:R-:W-:-:S03]  /*a360*/  IMAD.U32 R0, RZ, RZ, UR24 ;  /* 0x00000018ff007e24 */ /* 0x000fc6000f8e00ff */
[----:B------:R-:W-:Y:S01]  /*a370*/  IADD3.X R5, R3, UR22, RZ, P0, !PT ;  /* 0x0000001603057c10 */ /* 0x000fe200087fe4ff */
[----:B------:R-:W-:Y:S01]  /*a380*/  @!PT LDS RZ, [RZ] ;  /* 0x00000000fffff984 */ /* 0x000fe20000000800 */
[----:B------:R-:W-:Y:S01]  /*a390*/  @!PT LDS RZ, [RZ] ;  /* 0x00000000fffff984 */ /* 0x000fe20000000800 */
[----:B------:R-:W-:Y:S01]  /*a3a0*/  @!PT LDS RZ, [RZ] ;  /* 0x00000000fffff984 */ /* 0x000fe20000000800 */
[----:B------:R-:W-:Y:S04]  /*a3b0*/  LDGSTS.E.BYPASS.LTC128B.128 [R234+0x9000], desc[UR18][R2.64] ;  /* 0x0900000002ea7fae */ /* 0x000fe8000b901d52 */
[----:B------:R-:W-:Y:S04]  /*a3c0*/  LDGSTS.E.BYPASS.LTC128B.128 [R234+0xa000], desc[UR18][R2.64+0x40] ;  /* 0x0a00004002ea7fae */ /* 0x000fe8000b901d52 */
[----:B------:R1:W-:Y:S04]  /*a3d0*/  LDGSTS.E.BYPASS.LTC128B.128 [R234+0xb000], desc[UR18][R2.64+0x80] ;  /* 0x0b00008002ea7fae */ /* 0x0003e8000b901d52 */
[----:B------:R-:W-:Y:S04]  /*a3e0*/  LDGSTS.E.BYPASS.LTC128B.128 [R234+0x9800], desc[UR18][R4.64] ;  /* 0x0980000004ea7fae */ /* 0x000fe8000b901d52 */
[----:B------:R-:W-:Y:S04]  /*a3f0*/  LDGSTS.E.BYPASS.LTC128B.128 [R234+0xa800], desc[UR18][R4.64+0x40] ;  /* 0x0a80004004ea7fae */ /* 0x000fe8000b901d52 */
[----:B------:R2:W-:Y:S04]  /*a400*/  LDGSTS.E.BYPASS.LTC128B.128 [R234+0xb800], desc[UR18][R4.64+0x80] ;  /* 0x0b80008004ea7fae */ /* 0x0005e8000b901d52 */
[----:B------:R-:W-:Y:S04]  /*a410*/  LDSM.16.M88.4 R8, [R224] ;  /* 0x00000000e008783b */ /* 0x000fe80000000200 */
[----:B------:R-:W3:Y:S04]  /*a420*/  LDSM.16.M88.4 R16, [R221+0x6000] ;  /* 0x00600000dd10783b */ /* 0x000ee80000000200 */
[----:B------:R-:W-:Y:S01]  /*a430*/  LDSM.16.M88.4 R20, [R221+0x6c00] ;  /* 0x006c0000dd14783b */ /* 0x000fe20000000200 */
[----:B-1----:R-:W-:-:S03]  /*a440*/  IMAD.MOV.U32 R3, RZ, RZ, R191 ;  /* 0x000000ffff037224 */ /* 0x002fc600078e00bf */
[----:B------:R-:W-:Y:S01]  /*a450*/  LDSM.16.M88.4 R24, [R221+0x6800] ;  /* 0x00680000dd18783b */ /* 0x000fe20000000200 */
[----:B------:R-:W-:-:S03]  /*a460*/  IMAD.MOV.U32 R2, RZ, RZ, R196 ;  /* 0x000000ffff027224 */ /* 0x000fc600078e00c4 */
[----:B------:R-:W1:Y:S04]  /*a470*/  LDSM.16.M88.4 R28, [R221+0x6400] ;  /* 0x00640000dd1c783b */ /* 0x000e680000000200 */
[----:B------:R-:W-:Y:S04]  /*a480*/  LDSM.16.M88.4 R12, [R225+0x1000] ;  /* 0x00100000e10c783b */ /* 0x000fe80000000200 */
[----:B--2---:R-:W2:Y:S04]  /*a490*/  LDSM.16.M88.4 R4, [R224+0x1000] ;  /* 0x00100000e004783b */ /* 0x004ea80000000200 */
[----:B------:R-:W4:Y:S04]  /*a4a0*/  LDSM.16.M88.4 R52, [R223+0x6c00] ;  /* 0x006c0000df34783b */ /* 0x000f280000000200 */
[----:B------:R-:W5:Y:S04]  /*a4b0*/  LDSM.16.M88.4 R44, [R223+0x6800] ;  /* 0x00680000df2c783b */ /* 0x000f680000000200 */
[----:B------:R-:W5:Y:S04]  /*a4c0*/  LDSM.16.M88.4 R40, [R223+0x6000] ;  /* 0x00600000df28783b */ /* 0x000f680000000200 */
[----:B------:R-:W5:Y:S01]  /*a4d0*/  LDSM.16.M88.4 R48, [R223+0x6400] ;  /* 0x00640000df30783b */ /* 0x000f620000000200 */
[C---:B---3--:R-:W-:Y:S03]  /*a4e0*/  HMMA.16816.F32.BF16 R184, R8.reuse, R16, RZ ;  /* 0x0000001008b8723c */ /* 0x048fe600000418ff */
[----:B------:R-:W0:Y:S03]  /*a4f0*/  LDGDEPBAR ;  /* 0x00000000000079af */ /* 0x000e260000000000 */
[C---:B------:R-:W-:Y:S06]  /*a500*/  HMMA.16816.F32.BF16 R200, R8.reuse, R18, RZ ;  /* 0x0000001208c8723c */ /* 0x040fec00000418ff */
[C---:B-1----:R-:W-:Y:S06]  /*a510*/  HMMA.16816.F32.BF16 R180, R8.reuse, R28, RZ ;  /* 0x0000001c08b4723c */ /* 0x042fec00000418ff */
[----:B------:R-:W-:Y:S06]  /*a520*/  HMMA.16816.F32.BF16 R196, R8, R30, RZ ;  /* 0x0000001e08c4723c */ /* 0x000fec00000418ff */
[C---:B--2---:R-:W-:Y:S06]  /*a530*/  HMMA.16816.F32.BF16 R100, R4.reuse, R16, RZ ;  /* 0x000000100464723c */ /* 0x044fec00000418ff */
[C---:B------:R-:W-:Y:S01]  /*a540*/  HMMA.16816.F32.BF16 R64, R4.reuse, R18, RZ ;  /* 0x000000120440723c */ /* 0x040fe200000418ff */
[----:B------:R-:W1:Y:S05]  /*a550*/  LDSM.16.M88.4 R16, [R225] ;  /* 0x00000000e110783b */ /* 0x000e6a0000000200 */
[C---:B------:R-:W-:Y:S06]  /*a560*/  HMMA.16816.F32.BF16 R32, R4.reuse, R20, RZ ;  /* 0x000000140420723c */ /* 0x040fec00000418ff */
[C---:B------:R-:W-:Y:S06]  /*a570*/  HMMA.16816.F32.BF16 R36, R4.reuse, R24, RZ ;  /* 0x000000180424723c */ /* 0x040fec00000418ff */
[C---:B------:R-:W-:Y:S06]  /*a580*/  HMMA.16816.F32.BF16 R60, R4.reuse, R28, RZ ;  /* 0x0000001c043c723c */ /* 0x040fec00000418ff */
[C---:B------:R-:W-:Y:S01]  /*a590*/  HMMA.16816.F32.BF16 R56, R4.reuse, R30, RZ ;  /* 0x0000001e0438723c */ /* 0x040fe200000418ff */
[----:B------:R-:W-:Y:S05]  /*a5a0*/  LDSM.16.M88.4 R28, [R221+0x7800] ;  /* 0x00780000dd1c783b */ /* 0x000fea0000000200 */
[C---:B------:R-:W-:Y:S06]  /*a5b0*/  HMMA.16816.F32.BF16 R104, R4.reuse, R26, RZ ;  /* 0x0000001a0468723c */ /* 0x040fec00000418ff */
[----:B------:R-:W-:Y:S06]  /*a5c0*/  HMMA.16816.F32.BF16 R4, R4, R22, RZ ;  /* 0x000000160404723c */ /* 0x000fec00000418ff */
[C---:B------:R-:W-:Y:S06]  /*a5d0*/  HMMA.16816.F32.BF16 R176, R8.reuse, R24, RZ ;  /* 0x0000001808b0723c */ /* 0x040fec00000418ff */
[C---:B------:R-:W-:Y:S01]  /*a5e0*/  HMMA.16816.F32.BF16 R192, R8.reuse, R26, RZ ;  /* 0x0000001a08c0723c */ /* 0x040fe200000418ff */
[----:B------:R-:W-:Y:S05]  /*a5f0*/  LDSM.16.M88.4 R24, [R221+0x7c00] ;  /* 0x007c0000dd18783b */ /* 0x000fea0000000200 */
[C---:B------:R-:W-:Y:S06]  /*a600*/  HMMA.16816.F32.BF16 R108, R8.reuse, R20, RZ ;  /* 0x00000014086c723c */ /* 0x040fec00000418ff */
[----:B------:R-:W-:Y:S01]  /*a610*/  HMMA.16816.F32.BF16 R188, R8, R22, RZ ;  /* 0x0000001608bc723c */ /* 0x000fe200000418ff */
[----:B------:R-:W-:Y:S05]  /*a620*/  LDSM.16.M88.4 R8, [R224+0x2000] ;  /* 0x00200000e008783b */ /* 0x000fea0000000200 */
[C---:B----4-:R-:W-:Y:S01]  /*a630*/  HMMA.16816.F32.BF16 R248, R12.reuse, R52, R32 ;  /* 0x000000340cf8723c */ /* 0x050fe20000041820 */
[----:B------:R-:W2:Y:S05]  /*a640*/  LDSM.16.M88.4 R32, [R221+0x7400] ;  /* 0x00740000dd20783b */ /* 0x000eaa0000000200 */
[C---:B-----5:R-:W-:Y:S01]  /*a650*/  HMMA.16816.F32.BF16 R244, R12.reuse, R44, R36 ;  /* 0x0000002c0cf4723c */ /* 0x060fe20000041824 */
[----:B------:R-:W3:Y:S05]  /*a660*/  LDSM.16.M88.4 R36, [R221+0x7000] ;  /* 0x00700000dd24783b */ /* 0x000eea0000000200 */
[C---:B------:R-:W-:Y:S06]  /*a670*/  HMMA.16816.F32.BF16 R212, R12.reuse, R40, R100 ;  /* 0x000000280cd4723c */ /* 0x040fec0000041864 */
[C---:B------:R-:W-:Y:S06]  /*a680*/  HMMA.16816.F32.BF16 R240, R12.reuse, R48, R60 ;  /* 0x000000300cf0723c */ /* 0x040fec000004183c */
[C---:B------:R-:W-:Y:S06]  /*a690*/  HMMA.16816.F32.BF16 R204, R12.reuse, R42, R64 ;  /* 0x0000002a0ccc723c */ /* 0x040fec0000041840 */
[C---:B------:R-:W-:Y:S06]  /*a6a0*/  HMMA.16816.F32.BF16 R208, R12.reuse, R50, R56 ;  /* 0x000000320cd0723c */ /* 0x040fec0000041838 */
[C---:B------:R-:W-:Y:S06]  /*a6b0*/  HMMA.16816.F32.BF16 R216, R12.reuse, R46, R104 ;  /* 0x0000002e0cd8723c */ /* 0x040fec0000041868 */
[----:B------:R-:W-:Y:S01]  /*a6c0*/  HMMA.16816.F32.BF16 R236, R12, R54, R4 ;  /* 0x000000360cec723c */ /* 0x000fe20000041804 */
[----:B------:R-:W4:Y:S05]  /*a6d0*/  LDSM.16.M88.4 R4, [R224+0x3000] ;  /* 0x00300000e004783b */ /* 0x000f2a0000000200 */
        /* <DEDUP_REMOVED lines=8> */
[C---:B------:R-:W-:Y:S06]  /*a760*/  HMMA.16816.F32.BF16 R108, R16.reuse, R46, R192 ;  /* 0x0000002e106c723c */ /* 0x040fec00000418c0 */
[----:B------:R-:W-:Y:S01]  /*a770*/  HMMA.16816.F32.BF16 R104, R16, R54, R188 ;  /* 0x000000361068723c */ /* 0x000fe200000418bc */
[----:B------:R-:W-:Y:S04]  /*a780*/  LDSM.16.M88.4 R52, [R223+0x7c00] ;  /* 0x007c0000df34783b */ /* 0x000fe80000000200 */
[----:B------:R-:W-:Y:S01]  /*a790*/  LDSM.16.M88.4 R16, [R225+0x3000] ;  /* 0x00300000e110783b */ /* 0x000fe20000000200 */
[C---:B--2---:R-:W-:Y:S03]  /*a7a0*/  HMMA.16816.F32.BF16 R184, R8.reuse, R32, R12 ;  /* 0x0000002008b8723c */ /* 0x044fe6000004180c */
[----:B------:R-:W1:Y:S03]  /*a7b0*/  LDSM.16.M88.4 R12, [R225+0x2000] ;  /* 0x00200000e10c783b */ /* 0x000e660000000200 */
[C---:B---3--:R-:W-:Y:S01]  /*a7c0*/  HMMA.16816.F32.BF16 R188, R8.reuse, R36, R20 ;  /* 0x0000002408bc723c */ /* 0x048fe20000041814 */
[----:B------:R-:W2:Y:S05]  /*a7d0*/  LDSM.16.M88.4 R20, [R223+0x7000] ;  /* 0x00700000df14783b */ /* 0x000eaa0000000200 */
[C---:B------:R-:W-:Y:S06]  /*a7e0*/  HMMA.16816.F32.BF16 R180, R8.reuse, R28, R56 ;  /* 0x0000001c08b4723c */ /* 0x040fec0000041838 */
[C---:B------:R-:W-:Y:S06]  /*a7f0*/  HMMA.16816.F32.BF16 R176, R8.reuse, R24, R64 ;  /* 0x0000001808b0723c */ /* 0x040fec0000041840 */
[C---:B------:R-:W-:Y:S06]  /*a800*/  HMMA.16816.F32.BF16 R56, R8.reuse, R38, R60 ;  /* 0x000000260838723c */ /* 0x040fec000004183c */
[C---:B------:R-:W-:Y:S06]  /*a810*/  HMMA.16816.F32.BF16 R44, R8.reuse, R34, R100 ;  /* 0x00000022082c723c */ /* 0x040fec0000041864 */
[C---:B------:R-:W-:Y:S06]  /*a820*/  HMMA.16816.F32.BF16 R64, R8.reuse, R30, R108 ;  /* 0x0000001e0840723c */ /* 0x040fec000004186c */
[----:B------:R-:W-:Y:S06]  /*a830*/  HMMA.16816.F32.BF16 R60, R8, R26, R104 ;  /* 0x0000001a083c723c */ /* 0x000fec0000041868 */
[C---:B----4-:R-:W-:Y:S06]  /*a840*/  HMMA.16816.F32.BF16 R8, R4.reuse, R36, R212 ;  /* 0x000000240408723c */ /* 0x050fec00000418d4 */
[C---:B------:R-:W-:Y:S06]  /*a850*/  HMMA.16816.F32.BF16 R192, R4.reuse, R34, R208 ;  /* 0x0000002204c0723c */ /* 0x040fec00000418d0 */
[C---:B------:R-:W-:Y:S06]  /*a860*/  HMMA.16816.F32.BF16 R36, R4.reuse, R38, R204 ;  /* 0x000000260424723c */ /* 0x040fec00000418cc */
[C---:B------:R-:W-:Y:S06]  /*a870*/  HMMA.16816.F32.BF16 R208, R4.reuse, R30, R216 ;  /* 0x0000001e04d0723c */ /* 0x040fec00000418d8 */
[C---:B------:R-:W-:Y:S01]  /*a880*/  HMMA.16816.F32.BF16 R108, R4.reuse, R32, R240 ;  /* 0x00000020046c723c */ /* 0x040fe200000418f0 */
[----:B------:R-:W-:Y:S01]  /*a890*/  LDSM.16.M88.4 R32, [R221+0x8000] ;  /* 0x00800000dd20783b */ /* 0x000fe20000000200 */
[----:B------:R-:W3:Y:S04]  /*a8a0*/  S2R R243, SR_TID.X ;  /* 0x0000000000f37919 */ /* 0x000ee80000002100 */
[C---:B------:R-:W-:Y:S01]  /*a8b0*/  HMMA.16816.F32.BF16 R212, R4.reuse, R28, R244 ;  /* 0x0000001c04d4723c */ /* 0x040fe200000418f4 */
[----:B------:R-:W-:Y:S05]  /*a8c0*/  LDSM.16.M88.4 R28, [R223+0x8000] ;  /* 0x00800000df1c783b */ /* 0x000fea0000000200 */
[C---:B------:R-:W-:Y:S06]  /*a8d0*/  HMMA.16816.F32.BF16 R216, R4.reuse, R24, R248 ;  /* 0x0000001804d8723c */ /* 0x040fec00000418f8 */
[----:B------:R-:W-:Y:S01]  /*a8e0*/  HMMA.16816.F32.BF16 R204, R4, R26, R236 ;  /* 0x0000001a04cc723c */ /* 0x000fe200000418ec */
[----:B------:R-:W4:Y:S04]  /*a8f0*/  LDSM.16.M88.4 R4, [R224+0x4000] ;  /* 0x00400000e004783b */ /* 0x000f280000000200 */
[----:B------:R-:W-:Y:S01]  /*a900*/  LDSM.16.M88.4 R24, [R221+0x8400] ;  /* 0x00840000dd18783b */ /* 0x000fe20000000200 */
[C---:B-1----:R-:W-:Y:S06]  /*a910*/  HMMA.16816.F32.BF16 R196, R12.reuse, R40, R184 ;  /* 0x000000280cc4723c */ /* 0x042fec00000418b8 */
[C---:B--2---:R-:W-:Y:S06]  /*a920*/  HMMA.16816.F32.BF16 R188, R12.reuse, R20, R188 ;  /* 0x000000140cbc723c */ /* 0x044fec00000418bc */
[----:B------:R-:W-:Y:S01]  /*a930*/  HMMA.16816.F32.BF16 R200, R12, R22, R56 ;  /* 0x000000160cc8723c */ /* 0x000fe20000041838 */
[----:B---3--:R-:W-:-:S05]  /*a940*/  IMAD.SHL.U32 R243, R243, 0x2, RZ ;  /* 0x00000002f3f37824 */ /* 0x008fca00078e00ff */
[----:B------:R-:W-:Y:S01]  /*a950*/  HMMA.16816.F32.BF16 R184, R12, R42, R44 ;  /* 0x0000002a0cb8723c */ /* 0x000fe2000004182c */
[----:B------:R-:W-:Y:S01]  /*a960*/  LDSM.16.M88.4 R44, [R221+0x8c00] ;  /* 0x008c0000dd2c783b */ /* 0x000fe20000000200 */
[----:B------:R-:W-:-:S04]  /*a970*/  LOP3.LUT R243, R243, 0x6, RZ, 0xc0, !PT ;  /* 0x00000006f3f37812 */ /* 0x000fc800078ec0ff */
[----:B------:R-:W-:Y:S01]  /*a980*/  HMMA.16816.F32.BF16 R180, R12, R48, R180 ;  /* 0x000000300cb4723c */ /* 0x000fe200000418b4 */
[----:B------:R-:W-:-:S05]  /*a990*/  IMAD R0, R0, 0x40, R243 ;  /* 0x0000004000007824 */ /* 0x000fca00078e02f3 */
[C---:B------:R-:W-:Y:S01]  /*a9a0*/  HMMA.16816.F32.BF16 R104, R12.reuse, R50, R64 ;  /* 0x000000320c68723c */ /* 0x040fe20000041840 */
[C---:B------:R-:W-:Y:S02]  /*a9b0*/  ISETP.GE.AND P3, PT, R0.reuse, R233, PT ;  /* 0x000000e90000720c */ /* 0x040fe40003f66270 */
[C---:B------:R-:W-:Y:S02]  /*a9c0*/  ISETP.GE.AND P4, PT, R0.reuse, R232, PT ;  /* 0x000000e80000720c */ /* 0x040fe40003f86270 */
[C---:B------:R-:W-:Y:S01]  /*a9d0*/  ISETP.LT.OR P3, PT, R0.reuse, R228, P3 ;  /* 0x000000e40000720c */ /* 0x040fe20001f61670 */
[C---:B------:R-:W-:Y:S01]  /*a9e0*/  HMMA.16816.F32.BF16 R176, R12.reuse, R52, R176 ;  /* 0x000000340cb0723c */ /* 0x040fe200000418b0 */
[C---:B------:R-:W-:Y:S02]  /*a9f0*/  ISETP.GE.AND P0, PT, R0.reuse, R231, PT ;  /* 0x000000e70000720c */ /* 0x040fe40003f06270 */
[C---:B------:R-:W-:Y:S02]  /*aa00*/  ISETP.LT.OR P4, PT, R0.reuse, R227, P4 ;  /* 0x000000e30000720c */ /* 0x040fe40002781670 */
[----:B------:R-:W-:Y:S01]  /*aa10*/  ISETP.LT.OR P0, PT, R0, R229, P0 ;  /* 0x000000e50000720c */ /* 0x000fe20000701670 */
[----:B------:R-:W-:Y:S01]  /*aa20*/  HMMA.16816.F32.BF16 R100, R12, R54, R60 ;  /* 0x000000360c64723c */ /* 0x000fe2000004183c */
[----:B------:R-:W1:Y:S05]  /*aa30*/  LDSM.16.M88.4 R12, [R224+0x5000] ;  /* 0x00500000e00c783b */ /* 0x000e6a0000000200 */
[C---:B------:R-:W-:Y:S01]  /*aa40*/  HMMA.16816.F32.BF16 R60, R16.reuse, R22, R36 ;  /* 0x00000016103c723c */ /* 0x040fe20000041824 */
[----:B------:R-:W2:Y:S05]  /*aa50*/  LDSM.16.M88.4 R36, [R221+0x8800] ;  /* 0x00880000dd24783b */ /* 0x000eaa0000000200 */
[C---:B------:R-:W-:Y:S01]  /*aa60*/  HMMA.16816.F32.BF16 R56, R16.reuse, R20, R8 ;  /* 0x000000141038723c */ /* 0x040fe20000041808 */
[----:B------:R-:W3:Y:S04]  /*aa70*/  LDSM.16.M88.4 R8, [R225+0x4000] ;  /* 0x00400000e108783b */ /* 0x000ee80000000200 */
[----:B------:R-:W5:Y:S01]  /*aa80*/  LDSM.16.M88.4 R20, [R225+0x5000] ;  /* 0x00500000e114783b */ /* 0x000f620000000200 */
[C---:B------:R-:W-:Y:S06]  /*aa90*/  HMMA.16816.F32.BF16 R64, R16.reuse, R40, R108 ;  /* 0x000000281040723c */ /* 0x040fec000004186c */
[----:B------:R-:W-:Y:S06]  /*aaa0*/  HMMA.16816.F32.BF16 R108, R16, R42, R192 ;  /* 0x0000002a106c723c */ /* 0x000fec00000418c0 */
[----:B----4-:R-:W-:Y:S06]  /*aab0*/  HMMA.16816.F32.BF16 R40, R4, R32, R188 ;  /* 0x000000200428723c */ /* 0x010fec00000418bc */
[C---:B------:R-:W-:Y:S06]  /*aac0*/  HMMA.16816.F32.BF16 R212, R16.reuse, R48, R212 ;  /* 0x0000003010d4723c */ /* 0x040fec00000418d4 */
[C---:B------:R-:W-:Y:S06]  /*aad0*/  HMMA.16816.F32.BF16 R208, R16.reuse, R50, R208 ;  /* 0x0000003210d0723c */ /* 0x040fec00000418d0 */
[C---:B------:R-:W-:Y:S06]  /*aae0*/  HMMA.16816.F32.BF16 R216, R16.reuse, R52, R216 ;  /* 0x0000003410d8723c */ /* 0x040fec00000418d8 */
[----:B------:R-:W-:Y:S06]  /*aaf0*/  HMMA.16816.F32.BF16 R204, R16, R54, R204 ;  /* 0x0000003610cc723c */ /* 0x000fec00000418cc */
[----:B-1----:R-:W-:Y:S06]  /*ab00*/  HMMA.16816.F32.BF16 R16, R12, R32, R56 ;  /* 0x000000200c10723c */ /* 0x002fec0000041838 */
[-C--:B------:R-:W-:Y:S06]  /*ab10*/  HMMA.16816.F32.BF16 R52, R4, R34.reuse, R200 ;  /* 0x000000220434723c */ /* 0x080fec00000418c8 */
[----:B------:R-:W-:Y:S06]  /*ab20*/  HMMA.16816.F32.BF16 R32, R12, R34, R60 ;  /* 0x000000220c20723c */ /* 0x000fec000004183c */
[C---:B------:R-:W-:Y:S06]  /*ab30*/  HMMA.16816.F32.BF16 R56, R4.reuse, R24, R196 ;  /* 0x000000180438723c */ /* 0x040fec00000418c4 */
[C---:B------:R-:W-:Y:S06]  /*ab40*/  HMMA.16816.F32.BF16 R184, R4.reuse, R26, R184 ;  /* 0x0000001a04b8723c */ /* 0x040fec00000418b8 */
[C---:B--2---:R-:W-:Y:S06]  /*ab50*/  HMMA.16816.F32.BF16 R180, R4.reuse, R36, R180 ;  /* 0x0000002404b4723c */ /* 0x044fec00000418b4 */
[C---:B------:R-:W-:Y:S06]  /*ab60*/  HMMA.16816.F32.BF16 R192, R4.reuse, R38, R104 ;  /* 0x0000002604c0723c */ /* 0x040fec0000041868 */
[C---:B------:R-:W-:Y:S06]  /*ab70*/  HMMA.16816.F32.BF16 R196, R4.reuse, R44, R176 ;  /* 0x0000002c04c4723c */ /* 0x040fec00000418b0 */
[----:B------:R-:W-:Y:S01]  /*ab80*/  HMMA.16816.F32.BF16 R188, R4, R46, R100 ;  /* 0x0000002e04bc723c */ /* 0x000fe20000041864 */
[----:B------:R-:W1:Y:S01]  /*ab90*/  LDSM.16.M88.4 R4, [R223+0x8400] ;  /* 0x00840000df04783b */ /* 0x000e620000000200 */
[----:B------:R-:W-:-:S02]  /*aba0*/  IMAD.MOV.U32 R179, RZ, RZ, R2 ;  /* 0x000000ffffb37224 */ /* 0x000fc400078e0002 */
[----:B------:R-:W-:Y:S02]  /*abb0*/  VIADD R2, R0, 0x1 ;  /* 0x0000000100027836 */ /* 0x000fe40000000000 */
[-C--:B---3--:R-:W-:Y:S01]  /*abc0*/  HMMA.16816.F32.BF16 R40, R8, R28.reuse, R40 ;  /* 0x0000001c0828723c */ /* 0x088fe20000041828 */
[----:B------:R-:W-:Y:S02]  /*abd0*/  IMAD.MOV.U32 R178, RZ, RZ, R3 ;  /* 0x000000ffffb27224 */ /* 0x000fe400078e0003 */
[----:B------:R-:W-:Y:S01]  /*abe0*/  ISETP.GE.AND P6, PT, R2, R233, PT ;  /* 0x000000e90200720c */ /* 0x000fe20003fc6270 */
[----:B------:R-:W-:Y:S01]  /*abf0*/  VIADD R3, R0, 0x9 ;  /* 0x0000000900037836 */ /* 0x000fe20000000000 */
[C---:B------:R-:W-:Y:S01]  /*ac00*/  ISETP.GE.AND P5, PT, R2.reuse, R232, PT ;  /* 0x000000e80200720c */ /* 0x040fe20003fa6270 */
[----:B-----5:R-:W-:Y:S01]  /*ac10*/  HMMA.16816.F32.BF16 R16, R20, R28, R16 ;  /* 0x0000001c1410723c */ /* 0x020fe20000041810 */
[C---:B------:R-:W-:Y:S02]  /*ac20*/  ISETP.GE.AND P1, PT, R2.reuse, R231, PT ;  /* 0x000000e70200720c */ /* 0x040fe40003f26270 */
[----:B------:R-:W-:-:S02]  /*ac30*/  ISETP.GE.AND P2, PT, R2, R230, PT ;  /* 0x000000e60200720c */ /* 0x000fc40003f46270 */
[C---:B------:R-:W-:Y:S01]  /*ac40*/  ISETP.LT.OR P6, PT, R2.reuse, R228, P6 ;  /* 0x000000e40200720c */ /* 0x040fe200037c1670 */
[-C--:B------:R-:W-:Y:S01]  /*ac50*/  HMMA.16816.F32.BF16 R32, R20, R30.reuse, R32 ;  /* 0x0000001e1420723c */ /* 0x080fe20000041820 */
[C---:B------:R-:W-:Y:S02]  /*ac60*/  ISETP.LT.OR P5, PT, R2.reuse, R227, P5 ;  /* 0x000000e30200720c */ /* 0x040fe40002fa1670 */
[C---:B------:R-:W-:Y:S02]  /*ac70*/  ISETP.LT.OR P1, PT, R2.reuse, R229, P1 ;  /* 0x000000e50200720c */ /* 0x040fe40000f21670 */
[----:B------:R-:W-:Y:S01]  /*ac80*/  ISETP.LT.OR P2, PT, R2, R226, P2 ;  /* 0x000000e20200720c */ /* 0x000fe20001741670 */
[----:B------:R-:W-:Y:S01]  /*ac90*/  HMMA.16816.F32.BF16 R28, R8, R30, R52 ;  /* 0x0000001e081c723c */ /* 0x000fe20000041834 */
[----:B------:R-:W-:-:S05]  /*aca0*/  VIADD R2, R0, 0x8 ;  /* 0x0000000800027836 */ /* 0x000fca0000000000 */
[----:B------:R-:W-:Y:S01]  /*acb0*/  FSEL R62, R40, -INF , !P3 ;  /* 0xff800000283e7808 */ /* 0x000fe20005800000 */
[C---:B------:R-:W-:Y:S01]  /*acc0*/  HMMA.16816.F32.BF16 R48, R12.reuse, R24, R64 ;  /* 0x000000180c30723c */ /* 0x040fe20000041840 */
[----:B------:R-:W-:Y:S02]  /*acd0*/  ISETP.GE.AND P3, PT, R0, R230, PT ;  /* 0x000000e60000720c */ /* 0x000fe40003f66270 */
[----:B------:R-:W-:Y:S02]  /*ace0*/  FSEL R176, R42, -INF , !P4 ;  /* 0xff8000002ab07808 */ /* 0x000fe40006000000 */
[----:B------:R-:W-:Y:S01]  /*acf0*/  ISETP.LT.OR P3, PT, R0, R226, P3 ;  /* 0x000000e20000720c */ /* 0x000fe20001f61670 */
[----:B------:R-:W-:Y:S01]  /*ad00*/  HMMA.16816.F32.BF16 R52, R12, R26, R108 ;  /* 0x0000001a0c34723c */ /* 0x000fe2000004186c */
[----:B------:R-:W-:Y:S02]  /*ad10*/  ISETP.GE.AND P4, PT, R2, R233, PT ;  /* 0x000000e90200720c */ /* 0x000fe40003f86270 */
[----:B------:R-:W-:-:S02]  /*ad20*/  FSEL R106, R16, -INF , !P0 ;  /* 0xff800000106a7808 */ /* 0x000fc40004000000 */
[----:B------:R-:W-:Y:S02]  /*ad30*/  FSEL R107, R18, -INF , !P3 ;  /* 0xff800000126b7808 */ /* 0x000fe40005800000 */
[----:B------:R-:W-:Y:S02]  /*ad40*/  FSEL R177, R17, -INF , !P1 ;  /* 0xff80000011b17808 */ /* 0x000fe40004800000 */
[----:B------:R-:W-:Y:S02]  /*ad50*/  FSEL R108, R19, -INF , !P2 ;  /* 0xff800000136c7808 */ /* 0x000fe40005000000 */
[----:B------:R-:W2:Y:S01]  /*ad60*/  LDSM.16.M88.4 R16, [R223+0x8800] ;  /* 0x00880000df10783b */ /* 0x000ea20000000200 */
[----:B------:R-:W-:Y:S02]  /*ad70*/  ISETP.LT.OR P4, PT, R2, R228, P4 ;  /* 0x000000e40200720c */ /* 0x000fe40002781670 */
[----:B------:R-:W-:Y:S02]  /*ad80*/  FSEL R64, R41, -INF , !P6 ;  /* 0xff80000029407808 */ /* 0x000fe40007000000 */
[----:B------:R-:W-:-:S02]  /*ad90*/  FSEL R101, R43, -INF , !P5 ;  /* 0xff8000002b657808 */ /* 0x000fc40006800000 */
[-C--:B-1----:R-:W-:Y:S01]  /*ada0*/  HMMA.16816.F32.BF16 R40, R8, R4.reuse, R56 ;  /* 0x000000040828723c */ /* 0x082fe20000041838 */
[----:B------:R-:W-:Y:S02]  /*adb0*/  FSEL R63, R28, -INF , !P4 ;  /* 0xff8000001c3f7808 */ /* 0x000fe40006000000 */
[CC--:B------:R-:W-:Y:S02]  /*adc0*/  ISETP.GE.AND P3, PT, R2.reuse, R231.reuse, PT ;  /* 0x000000e70200720c */ /* 0x0c0fe40003f66270 */
[CC--:B------:R-:W-:Y:S01]  /*add0*/  ISETP.GE.AND P1, PT, R2.reuse, R230.reuse, PT ;  /* 0x000000e60200720c */ /* 0x0c0fe20003f26270 */
[----:B------:R-:W-:Y:S01]  /*ade0*/  HMMA.16816.F32.BF16 R24, R20, R4, R48 ;  /* 0x000000041418723c */ /* 0x000fe20000041830 */
[C---:B------:R-:W-:Y:S02]  /*adf0*/  ISETP.GE.AND P2, PT, R3.reuse, R231, PT ;  /* 0x000000e70300720c */ /* 0x040fe40003f46270 */
[----:B------:R-:W-:Y:S02]  /*ae00*/  ISETP.GE.AND P4, PT, R3, R230, PT ;  /* 0x000000e60300720c */ /* 0x000fe40003f86270 */
[C---:B------:R-:W-:Y:S01]  /*ae10*/  ISETP.LT.OR P3, PT, R2.reuse, R229, P3 ;  /* 0x000000e50200720c */ /* 0x040fe20001f61670 */
[----:B------:R-:W-:Y:S01]  /*ae20*/  HMMA.16816.F32.BF16 R48, R12, R36, R212 ;  /* 0x000000240c30723c */ /* 0x000fe200000418d4 */
[----:B------:R-:W-:-:S02]  /*ae30*/  ISETP.LT.OR P1, PT, R2, R226, P1 ;  /* 0x000000e20200720c */ /* 0x000fc40000f21670 */
[C---:B------:R-:W-:Y:S02]  /*ae40*/  ISETP.LT.OR P2, PT, R3.reuse, R229, P2 ;  /* 0x000000e50300720c */ /* 0x040fe40001741670 */
[----:B------:R-:W-:Y:S01]  /*ae50*/  ISETP.LT.OR P4, PT, R3, R226, P4 ;  /* 0x000000e20300720c */ /* 0x000fe20002781670 */
[----:B------:R-:W-:Y:S01]  /*ae60*/  HMMA.16816.F32.BF16 R56, R12, R38, R208 ;  /* 0x000000260c38723c */ /* 0x000fe200000418d0 */
[----:B------:R-:W-:Y:S02]  /*ae70*/  ISETP.GE.AND P0, PT, R2, R232, PT ;  /* 0x000000e80200720c */ /* 0x000fe40003f06270 */
[----:B------:R-:W-:Y:S02]  /*ae80*/  FSEL R66, R32, -INF , !P3 ;  /* 0xff80000020427808 */ /* 0x000fe40005800000 */
[----:B------:R-:W-:Y:S02]  /*ae90*/  FSEL R100, R34, -INF , !P1 ;  /* 0xff80000022647808 */ /* 0x000fe40004800000 */
[----:B------:R-:W-:-:S02]  /*aea0*/  FSEL R65, R33, -INF , !P2 ;  /* 0xff80000021417808 */ /* 0x000fc40005000000 */
[----:B------:R-:W-:Y:S02]  /*aeb0*/  FSEL R67, R35, -INF , !P4 ;  /* 0xff80000023437808 */ /* 0x000fe40006000000 */
[----:B------:R-:W-:Y:S01]  /*aec0*/  ISETP.LT.OR P0, PT, R2, R227, P0 ;  /* 0x000000e30200720c */ /* 0x000fe20000701670 */
[C---:B------:R-:W-:Y:S01]  /*aed0*/  HMMA.16816.F32.BF16 R32, R8.reuse, R6, R184 ;  /* 0x000000060820723c */ /* 0x040fe200000418b8 */
[C---:B------:R-:W-:Y:S01]  /*aee0*/  ISETP.GE.AND P6, PT, R3.reuse, R233, PT ;  /* 0x000000e90300720c */ /* 0x040fe20003fc6270 */
[C---:B------:R-:W-:Y:S01]  /*aef0*/  VIADD R2, R0.reuse, 0x10 ;  /* 0x0000001000027836 */ /* 0x040fe20000000000 */
[C---:B------:R-:W-:Y:S02]  /*af00*/  ISETP.GE.AND P5, PT, R3.reuse, R232, PT ;  /* 0x000000e80300720c */ /* 0x040fe40003fa6270 */
[C---:B------:R-:W-:Y:S01]  /*af10*/  ISETP.LT.OR P6, PT, R3.reuse, R228, P6 ;  /* 0x000000e40300720c */ /* 0x040fe200037c1670 */
[----:B--2---:R-:W-:Y:S01]  /*af20*/  HMMA.16816.F32.BF16 R36, R8, R16, R180 ;  /* 0x000000100824723c */ /* 0x004fe200000418b4 */
[----:B------:R-:W-:Y:S01]  /*af30*/  ISETP.LT.OR P5, PT, R3, R227, P5 ;  /* 0x000000e30300720c */ /* 0x000fe20002fa1670 */
[----:B------:R-:W-:Y:S01]  /*af40*/  VIADD R3, R0, 0x11 ;  /* 0x0000001100037836 */ /* 0x000fe20000000000 */
[----:B------:R-:W-:-:S02]  /*af50*/  FSEL R110, R30, -INF , !P0 ;  /* 0xff8000001e6e7808 */ /* 0x000fc40004000000 */
[C---:B------:R-:W-:Y:S01]  /*af60*/  ISETP.GE.AND P0, PT, R2.reuse, R233, PT ;  /* 0x000000e90200720c */ /* 0x040fe20003f06270 */
[----:B------:R-:W-:Y:S01]  /*af70*/  HMMA.16816.F32.BF16 R56, R20, R18, R56 ;  /* 0x000000121438723c */ /* 0x000fe20000041838 */
[C---:B------:R-:W-:Y:S02]  /*af80*/  ISETP.GE.AND P3, PT, R2.reuse, R232, PT ;  /* 0x000000e80200720c */ /* 0x040fe40003f66270 */
[C---:B------:R-:W-:Y:S02]  /*af90*/  ISETP.GE.AND P1, PT, R2.reuse, R231, PT ;  /* 0x000000e70200720c */ /* 0x040fe40003f26270 */
[----:B------:R-:W-:Y:S02]  /*afa0*/  ISETP.GE.AND P2, PT, R2, R230, PT ;  /* 0x000000e60200720c */ /* 0x000fe40003f46270 */
[----:B------:R-:W-:Y:S02]  /*afb0*/  FSEL R61, R29, -INF , !P6 ;  /* 0xff8000001d3d7808 */ /* 0x000fe40007000000 */
[----:B------:R-:W-:-:S02]  /*afc0*/  FSEL R109, R31, -INF , !P5 ;  /* 0xff8000001f6d7808 */ /* 0x000fc40006800000 */
[----:B------:R-:W-:Y:S01]  /*afd0*/  HMMA.16816.F32.BF16 R28, R20, R6, R52 ;  /* 0x00000006141c723c */ /* 0x000fe20000041834 */
[C---:B------:R-:W-:Y:S01]  /*afe0*/  ISETP.LT.OR P0, PT, R2.reuse, R228, P0 ;  /* 0x000000e40200720c */ /* 0x040fe20000701670 */
[----:B------:R-:W1:Y:S01]  /*aff0*/  LDSM.16.M88.4 R4, [R223+0x8c00] ;  /* 0x008c0000df04783b */ /* 0x000e620000000200 */
[----:B------:R-:W-:Y:S01]  /*b000*/  ISETP.LT.OR P3, PT, R2, R227, P3 ;  /* 0x000000e30200720c */ /* 0x000fe20001f61670 */
[----:B------:R-:W-:-:S04]  /*b010*/  DEPBAR.LE SB0, 0x0 ;  /* 0x000080000000791a */ /* 0x000fc80000000000 */
[----:B------:R-:W-:Y:S01]  /*b020*/  BAR.SYNC.DEFER_BLOCKING 0x0 ;  /* 0x0000000000007b1d */ /* 0x000fe20000010000 */
[C---:B------:R-:W-:Y:S02]  /*b030*/  ISETP.LT.OR P1, PT, R2.reuse, R229, P1 ;  /* 0x000000e50200720c */ /* 0x040fe40000f21670 */
[----:B------:R-:W-:Y:S01]  /*b040*/  ISETP.LT.OR P2, PT, R2, R226, P2 ;  /* 0x000000e20200720c */ /* 0x000fe20001741670 */
[----:B------:R-:W-:Y:S01]  /*b050*/  VIADD R2, R0, 0x18 ;  /* 0x0000001800027836 */ /* 0x000fe20000000000 */
[----:B------:R-:W-:Y:S02]  /*b060*/  FSEL R60, R40, -INF , !P0 ;  /* 0xff800000283c7808 */ /* 0x000fe40004000000 */
[C---:B------:R-:W-:Y:S02]  /*b070*/  ISETP.GE.AND P4, PT, R3.reuse, R233, PT ;  /* 0x000000e90300720c */ /* 0x040fe40003f86270 */
[C---:B------:R-:W-:Y:S02]  /*b080*/  ISETP.GE.AND P6, PT, R3.reuse, R232, PT ;  /* 0x000000e80300720c */ /* 0x040fe40003fc6270 */
[----:B------:R-:W-:-:S02]  /*b090*/  ISETP.GE.AND P5, PT, R3, R231, PT ;  /* 0x000000e70300720c */ /* 0x000fc40003fa6270 */
[C---:B------:R-:W-:Y:S02]  /*b0a0*/  ISETP.GE.AND P0, PT, R3.reuse, R230, PT ;  /* 0x000000e60300720c */ /* 0x040fe40003f06270 */
[----:B------:R-:W-:Y:S02]  /*b0b0*/  FSEL R203, R42, -INF , !P3 ;  /* 0xff8000002acb7808 */ /* 0x000fe40005800000 */
[----:B------:R-:W-:Y:S02]  /*b0c0*/  ISETP.GE.AND P3, PT, R2, R233, PT ;  /* 0x000000e90200720c */ /* 0x000fe40003f66270 */
[C---:B------:R-:W-:Y:S02]  /*b0d0*/  ISETP.LT.OR P4, PT, R3.reuse, R228, P4 ;  /* 0x000000e40300720c */ /* 0x040fe40002781670 */
[C---:B------:R-:W-:Y:S02]  /*b0e0*/  ISETP.LT.OR P6, PT, R3.reuse, R227, P6 ;  /* 0x000000e30300720c */ /* 0x040fe400037c1670 */
[----:B------:R-:W-:-:S02]  /*b0f0*/  ISETP.LT.OR P5, PT, R3, R229, P5 ;  /* 0x000000e50300720c */ /* 0x000fc40002fa1670 */
[----:B------:R-:W-:Y:S01]  /*b100*/  ISETP.LT.OR P0, PT, R3, R226, P0 ;  /* 0x000000e20300720c */ /* 0x000fe20000701670 */
[----:B------:R-:W-:Y:S01]  /*b110*/  VIADD R3, R0, 0x19 ;  /* 0x0000001900037836 */ /* 0x000fe20000000000 */
[----:B------:R-:W-:Y:S02]  /*b120*/  ISETP.LT.OR P3, PT, R2, R228, P3 ;  /* 0x000000e40200720c */ /* 0x000fe40001f61670 */
[----:B------:R-:W-:Y:S02]  /*b130*/  FSEL R54, R24, -INF , !P1 ;  /* 0xff80000018367808 */ /* 0x000fe40004800000 */
[----:B------:R-:W-:Y:S02]  /*b140*/  FSEL R200, R26, -INF , !P2 ;  /* 0xff8000001ac87808 */ /* 0x000fe40005000000 */
[----:B------:R-:W-:Y:S02]  /*b150*/  FSEL R55, R25, -INF , !P5 ;  /* 0xff80000019377808 */ /* 0x000fe40006800000 */
[----:B------:R-:W-:-:S02]  /*b160*/  FSEL R201, R27, -INF , !P0 ;  /* 0xff8000001bc97808 */ /* 0x000fc40004000000 */
[----:B------:R-:W-:Y:S01]  /*b170*/  FSEL R53, R41, -INF , !P4 ;  /* 0xff80000029357808 */ /* 0x000fe20006000000 */
[----:B------:R-:W-:Y:S01]  /*b180*/  HMMA.16816.F32.BF16 R24, R20, R16, R48 ;  /* 0x000000101418723c */ /* 0x000fe20000041830 */
[----:B------:R-:W-:Y:S02]  /*b190*/  FSEL R52, R32, -INF , !P3 ;  /* 0xff80000020347808 */ /* 0x000fe40005800000 */
[CC--:B------:R-:W-:Y:S02]  /*b1a0*/  ISETP.GE.AND P2, PT, R2.reuse, R231.reuse, PT ;  /* 0x000000e70200720c */ /* 0x0c0fe40003f46270 */
[-C--:B------:R-:W-:Y:S02]  /*b1b0*/  ISETP.GE.AND P4, PT, R2, R230.reuse, PT ;  /* 0x000000e60200720c */ /* 0x080fe40003f86270 */
[C---:B------:R-:W-:Y:S02]  /*b1c0*/  ISETP.GE.AND P0, PT, R3.reuse, R231, PT ;  /* 0x000000e70300720c */ /* 0x040fe40003f06270 */
[----:B------:R-:W-:-:S02]  /*b1d0*/  ISETP.GE.AND P3, PT, R3, R230, PT ;  /* 0x000000e60300720c */ /* 0x000fc40003f66270 */
[C---:B------:R-:W-:Y:S02]  /*b1e0*/  ISETP.GE.AND P1, PT, R2.reuse, R232, PT ;  /* 0x000000e80200720c */ /* 0x040fe40003f26270 */
[CC--:B------:R-:W-:Y:S02]  /*b1f0*/  ISETP.LT.OR P2, PT, R2.reuse, R229.reuse, P2 ;  /* 0x000000e50200720c */ /* 0x0c0fe40001741670 */
[-C--:B------:R-:W-:Y:S02]  /*b200*/  ISETP.LT.OR P4, PT, R2, R226.reuse, P4 ;  /* 0x000000e20200720c */ /* 0x080fe40002781670 */
[----:B------:R-:W-:Y:S02]  /*b210*/  FSEL R208, R43, -INF , !P6 ;  /* 0xff8000002bd07808 */ /* 0x000fe40007000000 */
[C---:B------:R-:W-:Y:S01]  /*b220*/  ISETP.LT.OR P0, PT, R3.reuse, R229, P0 ;  /* 0x000000e50300720c */ /* 0x040fe20000701670 */
[----:B------:R-:W-:Y:S01]  /*b230*/  HMMA.16816.F32.BF16 R40, R12, R44, R216 ;  /* 0x0000002c0c28723c */ /* 0x000fe200000418d8 */
[----:B------:R-:W-:-:S02]  /*b240*/  ISETP.LT.OR P3, PT, R3, R226, P3 ;  /* 0x000000e20300720c */ /* 0x000fc40001f61670 */
[C---:B------:R-:W-:Y:S02]  /*b250*/  ISETP.GE.AND P6, PT, R3.reuse, R233, PT ;  /* 0x000000e90300720c */ /* 0x040fe40003fc6270 */
[----:B------:R-:W-:Y:S01]  /*b260*/  ISETP.GE.AND P5, PT, R3, R232, PT ;  /* 0x000000e80300720c */ /* 0x000fe20003fa6270 */
[----:B------:R-:W-:Y:S01]  /*b270*/  HMMA.16816.F32.BF16 R44, R12, R46, R204 ;  /* 0x0000002e0c2c723c */ /* 0x000fe200000418cc */
[----:B------:R-:W-:Y:S01]  /*b280*/  ISETP.LT.OR P1, PT, R2, R227, P1 ;  /* 0x000000e30200720c */ /* 0x000fe20000f21670 */
[----:B------:R-:W-:Y:S01]  /*b290*/  VIADD R2, R0, 0x20 ;  /* 0x0000002000027836 */ /* 0x000fe20000000000 */
[----:B------:R-:W-:Y:S02]  /*b2a0*/  FSEL R48, R28, -INF , !P2 ;  /* 0xff8000001c307808 */ /* 0x000fe40005000000 */
[----:B------:R-:W-:Y:S01]  /*b2b0*/  FSEL R51, R30, -INF , !P4 ;  /* 0xff8000001e337808 */ /* 0x000fe20006000000 */
[----:B-1----:R-:W-:Y:S01]  /*b2c0*/  HMMA.16816.F32.BF16 R12, R8, R4, R196 ;  /* 0x00000004080c723c */ /* 0x002fe200000418c4 */
[----:B------:R-:W-:-:S02]  /*b2d0*/  FSEL R49, R29, -INF , !P0 ;  /* 0xff8000001d317808 */ /* 0x000fc40004000000 */
[----:B------:R-:W-:Y:S02]  /*b2e0*/  FSEL R50, R31, -INF , !P3 ;  /* 0xff8000001f327808 */ /* 0x000fe40005800000 */
[C---:B------:R-:W-:Y:S01]  /*b2f0*/  ISETP.LT.OR P6, PT, R3.reuse, R228, P6 ;  /* 0x000000e40300720c */ /* 0x040fe200037c1670 */
[----:B------:R-:W-:Y:S01]  /*b300*/  HMMA.16816.F32.BF16 R28, R8, R18, R192 ;  /* 0x00000012081c723c */ /* 0x000fe200000418c0 */
[----:B------:R-:W-:Y:S01]  /*b310*/  ISETP.LT.OR P5, PT, R3, R227, P5 ;  /* 0x000000e30300720c */ /* 0x000fe20002fa1670 */
[----:B------:R-:W-:Y:S01]  /*b320*/  VIADD R3, R0, 0x21 ;  /* 0x0000002100037836 */ /* 0x000fe20000000000 */
[----:B------:R-:W-:Y:S02]  /*b330*/  FSEL R209, R34, -INF , !P1 ;  /* 0xff80000022d17808 */ /* 0x000fe40004800000 */
[C---:B------:R-:W-:Y:S01]  /*b340*/  ISETP.GE.AND P1, PT, R2.reuse, R233, PT ;  /* 0x000000e90200720c */ /* 0x040fe20003f26270 */
[----:B------:R-:W-:Y:S01]  /*b350*/  HMMA.16816.F32.BF16 R40, R20, R4, R40 ;  /* 0x000000041428723c */ /* 0x000fe20000041828 */
[----:B------:R-:W-:-:S02]  /*b360*/  ISETP.GE.AND P2, PT, R2, R232, PT ;  /* 0x000000e80200720c */ /* 0x000fc40003f46270 */
[C---:B------:R-:W-:Y:S02]  /*b370*/  ISETP.GE.AND P4, PT, R2.reuse, R231, PT ;  /* 0x000000e70200720c */ /* 0x040fe40003f86270 */
[----:B------:R-:W-:Y:S01]  /*b380*/  ISETP.GE.AND P0, PT, R2, R230, PT ;  /* 0x000000e60200720c */ /* 0x000fe20003f06270 */
[----:B------:R-:W-:Y:S01]  /*b390*/  HMMA.16816.F32.BF16 R44, R20, R6, R44 ;  /* 0x00000006142c723c */ /* 0x000fe2000004182c */
[----:B------:R-:W-:Y:S01]  /*b3a0*/  ISETP.GE.AND P3, PT, R3, R233, PT ;  /* 0x000000e90300720c */ /* 0x000fe20003f66270 */
[----:B------:R-:W-:Y:S01]  /*b3b0*/  VIADD R4, R0, 0x38 ;  /* 0x0000003800047836 */ /* 0x000fe20000000000 */
        /* <DEDUP_REMOVED lines=10> */
[----:B------:R-:W-:Y:S02]  /*b460*/  FSEL R16, R33, -INF , !P6 ;  /* 0xff80000021107808 */ /* 0x000fe40007000000 */
[----:B------:R-:W-:Y:S02]  /*b470*/  FSEL R202, R35, -INF , !P5 ;  /* 0xff80000023ca7808 */ /* 0x000fe40006800000 */
[----:B------:R-:W-:Y:S01]  /*b480*/  FSEL R210, R36, -INF , !P1 ;  /* 0xff80000024d27808 */ /* 0x000fe20004800000 */
[----:B------:R-:W-:Y:S01]  /*b490*/  HMMA.16816.F32.BF16 R32, R8, R6, R188 ;  /* 0x000000060820723c */ /* 0x000fe200000418bc */
[C---:B------:R-:W-:Y:S02]  /*b4a0*/  ISETP.GE.AND P2, PT, R2.reuse, R233, PT ;  /* 0x000000e90200720c */ /* 0x040fe40003f46270 */
[C---:B------:R-:W-:Y:S02]  /*b4b0*/  ISETP.GE.AND P4, PT, R2.reuse, R232, PT ;  /* 0x000000e80200720c */ /* 0x040fe40003f86270 */
[----:B------:R-:W-:-:S02]  /*b4c0*/  ISETP.GE.AND P0, PT, R2, R231, PT ;  /* 0x000000e70200720c */ /* 0x000fc40003f06270 */
[C---:B------:R-:W-:Y:S02]  /*b4d0*/  ISETP.GE.AND P3, PT, R2.reuse, R230, PT ;  /* 0x000000e60200720c */ /* 0x040fe40003f66270 */
[C---:B------:R-:W-:Y:S02]  /*b4e0*/  ISETP.GE.AND P6, PT, R3.reuse, R232, PT ;  /* 0x000000e80300720c */ /* 0x040fe40003fc6270 */
[C---:B------:R-:W-:Y:S02]  /*b4f0*/  ISETP.GE.AND P5, PT, R3.reuse, R231, PT ;  /* 0x000000e70300720c */ /* 0x040fe40003fa6270 */
[----:B------:R-:W-:Y:S02]  /*b500*/  ISETP.GE.AND P1, PT, R3, R230, PT ;  /* 0x000000e60300720c */ /* 0x000fe40003f26270 */
[C---:B------:R-:W-:Y:S02]  /*b510*/  ISETP.LT.OR P2, PT, R2.reuse, R228, P2 ;  /* 0x000000e40200720c */ /* 0x040fe40001741670 */
[----:B------:R-:W-:-:S02]  /*b520*/  ISETP.LT.OR P4, PT, R2, R227, P4 ;  /* 0x000000e30200720c */ /* 0x000fc40002781670 */
[C---:B------:R-:W-:Y:S02]  /*b530*/  ISETP.LT.OR P0, PT, R2.reuse, R229, P0 ;  /* 0x000000e50200720c */ /* 0x040fe40000701670 */
[-C--:B------:R-:W-:Y:S01]  /*b540*/  ISETP.LT.OR P3, PT, R2, R226.reuse, P3 ;  /* 0x000000e20200720c */ /* 0x080fe20001f61670 */
[----:B------:R-:W-:Y:S01]  /*b550*/  VIADD R2, R0, 0x29 ;  /* 0x0000002900027836 */ /* 0x000fe20000000000 */
[C---:B------:R-:W-:Y:S02]  /*b560*/  ISETP.LT.OR P6, PT, R3.reuse, R227, P6 ;  /* 0x000000e30300720c */ /* 0x040fe400037c1670 */
[C---:B------:R-:W-:Y:S02]  /*b570*/  ISETP.LT.OR P5, PT, R3.reuse, R229, P5 ;  /* 0x000000e50300720c */ /* 0x040fe40002fa1670 */
[----:B------:R-:W-:Y:S02]  /*b580*/  ISETP.LT.OR P1, PT, R3, R226, P1 ;  /* 0x000000e20300720c */ /* 0x000fe40000f21670 */
        /* <DEDUP_REMOVED lines=9> */
[----:B------:R-:W-:Y:S01]  /*b620*/  FMNMX.FTZ R8, R64, R3, !PT ;  /* 0x0000000340087209 */ /* 0x000fe20007810000 */
[----:B------:R-:W-:Y:S01]  /*b630*/  VIADD R3, R0, 0x30 ;  /* 0x0000003000037836 */ /* 0x000fe20000000000 */
[C---:B------:R-:W-:Y:S02]  /*b640*/  ISETP.LT.OR P6, PT, R2.reuse, R228, P6 ;  /* 0x000000e40200720c */ /* 0x040fe400037c1670 */
[C---:B------:R-:W-:Y:S02]  /*b650*/  ISETP.LT.OR P1, PT, R2.reuse, R227, P1 ;  /* 0x000000e30200720c */ /* 0x040fe40000f21670 */
[----:B------:R-:W-:-:S02]  /*b660*/  ISETP.LT.OR P5, PT, R2, R229, P5 ;  /* 0x000000e50200720c */ /* 0x000fc40002fa1670 */
[----:B------:R-:W-:Y:S02]  /*b670*/  ISETP.LT.OR P2, PT, R2, R226, P2 ;  /* 0x000000e20200720c */ /* 0x000fe40001741670 */
[----:B------:R-:W-:Y:S02]  /*b680*/  FMNMX.FTZ R2, R63, R8, !PT ;  /* 0x000000083f027209 */ /* 0x000fe40007810000 */
[----:B------:R-:W-:Y:S02]  /*b690*/  FSEL R237, R30, -INF , !P4 ;  /* 0xff8000001eed7808 */ /* 0x000fe40006000000 */
[----:B------:R-:W-:Y:S01]  /*b6a0*/  FMNMX.FTZ R8, R61, R2, !PT ;  /* 0x000000023d087209 */ /* 0x000fe20007810000 */
[----:B------:R-:W-:Y:S01]  /*b6b0*/  VIADD R2, R0, 0x31 ;  /* 0x0000003100027836 */ /* 0x000fe20000000000 */
[----:B------:R-:W-:Y:S02]  /*b6c0*/  FSEL R238, R31, -INF , !P1 ;  /* 0xff8000001fee7808 */ /* 0x000fe40004800000 */
[----:B------:R-:W-:-:S02]  /*b6d0*/  FMNMX.FTZ R8, R60, R8, !PT ;  /* 0x000000083c087209 */ /* 0x000fc40007810000 */
[C---:B------:R-:W-:Y:S02]  /*b6e0*/  ISETP.GE.AND P4, PT, R3.reuse, R233, PT ;  /* 0x000000e90300720c */ /* 0x040fe40003f86270 */
[----:B------:R-:W-:Y:S02]  /*b6f0*/  ISETP.GE.AND P1, PT, R3, R232, PT ;  /* 0x000000e80300720c */ /* 0x000fe40003f26270 */
[----:B------:R-:W-:Y:S02]  /*b700*/  FMNMX.FTZ R8, R53, R8, !PT ;  /* 0x0000000835087209 */ /* 0x000fe40007810000 */
[C---:B------:R-:W-:Y:S02]  /*b710*/  ISETP.LT.OR P4, PT, R3.reuse, R228, P4 ;  /* 0x000000e40300720c */ /* 0x040fe40002781670 */
[----:B------:R-:W-:Y:S02]  /*b720*/  ISETP.LT.OR P1, PT, R3, R227, P1 ;  /* 0x000000e30300720c */ /* 0x000fe40000f21670 */
[----:B------:R-:W-:-:S02]  /*b730*/  FMNMX.FTZ R8, R52, R8, !PT ;  /* 0x0000000834087209 */ /* 0x000fc40007810000 */
[----:B------:R-:W-:Y:S02]  /*b740*/  FSEL R206, R12, -INF , !P4 ;  /* 0xff8000000cce7808 */ /* 0x000fe40006000000 */
[----:B------:R-:W-:Y:S02]  /*b750*/  FSEL R240, R14, -INF , !P1 ;  /* 0xff8000000ef07808 */ /* 0x000fe40004800000 */
[C---:B------:R-:W-:Y:S02]  /*b760*/  ISETP.GE.AND P4, PT, R3.reuse, R231, PT ;  /* 0x000000e70300720c */ /* 0x040fe40003f86270 */
[----:B------:R-:W-:Y:S02]  /*b770*/  ISETP.GE.AND P1, PT, R3, R230, PT ;  /* 0x000000e60300720c */ /* 0x000fe40003f26270 */
[----:B------:R-:W-:Y:S02]  /*b780*/  FMNMX.FTZ R8, R16, R8, !PT ;  /* 0x0000000810087209 */ /* 0x000fe40007810000 */
[----:B------:R-:W-:-:S02]  /*b790*/  FSEL R198, R29, -INF , !P6 ;  /* 0xff8000001dc67808 */ /* 0x000fc40007000000 */
[----:B------:R-:W-:Y:S02]  /*b7a0*/  ISETP.GE.AND P6, PT, R2, R233, PT ;  /* 0x000000e90200720c */ /* 0x000fe40003fc6270 */
[C---:B------:R-:W-:Y:S02]  /*b7b0*/  ISETP.LT.OR P4, PT, R3.reuse, R229, P4 ;  /* 0x000000e50300720c */ /* 0x040fe40002781670 */
[----:B------:R-:W-:Y:S02]  /*b7c0*/  ISETP.LT.OR P1, PT, R3, R226, P1 ;  /* 0x000000e20300720c */ /* 0x000fe40000f21670 */
[----:B------:R-:W-:Y:S02]  /*b7d0*/  FMNMX.FTZ R3, R210, R8, !PT ;  /* 0x00000008d2037209 */ /* 0x000fe40007810000 */
[----:B------:R-:W-:Y:S02]  /*b7e0*/  ISETP.LT.OR P6, PT, R2, R228, P6 ;  /* 0x000000e40200720c */ /* 0x000fe400037c1670 */
[----:B------:R-:W-:-:S02]  /*b7f0*/  FSEL R193, R56, -INF , !P0 ;  /* 0xff80000038c17808 */ /* 0x000fc40004000000 */
[----:B------:R-:W-:Y:S02]  /*b800*/  FMNMX.FTZ R3, R195, R3, !PT ;  /* 0x00000003c3037209 */ /* 0x000fe40007810000 */
[----:B------:R-:W-:Y:S02]  /*b810*/  ISETP.GE.AND P0, PT, R4, R233, PT ;  /* 0x000000e90400720c */ /* 0x000fe40003f06270 */
[----:B------:R-:W-:Y:S02]  /*b820*/  FSEL R218, R13, -INF , !P6 ;  /* 0xff8000000dda7808 */ /* 0x000fe40007000000 */
[----:B------:R-:W-:Y:S02]  /*b830*/  ISETP.GE.AND P6, PT, R2, R232, PT ;  /* 0x000000e80200720c */ /* 0x000fe40003fc6270 */
[----:B------:R-:W-:Y:S01]  /*b840*/  FMNMX.FTZ R5, R214, R3, !PT ;  /* 0x00000003d6057209 */ /* 0x000fe20007810000 */
[----:B------:R-:W-:Y:S01]  /*b850*/  VIADD R3, R0, 0x39 ;  /* 0x0000003900037836 */ /* 0x000fe20000000000 */
[----:B------:R-:W-:-:S02]  /*b860*/  ISETP.LT.OR P0, PT, R4, R228, P0 ;  /* 0x000000e40400720c */ /* 0x000fc40000701670 */
[----:B------:R-:W-:Y:S02]  /*b870*/  ISETP.LT.OR P6, PT, R2, R227, P6 ;  /* 0x000000e30200720c */ /* 0x000fe400037c1670 */
[----:B------:R-:W-:Y:S02]  /*b880*/  FMNMX.FTZ R0, R198, R5, !PT ;  /* 0x00000005c6007209 */ /* 0x000fe40007810000 */
[----:B------:R-:W-:Y:S02]  /*b890*/  FSEL R199, R32, -INF , !P0 ;  /* 0xff80000020c77808 */ /* 0x000fe40004000000 */
[----:B------:R-:W-:Y:S02]  /*b8a0*/  PLOP3.LUT P0, PT, PT, PT, UP0, 0x80, 0x0 ;  /* 0x000000000000781c */ /* 0x000fe40003f0f008 */
[----:B------:R-:W-:Y:S02]  /*b8b0*/  FSEL R244, R15, -INF , !P6 ;  /* 0xff8000000ff47808 */ /* 0x000fe40007000000 */
[----:B------:R-:W-:-:S02]  /*b8c0*/  ISETP.GE.AND P6, PT, R3, R233, PT ;  /* 0x000000e90300720c */ /* 0x000fc40003fc6270 */
[----:B------:R-:W-:Y:S02]  /*b8d0*/  FMNMX.FTZ R0, R206, R0, !PT ;  /* 0x00000000ce007209 */ /* 0x000fe40007810000 */
[----:B------:R-:W-:Y:S02]  /*b8e0*/  ISETP.LT.OR P6, PT, R3, R228, P6 ;  /* 0x000000e40300720c */ /* 0x000fe400037c1670 */
[----:B------:R-:W-:Y:S02]  /*b8f0*/  FMNMX.FTZ R0, R218, R0, !PT ;  /* 0x00000000da007209 */ /* 0x000fe40007810000 */
[----:B------:R-:W-:Y:S02]  /*b900*/  FSEL R236, R33, -INF , !P6 ;  /* 0xff80000021ec7808 */ /* 0x000fe40007000000 */
[----:B------:R-:W-:Y:S02]  /*b910*/  FMNMX.FTZ R0, R199, R0, !PT ;  /* 0x00000000c7007209 */ /* 0x000fe40007810000 */
[----:B------:R-:W-:-:S02]  /*b920*/  ISETP.GE.AND P6, PT, R4, R232, PT ;  /* 0x000000e80400720c */ /* 0x000fc40003fc6270 */
[----:B------:R-:W-:Y:S02]  /*b930*/  FMNMX.FTZ R10, R179, R176, !PT ;  /* 0x000000b0b30a7209 */ /* 0x000fe40007810000 */
[----:B------:R-:W-:Y:S01]  /*b940*/  FMNMX.FTZ R5, R236, R0, !PT ;  /* 0x00000000ec057209 */ /* 0x000fe20007810000 */
[----:B------:R-:W-:Y:S08]  /*b950*/  @!P0 BRA `(.L_x_171) ;  /* 0x0000000000708947 */ /* 0x000ff00003800000 */
        /* <DEDUP_REMOVED lines=13> */
[----:B---3--:R-:W-:Y:S02]  /*ba30*/  LEA.HI.X R7, R7, R243, R6, 0x6, P0 ;  /* 0x000000f307077211 */ /* 0x008fe400000f3406 */
[----:B------:R-:W-:-:S04]  /*ba40*/  LEA R6, P0, R0, UR4, 0x1 ;  /* 0x0000000400067c11 */ /* 0x000fc8000f8008ff */
[----:B------:R-:W-:Y:S02]  /*ba50*/  LEA.HI.X R7, R0, UR5, R7, 0x1, P0 ;  /* 0x0000000500077c11 */ /* 0x000fe400080f0c07 */
[----:B------:R-:W-:-:S03]  /*ba60*/  IADD3 R8, P0, R6, UR21, RZ ;  /* 0x0000001506087c10 */ /* 0x000fc6000ff1e0ff */
[----:B------:R-:W-:Y:S01]  /*ba70*/  @!PT LDS RZ, [RZ] ;  /* 0x00000000fffff984 */ /* 0x000fe20000000800 */
[----:B------:R-:W-:Y:S01]  /*ba80*/  @!PT LDS RZ, [RZ] ;  /* 0x00000000fffff984 */ /* 0x000fe20000000800 */
[----:B------:R-:W-:Y:S01]  /*ba90*/  @!PT LDS RZ, [RZ] ;  /* 0x00000000fffff984 */ /* 0x000fe20000000800 */
[----:B------:R1:W-:Y:S01]  /*baa0*/  LDGSTS.E.BYPASS.LTC128B.128 [R234+0x6000], desc[UR18][R6.64] ;  /* 0x0600000006ea7fae */ /* 0x0003e2000b901d52 */
[----:B------:R-:W-:-:S03]  /*bab0*/  IADD3.X R9, R7, UR20, RZ, P0, !PT ;  /* 0x0000001407097c10 */ /* 0x000fc600087fe4ff */
[----:B------:R1:W-:Y:S04]  /*bac0*/  LDGSTS.E.BYPASS.LTC128B.128 [R234+0x7000], desc[UR18][R6.64+0x40] ;  /* 0x0700004006ea7fae */ /* 0x0003e8000b901d52 */
[----:B------:R1:W-:Y:S04]  /*bad0*/  LDGSTS.E.BYPASS.LTC128B.128 [R234+0x8000], desc[UR18][R6.64+0x80] ;  /* 0x0800008006ea7fae */ /* 0x0003e8000b901d52 */
[----:B------:R1:W-:Y:S04]  /*bae0*/  LDGSTS.E.BYPASS.LTC128B.128 [R234+0x6800], desc[UR18][R8.64] ;  /* 0x0680000008ea7fae */ /* 0x0003e8000b901d52 */
[----:B------:R1:W-:Y:S04]  /*baf0*/  LDGSTS.E.BYPASS.LTC128B.128 [R234+0x7800], desc[UR18][R8.64+0x40] ;  /* 0x0780004008ea7fae */ /* 0x0003e8000b901d52 */
[----:B------:R1:W-:Y:S04]  /*bb00*/  LDGSTS.E.BYPASS.LTC128B.128 [R234+0x8800], desc[UR18][R8.64+0x80] ;  /* 0x0880008008ea7fae */ /* 0x0003e8000b901d52 */
[----:B------:R-:W0:Y:S02]  /*bb10*/  LDGDEPBAR ;  /* 0x00000000000079af */ /* 0x000e240000000000 */
.L_x_171:
[----:B------:R-:W2:Y:S04]  /*bb20*/  LDL.LU R24, [R1+0x10] ;  /* 0x0000100001187983 */ /* 0x000ea80000300800 */
[----:B------:R-:W3:Y:S04]  /*bb30*/  LDL.LU R25, [R1+0x8] ;  /* 0x0000080001197983 */ /* 0x000ee80000300800 */
[----:B------:R-:W4:Y:S04]  /*bb40*/  LDL.LU R26, [R1+0xc] ;  /* 0x00000c00011a7983 */ /* 0x000f280000300800 */
[----:B------:R-:W5:Y:S01]  /*bb50*/  LDL.LU R27, [R1+0x14] ;  /* 0x00001400011b7983 */ /* 0x000f620000300800 */
[----:B-1----:R-:W-:-:S02]  /*bb60*/  FMNMX.FTZ R6, R101, R10, !PT ;  /* 0x0000000a65067209 */ /* 0x002fc40007810000 */
[----:B------:R-:W-:Y:S01]  /*bb70*/  FMNMX.FTZ R0, R252, R106, !PT ;  /* 0x0000006afc007209 */ /* 0x000fe20007810000 */
[----:B------:R-:W1:Y:S01]  /*bb80*/  SHFL.BFLY PT, R8, R5, 0x2, 0x1f ;  /* 0x0c401f0005087f89 */ /* 0x000e6200000e0000 */
[----:B------:R-:W-:Y:S02]  /*bb90*/  FMNMX.FTZ R6, R110, R6, !PT ;  /* 0x000000066e067209 */ /* 0x000fe40007810000 */
[----:B------:R-:W-:Y:S01]  /*bba0*/  FMNMX.FTZ R0, R177, R0, !PT ;  /* 0x00000000b1007209 */ /* 0x000fe20007810000 */
[----:B------:R-:W-:Y:S01]  /*bbb0*/  LDSM.16.MT88.4 R28, [R222+0xa000] ;  /* 0x00a00000de1c783b */ /* 0x000fe20000004200 */
[----:B------:R-:W-:Y:S02]  /*bbc0*/  FMNMX.FTZ R6, R109, R6, !PT ;  /* 0x000000066d067209 */ /* 0x000fe40007810000 */
[----:B------:R-:W-:Y:S01]  /*bbd0*/  FMNMX.FTZ R0, R66, R0, !PT ;  /* 0x0000000042007209 */ /* 0x000fe20007810000 */
[----:B------:R-:W-:Y:S01]  /*bbe0*/  LDSM.16.MT88.4 R20, [R222+0x9000] ;  /* 0x00900000de14783b */ /* 0x000fe20000004200 */
[----:B------:R-:W-:-:S02]  /*bbf0*/  FMNMX.FTZ R6, R203, R6, !PT ;  /* 0x00000006cb067209 */ /* 0x000fc40007810000 */
[----:B------:R-:W-:Y:S01]  /*bc00*/  FSEL R192, R57, -INF , !P5 ;  /* 0xff80000039c07808 */ /* 0x000fe20006800000 */
[----:B------:R-:W-:Y:S01]  /*bc10*/  LDSM.16.MT88.4 R36, [R222+0xb000] ;  /* 0x00b00000de24783b */ /* 0x000fe20000004200 */
[----:B------:R-:W-:Y:S02]  /*bc20*/  FMNMX.FTZ R0, R65, R0, !PT ;  /* 0x0000000041007209 */ /* 0x000fe40007810000 */
[C---:B------:R-:W-:Y:S02]  /*bc30*/  ISETP.GE.AND P0, PT, R2.reuse, R231, PT ;  /* 0x000000e70200720c */ /* 0x040fe40003f06270 */
[----:B------:R-:W-:Y:S02]  /*bc40*/  ISETP.GE.AND P5, PT, R2, R230, PT ;  /* 0x000000e60200720c */ /* 0x000fe40003fa6270 */
[----:B------:R-:W-:Y:S02]  /*bc50*/  FMNMX.FTZ R6, R208, R6, !PT ;  /* 0x00000006d0067209 */ /* 0x000fe40007810000 */
[----:B------:R-:W-:-:S02]  /*bc60*/  FMNMX.FTZ R0, R54, R0, !PT ;  /* 0x0000000036007209 */ /* 0x000fc40007810000 */
[C---:B------:R-:W-:Y:S02]  /*bc70*/  ISETP.LT.OR P0, PT, R2.reuse, R229, P0 ;  /* 0x000000e50200720c */ /* 0x040fe40000701670 */
[----:B------:R-:W-:Y:S02]  /*bc80*/  ISETP.LT.OR P5, PT, R2, R226, P5 ;  /* 0x000000e20200720c */ /* 0x000fe40002fa1670 */
[----:B------:R-:W-:Y:S02]  /*bc90*/  FMNMX.FTZ R2, R209, R6, !PT ;  /* 0x00000006d1027209 */ /* 0x000fe40007810000 */
[----:B------:R-:W-:Y:S02]  /*bca0*/  FMNMX.FTZ R6, R235, R107, !PT ;  /* 0x0000006beb067209 */ /* 0x000fe40007810000 */
[----:B------:R-:W-:Y:S02]  /*bcb0*/  FMNMX.FTZ R7, R55, R0, !PT ;  /* 0x0000000037077209 */ /* 0x000fe40007810000 */
[----:B-1----:R-:W-:-:S02]  /*bcc0*/  FMNMX.FTZ R0, R5, R8, !PT ;  /* 0x0000000805007209 */ /* 0x002fc40007810000 */
[----:B------:R-:W-:Y:S02]  /*bcd0*/  FMNMX.FTZ R5, R202, R2, !PT ;  /* 0x00000002ca057209 */ /* 0x000fe40007810000 */
[----:B------:R-:W-:Y:S01]  /*bce0*/  FMNMX.FTZ R2, R108, R6, !PT ;  /* 0x000000066c027209 */ /* 0x000fe20007810000 */
[----:B------:R-:W1:Y:S01]  /*bcf0*/  SHFL.BFLY PT, R8, R0, 0x1, 0x1f ;  /* 0x0c201f0000087f89 */ /* 0x000e6200000e0000 */
        /* <DEDUP_REMOVED lines=12> */
[----:B------:R-:W-:Y:S02]  /*bdc0*/  FMNMX.FTZ R6, R238, R6, !PT ;  /* 0x00000006ee067209 */ /* 0x000fe40007810000 */
[----:B------:R-:W-:Y:S02]  /*bdd0*/  FMNMX.FTZ R2, R201, R7, !PT ;  /* 0x00000007c9027209 */ /* 0x000fe40007810000 */
[----:B------:R-:W-:Y:S02]  /*bde0*/  FSEL R242, R34, -INF , !P6 ;  /* 0xff80000022f27808 */ /* 0x000fe40007000000 */
[----:B------:R-:W-:-:S02]  /*bdf0*/  ISETP.GE.AND P6, PT, R3, R232, PT ;  /* 0x000000e80300720c */ /* 0x000fc40003fc6270 */
[----:B------:R-:W-:Y:S02]  /*be00*/  FMNMX.FTZ R6, R240, R6, !PT ;  /* 0x00000006f0067209 */ /* 0x000fe40007810000 */
[----:B------:R-:W-:Y:S02]  /*be10*/  FMNMX.FTZ R2, R51, R2, !PT ;  /* 0x0000000233027209 */ /* 0x000fe40007810000 */
[----:B------:R-:W-:Y:S02]  /*be20*/  FMNMX.FTZ R103, R192, R5, !PT ;  /* 0x00000005c0677209 */ /* 0x000fe40007810000 */
[----:B------:R-:W-:Y:S02]  /*be30*/  ISETP.LT.OR P6, PT, R3, R227, P6 ;  /* 0x000000e30300720c */ /* 0x000fe400037c1670 */
[----:B------:R-:W-:Y:S02]  /*be40*/  FMNMX.FTZ R5, R244, R6, !PT ;  /* 0x00000006f4057209 */ /* 0x000fe40007810000 */
[----:B------:R-:W-:-:S02]  /*be50*/  FMNMX.FTZ R2, R50, R2, !PT ;  /* 0x0000000232027209 */ /* 0x000fc40007810000 */
[----:B------:R-:W-:Y:S02]  /*be60*/  FSEL R217, R40, -INF , !P4 ;  /* 0xff80000028d97808 */ /* 0x000fe40006000000 */
[----:B------:R-:W-:Y:S02]  /*be70*/  ISETP.GE.AND P4, PT, R4, R231, PT ;  /* 0x000000e70400720c */ /* 0x000fe40003f86270 */
[----:B------:R-:W-:Y:S02]  /*be80*/  FSEL R243, R35, -INF , !P6 ;  /* 0xff80000023f37808 */ /* 0x000fe40007000000 */
[----:B------:R-:W-:Y:S01]  /*be90*/  FSEL R216, R41, -INF , !P0 ;  /* 0xff80000029d87808 */ /* 0x000fe20004000000 */
[----:B------:R-:W-:Y:S01]  /*bea0*/  LDSM.16.MT88.4 R32, [R220+0xb000] ;  /* 0x00b00000dc20783b */ /* 0x000fe20000004200 */
[----:B------:R-:W-:Y:S02]  /*beb0*/  FMNMX.FTZ R5, R242, R5, !PT ;  /* 0x00000005f2057209 */ /* 0x000fe40007810000 */
[----:B------:R-:W-:-:S02]  /*bec0*/  FMNMX.FTZ R2, R205, R2, !PT ;  /* 0x00000002cd027209 */ /* 0x000fc40007810000 */
[----:B------:R-:W-:Y:S02]  /*bed0*/  ISETP.GE.AND P0, PT, R3, R231, PT ;  /* 0x000000e70300720c */ /* 0x000fe40003f06270 */
[----:B------:R-:W-:Y:S02]  /*bee0*/  ISETP.LT.OR P4, PT, R4, R229, P4 ;  /* 0x000000e50400720c */ /* 0x000fe40002781670 */
[----:B------:R-:W-:Y:S02]  /*bef0*/  FMNMX.FTZ R103, R217, R103, !PT ;  /* 0x00000067d9677209 */ /* 0x000fe40007810000 */
[----:B------:R-:W-:Y:S02]  /*bf00*/  FMNMX.FTZ R6, R243, R5, !PT ;  /* 0x00000005f3067209 */ /* 0x000fe40007810000 */
[----:B------:R-:W-:Y:S02]  /*bf10*/  FSEL R13, R58, -INF , !P3 ;  /* 0xff8000003a0d7808 */ /* 0x000fe40005800000 */
[----:B------:R-:W-:Y:S01]  /*bf20*/  FMNMX.FTZ R2, R197, R2, !PT ;  /* 0x00000002c5027209 */ /* 0x000fe20007810000 */
[----:B------:R-:W1:Y:S02]  /*bf30*/  SHFL.BFLY PT, R104, R6, 0x2, 0x1f ;  /* 0x0c401f0006687f89 */ /* 0x000e6400000e0000 */
[----:B-1----:R-:W-:-:S02]  /*bf40*/  FMNMX.FTZ R105, R0, R8, !PT ;  /* 0x0000000800697209 */ /* 0x002fc40007810000 */
[----:B------:R-:W-:Y:S02]  /*bf50*/  ISETP.LT.OR P0, PT, R3, R229, P0 ;  /* 0x000000e50300720c */ /* 0x000fe40000701670 */
[----:B------:R-:W-:Y:S01]  /*bf60*/  FSEL R211, R44, -INF , !P4 ;  /* 0xff8000002cd37808 */ /* 0x000fe20006000000 */
[----:B------:R-:W-:Y:S01]  /*bf70*/  FMUL.FTZ R0, R105, UR26 ;  /* 0x0000001a69007c20 */ /* 0x000fe20008410000 */
[----:B------:R-:W-:Y:S02]  /*bf80*/  FMNMX.FTZ R103, R216, R103, !PT ;  /* 0x00000067d8677209 */ /* 0x000fe40007810000 */
[----:B------:R-:W-:Y:S02]  /*bf90*/  FSEL R196, R59, -INF , !P2 ;  /* 0xff8000003bc47808 */ /* 0x000fe40005000000 */
[----:B------:R-:W-:Y:S02]  /*bfa0*/  FMNMX.FTZ R2, R13, R2, !PT ;  /* 0x000000020d027209 */ /* 0x000fe40007810000 */
[----:B------:R-:W-:-:S02]  /*bfb0*/  FSEL R213, R45, -INF , !P0 ;  /* 0xff8000002dd57808 */ /* 0x000fc40004000000 */
[----:B------:R-:W-:Y:S02]  /*bfc0*/  FMNMX.FTZ R103, R211, R103, !PT ;  /* 0x00000067d3677209 */ /* 0x000fe40007810000 */
[----:B------:R-:W-:Y:S02]  /*bfd0*/  FSETP.NEU.FTZ.AND P0, PT, R105, -INF , PT ;  /* 0xff8000006900780b */ /* 0x000fe40003f1d000 */
[----:B------:R-:W-:Y:S02]  /*bfe0*/  ISETP.GE.AND P3, PT, R4, R230, PT ;  /* 0x000000e60400720c */ /* 0x000fe40003f66270 */
[----:B------:R-:W-:Y:S02]  /*bff0*/  FSEL R207, R42, -INF , !P1 ;  /* 0xff8000002acf7808 */ /* 0x000fe40004800000 */
[----:B------:R-:W-:Y:S02]  /*c000*/  FMNMX.FTZ R2, R196, R2, !PT ;  /* 0x00000002c4027209 */ /* 0x000fe40007810000 */
[----:B------:R-:W-:-:S02]  /*c010*/  FMNMX.FTZ R103, R213, R103, !PT ;  /* 0x00000067d5677209 */ /* 0x000fc40007810000 */
[----:B------:R-:W-:Y:S02]  /*c020*/  FSEL R0, R0, RZ, P0 ;  /* 0x000000ff00007208 */ /* 0x000fe40000000000 */
[----:B------:R-:W-:Y:S01]  /*c030*/  ISETP.GE.AND P2, PT, R3, R230, PT ;  /* 0x000000e60300720c */ /* 0x000fe20003f46270 */
[----:B------:R-:W1:Y:S01]  /*c040*/  SHFL.BFLY PT, R5, R103, 0x2, 0x1f ;  /* 0x0c401f0067057f89 */ /* 0x000e6200000e0000 */
[----:B------:R-:W-:Y:S02]  /*c050*/  ISETP.LT.OR P3, PT, R4, R226, P3 ;  /* 0x000000e20400720c */ /* 0x000fe40001f61670 */
[----:B------:R-:W-:Y:S02]  /*c060*/  FSEL R212, R43, -INF , !P5 ;  /* 0xff8000002bd47808 */ /* 0x000fe40006800000 */
[----:B------:R-:W-:Y:S01]  /*c070*/  FMNMX.FTZ R4, R207, R2, !PT ;  /* 0x00000002cf047209 */ /* 0x000fe20007810000 */
[----:B------:R-:W-:Y:S01]  /*c080*/  FFMA.FTZ R2, R62, UR26, -R0 ;  /* 0x0000001a3e027c23 */ /* 0x000fe20008010800 */
[----:B------:R-:W-:-:S02]  /*c090*/  ISETP.LT.OR P2, PT, R3, R226, P2 ;  /* 0x000000e20300720c */ /* 0x000fc40001741670 */
[----:B------:R-:W-:Y:S01]  /*c0a0*/  FSEL R215, R46, -INF , !P3 ;  /* 0xff8000002ed77808 */ /* 0x000fe20005800000 */
[----:B------:R1:W-:Y:S01]  /*c0b0*/  MUFU.EX2 R250, R2 ;  /* 0x0000000200fa7308 */ /* 0x0003e20000000800 */
[----:B------:R-:W-:Y:S02]  /*c0c0*/  FMNMX.FTZ R3, R212, R4, !PT ;  /* 0x00000004d4037209 */ /* 0x000fe40007810000 */
[----:B------:R-:W-:Y:S02]  /*c0d0*/  FSEL R219, R47, -INF , !P2 ;  /* 0xff8000002fdb7808 */ /* 0x000fe40005000000 */
[----:B------:R-:W-:-:S05]  /*c0e0*/  FMNMX.FTZ R104, R6, R104, !PT ;  /* 0x0000006806687209 */ /* 0x000fca0007810000 */
[----:B------:R-:W1:Y:S02]  /*c0f0*/  SHFL.BFLY PT, R6, R104, 0x1, 0x1f ;  /* 0x0c201f0068067f89 */ /* 0x000e6400000e0000 */
[----:B-1----:R-:W-:Y:S02]  /*c100*/  FMNMX.FTZ R103, R103, R5, !PT ;  /* 0x0000000567677209 */ /* 0x002fe40007810000 */
[----:B------:R-:W-:Y:S01]  /*c110*/  FMNMX.FTZ R2, R215, R3, !PT ;  /* 0x00000003d7027209 */ /* 0x000fe20007810000 */
[----:B------:R-:W-:Y:S02]  /*c120*/  FFMA.FTZ R3, R64, UR26, -R0 ;  /* 0x0000001a40037c23 */ /* 0x000fe40008010800 */
[----:B------:R-:W1:Y:S01]  /*c130*/  SHFL.BFLY PT, R5, R103, 0x1, 0x1f ;  /* 0x0c201f0067057f89 */ /* 0x000e6200000e0000 */
[----:B------:R-:W-:Y:S01]  /*c140*/  FMNMX.FTZ R2, R219, R2, !PT ;  /* 0x00000002db027209 */ /* 0x000fe20007810000 */
[----:B------:R1:W-:Y:S04]  /*c150*/  MUFU.EX2 R248, R3 ;  /* 0x0000000300f87308 */ /* 0x0003e80000000800 */
[----:B------:R-:W1:Y:S01]  /*c160*/  SHFL.BFLY PT, R4, R2, 0x2, 0x1f ;  /* 0x0c401f0002047f89 */ /* 0x000e6200000e0000 */
[----:B------:R-:W-:-:S04]  /*c170*/  FMNMX.FTZ R104, R104, R6, !PT ;  /* 0x0000000668687209 */ /* 0x000fc80007810000 */
[C---:B------:R-:W-:Y:S01]  /*c180*/  FSETP.NEU.FTZ.AND P3, PT, R104.reuse, -INF , PT ;  /* 0xff8000006800780b */ /* 0x040fe20003f7d000 */
[----:B-1----:R-:W-:Y:S01]  /*c190*/  FFMA.FTZ R3, R63, UR26, -R0 ;  /* 0x0000001a3f037c23 */ /* 0x002fe20008010800 */
[----:B------:R-:W-:-:S03]  /*c1a0*/  FMUL.FTZ R12, R104, UR26 ;  /* 0x0000001a680c7c20 */ /* 0x000fc60008410000 */
[----:B------:R1:W-:Y:S01]  /*c1b0*/  MUFU.EX2 R40, R3 ;  /* 0x0000000300287308 */ /* 0x0003e20000000800 */
[----:B------:R-:W-:Y:S02]  /*c1c0*/  FMNMX.FTZ R103, R103, R5, !PT ;  /* 0x0000000567677209 */ /* 0x000fe40007810000 */
[----:B------:R-:W-:Y:S02]  /*c1d0*/  FSEL R12, R12, RZ, P3 ;  /* 0x000000ff0c0c7208 */ /* 0x000fe40001800000 */
[----:B------:R-:W-:Y:S02]  /*c1e0*/  FSETP.NEU.FTZ.AND P2, PT, R103, -INF , PT ;  /* 0xff8000006700780b */ /* 0x000fe40003f5d000 */
[----:B------:R-:W-:Y:S01]  /*c1f0*/  FMNMX.FTZ R2, R2, R4, !PT ;  /* 0x0000000402027209 */ /* 0x000fe20007810000 */
[----:B------:R-:W-:-:S04]  /*c200*/  FFMA.FTZ R4, R176, UR26, -R12 ;  /* 0x0000001ab0047c23 */ /* 0x000fc8000801080c */
[----:B------:R-:W1:Y:S01]  /*c210*/  SHFL.BFLY PT, R102, R2, 0x1, 0x1f ;  /* 0x0c201f0002667f89 */ /* 0x000e6200000e0000 */
[----:B------:R1:W-:Y:S02]  /*c220*/  MUFU.EX2 R44, R4 ;  /* 0x00000004002c7308 */ /* 0x0003e40000000800 */
[----:B-1----:R-:W-:-:S06]  /*c230*/  FFMA.FTZ R3, R61, UR26, -R0 ;  /* 0x0000001a3d037c23 */ /* 0x002fcc0008010800 */
[----:B------:R1:W-:Y:S01]  /*c240*/  MUFU.EX2 R11, R3 ;  /* 0x00000003000b7308 */ /* 0x0003e20000000800 */
[----:B------:R-:W-:-:S07]  /*c250*/  FFMA.FTZ R4, R101, UR26, -R12 ;  /* 0x0000001a65047c23 */ /* 0x000fce000801080c */
[----:B------:R-:W-:Y:S01]  /*c260*/  MUFU.EX2 R47, R4 ;  /* 0x00000004002f7308 */ /* 0x000fe20000000800 */
[----:B------:R-:W-:Y:S01]  /*c270*/  FMNMX.FTZ R102, R2, R102, !PT ;  /* 0x0000006602667209 */ /* 0x000fe20007810000 */
[----:B-1----:R-:W-:-:S03]  /*c280*/  FFMA.FTZ R3, R60, UR26, -R0 ;  /* 0x0000001a3c037c23 */ /* 0x002fc60008010800 */
[----:B------:R-:W-:-:S03]  /*c290*/  FSETP.NEU.FTZ.AND P1, PT, R102, -INF , PT ;  /* 0xff8000006600780b */ /* 0x000fc60003f3d000 */
[----:B------:R1:W-:Y:S02]  /*c2a0*/  MUFU.EX2 R41, R3 ;  /* 0x0000000300297308 */ /* 0x0003e40000000800 */
[----:B-1----:R-:W-:-:S06]  /*c2b0*/  FFMA.FTZ R3, R53, UR26, -R0 ;  /* 0x0000001a35037c23 */ /* 0x002fcc0008010800 */
[----:B------:R1:W-:Y:S02]  /*c2c0*/  MUFU.EX2 R246, R3 ;  /* 0x0000000300f67308 */ /* 0x0003e40000000800 */
[----:B-1----:R-:W-:-:S06]  /*c2d0*/  FFMA.FTZ R3, R52, UR26, -R0 ;  /* 0x0000001a34037c23 */ /* 0x002fcc0008010800 */
[----:B------:R1:W-:Y:S01]  /*c2e0*/  MUFU.EX2 R62, R3 ;  /* 0x00000003003e7308 */ /* 0x0003e20000000800 */
[----:B--2---:R-:W-:Y:S02]  /*c2f0*/  MOV R43, R24 ;  /* 0x00000018002b7202 */ /* 0x004fe40000000f00 */
[----:B---3--:R-:W-:Y:S01]  /*c300*/  MOV R46, R25 ;  /* 0x00000019002e7202 */ /* 0x008fe20000000f00 */
[----:B-1----:R-:W-:Y:S01]  /*c310*/  FFMA.FTZ R3, R16, UR26, -R0 ;  /* 0x0000001a10037c23 */ /* 0x002fe20008010800 */
[----:B----4-:R-:W-:Y:S01]  /*c320*/  MOV R60, R26 ;  /* 0x0000001a003c7202 */ /* 0x010fe20000000f00 */
[----:B------:R-:W1:Y:S02]  /*c330*/  LDSM.16.MT88.4 R16, [R220+0x9000] ;  /* 0x00900000dc10783b */ /* 0x000e640000004200 */
[----:B------:R2:W3:Y:S01]  /*c340*/  MUFU.EX2 R61, R3 ;  /* 0x00000003003d7308 */ /* 0x0004e20000000800 */
[----:B-----5:R-:W-:Y:S02]  /*c350*/  MOV R63, R27 ;  /* 0x0000001b003f7202 */ /* 0x020fe40000000f00 */
[----:B------:R-:W4:Y:S01]  /*c360*/  LDSM.16.MT88.4 R24, [R220+0xa000] ;  /* 0x00a00000dc18783b */ /* 0x000f220000004200 */
[----:B--2---:R-:W-:-:S05]  /*c370*/  FMUL.FTZ R3, R103, UR26 ;  /* 0x0000001a67037c20 */ /* 0x004fca0008410000 */
[----:B------:R-:W-:-:S05]  /*c380*/  FSEL R3, R3, RZ, P2 ;  /* 0x000000ff03037208 */ /* 0x000fca0001000000 */
[--C-:B------:R-:W-:Y:S01]  /*c390*/  FFMA.FTZ R4, R106, UR26, -R3.reuse ;  /* 0x0000001a6a047c23 */ /* 0x100fe20008010803 */
[--C-:B------:R-:W-:Y:S01]  /*c3a0*/  FFMA.FTZ R2, R177, UR26, -R3.reuse ;  /* 0x0000001ab1027c23 */ /* 0x100fe20008010803 */
[--C-:B------:R-:W-:Y:S01]  /*c3b0*/  FFMA.FTZ R8, R54, UR26, -R3.reuse ;  /* 0x0000001a36087c23 */ /* 0x100fe20008010803 */
[----:B---3--:R-:W-:Y:S01]  /*c3c0*/  MOV R54, R61 ;  /* 0x0000003d00367202 */ /* 0x008fe20000000f00 */
[----:B------:R2:W-:Y:S08]  /*c3d0*/  MUFU.EX2 R101, R4 ;  /* 0x0000000400657308 */ /* 0x0005f00000000800 */
[----:B------:R3:W-:Y:S01]  /*c3e0*/  MUFU.EX2 R247, R2 ;  /* 0x0000000200f77308 */ /* 0x0007e20000000800 */
[----:B--2---:R-:W-:-:S07]  /*c3f0*/  FFMA.FTZ R4, R66, UR26, -R3 ;  /* 0x0000001a42047c23 */ /* 0x004fce0008010803 */
[----:B------:R2:W-:Y:S01]  /*c400*/  MUFU.EX2 R106, R4 ;  /* 0x00000004006a7308 */ /* 0x0005e20000000800 */
[----:B---3--:R-:W-:-:S05]  /*c410*/  FMUL.FTZ R2, R102, UR26 ;  /* 0x0000001a66027c20 */ /* 0x008fca0008410000 */
[----:B------:R-:W-:-:S05]  /*c420*/  FSEL R2, R2, RZ, P1 ;  /* 0x000000ff02027208 */ /* 0x000fca0000800000 */
[----:B------:R-:W-:Y:S01]  /*c430*/  FFMA.FTZ R6, R67, UR26, -R2 ;  /* 0x0000001a43067c23 */ /* 0x000fe20008010802 */
[----:B--2---:R-:W-:-:S03]  /*c440*/  FFMA.FTZ R4, R65, UR26, -R3 ;  /* 0x0000001a41047c23 */ /* 0x004fc60008010803 */
[----:B------:R2:W-:Y:S08]  /*c450*/  MUFU.EX2 R251, R6 ;  /* 0x0000000600fb7308 */ /* 0x0005f00000000800 */
[----:B------:R3:W-:Y:S01]  /*c460*/  MUFU.EX2 R9, R4 ;  /* 0x0000000400097308 */ /* 0x0007e20000000800 */
[----:B--2---:R-:W-:Y:S01]  /*c470*/  FSEL R6, R105, RZ, P0 ;  /* 0x000000ff69067208 */ /* 0x004fe20000000000 */
[----:B---3--:R-:W-:-:S06]  /*c480*/  FFMA.FTZ R4, R107, UR26, -R2 ;  /* 0x0000001a6b047c23 */ /* 0x008fcc0008010802 */
[----:B------:R2:W-:Y:S08]  /*c490*/  MUFU.EX2 R107, R8 ;  /* 0x00000008006b7308 */ /* 0x0005f00000000800 */
[----:B------:R3:W-:Y:S01]  /*c4a0*/  MUFU.EX2 R53, R4 ;  /* 0x0000000400357308 */ /* 0x0007e20000000800 */
[----:B--2---:R-:W-:Y:S01]  /*c4b0*/  FFMA.FTZ R8, R55, UR26, -R3 ;  /* 0x0000001a37087c23 */ /* 0x004fe20008010803 */
[----:B------:R-:W-:Y:S01]  /*c4c0*/  MOV R55, R63 ;  /* 0x0000003f00377202 */ /* 0x000fe20000000f00 */
[----:B---3--:R-:W-:-:S05]  /*c4d0*/  FFMA.FTZ R4, R108, UR26, -R2 ;  /* 0x0000001a6c047c23 */ /* 0x008fca0008010802 */
[----:B------:R2:W-:Y:S02]  /*c4e0*/  MUFU.EX2 R249, R4 ;  /* 0x0000000400f97308 */ /* 0x0005e40000000800 */
[----:B--2---:R-:W-:Y:S01]  /*c4f0*/  FFMA.FTZ R4, R100, UR26, -R2 ;  /* 0x0000001a64047c23 */ /* 0x004fe20008010802 */
[----:B------:R-:W-:-:S05]  /*c500*/  MOV R100, R11 ;  /* 0x0000000b00647202 */ /* 0x000fca0000000f00 */
[----:B------:R2:W-:Y:S08]  /*c510*/  MUFU.EX2 R11, R8 ;  /* 0x00000008000b7308 */ /* 0x0005f00000000800 */
[----:B------:R3:W5:Y:S01]  /*c520*/  MUFU.EX2 R42, R4 ;  /* 0x00000004002a7308 */ /* 0x0007620000000800 */
[----:B--2---:R-:W-:Y:S02]  /*c530*/  F2FP.BF16.F32.PACK_AB R8, R248, R250 ;  /* 0x000000faf808723e */ /* 0x004fe400000010ff */
[----:B---3--:R-:W-:-:S02]  /*c540*/  FSEL R4, R103, RZ, P2 ;  /* 0x000000ff67047208 */ /* 0x008fc40001000000 */
[----:B-----5:R-:W-:-:S03]  /*c550*/  F2FP.BF16.F32.PACK_AB R7, R251, R42 ;  /* 0x0000002afb07723e */ /* 0x020fc600000010ff */
[----:B------:R-:W-:Y:S01]  /*c560*/  FADD.FTZ R5, R252, -R4 ;  /* 0x80000004fc057221 */ /* 0x000fe20000010000 */
[----:B------:R-:W-:Y:S02]  /*c570*/  FSEL R4, R102, RZ, P1 ;  /* 0x000000ff66047208 */ /* 0x000fe40000800000 */
[----:B------:R-:W-:Y:S01]  /*c580*/  MOV R252, R60 ;  /* 0x0000003c00fc7202 */ /* 0x000fe20000000f00 */
[----:B------:R-:W-:Y:S02]  /*c590*/  FMUL.FTZ R5, R5, UR26 ;  /* 0x0000001a05057c20 */ /* 0x000fe40008410000 */
[----:B------:R-:W-:Y:S01]  /*c5a0*/  FADD.FTZ R4, R235, -R4 ;  /* 0x80000004eb047221 */ /* 0x000fe20000010000 */
[----:B------:R-:W-:Y:S01]  /*c5b0*/  MOV R235, R9 ;  /* 0x0000000900eb7202 */ /* 0x000fe20000000f00 */
[----:B------:R2:W3:Y:S01]  /*c5c0*/  MUFU.EX2 R15, R5 ;  /* 0x00000005000f7308 */ /* 0x0004e20000000800 */
[----:B------:R-:W-:Y:S01]  /*c5d0*/  FADD.FTZ R9, R178, -R6 ;  /* 0x80000006b2097221 */ /* 0x000fe20000010000 */
[----:B------:R-:W-:Y:S01]  /*c5e0*/  FMUL.FTZ R4, R4, UR26 ;  /* 0x0000001a04047c20 */ /* 0x000fe20008410000 */
[----:B------:R-:W-:-:S02]  /*c5f0*/  F2FP.BF16.F32.PACK_AB R6, R235, R106 ;  /* 0x0000006aeb06723e */ /* 0x000fc400000010ff */
[----:B------:R-:W-:-:S03]  /*c600*/  FMUL.FTZ R9, R9, UR26 ;  /* 0x0000001a09097c20 */ /* 0x000fc60008410000 */
[----:B------:R5:W1:Y:S08]  /*c610*/  MUFU.EX2 R14, R4 ;  /* 0x00000004000e7308 */ /* 0x000a700000000800 */
[----:B------:R-:W4:Y:S01]  /*c620*/  MUFU.EX2 R45, R9 ;  /* 0x00000009002d7308 */ /* 0x000f220000000800 */
[----:B--2---:R-:W-:Y:S01]  /*c630*/  FSEL R5, R104, RZ, P3 ;  /* 0x000000ff68057208 */ /* 0x004fe20001800000 */
[-C--:B---3--:R-:W-:Y:S01]  /*c640*/  FMUL.FTZ R160, R160, R15.reuse ;  /* 0x0000000fa0a07220 */ /* 0x088fe20000410000 */
[-C--:B------:R-:W-:Y:S01]  /*c650*/  FMUL.FTZ R161, R161, R15.reuse ;  /* 0x0000000fa1a17220 */ /* 0x080fe20000410000 */
[-C--:B------:R-:W-:Y:S01]  /*c660*/  FMUL.FTZ R112, R112, R15.reuse ;  /* 0x0000000f70707220 */ /* 0x080fe20000410000 */
[----:B------:R-:W-:Y:S01]  /*c670*/  FMUL.FTZ R113, R113, R15 ;  /* 0x0000000f71717220 */ /* 0x000fe20000410000 */
[----:B------:R-:W-:Y:S01]  /*c680*/  FADD.FTZ R10, R179, -R5 ;  /* 0x80000005b30a7221 */ /* 0x000fe20000010000 */
[----:B------:R-:W-:Y:S01]  /*c690*/  F2FP.BF16.F32.PACK_AB R5, R249, R53 ;  /* 0x00000035f905723e */ /* 0x000fe200000010ff */
[-C--:B------:R-:W-:Y:S01]  /*c6a0*/  FMUL.FTZ R128, R128, R15.reuse ;  /* 0x0000000f80807220 */ /* 0x080fe20000410000 */
[--C-:B-----5:R-:W-:Y:S01]  /*c6b0*/  FFMA.FTZ R4, R110, UR26, -R12.reuse ;  /* 0x0000001a6e047c23 */ /* 0x120fe2000801080c */
[-C--:B-1----:R-:W-:Y:S01]  /*c6c0*/  FMUL.FTZ R162, R162, R14.reuse ;  /* 0x0000000ea2a27220 */ /* 0x082fe20000410000 */
        /* <DEDUP_REMOVED lines=25> */
[----:B------:R-:W-:Y:S01]  /*c860*/  FMUL.FTZ R10, R10, UR26 ;  /* 0x0000001a0a0a7c20 */ /* 0x000fe20008410000 */
        /* <DEDUP_REMOVED lines=14> */
[----:B-1----:R-:W-:Y:S01]  /*c950*/  F2FP.BF16.F32.PACK_AB R4, R247, R101 ;  /* 0x00000065f704723e */ /* 0x002fe200000010ff */
[-C--:B------:R-:W-:Y:S01]  /*c960*/  FMUL.FTZ R90, R90, R14.reuse ;  /* 0x0000000e5a5a7220 */ /* 0x080fe20000410000 */
[-C--:B------:R-:W-:Y:S01]  /*c970*/  FMUL.FTZ R91, R91, R14.reuse ;  /* 0x0000000e5b5b7220 */ /* 0x080fe20000410000 */
[-C--:B------:R-:W-:Y:S01]  /*c980*/  FMUL.FTZ R92, R92, R15.reuse ;  /* 0x0000000f5c5c7220 */ /* 0x080fe20000410000 */
[----:B------:R-:W-:Y:S01]  /*c990*/  FMUL.FTZ R93, R93, R15 ;  /* 0x0000000f5d5d7220 */ /* 0x000fe20000410000 */
[-C--:B------:R-:W-:Y:S01]  /*c9a0*/  FMUL.FTZ R94, R94, R14.reuse ;  /* 0x0000000e5e5e7220 */ /* 0x080fe20000410000 */
[----:B------:R-:W-:Y:S01]  /*c9b0*/  FMUL.FTZ R95, R95, R14 ;  /* 0x0000000e5f5f7220 */ /* 0x000fe20000410000 */
[C---:B------:R-:W-:Y:S01]  /*c9c0*/  HMMA.16816.F32.BF16 R108, R4.reuse, R28, R160 ;  /* 0x0000001c046c723c */ /* 0x040fe200000418a0 */
[-C--:B----4-:R-:W-:Y:S01]  /*c9d0*/  FMUL.FTZ R136, R136, R45.reuse ;  /* 0x0000002d88887220 */ /* 0x090fe20000410000 */
[-C--:B------:R-:W-:Y:S01]  /*c9e0*/  FMUL.FTZ R137, R137, R45.reuse ;  /* 0x0000002d89897220 */ /* 0x080fe20000410000 */
[-C--:B------:R-:W-:Y:S01]  /*c9f0*/  FMUL.FTZ R164, R164, R45.reuse ;  /* 0x0000002da4a47220 */ /* 0x080fe20000410000 */
[-C--:B------:R-:W-:Y:S01]  /*ca00*/  FMUL.FTZ R165, R165, R45.reuse ;  /* 0x0000002da5a57220 */ /* 0x080fe20000410000 */
[-C--:B------:R-:W-:Y:S01]  /*ca10*/  FMUL.FTZ R168, R168, R45.reuse ;  /* 0x0000002da8a87220 */ /* 0x080fe20000410000 */
[C---:B------:R-:W-:Y:S01]  /*ca20*/  HMMA.16816.F32.BF16 R188, R4.reuse, R16, R112 ;  /* 0x0000001004bc723c */ /* 0x040fe20000041870 */
[----:B------:R-:W-:Y:S01]  /*ca30*/  MOV R160, R44 ;  /* 0x0000002c00a07202 */ /* 0x000fe20000000f00 */
[----:B------:R-:W-:Y:S01]  /*ca40*/  FMUL.FTZ R169, R169, R45 ;  /* 0x0000002da9a97220 */ /* 0x000fe20000410000 */
[----:B------:R-:W1:Y:S01]  /*ca50*/  MUFU.EX2 R44, R10 ;  /* 0x0000000a002c7308 */ /* 0x000e620000000800 */
[----:B------:R-:W-:Y:S01]  /*ca60*/  MOV R162, R11 ;  /* 0x0000000b00a27202 */ /* 0x000fe20000000f00 */
[-C--:B------:R-:W-:Y:S01]  /*ca70*/  FMUL.FTZ R152, R152, R45.reuse ;  /* 0x0000002d98987220 */ /* 0x080fe20000410000 */
[C---:B------:R-:W-:Y:S01]  /*ca80*/  HMMA.16816.F32.BF16 R64, R4.reuse, R20, R128 ;  /* 0x000000140440723c */ /* 0x040fe20000041880 */
[----:B------:R-:W-:Y:S01]  /*ca90*/  F2FP.BF16.F32.PACK_AB R9, R47, R160 ;  /* 0x000000a02f09723e */ /* 0x000fe200000010ff */
[----:B------:R-:W-:Y:S01]  /*caa0*/  FMUL.FTZ R153, R153, R45 ;  /* 0x0000002d99997220 */ /* 0x000fe20000410000 */
[----:B--2---:R-:W-:Y:S01]  /*cab0*/  F2FP.BF16.F32.PACK_AB R11, R52, R245 ;  /* 0x000000f5340b723e */ /* 0x004fe200000010ff */
[-C--:B------:R-:W-:Y:S01]  /*cac0*/  FMUL.FTZ R68, R68, R45.reuse ;  /* 0x0000002d44447220 */ /* 0x080fe20000410000 */
[-C--:B------:R-:W-:Y:S01]  /*cad0*/  FMUL.FTZ R69, R69, R45.reuse ;  /* 0x0000002d45457220 */ /* 0x080fe20000410000 */
[C---:B------:R-:W-:Y:S01]  /*cae0*/  HMMA.16816.F32.BF16 R180, R4.reuse, R24, R144 ;  /* 0x0000001804b4723c */ /* 0x040fe20000041890 */
[----:B------:R-:W-:Y:S01]  /*caf0*/  MOV R161, R62 ;  /* 0x0000003e00a17202 */ /* 0x000fe20000000f00 */
[-C--:B------:R-:W-:Y:S01]  /*cb00*/  FMUL.FTZ R116, R116, R45.reuse ;  /* 0x0000002d74747220 */ /* 0x080fe20000410000 */
[-C--:B------:R-:W-:Y:S01]  /*cb10*/  FMUL.FTZ R117, R117, R45.reuse ;  /* 0x0000002d75757220 */ /* 0x080fe20000410000 */
[-C--:B------:R-:W-:Y:S01]  /*cb20*/  FMUL.FTZ R124, R124, R45.reuse ;  /* 0x0000002d7c7c7220 */ /* 0x080fe20000410000 */
[-C--:B------:R-:W-:Y:S01]  /*cb30*/  FMUL.FTZ R125, R125, R45.reuse ;  /* 0x0000002d7d7d7220 */ /* 0x080fe20000410000 */
[C---:B------:R-:W-:Y:S01]  /*cb40*/  HMMA.16816.F32.BF16 R176, R4.reuse, R26, R156 ;  /* 0x0000001a04b0723c */ /* 0x040fe2000004189c */
[-C--:B------:R-:W-:Y:S01]  /*cb50*/  FMUL.FTZ R132, R132, R45.reuse ;  /* 0x0000002d84847220 */ /* 0x080fe20000410000 */
[-C--:B-1----:R-:W-:Y:S01]  /*cb60*/  FMUL.FTZ R138, R138, R44.reuse ;  /* 0x0000002c8a8a7220 */ /* 0x082fe20000410000 */
[-C--:B------:R-:W-:Y:S01]  /*cb70*/  FMUL.FTZ R139, R139, R44.reuse ;  /* 0x0000002c8b8b7220 */ /* 0x080fe20000410000 */
[-C--:B------:R-:W-:Y:S01]  /*cb80*/  FMUL.FTZ R166, R166, R44.reuse ;  /* 0x0000002ca6a67220 */ /* 0x080fe20000410000 */
[-C--:B------:R-:W-:Y:S01]  /*cb90*/  FMUL.FTZ R167, R167, R44.reuse ;  /* 0x0000002ca7a77220 */ /* 0x080fe20000410000 */
[C---:B------:R-:W-:Y:S01]  /*cba0*/  HMMA.16816.F32.BF16 R56, R4.reuse, R18, R120 ;  /* 0x000000120438723c */ /* 0x040fe20000041878 */
[-C--:B------:R-:W-:Y:S01]  /*cbb0*/  FMUL.FTZ R170, R170, R44.reuse ;  /* 0x0000002caaaa7220 */ /* 0x080fe20000410000 */
[-C--:B------:R-:W-:Y:S01]  /*cbc0*/  FMUL.FTZ R171, R171, R44.reuse ;  /* 0x0000002cabab7220 */ /* 0x080fe20000410000 */
        /* <DEDUP_REMOVED lines=24> */
[----:B------:R-:W-:Y:S01]  /*cd50*/  FMUL.FTZ R85, R85, R45 ;  /* 0x0000002d55557220 */ /* 0x000fe20000410000 */
[-C--:B------:R-:W-:Y:S01]  /*cd60*/  FMUL.FTZ R86, R86, R44.reuse ;  /* 0x0000002c56567220 */ /* 0x080fe20000410000 */
[----:B------:R-:W-:Y:S01]  /*cd70*/  FMUL.FTZ R87, R87, R44 ;  /* 0x0000002c57577220 */ /* 0x000fe20000410000 */
[C---:B------:R-:W-:Y:S01]  /*cd80*/  HMMA.16816.F32.BF16 R144, R4.reuse, R36, R88 ;  /* 0x000000240490723c */ /* 0x040fe20000041858 */
[----:B------:R-:W-:Y:S01]  /*cd90*/  IMAD.MOV.U32 R79, RZ, RZ, R100 ;  /* 0x000000ffff4f7224 */ /* 0x000fe200078e0064 */
[----:B------:R-:W-:Y:S01]  /*cda0*/  MOV R100, R41 ;  /* 0x0000002900647202 */ /* 0x000fe20000000f00 */
[-C--:B------:R-:W-:Y:S01]  /*cdb0*/  FMUL.FTZ R96, R96, R45.reuse ;  /* 0x0000002d60607220 */ /* 0x080fe20000410000 */
[----:B------:R-:W-:Y:S01]  /*cdc0*/  MOV R78, R252 ;  /* 0x000000fc004e7202 */ /* 0x000fe20000000f00 */
[----:B------:R-:W-:Y:S01]  /*cdd0*/  FMUL.FTZ R97, R97, R45 ;  /* 0x0000002d61617220 */ /* 0x000fe20000410000 */
[----:B------:R-:W-:Y:S01]  /*cde0*/  HMMA.16816.F32.BF16 R128, R4, R38, R92 ;  /* 0x000000260480723c */ /* 0x000fe2000004185c */
[----:B------:R-:W-:Y:S01]  /*cdf0*/  F2FP.BF16.F32.PACK_AB R10, R79, R40 ;  /* 0x000000284f0a723e */ /* 0x000fe200000010ff */
[----:B------:R-:W-:Y:S01]  /*ce00*/  FMUL.FTZ R98, R98, R44 ;  /* 0x0000002c62627220 */ /* 0x000fe20000410000 */
[----:B------:R-:W-:Y:S01]  /*ce10*/  MOV R77, R54 ;  /* 0x00000036004d7202 */ /* 0x000fe20000000f00 */
[----:B------:R-:W-:Y:S01]  /*ce20*/  FMUL.FTZ R99, R99, R44 ;  /* 0x0000002c63637220 */ /* 0x000fe20000410000 */
[----:B------:R-:W-:-:S02]  /*ce30*/  MOV R54, R251 ;  /* 0x000000fb00367202 */ /* 0x000fc40000000f00 */
[--C-:B------:R-:W-:Y:S01]  /*ce40*/  FFMA.FTZ R4, R48, UR26, -R3.reuse ;  /* 0x0000001a30047c23 */ /* 0x100fe20008010803 */
[C---:B------:R-:W-:Y:S03]  /*ce50*/  HMMA.16816.F32.BF16 R60, R8.reuse, R22, R136 ;  /* 0x00000016083c723c */ /* 0x040fe60000041888 */
[----:B------:R1:W2:Y:S03]  /*ce60*/  MUFU.EX2 R41, R4 ;  /* 0x0000000400297308 */ /* 0x0002a60000000800 */
[C---:B------:R-:W-:Y:S06]  /*ce70*/  HMMA.16816.F32.BF16 R164, R8.reuse, R28, R164 ;  /* 0x0000001c08a4723c */ /* 0x040fec00000418a4 */
[C---:B------:R-:W-:Y:S01]  /*ce80*/  HMMA.16816.F32.BF16 R168, R8.reuse, R30, R168 ;  /* 0x0000001e08a8723c */ /* 0x040fe200000418a8 */
[----:B------:R-:W3:Y:S05]  /*ce90*/  LDSM.16.MT88.4 R28, [R222+0xa400] ;  /* 0x00a40000de1c783b */ /* 0x000eea0000004200 */
[----:B------:R-:W-:Y:S01]  /*cea0*/  HMMA.16816.F32.BF16 R140, R8, R26, R152 ;  /* 0x0000001a088c723c */ /* 0x000fe20000041898 */
[----:B-1----:R-:W-:-:S04]  /*ceb0*/  FFMA.FTZ R4, R49, UR26, -R3 ;  /* 0x0000001a31047c23 */ /* 0x002fc80008010803 */
[----:B------:R1:W4:Y:S01]  /*cec0*/  MUFU.EX2 R76, R4 ;  /* 0x00000004004c7308 */ /* 0x0003220000000800 */
[----:B------:R-:W-:Y:S01]  /*ced0*/  HMMA.16816.F32.BF16 R136, R8, R32, R68 ;  /* 0x000000200888723c */ /* 0x000fe20000041844 */
[----:B--2---:R-:W-:Y:S01]  /*cee0*/  IMAD.MOV.U32 R155, RZ, RZ, R41 ;  /* 0x000000ffff9b7224 */ /* 0x004fe200078e0029 */
[----:B------:R-:W-:Y:S01]  /*cef0*/  MOV R152, R52 ;  /* 0x0000003400987202 */ /* 0x000fe20000000f00 */
[----:B------:R-:W-:-:S03]  /*cf00*/  IMAD.MOV.U32 R153, RZ, RZ, R53 ;  /* 0x000000ffff997224 */ /* 0x000fc600078e0035 */
[----:B------:R-:W-:Y:S01]  /*cf10*/  HMMA.16816.F32.BF16 R120, R8, R16, R116 ;  /* 0x000000100878723c */ /* 0x000fe20000041874 */
[----:B------:R-:W-:Y:S02]  /*cf20*/  MOV R33, R40 ;  /* 0x0000002800217202 */ /* 0x000fe40000000f00 */
[----:B------:R-:W-:-:S03]  /*cf30*/  MOV R32, R250 ;  /* 0x000000fa00207202 */ /* 0x000fc60000000f00 */
[----:B------:R-:W-:Y:S01]  /*cf40*/  HMMA.16816.F32.BF16 R92, R8, R18, R124 ;  /* 0x00000012085c723c */ /* 0x000fe2000004187c */
[----:B------:R-:W2:Y:S01]  /*cf50*/  LDSM.16.MT88.4 R16, [R220+0x9400] ;  /* 0x00940000dc10783b */ /* 0x000ea20000004200 */
[----:B-1----:R-:W-:Y:S01]  /*cf60*/  FFMA.FTZ R4, R200, UR26, -R2 ;  /* 0x0000001ac8047c23 */ /* 0x002fe20008010802 */
[----:B------:R-:W-:-:S03]  /*cf70*/  MOV R200, R55 ;  /* 0x0000003700c87202 */ /* 0x000fc60000000f00 */
[C---:B------:R-:W-:Y:S01]  /*cf80*/  HMMA.16816.F32.BF16 R72, R8.reuse, R20, R132 ;  /* 0x000000140848723c */ /* 0x040fe20000041884 */
[----:B------:R-:W-:Y:S01]  /*cf90*/  MOV R55, R42 ;  /* 0x0000002a00377202 */ /* 0x000fe20000000f00 */
[----:B------:R1:W-:Y:S01]  /*cfa0*/  MUFU.EX2 R163, R4 ;  /* 0x0000000400a37308 */ /* 0x0003e20000000800 */
[----:B------:R-:W-:Y:S01]  /*cfb0*/  LDSM.16.MT88.4 R20, [R222+0x9400] ;  /* 0x00940000de14783b */ /* 0x000fe20000004200 */
[----:B------:R-:W-:Y:S02]  /*cfc0*/  MOV R127, R249 ;  /* 0x000000f9007f7202 */ /* 0x000fe40000000f00 */
[----:B------:R-:W-:Y:S01]  /*cfd0*/  HMMA.16816.F32.BF16 R148, R8, R24, R148 ;  /* 0x000000180894723c */ /* 0x000fe20000041894 */
[----:B------:R-:W-:Y:S01]  /*cfe0*/  LDSM.16.MT88.4 R24, [R220+0xa400] ;  /* 0x00a40000dc18783b */ /* 0x000fe20000004200 */
[----:B----4-:R-:W-:Y:S02]  /*cff0*/  MOV R154, R76 ;  /* 0x0000004c009a7202 */ /* 0x010fe40000000f00 */
[----:B------:R-:W-:-:S02]  /*d000*/  MOV R126, R248 ;  /* 0x000000f8007e7202 */ /* 0x000fc40000000f00 */
[----:B------:R-:W-:Y:S01]  /*d010*/  F2FP.BF16.F32.PACK_AB R6, R154, R155 ;  /* 0x0000009b9a06723e */ /* 0x000fe200000010ff */
[C---:B------:R-:W-:Y:S01]  /*d020*/  HMMA.16816.F32.BF16 R80, R8.reuse, R34, R80 ;  /* 0x000000220850723c */ /* 0x040fe20000041850 */
[----:B------:R-:W-:Y:S02]  /*d030*/  MOV R125, R247 ;  /* 0x000000f7007d7202 */ /* 0x000fe40000000f00 */
[----:B------:R-:W-:Y:S02]  /*d040*/  MOV R124, R246 ;  /* 0x000000f6007c7202 */ /* 0x000fe40000000f00 */
[----:B------:R-:W-:Y:S01]  /*d050*/  MOV R135, R78 ;  /* 0x0000004e00877202 */ /* 0x000fe20000000f00 */
[----:B-1----:R-:W-:Y:S01]  /*d060*/  FFMA.FTZ R4, R201, UR26, -R2 ;  /* 0x0000001ac9047c23 */ /* 0x002fe20008010802 */
[----:B------:R-:W-:Y:S01]  /*d070*/  IMAD.MOV.U32 R201, RZ, RZ, R161 ;  /* 0x000000ffffc97224 */ /* 0x000fe200078e00a1 */
[----:B------:R-:W-:Y:S01]  /*d080*/  MOV R161, R46 ;  /* 0x0000002e00a17202 */ /* 0x000fe20000000f00 */
[----:B------:R-:W-:Y:S01]  /*d090*/  HMMA.16816.F32.BF16 R84, R8, R36, R84 ;  /* 0x000000240854723c */ /* 0x000fe20000041854 */
[----:B------:R1:W4:Y:S01]  /*d0a0*/  MUFU.EX2 R252, R4 ;  /* 0x0000000400fc7308 */ /* 0x0003220000000800 */
[----:B------:R-:W-:-:S02]  /*d0b0*/  MOV R46, R43 ;  /* 0x0000002b002e7202 */ /* 0x000fc40000000f00 */
[----:B------:R-:W5:Y:S01]  /*d0c0*/  LDSM.16.MT88.4 R40, [R220+0xb400] ;  /* 0x00b40000dc28783b */ /* 0x000f620000004200 */
[----:B------:R-:W-:Y:S01]  /*d0d0*/  MOV R134, R79 ;  /* 0x0000004f00867202 */ /* 0x000fe20000000f00 */
[----:B------:R-:W-:Y:S01]  /*d0e0*/  HMMA.16816.F32.BF16 R96, R8, R38, R96 ;  /* 0x000000260860723c */ /* 0x000fe20000041860 */
[----:B------:R-:W-:Y:S01]  /*d0f0*/  MOV R133, R55 ;  /* 0x0000003700857202 */ /* 0x000fe20000000f00 */
[----:B------:R-:W-:Y:S01]  /*d100*/  LDSM.16.MT88.4 R36, [R220+0x9800] ;  /* 0x00980000dc24783b */ /* 0x000fe20000004200 */
[----:B------:R-:W-:-:S04]  /*d110*/  MOV R132, R54 ;  /* 0x0000003600847202 */ /* 0x000fc80000000f00 */
[----:B------:R-:W-:-:S04]  /*d120*/  FFMA.FTZ R8, R209, UR26, -R12 ;  /* 0x0000001ad1087c23 */ /* 0x000fc8000801080c */
[----:B------:R3:W-:Y:S01]  /*d130*/  MUFU.EX2 R247, R8 ;  /* 0x0000000800f77308 */ /* 0x0007e20000000800 */
[----:B-1----:R-:W-:Y:S01]  /*d140*/  FFMA.FTZ R4, R51, UR26, -R2 ;  /* 0x0000001a33047c23 */ /* 0x002fe20008010802 */
[----:B----4-:R-:W-:-:S06]  /*d150*/  F2FP.BF16.F32.PACK_AB R5, R252, R163 ;  /* 0x000000a3fc05723e */ /* 0x010fcc00000010ff */
[----:B------:R1:W-:Y:S01]  /*d160*/  MUFU.EX2 R251, R4 ;  /* 0x0000000400fb7308 */ /* 0x0003e20000000800 */
[----:B---3--:R-:W-:-:S07]  /*d170*/  FFMA.FTZ R8, R202, UR26, -R12 ;  /* 0x0000001aca087c23 */ /* 0x008fce000801080c */
[----:B------:R-:W3:Y:S01]  /*d180*/  MUFU.EX2 R246, R8 ;  /* 0x0000000800f67308 */ /* 0x000ee20000000800 */
[----:B-1----:R-:W-:Y:S02]  /*d190*/  FFMA.FTZ R4, R50, UR26, -R2 ;  /* 0x0000001a32047c23 */ /* 0x002fe40008010802 */
[----:B------:R-:W1:Y:S05]  /*d1a0*/  LDSM.16.MT88.4 R48, [R222+0xb400] ;  /* 0x00b40000de30783b */ /* 0x000e6a0000004200 */
[----:B------:R4:W2:Y:S01]  /*d1b0*/  MUFU.EX2 R250, R4 ;  /* 0x0000000400fa7308 */ /* 0x0008a20000000800 */
[----:B---3--:R-:W-:Y:S01]  /*d1c0*/  F2FP.BF16.F32.PACK_AB R11, R246, R247 ;  /* 0x000000f7f60b723e */ /* 0x008fe200000010ff */
[----:B----4-:R-:W-:Y:S01]  /*d1d0*/  FFMA.FTZ R4, R203, UR26, -R12 ;  /* 0x0000001acb047c23 */ /* 0x010fe2000801080c */
[----:B--2---:R-:W-:-:S02]  /*d1e0*/  F2FP.BF16.F32.PACK_AB R7, R250, R251 ;  /* 0x000000fbfa07723e */ /* 0x004fc400000010ff */
[----:B------:R-:W-:-:S03]  /*d1f0*/  MOV R203, R77 ;  /* 0x0000004d00cb7202 */ /* 0x000fc60000000f00 */
[----:B------:R2:W-:Y:S02]  /*d200*/  MUFU.EX2 R249, R4 ;  /* 0x0000000400f97308 */ /* 0x0005e40000000800 */
[----:B--2---:R-:W-:-:S06]  /*d210*/  FFMA.FTZ R4, R208, UR26, -R12 ;  /* 0x0000001ad0047c23 */ /* 0x004fcc000801080c */
[----:B------:R2:W3:Y:S02]  /*d220*/  MUFU.EX2 R248, R4 ;  /* 0x0000000400f87308 */ /* 0x0004e40000000800 */
[----:B--2---:R-:W-:Y:S02]  /*d230*/  F2FP.BF16.F32.PACK_AB R4, R162, R107 ;  /* 0x0000006ba204723e */ /* 0x004fe400000010ff */
[----:B---3--:R-:W-:-:S05]  /*d240*/  F2FP.BF16.F32.PACK_AB R9, R248, R249 ;  /* 0x000000f9f809723e */ /* 0x008fca00000010ff */
[C---:B------:R-:W-:Y:S06]  /*d250*/  HMMA.16816.F32.BF16 R116, R4.reuse, R30, R172 ;  /* 0x0000001e0474723c */ /* 0x040fec00000418ac */
[C---:B------:R-:W-:Y:S01]  /*d260*/  HMMA.16816.F32.BF16 R52, R4.reuse, R16, R188 ;  /* 0x000000100434723c */ /* 0x040fe200000418bc */
[----:B------:R-:W-:Y:S01]  /*d270*/  MOV R175, R124 ;  /* 0x0000007c00af7202 */ /* 0x000fe20000000f00 */
[----:B------:R-:W-:Y:S01]  /*d280*/  IMAD.MOV.U32 R173, RZ, RZ, R126 ;  /* 0x000000ffffad7224 */ /* 0x000fe200078e007e */
[----:B------:R-:W-:Y:S02]  /*d290*/  MOV R174, R125 ;  /* 0x0000007d00ae7202 */ /* 0x000fe40000000f00 */
[----:B------:R-:W-:Y:S01]  /*d2a0*/  MOV R172, R127 ;  /* 0x0000007f00ac7202 */ /* 0x000fe20000000f00 */
[----:B------:R-:W-:Y:S01]  /*d2b0*/  HMMA.16816.F32.BF16 R56, R4, R18, R56 ;  /* 0x000000120438723c */ /* 0x000fe20000041838 */
[----:B------:R-:W-:-:S02]  /*d2c0*/  MOV R191, R245 ;  /* 0x000000f500bf7202 */ /* 0x000fc40000000f00 */
[----:B------:R-:W-:-:S03]  /*d2d0*/  F2FP.BF16.F32.PACK_AB R8, R175, R100 ;  /* 0x00000064af08723e */ /* 0x000fc600000010ff */
[C---:B-----5:R-:W-:Y:S06]  /*d2e0*/  HMMA.16816.F32.BF16 R124, R4.reuse, R42, R156 ;  /* 0x0000002a047c723c */ /* 0x060fec000004189c */
[C---:B------:R-:W-:Y:S01]  /*d2f0*/  HMMA.16816.F32.BF16 R64, R4.reuse, R20, R64 ;  /* 0x000000140440723c */ /* 0x040fe20000041840 */
[----:B------:R-:W-:Y:S02]  /*d300*/  MOV R159, R152 ;  /* 0x00000098009f7202 */ /* 0x000fe40000000f00 */
[----:B------:R-:W-:Y:S02]  /*d310*/  MOV R158, R132 ;  /* 0x00000084009e7202 */ /* 0x000fe40000000f00 */
[----:B------:R-:W-:Y:S01]  /*d320*/  MOV R157, R133 ;  /* 0x00000085009d7202 */ /* 0x000fe20000000f00 */
[----:B------:R-:W-:Y:S01]  /*d330*/  HMMA.16816.F32.BF16 R68, R4, R22, R184 ;  /* 0x000000160444723c */ /* 0x000fe200000418b8 */
[----:B------:R-:W-:-:S02]  /*d340*/  MOV R152, R134 ;  /* 0x0000008600987202 */ /* 0x000fc40000000f00 */
[----:B------:R-:W-:-:S03]  /*d350*/  MOV R156, R135 ;  /* 0x00000087009c7202 */ /* 0x000fc60000000f00 */
[C---:B------:R-:W-:Y:S06]  /*d360*/  HMMA.16816.F32.BF16 R76, R4.reuse, R24, R180 ;  /* 0x00000018044c723c */ /* 0x040fec00000418b4 */
[C---:B------:R-:W-:Y:S06]  /*d370*/  HMMA.16816.F32.BF16 R88, R4.reuse, R26, R176 ;  /* 0x0000001a0458723c */ /* 0x040fec00000418b0 */
[C---:B------:R-:W-:Y:S06]  /*d380*/  HMMA.16816.F32.BF16 R108, R4.reuse, R28, R108 ;  /* 0x0000001c046c723c */ /* 0x040fec000004186c */
[C---:B------:R-:W-:Y:S06]  /*d390*/  HMMA.16816.F32.BF16 R112, R4.reuse, R40, R112 ;  /* 0x000000280470723c */ /* 0x040fec0000041870 */
[C---:B-1----:R-:W-:Y:S06]  /*d3a0*/  HMMA.16816.F32.BF16 R132, R4.reuse, R48, R144 ;  /* 0x000000300484723c */ /* 0x042fec0000041890 */
[----:B------:R-:W-:Y:S01]  /*d3b0*/  HMMA.16816.F32.BF16 R128, R4, R50, R128 ;  /* 0x000000320480723c */ /* 0x000fe20000041880 */
[----:B------:R-:W-:Y:S01]  /*d3c0*/  MOV R145, R155 ;  /* 0x0000009b00917202 */ /* 0x000fe20000000f00 */
[----:B------:R-:W-:Y:S01]  /*d3d0*/  IMAD.MOV.U32 R147, RZ, RZ, R32 ;  /* 0x000000ffff937224 */ /* 0x000fe200078e0020 */
[----:B------:R-:W-:-:S02]  /*d3e0*/  MOV R155, R235 ;  /* 0x000000eb009b7202 */ /* 0x000fc40000000f00 */
[----:B------:R-:W-:Y:S02]  /*d3f0*/  MOV R144, R203 ;  /* 0x000000cb00907202 */ /* 0x000fe40000000f00 */
[--C-:B------:R-:W-:Y:S01]  /*d400*/  FFMA.FTZ R4, R210, UR26, -R0.reuse ;  /* 0x0000001ad2047c23 */ /* 0x100fe20008010800 */
[----:B------:R-:W-:Y:S02]  /*d410*/  MOV R203, R106 ;  /* 0x0000006a00cb7202 */ /* 0x000fe40000000f00 */
[----:B------:R-:W-:Y:S01]  /*d420*/  F2FP.BF16.F32.PACK_AB R10, R144, R201 ;  /* 0x000000c9900a723e */ /* 0x000fe200000010ff */
[----:B------:R1:W-:Y:S01]  /*d430*/  MUFU.EX2 R245, R4 ;  /* 0x0000000400f57308 */ /* 0x0003e20000000800 */
[----:B------:R-:W-:Y:S02]  /*d440*/  MOV R146, R33 ;  /* 0x0000002100927202 */ /* 0x000fe40000000f00 */
[----:B------:R-:W-:Y:S03]  /*d450*/  LDSM.16.MT88.4 R32, [R222+0x9800] ;  /* 0x00980000de20783b */ /* 0x000fe60000004200 */
[C---:B------:R-:W-:Y:S06]  /*d460*/  HMMA.16816.F32.BF16 R120, R8.reuse, R16, R120 ;  /* 0x000000100878723c */ /* 0x040fec0000041878 */
        /* <DEDUP_REMOVED lines=8> */
[----:B------:R-:W-:Y:S01]  /*d4f0*/  HMMA.16816.F32.BF16 R140, R8, R26, R140 ;  /* 0x0000001a088c723c */ /* 0x000fe2000004188c */
[----:B------:R-:W-:Y:S01]  /*d500*/  LDSM.16.MT88.4 R24, [R222+0xa800] ;  /* 0x00a80000de18783b */ /* 0x000fe20000004200 */
[----:B-1----:R-:W-:-:S04]  /*d510*/  FFMA.FTZ R4, R204, UR26, -R3 ;  /* 0x0000001acc047c23 */ /* 0x002fc80008010803 */
[----:B------:R1:W-:Y:S01]  /*d520*/  MUFU.EX2 R210, R4 ;  /* 0x0000000400d27308 */ /* 0x0003e20000000800 */
[C---:B------:R-:W-:Y:S06]  /*d530*/  HMMA.16816.F32.BF16 R164, R8.reuse, R28, R164 ;  /* 0x0000001c08a4723c */ /* 0x040fec00000418a4 */
[C---:B------:R-:W-:Y:S01]  /*d540*/  HMMA.16816.F32.BF16 R168, R8.reuse, R30, R168 ;  /* 0x0000001e08a8723c */ /* 0x040fe200000418a8 */
[----:B------:R-:W2:Y:S05]  /*d550*/  LDSM.16.MT88.4 R28, [R220+0xa800] ;  /* 0x00a80000dc1c783b */ /* 0x000eaa0000004200 */
[----:B------:R-:W-:Y:S01]  /*d560*/  HMMA.16816.F32.BF16 R184, R8, R42, R80 ;  /* 0x0000002a08b8723c */ /* 0x000fe20000041850 */
[----:B-1----:R-:W-:-:S05]  /*d570*/  FFMA.FTZ R4, R194, UR26, -R3 ;  /* 0x0000001ac2047c23 */ /* 0x002fca0008010803 */
[C---:B------:R-:W-:Y:S01]  /*d580*/  HMMA.16816.F32.BF16 R84, R8.reuse, R48, R84 ;  /* 0x000000300854723c */ /* 0x040fe20000041854 */
[----:B------:R-:W-:Y:S01]  /*d590*/  MOV R82, R162 ;  /* 0x000000a200527202 */ /* 0x000fe20000000f00 */
[----:B------:R1:W-:Y:S01]  /*d5a0*/  MUFU.EX2 R209, R4 ;  /* 0x0000000400d17308 */ /* 0x0003e20000000800 */
[----:B------:R-:W-:Y:S01]  /*d5b0*/  IMAD.MOV.U32 R83, RZ, RZ, R163 ;  /* 0x000000ffff537224 */ /* 0x000fe200078e00a3 */
[----:B------:R-:W-:Y:S02]  /*d5c0*/  MOV R43, R146 ;  /* 0x00000092002b7202 */ /* 0x000fe40000000f00 */
[----:B------:R-:W-:Y:S01]  /*d5d0*/  HMMA.16816.F32.BF16 R180, R8, R50, R96 ;  /* 0x0000003208b4723c */ /* 0x000fe20000041860 */
[----:B-1----:R-:W-:-:S04]  /*d5e0*/  FFMA.FTZ R4, R193, UR26, -R3 ;  /* 0x0000001ac1047c23 */ /* 0x002fc80008010803 */
[----:B------:R1:W-:Y:S02]  /*d5f0*/  MUFU.EX2 R208, R4 ;  /* 0x0000000400d07308 */ /* 0x0003e40000000800 */
[----:B-1----:R-:W-:Y:S02]  /*d600*/  FFMA.FTZ R4, R192, UR26, -R3 ;  /* 0x0000001ac0047c23 */ /* 0x002fe40008010803 */
[----:B------:R-:W-:Y:S04]  /*d610*/  HMMA.16816.F32.BF16 R192, R8, R40, R136 ;  /* 0x0000002808c0723c */ /* 0x000fe80000041888 */
[----:B------:R1:W3:Y:S03]  /*d620*/  MUFU.EX2 R106, R4 ;  /* 0x00000004006a7308 */ /* 0x0002e60000000800 */
[----:B------:R-:W-:Y:S01]  /*d630*/  FFMA.FTZ R8, R218, UR26, -R0 ;  /* 0x0000001ada087c23 */ /* 0x000fe20008010800 */
[----:B------:R-:W-:Y:S01]  /*d640*/  MOV R41, R200 ;  /* 0x000000c800297202 */ /* 0x000fe20000000f00 */
[----:B------:R-:W-:Y:S01]  /*d650*/  IMAD.MOV.U32 R138, RZ, RZ, R203 ;  /* 0x000000ffff8a7224 */ /* 0x000fe200078e00cb */
[----:B------:R-:W-:-:S02]  /*d660*/  MOV R136, R155 ;  /* 0x0000009b00887202 */ /* 0x000fc40000000f00 */
[----:B------:R4:W-:Y:S01]  /*d670*/  MUFU.EX2 R200, R8 ;  /* 0x0000000800c87308 */ /* 0x0009e20000000800 */
[----:B------:R-:W-:Y:S02]  /*d680*/  MOV R139, R191 ;  /* 0x000000bf008b7202 */ /* 0x000fe40000000f00 */
[----:B------:R-:W-:Y:S02]  /*d690*/  MOV R49, R136 ;  /* 0x0000008800317202 */ /* 0x000fe40000000f00 */
[----:B------:R-:W-:Y:S02]  /*d6a0*/  MOV R42, R139 ;  /* 0x0000008b002a7202 */ /* 0x000fe40000000f00 */
[----:B------:R-:W-:Y:S01]  /*d6b0*/  MOV R136, R156 ;  /* 0x0000009c00887202 */ /* 0x000fe20000000f00 */
[----:B-1----:R-:W-:Y:S01]  /*d6c0*/  FFMA.FTZ R4, R205, UR26, -R2 ;  /* 0x0000001acd047c23 */ /* 0x002fe20008010802 */
[----:B---3--:R-:W-:Y:S02]  /*d6d0*/  F2FP.BF16.F32.PACK_AB R6, R106, R208 ;  /* 0x000000d06a06723e */ /* 0x008fe400000010ff */
[----:B------:R-:W-:Y:S01]  /*d6e0*/  MOV R137, R201 ;  /* 0x000000c900897202 */ /* 0x000fe20000000f00 */
[----:B------:R1:W-:Y:S01]  /*d6f0*/  MUFU.EX2 R205, R4 ;  /* 0x0000000400cd7308 */ /* 0x0003e20000000800 */
[----:B------:R-:W-:-:S02]  /*d700*/  MOV R80, R41 ;  /* 0x0000002900507202 */ /* 0x000fc40000000f00 */
[----:B------:R-:W-:Y:S01]  /*d710*/  MOV R41, R137 ;  /* 0x0000008900297202 */ /* 0x000fe20000000f00 */
[----:B------:R-:W-:Y:S02]  /*d720*/  IMAD.MOV.U32 R137, RZ, RZ, R157 ;  /* 0x000000ffff897224 */ /* 0x000fe400078e009d */
[----:B----4-:R-:W-:Y:S01]  /*d730*/  FFMA.FTZ R8, R199, UR26, -R0 ;  /* 0x0000001ac7087c23 */ /* 0x010fe20008010800 */
[----:B------:R-:W-:Y:S02]  /*d740*/  MOV R139, R159 ;  /* 0x0000009f008b7202 */ /* 0x000fe40000000f00 */
[----:B------:R-:W-:Y:S02]  /*d750*/  MOV R40, R160 ;  /* 0x000000a000287202 */ /* 0x000fe40000000f00 */
[----:B------:R-:W-:Y:S02]  /*d760*/  MOV R51, R137 ;  /* 0x0000008900337202 */ /* 0x000fe40000000f00 */
[----:B------:R-:W-:-:S02]  /*d770*/  MOV R137, R172 ;  /* 0x000000ac00897202 */ /* 0x000fc40000000f00 */
[----:B------:R-:W-:Y:S02]  /*d780*/  MOV R155, R161 ;  /* 0x000000a1009b7202 */ /* 0x000fe40000000f00 */
[----:B------:R-:W-:Y:S01]  /*d790*/  MOV R81, R40 ;  /* 0x0000002800517202 */ /* 0x000fe20000000f00 */
[--C-:B-1----:R-:W-:Y:S01]  /*d7a0*/  FFMA.FTZ R4, R197, UR26, -R2.reuse ;  /* 0x0000001ac5047c23 */ /* 0x102fe20008010802 */
[----:B------:R-:W-:Y:S02]  /*d7b0*/  MOV R197, R101 ;  /* 0x0000006500c57202 */ /* 0x000fe40000000f00 */
[----:B------:R-:W-:Y:S01]  /*d7c0*/  MOV R218, R51 ;  /* 0x0000003300da7202 */ /* 0x000fe20000000f00 */
[----:B------:R1:W3:Y:S01]  /*d7d0*/  MUFU.EX2 R204, R4 ;  /* 0x0000000400cc7308 */ /* 0x0002e20000000800 */
[----:B------:R-:W-:Y:S02]  /*d7e0*/  MOV R40, R145 ;  /* 0x0000009100287202 */ /* 0x000fe40000000f00 */
[----:B------:R-:W-:Y:S01]  /*d7f0*/  MOV R199, R41 ;  /* 0x0000002900c77202 */ /* 0x000fe20000000f00 */
[----:B-1----:R-:W-:Y:S01]  /*d800*/  FFMA.FTZ R4, R13, UR26, -R2 ;  /* 0x0000001a0d047c23 */ /* 0x002fe20008010802 */
[----:B------:R-:W-:Y:S01]  /*d810*/  FFMA.FTZ R13, R206, UR26, -R0 ;  /* 0x0000001ace0d7c23 */ /* 0x000fe20008010800 */
[----:B------:R-:W-:-:S02]  /*d820*/  MOV R206, R83 ;  /* 0x0000005300ce7202 */ /* 0x000fc40000000f00 */
[----:B------:R1:W-:Y:S01]  /*d830*/  MUFU.EX2 R101, R4 ;  /* 0x0000000400657308 */ /* 0x0003e20000000800 */
[----:B---3--:R-:W-:Y:S02]  /*d840*/  F2FP.BF16.F32.PACK_AB R5, R204, R205 ;  /* 0x000000cdcc05723e */ /* 0x008fe400000010ff */
[----:B------:R-:W-:-:S05]  /*d850*/  MOV R83, R144 ;  /* 0x0000009000537202 */ /* 0x000fca0000000f00 */
[----:B------:R-:W-:Y:S01]  /*d860*/  MUFU.EX2 R201, R13 ;  /* 0x0000000d00c97308 */ /* 0x000fe20000000800 */
[----:B-1----:R-:W-:Y:S01]  /*d870*/  FFMA.FTZ R4, R196, UR26, -R2 ;  /* 0x0000001ac4047c23 */ /* 0x002fe20008010802 */
[----:B------:R-:W-:-:S06]  /*d880*/  MOV R196, R100 ;  /* 0x0000006400c47202 */ /* 0x000fcc0000000f00 */
[----:B------:R1:W3:Y:S01]  /*d890*/  MUFU.EX2 R100, R4 ;  /* 0x0000000400647308 */ /* 0x0002e20000000800 */
[----:B------:R-:W-:Y:S02]  /*d8a0*/  MOV R48, R196 ;  /* 0x000000c400307202 */ /* 0x000fe40000000f00 */
[----:B------:R-:W-:Y:S01]  /*d8b0*/  MOV R196, R147 ;  /* 0x0000009300c47202 */ /* 0x000fe20000000f00 */
[----:B-1----:R-:W-:Y:S01]  /*d8c0*/  FFMA.FTZ R4, R214, UR26, -R0 ;  /* 0x0000001ad6047c23 */ /* 0x002fe20008010800 */
[----:B------:R-:W-:Y:S01]  /*d8d0*/  IMAD.MOV.U32 R214, RZ, RZ, R138 ;  /* 0x000000ffffd67224 */ /* 0x000fe200078e008a */
[----:B---3--:R-:W-:Y:S02]  /*d8e0*/  F2FP.BF16.F32.PACK_AB R7, R100, R101 ;  /* 0x000000656407723e */ /* 0x008fe400000010ff */
[----:B------:R1:W-:Y:S01]  /*d8f0*/  MUFU.EX2 R203, R4 ;  /* 0x0000000400cb7308 */ /* 0x0003e20000000800 */
[----:B------:R-:W-:-:S04]  /*d900*/  MOV R138, R158 ;  /* 0x0000009e008a7202 */ /* 0x000fc80000000f00 */
[----:B------:R-:W-:Y:S02]  /*d910*/  MOV R50, R138 ;  /* 0x0000008a00327202 */ /* 0x000fe40000000f00 */
[----:B------:R-:W-:Y:S01]  /*d920*/  MOV R138, R174 ;  /* 0x000000ae008a7202 */ /* 0x000fe20000000f00 */
[--C-:B-1----:R-:W-:Y:S01]  /*d930*/  FFMA.FTZ R4, R198, UR26, -R0.reuse ;  /* 0x0000001ac6047c23 */ /* 0x102fe20008010800 */
[----:B------:R-:W-:Y:S01]  /*d940*/  FFMA.FTZ R0, R236, UR26, -R0 ;  /* 0x0000001aec007c23 */ /* 0x000fe20008010800 */
[----:B------:R1:W-:Y:S08]  /*d950*/  MUFU.EX2 R198, R8 ;  /* 0x0000000800c67308 */ /* 0x0003f00000000800 */
[----:B------:R3:W4:Y:S01]  /*d960*/  MUFU.EX2 R202, R4 ;  /* 0x0000000400ca7308 */ /* 0x0007220000000800 */
[----:B-1----:R-:W-:Y:S01]  /*d970*/  FFMA.FTZ R8, R241, UR26, -R12 ;  /* 0x0000001af1087c23 */ /* 0x002fe2000801080c */
[----:B------:R-:W-:-:S02]  /*d980*/  MOV R241, R82 ;  /* 0x0000005200f17202 */ /* 0x000fc40000000f00 */
[----:B------:R-:W-:-:S04]  /*d990*/  MOV R82, R197 ;  /* 0x000000c500527202 */ /* 0x000fc80000000f00 */
[----:B------:R1:W-:Y:S01]  /*d9a0*/  MUFU.EX2 R197, R8 ;  /* 0x0000000800c57308 */ /* 0x0003e20000000800 */
[----:B---3--:R-:W-:Y:S02]  /*d9b0*/  F2FP.BF16.F32.PACK_AB R4, R209, R210 ;  /* 0x000000d2d104723e */ /* 0x008fe400000010ff */
[----:B----4-:R-:W-:-:S05]  /*d9c0*/  F2FP.BF16.F32.PACK_AB R10, R202, R203 ;  /* 0x000000cbca0a723e */ /* 0x010fca00000010ff */
[C---:B------:R-:W-:Y:S06]  /*d9d0*/  HMMA.16816.F32.BF16 R176, R4.reuse, R36, R52 ;  /* 0x0000002404b0723c */ /* 0x040fec0000041834 */
[----:B--2---:R-:W-:Y:S01]  /*d9e0*/  HMMA.16816.F32.BF16 R156, R4, R30, R88 ;  /* 0x0000001e049c723c */ /* 0x004fe20000041858 */
[----:B-1----:R-:W-:Y:S01]  /*d9f0*/  FFMA.FTZ R8, R239, UR26, -R12 ;  /* 0x0000001aef087c23 */ /* 0x002fe2000801080c */
[----:B------:R-:W-:Y:S02]  /*da00*/  MOV R239, R175 ;  /* 0x000000af00ef7202 */ /* 0x000fe40000000f00 */
[----:B------:R-:W-:-:S02]  /*da10*/  MOV R175, R107 ;  /* 0x0000006b00af7202 */ /* 0x000fc40000000f00 */
[----:B------:R1:W2:Y:S01]  /*da20*/  MUFU.EX2 R107, R8 ;  /* 0x00000008006b7308 */ /* 0x0002a20000000800 */
[C---:B------:R-:W-:Y:S06]  /*da30*/  HMMA.16816.F32.BF16 R88, R4.reuse, R20, R132 ;  /* 0x000000140458723c */ /* 0x040fec0000041884 */
[C---:B------:R-:W-:Y:S06]  /*da40*/  HMMA.16816.F32.BF16 R160, R4.reuse, R32, R64 ;  /* 0x0000002004a0723c */ /* 0x040fec0000041840 */
[----:B------:R-:W-:Y:S01]  /*da50*/  HMMA.16816.F32.BF16 R188, R4, R38, R56 ;  /* 0x0000002604bc723c */ /* 0x000fe20000041838 */
[----:B-1----:R-:W-:Y:S01]  /*da60*/  FFMA.FTZ R8, R237, UR26, -R12 ;  /* 0x0000001aed087c23 */ /* 0x002fe2000801080c */
[----:B------:R-:W-:-:S04]  /*da70*/  MOV R237, R206 ;  /* 0x000000ce00ed7202 */ /* 0x000fc80000000f00 */
[C---:B------:R-:W-:Y:S01]  /*da80*/  HMMA.16816.F32.BF16 R144, R4.reuse, R28, R76 ;  /* 0x0000001c0490723c */ /* 0x040fe2000004184c */
[----:B------:R-:W-:Y:S01]  /*da90*/  MOV R206, R48 ;  /* 0x0000003000ce7202 */ /* 0x000fe20000000f00 */
[----:B------:R1:W-:Y:S01]  /*daa0*/  MUFU.EX2 R55, R8 ;  /* 0x0000000800377308 */ /* 0x0003e20000000800 */
[----:B------:R-:W-:Y:S01]  /*dab0*/  MOV R48, R49 ;  /* 0x0000003100307202 */ /* 0x000fe20000000f00 */
[----:B------:R-:W-:Y:S01]  /*dac0*/  IMAD.MOV.U32 R49, RZ, RZ, R214 ;  /* 0x000000ffff317224 */ /* 0x000fe200078e00d6 */
[----:B------:R-:W-:Y:S01]  /*dad0*/  MOV R214, R42 ;  /* 0x0000002a00d67202 */ /* 0x000fe20000000f00 */
        /* <DEDUP_REMOVED lines=8> */
[C---:B------:R-:W-:Y:S01]  /*db60*/  HMMA.16816.F32.BF16 R64, R4.reuse, R16, R112 ;  /* 0x000000100440723c */ /* 0x040fe20000041870 */
[----:B------:R-:W-:Y:S01]  /*db70*/  MOV R49, R214 ;  /* 0x000000d600317202 */ /* 0x000fe20000000f00 */
[----:B-1----:R-:W-:Y:S01]  /*db80*/  FFMA.FTZ R8, R238, UR26, -R12 ;  /* 0x0000001aee087c23 */ /* 0x002fe2000801080c */
[----:B------:R-:W-:Y:S02]  /*db90*/  MOV R214, R42 ;  /* 0x0000002a00d67202 */ /* 0x000fe40000000f00 */
[----:B------:R-:W-:Y:S01]  /*dba0*/  MOV R42, R43 ;  /* 0x0000002b002a7202 */ /* 0x000fe20000000f00 */
[----:B------:R-:W-:Y:S01]  /*dbb0*/  IMAD.MOV.U32 R43, RZ, RZ, R196 ;  /* 0x000000ffff2b7224 */ /* 0x000fe200078e00c4 */
[----:B------:R1:W3:Y:S01]  /*dbc0*/  MUFU.EX2 R54, R8 ;  /* 0x0000000800367308 */ /* 0x0002e20000000800 */
[----:B------:R-:W-:Y:S01]  /*dbd0*/  MOV R136, R139 ;  /* 0x0000008b00887202 */ /* 0x000fe20000000f00 */
[----:B------:R-:W-:Y:S01]  /*dbe0*/  IMAD.MOV.U32 R139, RZ, RZ, R173 ;  /* 0x000000ffff8b7224 */ /* 0x000fe200078e00ad */
[----:B--2---:R-:W-:Y:S01]  /*dbf0*/  F2FP.BF16.F32.PACK_AB R9, R107, R197 ;  /* 0x000000c56b09723e */ /* 0x004fe200000010ff */
[C---:B------:R-:W-:Y:S01]  /*dc00*/  HMMA.16816.F32.BF16 R76, R4.reuse, R18, R124 ;  /* 0x00000012044c723c */ /* 0x040fe2000004187c */
[----:B------:R-:W-:Y:S01]  /*dc10*/  MOV R238, R175 ;  /* 0x000000af00ee7202 */ /* 0x000fe20000000f00 */
[----:B------:R-:W-:Y:S01]  /*dc20*/  IMAD.MOV.U32 R115, RZ, RZ, R80 ;  /* 0x000000ffff737224 */ /* 0x000fe200078e0050 */
[----:B------:R-:W-:Y:S01]  /*dc30*/  MOV R13, R48 ;  /* 0x00000030000d7202 */ /* 0x000fe20000000f00 */
[----:B------:R2:W-:Y:S01]  /*dc40*/  MUFU.EX2 R196, R0 ;  /* 0x0000000000c47308 */ /* 0x0005e20000000800 */
[----:B------:R-:W-:Y:S01]  /*dc50*/  MOV R71, R43 ;  /* 0x0000002b00477202 */ /* 0x000fe20000000f00 */
[C---:B------:R-:W-:Y:S01]  /*dc60*/  HMMA.16816.F32.BF16 R172, R4.reuse, R26, R116 ;  /* 0x0000001a04ac723c */ /* 0x040fe20000041874 */
[----:B------:R-:W-:Y:S01]  /*dc70*/  MOV R114, R81 ;  /* 0x0000005100727202 */ /* 0x000fe20000000f00 */
[----:B------:R-:W-:Y:S04]  /*dc80*/  LDSM.16.MT88.4 R124, [R220+0x9c00] ;  /* 0x009c0000dc7c783b */ /* 0x000fe80000004200 */
[----:B------:R-:W-:Y:S01]  /*dc90*/  HMMA.16816.F32.BF16 R56, R4, R22, R128 ;  /* 0x000000160438723c */ /* 0x000fe20000041880 */
[----:B-1----:R-:W-:Y:S01]  /*dca0*/  F2FP.BF16.F32.PACK_AB R8, R235, R245 ;  /* 0x000000f5eb08723e */ /* 0x002fe200000010ff */
[----:B------:R-:W-:Y:S01]  /*dcb0*/  LDSM.16.MT88.4 R4, [R222+0xbc00] ;  /* 0x00bc0000de04783b */ /* 0x000fe20000004200 */
[----:B---3--:R-:W-:Y:S01]  /*dcc0*/  F2FP.BF16.F32.PACK_AB R11, R54, R55 ;  /* 0x00000037360b723e */ /* 0x008fe200000010ff */
[----:B--2---:R-:W-:Y:S01]  /*dcd0*/  FFMA.FTZ R0, R240, UR26, -R12 ;  /* 0x0000001af0007c23 */ /* 0x004fe2000801080c */
[----:B------:R-:W-:-:S05]  /*dce0*/  MOV R240, R50 ;  /* 0x0000003200f07202 */ /* 0x000fca0000000f00 */
[C---:B------:R-:W-:Y:S01]  /*dcf0*/  HMMA.16816.F32.BF16 R132, R8.reuse, R32, R72 ;  /* 0x000000200884723c */ /* 0x040fe20000041848 */
[----:B------:R1:W-:Y:S05]  /*dd00*/  MUFU.EX2 R53, R0 ;  /* 0x0000000000357308 */ /* 0x0003ea0000000800 */
[C---:B------:R-:W-:Y:S06]  /*dd10*/  HMMA.16816.F32.BF16 R116, R8.reuse, R36, R120 ;  /* 0x000000240874723c */ /* 0x040fec0000041878 */
[C---:B------:R-:W-:Y:S06]  /*dd20*/  HMMA.16816.F32.BF16 R148, R8.reuse, R28, R148 ;  /* 0x0000001c0894723c */ /* 0x040fec0000041894 */
[----:B------:R-:W-:Y:S01]  /*dd30*/  HMMA.16816.F32.BF16 R164, R8, R24, R164 ;  /* 0x0000001808a4723c */ /* 0x000fe200000418a4 */
[----:B-1----:R-:W-:Y:S01]  /*dd40*/  FFMA.FTZ R0, R217, UR26, -R3 ;  /* 0x0000001ad9007c23 */ /* 0x002fe20008010803 */
[----:B------:R-:W-:-:S02]  /*dd50*/  MOV R217, R206 ;  /* 0x000000ce00d97202 */ /* 0x000fc40000000f00 */
[----:B------:R-:W-:Y:S01]  /*dd60*/  MOV R206, R49 ;  /* 0x0000003100ce7202 */ /* 0x000fe20000000f00 */
[----:B------:R1:W-:Y:S01]  /*dd70*/  MUFU.EX2 R52, R0 ;  /* 0x0000000000347308 */ /* 0x0003e20000000800 */
[C---:B------:R-:W-:Y:S06]  /*dd80*/  HMMA.16816.F32.BF16 R48, R8.reuse, R38, R92 ;  /* 0x000000260830723c */ /* 0x040fec000004185c */
[C---:B------:R-:W-:Y:S06]  /*dd90*/  HMMA.16816.F32.BF16 R36, R8.reuse, R30, R140 ;  /* 0x0000001e0824723c */ /* 0x040fec000004188c */
[----:B------:R-:W-:Y:S01]  /*dda0*/  HMMA.16816.F32.BF16 R60, R8, R34, R60 ;  /* 0x00000022083c723c */ /* 0x000fe2000004183c */
[----:B------:R-:W-:Y:S01]  /*ddb0*/  MOV R30, R139 ;  /* 0x0000008b001e7202 */ /* 0x000fe20000000f00 */
[----:B-1----:R-:W-:Y:S01]  /*ddc0*/  FFMA.FTZ R0, R216, UR26, -R3 ;  /* 0x0000001ad8007c23 */ /* 0x002fe20008010803 */
[----:B------:R-:W-:-:S03]  /*ddd0*/  MOV R216, R136 ;  /* 0x0000008800d87202 */ /* 0x000fc60000000f00 */
[C---:B------:R-:W-:Y:S01]  /*dde0*/  HMMA.16816.F32.BF16 R84, R8.reuse, R20, R84 ;  /* 0x000000140854723c */ /* 0x040fe20000041854 */
[----:B------:R-:W-:Y:S02]  /*ddf0*/  MOV R136, R137 ;  /* 0x0000008900887202 */ /* 0x000fe40000000f00 */
[----:B------:R-:W-:Y:S01]  /*de00*/  MOV R137, R138 ;  /* 0x0000008a00897202 */ /* 0x000fe20000000f00 */
[----:B------:R-:W-:Y:S01]  /*de10*/  IMAD.MOV.U32 R138, RZ, RZ, R47 ;  /* 0x000000ffff8a7224 */ /* 0x000fe200078e002f */
[----:B------:R-:W-:Y:S01]  /*de20*/  MOV R29, R136 ;  /* 0x00000088001d7202 */ /* 0x000fe20000000f00 */
[----:B------:R1:W2:Y:S01]  /*de30*/  MUFU.EX2 R47, R0 ;  /* 0x00000000002f7308 */ /* 0x0002a20000000800 */
[----:B------:R-:W-:Y:S01]  /*de40*/  MOV R35, R13 ;  /* 0x0000000d00237202 */ /* 0x000fe20000000f00 */
[----:B------:R-:W-:Y:S01]  /*de50*/  HMMA.16816.F32.BF16 R20, R8, R22, R180 ;  /* 0x000000160814723c */ /* 0x000fe200000418b4 */
[----:B------:R-:W-:Y:S02]  /*de60*/  MOV R31, R138 ;  /* 0x0000008a001f7202 */ /* 0x000fe40000000f00 */
[----:B------:R-:W-:-:S02]  /*de70*/  MOV R13, R42 ;  /* 0x0000002a000d7202 */ /* 0x000fc40000000f00 */
[----:B------:R-:W-:Y:S02]  /*de80*/  MOV R34, R206 ;  /* 0x000000ce00227202 */ /* 0x000fe40000000f00 */
[----:B------:R-:W-:Y:S01]  /*de90*/  MOV R206, R83 ;  /* 0x0000005300ce7202 */ /* 0x000fe20000000f00 */
[--C-:B-1----:R-:W-:Y:S01]  /*dea0*/  FFMA.FTZ R0, R211, UR26, -R3.reuse ;  /* 0x0000001ad3007c23 */ /* 0x102fe20008010803 */
[----:B------:R-:W-:Y:S01]  /*deb0*/  MOV R211, R152 ;  /* 0x0000009800d37202 */ /* 0x000fe20000000f00 */
[----:B------:R-:W-:Y:S01]  /*dec0*/  FFMA.FTZ R3, R213, UR26, -R3 ;  /* 0x0000001ad5037c23 */ /* 0x000fe20008010803 */
[----:B------:R-:W-:Y:S02]  /*ded0*/  MOV R152, R46 ;  /* 0x0000002e00987202 */ /* 0x000fe40000000f00 */
[----:B------:R1:W-:Y:S01]  /*dee0*/  MUFU.EX2 R46, R0 ;  /* 0x00000000002e7308 */ /* 0x0003e20000000800 */
[----:B------:R-:W-:Y:S02]  /*def0*/  MOV R213, R218 ;  /* 0x000000da00d57202 */ /* 0x000fe40000000f00 */
[----:B------:R-:W-:-:S02]  /*df00*/  MOV R218, R40 ;  /* 0x0000002800da7202 */ /* 0x000fc40000000f00 */
[----:B------:R-:W-:Y:S01]  /*df10*/  HMMA.16816.F32.BF16 R40, R8, R26, R168 ;  /* 0x0000001a0828723c */ /* 0x000fe200000418a8 */
[----:B--2---:R-:W-:Y:S01]  /*df20*/  F2FP.BF16.F32.PACK_AB R92, R47, R52 ;  /* 0x000000342f5c723e */ /* 0x004fe200000010ff */
[----:B------:R-:W-:Y:S01]  /*df30*/  LDSM.16.MT88.4 R168, [R222+0xac00] ;  /* 0x00ac0000dea8783b */ /* 0x000fe20000004200 */
[----:B------:R-:W2:Y:S04]  /*df40*/  MUFU.EX2 R33, R3 ;  /* 0x0000000300217308 */ /* 0x000ea80000000800 */
[----:B------:R-:W-:Y:S02]  /*df50*/  MOV R27, R82 ;  /* 0x00000052001b7202 */ /* 0x000fe40000000f00 */
[----:B------:R-:W-:Y:S01]  /*df60*/  LDSM.16.MT88.4 R80, [R220+0xbc00] ;  /* 0x00bc0000dc50783b */ /* 0x000fe20000004200 */
[----:B-1----:R-:W-:Y:S01]  /*df70*/  FFMA.FTZ R0, R207, UR26, -R2 ;  /* 0x0000001acf007c23 */ /* 0x002fe20008010802 */
[----:B------:R-:W-:-:S02]  /*df80*/  MOV R207, R214 ;  /* 0x000000d600cf7202 */ /* 0x000fc40000000f00 */
[----:B------:R-:W-:Y:S01]  /*df90*/  MOV R214, R154 ;  /* 0x0000009a00d67202 */ /* 0x000fe20000000f00 */
[----:B------:R1:W-:Y:S01]  /*dfa0*/  MUFU.EX2 R32, R0 ;  /* 0x0000000000207308 */ /* 0x0003e20000000800 */
[----:B--2---:R-:W-:Y:S02]  /*dfb0*/  F2FP.BF16.F32.PACK_AB R94, R33, R46 ;  /* 0x0000002e215e723e */ /* 0x004fe400000010ff */
[----:B------:R-:W-:-:S05]  /*dfc0*/  MOV R3, R155 ;  /* 0x0000009b00037202 */ /* 0x000fca0000000f00 */
[----:B------:R-:W-:Y:S01]  /*dfd0*/  FFMA.FTZ R3, R3, R15, R27 ;  /* 0x0000000f03037223 */ /* 0x000fe2000001001b */
[--C-:B-1----:R-:W-:Y:S01]  /*dfe0*/  FFMA.FTZ R0, R212, UR26, -R2.reuse ;  /* 0x0000001ad4007c23 */ /* 0x102fe20008010802 */
[----:B------:R-:W-:Y:S02]  /*dff0*/  MOV R212, R137 ;  /* 0x0000008900d47202 */ /* 0x000fe40000000f00 */
[----:B------:R-:W1:Y:S01]  /*e000*/  LDSM.16.MT88.4 R136, [R222+0x9c00] ;  /* 0x009c0000de88783b */ /* 0x000e620000004200 */
[----:B------:R2:W3:Y:S02]  /*e010*/  MUFU.EX2 R28, R0 ;  /* 0x00000000001c7308 */ /* 0x0004e40000000800 */
[--C-:B--2---:R-:W-:Y:S01]  /*e020*/  FFMA.FTZ R0, R215, UR26, -R2.reuse ;  /* 0x0000001ad7007c23 */ /* 0x104fe20008010802 */
[----:B------:R-:W-:Y:S01]  /*e030*/  FFMA.FTZ R2, R219, UR26, -R2 ;  /* 0x0000001adb027c23 */ /* 0x000fe20008010802 */
[----:B---3--:R-:W-:Y:S01]  /*e040*/  F2FP.BF16.F32.PACK_AB R93, R28, R32 ;  /* 0x000000201c5d723e */ /* 0x008fe200000010ff */
[----:B------:R-:W-:-:S03]  /*e050*/  IMAD.MOV.U32 R219, RZ, RZ, R153 ;  /* 0x000000ffffdb7224 */ /* 0x000fc600078e0099 */
[----:B------:R2:W-:Y:S01]  /*e060*/  MUFU.EX2 R25, R0 ;  /* 0x0000000000197308 */ /* 0x0005e20000000800 */
[----:B------:R-:W-:Y:S02]  /*e070*/  MOV R215, R152 ;  /* 0x0000009800d77202 */ /* 0x000fe40000000f00 */
[----:B------:R-:W3:Y:S05]  /*e080*/  LDSM.16.MT88.4 R152, [R220+0xac00] ;  /* 0x00ac0000dc98783b */ /* 0x000eea0000004200 */
[----:B------:R4:W5:Y:S01]  /*e090*/  MUFU.EX2 R24, R2 ;  /* 0x0000000200187308 */ /* 0x0009620000000800 */
[----:B--2---:R-:W-:-:S07]  /*e0a0*/  FFMA.FTZ R0, R244, UR26, -R12 ;  /* 0x0000001af4007c23 */ /* 0x004fce000801080c */
[----:B------:R2:W3:Y:S01]  /*e0b0*/  MUFU.EX2 R26, R0 ;  /* 0x00000000001a7308 */ /* 0x0004e20000000800 */
[----:B----4-:R-:W-:Y:S02]  /*e0c0*/  MOV R2, R71 ;  /* 0x0000004700027202 */ /* 0x010fe40000000f00 */
[----:B------:R-:W-:Y:S01]  /*e0d0*/  HMMA.16816.F32.BF16 R68, R8, R16, R192 ;  /* 0x000000100844723c */ /* 0x000fe200000418c0 */
[----:B-----5:R-:W-:-:S05]  /*e0e0*/  F2FP.BF16.F32.PACK_AB R95, R24, R25 ;  /* 0x00000019185f723e */ /* 0x020fca00000010ff */
[----:B------:R-:W-:Y:S01]  /*e0f0*/  HMMA.16816.F32.BF16 R16, R8, R18, R184 ;  /* 0x000000120810723c */ /* 0x000fe200000418b8 */
[----:B------:R-:W-:Y:S02]  /*e100*/  MOV R193, R13 ;  /* 0x0000000d00c17202 */ /* 0x000fe40000000f00 */
[----:B------:R-:W-:Y:S01]  /*e110*/  MOV R194, R115 ;  /* 0x0000007300c27202 */ /* 0x000fe20000000f00 */
[----:B--2---:R-:W-:Y:S01]  /*e120*/  FFMA.FTZ R0, R242, UR26, -R12 ;  /* 0x0000001af2007c23 */ /* 0x004fe2000801080c */
[----:B------:R-:W-:Y:S01]  /*e130*/  MOV R195, R114 ;  /* 0x0000007200c37202 */ /* 0x000fe20000000f00 */
[C---:B-1----:R-:W-:Y:S02]  /*e140*/  HMMA.16816.F32.BF16 R140, R92.reuse, R138, R96 ;  /* 0x0000008a5c8c723c */ /* 0x042fe40000041860 */
[----:B------:R-:W-:Y:S01]  /*e150*/  FFMA.FTZ R8, R194, R45, R193 ;  /* 0x0000002dc2087223 */ /* 0x000fe200000100c1 */
[----:B------:R1:W-:Y:S03]  /*e160*/  MUFU.EX2 R13, R0 ;  /* 0x00000000000d7308 */ /* 0x0003e60000000800 */
[----:B------:R-:W-:Y:S01]  /*e170*/  FADD.FTZ R11, R30, R8 ;  /* 0x000000081e0b7221 */ /* 0x000fe20000010000 */
[----:B------:R-:W-:Y:S01]  /*e180*/  HMMA.16816.F32.BF16 R88, R92, R4, R88 ;  /* 0x000000045c58723c */ /* 0x000fe20000041858 */
[----:B------:R-:W-:-:S02]  /*e190*/  F2FP.BF16.F32.PACK_AB R96, R200, R201 ;  /* 0x000000c9c860723e */ /* 0x000fc400000010ff */
[----:B---3--:R-:W-:Y:S02]  /*e1a0*/  F2FP.BF16.F32.PACK_AB R97, R26, R53 ;  /* 0x000000351a61723e */ /* 0x008fe400000010ff */
[----:B------:R-:W-:Y:S01]  /*e1b0*/  F2FP.BF16.F32.PACK_AB R98, R196, R198 ;  /* 0x000000c6c462723e */ /* 0x000fe200000010ff */
[C---:B------:R-:W-:Y:S06]  /*e1c0*/  HMMA.16816.F32.BF16 R128, R92.reuse, R136, R160 ;  /* 0x000000885c80723c */ /* 0x040fec00000418a0 */
[----:B------:R-:W-:Y:S01]  /*e1d0*/  HMMA.16816.F32.BF16 R112, R92, R124, R176 ;  /* 0x0000007c5c70723c */ /* 0x000fe200000418b0 */
[----:B-1----:R-:W-:-:S04]  /*e1e0*/  FFMA.FTZ R0, R243, UR26, -R12 ;  /* 0x0000001af3007c23 */ /* 0x002fc8000801080c */
[----:B------:R1:W2:Y:S01]  /*e1f0*/  MUFU.EX2 R9, R0 ;  /* 0x0000000000097308 */ /* 0x0002a20000000800 */
[C---:B------:R-:W-:Y:S06]  /*e200*/  HMMA.16816.F32.BF16 R120, R92.reuse, R126, R188 ;  /* 0x0000007e5c78723c */ /* 0x040fec00000418bc */
[C---:B------:R-:W-:Y:S06]  /*e210*/  HMMA.16816.F32.BF16 R144, R92.reuse, R152, R144 ;  /* 0x000000985c90723c */ /* 0x040fec0000041890 */
[----:B------:R-:W-:Y:S01]  /*e220*/  HMMA.16816.F32.BF16 R156, R92, R154, R156 ;  /* 0x0000009a5c9c723c */ /* 0x000fe2000004189c */
[----:B-1----:R-:W-:Y:S01]  /*e230*/  FFMA.FTZ R0, R2, R44, R195 ;  /* 0x0000002c02007223 */ /* 0x002fe200000100c3 */
[----:B--2---:R-:W-:Y:S01]  /*e240*/  F2FP.BF16.F32.PACK_AB R99, R9, R13 ;  /* 0x0000000d0963723e */ /* 0x004fe200000010ff */
[----:B------:R-:W-:-:S03]  /*e250*/  FFMA.FTZ R2, R215, R14, R219 ;  /* 0x0000000ed7027223 */ /* 0x000fc600000100db */
[----:B------:R-:W-:Y:S01]  /*e260*/  HMMA.16816.F32.BF16 R160, R92, R168, R108 ;  /* 0x000000a85ca0723c */ /* 0x000fe2000004186c */
        /* <DEDUP_REMOVED lines=60> */
[----:B------:R-:W-:-:S03]  /*e630*/  FADD.FTZ R4, R196, R4 ;  /* 0x00000004c4047221 */ /* 0x000fc60000010000 */
[----:B------:R-:W-:Y:S01]  /*e640*/  FADD.FTZ R0, R24, R0 ;  /* 0x0000000018007221 */ /* 0x000fe20000010000 */
[----:B------:R-:W-:Y:S01]  /*e650*/  HMMA.16816.F32.BF16 R76, R92, R82, R76 ;  /* 0x000000525c4c723c */ /* 0x000fe2000004184c */
[----:B------:R1:W-:Y:S04]  /*e660*/  STL [R1+0x14], R4 ;  /* 0x0000140401007387 */ /* 0x0003e80000100800 */
        /* <DEDUP_REMOVED lines=14> */
[----:B-1----:R-:W-:-:S15]  /*e750*/  HMMA.16816.F32.BF16 R96, R96, R6, R20 ;  /* 0x000000066060723c */ /* 0x002fde0000041814 */
[----:B------:R-:W-:-:S09]  /*e760*/  NOP ;  /* 0x0000000000007918 */ /* 0x000fd20000000000 */
.L_x_169:
[----:B------:R-:W-:-:S06]  /*e770*/  UISETP.GT.AND UP0, UPT, UR24, UR15, UPT ;  /* 0x0000000f1800728c */ /* 0x000fcc000bf04270 */
[----:B------:R-:W-:-:S13]  /*e780*/  PLOP3.LUT P0, PT, PT, PT, UP0, 0x80, 0x0 ;  /* 0x000000000000781c */ /* 0x000fda0003f0f008 */
[----:B------:R-:W-:Y:S05]  /*e790*/  @!P0 BRA `(.L_x_172) ;  /* 0x00000040002c8947 */ /* 0x000fea0003800000 */
[----:B------:R-:W2:Y:S01]  /*e7a0*/  LDL.LU.64 R6, [R1] ;  /* 0x0000000001067983 */ /* 0x000ea20000300a00 */
[----:B------:R-:W-:Y:S01]  /*e7b0*/  MOV R100, R104 ;  /* 0x0000006800647202 */ /* 0x000fe20000000f00 */
[----:B------:R-:W-:Y:S01]  /*e7c0*/  IMAD.MOV.U32 R107, RZ, RZ, R102 ;  /* 0x000000ffff6b7224 */ /* 0x000fe200078e0066 */
[----:B------:R-:W-:Y:S01]  /*e7d0*/  MOV R3, R105 ;  /* 0x0000006900037202 */ /* 0x000fe20000000f00 */
[----:B------:R-:W2:Y:S01]  /*e7e0*/  LDL.LU.64 R4, [R1+0x18] ;  /* 0x0000180001047983 */ /* 0x000ea20000300a00 */
[----:B------:R-:W-:Y:S01]  /*e7f0*/  MOV R106, R103 ;  /* 0x00000067006a7202 */ /* 0x000fe20000000f00 */
[----:B------:R-:W-:Y:S02]  /*e800*/  USHF.L.U64.HI UR5, UR9, 0x1, UR8 ;  /* 0x0000000109057899 */ /* 0x000fe40008010208 */
[----:B------:R-:W-:Y:S01]  /*e810*/  USHF.L.U32 UR13, UR9, 0x1, URZ ;  /* 0x00000001090d7899 */ /* 0x000fe2000800063f */
[----:B------:R-:W-:Y:S01]  /*e820*/  ULDC UR4, c[0x0][0x2ec] ;  /* 0x0000bb0000047ab9 */ /* 0x000fe20000000800 */
[----:B------:R-:W-:Y:S01]  /*e830*/  ULDC.64 UR6, c[0x0][0x218] ;  /* 0x0000860000067ab9 */ /* 0x000fe20000000a00 */
[----:B------:R-:W-:Y:S01]  /*e840*/  ULDC.64 UR10, c[0x0][0x220] ;  /* 0x00008800000a7ab9 */ /* 0x000fe20000000a00 */
[----:B------:R-:W-:Y:S01]  /*e850*/  ULDC.64 UR8, c[0x0][0x248] ;  /* 0x0000920000087ab9 */ /* 0x000fe20000000a00 */
[----:B--2---:R-:W-:-:S05]  /*e860*/  IMAD.MOV.U32 R5, RZ, RZ, R7 ;  /* 0x000000ffff057224 */ /* 0x004fca00078e0007 */
[----:B------:R1:W-:Y:S01]  /*e870*/  STL.64 [R1+0x18], R4 ;  /* 0x0000180401007387 */ /* 0x0003e20000100a00 */
[----:B------:R-:W-:Y:S05]  /*e880*/  BRA `(.L_x_173) ;  /* 0x0000000000707947 */ /* 0x000fea0003800000 */
.L_x_175:
[----:B------:R-:W2:Y:S01]  /*e890*/  LDL.64 R204, [R1+0x28] ;  /* 0x0000280001cc7983 */ /* 0x000ea20000100a00 */
[----:B------:R-:W-:Y:S03]  /*e8a0*/  UIADD3 UR25, UR24, -0x2, URZ ;  /* 0xfffffffe18197890 */ /* 0x000fe6000fffe03f */
[----:B------:R-:W3:Y:S01]  /*e8b0*/  LDL.64 R202, [R1+0x20] ;  /* 0x0000200001ca7983 */ /* 0x000ee20000100a00 */
[----:B------:R-:W-:Y:S02]  /*e8c0*/  USHF.R.S32.HI UR24, URZ, 0x1f, UR25 ;  /* 0x0000001f3f187899 */ /* 0x000fe40008011419 */
[----:B------:R-:W-:Y:S02]  /*e8d0*/  UIMAD.WIDE.U32 UR26, UR25, UR8, URZ ;  /* 0x00000008191a72a5 */ /* 0x000fe4000f8e003f */
[----:B------:R-:W-:Y:S04]  /*e8e0*/  UIMAD UR24, UR24, UR8, URZ ;  /* 0x00000008181872a4 */ /* 0x000fe8000f8e023f */
[----:B------:R-:W-:Y:S01]  /*e8f0*/  UIMAD UR24, UR25, UR9, UR24 ;  /* 0x00000009191872a4 */ /* 0x000fe2000f8e0218 */
[----:B------:R-:W-:Y:S02]  /*e900*/  IMAD.U32 R7, RZ, RZ, UR26 ;  /* 0x0000001aff077e24 */ /* 0x000fe4000f8e00ff */
[----:B------:R-:W-:Y:S01]  /*e910*/  IMAD.U32 R8, RZ, RZ, UR26 ;  /* 0x0000001aff087e24 */ /* 0x000fe2000f8e00ff */
[----:B------:R-:W-:Y:S06]  /*e920*/  UIADD3 UR24, UR27, UR24, URZ ;  /* 0x000000181b187290 */ /* 0x000fec000fffe03f */
[----:B------:R-:W-:Y:S01]  /*e930*/  IMAD.U32 R6, RZ, RZ, UR24 ;  /* 0x00000018ff067e24 */ /* 0x000fe2000f8e00ff */
[----:B--2---:R-:W-:Y:S04]  /*e940*/  LEA R7, P0, R7, R204, 0x6 ;  /* 0x000000cc07077211 */ /* 0x004fe800078030ff */
[----:B---3--:R-:W-:Y:S02]  /*e950*/  LEA.HI.X R8, R8, R203, R6, 0x6, P0 ;  /* 0x000000cb08087211 */ /* 0x008fe400000f3406 */
[C---:B------:R-:W-:Y:S04]  /*e960*/  LEA R6, P0, R7.reuse, UR6, 0x1 ;  /* 0x0000000607067c11 */ /* 0x040fe8000f8008ff */
[----:B------:R-:W-:Y:S02]  /*e970*/  LEA.HI.X R7, R7, UR7, R8, 0x1, P0 ;  /* 0x0000000707077c11 */ /* 0x000fe400080f0c08 */
[----:B------:R-:W-:Y:S03]  /*e980*/  IADD3 R8, P0, R6, UR21, RZ ;  /* 0x0000001506087c10 */ /* 0x000fe6000ff1e0ff */
[----:B------:R-:W-:Y:S01]  /*e990*/  @!PT LDS RZ, [RZ] ;  /* 0x00000000fffff984 */ /* 0x000fe20000000800 */
[----:B------:R-:W-:Y:S01]  /*e9a0*/  @!PT LDS RZ, [RZ] ;  /* 0x00000000fffff984 */ /* 0x000fe20000000800 */
[----:B------:R-:W-:Y:S01]  /*e9b0*/  @!PT LDS RZ, [RZ] ;  /* 0x00000000fffff984 */ /* 0x000fe20000000800 */
[----:B------:R1:W-:Y:S01]  /*e9c0*/  LDGSTS.E.BYPASS.LTC128B.128 [R234+0x6000], desc[UR18][R6.64] ;  /* 0x0600000006ea7fae */ /* 0x0003e2000b901d52 */
[----:B------:R-:W-:Y:S03]  /*e9d0*/  IADD3.X R9, R7, UR20, RZ, P0, !PT ;  /* 0x0000001407097c10 */ /* 0x000fe600087fe4ff */
[----:B------:R1:W-:Y:S04]  /*e9e0*/  LDGSTS.E.BYPASS.LTC128B.128 [R234+0x7000], desc[UR18][R6.64+0x40] ;  /* 0x0700004006ea7fae */ /* 0x0003e8000b901d52 */
[----:B------:R1:W-:Y:S04]  /*e9f0*/  LDGSTS.E.BYPASS.LTC128B.128 [R234+0x8000], desc[UR18][R6.64+0x80] ;  /* 0x0800008006ea7fae */ /* 0x0003e8000b901d52 */
[----:B------:R1:W-:Y:S04]  /*ea00*/  LDGSTS.E.BYPASS.LTC128B.128 [R234+0x6800], desc[UR18][R8.64] ;  /* 0x0680000008ea7fae */ /* 0x0003e8000b901d52 */
[----:B------:R1:W-:Y:S04]  /*ea10*/  LDGSTS.E.BYPASS.LTC128B.128 [R234+0x7800], desc[UR18][R8.64+0x40] ;  /* 0x0780004008ea7fae */ /* 0x0003e8000b901d52 */
[----:B------:R1:W-:Y:S04]  /*ea20*/  LDGSTS.E.BYPASS.LTC128B.128 [R234+0x8800], desc[UR18][R8.64+0x80] ;  /* 0x0880008008ea7fae */ /* 0x0003e8000b901d52 */
[----:B------:R-:W0:Y:S01]  /*ea30*/  LDGDEPBAR ;  /* 0x00000000000079af */ /* 0x000e220000000000 */
[----:B------:R-:W-:Y:S05]  /*ea40*/  BRA `(.L_x_174) ;  /* 0x0000001400e07947 */ /* 0x000fea0003800000 */
.L_x_173:
[----:B-12---:R-:W2:Y:S01]  /*ea50*/  LDL.64 R4, [R1+0x18] ;  /* 0x0000180001047983 */ /* 0x006ea20000100a00 */
[----:B------:R-:W-:Y:S04]  /*ea60*/  DEPBAR.LE SB0, 0x0 ;  /* 0x000080000000791a */ /* 0x000fe80000000000 */
[----:B------:R-:W-:Y:S01]  /*ea70*/  UIADD3 UR12, UR24, -0x1, URZ ;  /* 0xffffffff180c7890 */ /* 0x000fe2000fffe03f */
[----:B------:R-:W-:Y:S03]  /*ea80*/  BAR.SYNC.DEFER_BLOCKING 0x0 ;  /* 0x0000000000007b1d */ /* 0x000fe60000010000 */
[----:B------:R-:W-:Y:S02]  /*ea90*/  USHF.R.S32.HI UR26, URZ, 0x1f, UR12 ;  /* 0x0000001f3f1a7899 */ /* 0x000fe4000801140c */
[----:B------:R-:W-:Y:S01]  /*eaa0*/  UIMAD UR25, UR22, UR12, URZ ;  /* 0x0000000c161972a4 */ /* 0x000fe2000f8e023f */
[----:B------:R-:W-:Y:S01]  /*eab0*/  IMAD.U32 R6, RZ, RZ, UR12 ;  /* 0x0000000cff067e24 */ /* 0x000fe2000f8e00ff */
[----:B------:R-:W-:Y:S02]  /*eac0*/  UISETP.GT.AND UP0, UPT, UR12, UR15, UPT ;  /* 0x0000000f0c00728c */ /* 0x000fe4000bf04270 */
[----:B------:R-:W-:Y:S01]  /*ead0*/  UIMAD UR25, UR26, UR23, UR25 ;  /* 0x000000171a1972a4 */ /* 0x000fe2000f8e0219 */
[----:B--2---:R-:W-:Y:S01]  /*eae0*/  IMAD.WIDE.U32 R6, R6, UR23, R4 ;  /* 0x0000001706067c25 */ /* 0x004fe2000f8e0004 */
[----:B------:R-:W1:Y:S04]  /*eaf0*/  S2R R2, SR_TID.X ;  /* 0x0000000000027919 */ /* 0x000e680000002100 */
[----:B------:R-:W-:Y:S01]  /*eb00*/  VIADD R0, R7, UR25 ;  /* 0x0000001907007c36 */ /* 0x000fe20008000000 */
[C---:B------:R-:W-:Y:S04]  /*eb10*/  LEA R4, P0, R6.reuse, UR10, 0x1 ;  /* 0x0000000a06047c11 */ /* 0x040fe8000f8008ff */
[----:B------:R-:W-:Y:S01]  /*eb20*/  LEA.HI.X R5, R6, UR11, R0, 0x1, P0 ;  /* 0x0000000b06057c11 */ /* 0x000fe200080f0c00 */
[----:B------:R-:W-:Y:S01]  /*eb30*/  IMAD.U32 R0, RZ, RZ, UR12 ;  /* 0x0000000cff007e24 */ /* 0x000fe2000f8e00ff */
[----:B------:R-:W-:Y:S03]  /*eb40*/  IADD3 R6, P0, R4, UR13, RZ ;  /* 0x0000000d04067c10 */ /* 0x000fe6000ff1e0ff */
[----:B------:R-:W-:Y:S01]  /*eb50*/  @!PT LDS RZ, [RZ] ;  /* 0x00000000fffff984 */ /* 0x000fe20000000800 */
[----:B------:R-:W-:Y:S01]  /*eb60*/  @!PT LDS RZ, [RZ] ;  /* 0x00000000fffff984 */ /* 0x000fe20000000800 */
[----:B------:R-:W-:Y:S01]  /*eb70*/  @!PT LDS RZ, [RZ] ;  /* 0x00000000fffff984 */ /* 0x000fe20000000800 */
[----:B------:R-:W-:Y:S01]  /*eb80*/  LDGSTS.E.BYPASS.LTC128B.128 [R234+0x9000], desc[UR18][R4.64] ;  /* 0x0900000004ea7fae */ /* 0x000fe2000b901d52 */
[----:B------:R-:W-:Y:S07]  /*eb90*/  IADD3.X R7, R5, UR5, RZ, P0, !PT ;  /* 0x0000000505077c10 */ /* 0x000fee00087fe4ff */
[----:B------:R-:W-:Y:S08]  /*eba0*/  LDGSTS.E.BYPASS.LTC128B.128 [R234+0xa000], desc[UR18][R4.64+0x40] ;  /* 0x0a00004004ea7fae */ /* 0x000ff0000b901d52 */
[----:B------:R-:W-:Y:S01]  /*ebb0*/  LDGSTS.E.BYPASS.LTC128B.128 [R234+0xb000], desc[UR18][R4.64+0x80] ;  /* 0x0b00008004ea7fae */ /* 0x000fe2000b901d52 */
[----:B-1----:R-:W-:Y:S07]  /*ebc0*/  IMAD.SHL.U32 R2, R2, 0x2, RZ ;  /* 0x0000000202027824 */ /* 0x002fee00078e00ff */
[----:B------:R-:W-:Y:S01]  /*ebd0*/  LDGSTS.E.BYPASS.LTC128B.128 [R234+0x9800], desc[UR18][R6.64] ;  /* 0x0980000006ea7fae */ /* 0x000fe2000b901d52 */
[----:B------:R-:W-:Y:S05]  /*ebe0*/  LOP3.LUT R2, R2, 0x6, RZ, 0xc0, !PT ;  /* 0x0000000602027812 */ /* 0x000fea00078ec0ff */
[----:B------:R-:W-:Y:S02]  /*ebf0*/  IMAD R0, R0, 0x40, R2 ;  /* 0x0000004000007824 */ /* 0x000fe400078e0202 */
[----:B------:R-:W-:Y:S02]  /*ec00*/  LDGSTS.E.BYPASS.LTC128B.128 [R234+0xa800], desc[UR18][R6.64+0x40] ;  /* 0x0a80004006ea7fae */ /* 0x000fe4000b901d52 */
[C---:B------:R-:W-:Y:S01]  /*ec10*/  VIADD R2, R0.reuse, 0x1 ;  /* 0x0000000100027836 */ /* 0x040fe20000000000 */
[C---:B------:R-:W-:Y:S02]  /*ec20*/  ISETP.GE.AND P4, PT, R0.reuse, R228, PT ;  /* 0x000000e40000720c */ /* 0x040fe40003f86270 */
[C---:B------:R-:W-:Y:S02]  /*ec30*/  ISETP.GE.AND P0, PT, R0.reuse, R227, PT ;  /* 0x000000e30000720c */ /* 0x040fe40003f06270 */
[C---:B------:R-:W-:Y:S01]  /*ec40*/  ISETP.GE.OR P4, PT, R0.reuse, R233, !P4 ;  /* 0x000000e90000720c */ /* 0x040fe20006786670 */
[----:B------:R1:W-:Y:S01]  /*ec50*/  LDGSTS.E.BYPASS.LTC128B.128 [R234+0xb800], desc[UR18][R6.64+0x80] ;  /* 0x0b80008006ea7fae */ /* 0x0003e2000b901d52 */
[----:B------:R-:W-:Y:S02]  /*ec60*/  ISETP.GE.OR P0, PT, R0, R232, !P0 ;  /* 0x000000e80000720c */ /* 0x000fe40004706670 */
[C---:B------:R-:W-:Y:S02]  /*ec70*/  ISETP.GE.AND P3, PT, R2.reuse, R228, PT ;  /* 0x000000e40200720c */ /* 0x040fe40003f66270 */
[C---:B------:R-:W-:Y:S02]  /*ec80*/  ISETP.GE.AND P2, PT, R2.reuse, R227, PT ;  /* 0x000000e30200720c */ /* 0x040fe40003f46270 */
[C---:B------:R-:W-:Y:S01]  /*ec90*/  ISETP.GE.OR P3, PT, R2.reuse, R233, !P3 ;  /* 0x000000e90200720c */ /* 0x040fe20005f66670 */
[----:B------:R-:W-:Y:S01]  /*eca0*/  LDSM.16.M88.4 R64, [R224] ;  /* 0x00000000e040783b */ /* 0x000fe20000000200 */
[C---:B------:R-:W-:Y:S02]  /*ecb0*/  ISETP.GE.OR P2, PT, R2.reuse, R232, !P2 ;  /* 0x000000e80200720c */ /* 0x040fe40005746670 */
[C---:B------:R-:W-:Y:S02]  /*ecc0*/  ISETP.GE.AND P6, PT, R2.reuse, R229, PT ;  /* 0x000000e50200720c */ /* 0x040fe40003fc6270 */
[C---:B------:R-:W-:Y:S02]  /*ecd0*/  ISETP.GE.AND P1, PT, R2.reuse, R226, PT ;  /* 0x000000e20200720c */ /* 0x040fe40003f26270 */
[C---:B------:R-:W-:Y:S01]  /*ece0*/  ISETP.GE.OR P6, PT, R2.reuse, R231, !P6 ;  /* 0x000000e70200720c */ /* 0x040fe200077c6670 */
[----:B------:R-:W1:Y:S01]  /*ecf0*/  LDSM.16.M88.4 R16, [R221+0x6000] ;  /* 0x00600000dd10783b */ /* 0x000e620000000200 */
[----:B------:R-:W-:Y:S01]  /*ed00*/  ISETP.GE.OR P1, PT, R2, R230, !P1 ;  /* 0x000000e60200720c */ /* 0x000fe20004f26670 */
[----:B------:R-:W-:Y:S05]  /*ed10*/  VIADD R2, R0, 0x8 ;  /* 0x0000000800027836 */ /* 0x000fea0000000000 */
[C---:B------:R-:W-:Y:S01]  /*ed20*/  ISETP.GE.AND P5, PT, R2.reuse, R228, PT ;  /* 0x000000e40200720c */ /* 0x040fe20003fa6270 */
[----:B------:R-:W2:Y:S03]  /*ed30*/  LDSM.16.M88.4 R60, [R224+0x1000] ;  /* 0x00100000e03c783b */ /* 0x000ea60000000200 */
[----:B------:R-:W-:Y:S05]  /*ed40*/  ISETP.GE.OR P5, PT, R2, R233, !P5 ;  /* 0x000000e90200720c */ /* 0x000fea0006fa6670 */
        /* <DEDUP_REMOVED lines=17> */
[----:B------:R-:W-:Y:S05]  /*ee60*/  LDSM.16.M88.4 R196, [R221+0x7000] ;  /* 0x00700000ddc4783b */ /* 0x000fea0000000200 */
        /* <DEDUP_REMOVED lines=9> */
[C---:B------:R-:W-:Y:S05]  /*ef00*/  HMMA.16816.F32.BF16 R56, R60.reuse, R108, RZ ;  /* 0x0000006c3c38723c */ /* 0x040fea00000418ff */
[----:B------:R-:W-:Y:S01]  /*ef10*/  LDSM.16.M88.4 R216, [R223+0x8000] ;  /* 0x00800000dfd8783b */ /* 0x000fe20000000200 */
        /* <DEDUP_REMOVED lines=18> */
[-C--:B----4-:R-:W-:Y:S06]  /*f040*/  HMMA.16816.F32.BF16 R52, R176, R108.reuse, R52 ;  /* 0x0000006cb034723c */ /* 0x090fec0000041834 */
[C---:B------:R-:W-:Y:S06]  /*f050*/  HMMA.16816.F32.BF16 R56, R184.reuse, R108, R56 ;  /* 0x0000006cb838723c */ /* 0x040fec0000041838 */
[-C--:B------:R-:W-:Y:S01]  /*f060*/  HMMA.16816.F32.BF16 R60, R184, R110.reuse, R60 ;  /* 0x0000006eb83c723c */ /* 0x080fe2000004183c */
[----:B------:R-:W-:Y:S05]  /*f070*/  LDSM.16.M88.4 R184, [R225+0x3000] ;  /* 0x00300000e1b8783b */ /* 0x000fea0000000200 */
[----:B------:R-:W-:Y:S03]  /*f080*/  HMMA.16816.F32.BF16 R64, R176, R110, R64 ;  /* 0x0000006eb040723c */ /* 0x000fe60000041840 */
[----:B------:R-:W-:Y:S03]  /*f090*/  LDSM.16.M88.4 R108, [R225+0x2000] ;  /* 0x00200000e16c783b */ /* 0x000fe60000000200 */
[-C--:B-1----:R-:W-:Y:S05]  /*f0a0*/  HMMA.16816.F32.BF16 R4, R180, R196.reuse, R4 ;  /* 0x000000c4b404723c */ /* 0x082fea0000041804 */
[----:B------:R-:W1:Y:S01]  /*f0b0*/  LDSM.16.M88.4 R176, [R223+0x7000] ;  /* 0x00700000dfb0783b */ /* 0x000e620000000200 */
[C---:B------:R-:W-:Y:S06]  /*f0c0*/  HMMA.16816.F32.BF16 R8, R200.reuse, R196, R8 ;  /* 0x000000c4c808723c */ /* 0x040fec0000041808 */
[-C--:B------:R-:W-:Y:S06]  /*f0d0*/  HMMA.16816.F32.BF16 R12, R200, R198.reuse, R12 ;  /* 0x000000c6c80c723c */ /* 0x080fec000004180c */
[C---:B------:R-:W-:Y:S01]  /*f0e0*/  HMMA.16816.F32.BF16 R16, R180.reuse, R198, R16 ;  /* 0x000000c6b410723c */ /* 0x040fe20000041810 */
[----:B------:R-:W4:Y:S05]  /*f0f0*/  LDSM.16.M88.4 R196, [R223+0x7400] ;  /* 0x00740000dfc4783b */ /* 0x000f2a0000000200 */
[-C--:B------:R-:W-:Y:S06]  /*f100*/  HMMA.16816.F32.BF16 R20, R180, R204.reuse, R20 ;  /* 0x000000ccb414723c */ /* 0x080fec0000041814 */
[C---:B------:R-:W-:Y:S06]  /*f110*/  HMMA.16816.F32.BF16 R24, R200.reuse, R204, R24 ;  /* 0x000000ccc818723c */ /* 0x040fec0000041818 */
[-C--:B------:R-:W-:Y:S06]  /*f120*/  HMMA.16816.F32.BF16 R28, R200, R206.reuse, R28 ;  /* 0x000000cec81c723c */ /* 0x080fec000004181c */
[C---:B------:R-:W-:Y:S01]  /*f130*/  HMMA.16816.F32.BF16 R32, R180.reuse, R206, R32 ;  /* 0x000000ceb420723c */ /* 0x040fe20000041820 */
[----:B------:R-:W5:Y:S05]  /*f140*/  LDSM.16.M88.4 R204, [R223+0x7800] ;  /* 0x00780000dfcc783b */ /* 0x000f6a0000000200 */
        /* <DEDUP_REMOVED lines=11> */
[-C--:B-1----:R-:W-:Y:S05]  /*f200*/  HMMA.16816.F32.BF16 R4, R108, R176.reuse, R4 ;  /* 0x000000b06c04723c */ /* 0x082fea0000041804 */
[----:B------:R-:W1:Y:S01]  /*f210*/  LDSM.16.M88.4 R192, [R221+0x8000] ;  /* 0x00800000ddc0783b */ /* 0x000e620000000200 */
        /* <DEDUP_REMOVED lines=8> */
[----:B------:R-:W4:Y:S05]  /*f2a0*/  LDSM.16.M88.4 R196, [R221+0x8800] ;  /* 0x00880000ddc4783b */ /* 0x000f2a0000000200 */
[-C--:B-----5:R-:W-:Y:S06]  /*f2b0*/  HMMA.16816.F32.BF16 R36, R108, R204.reuse, R36 ;  /* 0x000000cc6c24723c */ /* 0x0a0fec0000041824 */
[C---:B------:R-:W-:Y:S06]  /*f2c0*/  HMMA.16816.F32.BF16 R40, R184.reuse, R204, R40 ;  /* 0x000000ccb828723c */ /* 0x040fec0000041828 */
[-C--:B------:R-:W-:Y:S06]  /*f2d0*/  HMMA.16816.F32.BF16 R44, R184, R206.reuse, R44 ;  /* 0x000000ceb82c723c */ /* 0x080fec000004182c */
[C---:B------:R-:W-:Y:S06]  /*f2e0*/  HMMA.16816.F32.BF16 R48, R108.reuse, R206, R48 ;  /* 0x000000ce6c30723c */ /* 0x040fec0000041830 */
[-C--:B--2---:R-:W-:Y:S06]  /*f2f0*/  HMMA.16816.F32.BF16 R52, R108, R180.reuse, R52 ;  /* 0x000000b46c34723c */ /* 0x084fec0000041834 */
[C---:B------:R-:W-:Y:S06]  /*f300*/  HMMA.16816.F32.BF16 R56, R184.reuse, R180, R56 ;  /* 0x000000b4b838723c */ /* 0x040fec0000041838 */
[-C--:B------:R-:W-:Y:S06]  /*f310*/  HMMA.16816.F32.BF16 R60, R184, R182.reuse, R60 ;  /* 0x000000b6b83c723c */ /* 0x080fec000004183c */
[----:B------:R-:W-:Y:S01]  /*f320*/  HMMA.16816.F32.BF16 R64, R108, R182, R64 ;  /* 0x000000b66c40723c */ /* 0x000fe20000041840 */
[----:B------:R-:W2:Y:S05]  /*f330*/  LDSM.16.M88.4 R108, [R225+0x5000] ;  /* 0x00500000e16c783b */ /* 0x000eaa0000000200 */
[-C--:B-1----:R-:W-:Y:S06]  /*f340*/  HMMA.16816.F32.BF16 R4, R188, R192.reuse, R4 ;  /* 0x000000c0bc04723c */ /* 0x082fec0000041804 */
[C---:B---3--:R-:W-:Y:S06]  /*f350*/  HMMA.16816.F32.BF16 R8, R176.reuse, R192, R8 ;  /* 0x000000c0b008723c */ /* 0x048fec0000041808 */
[-C--:B------:R-:W-:Y:S06]  /*f360*/  HMMA.16816.F32.BF16 R12, R176, R194.reuse, R12 ;  /* 0x000000c2b00c723c */ /* 0x080fec000004180c */
[C---:B------:R-:W-:Y:S06]  /*f370*/  HMMA.16816.F32.BF16 R16, R188.reuse, R194, R16 ;  /* 0x000000c2bc10723c */ /* 0x040fec0000041810 */
[-C--:B------:R-:W-:Y:S06]  /*f380*/  HMMA.16816.F32.BF16 R20, R188, R200.reuse, R20 ;  /* 0x000000c8bc14723c */ /* 0x080fec0000041814 */
        /* <DEDUP_REMOVED lines=9> */
[-C--:B------:R-:W-:Y:S01]  /*f420*/  HMMA.16816.F32.BF16 R60, R176, R210.reuse, R60 ;  /* 0x000000d2b03c723c */ /* 0x080fe2000004183c */
[----:B------:R-:W1:Y:S05]  /*f430*/  LDSM.16.M88.4 R176, [R223+0x8400] ;  /* 0x00840000dfb0783b */ /* 0x000e6a0000000200 */
[----:B------:R-:W-:Y:S06]  /*f440*/  HMMA.16816.F32.BF16 R64, R188, R210, R64 ;  /* 0x000000d2bc40723c */ /* 0x000fec0000041840 */
[-C--:B------:R-:W-:Y:S06]  /*f450*/  HMMA.16816.F32.BF16 R4, R212, R216.reuse, R4 ;  /* 0x000000d8d404723c */ /* 0x080fec0000041804 */
[C---:B--2---:R-:W-:Y:S06]  /*f460*/  HMMA.16816.F32.BF16 R8, R108.reuse, R216, R8 ;  /* 0x000000d86c08723c */ /* 0x044fec0000041808 */
[-C--:B------:R-:W-:Y:S06]  /*f470*/  HMMA.16816.F32.BF16 R12, R108, R218.reuse, R12 ;  /* 0x000000da6c0c723c */ /* 0x080fec000004180c */
[C---:B------:R-:W-:Y:S06]  /*f480*/  HMMA.16816.F32.BF16 R16, R212.reuse, R218, R16 ;  /* 0x000000dad410723c */ /* 0x040fec0000041810 */
[----:B------:R-:W-:Y:S02]  /*f490*/  FSEL R102, R4, -INF , !P4 ;  /* 0xff80000004667808 */ /* 0x000fe40006000000 */
[C---:B------:R-:W-:Y:S03]  /*f4a0*/  ISETP.GE.AND P4, PT, R0.reuse, R229, PT ;  /* 0x000000e50000720c */ /* 0x040fe60003f86270 */
[----:B------:R-:W-:Y:S01]  /*f4b0*/  FSEL R183, R5, -INF , !P3 ;  /* 0xff80000005b77808 */ /* 0x000fe20005800000 */
[-C--:B-1----:R-:W-:Y:S03]  /*f4c0*/  HMMA.16816.F32.BF16 R20, R212, R176.reuse, R20 ;  /* 0x000000b0d414723c */ /* 0x082fe60000041814 */
[----:B------:R-:W-:Y:S02]  /*f4d0*/  ISETP.GE.OR P4, PT, R0, R231, !P4 ;  /* 0x000000e70000720c */ /* 0x000fe40006786670 */
[----:B------:R-:W-:Y:S01]  /*f4e0*/  FSEL R101, R6, -INF , !P0 ;  /* 0xff80000006657808 */ /* 0x000fe20004000000 */
[C---:B------:R-:W-:Y:S04]  /*f4f0*/  HMMA.16816.F32.BF16 R24, R108.reuse, R176, R24 ;  /* 0x000000b06c18723c */ /* 0x040fe80000041818 */
[C---:B------:R-:W-:Y:S02]  /*f500*/  ISETP.GE.AND P3, PT, R0.reuse, R226, PT ;  /* 0x000000e20000720c */ /* 0x040fe40003f66270 */
[----:B------:R-:W-:Y:S01]  /*f510*/  FSEL R182, R7, -INF , !P2 ;  /* 0xff80000007b67808 */ /* 0x000fe20005000000 */
[-C--:B------:R-:W-:Y:S01]  /*f520*/  HMMA.16816.F32.BF16 R28, R108, R178.reuse, R28 ;  /* 0x000000b26c1c723c */ /* 0x080fe2000004181c */
[----:B------:R-:W1:Y:S02]  /*f530*/  LDSM.16.M88.4 R4, [R223+0x8800] ;  /* 0x00880000df04783b */ /* 0x000e640000000200 */
[----:B------:R-:W-:Y:S02]  /*f540*/  ISETP.GE.OR P3, PT, R0, R230, !P3 ;  /* 0x000000e60000720c */ /* 0x000fe40005f66670 */
[----:B------:R-:W-:Y:S01]  /*f550*/  FSEL R180, R8, -INF , !P4 ;  /* 0xff80000008b47808 */ /* 0x000fe20006000000 */
[C---:B------:R-:W-:Y:S04]  /*f560*/  HMMA.16816.F32.BF16 R32, R212.reuse, R178, R32 ;  /* 0x000000b2d420723c */ /* 0x040fe80000041820 */
[----:B------:R-:W-:Y:S02]  /*f570*/  ISETP.GE.AND P0, PT, R2, R229, PT ;  /* 0x000000e50200720c */ /* 0x000fe40003f06270 */
[----:B------:R-:W-:Y:S02]  /*f580*/  FSEL R184, R9, -INF , !P6 ;  /* 0xff80000009b87808 */ /* 0x000fe40007000000 */
[----:B------:R-:W-:Y:S02]  /*f590*/  FSEL R181, R10, -INF , !P3 ;  /* 0xff8000000ab57808 */ /* 0x000fe40005800000 */
[C---:B------:R-:W-:Y:S02]  /*f5a0*/  ISETP.GE.AND P2, PT, R2.reuse, R226, PT ;  /* 0x000000e20200720c */ /* 0x040fe40003f46270 */
[----:B------:R-:W-:Y:S02]  /*f5b0*/  FSEL R185, R11, -INF , !P1 ;  /* 0xff8000000bb97808 */ /* 0x000fe40004800000 */
[C---:B------:R-:W-:Y:S01]  /*f5c0*/  ISETP.GE.AND P4, PT, R2.reuse, R227, PT ;  /* 0x000000e30200720c */ /* 0x040fe20003f86270 */
[----:B------:R-:W2:Y:S01]  /*f5d0*/  LDSM.16.M88.4 R8, [R223+0x8c00] ;  /* 0x008c0000df08783b */ /* 0x000ea20000000200 */
[C---:B------:R-:W-:Y:S01]  /*f5e0*/  ISETP.GE.OR P0, PT, R2.reuse, R231, !P0 ;  /* 0x000000e70200720c */ /* 0x040fe20004706670 */
[----:B------:R-:W-:Y:S04]  /*f5f0*/  DEPBAR.LE SB0, 0x0 ;  /* 0x000080000000791a */ /* 0x000fe80000000000 */
[----:B------:R-:W-:Y:S01]  /*f600*/  BAR.SYNC.DEFER_BLOCKING 0x0 ;  /* 0x0000000000007b1d */ /* 0x000fe20000010000 */
[C---:B------:R-:W-:Y:S02]  /*f610*/  ISETP.GE.OR P2, PT, R2.reuse, R230, !P2 ;  /* 0x000000e60200720c */ /* 0x040fe40005746670 */
[----:B------:R-:W-:Y:S01]  /*f620*/  ISETP.GE.OR P4, PT, R2, R232, !P4 ;  /* 0x000000e80200720c */ /* 0x000fe20006786670 */
[----:B------:R-:W-:Y:S01]  /*f630*/  VIADD R2, R0, 0x9 ;  /* 0x0000000900027836 */ /* 0x000fe20000000000 */
[----:B------:R-:W-:Y:S02]  /*f640*/  FSEL R12, R12, -INF , !P0 ;  /* 0xff8000000c0c7808 */ /* 0x000fe40004000000 */
[----:B------:R-:W-:Y:S02]  /*f650*/  FSEL R14, R14, -INF , !P2 ;  /* 0xff8000000e0e7808 */ /* 0x000fe40005000000 */
[C---:B------:R-:W-:Y:S02]  /*f660*/  ISETP.GE.AND P3, PT, R2.reuse, R229, PT ;  /* 0x000000e50200720c */ /* 0x040fe40003f66270 */
[C---:B------:R-:W-:Y:S01]  /*f670*/  ISETP.GE.AND P1, PT, R2.reuse, R226, PT ;  /* 0x000000e20200720c */ /* 0x040fe20003f26270 */
[-C--:B-1----:R-:W-:Y:S05]  /*f680*/  HMMA.16816.F32.BF16 R36, R212, R4.reuse, R36 ;  /* 0x00000004d424723c */ /* 0x082fea0000041824 */
[C---:B------:R-:W-:Y:S01]  /*f690*/  ISETP.GE.AND P6, PT, R2.reuse, R228, PT ;  /* 0x000000e40200720c */ /* 0x040fe20003fc6270 */
[C---:B------:R-:W-:Y:S04]  /*f6a0*/  HMMA.16816.F32.BF16 R40, R108.reuse, R4, R40 ;  /* 0x000000046c28723c */ /* 0x040fe80000041828 */
[C---:B------:R-:W-:Y:S02]  /*f6b0*/  ISETP.GE.AND P0, PT, R2.reuse, R227, PT ;  /* 0x000000e30200720c */ /* 0x040fe40003f06270 */
[C---:B------:R-:W-:Y:S01]  /*f6c0*/  ISETP.GE.OR P3, PT, R2.reuse, R231, !P3 ;  /* 0x000000e70200720c */ /* 0x040fe20005f66670 */
[-C--:B------:R-:W-:Y:S03]  /*f6d0*/  HMMA.16816.F32.BF16 R44, R108, R6.reuse, R44 ;  /* 0x000000066c2c723c */ /* 0x080fe6000004182c */
[----:B------:R-:W-:Y:S01]  /*f6e0*/  ISETP.GE.OR P1, PT, R2, R230, !P1 ;  /* 0x000000e60200720c */ /* 0x000fe20004f26670 */
[----:B------:R-:W-:Y:S01]  /*f6f0*/  VIADD R5, R0, 0x30 ;  /* 0x0000003000057836 */ /* 0x000fe20000000000 */
[C---:B------:R-:W-:Y:S01]  /*f700*/  ISETP.GE.OR P6, PT, R2.reuse, R233, !P6 ;  /* 0x000000e90200720c */ /* 0x040fe200077c6670 */
[C---:B------:R-:W-:Y:S04]  /*f710*/  HMMA.16816.F32.BF16 R48, R212.reuse, R6, R48 ;  /* 0x00000006d430723c */ /* 0x040fe80000041830 */
[----:B------:R-:W-:Y:S01]  /*f720*/  ISETP.GE.OR P0, PT, R2, R232, !P0 ;  /* 0x000000e80200720c */ /* 0x000fe20004706670 */
[----:B------:R-:W-:Y:S01]  /*f730*/  VIADD R2, R0, 0x10 ;  /* 0x0000001000027836 */ /* 0x000fe20000000000 */
[----:B------:R-:W-:Y:S01]  /*f740*/  FSEL R13, R13, -INF , !P3 ;  /* 0xff8000000d0d7808 */ /* 0x000fe20005800000 */
[-C--:B--2---:R-:W-:Y:S03]  /*f750*/  HMMA.16816.F32.BF16 R52, R212, R8.reuse, R52 ;  /* 0x00000008d434723c */ /* 0x084fe60000041834 */
[----:B------:R-:W-:Y:S01]  /*f760*/  ISETP.GE.AND P2, PT, R2, R228, PT ;  /* 0x000000e40200720c */ /* 0x000fe20003f46270 */
[----:B------:R-:W-:Y:S01]  /*f770*/  VIADD R7, R0, 0x28 ;  /* 0x0000002800077836 */ /* 0x000fe20000000000 */
[----:B------:R-:W-:Y:S01]  /*f780*/  FSEL R15, R15, -INF , !P1 ;  /* 0xff8000000f0f7808 */ /* 0x000fe20004800000 */
[C---:B------:R-:W-:Y:S04]  /*f790*/  HMMA.16816.F32.BF16 R56, R108.reuse, R8, R56 ;  /* 0x000000086c38723c */ /* 0x040fe80000041838 */
[----:B------:R-:W-:Y:S01]  /*f7a0*/  ISETP.GE.AND P1, PT, R2, R227, PT ;  /* 0x000000e30200720c */ /* 0x000fe20003f26270 */
[----:B------:R-:W-:Y:S01]  /*f7b0*/  VIADD R6, R0, 0x29 ;  /* 0x0000002900067836 */ /* 0x000fe20000000000 */
[----:B------:R-:W-:Y:S01]  /*f7c0*/  FSEL R16, R16, -INF , !P5 ;  /* 0xff80000010107808 */ /* 0x000fe20006800000 */
[-C--:B------:R-:W-:Y:S03]  /*f7d0*/  HMMA.16816.F32.BF16 R60, R108, R10.reuse, R60 ;  /* 0x0000000a6c3c723c */ /* 0x080fe6000004183c */
[----:B------:R-:W-:Y:S01]  /*f7e0*/  ISETP.GE.AND P3, PT, R2, R229, PT ;  /* 0x000000e50200720c */ /* 0x000fe20003f66270 */
[----:B------:R-:W-:Y:S01]  /*f7f0*/  VIADD R4, R0, 0x31 ;  /* 0x0000003100047836 */ /* 0x000fe20000000000 */
[C---:B------:R-:W-:Y:S01]  /*f800*/  ISETP.GE.AND P5, PT, R2.reuse, R226, PT ;  /* 0x000000e20200720c */ /* 0x040fe20003fa6270 */
[----:B------:R-:W-:Y:S04]  /*f810*/  HMMA.16816.F32.BF16 R64, R212, R10, R64 ;  /* 0x0000000ad440723c */ /* 0x000fe80000041840 */
[C---:B------:R-:W-:Y:S02]  /*f820*/  ISETP.GE.OR P2, PT, R2.reuse, R233, !P2 ;  /* 0x000000e90200720c */ /* 0x040fe40005746670 */
[C---:B------:R-:W-:Y:S02]  /*f830*/  ISETP.GE.OR P1, PT, R2.reuse, R232, !P1 ;  /* 0x000000e80200720c */ /* 0x040fe40004f26670 */
[C---:B------:R-:W-:Y:S02]  /*f840*/  ISETP.GE.OR P3, PT, R2.reuse, R231, !P3 ;  /* 0x000000e70200720c */ /* 0x040fe40005f66670 */
[----:B------:R-:W-:Y:S01]  /*f850*/  ISETP.GE.OR P5, PT, R2, R230, !P5 ;  /* 0x000000e60200720c */ /* 0x000fe20006fa6670 */
[----:B------:R-:W-:Y:S01]  /*f860*/  VIADD R2, R0, 0x11 ;  /* 0x0000001100027836 */ /* 0x000fe20000000000 */
[----:B------:R-:W-:Y:S02]  /*f870*/  FSEL R17, R17, -INF , !P6 ;  /* 0xff80000011117808 */ /* 0x000fe40007000000 */
[----:B------:R-:W-:Y:S02]  /*f880*/  FSEL R18, R18, -INF , !P4 ;  /* 0xff80000012127808 */ /* 0x000fe40006000000 */
[----:B------:R-:W-:Y:S02]  /*f890*/  FSEL R19, R19, -INF , !P0 ;  /* 0xff80000013137808 */ /* 0x000fe40004000000 */
[----:B------:R-:W-:Y:S02]  /*f8a0*/  FSEL R186, R20, -INF , !P2 ;  /* 0xff80000014ba7808 */ /* 0x000fe40005000000 */
[C---:B------:R-:W-:Y:S02]  /*f8b0*/  ISETP.GE.AND P4, PT, R2.reuse, R228, PT ;  /* 0x000000e40200720c */ /* 0x040fe40003f86270 */
[C---:B------:R-:W-:Y:S02]  /*f8c0*/  ISETP.GE.AND P0, PT, R2.reuse, R227, PT ;  /* 0x000000e30200720c */ /* 0x040fe40003f06270 */
[C---:B------:R-:W-:Y:S02]  /*f8d0*/  ISETP.GE.AND P6, PT, R2.reuse, R229, PT ;  /* 0x000000e50200720c */ /* 0x040fe40003fc6270 */
[C---:B------:R-:W-:Y:S02]  /*f8e0*/  ISETP.GE.AND P2, PT, R2.reuse, R226, PT ;  /* 0x000000e20200720c */ /* 0x040fe40003f46270 */
        /* <DEDUP_REMOVED lines=46> */
[C---:B------:R-:W-:Y:S02]  /*fbd0*/  ISETP.GE.AND P6, PT, R2.reuse, R228, PT ;  /* 0x000000e40200720c */ /* 0x040fe40003fc6270 */
[C---:B------:R-:W-:Y:S02]  /*fbe0*/  ISETP.GE.AND P3, PT, R2.reuse, R227, PT ;  /* 0x000000e30200720c */ /* 0x040fe40003f66270 */
[CC--:B------:R-:W-:Y:S02]  /*fbf0*/  ISETP.GE.OR P6, PT, R2.reuse, R233.reuse, !P6 ;  /* 0x000000e90200720c */ /* 0x0c0fe400077c6670 */
[----:B------:R-:W-:Y:S02]  /*fc00*/  ISETP.GE.OR P3, PT, R2, R232, !P3 ;  /* 0x000000e80200720c */ /* 0x000fe40005f66670 */
[----:B------:R-:W-:Y:S02]  /*fc10*/  FSEL R207, R37, -INF , !P6 ;  /* 0xff80000025cf7808 */ /* 0x000fe40007000000 */
[-C--:B------:R-:W-:Y:S02]  /*fc20*/  ISETP.GE.AND P6, PT, R7, R228.reuse, PT ;  /* 0x000000e40700720c */ /* 0x080fe40003fc6270 */
[----:B------:R-:W-:Y:S02]  /*fc30*/  FSEL R216, R39, -INF , !P3 ;  /* 0xff80000027d87808 */ /* 0x000fe40005800000 */
[----:B------:R-:W-:Y:S02]  /*fc40*/  ISETP.GE.OR P3, PT, R7, R233, !P6 ;  /* 0x000000e90700720c */ /* 0x000fe40007766670 */
[----:B------:R-:W-:Y:S02]  /*fc50*/  ISETP.GE.AND P6, PT, R6, R228, PT ;  /* 0x000000e40600720c */ /* 0x000fe40003fc6270 */
[----:B------:R-:W-:Y:S02]  /*fc60*/  FSEL R212, R48, -INF , !P3 ;  /* 0xff80000030d47808 */ /* 0x000fe40005800000 */
[C---:B------:R-:W-:Y:S02]  /*fc70*/  ISETP.GE.AND P3, PT, R6.reuse, R227, PT ;  /* 0x000000e30600720c */ /* 0x040fe40003f66270 */
[CC--:B------:R-:W-:Y:S02]  /*fc80*/  ISETP.GE.OR P6, PT, R6.reuse, R233.reuse, !P6 ;  /* 0x000000e90600720c */ /* 0x0c0fe400077c6670 */
[----:B------:R-:W-:Y:S02]  /*fc90*/  ISETP.GE.OR P3, PT, R6, R232, !P3 ;  /* 0x000000e80600720c */ /* 0x000fe40005f66670 */
[----:B------:R-:W-:Y:S02]  /*fca0*/  FSEL R213, R49, -INF , !P6 ;  /* 0xff80000031d57808 */ /* 0x000fe40007000000 */
[----:B------:R-:W-:Y:S02]  /*fcb0*/  ISETP.GE.AND P6, PT, R5, R228, PT ;  /* 0x000000e40500720c */ /* 0x000fe40003fc6270 */
[----:B------:R-:W-:Y:S02]  /*fcc0*/  FSEL R217, R51, -INF , !P3 ;  /* 0xff80000033d97808 */ /* 0x000fe40005800000 */
[----:B------:R-:W-:Y:S02]  /*fcd0*/  ISETP.GE.OR P3, PT, R5, R233, !P6 ;  /* 0x000000e90500720c */ /* 0x000fe40007766670 */
[----:B------:R-:W-:Y:S02]  /*fce0*/  FMNMX.FTZ R9, R102, R3, !PT ;  /* 0x0000000366097209 */ /* 0x000fe40007810000 */
[----:B------:R-:W-:Y:S02]  /*fcf0*/  FSEL R193, R35, -INF , !P0 ;  /* 0xff80000023c17808 */ /* 0x000fe40004000000 */
[----:B------:R-:W-:Y:S02]  /*fd00*/  FSEL R211, R36, -INF , !P4 ;  /* 0xff80000024d37808 */ /* 0x000fe40006000000 */
[----:B------:R-:W-:Y:S02]  /*fd10*/  FSEL R210, R38, -INF , !P5 ;  /* 0xff80000026d27808 */ /* 0x000fe40006800000 */
[C---:B------:R-:W-:Y:S02]  /*fd20*/  ISETP.GE.AND P0, PT, R2.reuse, R229, PT ;  /* 0x000000e50200720c */ /* 0x040fe40003f06270 */
[----:B------:R-:W-:Y:S02]  /*fd30*/  ISETP.GE.AND P4, PT, R2, R226, PT ;  /* 0x000000e20200720c */ /* 0x000fe40003f86270 */
[----:B------:R-:W-:Y:S02]  /*fd40*/  ISETP.GE.AND P5, PT, R7, R227, PT ;  /* 0x000000e30700720c */ /* 0x000fe40003fa6270 */
[----:B------:R-:W-:Y:S02]  /*fd50*/  FSEL R240, R52, -INF , !P3 ;  /* 0xff80000034f07808 */ /* 0x000fe40005800000 */
[----:B------:R-:W-:Y:S02]  /*fd60*/  FMNMX.FTZ R9, R183, R9, !PT ;  /* 0x00000009b7097209 */ /* 0x000fe40007810000 */
[-C--:B------:R-:W-:Y:S02]  /*fd70*/  ISETP.GE.AND P6, PT, R5, R227.reuse, PT ;  /* 0x000000e30500720c */ /* 0x080fe40003fc6270 */
[----:B------:R-:W-:Y:S02]  /*fd80*/  ISETP.GE.AND P3, PT, R4, R227, PT ;  /* 0x000000e30400720c */ /* 0x000fe40003f66270 */
[C---:B------:R-:W-:Y:S02]  /*fd90*/  ISETP.GE.OR P0, PT, R2.reuse, R231, !P0 ;  /* 0x000000e70200720c */ /* 0x040fe40004706670 */
[----:B------:R-:W-:Y:S01]  /*fda0*/  ISETP.GE.OR P4, PT, R2, R230, !P4 ;  /* 0x000000e60200720c */ /* 0x000fe20006786670 */
[C---:B------:R-:W-:Y:S01]  /*fdb0*/  VIADD R2, R0.reuse, 0x38 ;  /* 0x0000003800027836 */ /* 0x040fe20000000000 */
[-C--:B------:R-:W-:Y:S01]  /*fdc0*/  ISETP.GE.OR P5, PT, R7, R232.reuse, !P5 ;  /* 0x000000e80700720c */ /* 0x080fe20006fa6670 */
[----:B------:R-:W-:Y:S01]  /*fdd0*/  VIADD R0, R0, 0x39 ;  /* 0x0000003900007836 */ /* 0x000fe20000000000 */
[----:B------:R-:W-:Y:S02]  /*fde0*/  FMNMX.FTZ R9, R16, R9, !PT ;  /* 0x0000000910097209 */ /* 0x000fe40007810000 */
[-C--:B------:R-:W-:Y:S02]  /*fdf0*/  ISETP.GE.OR P6, PT, R5, R232.reuse, !P6 ;  /* 0x000000e80500720c */ /* 0x080fe400077c6670 */
[----:B------:R-:W-:Y:S02]  /*fe00*/  ISETP.GE.OR P3, PT, R4, R232, !P3 ;  /* 0x000000e80400720c */ /* 0x000fe40005f66670 */
[----:B------:R-:W-:Y:S02]  /*fe10*/  FSEL R214, R50, -INF , !P5 ;  /* 0xff80000032d67808 */ /* 0x000fe40006800000 */
[-C--:B------:R-:W-:Y:S02]  /*fe20*/  ISETP.GE.AND P5, PT, R4, R228.reuse, PT ;  /* 0x000000e40400720c */ /* 0x080fe40003fa6270 */
[----:B------:R-:W-:Y:S02]  /*fe30*/  FMNMX.FTZ R9, R17, R9, !PT ;  /* 0x0000000911097209 */ /* 0x000fe40007810000 */
[----:B------:R-:W-:Y:S02]  /*fe40*/  FSEL R242, R54, -INF , !P6 ;  /* 0xff80000036f27808 */ /* 0x000fe40007000000 */
[----:B------:R-:W-:Y:S02]  /*fe50*/  FSEL R243, R55, -INF , !P3 ;  /* 0xff80000037f37808 */ /* 0x000fe40005800000 */
[----:B------:R-:W-:Y:S02]  /*fe60*/  ISETP.GE.AND P6, PT, R0, R228, PT ;  /* 0x000000e40000720c */ /* 0x000fe40003fc6270 */
[----:B------:R-:W-:Y:S02]  /*fe70*/  ISETP.GE.AND P3, PT, R2, R227, PT ;  /* 0x000000e30200720c */ /* 0x000fe40003f66270 */
[----:B------:R-:W-:Y:S02]  /*fe80*/  ISETP.GE.OR P5, PT, R4, R233, !P5 ;  /* 0x000000e90400720c */ /* 0x000fe40006fa6670 */
[----:B------:R-:W-:Y:S02]  /*fe90*/  FMNMX.FTZ R9, R186, R9, !PT ;  /* 0x00000009ba097209 */ /* 0x000fe40007810000 */
[----:B------:R-:W-:Y:S02]  /*fea0*/  ISETP.GE.OR P6, PT, R0, R233, !P6 ;  /* 0x000000e90000720c */ /* 0x000fe400077c6670 */
[----:B------:R-:W-:Y:S02]  /*feb0*/  ISETP.GE.OR P3, PT, R2, R232, !P3 ;  /* 0x000000e80200720c */ /* 0x000fe40005f66670 */
[----:B------:R-:W-:Y:S02]  /*fec0*/  FSEL R241, R53, -INF , !P5 ;  /* 0xff80000035f17808 */ /* 0x000fe40006800000 */
[----:B------:R-:W-:Y:S02]  /*fed0*/  FMNMX.FTZ R8, R101, R100, !PT ;  /* 0x0000006465087209 */ /* 0x000fe40007810000 */
[----:B------:R-:W-:Y:S02]  /*fee0*/  FMNMX.FTZ R9, R188, R9, !PT ;  /* 0x00000009bc097209 */ /* 0x000fe40007810000 */
[----:B------:R-:W-:Y:S02]  /*fef0*/  ISETP.GE.AND P5, PT, R2, R228, PT ;  /* 0x000000e40200720c */ /* 0x000fe40003fa6270 */
[----:B------:R-:W-:Y:S02]  /*ff00*/  FSEL R245, R65, -INF , !P6 ;  /* 0xff80000041f57808 */ /* 0x000fe40007000000 */
[----:B------:R-:W-:Y:S02]  /*ff10*/  FSEL R247, R66, -INF , !P3 ;  /* 0xff80000042f77808 */ /* 0x000fe40005800000 */
[C---:B------:R-:W-:Y:S02]  /*ff20*/  ISETP.GE.AND P6, PT, R7.reuse, R229, PT ;  /* 0x000000e50700720c */ /* 0x040fe40003fc6270 */
[----:B------:R-:W-:Y:S02]  /*ff30*/  ISETP.GE.AND P3, PT, R7, R226, PT ;  /* 0x000000e20700720c */ /* 0x000fe40003f66270 */
[----:B------:R-:W-:Y:S02]  /*ff40*/  FMNMX.FTZ R8, R182, R8, !PT ;  /* 0x00000008b6087209 */ /* 0x000fe40007810000 */
[----:B------:R-:W-:Y:S02]  /*ff50*/  FMNMX.FTZ R9, R187, R9, !PT ;  /* 0x00000009bb097209 */ /* 0x000fe40007810000 */
[----:B------:R-:W-:Y:S02]  /*ff60*/  ISETP.GE.OR P5, PT, R2, R233, !P5 ;  /* 0x000000e90200720c */ /* 0x000fe40006fa6670 */
[C---:B------:R-:W-:Y:S02]  /*ff70*/  ISETP.GE.OR P6, PT, R7.reuse, R231, !P6 ;  /* 0x000000e70700720c */ /* 0x040fe400077c6670 */
[----:B------:R-:W-:Y:S02]  /*ff80*/  ISETP.GE.OR P3, PT, R7, R230, !P3 ;  /* 0x000000e60700720c */ /* 0x000fe40005f66670 */
[----:B------:R-:W-:Y:S02]  /*ff90*/  FMNMX.FTZ R7, R18, R8, !PT ;  /* 0x0000000812077209 */ /* 0x000fe40007810000 */
[----:B------:R-:W-:Y:S02]  /*ffa0*/  FMNMX.FTZ R105, R190, R9, !PT ;  /* 0x00000009be697209 */ /* 0x000fe40007810000 */
[----:B------:R-:W-:Y:S02]  /*ffb0*/  FSEL R244, R64, -INF , !P5 ;  /* 0xff80000040f47808 */ /* 0x000fe40006800000 */
[C---:B------:R-:W-:Y:S02]  /*ffc0*/  ISETP.GE.AND P5, PT, R0.reuse, R227, PT ;  /* 0x000000e30000720c */ /* 0x040fe40003fa6270 */
[----:B------:R-:W-:Y:S02]  /*ffd0*/  FMNMX.FTZ R7, R19, R7, !PT ;  /* 0x0000000713077209 */ /* 0x000fe40007810000 */
[----:B------:R-:W-:Y:S02]  /*ffe0*/  FMNMX.FTZ R105, R211, R105, !PT ;  /* 0x00000069d3697209 */ /* 0x000fe40007810000 */
[----:B------:R-:W-:Y:S02]  /*fff0*/  ISETP.GE.OR P5, PT, R0, R232, !P5 ;  /* 0x000000e80000720c */ /* 0x000fe40006fa6670 */
[----:B------:R-:W-:Y:S02]  /*10000*/  FMNMX.FTZ R7, R189, R7, !PT ;  /* 0x00000007bd077209 */ /* 0x000fe40007810000 */
[----:B------:R-:W-:Y:S02]  /*10010*/  FMNMX.FTZ R105, R207, R105, !PT ;  /* 0x00000069cf697209 */ /* 0x000fe40007810000 */
[----:B------:R-:W-:Y:S02]  /*10020*/  FSEL R246, R67, -INF , !P5 ;  /* 0xff80000043f67808 */ /* 0x000fe40006800000 */
[----:B------:R-:W-:Y:S02]  /*10030*/  FSEL R209, R40, -INF , !P2 ;  /* 0xff80000028d17808 */ /* 0x000fe40005000000 */
[C---:B------:R-:W-:Y:S02]  /*10040*/  ISETP.GE.AND P5, PT, R6.reuse, R229, PT ;  /* 0x000000e50600720c */ /* 0x040fe40003fa6270 */
[----:B------:R-:W-:Y:S02]  /*10050*/  ISETP.GE.AND P2, PT, R6, R226, PT ;  /* 0x000000e20600720c */ /* 0x000fe40003f46270 */
[----:B------:R-:W-:Y:S02]  /*10060*/  FMNMX.FTZ R7, R192, R7, !PT ;  /* 0x00000007c0077209 */ /* 0x000fe40007810000 */
[----:B------:R-:W-:Y:S02]  /*10070*/  FMNMX.FTZ R105, R212, R105, !PT ;  /* 0x00000069d4697209 */ /* 0x000fe40007810000 */
[C---:B------:R-:W-:Y:S02]  /*10080*/  ISETP.GE.OR P5, PT, R6.reuse, R231, !P5 ;  /* 0x000000e70600720c */ /* 0x040fe40006fa6670 */
[----:B------:R-:W-:Y:S02]  /*10090*/  ISETP.GE.OR P2, PT, R6, R230, !P2 ;  /* 0x000000e60600720c */ /* 0x000fe40005746670 */
[----:B------:R-:W-:Y:S02]  /*100a0*/  FMNMX.FTZ R6, R191, R7, !PT ;  /* 0x00000007bf067209 */ /* 0x000fe40007810000 */
[----:B------:R-:W-:Y:S02]  /*100b0*/  FMNMX.FTZ R105, R213, R105, !PT ;  /* 0x00000069d5697209 */ /* 0x000fe40007810000 */
[----:B------:R-:W-:Y:S02]  /*100c0*/  FSEL R208, R41, -INF , !P0 ;  /* 0xff80000029d07808 */ /* 0x000fe40004000000 */
[----:B------:R-:W-:Y:S02]  /*100d0*/  PLOP3.LUT P0, PT, PT, PT, UP0, 0x80, 0x0 ;  /* 0x000000000000781c */ /* 0x000fe40003f0f008 */
        /* <DEDUP_REMOVED lines=9> */
[----:B------:R-:W-:Y:S02]  /*10170*/  FSEL R215, R42, -INF , !P1 ;  /* 0xff8000002ad77808 */ /* 0x000fe40004800000 */
[----:B------:R-:W-:Y:S02]  /*10180*/  ISETP.GE.AND P1, PT, R5, R229, PT ;  /* 0x000000e50500720c */ /* 0x000fe40003f26270 */
[----:B------:R-:W-:Y:S02]  /*10190*/  FMNMX.FTZ R11, R13, R7, !PT ;  /* 0x000000070d0b7209 */ /* 0x000fe40007810000 */
[----:B------:R-:W-:Y:S02]  /*101a0*/  FMNMX.FTZ R10, R214, R6, !PT ;  /* 0x00000006d60a7209 */ /* 0x000fe40007810000 */
[----:B------:R-:W-:Y:S01]  /*101b0*/  FMNMX.FTZ R105, R245, R105, !PT ;  /* 0x00000069f5697209 */ /* 0x000fe20007810000 */
[----:B------:R-:W-:Y:S06]  /*101c0*/  @P0 BRA `(.L_x_175) ;  /* 0xffffffe400b00947 */ /* 0x000fec000383ffff */
.L_x_174:
[----:B-1----:R-:W-:Y:S01]  /*101d0*/  FMNMX.FTZ R8, R217, R10, !PT ;  /* 0x0000000ad9087209 */ /* 0x002fe20007810000 */
[----:B------:R-:W-:Y:S01]  /*101e0*/  SHFL.BFLY PT, R9, R105, 0x2, 0x1f ;  /* 0x0c401f0069097f89 */ /* 0x000fe200000e0000 */
[----:B------:R-:W-:Y:S01]  /*101f0*/  FMNMX.FTZ R7, R195, R11, !PT ;  /* 0x0000000bc3077209 */ /* 0x000fe20007810000 */
[----:B------:R-:W-:Y:S01]  /*10200*/  UISETP.GT.AND UP0, UPT, UR12, UR15, UPT ;  /* 0x0000000f0c00728c */ /* 0x000fe2000bf04270 */
[----:B------:R-:W-:Y:S05]  /*10210*/  FMNMX.FTZ R8, R242, R8, !PT ;  /* 0x00000008f2087209 */ /* 0x000fea0007810000 */
[----:B------:R-:W-:Y:S01]  /*10220*/  LDSM.16.MT88.4 R36, [R222+0x9000] ;  /* 0x00900000de24783b */ /* 0x000fe20000004200 */
[----:B------:R-:W-:Y:S01]  /*10230*/  ISETP.GE.AND P0, PT, R5, R226, PT ;  /* 0x000000e20500720c */ /* 0x000fe20003f06270 */
[----:B------:R-:W-:Y:S01]  /*10240*/  UMOV UR24, UR12 ;  /* 0x0000000c00187c82 */ /* 0x000fe20008000000 */
[----:B------:R-:W-:Y:S02]  /*10250*/  FMNMX.FTZ R6, R181, R107, !PT ;  /* 0x0000006bb5067209 */ /* 0x000fe40007810000 */
[----:B------:R-:W-:Y:S02]  /*10260*/  FMNMX.FTZ R7, R194, R7, !PT ;  /* 0x00000007c2077209 */ /* 0x000fe40007810000 */
[----:B------:R-:W-:Y:S01]  /*10270*/  FMNMX.FTZ R104, R243, R8, !PT ;  /* 0x00000008f3687209 */ /* 0x000fe20007810000 */
[----:B------:R-:W-:Y:S01]  /*10280*/  LDSM.16.MT88.4 R52, [R220+0xa000] ;  /* 0x00a00000dc34783b */ /* 0x000fe20000004200 */
[C---:B------:R-:W-:Y:S02]  /*10290*/  ISETP.GE.OR P1, PT, R5.reuse, R231, !P1 ;  /* 0x000000e70500720c */ /* 0x040fe40004f26670 */
[----:B------:R-:W-:Y:S02]  /*102a0*/  ISETP.GE.OR P0, PT, R5, R230, !P0 ;  /* 0x000000e60500720c */ /* 0x000fe40004706670 */
        /* <DEDUP_REMOVED lines=8> */
[----:B------:R-:W-:Y:S01]  /*10330*/  FSEL R202, R44, -INF , !P6 ;  /* 0xff8000002cca7808 */ /* 0x000fe20007000000 */
[----:B------:R-:W1:Y:S01]  /*10340*/  SHFL.BFLY PT, R7, R104, 0x2, 0x1f ;  /* 0x0c401f0068077f89 */ /* 0x000e6200000e0000 */
[----:B------:R-:W-:Y:S02]  /*10350*/  FSEL R206, R45, -INF , !P5 ;  /* 0xff8000002dce7808 */ /* 0x000fe40006800000 */
[C---:B------:R-:W-:Y:S02]  /*10360*/  ISETP.GE.AND P5, PT, R4.reuse, R226, PT ;  /* 0x000000e20400720c */ /* 0x040fe40003fa6270 */
[C---:B------:R-:W-:Y:S02]  /*10370*/  ISETP.GE.AND P6, PT, R4.reuse, R229, PT ;  /* 0x000000e50400720c */ /* 0x040fe40003fc6270 */
[C---:B------:R-:W-:Y:S02]  /*10380*/  ISETP.GE.OR P5, PT, R4.reuse, R230, !P5 ;  /* 0x000000e60400720c */ /* 0x040fe40006fa6670 */
[----:B------:R-:W-:Y:S02]  /*10390*/  ISETP.GE.OR P6, PT, R4, R231, !P6 ;  /* 0x000000e70400720c */ /* 0x000fe400077c6670 */
[----:B------:R-:W-:Y:S02]  /*103a0*/  FMNMX.FTZ R4, R199, R6, !PT ;  /* 0x00000006c7047209 */ /* 0x000fe40007810000 */
[----:B------:R-:W-:Y:S02]  /*103b0*/  FSEL R204, R43, -INF , !P4 ;  /* 0xff8000002bcc7808 */ /* 0x000fe40006000000 */
[----:B------:R-:W-:Y:S02]  /*103c0*/  FMNMX.FTZ R4, R200, R4, !PT ;  /* 0x00000004c8047209 */ /* 0x000fe40007810000 */
[----:B------:R-:W-:Y:S02]  /*103d0*/  FSEL R218, R56, -INF , !P1 ;  /* 0xff80000038da7808 */ /* 0x000fe40004800000 */
[----:B------:R-:W-:Y:S02]  /*103e0*/  FMNMX.FTZ R4, R198, R4, !PT ;  /* 0x00000004c6047209 */ /* 0x000fe40007810000 */
[----:B------:R-:W-:Y:S02]  /*103f0*/  ISETP.GE.AND P1, PT, R2, R229, PT ;  /* 0x000000e50200720c */ /* 0x000fe40003f26270 */
[----:B------:R-:W-:Y:S02]  /*10400*/  FMNMX.FTZ R4, R201, R4, !PT ;  /* 0x00000004c9047209 */ /* 0x000fe40007810000 */
[----:B-1----:R-:W-:Y:S02]  /*10410*/  FMNMX.FTZ R104, R104, R7, !PT ;  /* 0x0000000768687209 */ /* 0x002fe40007810000 */
[----:B------:R-:W-:Y:S02]  /*10420*/  FMNMX.FTZ R4, R215, R4, !PT ;  /* 0x00000004d7047209 */ /* 0x000fe40007810000 */
[----:B------:R-:W-:Y:S02]  /*10430*/  FSEL R203, R46, -INF , !P3 ;  /* 0xff8000002ecb7808 */ /* 0x000fe40005800000 */
[----:B------:R-:W-:Y:S02]  /*10440*/  FMNMX.FTZ R7, R204, R4, !PT ;  /* 0x00000004cc077209 */ /* 0x000fe40007810000 */
[----:B------:R-:W-:Y:S01]  /*10450*/  ISETP.GE.OR P1, PT, R2, R231, !P1 ;  /* 0x000000e70200720c */ /* 0x000fe20004f26670 */
[----:B------:R-:W-:Y:S01]  /*10460*/  SHFL.BFLY PT, R4, R104, 0x1, 0x1f ;  /* 0x0c201f0068047f89 */ /* 0x000fe200000e0000 */
[----:B------:R-:W-:Y:S02]  /*10470*/  FMNMX.FTZ R5, R208, R5, !PT ;  /* 0x00000005d0057209 */ /* 0x000fe40007810000 */
[----:B------:R-:W-:Y:S02]  /*10480*/  FSEL R205, R47, -INF , !P2 ;  /* 0xff8000002fcd7808 */ /* 0x000fe40005000000 */
[----:B------:R-:W-:Y:S02]  /*10490*/  FMNMX.FTZ R7, R203, R7, !PT ;  /* 0x00000007cb077209 */ /* 0x000fe40007810000 */
[----:B------:R-:W-:Y:S02]  /*104a0*/  FSEL R235, R60, -INF , !P1 ;  /* 0xff8000003ceb7808 */ /* 0x000fe40004800000 */
[-C--:B------:R-:W-:Y:S02]  /*104b0*/  ISETP.GE.AND P1, PT, R2, R226.reuse, PT ;  /* 0x000000e20200720c */ /* 0x080fe40003f26270 */
[----:B------:R-:W-:Y:S02]  /*104c0*/  FMNMX.FTZ R5, R202, R5, !PT ;  /* 0x00000005ca057209 */ /* 0x000fe40007810000 */
[----:B------:R-:W-:Y:S02]  /*104d0*/  FMNMX.FTZ R7, R205, R7, !PT ;  /* 0x00000007cd077209 */ /* 0x000fe40007810000 */
[----:B------:R-:W-:Y:S02]  /*104e0*/  FSEL R236, R58, -INF , !P0 ;  /* 0xff8000003aec7808 */ /* 0x000fe40004000000 */
[----:B------:R-:W-:Y:S02]  /*104f0*/  FMNMX.FTZ R105, R105, R9, !PT ;  /* 0x0000000969697209 */ /* 0x000fe40007810000 */
[----:B------:R-:W-:Y:S02]  /*10500*/  FSEL R219, R57, -INF , !P6 ;  /* 0xff80000039db7808 */ /* 0x000fe40007000000 */
[C---:B------:R-:W-:Y:S01]  /*10510*/  ISETP.GE.AND P6, PT, R0.reuse, R229, PT ;  /* 0x000000e50000720c */ /* 0x040fe20003fc6270 */
[----:B------:R-:W1:Y:S01]  /*10520*/  SHFL.BFLY PT, R6, R105, 0x1, 0x1f ;  /* 0x0c201f0069067f89 */ /* 0x000e6200000e0000 */
[----:B------:R-:W-:Y:S02]  /*10530*/  ISETP.GE.AND P0, PT, R0, R226, PT ;  /* 0x000000e20000720c */ /* 0x000fe40003f06270 */
[----:B------:R-:W-:Y:S02]  /*10540*/  FMNMX.FTZ R103, R206, R5, !PT ;  /* 0x00000005ce677209 */ /* 0x000fe40007810000 */
[-C--:B------:R-:W-:Y:S02]  /*10550*/  ISETP.GE.OR P1, PT, R2, R230.reuse, !P1 ;  /* 0x000000e60200720c */ /* 0x080fe40004f26670 */
[----:B------:R-:W-:Y:S02]  /*10560*/  FSEL R237, R59, -INF , !P5 ;  /* 0xff8000003bed7808 */ /* 0x000fe40006800000 */
[----:B------:R-:W-:Y:S02]  /*10570*/  FMNMX.FTZ R2, R236, R7, !PT ;  /* 0x00000007ec027209 */ /* 0x000fe40007810000 */
[----:B------:R-:W-:Y:S02]  /*10580*/  ISETP.GE.OR P6, PT, R0, R231, !P6 ;  /* 0x000000e70000720c */ /* 0x000fe400077c6670 */
[----:B------:R-:W-:Y:S02]  /*10590*/  FMNMX.FTZ R103, R218, R103, !PT ;  /* 0x00000067da677209 */ /* 0x000fe40007810000 */
[----:B------:R-:W-:Y:S02]  /*105a0*/  ISETP.GE.OR P0, PT, R0, R230, !P0 ;  /* 0x000000e60000720c */ /* 0x000fe40004706670 */
[----:B------:R-:W-:Y:S02]  /*105b0*/  FMNMX.FTZ R0, R237, R2, !PT ;  /* 0x00000002ed007209 */ /* 0x000fe40007810000 */
[----:B------:R-:W-:Y:S02]  /*105c0*/  FSEL R239, R62, -INF , !P1 ;  /* 0xff8000003eef7808 */ /* 0x000fe40004800000 */
[----:B------:R-:W-:Y:S02]  /*105d0*/  FMNMX.FTZ R103, R219, R103, !PT ;  /* 0x00000067db677209 */ /* 0x000fe40007810000 */
[----:B------:R-:W-:Y:S02]  /*105e0*/  FSEL R108, R63, -INF , !P0 ;  /* 0xff8000003f6c7808 */ /* 0x000fe40004000000 */
[----:B------:R-:W-:Y:S02]  /*105f0*/  FMNMX.FTZ R0, R239, R0, !PT ;  /* 0x00000000ef007209 */ /* 0x000fe40007810000 */
[----:B------:R-:W-:Y:S02]  /*10600*/  FSEL R238, R61, -INF , !P6 ;  /* 0xff8000003dee7808 */ /* 0x000fe40007000000 */
[----:B------:R-:W-:Y:S02]  /*10610*/  FMNMX.FTZ R103, R235, R103, !PT ;  /* 0x00000067eb677209 */ /* 0x000fe40007810000 */
[----:B------:R-:W-:Y:S02]  /*10620*/  FMNMX.FTZ R0, R108, R0, !PT ;  /* 0x000000006c007209 */ /* 0x000fe40007810000 */
[----:B------:R-:W-:Y:S02]  /*10630*/  FMNMX.FTZ R103, R238, R103, !PT ;  /* 0x00000067ee677209 */ /* 0x000fe40007810000 */
[----:B-1----:R-:W-:Y:S01]  /*10640*/  FMNMX.FTZ R105, R105, R6, !PT ;  /* 0x0000000669697209 */ /* 0x002fe20007810000 */
[----:B------:R-:W1:Y:S01]  /*10650*/  SHFL.BFLY PT, R2, R0, 0x2, 0x1f ;  /* 0x0c401f0000027f89 */ /* 0x000e6200000e0000 */
[----:B------:R-:W-:Y:S02]  /*10660*/  FMNMX.FTZ R104, R104, R4, !PT ;  /* 0x0000000468687209 */ /* 0x000fe40007810000 */
[C---:B------:R-:W-:Y:S05]  /*10670*/  FSETP.NEU.FTZ.AND P3, PT, R105.reuse, -INF , PT ;  /* 0xff8000006900780b */ /* 0x040fea0003f7d000 */
[----:B------:R-:W2:Y:S01]  /*10680*/  SHFL.BFLY PT, R5, R103, 0x2, 0x1f ;  /* 0x0c401f0067057f89 */ /* 0x000ea200000e0000 */
[----:B------:R-:W-:Y:S01]  /*10690*/  FMUL.FTZ R109, R105, UR4 ;  /* 0x00000004696d7c20 */ /* 0x000fe20008410000 */
[C---:B------:R-:W-:Y:S01]  /*106a0*/  FSETP.NEU.FTZ.AND P2, PT, R104.reuse, -INF , PT ;  /* 0xff8000006800780b */ /* 0x040fe20003f5d000 */
[----:B------:R-:W-:Y:S03]  /*106b0*/  FMUL.FTZ R110, R104, UR4 ;  /* 0x00000004686e7c20 */ /* 0x000fe60008410000 */
[----:B------:R-:W-:Y:S02]  /*106c0*/  FSEL R109, R109, RZ, P3 ;  /* 0x000000ff6d6d7208 */ /* 0x000fe40001800000 */
[----:B------:R-:W-:Y:S03]  /*106d0*/  FSEL R110, R110, RZ, P2 ;  /* 0x000000ff6e6e7208 */ /* 0x000fe60001000000 */
[--C-:B------:R-:W-:Y:S02]  /*106e0*/  FFMA.FTZ R4, R102, UR4, -R109.reuse ;  /* 0x0000000466047c23 */ /* 0x100fe4000801086d */
[--C-:B------:R-:W-:Y:S02]  /*106f0*/  FFMA.FTZ R60, R193, UR4, -R110.reuse ;  /* 0x00000004c13c7c23 */ /* 0x100fe4000801086e */
[----:B------:R3:W-:Y:S01]  /*10700*/  MUFU.EX2 R248, R4 ;  /* 0x0000000400f87308 */ /* 0x0007e20000000800 */
[----:B-1----:R-:W-:Y:S01]  /*10710*/  FMNMX.FTZ R0, R0, R2, !PT ;  /* 0x0000000200007209 */ /* 0x002fe20007810000 */
[--C-:B------:R-:W-:Y:S01]  /*10720*/  FFMA.FTZ R2, R16, UR4, -R109.reuse ;  /* 0x0000000410027c23 */ /* 0x100fe2000801086d */
[----:B--2---:R-:W-:Y:S07]  /*10730*/  FMNMX.FTZ R103, R103, R5, !PT ;  /* 0x0000000567677209 */ /* 0x004fee0007810000 */
[----:B------:R1:W-:Y:S01]  /*10740*/  MUFU.EX2 R61, R2 ;  /* 0x00000002003d7308 */ /* 0x0003e20000000800 */
[----:B------:R-:W2:Y:S01]  /*10750*/  SHFL.BFLY PT, R5, R103, 0x1, 0x1f ;  /* 0x0c201f0067057f89 */ /* 0x000ea200000e0000 */
[----:B---3--:R-:W-:Y:S08]  /*10760*/  FFMA.FTZ R4, R183, UR4, -R109 ;  /* 0x00000004b7047c23 */ /* 0x008ff0000801086d */
[----:B------:R3:W4:Y:S01]  /*10770*/  MUFU.EX2 R65, R4 ;  /* 0x0000000400417308 */ /* 0x0007220000000800 */
[----:B-1----:R-:W1:Y:S01]  /*10780*/  SHFL.BFLY PT, R2, R0, 0x1, 0x1f ;  /* 0x0c201f0000027f89 */ /* 0x002e6200000e0000 */
[----:B--2---:R-:W-:Y:S01]  /*10790*/  FMNMX.FTZ R103, R103, R5, !PT ;  /* 0x0000000567677209 */ /* 0x004fe20007810000 */
[--C-:B---3--:R-:W-:Y:S01]  /*107a0*/  FFMA.FTZ R4, R101, UR4, -R110.reuse ;  /* 0x0000000465047c23 */ /* 0x108fe2000801086e */
[----:B----4-:R-:W-:Y:S02]  /*107b0*/  F2FP.BF16.F32.PACK_AB R176, R65, R248 ;  /* 0x000000f841b0723e */ /* 0x010fe400000010ff */
[C---:B------:R-:W-:Y:S01]  /*107c0*/  FSETP.NEU.FTZ.AND P1, PT, R103.reuse, -INF , PT ;  /* 0xff8000006700780b */ /* 0x040fe20003f3d000 */
[----:B------:R-:W-:Y:S03]  /*107d0*/  FMUL.FTZ R111, R103, UR4 ;  /* 0x00000004676f7c20 */ /* 0x000fe60008410000 */
[----:B------:R2:W-:Y:S02]  /*107e0*/  MUFU.EX2 R67, R4 ;  /* 0x0000000400437308 */ /* 0x0005e40000000800 */
[----:B------:R-:W-:Y:S02]  /*107f0*/  FSEL R111, R111, RZ, P1 ;  /* 0x000000ff6f6f7208 */ /* 0x000fe40000800000 */
[----:B-1----:R-:W-:Y:S03]  /*10800*/  FMNMX.FTZ R102, R0, R2, !PT ;  /* 0x0000000200667209 */ /* 0x002fe60007810000 */
[--C-:B------:R-:W-:Y:S01]  /*10810*/  FFMA.FTZ R0, R184, UR4, -R111.reuse ;  /* 0x00000004b8007c23 */ /* 0x100fe2000801086f */
[--C-:B------:R-:W-:Y:S01]  /*10820*/  FFMA.FTZ R2, R13, UR4, -R111.reuse ;  /* 0x000000040d027c23 */ /* 0x100fe2000801086f */
[C---:B------:R-:W-:Y:S01]  /*10830*/  FSETP.NEU.FTZ.AND P0, PT, R102.reuse, -INF , PT ;  /* 0xff8000006600780b */ /* 0x040fe20003f1d000 */
[----:B------:R-:W-:Y:S01]  /*10840*/  FMUL.FTZ R184, R102, UR4 ;  /* 0x0000000466b87c20 */ /* 0x000fe20008410000 */
[----:B------:R1:W-:Y:S04]  /*10850*/  MUFU.EX2 R24, R0 ;  /* 0x0000000000187308 */ /* 0x0003e80000000800 */
[----:B------:R-:W-:Y:S01]  /*10860*/  FSEL R184, R184, RZ, P0 ;  /* 0x000000ffb8b87208 */ /* 0x000fe20000000000 */
[----:B--2---:R-:W-:Y:S05]  /*10870*/  FFMA.FTZ R4, R182, UR4, -R110 ;  /* 0x00000004b6047c23 */ /* 0x004fea000801086e */
[----:B------:R2:W-:Y:S10]  /*10880*/  MUFU.EX2 R66, R2 ;  /* 0x0000000200427308 */ /* 0x0005f40000000800 */
[----:B------:R3:W4:Y:S01]  /*10890*/  MUFU.EX2 R64, R4 ;  /* 0x0000000400407308 */ /* 0x0007220000000800 */
[----:B-1----:R-:W-:Y:S09]  /*108a0*/  FFMA.FTZ R0, R12, UR4, -R111 ;  /* 0x000000040c007c23 */ /* 0x002ff2000801086f */
[----:B------:R1:W5:Y:S01]  /*108b0*/  MUFU.EX2 R249, R0 ;  /* 0x0000000000f97308 */ /* 0x0003620000000800 */
[--C-:B--2---:R-:W-:Y:S09]  /*108c0*/  FFMA.FTZ R2, R15, UR4, -R184.reuse ;  /* 0x000000040f027c23 */ /* 0x104ff200080108b8 */
[----:B------:R2:W-:Y:S01]  /*108d0*/  MUFU.EX2 R63, R2 ;  /* 0x00000002003f7308 */ /* 0x0005e20000000800 */
[----:B---3--:R-:W-:Y:S01]  /*108e0*/  FFMA.FTZ R4, R17, UR4, -R109 ;  /* 0x0000000411047c23 */ /* 0x008fe2000801086d */
[----:B----4-:R-:W-:Y:S08]  /*108f0*/  F2FP.BF16.F32.PACK_AB R177, R64, R67 ;  /* 0x0000004340b1723e */ /* 0x010ff000000010ff */
[----:B------:R3:W4:Y:S01]  /*10900*/  MUFU.EX2 R251, R4 ;  /* 0x0000000400fb7308 */ /* 0x0007220000000800 */
[----:B-1----:R-:W-:Y:S01]  /*10910*/  FFMA.FTZ R0, R181, UR4, -R184 ;  /* 0x00000004b5007c23 */ /* 0x002fe200080108b8 */
[----:B-----5:R-:W-:Y:S08]  /*10920*/  F2FP.BF16.F32.PACK_AB R182, R66, R249 ;  /* 0x000000f942b6723e */ /* 0x020ff000000010ff */
[----:B------:R1:W-:Y:S01]  /*10930*/  MUFU.EX2 R25, R0 ;  /* 0x0000000000197308 */ /* 0x0003e20000000800 */
[----:B--2---:R-:W-:Y:S05]  /*10940*/  FSEL R2, R104, RZ, P2 ;  /* 0x000000ff68027208 */ /* 0x004fea0001000000 */
[----:B------:R-:W-:Y:S01]  /*10950*/  FADD.FTZ R2, -R2, R100 ;  /* 0x0000006402027221 */ /* 0x000fe20000010100 */
[----:B---3--:R-:W-:Y:S03]  /*10960*/  FFMA.FTZ R4, R18, UR4, -R110 ;  /* 0x0000000412047c23 */ /* 0x008fe6000801086e */
[----:B------:R-:W-:Y:S01]  /*10970*/  FMUL.FTZ R2, R2, UR4 ;  /* 0x0000000402027c20 */ /* 0x000fe20008410000 */
[----:B----4-:R-:W-:Y:S01]  /*10980*/  F2FP.BF16.F32.PACK_AB R178, R251, R61 ;  /* 0x0000003dfbb2723e */ /* 0x010fe200000010ff */
[----:B------:R2:W-:Y:S01]  /*10990*/  MUFU.EX2 R26, R4 ;  /* 0x00000004001a7308 */ /* 0x0005e20000000800 */
[----:B-1----:R-:W-:Y:S09]  /*109a0*/  FFMA.FTZ R0, R185, UR4, -R184 ;  /* 0x00000004b9007c23 */ /* 0x002ff200080108b8 */
[----:B------:R1:W3:Y:S10]  /*109b0*/  MUFU.EX2 R62, R0 ;  /* 0x00000000003e7308 */ /* 0x0002f40000000800 */
[----:B------:R-:W4:Y:S01]  /*109c0*/  MUFU.EX2 R100, R2 ;  /* 0x0000000200647308 */ /* 0x000f220000000800 */
[----:B--2---:R-:W-:Y:S09]  /*109d0*/  FFMA.FTZ R4, R19, UR4, -R110 ;  /* 0x0000000413047c23 */ /* 0x004ff2000801086e */
[----:B------:R2:W-:Y:S01]  /*109e0*/  MUFU.EX2 R252, R4 ;  /* 0x0000000400fc7308 */ /* 0x0005e20000000800 */
[----:B-1----:R-:W-:Y:S01]  /*109f0*/  FFMA.FTZ R0, R14, UR4, -R184 ;  /* 0x000000040e007c23 */ /* 0x002fe200080108b8 */
[----:B---3--:R-:W-:Y:S08]  /*10a00*/  F2FP.BF16.F32.PACK_AB R181, R62, R25 ;  /* 0x000000193eb5723e */ /* 0x008ff000000010ff */
[----:B------:R1:W3:Y:S01]  /*10a10*/  MUFU.EX2 R250, R0 ;  /* 0x0000000000fa7308 */ /* 0x0002e20000000800 */
[C---:B----4-:R-:W-:Y:S01]  /*10a20*/  FMUL.FTZ R34, R100.reuse, R138 ;  /* 0x0000008a64227220 */ /* 0x050fe20000410000 */
[C---:B------:R-:W-:Y:S01]  /*10a30*/  FMUL.FTZ R6, R100.reuse, R118 ;  /* 0x0000007664067220 */ /* 0x040fe20000410000 */
[C---:B------:R-:W-:Y:S01]  /*10a40*/  FMUL.FTZ R7, R100.reuse, R119 ;  /* 0x0000007764077220 */ /* 0x040fe20000410000 */
[C---:B------:R-:W-:Y:S01]  /*10a50*/  FMUL.FTZ R35, R100.reuse, R139 ;  /* 0x0000008b64237220 */ /* 0x040fe20000410000 */
[C---:B------:R-:W-:Y:S01]  /*10a60*/  FMUL.FTZ R18, R100.reuse, R126 ;  /* 0x0000007e64127220 */ /* 0x040fe20000410000 */
[C---:B------:R-:W-:Y:S01]  /*10a70*/  FMUL.FTZ R19, R100.reuse, R127 ;  /* 0x0000007f64137220 */ /* 0x040fe20000410000 */
[C---:B------:R-:W-:Y:S01]  /*10a80*/  FMUL.FTZ R50, R100.reuse, R154 ;  /* 0x0000009a64327220 */ /* 0x040fe20000410000 */
[----:B------:R-:W-:Y:S01]  /*10a90*/  FMUL.FTZ R51, R100, R155 ;  /* 0x0000009b64337220 */ /* 0x000fe20000410000 */
[----:B--2---:R-:W-:Y:S01]  /*10aa0*/  FFMA.FTZ R4, R180, UR4, -R111 ;  /* 0x00000004b4047c23 */ /* 0x004fe2000801086f */
[C---:B------:R-:W-:Y:S01]  /*10ab0*/  FMUL.FTZ R70, R100.reuse, R70 ;  /* 0x0000004664467220 */ /* 0x040fe20000410000 */
[C---:B------:R-:W-:Y:S01]  /*10ac0*/  FMUL.FTZ R71, R100.reuse, R71 ;  /* 0x0000004764477220 */ /* 0x040fe20000410000 */
[C---:B------:R-:W-:Y:S01]  /*10ad0*/  FMUL.FTZ R82, R100.reuse, R82 ;  /* 0x0000005264527220 */ /* 0x040fe20000410000 */
[----:B------:R-:W2:Y:S01]  /*10ae0*/  MUFU.EX2 R20, R4 ;  /* 0x0000000400147308 */ /* 0x000ea20000000800 */
[C---:B------:R-:W-:Y:S01]  /*10af0*/  FMUL.FTZ R83, R100.reuse, R83 ;  /* 0x0000005364537220 */ /* 0x040fe20000410000 */
[C---:B------:R-:W-:Y:S01]  /*10b00*/  FMUL.FTZ R86, R100.reuse, R86 ;  /* 0x0000005664567220 */ /* 0x040fe20000410000 */
[C---:B------:R-:W-:Y:S01]  /*10b10*/  FMUL.FTZ R87, R100.reuse, R87 ;  /* 0x0000005764577220 */ /* 0x040fe20000410000 */
[----:B-1----:R-:W-:Y:S01]  /*10b20*/  FSEL R0, R105, RZ, P3 ;  /* 0x000000ff69007208 */ /* 0x002fe20001800000 */
[C---:B------:R-:W-:Y:S01]  /*10b30*/  FMUL.FTZ R98, R100.reuse, R98 ;  /* 0x0000006264627220 */ /* 0x040fe20000410000 */
[----:B---3--:R-:W-:Y:S01]  /*10b40*/  F2FP.BF16.F32.PACK_AB R183, R63, R250 ;  /* 0x000000fa3fb7723e */ /* 0x008fe200000010ff */
[----:B------:R-:W-:Y:S02]  /*10b50*/  FMUL.FTZ R99, R100, R99 ;  /* 0x0000006364637220 */ /* 0x000fe40000410000 */
[----:B------:R-:W-:Y:S04]  /*10b60*/  FADD.FTZ R0, -R0, R3 ;  /* 0x0000000300007221 */ /* 0x000fe80000010100 */
[----:B------:R-:W-:Y:S01]  /*10b70*/  FMUL.FTZ R3, R0, UR4 ;  /* 0x0000000400037c20 */ /* 0x000fe20008410000 */
[----:B------:R-:W-:Y:S03]  /*10b80*/  FSEL R0, R103, RZ, P1 ;  /* 0x000000ff67007208 */ /* 0x000fe60000800000 */
[----:B------:R1:W3:Y:S01]  /*10b90*/  MUFU.EX2 R101, R3 ;  /* 0x0000000300657308 */ /* 0x0002e20000000800 */
[----:B--2---:R-:W-:Y:S02]  /*10ba0*/  MOV R185, R20 ;  /* 0x0000001400b97202 */ /* 0x004fe40000000f00 */
[----:B------:R-:W2:Y:S02]  /*10bb0*/  LDSM.16.MT88.4 R20, [R220+0x9000] ;  /* 0x00900000dc14783b */ /* 0x000ea40000004200 */
[----:B------:R-:W-:Y:S01]  /*10bc0*/  F2FP.BF16.F32.PACK_AB R180, R24, R185 ;  /* 0x000000b918b4723e */ /* 0x000fe200000010ff */
[----:B-1----:R-:W-:Y:S01]  /*10bd0*/  FADD.FTZ R3, -R0, R106 ;  /* 0x0000006a00037221 */ /* 0x002fe20000010100 */
[----:B------:R-:W-:Y:S01]  /*10be0*/  FSEL R0, R102, RZ, P0 ;  /* 0x000000ff66007208 */ /* 0x000fe20000000000 */
[C---:B---3--:R-:W-:Y:S01]  /*10bf0*/  FMUL.FTZ R16, R101.reuse, R124 ;  /* 0x0000007c65107220 */ /* 0x048fe20000410000 */
[----:B------:R-:W-:Y:S01]  /*10c00*/  FMUL.FTZ R4, R101, R116 ;  /* 0x0000007465047220 */ /* 0x000fe20000410000 */
[----:B------:R-:W-:Y:S01]  /*10c10*/  FMUL.FTZ R2, R3, UR4 ;  /* 0x0000000403027c20 */ /* 0x000fe20008410000 */
[----:B------:R-:W-:Y:S01]  /*10c20*/  FFMA.FTZ R3, R186, UR4, -R109 ;  /* 0x00000004ba037c23 */ /* 0x000fe2000801086d */
[----:B------:R-:W-:Y:S01]  /*10c30*/  FADD.FTZ R0, -R0, R107 ;  /* 0x0000006b00007221 */ /* 0x000fe20000010100 */
[----:B------:R-:W-:Y:S01]  /*10c40*/  MOV R186, R63 ;  /* 0x0000003f00ba7202 */ /* 0x000fe20000000f00 */
[C---:B------:R-:W-:Y:S01]  /*10c50*/  FMUL.FTZ R5, R101.reuse, R117 ;  /* 0x0000007565057220 */ /* 0x040fe20000410000 */
[----:B------:R-:W-:Y:S01]  /*10c60*/  MOV R107, R26 ;  /* 0x0000001a006b7202 */ /* 0x000fe20000000f00 */
[----:B------:R-:W1:Y:S01]  /*10c70*/  MUFU.EX2 R2, R2 ;  /* 0x0000000200027308 */ /* 0x000e620000000800 */
[----:B------:R-:W-:Y:S01]  /*10c80*/  FMUL.FTZ R0, R0, UR4 ;  /* 0x0000000400007c20 */ /* 0x000fe20008410000 */
[C---:B------:R-:W-:Y:S01]  /*10c90*/  FMUL.FTZ R17, R101.reuse, R125 ;  /* 0x0000007d65117220 */ /* 0x040fe20000410000 */
[----:B------:R-:W-:Y:S01]  /*10ca0*/  F2FP.BF16.F32.PACK_AB R179, R252, R107 ;  /* 0x0000006bfcb3723e */ /* 0x000fe200000010ff */
[----:B------:R-:W-:Y:S01]  /*10cb0*/  LDSM.16.MT88.4 R116, [R220+0xb000] ;  /* 0x00b00000dc74783b */ /* 0x000fe20000004200 */
[----:B------:R-:W-:Y:S01]  /*10cc0*/  MOV R125, R24 ;  /* 0x00000018007d7202 */ /* 0x000fe20000000f00 */
[C---:B------:R-:W-:Y:S01]  /*10cd0*/  FMUL.FTZ R48, R101.reuse, R152 ;  /* 0x0000009865307220 */ /* 0x040fe20000410000 */
[C---:B------:R-:W-:Y:S03]  /*10ce0*/  FMUL.FTZ R49, R101.reuse, R153 ;  /* 0x0000009965317220 */ /* 0x040fe60000410000 */
[----:B------:R-:W3:Y:S01]  /*10cf0*/  MUFU.EX2 R0, R0 ;  /* 0x0000000000007308 */ /* 0x000ee20000000800 */
[C---:B------:R-:W-:Y:S01]  /*10d00*/  FMUL.FTZ R33, R101.reuse, R137 ;  /* 0x0000008965217220 */ /* 0x040fe20000410000 */
[C---:B------:R-:W-:Y:S01]  /*10d10*/  FMUL.FTZ R32, R101.reuse, R136 ;  /* 0x0000008865207220 */ /* 0x040fe20000410000 */
[C---:B------:R-:W-:Y:S01]  /*10d20*/  FMUL.FTZ R68, R101.reuse, R68 ;  /* 0x0000004465447220 */ /* 0x040fe20000410000 */
[----:B------:R-:W-:Y:S01]  /*10d30*/  LDSM.16.MT88.4 R152, [R220+0xac00] ;  /* 0x00ac0000dc98783b */ /* 0x000fe20000004200 */
[C---:B------:R-:W-:Y:S01]  /*10d40*/  FMUL.FTZ R69, R101.reuse, R69 ;  /* 0x0000004565457220 */ /* 0x040fe20000410000 */
[C---:B------:R-:W-:Y:S01]  /*10d50*/  FMUL.FTZ R80, R101.reuse, R80 ;  /* 0x0000005065507220 */ /* 0x040fe20000410000 */
[C---:B------:R-:W-:Y:S01]  /*10d60*/  FMUL.FTZ R81, R101.reuse, R81 ;  /* 0x0000005165517220 */ /* 0x040fe20000410000 */
[-C--:B--2---:R-:W-:Y:S01]  /*10d70*/  HMMA.16816.F32.BF16 R4, R176, R20.reuse, R4 ;  /* 0x00000014b004723c */ /* 0x084fe20000041804 */
[----:B------:R-:W-:Y:S04]  /*10d80*/  PLOP3.LUT P0, PT, PT, PT, UP0, 0x80, 0x0 ;  /* 0x000000000000781c */ /* 0x000fe80003f0f008 */
[C---:B-1----:R-:W-:Y:S01]  /*10d90*/  FMUL.FTZ R13, R2.reuse, R121 ;  /* 0x00000079020d7220 */ /* 0x042fe20000410000 */
[C---:B------:R-:W-:Y:S01]  /*10da0*/  FMUL.FTZ R57, R2.reuse, R161 ;  /* 0x000000a102397220 */ /* 0x040fe20000410000 */
[----:B------:R1:W2:Y:S01]  /*10db0*/  MUFU.EX2 R121, R3 ;  /* 0x0000000300797308 */ /* 0x0002a20000000800 */
[----:B------:R-:W-:Y:S03]  /*10dc0*/  FMUL.FTZ R8, R2, R112 ;  /* 0x0000007002087220 */ /* 0x000fe60000410000 */
[C---:B---3--:R-:W-:Y:S01]  /*10dd0*/  FMUL.FTZ R31, R0.reuse, R143 ;  /* 0x0000008f001f7220 */ /* 0x048fe20000410000 */
[C---:B------:R-:W-:Y:S01]  /*10de0*/  FMUL.FTZ R14, R0.reuse, R122 ;  /* 0x0000007a000e7220 */ /* 0x040fe20000410000 */
[C---:B------:R-:W-:Y:S01]  /*10df0*/  FMUL.FTZ R15, R0.reuse, R123 ;  /* 0x0000007b000f7220 */ /* 0x040fe20000410000 */
[----:B------:R-:W-:Y:S01]  /*10e00*/  FMUL.FTZ R63, R0, R175 ;  /* 0x000000af003f7220 */ /* 0x000fe20000410000 */
[----:B------:R-:W-:Y:S01]  /*10e10*/  FMUL.FTZ R9, R2, R113 ;  /* 0x0000007102097220 */ /* 0x000fe20000410000 */
[C---:B------:R-:W-:Y:S01]  /*10e20*/  FMUL.FTZ R10, R0.reuse, R114 ;  /* 0x00000072000a7220 */ /* 0x040fe20000410000 */
[----:B------:R-:W-:Y:S01]  /*10e30*/  FMUL.FTZ R11, R0, R115 ;  /* 0x00000073000b7220 */ /* 0x000fe20000410000 */
[C---:B------:R-:W-:Y:S01]  /*10e40*/  FMUL.FTZ R12, R2.reuse, R120 ;  /* 0x00000078020c7220 */ /* 0x040fe20000410000 */
[----:B------:R-:W3:Y:S01]  /*10e50*/  LDSM.16.MT88.4 R112, [R222+0xa000] ;  /* 0x00a00000de70783b */ /* 0x000ee20000004200 */
[----:B------:R-:W-:Y:S01]  /*10e60*/  FMUL.FTZ R24, R2, R128 ;  /* 0x0000008002187220 */ /* 0x000fe20000410000 */
[C---:B------:R-:W-:Y:S01]  /*10e70*/  FMUL.FTZ R26, R0.reuse, R130 ;  /* 0x00000082001a7220 */ /* 0x040fe20000410000 */
[----:B------:R-:W-:Y:S01]  /*10e80*/  FMUL.FTZ R27, R0, R131 ;  /* 0x00000083001b7220 */ /* 0x000fe20000410000 */
[----:B------:R-:W-:Y:S01]  /*10e90*/  MOV R120, R25 ;  /* 0x0000001900787202 */ /* 0x000fe20000000f00 */
[C---:B------:R-:W-:Y:S04]  /*10ea0*/  HMMA.16816.F32.BF16 R8, R180.reuse, R20, R8 ;  /* 0x00000014b408723c */ /* 0x040fe80000041808 */
[--C-:B-1----:R-:W-:Y:S01]  /*10eb0*/  FFMA.FTZ R3, R188, UR4, -R109.reuse ;  /* 0x00000004bc037c23 */ /* 0x102fe2000801086d */
[----:B------:R-:W-:Y:S01]  /*10ec0*/  FMUL.FTZ R25, R2, R129 ;  /* 0x0000008102197220 */ /* 0x000fe20000410000 */
[-C--:B------:R-:W-:Y:S01]  /*10ed0*/  HMMA.16816.F32.BF16 R12, R180, R22.reuse, R12 ;  /* 0x00000016b40c723c */ /* 0x080fe2000004180c */
[----:B------:R-:W-:Y:S01]  /*10ee0*/  LDSM.16.MT88.4 R128, [R220+0xa400] ;  /* 0x00a40000dc80783b */ /* 0x000fe20000004200 */
[----:B------:R1:W-:Y:S03]  /*10ef0*/  MUFU.EX2 R188, R3 ;  /* 0x0000000300bc7308 */ /* 0x0003e60000000800 */
[----:B--2---:R-:W-:Y:S01]  /*10f00*/  MOV R136, R121 ;  /* 0x0000007900887202 */ /* 0x004fe20000000f00 */
[C---:B------:R-:W-:Y:S05]  /*10f10*/  HMMA.16816.F32.BF16 R16, R176.reuse, R22, R16 ;  /* 0x00000016b010723c */ /* 0x040fea0000041810 */
[C---:B------:R-:W-:Y:S01]  /*10f20*/  FMUL.FTZ R21, R101.reuse, R133 ;  /* 0x0000008565157220 */ /* 0x040fe20000410000 */
[----:B------:R-:W-:Y:S01]  /*10f30*/  MOV R133, R250 ;  /* 0x000000fa00857202 */ /* 0x000fe20000000f00 */
[----:B------:R-:W-:Y:S01]  /*10f40*/  FMUL.FTZ R23, R100, R135 ;  /* 0x0000008764177220 */ /* 0x000fe20000410000 */
[----:B------:R-:W-:Y:S03]  /*10f50*/  MOV R135, R252 ;  /* 0x000000fc00877202 */ /* 0x000fe60000000f00 */
[----:B------:R-:W-:Y:S01]  /*10f60*/  FMUL.FTZ R28, R2, R140 ;  /* 0x0000008c021c7220 */ /* 0x000fe20000410000 */
[----:B------:R-:W-:Y:S01]  /*10f70*/  MOV R140, R248 ;  /* 0x000000f8008c7202 */ /* 0x000fe20000000f00 */
[--C-:B-1----:R-:W-:Y:S01]  /*10f80*/  FFMA.FTZ R3, R192, UR4, -R110.reuse ;  /* 0x00000004c0037c23 */ /* 0x102fe2000801086e */
[C---:B------:R-:W-:Y:S01]  /*10f90*/  FMUL.FTZ R20, R101.reuse, R132 ;  /* 0x0000008465147220 */ /* 0x040fe20000410000 */
[----:B------:R-:W-:Y:S01]  /*10fa0*/  MOV R132, R249 ;  /* 0x000000f900847202 */ /* 0x000fe20000000f00 */
[----:B------:R-:W-:Y:S01]  /*10fb0*/  FMUL.FTZ R22, R100, R134 ;  /* 0x0000008664167220 */ /* 0x000fe20000410000 */
[----:B------:R1:W-:Y:S01]  /*10fc0*/  MUFU.EX2 R143, R3 ;  /* 0x00000003008f7308 */ /* 0x0003e20000000800 */
[----:B------:R-:W-:Y:S01]  /*10fd0*/  MOV R134, R251 ;  /* 0x000000fb00867202 */ /* 0x000fe20000000f00 */
[----:B------:R-:W-:Y:S01]  /*10fe0*/  FMUL.FTZ R56, R2, R160 ;  /* 0x000000a002387220 */ /* 0x000fe20000410000 */
[C---:B------:R-:W-:Y:S01]  /*10ff0*/  FMUL.FTZ R58, R0.reuse, R162 ;  /* 0x000000a2003a7220 */ /* 0x040fe20000410000 */
[----:B------:R-:W-:Y:S01]  /*11000*/  FMUL.FTZ R59, R0, R163 ;  /* 0x000000a3003b7220 */ /* 0x000fe20000410000 */
[----:B------:R-:W-:Y:S01]  /*11010*/  MOV R192, R65 ;  /* 0x0000004100c07202 */ /* 0x000fe20000000f00 */
[-C--:B------:R-:W-:Y:S03]  /*11020*/  HMMA.16816.F32.BF16 R20, R176, R36.reuse, R20 ;  /* 0x00000024b014723c */ /* 0x080fe60000041814 */
[----:B------:R-:W-:Y:S01]  /*11030*/  FMUL.FTZ R65, R101, R169 ;  /* 0x000000a965417220 */ /* 0x000fe20000410000 */
[C---:B------:R-:W-:Y:S01]  /*11040*/  FMUL.FTZ R72, R2.reuse, R72 ;  /* 0x0000004802487220 */ /* 0x040fe20000410000 */
[C---:B------:R-:W-:Y:S01]  /*11050*/  FMUL.FTZ R73, R2.reuse, R73 ;  /* 0x0000004902497220 */ /* 0x040fe20000410000 */
[C---:B------:R-:W-:Y:S05]  /*11060*/  HMMA.16816.F32.BF16 R24, R180.reuse, R36, R24 ;  /* 0x00000024b418723c */ /* 0x040fea0000041818 */
[--C-:B-1----:R-:W-:Y:S01]  /*11070*/  FFMA.FTZ R3, R187, UR4, -R109.reuse ;  /* 0x00000004bb037c23 */ /* 0x102fe2000801086d */
[----:B------:R-:W-:Y:S01]  /*11080*/  FMUL.FTZ R29, R2, R141 ;  /* 0x0000008d021d7220 */ /* 0x000fe20000410000 */
[--C-:B------:R-:W-:Y:S01]  /*11090*/  FFMA.FTZ R36, R189, UR4, -R110.reuse ;  /* 0x00000004bd247c23 */ /* 0x100fe2000801086e */
[C---:B------:R-:W-:Y:S01]  /*110a0*/  FMUL.FTZ R30, R0.reuse, R142 ;  /* 0x0000008e001e7220 */ /* 0x040fe20000410000 */
[----:B------:R1:W-:Y:S02]  /*110b0*/  MUFU.EX2 R122, R3 ;  /* 0x00000003007a7308 */ /* 0x0003e40000000800 */
[----:B------:R-:W-:Y:S01]  /*110c0*/  MOV R189, R120 ;  /* 0x0000007800bd7202 */ /* 0x000fe20000000f00 */
[----:B------:R-:W-:Y:S01]  /*110d0*/  FMUL.FTZ R74, R0, R74 ;  /* 0x0000004a004a7220 */ /* 0x000fe20000410000 */
[----:B------:R-:W-:Y:S01]  /*110e0*/  MOV R141, R67 ;  /* 0x00000043008d7202 */ /* 0x000fe20000000f00 */
[C---:B------:R-:W-:Y:S01]  /*110f0*/  FMUL.FTZ R67, R100.reuse, R171 ;  /* 0x000000ab64437220 */ /* 0x040fe20000410000 */
[-C--:B------:R-:W-:Y:S04]  /*11100*/  HMMA.16816.F32.BF16 R28, R180, R38.reuse, R28 ;  /* 0x00000026b41c723c */ /* 0x080fe8000004181c */
[----:B------:R2:W-:Y:S01]  /*11110*/  MUFU.EX2 R137, R36 ;  /* 0x0000002400897308 */ /* 0x0005e20000000800 */
[----:B------:R-:W-:Y:S01]  /*11120*/  MOV R142, R66 ;  /* 0x00000042008e7202 */ /* 0x000fe20000000f00 */
[----:B------:R-:W-:Y:S01]  /*11130*/  FMUL.FTZ R66, R100, R170 ;  /* 0x000000aa64427220 */ /* 0x000fe20000410000 */
[----:B------:R-:W-:Y:S01]  /*11140*/  FMUL.FTZ R75, R0, R75 ;  /* 0x0000004b004b7220 */ /* 0x000fe20000410000 */
[C---:B------:R-:W-:Y:S04]  /*11150*/  HMMA.16816.F32.BF16 R32, R176.reuse, R38, R32 ;  /* 0x00000026b020723c */ /* 0x040fe80000041820 */
[----:B-1----:R-:W-:Y:S01]  /*11160*/  FFMA.FTZ R3, R190, UR4, -R109 ;  /* 0x00000004be037c23 */ /* 0x002fe2000801086d */
[C---:B------:R-:W-:Y:S02]  /*11170*/  FMUL.FTZ R37, R101.reuse, R149 ;  /* 0x0000009565257220 */ /* 0x040fe40000410000 */
[C---:B------:R-:W-:Y:S01]  /*11180*/  FMUL.FTZ R38, R100.reuse, R150 ;  /* 0x0000009664267220 */ /* 0x040fe20000410000 */
[----:B------:R-:W-:Y:S01]  /*11190*/  FMUL.FTZ R39, R100, R151 ;  /* 0x0000009764277220 */ /* 0x000fe20000410000 */
[----:B------:R1:W4:Y:S02]  /*111a0*/  MUFU.EX2 R124, R3 ;  /* 0x00000003007c7308 */ /* 0x0003240000000800 */
[C---:B------:R-:W-:Y:S01]  /*111b0*/  FMUL.FTZ R40, R2.reuse, R144 ;  /* 0x0000009002287220 */ /* 0x040fe20000410000 */
[----:B------:R-:W-:Y:S01]  /*111c0*/  FMUL.FTZ R41, R2, R145 ;  /* 0x0000009102297220 */ /* 0x000fe20000410000 */
[C---:B--2---:R-:W-:Y:S01]  /*111d0*/  FMUL.FTZ R36, R101.reuse, R148 ;  /* 0x0000009465247220 */ /* 0x044fe20000410000 */
[C---:B------:R-:W-:Y:S01]  /*111e0*/  FMUL.FTZ R42, R0.reuse, R146 ;  /* 0x00000092002a7220 */ /* 0x040fe20000410000 */
[----:B------:R-:W-:Y:S01]  /*111f0*/  FMUL.FTZ R43, R0, R147 ;  /* 0x00000093002b7220 */ /* 0x000fe20000410000 */
[----:B------:R-:W-:Y:S01]  /*11200*/  MOV R148, R64 ;  /* 0x0000004000947202 */ /* 0x000fe20000000f00 */
[----:B------:R-:W-:Y:S01]  /*11210*/  FMUL.FTZ R64, R101, R168 ;  /* 0x000000a865407220 */ /* 0x000fe20000410000 */
[C---:B------:R-:W-:Y:S01]  /*11220*/  FMUL.FTZ R76, R2.reuse, R76 ;  /* 0x0000004c024c7220 */ /* 0x040fe20000410000 */
[----:B------:R-:W-:Y:S01]  /*11230*/  LDSM.16.MT88.4 R168, [R222+0xac00] ;  /* 0x00ac0000dea8783b */ /* 0x000fe20000004200 */
[-C--:B------:R-:W-:Y:S01]  /*11240*/  HMMA.16816.F32.BF16 R36, R176, R52.reuse, R36 ;  /* 0x00000034b024723c */ /* 0x080fe20000041824 */
[----:B------:R2:W-:Y:S02]  /*11250*/  MUFU.EX2 R149, R60 ;  /* 0x0000003c00957308 */ /* 0x0005e40000000800 */
[C---:B------:R-:W-:Y:S01]  /*11260*/  FMUL.FTZ R44, R2.reuse, R156 ;  /* 0x0000009c022c7220 */ /* 0x040fe20000410000 */
[----:B------:R-:W-:Y:S01]  /*11270*/  FMUL.FTZ R45, R2, R157 ;  /* 0x0000009d022d7220 */ /* 0x000fe20000410000 */
[C---:B------:R-:W-:Y:S01]  /*11280*/  FMUL.FTZ R46, R0.reuse, R158 ;  /* 0x0000009e002e7220 */ /* 0x040fe20000410000 */
[C---:B------:R-:W-:Y:S05]  /*11290*/  HMMA.16816.F32.BF16 R40, R180.reuse, R52, R40 ;  /* 0x00000034b428723c */ /* 0x040fea0000041828 */
[----:B-1----:R-:W-:Y:S01]  /*112a0*/  FFMA.FTZ R3, R191, UR4, -R110 ;  /* 0x00000004bf037c23 */ /* 0x002fe2000801086e */
[----:B------:R-:W-:Y:S01]  /*112b0*/  FMUL.FTZ R47, R0, R159 ;  /* 0x0000009f002f7220 */ /* 0x000fe20000410000 */
[----:B----4-:R-:W-:Y:S01]  /*112c0*/  MOV R160, R124 ;  /* 0x0000007c00a07202 */ /* 0x010fe20000000f00 */
[C---:B------:R-:W-:Y:S01]  /*112d0*/  FMUL.FTZ R52, R101.reuse, R164 ;  /* 0x000000a465347220 */ /* 0x040fe20000410000 */
[----:B------:R1:W-:Y:S02]  /*112e0*/  MUFU.EX2 R123, R3 ;  /* 0x00000003007b7308 */ /* 0x0003e40000000800 */
[----:B------:R-:W-:Y:S01]  /*112f0*/  FMUL.FTZ R53, R101, R165 ;  /* 0x000000a565357220 */ /* 0x000fe20000410000 */
[C---:B--2---:R-:W-:Y:S01]  /*11300*/  FMUL.FTZ R60, R2.reuse, R172 ;  /* 0x000000ac023c7220 */ /* 0x044fe20000410000 */
[-C--:B------:R-:W-:Y:S03]  /*11310*/  HMMA.16816.F32.BF16 R44, R180, R54.reuse, R44 ;  /* 0x00000036b42c723c */ /* 0x080fe6000004182c */
[----:B------:R-:W-:Y:S01]  /*11320*/  FMUL.FTZ R77, R2, R77 ;  /* 0x0000004d024d7220 */ /* 0x000fe20000410000 */
[C---:B------:R-:W-:Y:S01]  /*11330*/  FMUL.FTZ R78, R0.reuse, R78 ;  /* 0x0000004e004e7220 */ /* 0x040fe20000410000 */
[----:B------:R-:W-:Y:S01]  /*11340*/  FMUL.FTZ R79, R0, R79 ;  /* 0x0000004f004f7220 */ /* 0x000fe20000410000 */
[C---:B------:R-:W-:Y:S05]  /*11350*/  HMMA.16816.F32.BF16 R48, R176.reuse, R54, R48 ;  /* 0x00000036b030723c */ /* 0x040fea0000041830 */
[----:B------:R-:W-:Y:S01]  /*11360*/  MOV R172, R61 ;  /* 0x0000003d00ac7202 */ /* 0x000fe20000000f00 */
[----:B------:R-:W-:Y:S01]  /*11370*/  FMUL.FTZ R61, R2, R173 ;  /* 0x000000ad023d7220 */ /* 0x000fe20000410000 */
[--C-:B-1----:R-:W-:Y:S01]  /*11380*/  FFMA.FTZ R3, R195, UR4, -R111.reuse ;  /* 0x00000004c3037c23 */ /* 0x102fe2000801086f */
[C---:B------:R-:W-:Y:S03]  /*11390*/  FMUL.FTZ R54, R100.reuse, R166 ;  /* 0x000000a664367220 */ /* 0x040fe60000410000 */
[----:B------:R1:W-:Y:S01]  /*113a0*/  MUFU.EX2 R138, R3 ;  /* 0x00000003008a7308 */ /* 0x0003e20000000800 */
[----:B------:R-:W-:Y:S01]  /*113b0*/  FMUL.FTZ R55, R100, R167 ;  /* 0x000000a764377220 */ /* 0x000fe20000410000 */
[--C-:B------:R-:W-:Y:S01]  /*113c0*/  FFMA.FTZ R106, R194, UR4, -R111.reuse ;  /* 0x00000004c26a7c23 */ /* 0x100fe2000801086f */
[----:B------:R-:W-:Y:S01]  /*113d0*/  MOV R173, R62 ;  /* 0x0000003e00ad7202 */ /* 0x000fe20000000f00 */
[----:B------:R-:W-:Y:S01]  /*113e0*/  FMUL.FTZ R62, R0, R174 ;  /* 0x000000ae003e7220 */ /* 0x000fe20000410000 */
[----:B------:R-:W-:Y:S01]  /*113f0*/  MOV R174, R125 ;  /* 0x0000007d00ae7202 */ /* 0x000fe20000000f00 */
[C---:B------:R-:W-:Y:S01]  /*11400*/  FMUL.FTZ R84, R101.reuse, R84 ;  /* 0x0000005465547220 */ /* 0x040fe20000410000 */
[----:B------:R-:W-:Y:S01]  /*11410*/  LDSM.16.MT88.4 R124, [R222+0x9400] ;  /* 0x00940000de7c783b */ /* 0x000fe20000004200 */
[-C--:B---3--:R-:W-:Y:S02]  /*11420*/  HMMA.16816.F32.BF16 R52, R176, R112.reuse, R52 ;  /* 0x00000070b034723c */ /* 0x088fe40000041834 */
[----:B------:R-:W2:Y:S01]  /*11430*/  MUFU.EX2 R144, R106 ;  /* 0x0000006a00907308 */ /* 0x000ea20000000800 */
[----:B------:R-:W-:Y:S01]  /*11440*/  FMUL.FTZ R85, R101, R85 ;  /* 0x0000005565557220 */ /* 0x000fe20000410000 */
[C---:B------:R-:W-:Y:S01]  /*11450*/  FMUL.FTZ R88, R2.reuse, R88 ;  /* 0x0000005802587220 */ /* 0x040fe20000410000 */
[----:B------:R-:W-:Y:S01]  /*11460*/  FMUL.FTZ R89, R2, R89 ;  /* 0x0000005902597220 */ /* 0x000fe20000410000 */
[C---:B------:R-:W-:Y:S05]  /*11470*/  HMMA.16816.F32.BF16 R56, R180.reuse, R112, R56 ;  /* 0x00000070b438723c */ /* 0x040fea0000041838 */
[--C-:B-1----:R-:W-:Y:S01]  /*11480*/  FFMA.FTZ R3, R196, UR4, -R111.reuse ;  /* 0x00000004c4037c23 */ /* 0x102fe2000801086f */
[-C--:B------:R-:W-:Y:S03]  /*11490*/  HMMA.16816.F32.BF16 R60, R180, R114.reuse, R60 ;  /* 0x00000072b43c723c */ /* 0x080fe6000004183c */
[----:B------:R1:W-:Y:S02]  /*114a0*/  MUFU.EX2 R161, R3 ;  /* 0x0000000300a17308 */ /* 0x0003e40000000800 */
[----:B------:R-:W-:Y:S01]  /*114b0*/  FMUL.FTZ R90, R0, R90 ;  /* 0x0000005a005a7220 */ /* 0x000fe20000410000 */
[C---:B------:R-:W-:Y:S01]  /*114c0*/  HMMA.16816.F32.BF16 R64, R176.reuse, R114, R64 ;  /* 0x00000072b040723c */ /* 0x040fe20000041840 */
[----:B------:R-:W3:Y:S04]  /*114d0*/  LDSM.16.MT88.4 R112, [R222+0xb000] ;  /* 0x00b00000de70783b */ /* 0x000ee80000004200 */
[----:B--2---:R-:W-:Y:S01]  /*114e0*/  F2FP.BF16.F32.PACK_AB R120, R144, R138 ;  /* 0x0000008a9078723e */ /* 0x004fe200000010ff */
[-C--:B------:R-:W-:Y:S05]  /*114f0*/  HMMA.16816.F32.BF16 R68, R176, R116.reuse, R68 ;  /* 0x00000074b044723c */ /* 0x080fea0000041844 */
[----:B------:R-:W-:Y:S01]  /*11500*/  FMUL.FTZ R91, R0, R91 ;  /* 0x0000005b005b7220 */ /* 0x000fe20000410000 */
[C---:B------:R-:W-:Y:S05]  /*11510*/  HMMA.16816.F32.BF16 R72, R180.reuse, R116, R72 ;  /* 0x00000074b448723c */ /* 0x040fea0000041848 */
[----:B-1----:R-:W-:Y:S01]  /*11520*/  FFMA.FTZ R3, R197, UR4, -R111 ;  /* 0x00000004c5037c23 */ /* 0x002fe2000801086f */
[-C--:B------:R-:W-:Y:S03]  /*11530*/  HMMA.16816.F32.BF16 R76, R180, R118.reuse, R76 ;  /* 0x00000076b44c723c */ /* 0x080fe6000004184c */
[----:B------:R1:W2:Y:S02]  /*11540*/  MUFU.EX2 R175, R3 ;  /* 0x0000000300af7308 */ /* 0x0002a40000000800 */
[C---:B------:R-:W-:Y:S01]  /*11550*/  FMUL.FTZ R92, R2.reuse, R92 ;  /* 0x0000005c025c7220 */ /* 0x040fe20000410000 */
[C---:B------:R-:W-:Y:S01]  /*11560*/  HMMA.16816.F32.BF16 R80, R176.reuse, R118, R80 ;  /* 0x00000076b050723c */ /* 0x040fe20000041850 */
[----:B------:R-:W4:Y:S04]  /*11570*/  LDSM.16.MT88.4 R116, [R220+0x9400] ;  /* 0x00940000dc74783b */ /* 0x000f280000004200 */
[----:B------:R-:W-:Y:S01]  /*11580*/  FMUL.FTZ R93, R2, R93 ;  /* 0x0000005d025d7220 */ /* 0x000fe20000410000 */
[C---:B------:R-:W-:Y:S01]  /*11590*/  FMUL.FTZ R94, R0.reuse, R94 ;  /* 0x0000005e005e7220 */ /* 0x040fe20000410000 */
[----:B------:R-:W-:Y:S01]  /*115a0*/  FMUL.FTZ R95, R0, R95 ;  /* 0x0000005f005f7220 */ /* 0x000fe20000410000 */
[C---:B------:R-:W-:Y:S03]  /*115b0*/  FMUL.FTZ R96, R101.reuse, R96 ;  /* 0x0000006065607220 */ /* 0x040fe60000410000 */
[----:B------:R-:W-:Y:S01]  /*115c0*/  FMUL.FTZ R97, R101, R97 ;  /* 0x0000006165617220 */ /* 0x000fe20000410000 */
[----:B------:R-:W-:Y:S01]  /*115d0*/  MOV R162, R123 ;  /* 0x0000007b00a27202 */ /* 0x000fe20000000f00 */
[--C-:B------:R-:W-:Y:S01]  /*115e0*/  FFMA.FTZ R106, R198, UR4, -R184.reuse ;  /* 0x00000004c66a7c23 */ /* 0x100fe200080108b8 */
[--C-:B-1----:R-:W-:Y:S01]  /*115f0*/  FFMA.FTZ R3, R199, UR4, -R184.reuse ;  /* 0x00000004c7037c23 */ /* 0x102fe200080108b8 */
[----:B------:R-:W-:Y:S01]  /*11600*/  MOV R163, R122 ;  /* 0x0000007a00a37202 */ /* 0x000fe20000000f00 */
[-C--:B---3--:R-:W-:Y:S02]  /*11610*/  HMMA.16816.F32.BF16 R84, R176, R112.reuse, R84 ;  /* 0x00000070b054723c */ /* 0x088fe40000041854 */
[----:B------:R1:W-:Y:S01]  /*11620*/  MUFU.EX2 R139, R3 ;  /* 0x00000003008b7308 */ /* 0x0003e20000000800 */
[----:B--2---:R-:W-:Y:S03]  /*11630*/  F2FP.BF16.F32.PACK_AB R122, R175, R161 ;  /* 0x000000a1af7a723e */ /* 0x004fe600000010ff */
[C---:B------:R-:W-:Y:S06]  /*11640*/  HMMA.16816.F32.BF16 R88, R180.reuse, R112, R88 ;  /* 0x00000070b458723c */ /* 0x040fec0000041858 */
[----:B------:R-:W-:Y:S01]  /*11650*/  MUFU.EX2 R251, R106 ;  /* 0x0000006a00fb7308 */ /* 0x000fe20000000800 */
[-C--:B------:R-:W-:Y:S04]  /*11660*/  HMMA.16816.F32.BF16 R92, R180, R114.reuse, R92 ;  /* 0x00000072b45c723c */ /* 0x080fe8000004185c */
[----:B------:R-:W-:Y:S02]  /*11670*/  F2FP.BF16.F32.PACK_AB R112, R188, R136 ;  /* 0x00000088bc70723e */ /* 0x000fe400000010ff */
[----:B------:R-:W-:Y:S05]  /*11680*/  HMMA.16816.F32.BF16 R96, R176, R114, R96 ;  /* 0x00000072b060723c */ /* 0x000fea0000041860 */
[--C-:B-1----:R-:W-:Y:S01]  /*11690*/  FFMA.FTZ R3, R200, UR4, -R184.reuse ;  /* 0x00000004c8037c23 */ /* 0x102fe200080108b8 */
[----:B------:R-:W-:Y:S02]  /*116a0*/  F2FP.BF16.F32.PACK_AB R113, R143, R137 ;  /* 0x000000898f71723e */ /* 0x000fe400000010ff */
[----:B------:R-:W-:Y:S01]  /*116b0*/  F2FP.BF16.F32.PACK_AB R114, R160, R163 ;  /* 0x000000a3a072723e */ /* 0x000fe200000010ff */
[----:B------:R1:W2:Y:S02]  /*116c0*/  MUFU.EX2 R252, R3 ;  /* 0x0000000300fc7308 */ /* 0x0002a40000000800 */
[----:B------:R-:W-:Y:S07]  /*116d0*/  F2FP.BF16.F32.PACK_AB R115, R149, R162 ;  /* 0x000000a29573723e */ /* 0x000fee00000010ff */
[-C--:B----4-:R-:W-:Y:S05]  /*116e0*/  HMMA.16816.F32.BF16 R4, R112, R116.reuse, R4 ;  /* 0x000000747004723c */ /* 0x090fea0000041804 */
[----:B-1----:R-:W-:Y:S01]  /*116f0*/  FFMA.FTZ R3, R201, UR4, -R184 ;  /* 0x00000004c9037c23 */ /* 0x002fe200080108b8 */
[----:B--2---:R-:W-:Y:S03]  /*11700*/  F2FP.BF16.F32.PACK_AB R121, R252, R139 ;  /* 0x0000008bfc79723e */ /* 0x004fe600000010ff */
[----:B------:R1:W2:Y:S02]  /*11710*/  MUFU.EX2 R250, R3 ;  /* 0x0000000300fa7308 */ /* 0x0002a40000000800 */
[--C-:B-1----:R-:W-:Y:S01]  /*11720*/  FFMA.FTZ R3, R211, UR4, -R109.reuse ;  /* 0x00000004d3037c23 */ /* 0x102fe2000801086d */
[----:B--2---:R-:W-:Y:S07]  /*11730*/  F2FP.BF16.F32.PACK_AB R123, R250, R251 ;  /* 0x000000fbfa7b723e */ /* 0x004fee00000010ff */
[----:B------:R1:W-:Y:S01]  /*11740*/  MUFU.EX2 R248, R3 ;  /* 0x0000000300f87308 */ /* 0x0003e20000000800 */
[C---:B------:R-:W-:Y:S06]  /*11750*/  HMMA.16816.F32.BF16 R8, R120.reuse, R116, R8 ;  /* 0x000000747808723c */ /* 0x040fec0000041808 */
[-C--:B------:R-:W-:Y:S06]  /*11760*/  HMMA.16816.F32.BF16 R12, R120, R118.reuse, R12 ;  /* 0x00000076780c723c */ /* 0x080fec000004180c */
[C---:B------:R-:W-:Y:S01]  /*11770*/  HMMA.16816.F32.BF16 R16, R112.reuse, R118, R16 ;  /* 0x000000767010723c */ /* 0x040fe20000041810 */
[----:B------:R-:W2:Y:S04]  /*11780*/  LDSM.16.MT88.4 R116, [R222+0xa400] ;  /* 0x00a40000de74783b */ /* 0x000ea80000004200 */
[--C-:B-1----:R-:W-:Y:S01]  /*11790*/  FFMA.FTZ R3, R207, UR4, -R109.reuse ;  /* 0x00000004cf037c23 */ /* 0x102fe2000801086d */
[-C--:B------:R-:W-:Y:S03]  /*117a0*/  HMMA.16816.F32.BF16 R20, R112, R124.reuse, R20 ;  /* 0x0000007c7014723c */ /* 0x080fe60000041814 */
[----:B------:R1:W3:Y:S03]  /*117b0*/  MUFU.EX2 R249, R3 ;  /* 0x0000000300f97308 */ /* 0x0002e60000000800 */
[C---:B------:R-:W-:Y:S06]  /*117c0*/  HMMA.16816.F32.BF16 R24, R120.reuse, R124, R24 ;  /* 0x0000007c7818723c */ /* 0x040fec0000041818 */
[-C--:B------:R-:W-:Y:S06]  /*117d0*/  HMMA.16816.F32.BF16 R28, R120, R126.reuse, R28 ;  /* 0x0000007e781c723c */ /* 0x080fec000004181c */
[C---:B------:R-:W-:Y:S01]  /*117e0*/  HMMA.16816.F32.BF16 R32, R112.reuse, R126, R32 ;  /* 0x0000007e7020723c */ /* 0x040fe20000041820 */
[----:B------:R-:W4:Y:S04]  /*117f0*/  LDSM.16.MT88.4 R124, [R220+0xb400] ;  /* 0x00b40000dc7c783b */ /* 0x000f280000004200 */
[--C-:B-1----:R-:W-:Y:S01]  /*11800*/  FFMA.FTZ R3, R210, UR4, -R110.reuse ;  /* 0x00000004d2037c23 */ /* 0x102fe2000801086e */
[-C--:B------:R-:W-:Y:S03]  /*11810*/  HMMA.16816.F32.BF16 R36, R112, R128.reuse, R36 ;  /* 0x000000807024723c */ /* 0x080fe60000041824 */
[----:B------:R1:W-:Y:S03]  /*11820*/  MUFU.EX2 R211, R3 ;  /* 0x0000000300d37308 */ /* 0x0003e60000000800 */
[C---:B------:R-:W-:Y:S06]  /*11830*/  HMMA.16816.F32.BF16 R40, R120.reuse, R128, R40 ;  /* 0x000000807828723c */ /* 0x040fec0000041828 */
[-C--:B------:R-:W-:Y:S06]  /*11840*/  HMMA.16816.F32.BF16 R44, R120, R130.reuse, R44 ;  /* 0x00000082782c723c */ /* 0x080fec000004182c */
[C---:B------:R-:W-:Y:S01]  /*11850*/  HMMA.16816.F32.BF16 R48, R112.reuse, R130, R48 ;  /* 0x000000827030723c */ /* 0x040fe20000041830 */
[----:B------:R-:W5:Y:S04]  /*11860*/  LDSM.16.MT88.4 R128, [R222+0xb400] ;  /* 0x00b40000de80783b */ /* 0x000f680000004200 */
[--C-:B-1----:R-:W-:Y:S01]  /*11870*/  FFMA.FTZ R3, R216, UR4, -R110.reuse ;  /* 0x00000004d8037c23 */ /* 0x102fe2000801086e */
[-C--:B--2---:R-:W-:Y:S03]  /*11880*/  HMMA.16816.F32.BF16 R52, R112, R116.reuse, R52 ;  /* 0x000000747034723c */ /* 0x084fe60000041834 */
[----:B------:R1:W2:Y:S03]  /*11890*/  MUFU.EX2 R216, R3 ;  /* 0x0000000300d87308 */ /* 0x0002a60000000800 */
[C---:B------:R-:W-:Y:S06]  /*118a0*/  HMMA.16816.F32.BF16 R56, R120.reuse, R116, R56 ;  /* 0x000000747838723c */ /* 0x040fec0000041838 */
[-C--:B------:R-:W-:Y:S06]  /*118b0*/  HMMA.16816.F32.BF16 R60, R120, R118.reuse, R60 ;  /* 0x00000076783c723c */ /* 0x080fec000004183c */
[C---:B------:R-:W-:Y:S01]  /*118c0*/  HMMA.16816.F32.BF16 R64, R112.reuse, R118, R64 ;  /* 0x000000767040723c */ /* 0x040fe20000041840 */
[----:B------:R-:W2:Y:S04]  /*118d0*/  LDSM.16.MT88.4 R116, [R220+0x9800] ;  /* 0x00980000dc74783b */ /* 0x000ea80000004200 */
[--C-:B-1----:R-:W-:Y:S01]  /*118e0*/  FFMA.FTZ R3, R212, UR4, -R109.reuse ;  /* 0x00000004d4037c23 */ /* 0x102fe2000801086d */
[-C--:B----4-:R-:W-:Y:S03]  /*118f0*/  HMMA.16816.F32.BF16 R68, R112, R124.reuse, R68 ;  /* 0x0000007c7044723c */ /* 0x090fe60000041844 */
[----:B------:R1:W-:Y:S03]  /*11900*/  MUFU.EX2 R212, R3 ;  /* 0x0000000300d47308 */ /* 0x0003e60000000800 */
[C---:B------:R-:W-:Y:S06]  /*11910*/  HMMA.16816.F32.BF16 R72, R120.reuse, R124, R72 ;  /* 0x0000007c7848723c */ /* 0x040fec0000041848 */
[-C--:B------:R-:W-:Y:S06]  /*11920*/  HMMA.16816.F32.BF16 R76, R120, R126.reuse, R76 ;  /* 0x0000007e784c723c */ /* 0x080fec000004184c */
[C---:B------:R-:W-:Y:S01]  /*11930*/  HMMA.16816.F32.BF16 R80, R112.reuse, R126, R80 ;  /* 0x0000007e7050723c */ /* 0x040fe20000041850 */
[----:B------:R-:W4:Y:S04]  /*11940*/  LDSM.16.MT88.4 R124, [R222+0x9800] ;  /* 0x00980000de7c783b */ /* 0x000f280000004200 */
[----:B-1----:R-:W-:Y:S01]  /*11950*/  FFMA.FTZ R3, R213, UR4, -R109 ;  /* 0x00000004d5037c23 */ /* 0x002fe2000801086d */
[-C--:B-----5:R-:W-:Y:S03]  /*11960*/  HMMA.16816.F32.BF16 R84, R112, R128.reuse, R84 ;  /* 0x000000807054723c */ /* 0x0a0fe60000041854 */
[----:B------:R1:W5:Y:S03]  /*11970*/  MUFU.EX2 R213, R3 ;  /* 0x0000000300d57308 */ /* 0x0003660000000800 */
[C---:B------:R-:W-:Y:S06]  /*11980*/  HMMA.16816.F32.BF16 R88, R120.reuse, R128, R88 ;  /* 0x000000807858723c */ /* 0x040fec0000041858 */
[-C--:B------:R-:W-:Y:S06]  /*11990*/  HMMA.16816.F32.BF16 R92, R120, R130.reuse, R92 ;  /* 0x00000082785c723c */ /* 0x080fec000004185c */
[----:B------:R-:W-:Y:S01]  /*119a0*/  HMMA.16816.F32.BF16 R96, R112, R130, R96 ;  /* 0x000000827060723c */ /* 0x000fe20000041860 */
[----:B------:R-:W4:Y:S04]  /*119b0*/  LDSM.16.MT88.4 R128, [R220+0xa800] ;  /* 0x00a80000dc80783b */ /* 0x000f280000004200 */
[--C-:B-1----:R-:W-:Y:S01]  /*119c0*/  FFMA.FTZ R3, R214, UR4, -R110.reuse ;  /* 0x00000004d6037c23 */ /* 0x102fe2000801086e */
[----:B------:R-:W-:Y:S02]  /*119d0*/  MOV R214, R149 ;  /* 0x0000009500d67202 */ /* 0x000fe40000000f00 */
[----:B---3--:R-:W-:Y:S01]  /*119e0*/  F2FP.BF16.F32.PACK_AB R112, R249, R248 ;  /* 0x000000f8f970723e */ /* 0x008fe200000010ff */
[----:B------:R1:W-:Y:S02]  /*119f0*/  MUFU.EX2 R207, R3 ;  /* 0x0000000300cf7308 */ /* 0x0003e40000000800 */
[----:B--2---:R-:W-:Y:S02]  /*11a00*/  F2FP.BF16.F32.PACK_AB R113, R216, R211 ;  /* 0x000000d3d871723e */ /* 0x004fe400000010ff */
[----:B-----5:R-:W-:Y:S01]  /*11a10*/  F2FP.BF16.F32.PACK_AB R114, R213, R212 ;  /* 0x000000d4d572723e */ /* 0x020fe200000010ff */
[----:B-1----:R-:W-:Y:S01]  /*11a20*/  FFMA.FTZ R3, R217, UR4, -R110 ;  /* 0x00000004d9037c23 */ /* 0x002fe2000801086e */
[----:B------:R-:W-:Y:S04]  /*11a30*/  MOV R217, R148 ;  /* 0x0000009400d97202 */ /* 0x000fe80000000f00 */
[----:B------:R1:W2:Y:S02]  /*11a40*/  MUFU.EX2 R210, R3 ;  /* 0x0000000300d27308 */ /* 0x0002a40000000800 */
[--C-:B-1----:R-:W-:Y:S01]  /*11a50*/  FFMA.FTZ R3, R209, UR4, -R111.reuse ;  /* 0x00000004d1037c23 */ /* 0x102fe2000801086f */
[----:B------:R-:W-:Y:S02]  /*11a60*/  MOV R209, R192 ;  /* 0x000000c000d17202 */ /* 0x000fe40000000f00 */
[----:B--2---:R-:W-:Y:S05]  /*11a70*/  F2FP.BF16.F32.PACK_AB R115, R210, R207 ;  /* 0x000000cfd273723e */ /* 0x004fea00000010ff */
[----:B------:R1:W-:Y:S02]  /*11a80*/  MUFU.EX2 R201, R3 ;  /* 0x0000000300c97308 */ /* 0x0003e40000000800 */
[-C--:B------:R-:W-:Y:S03]  /*11a90*/  HMMA.16816.F32.BF16 R4, R112, R116.reuse, R4 ;  /* 0x000000747004723c */ /* 0x080fe60000041804 */
[--C-:B-1----:R-:W-:Y:S02]  /*11aa0*/  FFMA.FTZ R3, R208, UR4, -R111.reuse ;  /* 0x00000004d0037c23 */ /* 0x102fe4000801086f */
[----:B------:R-:W2:Y:S03]  /*11ab0*/  LDL.LU R208, [R1+0x10] ;  /* 0x0000100001d07983 */ /* 0x000ea60000300800 */
[----:B------:R1:W3:Y:S03]  /*11ac0*/  MUFU.EX2 R200, R3 ;  /* 0x0000000300c87308 */ /* 0x0002e60000000800 */
[--C-:B-1----:R-:W-:Y:S01]  /*11ad0*/  FFMA.FTZ R3, R202, UR4, -R111.reuse ;  /* 0x00000004ca037c23 */ /* 0x102fe2000801086f */
[----:B------:R-:W-:Y:S02]  /*11ae0*/  MOV R202, R189 ;  /* 0x000000bd00ca7202 */ /* 0x000fe40000000f00 */
[----:B---3--:R-:W-:Y:S04]  /*11af0*/  F2FP.BF16.F32.PACK_AB R120, R200, R201 ;  /* 0x000000c9c878723e */ /* 0x008fe800000010ff */
[----:B------:R1:W-:Y:S02]  /*11b00*/  MUFU.EX2 R189, R3 ;  /* 0x0000000300bd7308 */ /* 0x0003e40000000800 */
[----:B-1----:R-:W-:Y:S01]  /*11b10*/  FFMA.FTZ R3, R206, UR4, -R111 ;  /* 0x00000004ce037c23 */ /* 0x002fe2000801086f */
[----:B------:R-:W-:Y:S07]  /*11b20*/  MOV R206, R144 ;  /* 0x0000009000ce7202 */ /* 0x000fee0000000f00 */
[----:B------:R1:W3:Y:S02]  /*11b30*/  MUFU.EX2 R190, R3 ;  /* 0x0000000300be7308 */ /* 0x0002e40000000800 */
[--C-:B-1----:R-:W-:Y:S01]  /*11b40*/  FFMA.FTZ R3, R215, UR4, -R184.reuse ;  /* 0x00000004d7037c23 */ /* 0x102fe200080108b8 */
[----:B------:R-:W-:Y:S02]  /*11b50*/  MOV R215, R143 ;  /* 0x0000008f00d77202 */ /* 0x000fe40000000f00 */
[----:B------:R-:W-:Y:S05]  /*11b60*/  MOV R143, R186 ;  /* 0x000000ba008f7202 */ /* 0x000fea0000000f00 */
[----:B------:R1:W-:Y:S01]  /*11b70*/  MUFU.EX2 R199, R3 ;  /* 0x0000000300c77308 */ /* 0x0003e20000000800 */
[----:B---3--:R-:W-:Y:S01]  /*11b80*/  F2FP.BF16.F32.PACK_AB R122, R190, R189 ;  /* 0x000000bdbe7a723e */ /* 0x008fe200000010ff */
[--C-:B-1----:R-:W-:Y:S01]  /*11b90*/  FFMA.FTZ R3, R204, UR4, -R184.reuse ;  /* 0x00000004cc037c23 */ /* 0x102fe200080108b8 */
[----:B------:R-:W-:Y:S07]  /*11ba0*/  MOV R204, R188 ;  /* 0x000000bc00cc7202 */ /* 0x000fee0000000f00 */
[----:B------:R1:W3:Y:S02]  /*11bb0*/  MUFU.EX2 R188, R3 ;  /* 0x0000000300bc7308 */ /* 0x0002e40000000800 */
[--C-:B-1----:R-:W-:Y:S01]  /*11bc0*/  FFMA.FTZ R3, R203, UR4, -R184.reuse ;  /* 0x00000004cb037c23 */ /* 0x102fe200080108b8 */
[----:B------:R-:W-:Y:S02]  /*11bd0*/  MOV R203, R139 ;  /* 0x0000008b00cb7202 */ /* 0x000fe40000000f00 */
[----:B------:R-:W-:Y:S05]  /*11be0*/  MOV R139, R185 ;  /* 0x000000b9008b7202 */ /* 0x000fea0000000f00 */
[----:B------:R1:W-:Y:S01]  /*11bf0*/  MUFU.EX2 R187, R3 ;  /* 0x0000000300bb7308 */ /* 0x0003e20000000800 */
[----:B---3--:R-:W-:Y:S01]  /*11c00*/  F2FP.BF16.F32.PACK_AB R121, R188, R199 ;  /* 0x000000c7bc79723e */ /* 0x008fe200000010ff */
[----:B-1----:R-:W-:Y:S02]  /*11c10*/  FFMA.FTZ R3, R205, UR4, -R184 ;  /* 0x00000004cd037c23 */ /* 0x002fe400080108b8 */
[----:B------:R-:W3:Y:S06]  /*11c20*/  LDL.LU R205, [R1+0x8] ;  /* 0x0000080001cd7983 */ /* 0x000eec0000300800 */
[----:B------:R1:W5:Y:S02]  /*11c30*/  MUFU.EX2 R186, R3 ;  /* 0x0000000300ba7308 */ /* 0x0003640000000800 */
[--C-:B-1----:R-:W-:Y:S01]  /*11c40*/  FFMA.FTZ R3, R240, UR4, -R109.reuse ;  /* 0x00000004f0037c23 */ /* 0x102fe2000801086d */
[----:B-----5:R-:W-:Y:S02]  /*11c50*/  F2FP.BF16.F32.PACK_AB R123, R186, R187 ;  /* 0x000000bbba7b723e */ /* 0x020fe400000010ff */
[----:B------:R-:W-:Y:S05]  /*11c60*/  MOV R240, R138 ;  /* 0x0000008a00f07202 */ /* 0x000fea0000000f00 */
[----:B------:R1:W-:Y:S01]  /*11c70*/  MUFU.EX2 R198, R3 ;  /* 0x0000000300c67308 */ /* 0x0003e20000000800 */
[C---:B------:R-:W-:Y:S06]  /*11c80*/  HMMA.16816.F32.BF16 R8, R120.reuse, R116, R8 ;  /* 0x000000747808723c */ /* 0x040fec0000041808 */
[-C--:B------:R-:W-:Y:S06]  /*11c90*/  HMMA.16816.F32.BF16 R12, R120, R118.reuse, R12 ;  /* 0x00000076780c723c */ /* 0x080fec000004180c */
[C---:B------:R-:W-:Y:S01]  /*11ca0*/  HMMA.16816.F32.BF16 R16, R112.reuse, R118, R16 ;  /* 0x000000767010723c */ /* 0x040fe20000041810 */
[----:B------:R-:W5:Y:S04]  /*11cb0*/  LDSM.16.MT88.4 R116, [R222+0xa800] ;  /* 0x00a80000de74783b */ /* 0x000f680000004200 */
[--C-:B-1----:R-:W-:Y:S01]  /*11cc0*/  FFMA.FTZ R3, R241, UR4, -R109.reuse ;  /* 0x00000004f1037c23 */ /* 0x102fe2000801086d */
[-C--:B----4-:R-:W-:Y:S03]  /*11cd0*/  HMMA.16816.F32.BF16 R20, R112, R124.reuse, R20 ;  /* 0x0000007c7014723c */ /* 0x090fe60000041814 */
[----:B------:R1:W-:Y:S02]  /*11ce0*/  MUFU.EX2 R197, R3 ;  /* 0x0000000300c57308 */ /* 0x0003e40000000800 */
[----:B------:R-:W-:Y:S01]  /*11cf0*/  MOV R241, R137 ;  /* 0x0000008900f17202 */ /* 0x000fe20000000f00 */
[C---:B------:R-:W-:Y:S06]  /*11d00*/  HMMA.16816.F32.BF16 R24, R120.reuse, R124, R24 ;  /* 0x0000007c7818723c */ /* 0x040fec0000041818 */
[-C--:B------:R-:W-:Y:S06]  /*11d10*/  HMMA.16816.F32.BF16 R28, R120, R126.reuse, R28 ;  /* 0x0000007e781c723c */ /* 0x080fec000004181c */
[C---:B------:R-:W-:Y:S01]  /*11d20*/  HMMA.16816.F32.BF16 R32, R112.reuse, R126, R32 ;  /* 0x0000007e7020723c */ /* 0x040fe20000041820 */
[----:B------:R-:W4:Y:S04]  /*11d30*/  LDSM.16.MT88.4 R124, [R220+0xb800] ;  /* 0x00b80000dc7c783b */ /* 0x000f280000004200 */
[--C-:B-1----:R-:W-:Y:S01]  /*11d40*/  FFMA.FTZ R3, R242, UR4, -R110.reuse ;  /* 0x00000004f2037c23 */ /* 0x102fe2000801086e */
[-C--:B------:R-:W-:Y:S03]  /*11d50*/  HMMA.16816.F32.BF16 R36, R112, R128.reuse, R36 ;  /* 0x000000807024723c */ /* 0x080fe60000041824 */
[----:B------:R1:W-:Y:S02]  /*11d60*/  MUFU.EX2 R196, R3 ;  /* 0x0000000300c47308 */ /* 0x0003e40000000800 */
[----:B------:R-:W-:Y:S01]  /*11d70*/  MOV R242, R136 ;  /* 0x0000008800f27202 */ /* 0x000fe20000000f00 */
[C---:B------:R-:W-:Y:S06]  /*11d80*/  HMMA.16816.F32.BF16 R40, R120.reuse, R128, R40 ;  /* 0x000000807828723c */ /* 0x040fec0000041828 */
[-C--:B------:R-:W-:Y:S06]  /*11d90*/  HMMA.16816.F32.BF16 R44, R120, R130.reuse, R44 ;  /* 0x00000082782c723c */ /* 0x080fec000004182c */
[C---:B------:R-:W-:Y:S01]  /*11da0*/  HMMA.16816.F32.BF16 R48, R112.reuse, R130, R48 ;  /* 0x000000827030723c */ /* 0x040fe20000041830 */
[----:B------:R-:W2:Y:S04]  /*11db0*/  LDSM.16.MT88.4 R128, [R222+0xb800] ;  /* 0x00b80000de80783b */ /* 0x000ea80000004200 */
[--C-:B-1----:R-:W-:Y:S01]  /*11dc0*/  FFMA.FTZ R3, R243, UR4, -R110.reuse ;  /* 0x00000004f3037c23 */ /* 0x102fe2000801086e */
[-C--:B-----5:R-:W-:Y:S03]  /*11dd0*/  HMMA.16816.F32.BF16 R52, R112, R116.reuse, R52 ;  /* 0x000000747034723c */ /* 0x0a0fe60000041834 */
[----:B------:R1:W5:Y:S02]  /*11de0*/  MUFU.EX2 R194, R3 ;  /* 0x0000000300c27308 */ /* 0x0003640000000800 */
[----:B------:R-:W-:Y:S01]  /*11df0*/  MOV R243, R143 ;  /* 0x0000008f00f37202 */ /* 0x000fe20000000f00 */
[C---:B------:R-:W-:Y:S06]  /*11e00*/  HMMA.16816.F32.BF16 R56, R120.reuse, R116, R56 ;  /* 0x000000747838723c */ /* 0x040fec0000041838 */
[-C--:B------:R-:W-:Y:S06]  /*11e10*/  HMMA.16816.F32.BF16 R60, R120, R118.reuse, R60 ;  /* 0x00000076783c723c */ /* 0x080fec000004183c */
[C---:B------:R-:W-:Y:S05]  /*11e20*/  HMMA.16816.F32.BF16 R64, R112.reuse, R118, R64 ;  /* 0x000000767040723c */ /* 0x040fea0000041840 */
[--C-:B-1----:R-:W-:Y:S01]  /*11e30*/  FFMA.FTZ R3, R244, UR4, -R109.reuse ;  /* 0x00000004f4037c23 */ /* 0x102fe2000801086d */
[-C--:B----4-:R-:W-:Y:S03]  /*11e40*/  HMMA.16816.F32.BF16 R68, R112, R124.reuse, R68 ;  /* 0x0000007c7044723c */ /* 0x090fe60000041844 */
[----:B------:R1:W-:Y:S02]  /*11e50*/  MUFU.EX2 R195, R3 ;  /* 0x0000000300c37308 */ /* 0x0003e40000000800 */
[----:B------:R-:W-:Y:S01]  /*11e60*/  FFMA.FTZ R109, R245, UR4, -R109 ;  /* 0x00000004f56d7c23 */ /* 0x000fe2000801086d */
[C---:B------:R-:W-:Y:S05]  /*11e70*/  HMMA.16816.F32.BF16 R72, R120.reuse, R124, R72 ;  /* 0x0000007c7848723c */ /* 0x040fea0000041848 */
[----:B------:R-:W-:Y:S01]  /*11e80*/  MOV R245, R135 ;  /* 0x0000008700f57202 */ /* 0x000fe20000000f00 */
[-C--:B------:R-:W-:Y:S01]  /*11e90*/  HMMA.16816.F32.BF16 R76, R120, R126.reuse, R76 ;  /* 0x0000007e784c723c */ /* 0x080fe2000004184c */
[----:B------:R-:W4:Y:S04]  /*11ea0*/  MUFU.EX2 R193, R109 ;  /* 0x0000006d00c17308 */ /* 0x000f280000000800 */
[----:B------:R-:W-:Y:S01]  /*11eb0*/  MOV R244, R142 ;  /* 0x0000008e00f47202 */ /* 0x000fe20000000f00 */
[C---:B------:R-:W-:Y:S05]  /*11ec0*/  HMMA.16816.F32.BF16 R80, R112.reuse, R126, R80 ;  /* 0x0000007e7050723c */ /* 0x040fea0000041850 */
[--C-:B-1----:R-:W-:Y:S01]  /*11ed0*/  FFMA.FTZ R3, R247, UR4, -R110.reuse ;  /* 0x00000004f7037c23 */ /* 0x102fe2000801086e */
[-C--:B--2---:R-:W-:Y:S03]  /*11ee0*/  HMMA.16816.F32.BF16 R84, R112, R128.reuse, R84 ;  /* 0x000000807054723c */ /* 0x084fe60000041854 */
[----:B------:R1:W-:Y:S02]  /*11ef0*/  MUFU.EX2 R192, R3 ;  /* 0x0000000300c07308 */ /* 0x0003e40000000800 */
[----:B------:R-:W-:Y:S01]  /*11f00*/  FFMA.FTZ R110, R246, UR4, -R110 ;  /* 0x00000004f66e7c23 */ /* 0x000fe2000801086e */
[C---:B------:R-:W-:Y:S05]  /*11f10*/  HMMA.16816.F32.BF16 R88, R120.reuse, R128, R88 ;  /* 0x000000807858723c */ /* 0x040fea0000041858 */
[----:B------:R-:W-:Y:S01]  /*11f20*/  MOV R247, R134 ;  /* 0x0000008600f77202 */ /* 0x000fe20000000f00 */
[-C--:B------:R-:W-:Y:S01]  /*11f30*/  HMMA.16816.F32.BF16 R92, R120, R130.reuse, R92 ;  /* 0x00000082785c723c */ /* 0x080fe2000004185c */
[----:B------:R4:W-:Y:S04]  /*11f40*/  MUFU.EX2 R191, R110 ;  /* 0x0000006e00bf7308 */ /* 0x0009e80000000800 */
[----:B------:R-:W-:Y:S01]  /*11f50*/  MOV R246, R133 ;  /* 0x0000008500f67202 */ /* 0x000fe20000000f00 */
[----:B------:R-:W-:Y:S05]  /*11f60*/  HMMA.16816.F32.BF16 R96, R112, R130, R96 ;  /* 0x000000827060723c */ /* 0x000fea0000041860 */
[--C-:B-1----:R-:W-:Y:S01]  /*11f70*/  FFMA.FTZ R3, R218, UR4, -R111.reuse ;  /* 0x00000004da037c23 */ /* 0x102fe2000801086f */
[----:B------:R-:W-:Y:S02]  /*11f80*/  MOV R218, R132 ;  /* 0x0000008400da7202 */ /* 0x000fe40000000f00 */
[----:B------:R-:W1:Y:S01]  /*11f90*/  LDSM.16.MT88.4 R132, [R220+0x9c00] ;  /* 0x009c0000dc84783b */ /* 0x000e620000004200 */
[----:B------:R2:W-:Y:S02]  /*11fa0*/  MUFU.EX2 R183, R3 ;  /* 0x0000000300b77308 */ /* 0x0005e40000000800 */
[----:B-----5:R-:W-:Y:S02]  /*11fb0*/  F2FP.BF16.F32.PACK_AB R109, R194, R196 ;  /* 0x000000c4c26d723e */ /* 0x020fe400000010ff */
[----:B----4-:R-:W-:Y:S01]  /*11fc0*/  F2FP.BF16.F32.PACK_AB R110, R193, R195 ;  /* 0x000000c3c16e723e */ /* 0x010fe200000010ff */
[--C-:B--2---:R-:W-:Y:S01]  /*11fd0*/  FFMA.FTZ R3, R219, UR4, -R111.reuse ;  /* 0x00000004db037c23 */ /* 0x104fe2000801086f */
[----:B------:R-:W-:Y:S04]  /*11fe0*/  MOV R219, R107 ;  /* 0x0000006b00db7202 */ /* 0x000fe80000000f00 */
[----:B------:R2:W4:Y:S02]  /*11ff0*/  MUFU.EX2 R185, R3 ;  /* 0x0000000300b97308 */ /* 0x0005240000000800 */
[--C-:B--2---:R-:W-:Y:S01]  /*12000*/  FFMA.FTZ R3, R235, UR4, -R111.reuse ;  /* 0x00000004eb037c23 */ /* 0x104fe2000801086f */
[----:B------:R-:W-:Y:S01]  /*12010*/  FFMA.FTZ R111, R238, UR4, -R111 ;  /* 0x00000004ee6f7c23 */ /* 0x000fe2000801086f */
[----:B------:R-:W-:Y:S01]  /*12020*/  MOV R235, R139 ;  /* 0x0000008b00eb7202 */ /* 0x000fe20000000f00 */
[----:B------:R-:W2:Y:S05]  /*12030*/  LDL.LU R238, [R1+0xc] ;  /* 0x00000c0001ee7983 */ /* 0x000eaa0000300800 */
[----:B------:R5:W-:Y:S01]  /*12040*/  MUFU.EX2 R182, R3 ;  /* 0x0000000300b67308 */ /* 0x000be20000000800 */
[----:B----4-:R-:W-:Y:S01]  /*12050*/  F2FP.BF16.F32.PACK_AB R176, R185, R183 ;  /* 0x000000b7b9b0723e */ /* 0x010fe200000010ff */
[----:B------:R-:W4:Y:S08]  /*12060*/  LDSM.16.MT88.4 R136, [R222+0x9c00] ;  /* 0x009c0000de88783b */ /* 0x000f300000004200 */
[----:B------:R1:W1:Y:S01]  /*12070*/  MUFU.EX2 R181, R111 ;  /* 0x0000006f00b57308 */ /* 0x0002620000000800 */
[--C-:B-----5:R-:W-:Y:S01]  /*12080*/  FFMA.FTZ R3, R236, UR4, -R184.reuse ;  /* 0x00000004ec037c23 */ /* 0x120fe200080108b8 */
[----:B------:R-:W-:Y:S08]  /*12090*/  MOV R236, R141 ;  /* 0x0000008d00ec7202 */ /* 0x000ff00000000f00 */
[----:B------:R5:W-:Y:S01]  /*120a0*/  MUFU.EX2 R107, R3 ;  /* 0x00000003006b7308 */ /* 0x000be20000000800 */
[----:B-1----:R-:W-:Y:S02]  /*120b0*/  F2FP.BF16.F32.PACK_AB R111, R191, R192 ;  /* 0x000000c0bf6f723e */ /* 0x002fe400000010ff */
[----:B------:R-:W-:Y:S01]  /*120c0*/  F2FP.BF16.F32.PACK_AB R178, R181, R182 ;  /* 0x000000b6b5b2723e */ /* 0x000fe200000010ff */
[--C-:B-----5:R-:W-:Y:S02]  /*120d0*/  FFMA.FTZ R3, R237, UR4, -R184.reuse ;  /* 0x00000004ed037c23 */ /* 0x120fe400080108b8 */
[----:B------:R-:W5:Y:S04]  /*120e0*/  LDL.LU R237, [R1+0x14] ;  /* 0x0000140001ed7983 */ /* 0x000f680000300800 */
[----:B------:R1:W4:Y:S02]  /*120f0*/  MUFU.EX2 R180, R3 ;  /* 0x0000000300b47308 */ /* 0x0003240000000800 */
[--C-:B-1----:R-:W-:Y:S01]  /*12100*/  FFMA.FTZ R3, R239, UR4, -R184.reuse ;  /* 0x00000004ef037c23 */ /* 0x102fe200080108b8 */
[----:B------:R-:W-:Y:S01]  /*12110*/  FFMA.FTZ R184, R108, UR4, -R184 ;  /* 0x000000046cb87c23 */ /* 0x000fe200080108b8 */
[----:B------:R-:W-:Y:S06]  /*12120*/  F2FP.BF16.F32.PACK_AB R108, R197, R198 ;  /* 0x000000c6c56c723e */ /* 0x000fec00000010ff */
[----:B------:R1:W-:Y:S01]  /*12130*/  MUFU.EX2 R106, R3 ;  /* 0x00000003006a7308 */ /* 0x0003e20000000800 */
[----:B----4-:R-:W-:Y:S02]  /*12140*/  F2FP.BF16.F32.PACK_AB R177, R180, R107 ;  /* 0x0000006bb4b1723e */ /* 0x010fe400000010ff */
[----:B------:R-:W-:Y:S01]  /*12150*/  MOV R239, R140 ;  /* 0x0000008c00ef7202 */ /* 0x000fe20000000f00 */
[-C--:B------:R-:W-:Y:S01]  /*12160*/  HMMA.16816.F32.BF16 R116, R108, R132.reuse, R4 ;  /* 0x000000846c74723c */ /* 0x080fe20000041804 */
[----:B------:R-:W4:Y:S05]  /*12170*/  LDSM.16.MT88.4 R4, [R220+0xbc00] ;  /* 0x00bc0000dc04783b */ /* 0x000f2a0000004200 */
[----:B------:R-:W3:Y:S01]  /*12180*/  MUFU.EX2 R184, R184 ;  /* 0x000000b800b87308 */ /* 0x000ee20000000800 */
[----:B-1----:R-:W-:Y:S01]  /*12190*/  FFMA.FTZ R3, R0, R208, R202 ;  /* 0x000000d000037223 */ /* 0x002fe200000100ca */
[----:B------:R-:W-:Y:S03]  /*121a0*/  MOV R208, R161 ;  /* 0x000000a100d07202 */ /* 0x000fe60000000f00 */
[----:B------:R-:W-:Y:S01]  /*121b0*/  MOV R202, R162 ;  /* 0x000000a200ca7202 */ /* 0x000fe20000000f00 */
[----:B------:R-:W-:Y:S01]  /*121c0*/  FADD.FTZ R3, R173, R3 ;  /* 0x00000003ad037221 */ /* 0x000fe20000010000 */
[----:B---3--:R-:W-:Y:S03]  /*121d0*/  F2FP.BF16.F32.PACK_AB R179, R184, R106 ;  /* 0x0000006ab8b3723e */ /* 0x008fe600000010ff */
[----:B------:R-:W-:Y:S01]  /*121e0*/  FADD.FTZ R3, R246, R3 ;  /* 0x00000003f6037221 */ /* 0x000fe20000010000 */
[----:B------:R-:W-:Y:S01]  /*121f0*/  FFMA.FTZ R2, R2, R205, R235 ;  /* 0x000000cd02027223 */ /* 0x000fe200000100eb */
[----:B------:R-:W-:Y:S02]  /*12200*/  MOV R205, R203 ;  /* 0x000000cb00cd7202 */ /* 0x000fe40000000f00 */
[----:B------:R-:W-:Y:S01]  /*12210*/  MOV R203, R204 ;  /* 0x000000cc00cb7202 */ /* 0x000fe20000000f00 */
[----:B------:R-:W-:Y:S01]  /*12220*/  FADD.FTZ R2, R174, R2 ;  /* 0x00000002ae027221 */ /* 0x000fe20000010000 */
[C---:B------:R-:W-:Y:S01]  /*12230*/  HMMA.16816.F32.BF16 R112, R176.reuse, R132, R8 ;  /* 0x00000084b070723c */ /* 0x040fe20000041808 */
[----:B------:R-:W1:Y:S03]  /*12240*/  LDSM.16.MT88.4 R8, [R222+0xbc00] ;  /* 0x00bc0000de08783b */ /* 0x000e660000004200 */
[----:B------:R-:W-:Y:S01]  /*12250*/  MOV R204, R215 ;  /* 0x000000d700cc7202 */ /* 0x000fe20000000f00 */
[----:B------:R-:W-:Y:S01]  /*12260*/  FADD.FTZ R2, R218, R2 ;  /* 0x00000002da027221 */ /* 0x000fe20000010000 */
[-C--:B------:R-:W-:Y:S05]  /*12270*/  HMMA.16816.F32.BF16 R120, R176, R134.reuse, R12 ;  /* 0x00000086b078723c */ /* 0x080fea000004180c */
[----:B------:R-:W-:Y:S01]  /*12280*/  MOV R215, R206 ;  /* 0x000000ce00d77202 */ /* 0x000fe20000000f00 */
[C---:B------:R-:W-:Y:S05]  /*12290*/  HMMA.16816.F32.BF16 R124, R108.reuse, R134, R16 ;  /* 0x000000866c7c723c */ /* 0x040fea0000041810 */
[----:B------:R-:W-:Y:S01]  /*122a0*/  MOV R206, R163 ;  /* 0x000000a300ce7202 */ /* 0x000fe20000000f00 */
        /* <DEDUP_REMOVED lines=8> */
[-C--:B------:R-:W-:Y:S05]  /*12330*/  HMMA.16816.F32.BF16 R164, R108, R168.reuse, R52 ;  /* 0x000000a86ca4723c */ /* 0x080fea0000041834 */
[----:B--2---:R-:W-:Y:S06]  /*12340*/  FFMA.FTZ R100, R100, R238, R236 ;  /* 0x000000ee64647223 */ /* 0x004fec00000100ec */
[----:B------:R-:W-:Y:S01]  /*12350*/  FADD.FTZ R0, R217, R100 ;  /* 0x00000064d9007221 */ /* 0x000fe20000010000 */
[----:B------:R-:W-:Y:S02]  /*12360*/  MOV R217, R214 ;  /* 0x000000d600d97202 */ /* 0x000fe40000000f00 */
[----:B------:R-:W-:Y:S01]  /*12370*/  MOV R214, R175 ;  /* 0x000000af00d67202 */ /* 0x000fe20000000f00 */
[----:B------:R-:W-:Y:S01]  /*12380*/  FADD.FTZ R0, R219, R0 ;  /* 0x00000000db007221 */ /* 0x000fe20000010000 */
[----:B------:R-:W-:Y:S03]  /*12390*/  MOV R100, R104 ;  /* 0x0000006800647202 */ /* 0x000fe60000000f00 */
[----:B------:R-:W-:Y:S01]  /*123a0*/  FADD.FTZ R12, R245, R0 ;  /* 0x00000000f50c7221 */ /* 0x000fe20000010000 */
[----:B------:R-:W-:Y:S01]  /*123b0*/  FADD.FTZ R0, R244, R2 ;  /* 0x00000002f4007221 */ /* 0x000fe20000010000 */
[----:B------:R-:W-:Y:S02]  /*123c0*/  FADD.FTZ R2, R243, R3 ;  /* 0x00000003f3027221 */ /* 0x000fe40000010000 */
[----:B------:R-:W-:Y:S01]  /*123d0*/  FADD.FTZ R12, R241, R12 ;  /* 0x0000000cf10c7221 */ /* 0x000fe20000010000 */
[----:B------:R-:W-:Y:S01]  /*123e0*/  FADD.FTZ R3, R240, R0 ;  /* 0x00000000f0037221 */ /* 0x000fe20000010000 */
[----:B------:R-:W-:Y:S02]  /*123f0*/  FADD.FTZ R0, R205, R2 ;  /* 0x00000002cd007221 */ /* 0x000fe40000010000 */
[----:B------:R-:W-:Y:S01]  /*12400*/  FADD.FTZ R2, R204, R12 ;  /* 0x0000000ccc027221 */ /* 0x000fe20000010000 */
[----:B------:R-:W-:Y:S01]  /*12410*/  FADD.FTZ R12, R215, R3 ;  /* 0x00000003d70c7221 */ /* 0x000fe20000010000 */
[----:B------:R-:W-:Y:S02]  /*12420*/  FADD.FTZ R3, R252, R0 ;  /* 0x00000000fc037221 */ /* 0x000fe40000010000 */
[----:B------:R-:W-:Y:S02]  /*12430*/  FADD.FTZ R2, R202, R2 ;  /* 0x00000002ca027221 */ /* 0x000fe40000010000 */
[----:B------:R-:W-:Y:S04]  /*12440*/  FADD.FTZ R3, R251, R3 ;  /* 0x00000003fb037221 */ /* 0x000fe80000010000 */
[----:B------:R-:W-:Y:S01]  /*12450*/  FADD.FTZ R3, R250, R3 ;  /* 0x00000003fa037221 */ /* 0x000fe20000010000 */
[----:B-----5:R-:W-:Y:S04]  /*12460*/  FFMA.FTZ R101, R101, R237, R239 ;  /* 0x000000ed65657223 */ /* 0x020fe800000100ef */
[----:B------:R-:W-:Y:S01]  /*12470*/  FADD.FTZ R13, R209, R101 ;  /* 0x00000065d10d7221 */ /* 0x000fe20000010000 */
[----:B------:R-:W-:Y:S02]  /*12480*/  MOV R209, R160 ;  /* 0x000000a000d17202 */ /* 0x000fe40000000f00 */
[C---:B------:R-:W-:Y:S04]  /*12490*/  HMMA.16816.F32.BF16 R160, R176.reuse, R168, R56 ;  /* 0x000000a8b0a0723c */ /* 0x040fe80000041838 */
[----:B------:R-:W-:Y:S02]  /*124a0*/  FADD.FTZ R13, R172, R13 ;  /* 0x0000000dac0d7221 */ /* 0x000fe40000010000 */
[-C--:B------:R-:W-:Y:S05]  /*124b0*/  HMMA.16816.F32.BF16 R172, R176, R170.reuse, R60 ;  /* 0x000000aab0ac723c */ /* 0x080fea000004183c */
[----:B------:R-:W-:Y:S01]  /*124c0*/  FADD.FTZ R13, R247, R13 ;  /* 0x0000000df70d7221 */ /* 0x000fe20000010000 */
[C---:B------:R-:W-:Y:S05]  /*124d0*/  HMMA.16816.F32.BF16 R168, R108.reuse, R170, R64 ;  /* 0x000000aa6ca8723c */ /* 0x040fea0000041840 */
[----:B------:R-:W-:Y:S01]  /*124e0*/  FADD.FTZ R13, R242, R13 ;  /* 0x0000000df20d7221 */ /* 0x000fe20000010000 */
[-C--:B----4-:R-:W-:Y:S05]  /*124f0*/  HMMA.16816.F32.BF16 R68, R108, R4.reuse, R68 ;  /* 0x000000046c44723c */ /* 0x090fea0000041844 */
[----:B------:R-:W-:Y:S01]  /*12500*/  FADD.FTZ R13, R203, R13 ;  /* 0x0000000dcb0d7221 */ /* 0x000fe20000010000 */
[C---:B------:R-:W-:Y:S05]  /*12510*/  HMMA.16816.F32.BF16 R72, R176.reuse, R4, R72 ;  /* 0x00000004b048723c */ /* 0x040fea0000041848 */
[----:B------:R-:W-:Y:S01]  /*12520*/  FADD.FTZ R0, R206, R13 ;  /* 0x0000000dce007221 */ /* 0x000fe20000010000 */
[-C--:B------:R-:W-:Y:S05]  /*12530*/  HMMA.16816.F32.BF16 R76, R176, R6.reuse, R76 ;  /* 0x00000006b04c723c */ /* 0x080fea000004184c */
[----:B------:R-:W-:Y:S01]  /*12540*/  FADD.FTZ R4, R208, R12 ;  /* 0x0000000cd0047221 */ /* 0x000fe20000010000 */
[----:B------:R-:W-:Y:S01]  /*12550*/  FADD.FTZ R5, R209, R0 ;  /* 0x00000000d1057221 */ /* 0x000fe20000010000 */
[----:B------:R-:W-:Y:S01]  /*12560*/  FADD.FTZ R0, R217, R2 ;  /* 0x00000002d9007221 */ /* 0x000fe20000010000 */
[C---:B------:R-:W-:Y:S04]  /*12570*/  HMMA.16816.F32.BF16 R80, R108.reuse, R6, R80 ;  /* 0x000000066c50723c */ /* 0x040fe80000041850 */
[----:B------:R-:W-:Y:S01]  /*12580*/  FADD.FTZ R5, R248, R5 ;  /* 0x00000005f8057221 */ /* 0x000fe20000010000 */
[----:B------:R-:W-:Y:S01]  /*12590*/  FADD.FTZ R2, R214, R4 ;  /* 0x00000004d6027221 */ /* 0x000fe20000010000 */
[----:B------:R-:W-:Y:S01]  /*125a0*/  FADD.FTZ R4, R211, R0 ;  /* 0x00000000d3047221 */ /* 0x000fe20000010000 */
[-C--:B-1----:R-:W-:Y:S04]  /*125b0*/  HMMA.16816.F32.BF16 R84, R108, R8.reuse, R84 ;  /* 0x000000086c54723c */ /* 0x082fe80000041854 */
        /* <DEDUP_REMOVED lines=9> */
[-C--:B------:R-:W-:Y:S04]  /*12650*/  HMMA.16816.F32.BF16 R92, R176, R10.reuse, R92 ;  /* 0x0000000ab05c723c */ /* 0x080fe8000004185c */
[----:B------:R-:W-:Y:S01]  /*12660*/  FADD.FTZ R4, R189, R3 ;  /* 0x00000003bd047221 */ /* 0x000fe20000010000 */
        /* <DEDUP_REMOVED lines=20> */
[----:B------:R-:W-:Y:S01]  /*127b0*/  STL [R1+0x14], R4 ;  /* 0x0000140401007387 */ /* 0x000fe20000100800 */
[----:B------:R-:W-:Y:S01]  /*127c0*/  FADD.FTZ R3, R191, R3 ;  /* 0x00000003bf037221 */ /* 0x000fe20000010000 */
[----:B------:R-:W-:Y:S01]  /*127d0*/  FADD.FTZ R2, R181, R2 ;  /* 0x00000002b5027221 */ /* 0x000fe20000010000 */
[----:B------:R-:W-:Y:S01]  /*127e0*/  FADD.FTZ R0, R184, R0 ;  /* 0x00000000b8007221 */ /* 0x000fe20000010000 */
[----:B------:R-:W-:Y:S02]  /*127f0*/  MOV R106, R103 ;  /* 0x00000067006a7202 */ /* 0x000fe40000000f00 */
[----:B------:R1:W-:Y:S04]  /*12800*/  STL [R1+0xc], R3 ;  /* 0x00000c0301007387 */ /* 0x0003e80000100800 */
[----:B------:R2:W-:Y:S04]  /*12810*/  STL [R1+0x8], R2 ;  /* 0x0000080201007387 */ /* 0x0005e80000100800 */
[----:B------:R2:W-:Y:S01]  /*12820*/  STL [R1+0x10], R0 ;  /* 0x0000100001007387 */ /* 0x0005e20000100800 */
[----:B-1----:R-:W-:Y:S01]  /*12830*/  MOV R3, R105 ;  /* 0x0000006900037202 */ /* 0x002fe20000000f00 */
[----:B------:R-:W-:Y:S06]  /*12840*/  @P0 BRA `(.L_x_173) ;  /* 0xffffffc000800947 */ /* 0x000fec000383ffff */
.L_x_172:
[----:B------:R-:W3:Y:S04]  /*12850*/  LDL.LU R8, [R1+0x14] ;  /* 0x0000140001087983 */ /* 0x000ee80000300800 */
[----:B------:R-:W4:Y:S04]  /*12860*/  LDL.LU R7, [R1+0xc] ;  /* 0x00000c0001077983 */ /* 0x000f280000300800 */
[----:B------:R-:W2:Y:S04]  /*12870*/  LDL.LU R6, [R1+0x8] ;  /* 0x0000080001067983 */ /* 0x000ea80000300800 */
[----:B------:R-:W5:Y:S01]  /*12880*/  LDL.LU R5, [R1+0x10] ;  /* 0x0000100001057983 */ /* 0x000f620000300800 */
[----:B------:R-:W1:Y:S01]  /*12890*/  S2UR UR6, SR_CgaCtaId ;  /* 0x00000000000679c3 */ /* 0x000e620000008800 */
[----:B------:R-:W-:Y:S01]  /*128a0*/  UISETP.NE.AND UP0, UPT, UR16, -0x1, UPT ;  /* 0xffffffff1000788c */ /* 0x000fe2000bf05270 */
[----:B------:R-:W-:Y:S01]  /*128b0*/  PLOP3.LUT P6, PT, PT, PT, PT, 0x8, 0x0 ;  /* 0x000000000000781c */ /* 0x000fe20003fce170 */
[----:B------:R-:W1:Y:S01]  /*128c0*/  S2R R12, SR_TID.X ;  /* 0x00000000000c7919 */ /* 0x000e620000002100 */
[----:B------:R-:W-:Y:S01]  /*128d0*/  UMOV UR7, 0x400 ;  /* 0x0000040000077882 */ /* 0x000fe20000000000 */
[----:B------:R-:W-:Y:S01]  /*128e0*/  IMAD.MOV.U32 R58, RZ, RZ, 0x20 ;  /* 0x00000020ff3a7424 */ /* 0x000fe200078e00ff */
[----:B------:R-:W1:Y:S01]  /*128f0*/  S2R R61, SR_TID.X ;  /* 0x00000000003d7919 */ /* 0x000e620000002100 */
[----:B------:R-:W-:-:S05]  /*12900*/  PLOP3.LUT P0, PT, PT, PT, UP0, 0x80, 0x0 ;  /* 0x000000000000781c */ /* 0x000fca0003f0f008 */
[----:B------:R-:W-:Y:S02]  /*12910*/  @UP0 ULDC.64 UR4, c[0x0][0x298] ;  /* 0x0000a60000040ab9 */ /* 0x000fe40000000a00 */
[----:B------:R-:W-:Y:S02]  /*12920*/  @UP0 UIMAD.WIDE.U32 UR8, UR16, UR4, URZ ;  /* 0x00000004100802a5 */ /* 0x000fe4000f8e003f */
[----:B-1----:R-:W-:Y:S02]  /*12930*/  ULEA UR4, UR6, UR7, 0x18 ;  /* 0x0000000706047291 */ /* 0x002fe4000f8ec03f */
[----:B------:R-:W-:Y:S01]  /*12940*/  @UP0 UIMAD UR6, UR16, UR5, UR9 ;  /* 0x00000005100602a4 */ /* 0x000fe2000f8e0209 */
[----:B------:R-:W-:-:S04]  /*12950*/  SHF.R.S32.HI R51, RZ, 0x1f, R12 ;  /* 0x0000001fff337819 */ /* 0x000fc8000001140c */
[CC--:B------:R-:W-:Y:S02]  /*12960*/  LEA.HI R9, R51.reuse, R12.reuse, RZ, 0x2 ;  /* 0x0000000c33097211 */ /* 0x0c0fe400078f10ff */
[----:B------:R-:W-:Y:S02]  /*12970*/  LEA.HI R51, R51, R12, RZ, 0x5 ;  /* 0x0000000c33337211 */ /* 0x000fe400078f28ff */
[----:B------:R-:W-:Y:S02]  /*12980*/  SHF.R.S32.HI R10, RZ, 0x2, R9 ;  /* 0x00000002ff0a7819 */ /* 0x000fe40000011409 */
[----:B------:R-:W-:Y:S02]  /*12990*/  SHF.R.S32.HI R60, RZ, 0x1f, R61 ;  /* 0x0000001fff3c7819 */ /* 0x000fe4000001143d */
[----:B------:R-:W-:Y:S02]  /*129a0*/  SHF.R.S32.HI R11, RZ, 0x1f, R10 ;  /* 0x0000001fff0b7819 */ /* 0x000fe4000001140a */
[----:B------:R-:W-:Y:S01]  /*129b0*/  LEA.HI R60, R60, R61, RZ, 0x2 ;  /* 0x0000003d3c3c7211 */ /* 0x000fe200078f10ff */
[----:B---3--:R-:W1:Y:S04]  /*129c0*/  SHFL.BFLY PT, R4, R8, 0x2, 0x1f ;  /* 0x0c401f0008047f89 */ /* 0x008e6800000e0000 */
[----:B----4-:R-:W3:Y:S04]  /*129d0*/  SHFL.BFLY PT, R3, R7, 0x2, 0x1f ;  /* 0x0c401f0007037f89 */ /* 0x010ee800000e0000 */
[----:B--2---:R-:W2:Y:S04]  /*129e0*/  SHFL.BFLY PT, R2, R6, 0x2, 0x1f ;  /* 0x0c401f0006027f89 */ /* 0x004ea800000e0000 */
[----:B-----5:R-:W4:Y:S01]  /*129f0*/  SHFL.BFLY PT, R0, R5, 0x2, 0x1f ;  /* 0x0c401f0005007f89 */ /* 0x020f2200000e0000 */
[----:B-1----:R-:W-:Y:S01]  /*12a00*/  FADD.FTZ R4, R4, R8 ;  /* 0x0000000804047221 */ /* 0x002fe20000010000 */
[----:B---3--:R-:W-:-:S04]  /*12a10*/  FADD.FTZ R3, R3, R7 ;  /* 0x0000000703037221 */ /* 0x008fc80000010000 */
[----:B------:R-:W1:Y:S01]  /*12a20*/  SHFL.BFLY PT, R7, R4, 0x1, 0x1f ;  /* 0x0c201f0004077f89 */ /* 0x000e6200000e0000 */
[----:B--2---:R-:W-:-:S03]  /*12a30*/  FADD.FTZ R2, R2, R6 ;  /* 0x0000000602027221 */ /* 0x004fc60000010000 */
[----:B------:R-:W2:Y:S01]  /*12a40*/  SHFL.BFLY PT, R6, R3, 0x1, 0x1f ;  /* 0x0c201f0003067f89 */ /* 0x000ea200000e0000 */
[----:B----4-:R-:W-:-:S03]  /*12a50*/  FADD.FTZ R0, R0, R5 ;  /* 0x0000000500007221 */ /* 0x010fc60000010000 */
[----:B------:R-:W3:Y:S04]  /*12a60*/  SHFL.BFLY PT, R5, R2, 0x1, 0x1f ;  /* 0x0c201f0002057f89 */ /* 0x000ee800000e0000 */
[----:B------:R-:W4:Y:S01]  /*12a70*/  SHFL.BFLY PT, R8, R0, 0x1, 0x1f ;  /* 0x0c201f0000087f89 */ /* 0x000f2200000e0000 */
[----:B-1----:R-:W-:Y:S01]  /*12a80*/  FADD.FTZ R55, R4, R7 ;  /* 0x0000000704377221 */ /* 0x002fe20000010000 */
[----:B------:R-:W-:Y:S01]  /*12a90*/  LEA.HI R4, R11, R10, RZ, 0x3 ;  /* 0x0000000a0b047211 */ /* 0x000fe200078f18ff */
[----:B--2---:R-:W-:Y:S01]  /*12aa0*/  FADD.FTZ R56, R3, R6 ;  /* 0x0000000603387221 */ /* 0x004fe20000010000 */
[----:B------:R-:W-:Y:S02]  /*12ab0*/  LOP3.LUT R6, R51, 0xffffffe0, RZ, 0xc0, !PT ;  /* 0xffffffe033067812 */ /* 0x000fe400078ec0ff */
[----:B------:R-:W-:Y:S01]  /*12ac0*/  SHF.R.S32.HI R51, RZ, 0x5, R51 ;  /* 0x00000005ff337819 */ /* 0x000fe20000011433 */
[----:B---3--:R-:W-:Y:S01]  /*12ad0*/  FADD.FTZ R57, R2, R5 ;  /* 0x0000000502397221 */ /* 0x008fe20000010000 */
[----:B------:R-:W-:Y:S01]  /*12ae0*/  LOP3.LUT R2, R4, 0xfffffff8, RZ, 0xc0, !PT ;  /* 0xfffffff804027812 */ /* 0x000fe200078ec0ff */
[----:B------:R-:W-:Y:S01]  /*12af0*/  IMAD.IADD R6, R12, 0x1, -R6 ;  /* 0x000000010c067824 */ /* 0x000fe200078e0a06 */
[----:B------:R-:W-:Y:S01]  /*12b00*/  LOP3.LUT R4, R9, 0xfffffffc, RZ, 0xc0, !PT ;  /* 0xfffffffc09047812 */ /* 0x000fe200078ec0ff */
[----:B----4-:R-:W-:Y:S01]  /*12b10*/  FADD.FTZ R59, R0, R8 ;  /* 0x00000008003b7221 */ /* 0x010fe20000010000 */
[----:B------:R-:W-:Y:S01]  /*12b20*/  LOP3.LUT R3, R60, 0xfffffffc, RZ, 0xc0, !PT ;  /* 0xfffffffc3c037812 */ /* 0x000fe200078ec0ff */
[----:B------:R-:W-:Y:S01]  /*12b30*/  IMAD.IADD R2, R10, 0x1, -R2 ;  /* 0x000000010a027824 */ /* 0x000fe200078e0a02 */
[----:B------:R-:W-:Y:S01]  /*12b40*/  FSETP.NE.FTZ.AND P4, PT, R55, RZ, PT ;  /* 0x000000ff3700720b */ /* 0x000fe20003f95000 */
[----:B------:R-:W-:Y:S01]  /*12b50*/  IMAD.IADD R5, R12, 0x1, -R4 ;  /* 0x000000010c057824 */ /* 0x000fe200078e0a04 */
[----:B------:R-:W-:Y:S01]  /*12b60*/  LOP3.LUT P5, RZ, R6, 0x3, RZ, 0xc0, !PT ;  /* 0x0000000306ff7812 */ /* 0x000fe200078ac0ff */
[----:B------:R-:W-:Y:S01]  /*12b70*/  IMAD.IADD R61, R61, 0x1, -R3 ;  /* 0x000000013d3d7824 */ /* 0x000fe200078e0a03 */
[----:B------:R-:W-:-:S02]  /*12b80*/  LEA.HI R0, R2, R2, RZ, 0x1 ;  /* 0x0000000202007211 */ /* 0x000fc400078f08ff */
[----:B------:R-:W-:Y:S02]  /*12b90*/  FSETP.NE.FTZ.AND P3, PT, R56, RZ, PT ;  /* 0x000000ff3800720b */ /* 0x000fe40003f75000 */
[----:B------:R-:W-:Y:S02]  /*12ba0*/  LOP3.LUT R4, R0, 0x3fffffe, RZ, 0xc0, !PT ;  /* 0x03fffffe00047812 */ /* 0x000fe400078ec0ff */
[----:B------:R-:W-:-:S03]  /*12bb0*/  SHF.R.S32.HI R0, RZ, 0x1, R0 ;  /* 0x00000001ff007819 */ /* 0x000fc60000011400 */
[----:B------:R-:W-:Y:S01]  /*12bc0*/  IMAD.IADD R4, R2, 0x1, -R4 ;  /* 0x0000000102047824 */ /* 0x000fe200078e0a04 */
[C---:B------:R-:W-:Y:S01]  /*12bd0*/  LOP3.LUT R3, R0.reuse, 0x1, RZ, 0xc0, !PT ;  /* 0x0000000100037812 */ /* 0x040fe200078ec0ff */
[----:B------:R-:W-:Y:S01]  /*12be0*/  IMAD R2, R51, 0x100, R5 ;  /* 0x0000010033027824 */ /* 0x000fe200078e0205 */
[----:B------:R-:W-:Y:S02]  /*12bf0*/  LOP3.LUT P1, RZ, R0, 0x2, RZ, 0xc0, !PT ;  /* 0x0000000200ff7812 */ /* 0x000fe4000782c0ff */
[----:B------:R-:W-:Y:S01]  /*12c00*/  ISETP.NE.U32.AND P2, PT, R3, 0x1, PT ;  /* 0x000000010300780c */ /* 0x000fe20003f45070 */
[----:B------:R-:W-:Y:S02]  /*12c10*/  IMAD R4, R4, 0x10, R2 ;  /* 0x0000001004047824 */ /* 0x000fe400078e0202 */
[----:B------:R-:W-:Y:S02]  /*12c20*/  IMAD.SHL.U32 R2, R0, 0x40, RZ ;  /* 0x0000004000027824 */ /* 0x000fe400078e00ff */
[----:B------:R-:W-:-:S02]  /*12c30*/  IMAD.MOV.U32 R0, RZ, RZ, 0x3f800000 ;  /* 0x3f800000ff007424 */ /* 0x000fc400078e00ff */
[----:B------:R-:W-:Y:S01]  /*12c40*/  IMAD.MOV.U32 R3, RZ, RZ, 0x3f800000 ;  /* 0x3f800000ff037424 */ /* 0x000fe200078e00ff */
[----:B------:R-:W-:-:S03]  /*12c50*/  LOP3.LUT R2, R2, 0xc0, RZ, 0xc0, !PT ;  /* 0x000000c002027812 */ /* 0x000fc600078ec0ff */
[----:B------:R1:W2:Y:S01]  /*12c60*/  @P4 MUFU.RCP R0, R55 ;  /* 0x0000003700004308 */ /* 0x0002a20000001000 */
[----:B------:R-:W-:-:S05]  /*12c70*/  LEA.HI R2, R2, R2, RZ, 0x1d ;  /* 0x0000000202027211 */ /* 0x000fca00078fe8ff */
[----:B------:R-:W-:-:S05]  /*12c80*/  IMAD.U32 R2, R4, 0x2, R2 ;  /* 0x0000000204027824 */ /* 0x000fca00078e0002 */
[----:B------:R-:W-:Y:S01]  /*12c90*/  LEA R16, R2, UR4, 0x1 ;  /* 0x0000000402107c11 */ /* 0x000fe2000f8e08ff */
[----:B------:R-:W-:Y:S06]  /*12ca0*/  @P0 BRA `(.L_x_176) ;  /* 0x00000000001c0947 */ /* 0x000fec0003800000 */
[----:B------:R-:W3:Y:S01]  /*12cb0*/  S2UR UR7, SR_CTAID.Y ;  /* 0x00000000000779c3 */ /* 0x000ee20000002600 */
[----:B------:R-:W-:Y:S01]  /*12cc0*/  ULDC.64 UR4, c[0x0][0x290] ;  /* 0x0000a40000047ab9 */ /* 0x000fe20000000a00 */
[----:B---3--:R-:W-:Y:S02]  /*12cd0*/  USHF.R.S32.HI UR6, URZ, 0x1f, UR7 ;  /* 0x0000001f3f067899 */ /* 0x008fe40008011407 */
[----:B------:R-:W-:Y:S02]  /*12ce0*/  UIMAD.WIDE.U32 UR8, UR7, UR4, URZ ;  /* 0x00000004070872a5 */ /* 0x000fe4000f8e003f */
[----:B------:R-:W-:-:S04]  /*12cf0*/  UIMAD UR6, UR6, UR4, URZ ;  /* 0x00000004060672a4 */ /* 0x000fc8000f8e023f */
[----:B------:R-:W-:-:S04]  /*12d00*/  UIMAD UR6, UR7, UR5, UR6 ;  /* 0x00000005070672a4 */ /* 0x000fc8000f8e0206 */
[----:B------:R-:W-:-:S12]  /*12d10*/  UIADD3 UR6, UR9, UR6, URZ ;  /* 0x0000000609067290 */ /* 0x000fd8000fffe03f */
.L_x_176:
[----:B------:R-:W-:Y:S01]  /*12d20*/  ULDC.U8 UR4, c[0x0][0x3d8] ;  /* 0x0000f60000047ab9 */ /* 0x000fe20000000000 */
[C---:B------:R-:W-:Y:S01]  /*12d30*/  IADD3 R17, R16.reuse, -0x10, RZ ;  /* 0xfffffff010117810 */ /* 0x040fe20007ffe0ff */
[----:B------:R-:W-:Y:S01]  /*12d40*/  ULDC.U8 UR7, c[0x0][0x3d9] ;  /* 0x0000f64000077ab9 */ /* 0x000fe20000000000 */
[----:B------:R-:W-:Y:S01]  /*12d50*/  ISETP.NE.AND P0, PT, RZ, UR4, PT ;  /* 0x00000004ff007c0c */ /* 0x000fe2000bf05270 */
[----:B------:R3:W4:Y:S01]  /*12d60*/  @P3 MUFU.RCP R3, R56 ;  /* 0x0000003800033308 */ /* 0x0007220000001000 */
[----:B------:R-:W-:Y:S01]  /*12d70*/  @P2 IADD3 R17, R16, 0x10, RZ ;  /* 0x0000001010112810 */ /* 0x000fe20007ffe0ff */
[C---:B--2---:R-:W-:Y:S01]  /*12d80*/  FMUL.FTZ R116, R0.reuse, R116 ;  /* 0x0000007400747220 */ /* 0x044fe20000410000 */
[----:B------:R-:W-:Y:S01]  /*12d90*/  ISETP.NE.OR P2, PT, RZ, UR7, !P0 ;  /* 0x00000007ff007c0c */ /* 0x000fe2000c745670 */
[C---:B------:R-:W-:Y:S01]  /*12da0*/  FMUL.FTZ R5, R0.reuse, R117 ;  /* 0x0000007500057220 */ /* 0x040fe20000410000 */
[C---:B------:R-:W-:Y:S01]  /*12db0*/  FMUL.FTZ R124, R0.reuse, R124 ;  /* 0x0000007c007c7220 */ /* 0x040fe20000410000 */
[C---:B------:R-:W-:Y:S01]  /*12dc0*/  FMUL.FTZ R125, R0.reuse, R125 ;  /* 0x0000007d007d7220 */ /* 0x040fe20000410000 */
[C---:B------:R-:W-:Y:S01]  /*12dd0*/  FMUL.FTZ R132, R0.reuse, R132 ;  /* 0x0000008400847220 */ /* 0x040fe20000410000 */
[C---:B------:R-:W-:Y:S01]  /*12de0*/  FMUL.FTZ R41, R0.reuse, R133 ;  /* 0x0000008500297220 */ /* 0x040fe20000410000 */
[----:B------:R-:W-:Y:S01]  /*12df0*/  FMUL.FTZ R136, R0, R136 ;  /* 0x0000008800887220 */ /* 0x000fe20000410000 */
[----:B------:R-:W-:-:S06]  /*12e00*/  CS2R R52, SRZ ;  /* 0x0000000000347805 */ /* 0x000fcc000001ff00 */
[----:B------:R-:W-:Y:S05]  /*12e10*/  @P2 BRA `(.L_x_177) ;  /* 0x00000000001c2947 */ /* 0x000fea0003800000 */
[----:B------:R-:W2:Y:S01]  /*12e20*/  S2UR UR5, SR_CTAID.Y ;  /* 0x00000000000579c3 */ /* 0x000ea20000002600 */
[----:B------:R-:W-:Y:S01]  /*12e30*/  ULDC UR4, c[0x0][0x2c4] ;  /* 0x0000b10000047ab9 */ /* 0x000fe20000000800 */
[----:B------:R-:W-:Y:S01]  /*12e40*/  PLOP3.LUT P6, PT, PT, PT, PT, 0x80, 0x0 ;  /* 0x000000000000781c */ /* 0x000fe20003fcf070 */
[----:B--2---:R-:W-:-:S04]  /*12e50*/  @!UP0 UIMAD UR16, UR5, UR4, URZ ;  /* 0x00000004051082a4 */ /* 0x004fc8000f8e023f */
[----:B------:R-:W-:Y:S02]  /*12e60*/  USHF.R.S32.HI UR4, URZ, 0x1f, UR16 ;  /* 0x0000001f3f047899 */ /* 0x000fe40008011410 */
[----:B------:R-:W-:-:S04]  /*12e70*/  IMAD.U32 R52, RZ, RZ, UR16 ;  /* 0x00000010ff347e24 */ /* 0x000fc8000f8e00ff */
[----:B------:R-:W-:-:S07]  /*12e80*/  MOV R53, UR4 ;  /* 0x0000000400357c02 */ /* 0x000fce0008000f00 */
.L_x_177:
[----:B------:R-:W-:Y:S01]  /*12e90*/  ISETP.NE.AND P2, PT, RZ, UR7, PT ;  /* 0x00000007ff007c0c */ /* 0x000fe2000bf45270 */
[----:B------:R-:W-:Y:S01]  /*12ea0*/  FMUL.FTZ R37, R0, R137 ;  /* 0x0000008900257220 */ /* 0x000fe20000410000 */
[----:B------:R-:W-:Y:S01]  /*12eb0*/  SEL R58, R58, 0xffffffe0, !P1 ;  /* 0xffffffe03a3a7807 */ /* 0x000fe20004800000 */
[C---:B------:R-:W-:Y:S01]  /*12ec0*/  FMUL.FTZ R148, R0.reuse, R148 ;  /* 0x0000009400947220 */ /* 0x040fe20000410000 */
[----:B------:R-:W-:Y:S01]  /*12ed0*/  PLOP3.LUT P1, PT, PT, PT, PT, 0x8, 0x0 ;  /* 0x000000000000781c */ /* 0x000fe20003f2e170 */
        /* <DEDUP_REMOVED lines=8> */
[----:B------:R-:W2:Y:S01]  /*12f60*/  @!P2 LDC R54, c[0x0][0x2c4] ;  /* 0x0000b100ff36ab82 */ /* 0x000ea20000000800 */
[----:B------:R-:W-:Y:S01]  /*12f70*/  @!P2 PLOP3.LUT P1, PT, P0, PT, PT, 0x80, 0x0 ;  /* 0x000000000000a81c */ /* 0x000fe2000072f070 */
[C---:B------:R-:W-:Y:S01]  /*12f80*/  FMUL.FTZ R15, R0.reuse, R69 ;  /* 0x00000045000f7220 */ /* 0x040fe20000410000 */
[----:B------:R-:W-:Y:S01]  /*12f90*/  FSETP.NE.FTZ.AND P0, PT, R57, RZ, PT ;  /* 0x000000ff3900720b */ /* 0x000fe20003f15000 */
[C---:B------:R-:W-:Y:S01]  /*12fa0*/  FMUL.FTZ R80, R0.reuse, R80 ;  /* 0x0000005000507220 */ /* 0x040fe20000410000 */
[C---:B------:R-:W-:Y:S01]  /*12fb0*/  FMUL.FTZ R11, R0.reuse, R81 ;  /* 0x00000051000b7220 */ /* 0x040fe20000410000 */
[C---:B------:R-:W-:Y:S01]  /*12fc0*/  FMUL.FTZ R84, R0.reuse, R84 ;  /* 0x0000005400547220 */ /* 0x040fe20000410000 */
[C---:B------:R-:W-:Y:S01]  /*12fd0*/  FMUL.FTZ R7, R0.reuse, R85 ;  /* 0x0000005500077220 */ /* 0x040fe20000410000 */
[C---:B------:R-:W-:Y:S01]  /*12fe0*/  FMUL.FTZ R96, R0.reuse, R96 ;  /* 0x0000006000607220 */ /* 0x040fe20000410000 */
[----:B------:R-:W-:Y:S01]  /*12ff0*/  FMUL.FTZ R45, R0, R97 ;  /* 0x00000061002d7220 */ /* 0x000fe20000410000 */
[----:B------:R-:W-:Y:S01]  /*13000*/  MOV R2, 0x3f800000 ;  /* 0x3f80000000027802 */ /* 0x000fe20000000f00 */
[C---:B----4-:R-:W-:Y:S01]  /*13010*/  FMUL.FTZ R118, R3.reuse, R118 ;  /* 0x0000007603767220 */ /* 0x050fe20000410000 */
[----:B------:R-:W-:Y:S01]  /*13020*/  MOV R0, 0x3f800000 ;  /* 0x3f80000000007802 */ /* 0x000fe20000000f00 */
[C---:B------:R-:W-:Y:S01]  /*13030*/  FMUL.FTZ R4, R3.reuse, R119 ;  /* 0x0000007703047220 */ /* 0x040fe20000410000 */
[C---:B------:R-:W-:Y:S01]  /*13040*/  FMUL.FTZ R126, R3.reuse, R126 ;  /* 0x0000007e037e7220 */ /* 0x040fe20000410000 */
[C---:B------:R-:W-:Y:S01]  /*13050*/  FMUL.FTZ R127, R3.reuse, R127 ;  /* 0x0000007f037f7220 */ /* 0x040fe20000410000 */
[----:B------:R-:W4:Y:S01]  /*13060*/  @P0 MUFU.RCP R2, R57 ;  /* 0x0000003900020308 */ /* 0x000f220000001000 */
[C---:B------:R-:W-:Y:S01]  /*13070*/  FMUL.FTZ R134, R3.reuse, R134 ;  /* 0x0000008603867220 */ /* 0x040fe20000410000 */
[C---:B------:R-:W-:Y:S01]  /*13080*/  FMUL.FTZ R40, R3.reuse, R135 ;  /* 0x0000008703287220 */ /* 0x040fe20000410000 */
[C---:B------:R-:W-:Y:S01]  /*13090*/  FMUL.FTZ R138, R3.reuse, R138 ;  /* 0x0000008a038a7220 */ /* 0x040fe20000410000 */
[C---:B------:R-:W-:Y:S01]  /*130a0*/  FMUL.FTZ R36, R3.reuse, R139 ;  /* 0x0000008b03247220 */ /* 0x040fe20000410000 */
[C---:B------:R-:W-:Y:S01]  /*130b0*/  FMUL.FTZ R150, R3.reuse, R150 ;  /* 0x0000009603967220 */ /* 0x040fe20000410000 */
[C---:B------:R-:W-:Y:S01]  /*130c0*/  FMUL.FTZ R32, R3.reuse, R151 ;  /* 0x0000009703207220 */ /* 0x040fe20000410000 */
[----:B------:R-:W-:Y:S01]  /*130d0*/  FMUL.FTZ R154, R3, R154 ;  /* 0x0000009a039a7220 */ /* 0x000fe20000410000 */
[----:B--2---:R-:W2:Y:S01]  /*130e0*/  @P1 LDC R54, c[0x0][0x2e4] ;  /* 0x0000b900ff361b82 */ /* 0x004ea20000000800 */
[----:B------:R-:W-:Y:S01]  /*130f0*/  FSETP.NE.FTZ.AND P1, PT, R59, RZ, PT ;  /* 0x000000ff3b00720b */ /* 0x000fe20003f35000 */
        /* <DEDUP_REMOVED lines=12> */
[----:B------:R-:W5:Y:S01]  /*131c0*/  @P1 MUFU.RCP R0, R59 ;  /* 0x0000003b00001308 */ /* 0x000f620000001000 */
        /* <DEDUP_REMOVED lines=25> */
[C---:B-----5:R-:W-:Y:S01]  /*13360*/  FMUL.FTZ R115, R0.reuse, R115 ;  /* 0x0000007300737220 */ /* 0x060fe20000410000 */
[C---:B------:R-:W-:Y:S01]  /*13370*/  FMUL.FTZ R6, R0.reuse, R114 ;  /* 0x0000007200067220 */ /* 0x040fe20000410000 */
[----:B------:R-:W-:Y:S01]  /*13380*/  F2FP.BF16.F32.PACK_AB R5, R5, R116 ;  /* 0x000000740505723e */ /* 0x000fe200000010ff */
[----:B------:R-:W-:Y:S01]  /*13390*/  FMUL.FTZ R123, R0, R123 ;  /* 0x0000007b007b7220 */ /* 0x000fe20000410000 */
[----:B------:R-:W-:Y:S01]  /*133a0*/  F2FP.BF16.F32.PACK_AB R4, R4, R118 ;  /* 0x000000760404723e */ /* 0x000fe200000010ff */
        /* <DEDUP_REMOVED lines=22> */
[----:B------:R-:W-:Y:S01]  /*13510*/  STS [R16], R5 ;  /* 0x0000000510007388 */ /* 0x000fe20000000800 */
[----:B------:R-:W-:Y:S01]  /*13520*/  F2FP.BF16.F32.PACK_AB R0, R127, R126 ;  /* 0x0000007e7f00723e */ /* 0x000fe200000010ff */
[----:B------:R-:W4:Y:S01]  /*13530*/  S2UR UR4, SR_CTAID.X ;  /* 0x00000000000479c3 */ /* 0x000f220000002500 */
[----:B------:R-:W-:Y:S01]  /*13540*/  F2FP.BF16.F32.PACK_AB R3, R3, R112 ;  /* 0x000000700303723e */ /* 0x000fe200000010ff */
[----:B------:R5:W-:Y:S01]  /*13550*/  STS [R16+0x200], R4 ;  /* 0x0002000410007388 */ /* 0x000be20000000800 */
[----:B------:R-:W-:Y:S01]  /*13560*/  F2FP.BF16.F32.PACK_AB R6, R115, R6 ;  /* 0x000000067306723e */ /* 0x000fe200000010ff */
[----:B------:R-:W-:Y:S01]  /*13570*/  BSSY B0, `(.L_x_178) ;  /* 0x00000bd000007945 */ /* 0x000fe20003800000 */
        /* <DEDUP_REMOVED lines=17> */
[----:B------:R-:W-:Y:S01]  /*13690*/  F2FP.BF16.F32.PACK_AB R32, R32, R150 ;  /* 0x000000962020723e */ /* 0x000fe200000010ff */
[----:B-----5:R-:W5:Y:S01]  /*136a0*/  @P2 LDC.64 R4, c[0x0][0x2c0] ;  /* 0x0000b000ff042b82 */ /* 0x020f620000000a00 */
[----:B------:R-:W-:Y:S02]  /*136b0*/  F2FP.BF16.F32.PACK_AB R29, R29, R152 ;  /* 0x000000981d1d723e */ /* 0x000fe400000010ff */
[----:B-1----:R-:W-:-:S02]  /*136c0*/  IADD3 R2, R16, R58, RZ ;  /* 0x0000003a10027210 */ /* 0x002fc40007ffe0ff */
[----:B------:R-:W-:Y:S02]  /*136d0*/  F2FP.BF16.F32.PACK_AB R28, R28, R154 ;  /* 0x0000009a1c1c723e */ /* 0x000fe400000010ff */
[----:B---3--:R-:W-:Y:S01]  /*136e0*/  IADD3 R0, R58, R17, RZ ;  /* 0x000000113a007210 */ /* 0x008fe20007ffe0ff */
[----:B------:R-:W-:Y:S01]  /*136f0*/  STS [R2], R41 ;  /* 0x0000002902007388 */ /* 0x000fe20000000800 */
[----:B------:R-:W-:Y:S02]  /*13700*/  F2FP.BF16.F32.PACK_AB R31, R31, R144 ;  /* 0x000000901f1f723e */ /* 0x000fe400000010ff */
[----:B------:R-:W-:Y:S01]  /*13710*/  F2FP.BF16.F32.PACK_AB R30, R147, R30 ;  /* 0x0000001e931e723e */ /* 0x000fe200000010ff */
[----:B------:R-:W-:Y:S01]  /*13720*/  STS [R2+0x200], R40 ;  /* 0x0002002802007388 */ /* 0x000fe20000000800 */
[----:B------:R-:W-:Y:S01]  /*13730*/  F2FP.BF16.F32.PACK_AB R27, R27, R156 ;  /* 0x0000009c1b1b723e */ /* 0x000fe200000010ff */
[----:B--2---:R-:W1:Y:S01]  /*13740*/  @!P2 LDC R3, c[0x0][0x270] ;  /* 0x00009c00ff03ab82 */ /* 0x004e620000000800 */
[----:B------:R-:W-:Y:S01]  /*13750*/  F2FP.BF16.F32.PACK_AB R26, R159, R26 ;  /* 0x0000001a9f1a723e */ /* 0x000fe200000010ff */
[----:B------:R-:W-:Y:S01]  /*13760*/  STS [R0], R37 ;  /* 0x0000002500007388 */ /* 0x000fe20000000800 */
        /* <DEDUP_REMOVED lines=35> */
[----:B------:R-:W-:Y:S04]  /*139a0*/  STS [R17+0x3000], R27 ;  /* 0x0030001b11007388 */ /* 0x000fe80000000800 */
[----:B------:R-:W-:Y:S04]  /*139b0*/  STS [R17+0x3200], R26 ;  /* 0x0032001a11007388 */ /* 0x000fe80000000800 */
[----:B------:R2:W-:Y:S04]  /*139c0*/  STS [R2+0x2000], R25 ;  /* 0x0020001902007388 */ /* 0x0005e80000000800 */
[----:B------:R3:W-:Y:S04]  /*139d0*/  STS [R2+0x2200], R24 ;  /* 0x0022001802007388 */ /* 0x0007e80000000800 */
[----:B------:R-:W-:Y:S04]  /*139e0*/  STS [R0+0x2000], R21 ;  /* 0x0020001500007388 */ /* 0x000fe80000000800 */
[----:B------:R-:W-:Y:S04]  /*139f0*/  STS [R0+0x2200], R20 ;  /* 0x0022001400007388 */ /* 0x000fe80000000800 */
[----:B------:R4:W-:Y:S04]  /*13a00*/  STS [R2+0x3000], R23 ;  /* 0x0030001702007388 */ /* 0x0009e80000000800 */
[----:B------:R5:W-:Y:S04]  /*13a10*/  STS [R2+0x3200], R22 ;  /* 0x0032001602007388 */ /* 0x000be80000000800 */
[----:B------:R-:W-:Y:S01]  /*13a20*/  STS [R0+0x3000], R19 ;  /* 0x0030001300007388 */ /* 0x000fe20000000800 */
[----:B--2---:R-:W-:-:S03]  /*13a30*/  MOV R25, 0x7f800000 ;  /* 0x7f80000000197802 */ /* 0x004fc60000000f00 */
[----:B------:R-:W-:Y:S01]  /*13a40*/  STS [R0+0x3200], R18 ;  /* 0x0032001200007388 */ /* 0x000fe20000000800 */
[----:B---3--:R-:W-:-:S03]  /*13a50*/  MOV R24, 0x7f800000 ;  /* 0x7f80000000187802 */ /* 0x008fc60000000f00 */
[----:B------:R2:W-:Y:S04]  /*13a60*/  STS [R16+0x4000], R15 ;  /* 0x0040000f10007388 */ /* 0x0005e80000000800 */
[----:B------:R3:W-:Y:S04]  /*13a70*/  STS [R16+0x4200], R14 ;  /* 0x0042000e10007388 */ /* 0x0007e80000000800 */
[----:B------:R1:W-:Y:S01]  /*13a80*/  STS [R17+0x4000], R11 ;  /* 0x0040000b11007388 */ /* 0x0003e20000000800 */
[----:B----4-:R-:W-:-:S03]  /*13a90*/  MOV R23, 0x7f800000 ;  /* 0x7f80000000177802 */ /* 0x010fc60000000f00 */
[----:B------:R4:W-:Y:S01]  /*13aa0*/  STS [R17+0x4200], R10 ;  /* 0x0042000a11007388 */ /* 0x0009e20000000800 */
[----:B-----5:R-:W-:-:S03]  /*13ab0*/  MOV R22, 0x7f800000 ;  /* 0x7f80000000167802 */ /* 0x020fc60000000f00 */
[----:B------:R-:W-:Y:S04]  /*13ac0*/  STS [R16+0x5000], R13 ;  /* 0x0050000d10007388 */ /* 0x000fe80000000800 */
[----:B------:R5:W-:Y:S04]  /*13ad0*/  STS [R16+0x5200], R12 ;  /* 0x0052000c10007388 */ /* 0x000be80000000800 */
[----:B------:R5:W-:Y:S01]  /*13ae0*/  STS [R17+0x5000], R9 ;  /* 0x0050000911007388 */ /* 0x000be20000000800 */
[----:B--2---:R-:W2:Y:S03]  /*13af0*/  @P1 LDC R15, c[0x0][0x2e8] ;  /* 0x0000ba00ff0f1b82 */ /* 0x004ea60000000800 */
[----:B------:R5:W-:Y:S01]  /*13b00*/  STS [R17+0x5200], R8 ;  /* 0x0052000811007388 */ /* 0x000be20000000800 */
[----:B---3--:R-:W-:Y:S03]  /*13b10*/  @P0 MUFU.LG2 R14, R57 ;  /* 0x00000039000e0308 */ /* 0x008fe60000000c00 */
[----:B------:R3:W-:Y:S01]  /*13b20*/  STS [R2+0x4000], R7 ;  /* 0x0040000702007388 */ /* 0x0007e20000000800 */
[----:B-1----:R-:W1:Y:S03]  /*13b30*/  @P3 LDC R11, c[0x0][0x2e8] ;  /* 0x0000ba00ff0b3b82 */ /* 0x002e660000000800 */
[----:B------:R-:W-:Y:S04]  /*13b40*/  STS [R2+0x4200], R47 ;  /* 0x0042002f02007388 */ /* 0x000fe80000000800 */
[----:B------:R-:W-:Y:S01]  /*13b50*/  STS [R0+0x4000], R45 ;  /* 0x0040002d00007388 */ /* 0x000fe20000000800 */
[----:B----4-:R-:W4:Y:S03]  /*13b60*/  @P2 LDC R10, c[0x0][0x2c0] ;  /* 0x0000b000ff0a2b82 */ /* 0x010f260000000800 */
[----:B------:R-:W-:Y:S01]  /*13b70*/  STS [R0+0x4200], R44 ;  /* 0x0042002c00007388 */ /* 0x000fe20000000800 */
[----:B-----5:R-:W-:-:S03]  /*13b80*/  SHF.R.S32.HI R12, RZ, 0x2, R60 ;  /* 0x00000002ff0c7819 */ /* 0x020fc6000001143c */
[----:B------:R-:W-:Y:S01]  /*13b90*/  STS [R2+0x5000], R46 ;  /* 0x0050002e02007388 */ /* 0x000fe20000000800 */
[----:B------:R-:W5:Y:S03]  /*13ba0*/  @P4 LDC R9, c[0x0][0x2e8] ;  /* 0x0000ba00ff094b82 */ /* 0x000f660000000800 */
[----:B------:R2:W-:Y:S01]  /*13bb0*/  STS [R2+0x5200], R48 ;  /* 0x0052003002007388 */ /* 0x0005e20000000800 */
[----:B------:R-:W-:Y:S03]  /*13bc0*/  @P4 MUFU.LG2 R8, R55 ;  /* 0x0000003700084308 */ /* 0x000fe60000000c00 */
[----:B------:R-:W-:Y:S01]  /*13bd0*/  STS [R0+0x5000], R49 ;  /* 0x0050003100007388 */ /* 0x000fe20000000800 */
[----:B------:R-:W4:Y:S03]  /*13be0*/  @P0 LDC R16, c[0x0][0x2e8] ;  /* 0x0000ba00ff100b82 */ /* 0x000f260000000800 */
[----:B------:R1:W-:Y:S01]  /*13bf0*/  STS [R0+0x5200], R50 ;  /* 0x0052003200007388 */ /* 0x0003e20000000800 */
[----:B---3--:R-:W3:Y:S04]  /*13c00*/  @P3 MUFU.LG2 R7, R56 ;  /* 0x0000003800073308 */ /* 0x008ee80000000c00 */
[----:B------:R-:W-:Y:S01]  /*13c10*/  BAR.SYNC.DEFER_BLOCKING 0x0 ;  /* 0x0000000000007b1d */ /* 0x000fe20000010000 */
[----:B------:R-:W-:-:S05]  /*13c20*/  @!P2 MOV R10, 0x1 ;  /* 0x00000001000aa802 */ /* 0x000fca0000000f00 */
[----:B------:R-:W5:Y:S01]  /*13c30*/  S2R R6, SR_CTAID.Y ;  /* 0x0000000000067919 */ /* 0x000f620000002600 */
[----:B------:R-:W5:Y:S01]  /*13c40*/  S2R R26, SR_CTAID.Z ;  /* 0x00000000001a7919 */ /* 0x000f620000002700 */
[----:B--2---:R-:W-:Y:S01]  /*13c50*/  @P2 MOV R2, 0x1 ;  /* 0x0000000100022802 */ /* 0x004fe20000000f00 */
[----:B------:R-:W-:Y:S02]  /*13c60*/  @!P2 IMAD R2, R54, R3, RZ ;  /* 0x000000033602a224 */ /* 0x000fe400078e02ff */
[----:B-1----:R-:W-:Y:S01]  /*13c70*/  @P2 IMAD R0, R5, R4, RZ ;  /* 0x0000000405002224 */ /* 0x002fe200078e02ff */
[----:B------:R-:W-:Y:S01]  /*13c80*/  @!P2 MOV R0, R54 ;  /* 0x000000360000a202 */ /* 0x000fe20000000f00 */
[----:B---3--:R-:W-:Y:S01]  /*13c90*/  @P3 FMUL.FTZ R4, R7, 0.69314718246459960938 ;  /* 0x3f31721807043820 */ /* 0x008fe20000410000 */
[----:B------:R1:W2:Y:S03]  /*13ca0*/  LDS.128 R36, [R234+0x1800] ;  /* 0x00180000ea247984 */ /* 0x0002a60000000c00 */
[----:B------:R-:W-:Y:S01]  /*13cb0*/  @P3 FFMA.FTZ R24, R104, R11, R4 ;  /* 0x0000000b68183223 */ /* 0x000fe20000010004 */
[----:B------:R1:W3:Y:S01]  /*13cc0*/  LDS.128 R32, [R234+0x3800] ;  /* 0x00380000ea207984 */ /* 0x0002e20000000c00 */
[----:B------:R-:W-:-:S03]  /*13cd0*/  @P0 FMUL.FTZ R4, R14, 0.69314718246459960938 ;  /* 0x3f3172180e040820 */ /* 0x000fc60000410000 */
[----:B------:R1:W1:Y:S01]  /*13ce0*/  LDS.128 R28, [R234+0x5800] ;  /* 0x00580000ea1c7984 */ /* 0x0002620000000c00 */
[----:B----4-:R-:W-:Y:S01]  /*13cf0*/  @P0 FFMA.FTZ R23, R103, R16, R4 ;  /* 0x0000001067170223 */ /* 0x010fe20000010004 */
[----:B-----5:R-:W-:Y:S01]  /*13d00*/  IMAD R3, R6, R2, RZ ;  /* 0x0000000206037224 */ /* 0x020fe200078e02ff */
[----:B------:R-:W-:Y:S01]  /*13d10*/  IADD3 R2, R12, 0x20, RZ ;  /* 0x000000200c027810 */ /* 0x000fe20007ffe0ff */
[----:B------:R-:W4:Y:S03]  /*13d20*/  @P1 MUFU.LG2 R6, R59 ;  /* 0x0000003b00061308 */ /* 0x000f260000000c00 */
[----:B------:R-:W-:Y:S02]  /*13d30*/  SEL R5, R3, RZ, !P6 ;  /* 0x000000ff03057207 */ /* 0x000fe40007000000 */
[----:B------:R-:W-:Y:S01]  /*13d40*/  ISETP.GE.AND P6, PT, R2, UR14, PT ;  /* 0x0000000e02007c0c */ /* 0x000fe2000bfc6270 */
[----:B------:R-:W-:Y:S01]  /*13d50*/  @P4 FMUL.FTZ R2, R8, 0.69314718246459960938 ;  /* 0x3f31721808024820 */ /* 0x000fe20000410000 */
[----:B------:R-:W-:Y:S01]  /*13d60*/  IADD3 R3, R12, 0x40, RZ ;  /* 0x000000400c037810 */ /* 0x000fe20007ffe0ff */
[----:B------:R-:W-:-:S02]  /*13d70*/  IMAD R0, R26, R0, R5 ;  /* 0x000000001a007224 */ /* 0x000fc400078e0205 */
[----:B------:R-:W-:Y:S01]  /*13d80*/  @P4 FFMA.FTZ R25, R105, R9, R2 ;  /* 0x0000000969194223 */ /* 0x000fe20000010002 */
[----:B------:R-:W-:Y:S01]  /*13d90*/  IMAD R2, R10, UR4, RZ ;  /* 0x000000040a027c24 */ /* 0x000fe2000f8e02ff */
[----:B------:R-:W-:-:S04]  /*13da0*/  ISETP.GE.AND P2, PT, R3, UR14, PT ;  /* 0x0000000e03007c0c */ /* 0x000fc8000bf46270 */
[----:B------:R-:W-:Y:S01]  /*13db0*/  SHF.L.U32 R2, R2, 0x7, RZ ;  /* 0x0000000702027819 */ /* 0x000fe200000006ff */
[----:B----4-:R-:W-:-:S03]  /*13dc0*/  @P1 FMUL.FTZ R3, R6, 0.69314718246459960938 ;  /* 0x3f31721806031820 */ /* 0x010fc60000410000 */
[----:B------:R-:W-:Y:S01]  /*13dd0*/  IADD3 R14, P4, P3, R2, R52, R0 ;  /* 0x00000034020e7210 */ /* 0x000fe20007b9e000 */
[----:B------:R-:W-:Y:S01]  /*13de0*/  @P1 FFMA.FTZ R22, R102, R15, R3 ;  /* 0x0000000f66161223 */ /* 0x000fe20000010003 */
[----:B------:R-:W-:Y:S02]  /*13df0*/  SHF.R.S32.HI R5, RZ, 0x1f, R2 ;  /* 0x0000001fff057819 */ /* 0x000fe40000011402 */
[----:B------:R-:W-:Y:S02]  /*13e00*/  SHF.R.S32.HI R0, RZ, 0x1f, R0 ;  /* 0x0000001fff007819 */ /* 0x000fe40000011400 */
[----:B------:R-:W-:Y:S02]  /*13e10*/  SHF.L.U32 R15, R61, 0x3, RZ ;  /* 0x000000033d0f7819 */ /* 0x000fe400000006ff */
[----:B------:R-:W-:Y:S01]  /*13e20*/  IADD3.X R11, R5, R53, R0, P4, P3 ;  /* 0x00000035050b7210 */ /* 0x000fe200027e6400 */
[----:B-123--:R-:W-:Y:S06]  /*13e30*/  @P5 BRA `(.L_x_179) ;  /* 0x0000000000c05947 */ /* 0x00efec0003800000 */
[----:B------:R-:W1:Y:S01]  /*13e40*/  S2R R3, SR_TID.X ;  /* 0x0000000000037919 */ /* 0x000e620000002100 */
[----:B------:R-:W-:-:S04]  /*13e50*/  SHF.R.S32.HI R2, RZ, 0x1f, R51 ;  /* 0x0000001fff027819 */ /* 0x000fc80000011433 */
[----:B------:R-:W-:-:S04]  /*13e60*/  LEA.HI R2, R2, R51, RZ, 0x2 ;  /* 0x0000003302027211 */ /* 0x000fc800078f10ff */
[----:B------:R-:W-:-:S05]  /*13e70*/  LOP3.LUT R2, R2, 0xffffffc, RZ, 0xc0, !PT ;  /* 0x0ffffffc02027812 */ /* 0x000fca00078ec0ff */
[----:B------:R-:W-:Y:S01]  /*13e80*/  IMAD.IADD R2, R51, 0x1, -R2 ;  /* 0x0000000133027824 */ /* 0x000fe200078e0a02 */
[----:B-1----:R-:W-:-:S04]  /*13e90*/  SHF.R.S32.HI R0, RZ, 0x1f, R3 ;  /* 0x0000001fff007819 */ /* 0x002fc80000011403 */
[----:B------:R-:W-:-:S04]  /*13ea0*/  LEA.HI R0, R0, R3, RZ, 0x5 ;  /* 0x0000000300007211 */ /* 0x000fc800078f28ff */
[----:B------:R-:W-:-:S05]  /*13eb0*/  LOP3.LUT R0, R0, 0xffffffe0, RZ, 0xc0, !PT ;  /* 0xffffffe000007812 */ /* 0x000fca00078ec0ff */
[----:B------:R-:W-:-:S05]  /*13ec0*/  IMAD.IADD R0, R3, 0x1, -R0 ;  /* 0x0000000103007824 */ /* 0x000fca00078e0a00 */
[----:B------:R-:W-:-:S04]  /*13ed0*/  SHF.R.S32.HI R3, RZ, 0x1f, R0 ;  /* 0x0000001fff037819 */ /* 0x000fc80000011400 */
[----:B------:R-:W-:-:S04]  /*13ee0*/  LEA.HI R0, R3, R0, RZ, 0x2 ;  /* 0x0000000003007211 */ /* 0x000fc800078f10ff */
[----:B------:R-:W-:-:S05]  /*13ef0*/  SHF.R.S32.HI R0, RZ, 0x2, R0 ;  /* 0x00000002ff007819 */ /* 0x000fca0000011400 */
[----:B------:R-:W-:-:S04]  /*13f00*/  IMAD R0, R2, 0x10, R0 ;  /* 0x0000001002007824 */ /* 0x000fc800078e0200 */
[C---:B------:R-:W-:Y:S01]  /*13f10*/  VIADD R3, R0.reuse, 0x8 ;  /* 0x0000000800037836 */ /* 0x040fe20000000000 */
[C---:B------:R-:W-:Y:S01]  /*13f20*/  ISETP.GE.AND P5, PT, R0.reuse, UR14, PT ;  /* 0x0000000e00007c0c */ /* 0x040fe2000bfa6270 */
[C---:B------:R-:W-:Y:S02]  /*13f30*/  VIADD R4, R0.reuse, 0x40 ;  /* 0x0000004000047836 */ /* 0x040fe40000000000 */
[----:B------:R-:W-:Y:S01]  /*13f40*/  VIADD R5, R0, 0x48 ;  /* 0x0000004800057836 */ /* 0x000fe20000000000 */
[----:B------:R-:W-:Y:S02]  /*13f50*/  ISETP.GE.AND P4, PT, R3, UR14, PT ;  /* 0x0000000e03007c0c */ /* 0x000fe4000bf86270 */
[----:B------:R-:W-:Y:S02]  /*13f60*/  ISETP.GE.AND P3, PT, R4, UR14, PT ;  /* 0x0000000e04007c0c */ /* 0x000fe4000bf66270 */
[----:B------:R-:W-:-:S05]  /*13f70*/  ISETP.GE.AND P1, PT, R5, UR14, PT ;  /* 0x0000000e05007c0c */ /* 0x000fca000bf26270 */
[----:B------:R-:W1:Y:S01]  /*13f80*/  @!P5 LDC.64 R6, c[0x0][0x2b0] ;  /* 0x0000ac00ff06db82 */ /* 0x000e620000000a00 */
[----:B------:R-:W-:-:S03]  /*13f90*/  @!P5 IMAD R0, R0, R10, RZ ;  /* 0x0000000a0000d224 */ /* 0x000fc600078e02ff */
[----:B------:R-:W-:Y:S02]  /*13fa0*/  @!P4 IMAD R3, R3, R10, RZ ;  /* 0x0000000a0303c224 */ /* 0x000fe400078e02ff */
[C---:B------:R-:W-:Y:S02]  /*13fb0*/  @!P5 IADD3 R2, P0, R0.reuse, R14, RZ ;  /* 0x0000000e0002d210 */ /* 0x040fe40007f1e0ff */
[----:B------:R-:W2:Y:S02]  /*13fc0*/  @!P4 LDC.64 R16, c[0x0][0x2b0] ;  /* 0x0000ac00ff10cb82 */ /* 0x000ea40000000a00 */
[----:B------:R-:W-:-:S06]  /*13fd0*/  @!P5 LEA.HI.X.SX32 R0, R0, R11, 0x1, P0 ;  /* 0x0000000b0000d211 */ /* 0x000fcc00000f0eff */
[----:B------:R-:W3:Y:S01]  /*13fe0*/  @!P3 LDC.64 R20, c[0x0][0x2b0] ;  /* 0x0000ac00ff14bb82 */ /* 0x000ee20000000a00 */
[----:B-1----:R-:W-:-:S07]  /*13ff0*/  @!P5 LEA R8, P0, R2, R6, 0x2 ;  /* 0x000000060208d211 */ /* 0x002fce00078010ff */
[----:B------:R-:W1:Y:S01]  /*14000*/  @!P1 LDC.64 R18, c[0x0][0x2b0] ;  /* 0x0000ac00ff129b82 */ /* 0x000e620000000a00 */
[----:B------:R-:W-:Y:S01]  /*14010*/  @!P5 LEA.HI.X R9, R2, R7, R0, 0x2, P0 ;  /* 0x000000070209d211 */ /* 0x000fe200000f1400 */
[----:B------:R-:W-:Y:S01]  /*14020*/  @!P3 IMAD R2, R4, R10, RZ ;  /* 0x0000000a0402b224 */ /* 0x000fe200078e02ff */
[----:B------:R-:W-:-:S03]  /*14030*/  @!P4 IADD3 R0, P0, R3, R14, RZ ;  /* 0x0000000e0300c210 */ /* 0x000fc60007f1e0ff */
[----:B------:R4:W-:Y:S01]  /*14040*/  @!P5 STG.E desc[UR18][R8.64], R25 ;  /* 0x000000190800d986 */ /* 0x0009e2000c101912 */
[----:B------:R-:W-:Y:S02]  /*14050*/  @!P4 LEA.HI.X.SX32 R3, R3, R11, 0x1, P0 ;  /* 0x0000000b0303c211 */ /* 0x000fe400000f0eff */
[----:B--2---:R-:W-:-:S04]  /*14060*/  @!P4 LEA R6, P0, R0, R16, 0x2 ;  /* 0x000000100006c211 */ /* 0x004fc800078010ff */
[----:B------:R-:W-:Y:S01]  /*14070*/  @!P4 LEA.HI.X R7, R0, R17, R3, 0x2, P0 ;  /* 0x000000110007c211 */ /* 0x000fe200000f1403 */
[----:B------:R-:W-:Y:S01]  /*14080*/  @!P1 IMAD R3, R5, R10, RZ ;  /* 0x0000000a05039224 */ /* 0x000fe200078e02ff */
[----:B------:R-:W-:-:S03]  /*14090*/  @!P3 IADD3 R0, P0, R2, R14, RZ ;  /* 0x0000000e0200b210 */ /* 0x000fc60007f1e0ff */
[----:B------:R4:W-:Y:S01]  /*140a0*/  @!P4 STG.E desc[UR18][R6.64], R24 ;  /* 0x000000180600c986 */ /* 0x0009e2000c101912 */
[----:B------:R-:W-:Y:S02]  /*140b0*/  @!P3 LEA.HI.X.SX32 R2, R2, R11, 0x1, P0 ;  /* 0x0000000b0202b211 */ /* 0x000fe400000f0eff */
[----:B---3--:R-:W-:-:S04]  /*140c0*/  @!P3 LEA R4, P0, R0, R20, 0x2 ;  /* 0x000000140004b211 */ /* 0x008fc800078010ff */
[----:B------:R-:W-:Y:S02]  /*140d0*/  @!P3 LEA.HI.X R5, R0, R21, R2, 0x2, P0 ;  /* 0x000000150005b211 */ /* 0x000fe400000f1402 */
[----:B------:R-:W-:-:S03]  /*140e0*/  @!P1 IADD3 R0, P0, R3, R14, RZ ;  /* 0x0000000e03009210 */ /* 0x000fc60007f1e0ff */
[----:B------:R4:W-:Y:S01]  /*140f0*/  @!P3 STG.E desc[UR18][R4.64], R23 ;  /* 0x000000170400b986 */ /* 0x0009e2000c101912 */
[----:B------:R-:W-:Y:S02]  /*14100*/  @!P1 LEA.HI.X.SX32 R3, R3, R11, 0x1, P0 ;  /* 0x0000000b03039211 */ /* 0x000fe400000f0eff */
[----:B-1----:R-:W-:-:S04]  /*14110*/  @!P1 LEA R2, P0, R0, R18, 0x2 ;  /* 0x0000001200029211 */ /* 0x002fc800078010ff */
[----:B------:R-:W-:-:S05]  /*14120*/  @!P1 LEA.HI.X R3, R0, R19, R3, 0x2, P0 ;  /* 0x0000001300039211 */ /* 0x000fca00000f1403 */
[----:B------:R4:W-:Y:S04]  /*14130*/  @!P1 STG.E desc[UR18][R2.64], R22 ;  /* 0x0000001602009986 */ /* 0x0009e8000c101912 */
.L_x_179:
[----:B------:R-:W-:Y:S05]  /*14140*/  BSYNC B0 ;  /* 0x0000000000007941 */ /* 0x000fea0003800000 */
.L_x_178:
[----:B----4-:R-:W-:Y:S01]  /*14150*/  SHF.R.S32.HI R3, RZ, 0x1f, R15 ;  /* 0x0000001fff037819 */ /* 0x010fe2000001140f */
[----:B------:R-:W-:Y:S01]  /*14160*/  IMAD.U32 R4, RZ, RZ, UR17 ;  /* 0x00000011ff047e24 */ /* 0x000fe2000f8e00ff */
[----:B------:R-:W-:Y:S01]  /*14170*/  IADD3 R2, P1, R15, UR8, RZ ;  /* 0x000000080f027c10 */ /* 0x000fe2000ff3e0ff */
[----:B------:R-:W-:Y:S01]  /*14180*/  ULDC.64 UR4, c[0x0][0x2a0] ;  /* 0x0000a80000047ab9 */ /* 0x000fe20000000a00 */
[----:B------:R-:W-:Y:S01]  /*14190*/  SHF.R.S32.HI R13, RZ, 0x1f, R12 ;  /* 0x0000001fff0d7819 */ /* 0x000fe2000001140c */
[C---:B------:R-:W-:Y:S01]  /*141a0*/  VIADD R0, R12.reuse, 0x60 ;  /* 0x000000600c007836 */ /* 0x040fe20000000000 */
[----:B------:R-:W-:Y:S01]  /*141b0*/  IADD3.X R3, R3, UR6, RZ, P1, !PT ;  /* 0x0000000603037c10 */ /* 0x000fe20008ffe4ff */
[----:B------:R1:W2:Y:S01]  /*141c0*/  LDS.128 R20, [R234] ;  /* 0x00000000ea147984 */ /* 0x0002a20000000c00 */
[----:B------:R-:W-:Y:S01]  /*141d0*/  ISETP.GE.AND P1, PT, R12, UR14, PT ;  /* 0x0000000e0c007c0c */ /* 0x000fe2000bf26270 */
[----:B------:R-:W-:Y:S01]  /*141e0*/  BSSY B0, `(.L_x_180) ;  /* 0x0000017000007945 */ /* 0x000fe20003800000 */
[----:B------:R-:W-:Y:S01]  /*141f0*/  SHF.R.S32.HI R5, RZ, 0x1f, R26 ;  /* 0x0000001fff057819 */ /* 0x000fe2000001141a */
[----:B------:R-:W-:Y:S01]  /*14200*/  IMAD.WIDE.U32 R10, R26, UR4, R2 ;  /* 0x000000041a0a7c25 */ /* 0x000fe2000f8e0002 */
[----:B------:R1:W3:Y:S01]  /*14210*/  LDS.128 R16, [R234+0x2000] ;  /* 0x00200000ea107984 */ /* 0x0002e20000000c00 */
[----:B------:R-:W-:-:S02]  /*14220*/  ISETP.GE.AND P0, PT, R0, UR14, PT ;  /* 0x0000000e00007c0c */ /* 0x000fc4000bf06270 */
[----:B------:R-:W-:Y:S02]  /*14230*/  IMAD.WIDE R2, R4, 0x80, R12 ;  /* 0x0000008004027825 */ /* 0x000fe400078e020c */
[----:B------:R1:W4:Y:S02]  /*14240*/  LDS.128 R12, [R234+0x4000] ;  /* 0x00400000ea0c7984 */ /* 0x0003240000000c00 */
[----:B------:R-:W-:-:S04]  /*14250*/  IMAD R0, R5, UR4, RZ ;  /* 0x0000000405007c24 */ /* 0x000fc8000f8e02ff */
[----:B------:R-:W-:-:S04]  /*14260*/  IMAD R0, R26, UR5, R0 ;  /* 0x000000051a007c24 */ /* 0x000fc8000f8e0200 */
[----:B------:R-:W-:Y:S01]  /*14270*/  IMAD.IADD R9, R0, 0x1, R11 ;  /* 0x0000000100097824 */ /* 0x000fe200078e020b */
[----:B------:R-:W-:Y:S06]  /*14280*/  @P1 BRA `(.L_x_181) ;  /* 0x0000000000301947 */ /* 0x000fec0003800000 */
        /* <DEDUP_REMOVED lines=12> */
.L_x_181:
[----:B------:R-:W-:Y:S05]  /*14350*/  BSYNC B0 ;  /* 0x0000000000007941 */ /* 0x000fea0003800000 */
.L_x_180:
        /* <DEDUP_REMOVED lines=20> */
.L_x_183:
[----:B------:R-:W-:Y:S05]  /*144a0*/  BSYNC B0 ;  /* 0x0000000000007941 */ /* 0x000fea0003800000 */
.L_x_182:
[----:B-1----:R1:W1:Y:S01]  /*144b0*/  LDS.128 R20, [R234+0x1000] ;  /* 0x00100000ea147984 */ /* 0x0022620000000c00 */
[----:B------:R-:W-:Y:S03]  /*144c0*/  BSSY B0, `(.L_x_184) ;  /* 0x0000013000007945 */ /* 0x000fe60003800000 */
[----:B---3--:R3:W1:Y:S04]  /*144d0*/  LDS.128 R16, [R234+0x3000] ;  /* 0x00300000ea107984 */ /* 0x0086680000000c00 */
        /* <DEDUP_REMOVED lines=15> */
[----:B------:R1:W-:Y:S04]  /*145d0*/  STG.E.128 desc[UR18][R4.64+0x40], R16 ;  /* 0x0000401004007986 */ /* 0x0003e8000c101d12 */
[----:B----4-:R1:W-:Y:S02]  /*145e0*/  STG.E.128 desc[UR18][R4.64+0x80], R12 ;  /* 0x0000800c04007986 */ /* 0x0103e4000c101d12 */
.L_x_185:
[----:B------:R-:W-:Y:S05]  /*145f0*/  BSYNC B0 ;  /* 0x0000000000007941 */ /* 0x000fea0003800000 */
.L_x_184:
[----:B------:R-:W-:Y:S05]  /*14600*/  @P0 EXIT ;  /* 0x000000000000094d */ /* 0x000fea0003800000 */
[----:B------:R-:W-:Y:S01]  /*14610*/  IADD3 R0, P0, R2, 0x60, RZ ;  /* 0x0000006002007810 */ /* 0x000fe20007f1e0ff */
[----:B------:R-:W-:-:S04]  /*14620*/  ULDC.64 UR4, c[0x0][0x298] ;  /* 0x0000a60000047ab9 */ /* 0x000fc80000000a00 */
[----:B------:R-:W-:Y:S01]  /*14630*/  IMAD.X R2, RZ, RZ, R3, P0 ;  /* 0x000000ffff027224 */ /* 0x000fe200000e0603 */
[----:B------:R-:W-:-:S03]  /*14640*/  MOV R3, R9 ;  /* 0x0000000900037202 */ /* 0x000fc60000000f00 */
[----:B------:R-:W-:Y:S02]  /*14650*/  IMAD R6, R2, UR4, RZ ;  /* 0x0000000402067c24 */ /* 0x000fe4000f8e02ff */
[----:B------:R-:W-:-:S04]  /*14660*/  IMAD.MOV.U32 R2, RZ, RZ, R10 ;  /* 0x000000ffff027224 */ /* 0x000fc800078e000a */
[----:B-1----:R-:W-:-:S04]  /*14670*/  IMAD.WIDE.U32 R4, R0, UR4, R2 ;  /* 0x0000000400047c25 */ /* 0x002fc8000f8e0002 */
        /* <DEDUP_REMOVED lines=9> */
.L_x_186:
        /* <DEDUP_REMOVED lines=15> */
.L_x_1209:


//--------------------- .text._ZN5flash16flash_fwd_kernelI23Flash_fwd_kernel_traitsILi96ELi128ELi64ELi4ELb0ELb0EN7cutlass10bfloat16_tE19Flash_kernel_traitsILi96ELi128ELi64ELi4ES3_EELb0ELb0ELb1ELb0ELb0ELb0ELb0ELb0EEEvNS_16Flash_fwd_paramsE --------------------------
	.section	.text._ZN5flash16flash_fwd_kernelI23Flash_fwd_kernel_traitsILi96ELi128ELi64ELi4ELb0ELb0EN7cutlass10bfloat16_tE19Flash_kernel_traitsILi96ELi128ELi64ELi4ES3_EELb0ELb0ELb1ELb0ELb0ELb0ELb0ELb0EEEvNS_16Flash_fwd_paramsE,"ax",@progbits
	.align	128
        .global         _ZN5flash16flash_fwd_kernelI23Flash_fwd_kernel_traitsILi96ELi128ELi64ELi4ELb0ELb0EN7cutlass10bfloat16_tE19Flash_kernel_traitsILi96ELi128ELi64ELi4ES3_EELb0ELb0ELb1ELb0ELb0ELb0ELb0ELb0EEEvNS_16Flash_fwd_paramsE
        .type           _ZN5flash16flash_fwd_kernelI23Flash_fwd_kernel_traitsILi96ELi128ELi64ELi4ELb0ELb0EN7cutlass10bfloat16_tE19Flash_kernel_traitsILi96ELi128ELi64ELi4ES3_EELb0ELb0ELb1ELb0ELb0ELb0ELb0ELb0EEEvNS_16Flash_fwd_paramsE,@function
        .size           _ZN5flash16flash_fwd_kernelI23Flash_fwd_kernel_traitsILi96ELi128ELi64ELi4ELb0ELb0EN7cutlass10bfloat16_tE19Flash_kernel_traitsILi96ELi128ELi64ELi4ES3_EELb0ELb0ELb1ELb0ELb0ELb0ELb0ELb0EEEvNS_16Flash_fwd_paramsE,(.L_x_1210 - _ZN5flash16flash_fwd_kernelI23Flash_fwd_kernel_traitsILi96ELi128ELi64ELi4ELb0ELb0EN7cutlass10bfloat16_tE19Flash_kernel_traitsILi96ELi128ELi64ELi4ES3_EELb0ELb0ELb1ELb0ELb0ELb0ELb0ELb0EEEvNS_16Flash_fwd_paramsE)
        .other          _ZN5flash16flash_fwd_kernelI23Flash_fwd_kernel_traitsILi96ELi128ELi64ELi4ELb0ELb0EN7cutlass10bfloat16_tE19Flash_kernel_traitsILi96ELi128ELi64ELi4ES3_EELb0ELb0ELb1ELb0ELb0ELb0ELb0ELb0EEEvNS_16Flash_fwd_paramsE,@"STO_CUDA_ENTRY STV_DEFAULT"
_ZN5flash16flash_fwd_kernelI23Flash_fwd_kernel_traitsILi96ELi128ELi64ELi4ELb0ELb0EN7cutlass10bfloat16_tE19Flash_kernel_traitsILi96ELi128ELi64ELi4ES3_EELb0ELb0ELb1ELb0ELb0ELb0ELb0ELb0EEEvNS_16Flash_fwd_paramsE:
.text._ZN5flash16flash_fwd_kernelI23Flash_fwd_kernel_traitsILi96ELi128ELi64ELi4ELb0ELb0EN7cutlass10bfloat16_tE19Flash_kernel_traitsILi96ELi128ELi64ELi4ES3_EELb0ELb0ELb1ELb0ELb0ELb0ELb0ELb0EEEvNS_16Flash_fwd_paramsE:
        /* <DEDUP_REMOVED lines=55> */
.L_x_187:
[----:B------:R-:W-:-:S05]  /*0370*/  ULDC UR5, c[0x0][0x2c8] ;  /* 0x0000b20000057ab9 */ /* 0x000fca0000000800 */
.L_x_188:
        /* <DEDUP_REMOVED lines=49> */
[----:B------:R-:W-:Y:S01]  /*0690*/  IMAD.U32 R6, RZ, RZ, UR14 ;  /* 0x0000000eff067e24 */ /* 0x000fe2000f8e00ff */
[----:B------:R-:W-:Y:S01]  /*06a0*/  UISETP.NE.AND UP2, UPT, UR5, URZ, UPT ;  /* 0x0000003f0500728c */ /* 0x000fe2000bf45270 */
[----:B------:R-:W-:Y:S01]  /*06b0*/  LEA.HI R10, R10, R145, RZ, 0x2 ;  /* 0x000000910a0a7211 */ /* 0x000fe200078f10ff */
[----:B------:R-:W-:Y:S01]  /*06c0*/  UMOV UR24, URZ ;  /* 0x0000003f00187c82 */ /* 0x000fe20008000000 */
[----:B------:R-:W-:Y:S01]  /*06d0*/  UMOV UR25, URZ ;  /* 0x0000003f00197c82 */ /* 0x000fe20008000000 */
[----:B------:R-:W-:Y:S01]  /*06e0*/  BSSY B0, `(.L_x_190) ;  /* 0x0000050000007945 */ /* 0x000fe20003800000 */
[----:B------:R-:W-:Y:S01]  /*06f0*/  LOP3.LUT R0, R10, 0xfffffffc, RZ, 0xc0, !PT ;  /* 0xfffffffc0a007812 */ /* 0x000fe200078ec0ff */
[----:B------:R-:W-:Y:S01]  /*0700*/  @UP1 ULDC.64 UR8, c[0x0][0x298] ;  /* 0x0000a60000081ab9 */ /* 0x000fe20000000a00 */
[----:B------:R-:W-:Y:S01]  /*0710*/  @!UP1 USHF.R.S32.HI UR12, URZ, 0x1f, UR17 ;  /* 0x0000001f3f0c9899 */ /* 0x000fe20008011411 */
[----:B------:R-:W-:Y:S01]  /*0720*/  SHF.R.S32.HI R10, RZ, 0x2, R10 ;  /* 0x00000002ff0a7819 */ /* 0x000fe2000001140a */
[----:B------:R-:W-:Y:S01]  /*0730*/  @UP1 UIMAD.WIDE.U32 UR10, UR13, UR8, URZ ;  /* 0x000000080d0a12a5 */ /* 0x000fe2000f8e003f */
[----:B------:R-:W-:Y:S01]  /*0740*/  IMAD.IADD R0, R145, 0x1, -R0 ;  /* 0x0000000191007824 */ /* 0x000fe200078e0a00 */
[----:B------:R-:W-:Y:S01]  /*0750*/  @!UP1 ULDC.64 UR6, c[0x0][0x290] ;  /* 0x0000a40000069ab9 */ /* 0x000fe20000000a00 */
[--C-:B------:R-:W-:Y:S01]  /*0760*/  SHF.R.S32.HI R11, RZ, 0x1f, R10.reuse ;  /* 0x0000001fff0b7819 */ /* 0x100fe2000001140a */
[----:B------:R-:W-:Y:S01]  /*0770*/  @UP1 UIMAD UR9, UR13, UR9, UR11 ;  /* 0x000000090d0912a4 */ /* 0x000fe2000f8e020b */
[----:B------:R-:W-:Y:S01]  /*0780*/  VIADD R14, R10, 0x20 ;  /* 0x000000200a0e7836 */ /* 0x000fe20000000000 */
[----:B------:R-:W-:Y:S01]  /*0790*/  @!UP1 UIMAD UR8, UR12, UR6, URZ ;  /* 0x000000060c0892a4 */ /* 0x000fe2000f8e023f */
[C---:B------:R-:W-:Y:S01]  /*07a0*/  ISETP.NE.AND P3, PT, R0.reuse, RZ, PT ;  /* 0x000000ff0000720c */ /* 0x040fe20003f65270 */
[----:B------:R-:W-:Y:S01]  /*07b0*/  ULDC.U8 UR11, c[0x0][0x3d8] ;  /* 0x0000f600000b7ab9 */ /* 0x000fe20000000000 */
[----:B------:R-:W-:Y:S01]  /*07c0*/  @!UP1 UIMAD.WIDE.U32 UR18, UR17, UR6, URZ ;  /* 0x00000006111292a5 */ /* 0x000fe2000f8e003f */
[----:B------:R-:W-:Y:S01]  /*07d0*/  IMAD.SHL.U32 R0, R0, 0x8, RZ ;  /* 0x0000000800007824 */ /* 0x000fe200078e00ff */
[----:B------:R-:W-:Y:S01]  /*07e0*/  UISETP.NE.AND UP3, UPT, UR11, URZ, UPT ;  /* 0x0000003f0b00728c */ /* 0x000fe2000bf65270 */
[----:B------:R-:W-:Y:S01]  /*07f0*/  IADD3 R15, R10, 0x40, RZ ;  /* 0x000000400a0f7810 */ /* 0x000fe20007ffe0ff */
[----:B------:R-:W-:Y:S01]  /*0800*/  UISETP.NE.AND UP0, UPT, UR11, URZ, !UP2 ;  /* 0x0000003f0b00728c */ /* 0x000fe2000d705270 */
[----:B------:R-:W-:Y:S01]  /*0810*/  IMAD.WIDE R6, R6, 0x80, R10 ;  /* 0x0000008006067825 */ /* 0x000fe200078e020a */
[----:B------:R-:W-:Y:S01]  /*0820*/  @!UP1 UIMAD UR8, UR17, UR7, UR8 ;  /* 0x00000007110892a4 */ /* 0x000fe2000f8e0208 */
[----:B------:R-:W-:Y:S01]  /*0830*/  ISETP.GE.AND P2, PT, R14, UR15, PT ;  /* 0x0000000f0e007c0c */ /* 0x000fe2000bf46270 */
[----:B------:R-:W-:Y:S01]  /*0840*/  UISETP.NE.OR UP3, UPT, UR5, URZ, !UP3 ;  /* 0x0000003f0500728c */ /* 0x000fe2000df65670 */
[----:B------:R-:W-:Y:S01]  /*0850*/  ISETP.GE.AND P1, PT, R15, UR15, PT ;  /* 0x0000000f0f007c0c */ /* 0x000fe2000bf26270 */
[----:B------:R-:W-:Y:S01]  /*0860*/  @UP2 ULDC.64 UR6, c[0x0][0x2c0] ;  /* 0x0000b00000062ab9 */ /* 0x000fe20000000a00 */
[----:B------:R-:W-:Y:S01]  /*0870*/  USHF.R.S32.HI UR12, URZ, 0x1f, UR4 ;  /* 0x0000001f3f0c7899 */ /* 0x000fe20008011404 */
[----:B------:R-:W-:Y:S01]  /*0880*/  VIADD R16, R10, 0x60 ;  /* 0x000000600a107836 */ /* 0x000fe20000000000 */
[----:B------:R-:W-:Y:S01]  /*0890*/  @UP2 UIMAD UR16, UR7, UR6, URZ ;  /* 0x00000006071022a4 */ /* 0x000fe2000f8e023f */
[C---:B------:R-:W-:Y:S01]  /*08a0*/  VIADD R18, R0.reuse, 0x20 ;  /* 0x0000002000127836 */ /* 0x040fe20000000000 */
[----:B------:R-:W-:Y:S01]  /*08b0*/  @!UP2 ULDC UR5, c[0x0][0x270] ;  /* 0x00009c000005aab9 */ /* 0x000fe20000000800 */
[----:B------:R-:W-:Y:S01]  /*08c0*/  ULDC.64 UR6, c[0x0][0x2a0] ;  /* 0x0000a80000067ab9 */ /* 0x000fe20000000a00 */
[----:B------:R-:W-:Y:S01]  /*08d0*/  @UP2 UMOV UR11, 0x1 ;  /* 0x00000001000b2882 */ /* 0x000fe20000000000 */
[----:B------:R-:W-:Y:S01]  /*08e0*/  UIMAD UR12, UR12, UR6, URZ ;  /* 0x000000060c0c72a4 */ /* 0x000fe2000f8e023f */
[----:B------:R-:W-:Y:S01]  /*08f0*/  IMAD.U32 R12, RZ, RZ, UR6 ;  /* 0x00000006ff0c7e24 */ /* 0x000fe2000f8e00ff */
[----:B------:R-:W-:Y:S01]  /*0900*/  @UP1 UMOV UR20, UR10 ;  /* 0x0000000a00141c82 */ /* 0x000fe20008000000 */
[----:B------:R-:W-:Y:S01]  /*0910*/  @!UP2 ULDC UR6, c[0x0][0x2c4] ;  /* 0x0000b1000006aab9 */ /* 0x000fe20000000800 */
[----:B------:R-:W-:Y:S01]  /*0920*/  @UP0 ULDC UR6, c[0x0][0x2e4] ;  /* 0x0000b90000060ab9 */ /* 0x000fe20000000800 */
[----:B------:R-:W-:Y:S01]  /*0930*/  @!UP3 ULDC UR10, c[0x0][0x2c4] ;  /* 0x0000b100000abab9 */ /* 0x000fe20000000800 */
[----:B------:R-:W-:Y:S01]  /*0940*/  @!UP2 UIMAD UR11, UR6, UR5, URZ ;  /* 0x00000005060ba2a4 */ /* 0x000fe2000f8e023f */
[C---:B------:R-:W-:Y:S01]  /*0950*/  IADD3 R17, R0.reuse, 0x40, RZ ;  /* 0x0000004000117810 */ /* 0x040fe20007ffe0ff */
[----:B------:R-:W-:Y:S01]  /*0960*/  @!UP1 UIADD3 UR9, UR19, UR8, URZ ;  /* 0x0000000813099290 */ /* 0x000fe2000fffe03f */
[----:B------:R-:W-:Y:S01]  /*0970*/  @!UP1 UMOV UR20, UR18 ;  /* 0x0000001200149c82 */ /* 0x000fe20008000000 */
[----:B------:R-:W-:Y:S01]  /*0980*/  @!UP3 UIMAD UR10, UR17, UR10, URZ ;  /* 0x0000000a110ab2a4 */ /* 0x000fe2000f8e023f */
[----:B------:R-:W-:Y:S01]  /*0990*/  IADD3 R2, P0, R0, UR20, RZ ;  /* 0x0000001400027c10 */ /* 0x000fe2000ff1e0ff */
[----:B------:R-:W-:-:S02]  /*09a0*/  UIMAD UR11, UR17, UR11, URZ ;  /* 0x0000000b110b72a4 */ /* 0x000fc4000f8e023f */
[----:B------:R-:W-:Y:S01]  /*09b0*/  UIMAD UR7, UR4, UR7, UR12 ;  /* 0x00000007040772a4 */ /* 0x000fe2000f8e020c */
[----:B------:R-:W-:Y:S01]  /*09c0*/  LEA.HI.X.SX32 R3, R0, UR9, 0x1, P0 ;  /* 0x0000000900037c11 */ /* 0x000fe200080f0eff */
[----:B------:R-:W-:Y:S01]  /*09d0*/  @!UP3 USEL UR10, UR10, UR13, !UP1 ;  /* 0x0000000d0a0ab287 */ /* 0x000fe2000c800000 */
[----:B------:R-:W-:Y:S01]  /*09e0*/  ISETP.GE.AND P0, PT, R10, UR15, PT ;  /* 0x0000000f0a007c0c */ /* 0x000fe2000bf06270 */
[----:B------:R-:W-:Y:S01]  /*09f0*/  @UP2 ULDC UR12, c[0x0][0x2c0] ;  /* 0x0000b000000c2ab9 */ /* 0x000fe20000000800 */
[----:B------:R-:W-:Y:S01]  /*0a00*/  USEL UR11, UR11, URZ, UP3 ;  /* 0x0000003f0b0b7287 */ /* 0x000fe20009800000 */
[----:B------:R-:W-:Y:S01]  /*0a10*/  IMAD.WIDE.U32 R12, R12, UR4, R2 ;  /* 0x000000040c0c7c25 */ /* 0x000fe2000f8e0002 */
[----:B------:R-:W-:Y:S01]  /*0a20*/  @!UP2 UMOV UR12, 0x1 ;  /* 0x00000001000ca882 */ /* 0x000fe20000000000 */
[----:B------:R-:W-:Y:S01]  /*0a30*/  @!UP2 UMOV UR16, UR6 ;  /* 0x000000060010ac82 */ /* 0x000fe20008000000 */
[----:B------:R-:W-:Y:S01]  /*0a40*/  UIMAD UR6, UR21, UR12, URZ ;  /* 0x0000000c150672a4 */ /* 0x000fe2000f8e023f */
[----:B------:R-:W-:Y:S01]  /*0a50*/  VIADD R9, R13, UR7 ;  /* 0x000000070d097c36 */ /* 0x000fe20008000000 */
[----:B------:R-:W-:Y:S01]  /*0a60*/  UIMAD UR16, UR4, UR16, UR11 ;  /* 0x00000010041072a4 */ /* 0x000fe2000f8e020b */
[----:B------:R-:W-:Y:S01]  /*0a70*/  @!UP3 UMOV UR24, UR10 ;  /* 0x0000000a0018bc82 */ /* 0x000fe20008000000 */
[----:B------:R-:W-:-:S02]  /*0a80*/  USHF.R.S32.HI UR4, URZ, 0x1f, UR6 ;  /* 0x0000001f3f047899 */ /* 0x000fc40008011406 */
[----:B------:R-:W-:Y:S02]  /*0a90*/  @!UP3 USHF.R.S32.HI UR25, URZ, 0x1f, UR10 ;  /* 0x0000001f3f19b899 */ /* 0x000fe4000801140a */
[----:B------:R-:W-:Y:S02]  /*0aa0*/  USHF.R.S32.HI UR5, URZ, 0x1f, UR16 ;  /* 0x0000001f3f057899 */ /* 0x000fe40008011410 */
[----:B------:R-:W-:-:S04]  /*0ab0*/  UIADD3 UR6, UP1, UP0, UR6, UR24, UR16 ;  /* 0x0000001806067290 */ /* 0x000fc8000f83e010 */
[----:B------:R-:W-:Y:S01]  /*0ac0*/  UIADD3.X UR24, UR4, UR25, UR5, UP1, UP0 ;  /* 0x0000001904187290 */ /* 0x000fe20008fe0405 */
[----:B------:R-:W-:Y:S11]  /*0ad0*/  @P0 BRA `(.L_x_191) ;  /* 0x0000000000400947 */ /* 0x000ff60003800000 */
        /* <DEDUP_REMOVED lines=16> */
.L_x_191:
[----:B------:R-:W-:Y:S05]  /*0be0*/  BSYNC B0 ;  /* 0x0000000000007941 */ /* 0x000fea0003800000 */
.L_x_190:
[----:B------:R-:W-:Y:S01]  /*0bf0*/  BSSY B0, `(.L_x_192) ;  /* 0x0000016000007945 */ /* 0x000fe20003800000 */
[----:B------:R-:W-:-:S03]  /*0c00*/  ISETP.GE.AND P0, PT, R16, UR15, PT ;  /* 0x0000000f10007c0c */ /* 0x000fc6000bf06270 */
[----:B------:R-:W-:Y:S10]  /*0c10*/  @P2 BRA `(.L_x_193) ;  /* 0x00000000004c2947 */ /* 0x000ff40003800000 */
        /* <DEDUP_REMOVED lines=19> */
.L_x_193:
[----:B------:R-:W-:Y:S05]  /*0d50*/  BSYNC B0 ;  /* 0x0000000000007941 */ /* 0x000fea0003800000 */
.L_x_192:
[----:B------:R-:W-:Y:S01]  /*0d60*/  BSSY B0, `(.L_x_194) ;  /* 0x0000016000007945 */ /* 0x000fe20003800000 */
[----:B------:R-:W-:-:S03]  /*0d70*/  ISETP.GE.OR P6, PT, R10, UR15, P3 ;  /* 0x0000000f0a007c0c */ /* 0x000fc60009fc6670 */
[----:B------:R-:W-:Y:S10]  /*0d80*/  @P1 BRA `(.L_x_195) ;  /* 0x00000000004c1947 */ /* 0x000ff40003800000 */
        /* <DEDUP_REMOVED lines=19> */
.L_x_195:
[----:B------:R-:W-:Y:S05]  /*0ec0*/  BSYNC B0 ;  /* 0x0000000000007941 */ /* 0x000fea0003800000 */
.L_x_194:
[----:B------:R-:W-:Y:S01]  /*0ed0*/  BSSY B0, `(.L_x_196) ;  /* 0x0000018000007945 */ /* 0x000fe20003800000 */
[----:B------:R-:W-:Y:S02]  /*0ee0*/  ISETP.GE.OR P5, PT, R14, UR15, P3 ;  /* 0x0000000f0e007c0c */ /* 0x000fe40009fa6670 */
[----:B------:R-:W-:Y:S02]  /*0ef0*/  ISETP.GE.OR P4, PT, R15, UR15, P3 ;  /* 0x0000000f0f007c0c */ /* 0x000fe40009f86670 */
[----:B------:R-:W-:Y:S01]  /*0f00*/  ISETP.GE.OR P3, PT, R16, UR15, P3 ;  /* 0x0000000f10007c0c */ /* 0x000fe20009f66670 */
[----:B------:R-:W-:-:S12]  /*0f10*/  @P0 BRA `(.L_x_197) ;  /* 0x00000000004c0947 */ /* 0x000fd80003800000 */
[----:B------:R-:W-:Y:S01]  /*0f20*/  IADD3 R8, P0, R6, 0x60, RZ ;  /* 0x0000006006087810 */ /* 0x000fe20007f1e0ff */
[----:B------:R-:W-:Y:S01]  /*0f30*/  ULDC.64 UR4, c[0x0][0x298] ;  /* 0x0000a60000047ab9 */ /* 0x000fe20000000a00 */
[----:B-123--:R-:W-:Y:S01]  /*0f40*/  MOV R3, R9 ;  /* 0x0000000900037202 */ /* 0x00efe20000000f00 */
[----:B------:R-:W-:Y:S01]  /*0f50*/  IMAD.MOV.U32 R2, RZ, RZ, R12 ;  /* 0x000000ffff027224 */ /* 0x000fe200078e000c */
[----:B------:R-:W-:Y:S01]  /*0f60*/  ULDC UR7, c[0x0][0x2d0] ;  /* 0x0000b40000077ab9 */ /* 0x000fe20000000800 */
[----:B------:R-:W-:Y:S01]  /*0f70*/  IMAD.X R6, RZ, RZ, R7, P0 ;  /* 0x000000ffff067224 */ /* 0x000fe200000e0607 */
[----:B------:R-:W-:Y:S01]  /*0f80*/  ISETP.GE.AND P2, PT, R0, UR7, PT ;  /* 0x0000000700007c0c */ /* 0x000fe2000bf46270 */
[----:B------:R-:W-:Y:S01]  /*0f90*/  IMAD.WIDE.U32 R4, R8, UR4, R2 ;  /* 0x0000000408047c25 */ /* 0x000fe2000f8e0002 */
[----:B------:R-:W-:-:S03]  /*0fa0*/  ISETP.GE.AND P1, PT, R18, UR7, PT ;  /* 0x0000000712007c0c */ /* 0x000fc6000bf26270 */
[----:B------:R-:W-:-:S04]  /*0fb0*/  IMAD R6, R6, UR4, RZ ;  /* 0x0000000406067c24 */ /* 0x000fc8000f8e02ff */
[----:B------:R-:W-:Y:S01]  /*0fc0*/  IMAD R3, R8, UR5, R6 ;  /* 0x0000000508037c24 */ /* 0x000fe2000f8e0206 */
[----:B------:R-:W-:Y:S02]  /*0fd0*/  ULDC.64 UR4, c[0x0][0x280] ;  /* 0x0000a00000047ab9 */ /* 0x000fe40000000a00 */
[----:B------:R-:W-:Y:S01]  /*0fe0*/  LEA R2, P0, R4, UR4, 0x1 ;  /* 0x0000000404027c11 */ /* 0x000fe2000f8008ff */
[----:B------:R-:W-:-:S05]  /*0ff0*/  IMAD.IADD R3, R5, 0x1, R3 ;  /* 0x0000000105037824 */ /* 0x000fca00078e0203 */
[----:B------:R-:W-:Y:S02]  /*1000*/  LEA.HI.X R3, R4, UR5, R3, 0x1, P0 ;  /* 0x0000000504037c11 */ /* 0x000fe400080f0c03 */
[----:B------:R-:W-:-:S03]  /*1010*/  ISETP.GE.AND P0, PT, R17, UR7, PT ;  /* 0x0000000711007c0c */ /* 0x000fc6000bf06270 */
[----:B------:R4:W-:Y:S04]  /*1020*/  @!P2 STG.E.128 desc[UR22][R2.64], RZ ;  /* 0x000000ff0200a986 */ /* 0x0009e8000c101d16 */
[----:B------:R4:W-:Y:S06]  /*1030*/  @!P1 STG.E.128 desc[UR22][R2.64+0x40], RZ ;  /* 0x000040ff02009986 */ /* 0x0009ec000c101d16 */
[----:B------:R4:W-:Y:S02]  /*1040*/  @!P0 STG.E.128 desc[UR22][R2.64+0x80], RZ ;  /* 0x000080ff02008986 */ /* 0x0009e4000c101d16 */
.L_x_197:
[----:B------:R-:W-:Y:S05]  /*1050*/  BSYNC B0 ;  /* 0x0000000000007941 */ /* 0x000fea0003800000 */
.L_x_196:
        /* <DEDUP_REMOVED lines=10> */
.L_x_199:
[----:B------:R-:W-:Y:S05]  /*1100*/  BSYNC B0 ;  /* 0x0000000000007941 */ /* 0x000fea0003800000 */
.L_x_198:
        /* <DEDUP_REMOVED lines=10> */
.L_x_201:
[----:B------:R-:W-:Y:S05]  /*11b0*/  BSYNC B0 ;  /* 0x0000000000007941 */ /* 0x000fea0003800000 */
.L_x_200:
        /* <DEDUP_REMOVED lines=10> */
.L_x_203:
[----:B------:R-:W-:Y:S05]  /*1260*/  BSYNC B0 ;  /* 0x0000000000007941 */ /* 0x000fea0003800000 */
.L_x_202:
        /* <DEDUP_REMOVED lines=10> */
.L_x_189:
[----:B------:R-:W1:Y:S01]  /*1310*/  LDC R13, c[0x0][0x278] ;  /* 0x00009e00ff0d7b82 */ /* 0x000e620000000800 */
[----:B------:R-:W2:Y:S01]  /*1320*/  S2R R4, SR_CTAID.Z ;  /* 0x0000000000047919 */ /* 0x000ea20000002700 */
[----:B------:R-:W-:Y:S01]  /*1330*/  UISETP.NE.AND UP0, UPT, UR13, -0x1, UPT ;  /* 0xffffffff0d00788c */ /* 0x000fe2000bf05270 */
[----:B------:R-:W-:Y:S01]  /*1340*/  SHF.R.S32.HI R19, RZ, 0x1f, R145 ;  /* 0x0000001fff137819 */ /* 0x000fe20000011491 */
[----:B------:R-:W-:Y:S01]  /*1350*/  UISETP.NE.AND UP1, UPT, UR8, -0x1, UPT ;  /* 0xffffffff0800788c */ /* 0x000fe2000bf25270 */
[----:B------:R-:W-:Y:S01]  /*1360*/  IMAD.U32 R10, RZ, RZ, UR14 ;  /* 0x0000000eff0a7e24 */ /* 0x000fe2000f8e00ff */
[----:B------:R-:W-:Y:S01]  /*1370*/  UIADD3 UR5, -UR21, UR15, URZ ;  /* 0x0000000f15057290 */ /* 0x000fe2000fffe13f */
[CC--:B------:R-:W-:Y:S02]  /*1380*/  LEA.HI R18, R19.reuse, R145.reuse, RZ, 0x3 ;  /* 0x0000009113127211 */ /* 0x0c0fe400078f18ff */
[----:B------:R-:W-:Y:S02]  /*1390*/  LEA.HI R148, R19, R145, RZ, 0x5 ;  /* 0x0000009113947211 */ /* 0x000fe400078f28ff */
[----:B------:R-:W-:-:S02]  /*13a0*/  PLOP3.LUT P0, PT, PT, PT, UP1, 0x80, 0x0 ;  /* 0x000000000000781c */ /* 0x000fc40003f0f018 */
[----:B------:R-:W-:Y:S01]  /*13b0*/  @UP0 ULDC.64 UR6, c[0x0][0x240] ;  /* 0x0000900000060ab9 */ /* 0x000fe20000000a00 */
[----:B------:R-:W-:Y:S01]  /*13c0*/  @!UP0 USHF.R.S32.HI UR9, URZ, 0x1f, UR17 ;  /* 0x0000001f3f098899 */ /* 0x000fe20008011411 */
[----:B------:R-:W-:Y:S01]  /*13d0*/  SHF.R.S32.HI R23, RZ, 0x3, R18 ;  /* 0x00000003ff177819 */ /* 0x000fe20000011412 */
[----:B------:R-:W-:Y:S01]  /*13e0*/  @UP0 UIMAD.WIDE.U32 UR26, UR13, UR6, URZ ;  /* 0x000000060d1a02a5 */ /* 0x000fe2000f8e003f */
[----:B------:R-:W-:Y:S01]  /*13f0*/  SHF.R.S32.HI R26, RZ, 0x5, R148 ;  /* 0x00000005ff1a7819 */ /* 0x000fe20000011494 */
[----:B------:R-:W-:Y:S02]  /*1400*/  @UP1 UIADD3 UR29, UR25, UR8, URZ ;  /* 0x00000008191d1290 */ /* 0x000fe4000fffe03f */
[----:B------:R-:W-:Y:S01]  /*1410*/  @UP0 UIMAD UR16, UR13, UR7, UR27 ;  /* 0x000000070d1002a4 */ /* 0x000fe2000f8e021b */
[----:B------:R-:W-:Y:S02]  /*1420*/  @UP1 ULDC.64 UR10, c[0x0][0x248] ;  /* 0x00009200000a1ab9 */ /* 0x000fe40000000a00 */
[----:B------:R-:W-:Y:S01]  /*1430*/  @!UP0 ULDC.64 UR6, c[0x0][0x228] ;  /* 0x00008a0000068ab9 */ /* 0x000fe20000000a00 */
[----:B-1----:R-:W-:Y:S01]  /*1440*/  IABS R0, R13 ;  /* 0x0000000d00007213 */ /* 0x002fe20000000000 */
[----:B------:R-:W-:-:S02]  /*1450*/  @!UP0 UIMAD UR9, UR9, UR6, URZ ;  /* 0x00000006090982a4 */ /* 0x000fc4000f8e023f */
[----:B------:R-:W-:Y:S02]  /*1460*/  @!UP0 UIMAD.WIDE.U32 UR30, UR17, UR6, URZ ;  /* 0x00000006111e82a5 */ /* 0x000fe4000f8e003f */
[----:B------:R-:W-:Y:S01]  /*1470*/  IMAD.MOV.U32 R5, RZ, RZ, R0 ;  /* 0x000000ffff057224 */ /* 0x000fe200078e0000 */
[----:B------:R-:W-:Y:S02]  /*1480*/  @UP1 UIMAD.WIDE.U32 UR32, UR29, UR10, URZ ;  /* 0x0000000a1d2012a5 */ /* 0x000fe4000f8e003f */
[----:B------:R-:W-:Y:S01]  /*1490*/  @!UP0 UIMAD UR7, UR17, UR7, UR9 ;  /* 0x00000007110782a4 */ /* 0x000fe2000f8e0209 */
[----:B------:R-:W1:Y:S01]  /*14a0*/  I2F.RP R2, R5 ;  /* 0x0000000500027306 */ /* 0x000e620000209400 */
[----:B--2---:R-:W-:Y:S01]  /*14b0*/  IABS R4, R4 ;  /* 0x0000000400047213 */ /* 0x004fe20000000000 */
[----:B------:R-:W-:Y:S02]  /*14c0*/  @UP1 UIMAD UR29, UR29, UR11, URZ ;  /* 0x0000000b1d1d12a4 */ /* 0x000fe4000f8e023f */
[----:B------:R-:W-:-:S02]  /*14d0*/  @!UP0 UIADD3 UR16, UR31, UR7, URZ ;  /* 0x000000071f108290 */ /* 0x000fc4000fffe03f */
[----:B------:R-:W-:Y:S01]  /*14e0*/  @UP1 UIADD3 UR29, UR33, UR29, URZ ;  /* 0x0000001d211d1290 */ /* 0x000fe2000fffe03f */
[----:B------:R-:W-:Y:S01]  /*14f0*/  @!UP0 UMOV UR26, UR30 ;  /* 0x0000001e001a8c82 */ /* 0x000fe20008000000 */
[----:B-1----:R-:W1:Y:S02]  /*1500*/  MUFU.RCP R2, R2 ;  /* 0x0000000200027308 */ /* 0x002e640000001000 */
[----:B-1----:R-:W-:-:S06]  /*1510*/  VIADD R2, R2, 0xffffffe ;  /* 0x0ffffffe02027836 */ /* 0x002fcc0000000000 */
[----:B------:R-:W1:Y:S02]  /*1520*/  F2I.FTZ.U32.TRUNC.NTZ R3, R2 ;  /* 0x0000000200037305 */ /* 0x000e64000021f000 */
[----:B-1----:R-:W-:Y:S02]  /*1530*/  IMAD.MOV R0, RZ, RZ, -R3 ;  /* 0x000000ffff007224 */ /* 0x002fe400078e0a03 */
[----:B------:R-:W-:Y:S02]  /*1540*/  IMAD.MOV.U32 R2, RZ, RZ, RZ ;  /* 0x000000ffff027224 */ /* 0x000fe400078e00ff */
[----:B------:R-:W-:-:S04]  /*1550*/  IMAD R0, R0, R5, RZ ;  /* 0x0000000500007224 */ /* 0x000fc800078e02ff */
[----:B------:R-:W-:-:S04]  /*1560*/  IMAD.HI.U32 R2, R3, R0, R2 ;  /* 0x0000000003027227 */ /* 0x000fc800078e0002 */
[----:B------:R-:W-:Y:S01]  /*1570*/  IMAD.MOV.U32 R3, RZ, RZ, R4 ;  /* 0x000000ffff037224 */ /* 0x000fe200078e0004 */
[----:B------:R-:W-:-:S03]  /*1580*/  LEA.HI R4, R19, R145, RZ, 0x2 ;  /* 0x0000009113047211 */ /* 0x000fc600078f10ff */
[----:B------:R-:W-:Y:S01]  /*1590*/  IMAD.HI.U32 R6, R2, R3, RZ ;  /* 0x0000000302067227 */ /* 0x000fe200078e00ff */
[----:B------:R-:W-:-:S03]  /*15a0*/  SHF.R.S32.HI R2, RZ, 0x2, R4 ;  /* 0x00000002ff027819 */ /* 0x000fc60000011404 */
[----:B------:R-:W-:-:S04]  /*15b0*/  IMAD.MOV R0, RZ, RZ, -R6 ;  /* 0x000000ffff007224 */ /* 0x000fc800078e0a06 */
[----:B------:R-:W-:Y:S02]  /*15c0*/  IMAD R0, R5, R0, R3 ;  /* 0x0000000005007224 */ /* 0x000fe400078e0203 */
[----:B------:R-:W-:-:S03]  /*15d0*/  VIADD R3, R2, 0x40 ;  /* 0x0000004002037836 */ /* 0x000fc60000000000 */
[----:B------:R-:W-:Y:S02]  /*15e0*/  ISETP.GT.U32.AND P3, PT, R5, R0, PT ;  /* 0x000000000500720c */ /* 0x000fe40003f64070 */
[----:B------:R-:W-:Y:S02]  /*15f0*/  ISETP.GE.AND P1, PT, R3, UR5, PT ;  /* 0x0000000503007c0c */ /* 0x000fe4000bf26270 */
[----:B------:R-:W-:-:S09]  /*1600*/  SHF.R.S32.HI R3, RZ, 0x1f, R2 ;  /* 0x0000001fff037819 */ /* 0x000fd20000011402 */
[----:B------:R-:W-:-:S05]  /*1610*/  @!P3 IMAD.IADD R0, R0, 0x1, -R5 ;  /* 0x000000010000b824 */ /* 0x000fca00078e0a05 */
[----:B------:R-:W-:Y:S01]  /*1620*/  ISETP.GE.U32.AND P4, PT, R0, R5, PT ;  /* 0x000000050000720c */ /* 0x000fe20003f86070 */
[----:B------:R-:W-:Y:S01]  /*1630*/  IMAD.SHL.U32 R5, R23, 0x40, RZ ;  /* 0x0000004017057824 */ /* 0x000fe200078e00ff */
[C---:B------:R-:W-:Y:S02]  /*1640*/  LOP3.LUT R0, R4.reuse, 0xfffffffc, RZ, 0xc0, !PT ;  /* 0xfffffffc04007812 */ /* 0x040fe400078ec0ff */
[----:B------:R-:W-:-:S03]  /*1650*/  LEA.HI R4, R4, R2, RZ, 0x1 ;  /* 0x0000000204047211 */ /* 0x000fc600078f08ff */
[----:B------:R-:W-:Y:S01]  /*1660*/  IMAD.IADD R0, R145, 0x1, -R0 ;  /* 0x0000000191007824 */ /* 0x000fe200078e0a00 */
[----:B------:R-:W-:-:S03]  /*1670*/  LOP3.LUT R4, R4, 0x7fffffe, RZ, 0xc0, !PT ;  /* 0x07fffffe04047812 */ /* 0x000fc600078ec0ff */
[----:B------:R-:W-:Y:S01]  /*1680*/  IMAD.SHL.U32 R100, R0, 0x8, RZ ;  /* 0x0000000800647824 */ /* 0x000fe200078e00ff */
[----:B------:R-:W-:Y:S01]  /*1690*/  LOP3.LUT R0, R5, 0xc0, RZ, 0xc0, !PT ;  /* 0x000000c005007812 */ /* 0x000fe200078ec0ff */
[----:B------:R-:W-:Y:S01]  /*16a0*/  IMAD.IADD R8, R2, 0x1, -R4 ;  /* 0x0000000102087824 */ /* 0x000fe200078e0a04 */
        /* <DEDUP_REMOVED lines=12> */
[----:B------:R-:W-:-:S12]  /*1770*/  UIADD3 UR29, UR33, UR7, URZ ;  /* 0x00000007211d7290 */ /* 0x000fd8000fffe03f */
.L_x_204:
[----:B------:R-:W-:Y:S01]  /*1780*/  @UP1 UIADD3 UR28, UR25, UR8, URZ ;  /* 0x00000008191c1290 */ /* 0x000fe2000fffe03f */
[----:B------:R-:W-:Y:S01]  /*1790*/  LOP3.LUT R12, R13, UR4, RZ, 0x3c, !PT ;  /* 0x000000040d0c7c12 */ /* 0x000fe2000f8e3cff */
[----:B------:R-:W-:Y:S01]  /*17a0*/  USHF.R.S32.HI UR27, URZ, 0x1f, UR4 ;  /* 0x0000001f3f1b7899 */ /* 0x000fe20008011404 */
[--C-:B------:R-:W-:Y:S01]  /*17b0*/  SHF.R.S32.HI R101, RZ, 0x1f, R100.reuse ;  /* 0x0000001fff657819 */ /* 0x100fe20000011464 */
[----:B------:R-:W-:Y:S01]  /*17c0*/  @UP1 ULDC.64 UR8, c[0x0][0x250] ;  /* 0x0000940000081ab9 */ /* 0x000fe20000000a00 */
[----:B------:R-:W-:Y:S01]  /*17d0*/  LOP3.LUT R9, R0, 0x18, R100, 0xf8, !PT ;  /* 0x0000001800097812 */ /* 0x000fe200078ef864 */
[----:B------:R-:W-:Y:S01]  /*17e0*/  @UP1 UIMAD.WIDE.U32 UR30, UR28, UR8, URZ ;  /* 0x000000081c1e12a5 */ /* 0x000fe2000f8e003f */
[----:B------:R-:W-:Y:S01]  /*17f0*/  SHF.R.U32.HI R7, RZ, 0x3, R0 ;  /* 0x00000003ff077819 */ /* 0x000fe20000011600 */
[----:B------:R-:W-:-:S04]  /*1800*/  @UP1 UIMAD UR28, UR28, UR9, URZ ;  /* 0x000000091c1c12a4 */ /* 0x000fc8000f8e023f */
[----:B------:R-:W-:Y:S01]  /*1810*/  @UP1 UIADD3 UR28, UR31, UR28, URZ ;  /* 0x0000001c1f1c1290 */ /* 0x000fe2000fffe03f */
[----:B------:R-:W-:Y:S11]  /*1820*/  @P0 BRA `(.L_x_205) ;  /* 0x0000000000300947 */ /* 0x000ff60003800000 */
        /* <DEDUP_REMOVED lines=12> */
.L_x_205:
[----:B------:R-:W-:Y:S01]  /*18f0*/  IMAD R0, R3, UR10, RZ ;  /* 0x0000000a03007c24 */ /* 0x000fe2000f8e02ff */
[----:B------:R-:W-:Y:S01]  /*1900*/  LOP3.LUT R9, R9, R7, RZ, 0x3c, !PT ;  /* 0x0000000709097212 */ /* 0x000fe200078e3cff */
[----:B------:R-:W-:Y:S01]  /*1910*/  IMAD.WIDE.U32 R4, R2, UR10, R100 ;  /* 0x0000000a02047c25 */ /* 0x000fe2000f8e0064 */
[----:B------:R-:W-:Y:S01]  /*1920*/  @!P3 IADD3 R6, R6, 0x1, RZ ;  /* 0x000000010606b810 */ /* 0x000fe20007ffe0ff */
[----:B------:R-:W-:Y:S01]  /*1930*/  ULDC.64 UR6, c[0x0][0x258] ;  /* 0x0000960000067ab9 */ /* 0x000fe20000000a00 */
[----:B------:R-:W-:Y:S01]  /*1940*/  ISETP.GE.AND P2, PT, R12, RZ, PT ;  /* 0x000000ff0c00720c */ /* 0x000fe20003f46270 */
[----:B------:R-:W-:Y:S01]  /*1950*/  IMAD R7, R26, 0x8, R8 ;  /* 0x000000081a077824 */ /* 0x000fe200078e0208 */
[----:B------:R-:W-:Y:S01]  /*1960*/  IADD3 R8, P0, R4, UR32, RZ ;  /* 0x0000002004087c10 */ /* 0x000fe2000ff1e0ff */
[----:B------:R-:W-:Y:S01]  /*1970*/  IMAD R0, R2, UR11, R0 ;  /* 0x0000000b02007c24 */ /* 0x000fe2000f8e0200 */
[----:B------:R-:W-:Y:S01]  /*1980*/  @P4 IADD3 R6, R6, 0x1, RZ ;  /* 0x0000000106064810 */ /* 0x000fe20007ffe0ff */
[----:B------:R-:W-:Y:S01]  /*1990*/  IMAD.U32 R230, R7, 0x20, R9 ;  /* 0x0000002007e67824 */ /* 0x000fe200078e0009 */
[----:B------:R-:W1:Y:S01]  /*19a0*/  S2UR UR25, SR_CgaCtaId ;  /* 0x00000000001979c3 */ /* 0x000e620000008800 */
[----:B------:R-:W-:Y:S01]  /*19b0*/  IMAD R7, R3, UR8, RZ ;  /* 0x0000000803077c24 */ /* 0x000fe2000f8e02ff */
[----:B------:R-:W-:Y:S01]  /*19c0*/  IADD3.X R9, R5, UR29, R0, P0, !PT ;  /* 0x0000001d05097c10 */ /* 0x000fe200087fe400 */
[----:B------:R-:W-:Y:S01]  /*19d0*/  IMAD.WIDE.U32 R4, R2, UR8, R100 ;  /* 0x0000000802047c25 */ /* 0x000fe2000f8e0064 */
[----:B------:R-:W-:Y:S01]  /*19e0*/  ISETP.NE.AND P0, PT, R13, RZ, PT ;  /* 0x000000ff0d00720c */ /* 0x000fe20003f05270 */
[----:B------:R-:W-:Y:S01]  /*19f0*/  UIADD3 UR17, UR18, -0x1, URZ ;  /* 0xffffffff12117890 */ /* 0x000fe2000fffe03f */
[----:B------:R-:W-:Y:S01]  /*1a00*/  IADD3 R149, R100, 0x40, RZ ;  /* 0x0000004064957810 */ /* 0x000fe20007ffe0ff */
[----:B------:R-:W-:Y:S01]  /*1a10*/  IMAD.MOV.U32 R0, RZ, RZ, R6 ;  /* 0x000000ffff007224 */ /* 0x000fe200078e0006 */
[----:B------:R-:W-:Y:S01]  /*1a20*/  IADD3 R6, P3, R4, UR30, RZ ;  /* 0x0000001e04067c10 */ /* 0x000fe2000ff7e0ff */
[C---:B------:R-:W-:Y:S01]  /*1a30*/  IMAD R7, R2.reuse, UR9, R7 ;  /* 0x0000000902077c24 */ /* 0x040fe2000f8e0207 */
[----:B------:R-:W-:Y:S01]  /*1a40*/  IADD3 R20, R2, 0x20, RZ ;  /* 0x0000002002147810 */ /* 0x000fe20007ffe0ff */
[----:B------:R-:W-:Y:S01]  /*1a50*/  IMAD.U32 R14, RZ, RZ, UR6 ;  /* 0x00000006ff0e7e24 */ /* 0x000fe2000f8e00ff */
[----:B------:R-:W-:Y:S01]  /*1a60*/  @!P2 IADD3 R0, -R0, RZ, RZ ;  /* 0x000000ff0000a210 */ /* 0x000fe20007ffe1ff */
[C---:B------:R-:W-:Y:S01]  /*1a70*/  VIADD R157, R100.reuse, 0x20 ;  /* 0x00000020649d7836 */ /* 0x040fe20000000000 */
[----:B------:R-:W-:Y:S01]  /*1a80*/  IADD3 R4, P2, R100, UR26, RZ ;  /* 0x0000001a64047c10 */ /* 0x000fe2000ff5e0ff */
[----:B------:R-:W-:Y:S01]  /*1a90*/  UIMAD UR26, UR27, UR6, URZ ;  /* 0x000000061b1a72a4 */ /* 0x000fe2000f8e023f */
[----:B------:R-:W-:Y:S01]  /*1aa0*/  IADD3.X R7, R5, UR28, R7, P3, !PT ;  /* 0x0000001c05077c10 */ /* 0x000fe20009ffe407 */
[----:B------:R-:W-:Y:S01]  /*1ab0*/  BSSY B0, `(.L_x_206) ;  /* 0x0000041000007945 */ /* 0x000fe20003800000 */
[----:B------:R-:W-:Y:S01]  /*1ac0*/  @!P0 LOP3.LUT R0, RZ, R13, RZ, 0x33, !PT ;  /* 0x0000000dff008212 */ /* 0x000fe200078e33ff */
[----:B------:R-:W-:Y:S01]  /*1ad0*/  UIMAD UR26, UR4, UR7, UR26 ;  /* 0x00000007041a72a4 */ /* 0x000fe2000f8e021a */
[----:B------:R-:W-:Y:S01]  /*1ae0*/  IADD3.X R5, R101, UR16, RZ, P2, !PT ;  /* 0x0000001065057c10 */ /* 0x000fe200097fe4ff */
[----:B------:R-:W-:Y:S01]  /*1af0*/  UIMAD UR16, UR17, -0x40, UR24 ;  /* 0xffffffc0111078a4 */ /* 0x000fe2000f8e0218 */
[----:B------:R-:W-:Y:S01]  /*1b00*/  SHF.R.S32.HI R12, RZ, 0x1f, R0 ;  /* 0x0000001fff0c7819 */ /* 0x000fe20000011400 */
[----:B------:R-:W-:Y:S01]  /*1b10*/  ULDC.64 UR6, c[0x0][0x260] ;  /* 0x0000980000067ab9 */ /* 0x000fe20000000a00 */
[----:B------:R-:W-:Y:S01]  /*1b20*/  ISETP.GE.AND P3, PT, R2, UR5, PT ;  /* 0x0000000502007c0c */ /* 0x000fe2000bf66270 */
[----:B------:R-:W-:Y:S01]  /*1b30*/  IMAD.WIDE.U32 R14, R14, UR4, R4 ;  /* 0x000000040e0e7c25 */ /* 0x000fe2000f8e0004 */
[----:B------:R-:W-:Y:S01]  /*1b40*/  UMOV UR4, 0x400 ;  /* 0x0000040000047882 */ /* 0x000fe20000000000 */
[----:B------:R-:W-:Y:S01]  /*1b50*/  ISETP.GE.AND P0, PT, R2, UR16, PT ;  /* 0x0000001002007c0c */ /* 0x000fe2000bf06270 */
[----:B-1----:R-:W-:Y:S01]  /*1b60*/  ULEA UR4, UR25, UR4, 0x18 ;  /* 0x0000000419047291 */ /* 0x002fe2000f8ec03f */
[----:B------:R-:W-:Y:S01]  /*1b70*/  IMAD R4, R12, UR6, RZ ;  /* 0x000000060c047c24 */ /* 0x000fe2000f8e02ff */
[----:B------:R-:W-:Y:S01]  /*1b80*/  ISETP.GE.AND P2, PT, R20, UR5, PT ;  /* 0x0000000514007c0c */ /* 0x000fe2000bf46270 */
[----:B------:R-:W-:-:S03]  /*1b90*/  IMAD.WIDE.U32 R30, R0, UR6, R8 ;  /* 0x00000006001e7c25 */ /* 0x000fc6000f8e0008 */
[----:B------:R-:W-:Y:S01]  /*1ba0*/  LEA R230, R230, UR4, 0x1 ;  /* 0x00000004e6e67c11 */ /* 0x000fe2000f8e08ff */
[C---:B------:R-:W-:Y:S01]  /*1bb0*/  IMAD R24, R0.reuse, UR7, R4 ;  /* 0x0000000700187c24 */ /* 0x040fe2000f8e0204 */
[----:B------:R-:W-:Y:S01]  /*1bc0*/  ULDC.64 UR6, c[0x0][0x268] ;  /* 0x00009a0000067ab9 */ /* 0x000fe20000000a00 */
[----:B------:R1:W-:Y:S01]  /*1bd0*/  STL.64 [R1+0x48], R30 ;  /* 0x0000481e01007387 */ /* 0x0003e20000100a00 */
[----:B------:R-:W-:-:S04]  /*1be0*/  IMAD.WIDE.U32 R28, R0, UR6, R6 ;  /* 0x00000006001c7c25 */ /* 0x000fc8000f8e0006 */
[----:B------:R-:W-:Y:S01]  /*1bf0*/  IMAD R4, R12, UR6, RZ ;  /* 0x000000060c047c24 */ /* 0x000fe2000f8e02ff */
[----:B------:R1:W-:Y:S01]  /*1c00*/  STL.64 [R1+0x20], R28 ;  /* 0x0000201c01007387 */ /* 0x0003e20000100a00 */
[----:B------:R-:W-:Y:S02]  /*1c10*/  VIADD R13, R15, UR26 ;  /* 0x0000001a0f0d7c36 */ /* 0x000fe40008000000 */
[----:B------:R-:W-:Y:S01]  /*1c20*/  IMAD R25, R0, UR7, R4 ;  /* 0x0000000700197c24 */ /* 0x000fe2000f8e0204 */
[----:B------:R1:W-:Y:S01]  /*1c30*/  STL [R1+0x18], R157 ;  /* 0x0000189d01007387 */ /* 0x0003e20000100800 */
[----:B------:R-:W-:-:S03]  /*1c40*/  IMAD.WIDE R10, R10, 0x80, R2 ;  /* 0x000000800a0a7825 */ /* 0x000fc600078e0202 */
[----:B------:R1:W-:Y:S01]  /*1c50*/  STL [R1+0x38], R149 ;  /* 0x0000389501007387 */ /* 0x0003e20000100800 */
[----:B------:R-:W-:Y:S05]  /*1c60*/  @P3 BRA `(.L_x_207) ;  /* 0x0000000000943947 */ /* 0x000fea0003800000 */
        /* <DEDUP_REMOVED lines=10> */
[----:B------:R-:W2:Y:S01]  /*1d10*/  @!P6 LDC.64 R8, c[0x0][0x210] ;  /* 0x00008400ff08eb82 */ /* 0x000ea20000000a00 */
[----:B------:R3:W-:Y:S04]  /*1d20*/  @P6 STS [R230], RZ ;  /* 0x000000ffe6006388 */ /* 0x0007e80000000800 */
        /* <DEDUP_REMOVED lines=25> */
.L_x_207:
[----:B------:R-:W-:Y:S05]  /*1ec0*/  BSYNC B0 ;  /* 0x0000000000007941 */ /* 0x000fea0003800000 */
.L_x_206:
[----:B------:R-:W-:Y:S01]  /*1ed0*/  BSSY B0, `(.L_x_208) ;  /* 0x000002a000007945 */ /* 0x000fe20003800000 */
[C---:B------:R-:W-:Y:S02]  /*1ee0*/  ISETP.GE.AND P5, PT, R2.reuse, UR16, PT ;  /* 0x0000001002007c0c */ /* 0x040fe4000bfa6270 */
[----:B------:R-:W-:Y:S01]  /*1ef0*/  IADD3 R16, R2, 0x60, RZ ;  /* 0x0000006002107810 */ /* 0x000fe20007ffe0ff */
[----:B------:R-:W-:Y:S10]  /*1f00*/  @P2 BRA `(.L_x_209) ;  /* 0x0000000000982947 */ /* 0x000ff40003800000 */
[----:B------:R-:W-:Y:S01]  /*1f10*/  ULDC UR25, c[0x0][0x2d0] ;  /* 0x0000b40000197ab9 */ /* 0x000fe20000000800 */
[----:B--23--:R-:W-:Y:S01]  /*1f20*/  IADD3 R4, P2, R10, 0x20, RZ ;  /* 0x000000200a047810 */ /* 0x00cfe20007f5e0ff */
        /* <DEDUP_REMOVED lines=9> */
[----:B------:R-:W2:Y:S01]  /*1fc0*/  @!P6 LDC.64 R6, c[0x0][0x210] ;  /* 0x00008400ff06eb82 */ /* 0x000ea20000000a00 */
[----:B------:R-:W-:Y:S01]  /*1fd0*/  IMAD R0, R4, UR7, R0 ;  /* 0x0000000704007c24 */ /* 0x000fe2000f8e0200 */
[----:B------:R4:W-:Y:S03]  /*1fe0*/  @P6 STS.128 [R230+0x800], RZ ;  /* 0x000800ffe6006388 */ /* 0x0009e60000000c00 */
[----:B------:R-:W-:-:S03]  /*1ff0*/  IMAD.IADD R0, R3, 0x1, R0 ;  /* 0x0000000103007824 */ /* 0x000fc600078e0200 */
[----:B------:R-:W3:Y:S01]  /*2000*/  @!P4 LDC.64 R8, c[0x0][0x210] ;  /* 0x00008400ff08cb82 */ /* 0x000ee20000000a00 */
[----:B--2---:R-:W-:-:S04]  /*2010*/  @!P6 LEA R6, P3, R2, R6, 0x1 ;  /* 0x000000060206e211 */ /* 0x004fc800078608ff */
        /* <DEDUP_REMOVED lines=21> */
.L_x_209:
[----:B------:R-:W-:Y:S05]  /*2170*/  BSYNC B0 ;  /* 0x0000000000007941 */ /* 0x000fea0003800000 */
.L_x_208:
[----:B------:R-:W-:Y:S01]  /*2180*/  LEA.HI R19, R19, R145, RZ, 0x4 ;  /* 0x0000009113137211 */ /* 0x000fe200078f20ff */
[----:B------:R-:W-:Y:S01]  /*2190*/  BSSY B0, `(.L_x_210) ;  /* 0x000002c000007945 */ /* 0x000fe20003800000 */
[----:B------:R-:W-:Y:S02]  /*21a0*/  ISETP.GE.AND P6, PT, R16, UR5, PT ;  /* 0x0000000510007c0c */ /* 0x000fe4000bfc6270 */
[----:B------:R-:W-:Y:S02]  /*21b0*/  LOP3.LUT R18, R18, 0xfffffff8, RZ, 0xc0, !PT ;  /* 0xfffffff812127812 */ /* 0x000fe400078ec0ff */
[----:B------:R-:W-:Y:S02]  /*21c0*/  LOP3.LUT R21, R19, 0xfffffff0, RZ, 0xc0, !PT ;  /* 0xfffffff013157812 */ /* 0x000fe400078ec0ff */
[----:B------:R-:W-:Y:S01]  /*21d0*/  SHF.R.S32.HI R22, RZ, 0x4, R19 ;  /* 0x00000004ff167819 */ /* 0x000fe20000011413 */
[----:B------:R-:W-:Y:S05]  /*21e0*/  @P1 BRA `(.L_x_211) ;  /* 0x0000000000981947 */ /* 0x000fea0003800000 */
[----:B------:R-:W-:Y:S01]  /*21f0*/  ULDC UR25, c[0x0][0x2d0] ;  /* 0x0000b40000197ab9 */ /* 0x000fe20000000800 */
[----:B--234-:R-:W-:Y:S01]  /*2200*/  IADD3 R4, P1, R10, 0x40, RZ ;  /* 0x000000400a047810 */ /* 0x01cfe20007f3e0ff */
        /* <DEDUP_REMOVED lines=13> */
[----:B------:R-:W4:Y:S01]  /*22e0*/  @!P3 LDC.64 R8, c[0x0][0x210] ;  /* 0x00008400ff08bb82 */ /* 0x000f220000000a00 */
        /* <DEDUP_REMOVED lines=22> */
.L_x_211:
[----:B------:R-:W-:Y:S05]  /*2450*/  BSYNC B0 ;  /* 0x0000000000007941 */ /* 0x000fea0003800000 */
.L_x_210:
[----:B------:R-:W-:Y:S04]  /*2460*/  BSSY B0, `(.L_x_212) ;  /* 0x0000028000007945 */ /* 0x000fe80003800000 */
        /* <DEDUP_REMOVED lines=39> */
.L_x_213:
[----:B------:R-:W-:Y:S05]  /*26e0*/  BSYNC B0 ;  /* 0x0000000000007941 */ /* 0x000fea0003800000 */
.L_x_212:
[----:B------:R-:W-:Y:S01]  /*26f0*/  LEA.HI R0, R19, R22, RZ, 0x1 ;  /* 0x0000001613007211 */ /* 0x000fe200078f08ff */
[C---:B------:R-:W-:Y:S01]  /*2700*/  IMAD.IADD R13, R145.reuse, 0x1, -R21 ;  /* 0x00000001910d7824 */ /* 0x040fe200078e0a15 */
[----:B------:R-:W-:Y:S01]  /*2710*/  USHF.L.U32 UR30, UR10, 0x6, URZ ;  /* 0x000000060a1e7899 */ /* 0x000fe2000800063f */
[----:B---3--:R-:W-:Y:S01]  /*2720*/  IMAD.IADD R8, R145, 0x1, -R18 ;  /* 0x0000000191087824 */ /* 0x008fe200078e0a12 */
[----:B------:R-:W-:Y:S01]  /*2730*/  LOP3.LUT R0, R0, 0xfffffffe, RZ, 0xc0, !PT ;  /* 0xfffffffe00007812 */ /* 0x000fe200078ec0ff */
[----:B------:R-:W-:Y:S01]  /*2740*/  IMAD.IADD R151, R31, 0x1, R24 ;  /* 0x000000011f977824 */ /* 0x000fe200078e0218 */
[----:B------:R-:W-:Y:S01]  /*2750*/  LEA.HI R9, R13, R13, RZ, 0x1 ;  /* 0x0000000d0d097211 */ /* 0x000fe200078f08ff */
[----:B------:R-:W-:Y:S01]  /*2760*/  IMAD.MOV.U32 R150, RZ, RZ, R30 ;  /* 0x000000ffff967224 */ /* 0x000fe200078e001e */
[----:B--2---:R-:W-:Y:S01]  /*2770*/  LEA.HI R3, R8, R8, RZ, 0x1 ;  /* 0x0000000808037211 */ /* 0x004fe200078f08ff */
[----:B------:R-:W-:Y:S01]  /*2780*/  IMAD.IADD R12, R22, 0x1, -R0 ;  /* 0x00000001160c7824 */ /* 0x000fe200078e0a00 */
[--C-:B----4-:R-:W-:Y:S01]  /*2790*/  SHF.R.S32.HI R5, RZ, 0x1, R9.reuse ;  /* 0x00000001ff057819 */ /* 0x110fe20000011409 */
[----:B------:R-:W-:Y:S01]  /*27a0*/  USHF.L.U64.HI UR29, UR10, 0x6, UR11 ;  /* 0x000000060a1d7899 */ /* 0x000fe2000801020b */
[----:B------:R-:W-:Y:S01]  /*27b0*/  SHF.R.S32.HI R0, RZ, 0x1f, R9 ;  /* 0x0000001fff007819 */ /* 0x000fe20000011409 */
[----:B------:R2:W-:Y:S01]  /*27c0*/  STL.64 [R1+0x40], R150 ;  /* 0x0000409601007387 */ /* 0x0005e20000100a00 */
[----:B------:R-:W-:Y:S01]  /*27d0*/  SHF.R.S32.HI R21, RZ, 0x1, R3 ;  /* 0x00000001ff157819 */ /* 0x000fe20000011403 */
[----:B------:R-:W-:Y:S01]  /*27e0*/  USHF.R.S32.HI UR32, URZ, 0x1f, UR17 ;  /* 0x0000001f3f207899 */ /* 0x000fe20008011411 */
[----:B------:R-:W-:Y:S01]  /*27f0*/  LEA.HI R2, R0, R5, RZ, 0x2 ;  /* 0x0000000500027211 */ /* 0x000fe200078f10ff */
[----:B------:R-:W-:Y:S01]  /*2800*/  UIMAD UR6, UR29, UR17, URZ ;  /* 0x000000111d0672a4 */ /* 0x000fe2000f8e023f */
[----:B------:R-:W-:Y:S01]  /*2810*/  IMAD.SHL.U32 R4, R23, 0x8, RZ ;  /* 0x0000000817047824 */ /* 0x000fe200078e00ff */
[----:B------:R-:W-:Y:S01]  /*2820*/  LOP3.LUT R7, R3, 0x7fffffe, RZ, 0xc0, !PT ;  /* 0x07fffffe03077812 */ /* 0x000fe200078ec0ff */
[----:B------:R-:W-:Y:S01]  /*2830*/  IMAD.SHL.U32 R0, R21, 0x40, RZ ;  /* 0x0000004015007824 */ /* 0x000fe200078e00ff */
[----:B------:R-:W-:Y:S01]  /*2840*/  UIMAD UR6, UR32, UR30, UR6 ;  /* 0x0000001e200672a4 */ /* 0x000fe2000f8e0206 */
[----:B------:R-:W-:Y:S01]  /*2850*/  IMAD.U32 R147, RZ, RZ, UR30 ;  /* 0x0000001eff937e24 */ /* 0x000fe2000f8e00ff */
[----:B------:R-:W-:Y:S01]  /*2860*/  LOP3.LUT R6, R2, 0xfffffffc, RZ, 0xc0, !PT ;  /* 0xfffffffc02067812 */ /* 0x000fe200078ec0ff */
[----:B------:R-:W-:Y:S01]  /*2870*/  IMAD.IADD R14, R8, 0x1, -R7 ;  /* 0x00000001080e7824 */ /* 0x000fe200078e0a07 */
[----:B------:R-:W-:Y:S01]  /*2880*/  LOP3.LUT R0, R0, 0xc0, RZ, 0xc0, !PT ;  /* 0x000000c000007812 */ /* 0x000fe200078ec0ff */
[----:B------:R-:W-:Y:S01]  /*2890*/  IMAD.WIDE.U32 R2, R147, UR17, R150 ;  /* 0x0000001193027c25 */ /* 0x000fe2000f8e0096 */
[----:B------:R-:W-:Y:S01]  /*28a0*/  BSSY B0, `(.L_x_214) ;  /* 0x0000029000007945 */ /* 0x000fe20003800000 */
[----:B------:R-:W-:-:S02]  /*28b0*/  ISETP.GE.AND P6, PT, R20, UR16, PT ;  /* 0x0000001014007c0c */ /* 0x000fc4000bfc6270 */
[----:B------:R-:W-:Y:S01]  /*28c0*/  LOP3.LUT R4, R0, 0x8, R4, 0xf8, !PT ;  /* 0x0000000800047812 */ /* 0x000fe200078ef804 */
[----:B------:R-:W-:Y:S01]  /*28d0*/  VIADD R8, R3, UR6 ;  /* 0x0000000603087c36 */ /* 0x000fe20008000000 */
[----:B------:R-:W-:Y:S02]  /*28e0*/  SHF.R.U32.HI R0, RZ, 0x3, R0 ;  /* 0x00000003ff007819 */ /* 0x000fe40000011600 */
[----:B------:R-:W-:Y:S01]  /*28f0*/  ISETP.GE.AND P4, PT, R20, UR16, PT ;  /* 0x0000001014007c0c */ /* 0x000fe2000bf86270 */
[----:B------:R-:W-:Y:S01]  /*2900*/  IMAD.IADD R20, R5, 0x1, -R6 ;  /* 0x0000000105147824 */ /* 0x000fe200078e0a06 */
[----:B------:R-:W-:Y:S02]  /*2910*/  LOP3.LUT R15, R4, R0, RZ, 0x3c, !PT ;  /* 0x00000000040f7212 */ /* 0x000fe400078e3cff */
[----:B------:R-:W-:Y:S01]  /*2920*/  SHF.R.S32.HI R0, RZ, 0x1f, R13 ;  /* 0x0000001fff007819 */ /* 0x000fe2000001140d */
[----:B------:R-:W-:Y:S08]  /*2930*/  @P0 BRA `(.L_x_215) ;  /* 0x00000000007c0947 */ /* 0x000ff00003800000 */
[----:B------:R-:W-:Y:S02]  /*2940*/  ULDC UR6, c[0x0][0x2d0] ;  /* 0x0000b40000067ab9 */ /* 0x000fe40000000800 */
[----:B------:R-:W-:Y:S02]  /*2950*/  ISETP.GE.AND P3, PT, R100, UR6, PT ;  /* 0x0000000664007c0c */ /* 0x000fe4000bf66270 */
[----:B------:R-:W-:Y:S02]  /*2960*/  ISETP.GE.AND P2, PT, R157, UR6, PT ;  /* 0x000000069d007c0c */ /* 0x000fe4000bf46270 */
[----:B------:R-:W-:-:S09]  /*2970*/  ISETP.GE.AND P0, PT, R149, UR6, PT ;  /* 0x0000000695007c0c */ /* 0x000fd2000bf06270 */
[----:B------:R-:W3:Y:S01]  /*2980*/  @!P3 LDC.64 R6, c[0x0][0x218] ;  /* 0x00008600ff06bb82 */ /* 0x000ee20000000a00 */
[----:B------:R4:W-:Y:S04]  /*2990*/  @P3 STS [R230+0x6000], RZ ;  /* 0x006000ffe6003388 */ /* 0x0009e80000000800 */
[----:B------:R4:W-:Y:S03]  /*29a0*/  @P3 STS [R230+0x6004], RZ ;  /* 0x006004ffe6003388 */ /* 0x0009e60000000800 */
[----:B------:R-:W5:Y:S01]  /*29b0*/  @!P2 LDC.64 R4, c[0x0][0x218] ;  /* 0x00008600ff04ab82 */ /* 0x000f620000000a00 */
[----:B------:R4:W-:Y:S01]  /*29c0*/  @P3 STS.64 [R230+0x6008], RZ ;  /* 0x006008ffe6003388 */ /* 0x0009e20000000a00 */
[----:B---3--:R-:W-:-:S04]  /*29d0*/  @!P3 LEA R6, P1, R2, R6, 0x1 ;  /* 0x000000060206b211 */ /* 0x008fc800078208ff */
[C---:B------:R-:W-:Y:S02]  /*29e0*/  @!P3 LEA.HI.X R7, R2.reuse, R7, R8, 0x1, P1 ;  /* 0x000000070207b211 */ /* 0x040fe400008f0c08 */
[----:B-----5:R-:W-:-:S03]  /*29f0*/  @!P2 LEA R4, P1, R2, R4, 0x1 ;  /* 0x000000040204a211 */ /* 0x020fc600078208ff */
        /* <DEDUP_REMOVED lines=19> */
.L_x_215:
[----:B------:R-:W-:Y:S05]  /*2b30*/  BSYNC B0 ;  /* 0x0000000000007941 */ /* 0x000fea0003800000 */
.L_x_214:
[----:B------:R-:W-:Y:S01]  /*2b40*/  USHF.L.U64.HI UR25, UR10, 0x5, UR11 ;  /* 0x000000050a197899 */ /* 0x000fe2000801020b */
[----:B------:R-:W-:Y:S01]  /*2b50*/  BSSY B0, `(.L_x_216) ;  /* 0x0000023000007945 */ /* 0x000fe20003800000 */
[----:B------:R-:W-:Y:S01]  /*2b60*/  USHF.L.U32 UR26, UR10, 0x5, URZ ;  /* 0x000000050a1a7899 */ /* 0x000fe2000800063f */
[----:B----4-:R-:W-:Y:S02]  /*2b70*/  LEA.HI R7, R0, R13, RZ, 0x3 ;  /* 0x0000000d00077211 */ /* 0x010fe400078f18ff */
[----:B------:R-:W-:Y:S09]  /*2b80*/  @P6 BRA `(.L_x_217) ;  /* 0x00000000007c6947 */ /* 0x000ff20003800000 */
[----:B------:R-:W-:Y:S01]  /*2b90*/  ULDC UR6, c[0x0][0x2d0] ;  /* 0x0000b40000067ab9 */ /* 0x000fe20000000800 */
[----:B------:R-:W-:Y:S02]  /*2ba0*/  IADD3 R0, P0, R2, UR26, RZ ;  /* 0x0000001a02007c10 */ /* 0x000fe4000ff1e0ff */
[----:B------:R-:W-:Y:S02]  /*2bb0*/  ISETP.GE.AND P3, PT, R100, UR6, PT ;  /* 0x0000000664007c0c */ /* 0x000fe4000bf66270 */
[----:B------:R-:W-:Y:S02]  /*2bc0*/  ISETP.GE.AND P2, PT, R157, UR6, PT ;  /* 0x000000069d007c0c */ /* 0x000fe4000bf46270 */
[----:B------:R-:W-:Y:S02]  /*2bd0*/  IADD3.X R6, R8, UR25, RZ, P0, !PT ;  /* 0x0000001908067c10 */ /* 0x000fe400087fe4ff */
[----:B------:R-:W-:-:S07]  /*2be0*/  ISETP.GE.AND P0, PT, R149, UR6, PT ;  /* 0x0000000695007c0c */ /* 0x000fce000bf06270 */
[----:B---3--:R-:W3:Y:S01]  /*2bf0*/  @!P3 LDC.64 R4, c[0x0][0x218] ;  /* 0x00008600ff04bb82 */ /* 0x008ee20000000a00 */
[----:B------:R4:W-:Y:S07]  /*2c00*/  @P3 STS.128 [R230+0x6800], RZ ;  /* 0x006800ffe6003388 */ /* 0x0009ee0000000c00 */
[----:B------:R-:W5:Y:S01]  /*2c10*/  @!P2 LDC.64 R10, c[0x0][0x218] ;  /* 0x00008600ff0aab82 */ /* 0x000f620000000a00 */
        /* <DEDUP_REMOVED lines=22> */
.L_x_217:
[----:B------:R-:W-:Y:S05]  /*2d80*/  BSYNC B0 ;  /* 0x0000000000007941 */ /* 0x000fea0003800000 */
.L_x_216:
[----:B------:R-:W0:Y:S01]  /*2d90*/  LDGDEPBAR ;  /* 0x00000000000079af */ /* 0x000e220000000000 */
[----:B------:R-:W-:Y:S01]  /*2da0*/  IMAD.SHL.U32 R0, R20, 0x40, RZ ;  /* 0x0000004014007824 */ /* 0x000fe200078e00ff */
[----:B------:R-:W-:Y:S01]  /*2db0*/  IADD3 R11, R29, R25, RZ ;  /* 0x000000191d0b7210 */ /* 0x000fe20007ffe0ff */
[----:B------:R-:W-:Y:S01]  /*2dc0*/  IMAD.MOV.U32 R10, RZ, RZ, R28 ;  /* 0x000000ffff0a7224 */ /* 0x000fe200078e001c */
[----:B------:R-:W-:Y:S01]  /*2dd0*/  USHF.L.U64.HI UR27, UR8, 0x6, UR9 ;  /* 0x00000006081b7899 */ /* 0x000fe20008010209 */
[----:B---34-:R-:W-:Y:S01]  /*2de0*/  IMAD.SHL.U32 R3, R7, 0x20, RZ ;  /* 0x0000002007037824 */ /* 0x018fe200078e00ff */
[----:B------:R-:W-:Y:S01]  /*2df0*/  LOP3.LUT R0, R0, 0xc0, RZ, 0xc0, !PT ;  /* 0x000000c000007812 */ /* 0x000fe200078ec0ff */
[----:B------:R-:W-:Y:S01]  /*2e00*/  IMAD.SHL.U32 R2, R12, 0x8, RZ ;  /* 0x000000080c027824 */ /* 0x000fe200078e00ff */
[----:B------:R3:W-:Y:S01]  /*2e10*/  STL.64 [R1], R10 ;  /* 0x0000000a01007387 */ /* 0x0007e20000100a00 */
[----:B------:R-:W-:Y:S01]  /*2e20*/  LOP3.LUT R5, R9, 0x7fffffe, RZ, 0xc0, !PT ;  /* 0x07fffffe09057812 */ /* 0x000fe200078ec0ff */
[----:B------:R-:W-:Y:S01]  /*2e30*/  USHF.L.U32 UR28, UR8, 0x6, URZ ;  /* 0x00000006081c7899 */ /* 0x000fe2000800063f */
[----:B------:R-:W-:Y:S01]  /*2e40*/  LOP3.LUT R144, R3, 0xffffff00, RZ, 0xc0, !PT ;  /* 0xffffff0003907812 */ /* 0x000fe200078ec0ff */
[----:B------:R-:W-:Y:S01]  /*2e50*/  UIMAD UR6, UR27, UR17, URZ ;  /* 0x000000111b0672a4 */ /* 0x000fe2000f8e023f */
[----:B------:R-:W-:Y:S01]  /*2e60*/  LOP3.LUT R4, R0, 0x8, R2, 0xf8, !PT ;  /* 0x0000000800047812 */ /* 0x000fe200078ef802 */
[----:B------:R-:W-:Y:S01]  /*2e70*/  IMAD.IADD R103, R13, 0x1, -R5 ;  /* 0x000000010d677824 */ /* 0x000fe200078e0a05 */
[----:B------:R-:W-:Y:S01]  /*2e80*/  SHF.R.U32.HI R3, RZ, 0x3, R0 ;  /* 0x00000003ff037819 */ /* 0x000fe20000011600 */
[----:B------:R-:W-:Y:S01]  /*2e90*/  UIMAD UR6, UR32, UR28, UR6 ;  /* 0x0000001c200672a4 */ /* 0x000fe2000f8e0206 */
[----:B------:R-:W-:Y:S01]  /*2ea0*/  LEA R2, R26, R144, 0x9 ;  /* 0x000000901a027211 */ /* 0x000fe200078e48ff */
[----:B------:R-:W-:Y:S01]  /*2eb0*/  UIADD3 UR31, UR24, -UR20, -UR15 ;  /* 0x80000014181f7290 */ /* 0x000fe2000fffe80f */
[----:B------:R-:W-:Y:S01]  /*2ec0*/  LOP3.LUT R102, R4, R3, RZ, 0x3c, !PT ;  /* 0x0000000304667212 */ /* 0x000fe200078e3cff */
[----:B------:R-:W-:Y:S01]  /*2ed0*/  IMAD.U32 R4, RZ, RZ, UR17 ;  /* 0x00000011ff047e24 */ /* 0x000fe2000f8e00ff */
[----:B------:R-:W-:Y:S01]  /*2ee0*/  LEA R6, R12, R14, 0x3 ;  /* 0x0000000e0c067211 */ /* 0x000fe200078e18ff */
[----:B------:R-:W-:Y:S01]  /*2ef0*/  IMAD R2, R103, 0x20, R2 ;  /* 0x0000002067027824 */ /* 0x000fe200078e0202 */
[----:B------:R-:W-:Y:S01]  /*2f00*/  BSSY B0, `(.L_x_218) ;  /* 0x000002d000007945 */ /* 0x000fe20003800000 */
[----:B------:R-:W-:-:S04]  /*2f10*/  DEPBAR.LE SB0, 0x0 ;  /* 0x000080000000791a */ /* 0x000fc80000000000 */
[----:B------:R-:W-:Y:S01]  /*2f20*/  BAR.SYNC.DEFER_BLOCKING 0x0 ;  /* 0x0000000000007b1d */ /* 0x000fe20000010000 */
[----:B------:R-:W-:Y:S01]  /*2f30*/  IMAD.WIDE.U32 R4, R4, UR28, R10 ;  /* 0x0000001c04047c25 */ /* 0x000fe2000f8e000a */
[----:B------:R-:W-:Y:S02]  /*2f40*/  LEA R146, R26, UR21, 0x4 ;  /* 0x000000151a927c11 */ /* 0x000fe4000f8e20ff */
[----:B------:R-:W-:Y:S01]  /*2f50*/  IADD3 R2, R102, R2, RZ ;  /* 0x0000000266027210 */ /* 0x000fe20007ffe0ff */
[----:B------:R-:W-:Y:S01]  /*2f60*/  IMAD.U32 R0, R6, 0x20, R15 ;  /* 0x0000002006007824 */ /* 0x000fe200078e000f */
[----:B------:R-:W-:Y:S01]  /*2f70*/  IADD3 R3, R5, UR6, RZ ;  /* 0x0000000605037c10 */ /* 0x000fe2000fffe0ff */
        /* <DEDUP_REMOVED lines=10> */
[----:B------:R-:W4:Y:S01]  /*3020*/  @!P3 LDC.64 R8, c[0x0][0x220] ;  /* 0x00008800ff08bb82 */ /* 0x000f220000000a00 */
[----:B------:R1:W-:Y:S04]  /*3030*/  @P3 STS [R230+0x9000], RZ ;  /* 0x009000ffe6003388 */ /* 0x0003e80000000800 */
[----:B------:R1:W-:Y:S03]  /*3040*/  @P3 STS [R230+0x9004], RZ ;  /* 0x009004ffe6003388 */ /* 0x0003e60000000800 */
[----:B------:R-:W5:Y:S01]  /*3050*/  @!P2 LDC.64 R6, c[0x0][0x220] ;  /* 0x00008800ff06ab82 */ /* 0x000f620000000a00 */
[----:B------:R1:W-:Y:S01]  /*3060*/  @P3 STS.64 [R230+0x9008], RZ ;  /* 0x009008ffe6003388 */ /* 0x0003e20000000a00 */
[----:B----4-:R-:W-:-:S04]  /*3070*/  @!P3 LEA R8, P5, R4, R8, 0x1 ;  /* 0x000000080408b211 */ /* 0x010fc800078a08ff */
        /* <DEDUP_REMOVED lines=15> */
[----:B-1----:R-:W-:-:S04]  /*3170*/  LEA R6, P0, R4, UR6, 0x1 ;  /* 0x0000000604067c11 */ /* 0x002fc8000f8008ff */
[----:B------:R-:W-:-:S05]  /*3180*/  LEA.HI.X R7, R4, UR7, R3, 0x1, P0 ;  /* 0x0000000704077c11 */ /* 0x000fca00080f0c03 */
[----:B------:R-:W-:Y:S01]  /*3190*/  @!PT LDS RZ, [RZ] ;  /* 0x00000000fffff984 */ /* 0x000fe20000000800 */
[----:B------:R-:W-:Y:S01]  /*31a0*/  @!PT LDS RZ, [RZ] ;  /* 0x00000000fffff984 */ /* 0x000fe20000000800 */
[----:B------:R-:W-:Y:S01]  /*31b0*/  @!PT LDS RZ, [RZ] ;  /* 0x00000000fffff984 */ /* 0x000fe20000000800 */
[----:B------:R4:W-:Y:S04]  /*31c0*/  LDGSTS.E.BYPASS.LTC128B.128 [R230+0xb000], desc[UR22][R6.64+0x80] ;  /* 0x0b00008006e67fae */ /* 0x0009e8000b901d56 */
.L_x_219:
[----:B------:R-:W-:Y:S05]  /*31d0*/  BSYNC B0 ;  /* 0x0000000000007941 */ /* 0x000fea0003800000 */
.L_x_218:
[----:B------:R1:W-:Y:S01]  /*31e0*/  @P4 STS.128 [R230+0x9800], RZ ;  /* 0x009800ffe6004388 */ /* 0x0003e20000000c00 */
[----:B------:R-:W-:Y:S01]  /*31f0*/  UIADD3 UR6, UR24, 0x1, -UR15 ;  /* 0x0000000118067890 */ /* 0x000fe2000fffe80f */
[----:B------:R-:W-:Y:S01]  /*3200*/  BSSY B0, `(.L_x_220) ;  /* 0x0000028000007945 */ /* 0x000fe20003800000 */
[----:B------:R-:W-:Y:S01]  /*3210*/  USHF.L.U64.HI UR16, UR8, 0x5, UR9 ;  /* 0x0000000508107899 */ /* 0x000fe20008010209 */
[----:B------:R1:W-:Y:S01]  /*3220*/  @P4 STS.128 [R230+0xa800], RZ ;  /* 0x00a800ffe6004388 */ /* 0x0003e20000000c00 */
[----:B------:R-:W-:Y:S01]  /*3230*/  USHF.L.U32 UR20, UR8, 0x5, URZ ;  /* 0x0000000508147899 */ /* 0x000fe2000800063f */
[----:B------:R-:W-:Y:S01]  /*3240*/  LEA R228, R2, UR4, 0x1 ;  /* 0x0000000402e47c11 */ /* 0x000fe2000f8e08ff */
[----:B------:R-:W-:Y:S01]  /*3250*/  UIADD3 UR19, UR6, UR19, URZ ;  /* 0x0000001306137290 */ /* 0x000fe2000fffe03f */
[----:B------:R1:W-:Y:S01]  /*3260*/  @P4 STS.128 [R230+0xb800], RZ ;  /* 0x00b800ffe6004388 */ /* 0x0003e20000000c00 */
[----:B------:R-:W-:Y:S01]  /*3270*/  LEA R225, R0, UR4, 0x1 ;  /* 0x0000000400e17c11 */ /* 0x000fe2000f8e08ff */
[----:B------:R-:W-:Y:S09]  /*3280*/  @P4 BRA `(.L_x_221) ;  /* 0x00000000007c4947 */ /* 0x000ff20003800000 */
[----:B------:R-:W-:Y:S01]  /*3290*/  ULDC UR6, c[0x0][0x2d0] ;  /* 0x0000b40000067ab9 */ /* 0x000fe20000000800 */
[----:B------:R-:W-:Y:S02]  /*32a0*/  IADD3 R0, P0, R4, UR20, RZ ;  /* 0x0000001404007c10 */ /* 0x000fe4000ff1e0ff */
[----:B------:R-:W-:Y:S02]  /*32b0*/  ISETP.GE.AND P3, PT, R100, UR6, PT ;  /* 0x0000000664007c0c */ /* 0x000fe4000bf66270 */
[----:B------:R-:W-:Y:S02]  /*32c0*/  ISETP.GE.AND P2, PT, R157, UR6, PT ;  /* 0x000000069d007c0c */ /* 0x000fe4000bf46270 */
[----:B-1--4-:R-:W-:Y:S02]  /*32d0*/  IADD3.X R6, R3, UR16, RZ, P0, !PT ;  /* 0x0000001003067c10 */ /* 0x012fe400087fe4ff */
[----:B------:R-:W-:-:S07]  /*32e0*/  ISETP.GE.AND P0, PT, R149, UR6, PT ;  /* 0x0000000695007c0c */ /* 0x000fce000bf06270 */
[----:B------:R-:W1:Y:S01]  /*32f0*/  @!P3 LDC.64 R8, c[0x0][0x220] ;  /* 0x00008800ff08bb82 */ /* 0x000e620000000a00 */
[----:B------:R4:W-:Y:S07]  /*3300*/  @P3 STS.128 [R230+0x9800], RZ ;  /* 0x009800ffe6003388 */ /* 0x0009ee0000000c00 */
[----:B---3--:R-:W3:Y:S01]  /*3310*/  @!P2 LDC.64 R10, c[0x0][0x220] ;  /* 0x00008800ff0aab82 */ /* 0x008ee20000000a00 */
        /* <DEDUP_REMOVED lines=22> */
.L_x_221:
[----:B------:R-:W-:Y:S05]  /*3480*/  BSYNC B0 ;  /* 0x0000000000007941 */ /* 0x000fea0003800000 */
.L_x_220:
[----:B------:R-:W-:Y:S01]  /*3490*/  LDSM.16.M88.4 R16, [R225+0x6000] ;  /* 0x00600000e110783b */ /* 0x000fe20000000200 */
[----:B-1--4-:R-:W-:Y:S01]  /*34a0*/  IMAD.MOV.U32 R2, RZ, RZ, 0x10 ;  /* 0x00000010ff027424 */ /* 0x012fe200078e00ff */
[----:B------:R-:W-:Y:S01]  /*34b0*/  LOP3.LUT P0, RZ, R21, 0x2, RZ, 0xc0, !PT ;  /* 0x0000000215ff7812 */ /* 0x000fe2000780c0ff */
[----:B------:R-:W-:Y:S01]  /*34c0*/  UISETP.GT.AND UP0, UPT, UR17, UR12, UPT ;  /* 0x0000000c1100728c */ /* 0x000fe2000bf04270 */
[----:B---3--:R-:W1:Y:S01]  /*34d0*/  LDSM.16.M88.4 R8, [R228+0x1000] ;  /* 0x00100000e408783b */ /* 0x008e620000000200 */
[----:B------:R-:W-:Y:S02]  /*34e0*/  LOP3.LUT P1, RZ, R20, 0x2, RZ, 0xc0, !PT ;  /* 0x0000000214ff7812 */ /* 0x000fe4000782c0ff */
[C---:B------:R-:W-:Y:S01]  /*34f0*/  SEL R0, R2.reuse, 0xfffffff0, !P0 ;  /* 0xfffffff002007807 */ /* 0x040fe20004000000 */
[----:B------:R-:W3:Y:S01]  /*3500*/  LDSM.16.M88.4 R32, [R225+0x6400] ;  /* 0x00640000e120783b */ /* 0x000ee20000000200 */
[----:B------:R-:W-:-:S03]  /*3510*/  SEL R2, R2, 0xfffffff0, !P1 ;  /* 0xfffffff002027807 */ /* 0x000fc60004800000 */
[----:B------:R-:W-:Y:S01]  /*3520*/  IMAD R227, R0, 0x2, R225 ;  /* 0x0000000200e37824 */ /* 0x000fe200078e02e1 */
[----:B------:R-:W4:Y:S01]  /*3530*/  LDSM.16.M88.4 R28, [R225+0x6800] ;  /* 0x00680000e11c783b */ /* 0x000f220000000200 */
[----:B------:R-:W-:Y:S01]  /*3540*/  IMAD R229, R2, 0x2, R228 ;  /* 0x0000000202e57824 */ /* 0x000fe200078e02e4 */
[----:B------:R-:W-:Y:S02]  /*3550*/  LOP3.LUT R0, R148, 0xffffffe0, RZ, 0xc0, !PT ;  /* 0xffffffe094007812 */ /* 0x000fe400078ec0ff */
[----:B------:R-:W5:Y:S03]  /*3560*/  LDSM.16.M88.4 R12, [R228] ;  /* 0x00000000e40c783b */ /* 0x000f660000000200 */
[C---:B------:R-:W-:Y:S01]  /*3570*/  IMAD.IADD R0, R145.reuse, 0x1, -R0 ;  /* 0x0000000191007824 */ /* 0x040fe200078e0a00 */
[----:B------:R-:W2:Y:S01]  /*3580*/  LDSM.16.M88.4 R24, [R225+0x6c00] ;  /* 0x006c0000e118783b */ /* 0x000ea20000000200 */
[----:B------:R-:W-:-:S03]  /*3590*/  IMAD.SHL.U32 R145, R145, 0x2, RZ ;  /* 0x0000000291917824 */ /* 0x000fc600078e00ff */
[----:B------:R-:W-:Y:S01]  /*35a0*/  LDSM.16.M88.4 R48, [R227+0x6000] ;  /* 0x00600000e330783b */ /* 0x000fe20000000200 */
[----:B------:R-:W-:Y:S02]  /*35b0*/  SHF.R.S32.HI R3, RZ, 0x1f, R0 ;  /* 0x0000001fff037819 */ /* 0x000fe40000011400 */
[----:B------:R-:W-:Y:S01]  /*35c0*/  LOP3.LUT R156, R145, 0x6, RZ, 0xc0, !PT ;  /* 0x00000006919c7812 */ /* 0x000fe200078ec0ff */
[----:B------:R-:W2:Y:S01]  /*35d0*/  LDSM.16.M88.4 R4, [R229+0x1000] ;  /* 0x00100000e504783b */ /* 0x000ea20000000200 */
[----:B------:R-:W-:Y:S01]  /*35e0*/  LEA.HI R0, R3, R0, RZ, 0x2 ;  /* 0x0000000003007211 */ /* 0x000fe200078f10ff */
[----:B------:R-:W-:Y:S02]  /*35f0*/  IMAD.U32 R3, RZ, RZ, UR17 ;  /* 0x00000011ff037e24 */ /* 0x000fe4000f8e00ff */
[----:B------:R-:W2:Y:S01]  /*3600*/  LDSM.16.M88.4 R44, [R227+0x6400] ;  /* 0x00640000e32c783b */ /* 0x000ea20000000200 */
[----:B------:R-:W-:Y:S01]  /*3610*/  SHF.R.S32.HI R0, RZ, 0x2, R0 ;  /* 0x00000002ff007819 */ /* 0x000fe20000011400 */
[----:B------:R-:W-:-:S02]  /*3620*/  IMAD R3, R3, 0x40, R156 ;  /* 0x0000004003037824 */ /* 0x000fc400078e029c */
[----:B------:R-:W2:Y:S04]  /*3630*/  LDSM.16.M88.4 R40, [R227+0x6800] ;  /* 0x00680000e328783b */ /* 0x000ea80000000200 */
[----:B------:R-:W2:Y:S01]  /*3640*/  LDSM.16.M88.4 R56, [R227+0x6c00] ;  /* 0x006c0000e338783b */ /* 0x000ea20000000200 */
[C---:B-1----:R-:W-:Y:S03]  /*3650*/  HMMA.16816.F32.BF16 R36, R8.reuse, R16, RZ ;  /* 0x000000100824723c */ /* 0x042fe600000418ff */
[----:B------:R-:W1:Y:S04]  /*3660*/  LDSM.16.M88.4 R20, [R229] ;  /* 0x00000000e514783b */ /* 0x000e680000000200 */
[----:B------:R-:W0:Y:S01]  /*3670*/  LDGDEPBAR ;  /* 0x00000000000079af */ /* 0x000e220000000000 */
[C---:B------:R-:W-:Y:S06]  /*3680*/  HMMA.16816.F32.BF16 R84, R8.reuse, R18, RZ ;  /* 0x000000120854723c */ /* 0x040fec00000418ff */
[C---:B---3--:R-:W-:Y:S06]  /*3690*/  HMMA.16816.F32.BF16 R60, R8.reuse, R32, RZ ;  /* 0x00000020083c723c */ /* 0x048fec00000418ff */
[C---:B----4-:R-:W-:Y:S06]  /*36a0*/  HMMA.16816.F32.BF16 R76, R8.reuse, R28, RZ ;  /* 0x0000001c084c723c */ /* 0x050fec00000418ff */
[----:B------:R-:W-:Y:S06]  /*36b0*/  HMMA.16816.F32.BF16 R88, R8, R30, RZ ;  /* 0x0000001e0858723c */ /* 0x000fec00000418ff */
[C---:B-----5:R-:W-:Y:S06]  /*36c0*/  HMMA.16816.F32.BF16 R92, R12.reuse, R16, RZ ;  /* 0x000000100c5c723c */ /* 0x060fec00000418ff */
[----:B------:R-:W-:Y:S01]  /*36d0*/  HMMA.16816.F32.BF16 R120, R12, R18, RZ ;  /* 0x000000120c78723c */ /* 0x000fe200000418ff */
[----:B------:R-:W-:Y:S05]  /*36e0*/  LDSM.16.M88.4 R16, [R228+0x3000] ;  /* 0x00300000e410783b */ /* 0x000fea0000000200 */
[C---:B--2---:R-:W-:Y:S06]  /*36f0*/  HMMA.16816.F32.BF16 R72, R8.reuse, R24, RZ ;  /* 0x000000180848723c */ /* 0x044fec00000418ff */
[C---:B------:R-:W-:Y:S06]  /*3700*/  HMMA.16816.F32.BF16 R80, R8.reuse, R34, RZ ;  /* 0x000000220850723c */ /* 0x040fec00000418ff */
[----:B------:R-:W-:Y:S06]  /*3710*/  HMMA.16816.F32.BF16 R68, R8, R26, RZ ;  /* 0x0000001a0844723c */ /* 0x000fec00000418ff */
[----:B------:R-:W-:Y:S06]  /*3720*/  HMMA.16816.F32.BF16 R52, R12, R28, RZ ;  /* 0x0000001c0c34723c */ /* 0x000fec00000418ff */
[----:B------:R-:W-:Y:S01]  /*3730*/  HMMA.16816.F32.BF16 R104, R4, R48, R36 ;  /* 0x000000300468723c */ /* 0x000fe20000041824 */
[----:B------:R-:W2:Y:S05]  /*3740*/  LDSM.16.M88.4 R36, [R225+0x7000] ;  /* 0x00700000e124783b */ /* 0x000eaa0000000200 */
[C---:B------:R-:W-:Y:S01]  /*3750*/  HMMA.16816.F32.BF16 R112, R12.reuse, R30, RZ ;  /* 0x0000001e0c70723c */ /* 0x040fe200000418ff */
[----:B------:R-:W3:Y:S05]  /*3760*/  LDSM.16.M88.4 R28, [R225+0x7800] ;  /* 0x00780000e11c783b */ /* 0x000eea0000000200 */
[C---:B------:R-:W-:Y:S06]  /*3770*/  HMMA.16816.F32.BF16 R64, R12.reuse, R32, RZ ;  /* 0x000000200c40723c */ /* 0x040fec00000418ff */
[C---:B------:R-:W-:Y:S01]  /*3780*/  HMMA.16816.F32.BF16 R116, R12.reuse, R34, RZ ;  /* 0x000000220c74723c */ /* 0x040fe200000418ff */
[----:B------:R-:W4:Y:S05]  /*3790*/  LDSM.16.M88.4 R32, [R225+0x7400] ;  /* 0x00740000e120783b */ /* 0x000f2a0000000200 */
[C---:B------:R-:W-:Y:S06]  /*37a0*/  HMMA.16816.F32.BF16 R8, R12.reuse, R24, RZ ;  /* 0x000000180c08723c */ /* 0x040fec00000418ff */
[----:B------:R-:W-:Y:S01]  /*37b0*/  HMMA.16816.F32.BF16 R108, R12, R26, RZ ;  /* 0x0000001a0c6c723c */ /* 0x000fe200000418ff */
[----:B------:R-:W5:Y:S04]  /*37c0*/  LDSM.16.M88.4 R24, [R225+0x7c00] ;  /* 0x007c0000e118783b */ /* 0x000f680000000200 */
[----:B------:R-:W5:Y:S01]  /*37d0*/  LDSM.16.M88.4 R12, [R228+0x2000] ;  /* 0x00200000e40c783b */ /* 0x000f620000000200 */
        /* <DEDUP_REMOVED lines=10> */
[C---:B------:R-:W-:Y:S06]  /*3880*/  HMMA.16816.F32.BF16 R92, R20.reuse, R48, R92 ;  /* 0x00000030145c723c */ /* 0x040fec000004185c */
[C---:B------:R-:W-:Y:S01]  /*3890*/  HMMA.16816.F32.BF16 R124, R20.reuse, R44, R64 ;  /* 0x0000002c147c723c */ /* 0x040fe20000041840 */
[----:B------:R-:W1:Y:S05]  /*38a0*/  LDSM.16.M88.4 R64, [R227+0x7400] ;  /* 0x00740000e340783b */ /* 0x000e6a0000000200 */
[C---:B------:R-:W-:Y:S06]  /*38b0*/  HMMA.16816.F32.BF16 R72, R20.reuse, R50, R120 ;  /* 0x000000321448723c */ /* 0x040fec0000041878 */
[C---:B------:R-:W-:Y:S06]  /*38c0*/  HMMA.16816.F32.BF16 R68, R20.reuse, R46, R116 ;  /* 0x0000002e1444723c */ /* 0x040fec0000041874 */
[C---:B------:R-:W-:Y:S01]  /*38d0*/  HMMA.16816.F32.BF16 R136, R20.reuse, R56, R8 ;  /* 0x000000381488723c */ /* 0x040fe20000041808 */
[----:B------:R-:W-:Y:S05]  /*38e0*/  LDSM.16.M88.4 R8, [R229+0x2000] ;  /* 0x00200000e508783b */ /* 0x000fea0000000200 */
[C---:B------:R-:W-:Y:S06]  /*38f0*/  HMMA.16816.F32.BF16 R48, R20.reuse, R42, R112 ;  /* 0x0000002a1430723c */ /* 0x040fec0000041870 */
[----:B------:R-:W-:Y:S01]  /*3900*/  HMMA.16816.F32.BF16 R44, R20, R58, R108 ;  /* 0x0000003a142c723c */ /* 0x000fe2000004186c */
[----:B------:R-:W-:Y:S05]  /*3910*/  LDSM.16.M88.4 R56, [R227+0x7c00] ;  /* 0x007c0000e338783b */ /* 0x000fea0000000200 */
[C---:B--2---:R-:W-:Y:S06]  /*3920*/  HMMA.16816.F32.BF16 R20, R16.reuse, R38, R84 ;  /* 0x000000261014723c */ /* 0x044fec0000041854 */
[C---:B---3--:R-:W-:Y:S01]  /*3930*/  HMMA.16816.F32.BF16 R116, R16.reuse, R28, R60 ;  /* 0x0000001c1074723c */ /* 0x048fe2000004183c */
[----:B------:R-:W2:Y:S05]  /*3940*/  LDSM.16.M88.4 R60, [R227+0x7800] ;  /* 0x00780000e33c783b */ /* 0x000eaa0000000200 */
[C---:B------:R-:W-:Y:S06]  /*3950*/  HMMA.16816.F32.BF16 R40, R16.reuse, R36, R104 ;  /* 0x000000241028723c */ /* 0x040fec0000041868 */
[C---:B----4-:R-:W-:Y:S06]  /*3960*/  HMMA.16816.F32.BF16 R76, R16.reuse, R32, R96 ;  /* 0x00000020104c723c */ /* 0x050fec0000041860 */
[C---:B-----5:R-:W-:Y:S06]  /*3970*/  HMMA.16816.F32.BF16 R104, R16.reuse, R24, R132 ;  /* 0x000000181068723c */ /* 0x060fec0000041884 */
[C---:B------:R-:W-:Y:S06]  /*3980*/  HMMA.16816.F32.BF16 R80, R16.reuse, R34, R80 ;  /* 0x000000221050723c */ /* 0x040fec0000041850 */
[----:B------:R-:W-:Y:S06]  /*3990*/  HMMA.16816.F32.BF16 R112, R16, R30, R140 ;  /* 0x0000001e1070723c */ /* 0x000fec000004188c */
[----:B------:R-:W-:Y:S06]  /*39a0*/  HMMA.16816.F32.BF16 R96, R12, R36, R92 ;  /* 0x000000240c60723c */ /* 0x000fec000004185c */
[----:B------:R-:W-:Y:S06]  /*39b0*/  HMMA.16816.F32.BF16 R16, R16, R26, R88 ;  /* 0x0000001a1010723c */ /* 0x000fec0000041858 */
[C---:B------:R-:W-:Y:S06]  /*39c0*/  HMMA.16816.F32.BF16 R92, R12.reuse, R32, R124 ;  /* 0x000000200c5c723c */ /* 0x040fec000004187c */
[C---:B------:R-:W-:Y:S01]  /*39d0*/  HMMA.16816.F32.BF16 R120, R12.reuse, R34, R68 ;  /* 0x000000220c78723c */ /* 0x040fe20000041844 */
[----:B------:R-:W-:Y:S05]  /*39e0*/  LDSM.16.M88.4 R32, [R225+0x8400] ;  /* 0x00840000e120783b */ /* 0x000fea0000000200 */
[C---:B------:R-:W-:Y:S06]  /*39f0*/  HMMA.16816.F32.BF16 R124, R12.reuse, R28, R128 ;  /* 0x0000001c0c7c723c */ /* 0x040fec0000041880 */
[----:B------:R-:W-:Y:S01]  /*3a00*/  HMMA.16816.F32.BF16 R108, R12, R30, R48 ;  /* 0x0000001e0c6c723c */ /* 0x000fe20000041830 */
[----:B------:R-:W-:Y:S05]  /*3a10*/  LDSM.16.M88.4 R28, [R225+0x8000] ;  /* 0x00800000e11c783b */ /* 0x000fea0000000200 */
[----:B-1----:R-:W-:Y:S01]  /*3a20*/  HMMA.16816.F32.BF16 R68, R4, R54, R20 ;  /* 0x000000360444723c */ /* 0x002fe20000041814 */
[----:B------:R-:W1:Y:S05]  /*3a30*/  LDSM.16.M88.4 R20, [R228+0x5000] ;  /* 0x00500000e414783b */ /* 0x000e6a0000000200 */
[C---:B------:R-:W-:Y:S06]  /*3a40*/  HMMA.16816.F32.BF16 R84, R12.reuse, R38, R72 ;  /* 0x000000260c54723c */ /* 0x040fec0000041848 */
[C---:B------:R-:W-:Y:S06]  /*3a50*/  HMMA.16816.F32.BF16 R88, R12.reuse, R24, R136 ;  /* 0x000000180c58723c */ /* 0x040fec0000041888 */
[----:B------:R-:W-:Y:S01]  /*3a60*/  HMMA.16816.F32.BF16 R72, R12, R26, R44 ;  /* 0x0000001a0c48723c */ /* 0x000fe2000004182c */
[----:B------:R-:W3:Y:S04]  /*3a70*/  LDSM.16.M88.4 R24, [R228+0x4000] ;  /* 0x00400000e418783b */ /* 0x000ee80000000200 */
[----:B------:R-:W-:Y:S01]  /*3a80*/  LDSM.16.M88.4 R12, [R229+0x5000] ;  /* 0x00500000e50c783b */ /* 0x000fe20000000200 */
[C---:B------:R-:W-:Y:S03]  /*3a90*/  HMMA.16816.F32.BF16 R36, R4.reuse, R52, R40 ;  /* 0x000000340424723c */ /* 0x040fe60000041828 */
[----:B------:R-:W4:Y:S03]  /*3aa0*/  LDSM.16.M88.4 R40, [R227+0x8000] ;  /* 0x00800000e328783b */ /* 0x000f260000000200 */
[C---:B------:R-:W-:Y:S06]  /*3ab0*/  HMMA.16816.F32.BF16 R76, R4.reuse, R64, R76 ;  /* 0x00000040044c723c */ /* 0x040fec000004184c */
[C---:B------:R-:W-:Y:S06]  /*3ac0*/  HMMA.16816.F32.BF16 R128, R4.reuse, R66, R80 ;  /* 0x000000420480723c */ /* 0x040fec0000041850 */
[C---:B--2---:R-:W-:Y:S06]  /*3ad0*/  HMMA.16816.F32.BF16 R116, R4.reuse, R60, R116 ;  /* 0x0000003c0474723c */ /* 0x044fec0000041874 */
[C---:B------:R-:W-:Y:S06]  /*3ae0*/  HMMA.16816.F32.BF16 R112, R4.reuse, R62, R112 ;  /* 0x0000003e0470723c */ /* 0x040fec0000041870 */
[C---:B------:R-:W-:Y:S06]  /*3af0*/  HMMA.16816.F32.BF16 R132, R4.reuse, R56, R104 ;  /* 0x000000380484723c */ /* 0x040fec0000041868 */
[----:B------:R-:W-:Y:S01]  /*3b00*/  HMMA.16816.F32.BF16 R152, R4, R58, R16 ;  /* 0x0000003a0498723c */ /* 0x000fe20000041810 */
[----:B------:R-:W2:Y:S05]  /*3b10*/  LDSM.16.M88.4 R16, [R229+0x4000] ;  /* 0x00400000e510783b */ /* 0x000eaa0000000200 */
[C---:B------:R-:W-:Y:S06]  /*3b20*/  HMMA.16816.F32.BF16 R4, R8.reuse, R52, R96 ;  /* 0x000000340804723c */ /* 0x040fec0000041860 */
[----:B------:R-:W-:Y:S06]  /*3b30*/  HMMA.16816.F32.BF16 R44, R8, R54, R84 ;  /* 0x00000036082c723c */ /* 0x000fec0000041854 */
[----:B-1----:R-:W-:Y:S06]  /*3b40*/  HMMA.16816.F32.BF16 R36, R20, R28, R36 ;  /* 0x0000001c1424723c */ /* 0x002fec0000041824 */
[C---:B------:R-:W-:Y:S06]  /*3b50*/  HMMA.16816.F32.BF16 R48, R8.reuse, R64, R92 ;  /* 0x000000400830723c */ /* 0x040fec000004185c */
[C---:B------:R-:W-:Y:S06]  /*3b60*/  HMMA.16816.F32.BF16 R120, R8.reuse, R66, R120 ;  /* 0x000000420878723c */ /* 0x040fec0000041878 */
[C---:B------:R-:W-:Y:S06]  /*3b70*/  HMMA.16816.F32.BF16 R124, R8.reuse, R60, R124 ;  /* 0x0000003c087c723c */ /* 0x040fec000004187c */
[C---:B------:R-:W-:Y:S06]  /*3b80*/  HMMA.16816.F32.BF16 R108, R8.reuse, R62, R108 ;  /* 0x0000003e086c723c */ /* 0x040fec000004186c */
[C---:B------:R-:W-:Y:S06]  /*3b90*/  HMMA.16816.F32.BF16 R88, R8.reuse, R56, R88 ;  /* 0x000000380858723c */ /* 0x040fec0000041858 */
[----:B------:R-:W-:Y:S06]  /*3ba0*/  HMMA.16816.F32.BF16 R92, R8, R58, R72 ;  /* 0x0000003a085c723c */ /* 0x000fec0000041848 */
[C---:B---3--:R-:W-:Y:S06]  /*3bb0*/  HMMA.16816.F32.BF16 R8, R24.reuse, R28, R4 ;  /* 0x0000001c1808723c */ /* 0x048fec0000041804 */
[----:B------:R-:W-:Y:S01]  /*3bc0*/  HMMA.16816.F32.BF16 R56, R24, R30, R44 ;  /* 0x0000001e1838723c */ /* 0x000fe2000004182c */
[----:B------:R-:W-:-:S02]  /*3bd0*/  IMAD.IADD R5, R146, 0x1, R0 ;  /* 0x0000000192057824 */ /* 0x000fc400078e0200 */
[----:B------:R-:W-:Y:S02]  /*3be0*/  IMAD.U32 R6, RZ, RZ, UR19 ;  /* 0x00000013ff067e24 */ /* 0x000fe4000f8e00ff */
[----:B------:R-:W-:Y:S01]  /*3bf0*/  IMAD.U32 R7, RZ, RZ, UR24 ;  /* 0x00000018ff077e24 */ /* 0x000fe2000f8e00ff */
[----:B----4-:R-:W-:Y:S01]  /*3c00*/  HMMA.16816.F32.BF16 R44, R12, R40, R36 ;  /* 0x000000280c2c723c */ /* 0x010fe20000041824 */
[----:B------:R-:W1:Y:S01]  /*3c10*/  LDSM.16.M88.4 R36, [R227+0x8400] ;  /* 0x00840000e324783b */ /* 0x000e620000000200 */
[----:B------:R-:W-:Y:S01]  /*3c20*/  IMAD R4, R103, 0x20, R144 ;  /* 0x0000002067047824 */ /* 0x000fe200078e0290 */
[C---:B------:R-:W-:Y:S02]  /*3c30*/  VIADDMNMX R234, R5.reuse, UR31, RZ, !PT ;  /* 0x0000001f05ea7c46 */ /* 0x040fe4000f8001ff */
[----:B------:R-:W-:Y:S01]  /*3c40*/  VIADDMNMX R238, R5, UR19, R7, PT ;  /* 0x0000001305ee7c46 */ /* 0x000fe2000b800107 */
[----:B------:R-:W-:Y:S01]  /*3c50*/  HMMA.16816.F32.BF16 R52, R20, R30, R68 ;  /* 0x0000001e1434723c */ /* 0x000fe20000041844 */
[----:B------:R-:W-:Y:S01]  /*3c60*/  IADD3 R7, R6, 0x8, R5 ;  /* 0x0000000806077810 */ /* 0x000fe20007ffe005 */
[----:B------:R-:W-:Y:S01]  /*3c70*/  IMAD.IADD R0, R102, 0x1, R4 ;  /* 0x0000000166007824 */ /* 0x000fe200078e0204 */
[C---:B------:R-:W-:Y:S01]  /*3c80*/  ISETP.GE.AND P6, PT, R3.reuse, R238, PT ;  /* 0x000000ee0300720c */ /* 0x040fe20003fc6270 */
[----:B------:R-:W-:Y:S01]  /*3c90*/  VIADD R4, R3, 0x1 ;  /* 0x0000000103047836 */ /* 0x000fe20000000000 */
[----:B------:R-:W-:Y:S01]  /*3ca0*/  VIMNMX R237, R7, UR24, PT ;  /* 0x0000001807ed7c48 */ /* 0x000fe2000bfe0100 */
[----:B--2---:R-:W-:Y:S01]  /*3cb0*/  HMMA.16816.F32.BF16 R28, R16, R40, R8 ;  /* 0x00000028101c723c */ /* 0x004fe20000041808 */
[----:B------:R-:W-:-:S02]  /*3cc0*/  ISETP.LT.OR P6, PT, R3, R234, P6 ;  /* 0x000000ea0300720c */ /* 0x000fc400037c1670 */
[C---:B------:R-:W-:Y:S02]  /*3cd0*/  ISETP.GE.AND P5, PT, R4.reuse, R238, PT ;  /* 0x000000ee0400720c */ /* 0x040fe40003fa6270 */
[----:B------:R-:W-:Y:S01]  /*3ce0*/  ISETP.GE.AND P4, PT, R4, R237, PT ;  /* 0x000000ed0400720c */ /* 0x000fe20003f86270 */
[-C--:B------:R-:W-:Y:S01]  /*3cf0*/  HMMA.16816.F32.BF16 R48, R24, R32.reuse, R48 ;  /* 0x000000201830723c */ /* 0x080fe20000041830 */
[C---:B------:R-:W-:Y:S01]  /*3d00*/  VIADD R8, R5.reuse, 0x8 ;  /* 0x0000000805087836 */ /* 0x040fe20000000000 */
[C-C-:B------:R-:W-:Y:S01]  /*3d10*/  IADD3 R11, R6.reuse, 0x40, R5.reuse ;  /* 0x00000040060b7810 */ /* 0x140fe20007ffe005 */
[C---:B------:R-:W-:Y:S01]  /*3d20*/  VIADD R9, R5.reuse, 0x40 ;  /* 0x0000004005097836 */ /* 0x040fe20000000000 */
[----:B------:R-:W-:Y:S01]  /*3d30*/  IADD3 R6, R6, 0x48, R5 ;  /* 0x0000004806067810 */ /* 0x000fe20007ffe005 */
[----:B------:R-:W-:Y:S01]  /*3d40*/  VIADD R10, R5, 0x48 ;  /* 0x00000048050a7836 */ /* 0x000fe20000000000 */
[----:B------:R-:W-:Y:S01]  /*3d50*/  VIADDMNMX R233, R8, UR31, RZ, !PT ;  /* 0x0000001f08e97c46 */ /* 0x000fe2000f8001ff */
[----:B------:R-:W-:Y:S01]  /*3d60*/  HMMA.16816.F32.BF16 R64, R20, R32, R76 ;  /* 0x000000201440723c */ /* 0x000fe2000004184c */
[----:B------:R-:W-:Y:S01]  /*3d70*/  VIADDMNMX R232, R9, UR31, RZ, !PT ;  /* 0x0000001f09e87c46 */ /* 0x000fe2000f8001ff */
[----:B------:R-:W-:Y:S01]  /*3d80*/  VIADD R5, R3, 0x9 ;  /* 0x0000000903057836 */ /* 0x000fe20000000000 */
[----:B------:R-:W-:-:S02]  /*3d90*/  VIADDMNMX R231, R10, UR31, RZ, !PT ;  /* 0x0000001f0ae77c46 */ /* 0x000fc4000f8001ff */
[----:B------:R-:W-:Y:S01]  /*3da0*/  VIMNMX R236, R11, UR24, PT ;  /* 0x000000180bec7c48 */ /* 0x000fe2000bfe0100 */
[-C--:B------:R-:W-:Y:S01]  /*3db0*/  HMMA.16816.F32.BF16 R68, R20, R34.reuse, R128 ;  /* 0x000000221444723c */ /* 0x080fe20000041880 */
[----:B------:R-:W2:Y:S01]  /*3dc0*/  LDSM.16.M88.4 R8, [R225+0x8800] ;  /* 0x00880000e108783b */ /* 0x000ea20000000200 */
[----:B------:R-:W-:Y:S02]  /*3dd0*/  ISETP.GE.AND P2, PT, R3, R237, PT ;  /* 0x000000ed0300720c */ /* 0x000fe40003f46270 */
[----:B------:R-:W-:Y:S02]  /*3de0*/  VIMNMX R235, R6, UR24, PT ;  /* 0x0000001806eb7c48 */ /* 0x000fe4000bfe0100 */
[----:B------:R-:W-:Y:S01]  /*3df0*/  HMMA.16816.F32.BF16 R32, R24, R34, R120 ;  /* 0x000000221820723c */ /* 0x000fe20000041878 */
[C---:B------:R-:W-:Y:S02]  /*3e00*/  ISETP.LT.OR P5, PT, R4.reuse, R234, P5 ;  /* 0x000000ea0400720c */ /* 0x040fe40002fa1670 */
[----:B------:R-:W-:-:S02]  /*3e10*/  ISETP.LT.OR P4, PT, R4, R233, P4 ;  /* 0x000000e90400720c */ /* 0x000fc40002781670 */
[----:B------:R-:W-:Y:S01]  /*3e20*/  ISETP.LT.OR P2, PT, R3, R233, P2 ;  /* 0x000000e90300720c */ /* 0x000fe20001741670 */
[-C--:B------:R-:W-:Y:S01]  /*3e30*/  HMMA.16816.F32.BF16 R52, R12, R42.reuse, R52 ;  /* 0x0000002a0c34723c */ /* 0x080fe20000041834 */
[C---:B------:R-:W-:Y:S02]  /*3e40*/  ISETP.GE.AND P3, PT, R4.reuse, R236, PT ;  /* 0x000000ec0400720c */ /* 0x040fe40003f66270 */
[----:B------:R-:W-:Y:S02]  /*3e50*/  ISETP.GE.AND P0, PT, R4, R235, PT ;  /* 0x000000eb0400720c */ /* 0x000fe40003f06270 */
[----:B------:R-:W-:Y:S01]  /*3e60*/  FSEL R74, R28, -INF , !P6 ;  /* 0xff8000001c4a7808 */ /* 0x000fe20007000000 */
[----:B------:R-:W-:Y:S01]  /*3e70*/  HMMA.16816.F32.BF16 R40, R16, R42, R56 ;  /* 0x0000002a1028723c */ /* 0x000fe20000041838 */
[----:B------:R-:W-:Y:S02]  /*3e80*/  FSEL R87, R30, -INF , !P2 ;  /* 0xff8000001e577808 */ /* 0x000fe40005000000 */
[----:B------:R-:W-:-:S02]  /*3e90*/  FSEL R81, R29, -INF , !P5 ;  /* 0xff8000001d517808 */ /* 0x000fc40006800000 */
[----:B------:R-:W-:Y:S01]  /*3ea0*/  FSEL R85, R31, -INF , !P4 ;  /* 0xff8000001f557808 */ /* 0x000fe20006000000 */
[----:B-1----:R-:W-:Y:S01]  /*3eb0*/  HMMA.16816.F32.BF16 R56, R12, R36, R64 ;  /* 0x000000240c38723c */ /* 0x002fe20000041840 */
[----:B------:R-:W1:Y:S01]  /*3ec0*/  LDSM.16.M88.4 R28, [R227+0x8800] ;  /* 0x00880000e31c783b */ /* 0x000e620000000200 */
[C---:B------:R-:W-:Y:S02]  /*3ed0*/  ISETP.LT.OR P3, PT, R4.reuse, R232, P3 ;  /* 0x000000e80400720c */ /* 0x040fe40001f61670 */
[----:B------:R-:W-:Y:S01]  /*3ee0*/  ISETP.LT.OR P0, PT, R4, R231, P0 ;  /* 0x000000e70400720c */ /* 0x000fe20000701670 */
[C---:B------:R-:W-:Y:S01]  /*3ef0*/  VIADD R4, R3.reuse, 0x8 ;  /* 0x0000000803047836 */ /* 0x040fe20000000000 */
[C---:B------:R-:W-:Y:S01]  /*3f00*/  ISETP.GE.AND P1, PT, R3.reuse, R236, PT ;  /* 0x000000ec0300720c */ /* 0x040fe20003f26270 */
[----:B------:R-:W-:Y:S01]  /*3f10*/  HMMA.16816.F32.BF16 R64, R16, R38, R32 ;  /* 0x000000261040723c */ /* 0x000fe20000041820 */
[C---:B------:R-:W-:Y:S01]  /*3f20*/  ISETP.GE.AND P6, PT, R3.reuse, R235, PT ;  /* 0x000000eb0300720c */ /* 0x040fe20003fc6270 */
[----:B------:R-:W3:Y:S01]  /*3f30*/  LDSM.16.M88.4 R32, [R225+0x8c00] ;  /* 0x008c0000e120783b */ /* 0x000ee20000000200 */
[----:B------:R-:W-:-:S02]  /*3f40*/  ISETP.LT.OR P1, PT, R3, R232, P1 ;  /* 0x000000e80300720c */ /* 0x000fc40000f21670 */
[----:B------:R-:W-:Y:S01]  /*3f50*/  ISETP.LT.OR P6, PT, R3, R231, P6 ;  /* 0x000000e70300720c */ /* 0x000fe200037c1670 */
[----:B------:R-:W-:Y:S01]  /*3f60*/  HMMA.16816.F32.BF16 R60, R16, R36, R48 ;  /* 0x00000024103c723c */ /* 0x000fe20000041830 */
[----:B------:R-:W-:Y:S02]  /*3f70*/  ISETP.GE.AND P2, PT, R4, R238, PT ;  /* 0x000000ee0400720c */ /* 0x000fe40003f46270 */
[----:B------:R-:W-:Y:S02]  /*3f80*/  FSEL R77, R44, -INF , !P1 ;  /* 0xff8000002c4d7808 */ /* 0x000fe40004800000 */
[----:B------:R-:W-:Y:S01]  /*3f90*/  FSEL R80, R46, -INF , !P6 ;  /* 0xff8000002e507808 */ /* 0x000fe20007000000 */
[----:B--2---:R-:W-:Y:S01]  /*3fa0*/  HMMA.16816.F32.BF16 R48, R24, R8, R124 ;  /* 0x000000081830723c */ /* 0x004fe2000004187c */
[----:B------:R-:W-:Y:S02]  /*3fb0*/  FSEL R78, R45, -INF , !P3 ;  /* 0xff8000002d4e7808 */ /* 0x000fe40005800000 */
[----:B------:R-:W-:-:S02]  /*3fc0*/  ISETP.LT.OR P2, PT, R4, R234, P2 ;  /* 0x000000ea0400720c */ /* 0x000fc40001741670 */
[C---:B------:R-:W-:Y:S02]  /*3fd0*/  ISETP.GE.AND P1, PT, R4.reuse, R237, PT ;  /* 0x000000ed0400720c */ /* 0x040fe40003f26270 */
[C---:B------:R-:W-:Y:S02]  /*3fe0*/  ISETP.GE.AND P6, PT, R4.reuse, R236, PT ;  /* 0x000000ec0400720c */ /* 0x040fe40003fc6270 */
[----:B------:R-:W-:Y:S02]  /*3ff0*/  ISETP.GE.AND P3, PT, R4, R235, PT ;  /* 0x000000eb0400720c */ /* 0x000fe40003f66270 */
[----:B------:R-:W-:Y:S02]  /*4000*/  FSEL R79, R47, -INF , !P0 ;  /* 0xff8000002f4f7808 */ /* 0x000fe40004000000 */
[----:B------:R-:W-:Y:S01]  /*4010*/  FSEL R83, R40, -INF , !P2 ;  /* 0xff80000028537808 */ /* 0x000fe20005000000 */
[----:B------:R-:W-:Y:S01]  /*4020*/  HMMA.16816.F32.BF16 R44, R20, R8, R116 ;  /* 0x00000008142c723c */ /* 0x000fe20000041874 */
[----:B------:R-:W-:-:S02]  /*4030*/  ISETP.LT.OR P1, PT, R4, R233, P1 ;  /* 0x000000e90400720c */ /* 0x000fc40000f21670 */
[C---:B------:R-:W-:Y:S02]  /*4040*/  ISETP.LT.OR P6, PT, R4.reuse, R232, P6 ;  /* 0x000000e80400720c */ /* 0x040fe400037c1670 */
[----:B------:R-:W-:Y:S01]  /*4050*/  ISETP.LT.OR P3, PT, R4, R231, P3 ;  /* 0x000000e70400720c */ /* 0x000fe20001f61670 */
[----:B------:R-:W-:Y:S01]  /*4060*/  VIADD R4, R3, 0x10 ;  /* 0x0000001003047836 */ /* 0x000fe20000000000 */
[C---:B------:R-:W-:Y:S02]  /*4070*/  ISETP.GE.AND P0, PT, R5.reuse, R238, PT ;  /* 0x000000ee0500720c */ /* 0x040fe40003f06270 */
[C---:B------:R-:W-:Y:S02]  /*4080*/  ISETP.GE.AND P5, PT, R5.reuse, R237, PT ;  /* 0x000000ed0500720c */ /* 0x040fe40003fa6270 */
[C---:B------:R-:W-:Y:S02]  /*4090*/  ISETP.GE.AND P4, PT, R5.reuse, R236, PT ;  /* 0x000000ec0500720c */ /* 0x040fe40003f86270 */
[----:B------:R-:W-:-:S02]  /*40a0*/  ISETP.GE.AND P2, PT, R5, R235, PT ;  /* 0x000000eb0500720c */ /* 0x000fc40003f46270 */
[C---:B------:R-:W-:Y:S02]  /*40b0*/  ISETP.LT.OR P0, PT, R5.reuse, R234, P0 ;  /* 0x000000ea0500720c */ /* 0x040fe40000701670 */
[C---:B------:R-:W-:Y:S02]  /*40c0*/  ISETP.LT.OR P5, PT, R5.reuse, R233, P5 ;  /* 0x000000e90500720c */ /* 0x040fe40002fa1670 */
[C---:B------:R-:W-:Y:S02]  /*40d0*/  ISETP.LT.OR P4, PT, R5.reuse, R232, P4 ;  /* 0x000000e80500720c */ /* 0x040fe40002781670 */
[----:B------:R-:W-:Y:S01]  /*40e0*/  ISETP.LT.OR P2, PT, R5, R231, P2 ;  /* 0x000000e70500720c */ /* 0x000fe20001741670 */
[----:B------:R-:W-:Y:S01]  /*40f0*/  VIADD R5, R3, 0x11 ;  /* 0x0000001103057836 */ /* 0x000fe20000000000 */
[----:B------:R-:W-:Y:S01]  /*4100*/  FSEL R86, R42, -INF , !P1 ;  /* 0xff8000002a567808 */ /* 0x000fe20004800000 */
[----:B-1----:R-:W-:Y:S01]  /*4110*/  HMMA.16816.F32.BF16 R44, R12, R28, R44 ;  /* 0x0000001c0c2c723c */ /* 0x002fe2000004182c */
[----:B------:R-:W-:-:S02]  /*4120*/  ISETP.GE.AND P1, PT, R4, R238, PT ;  /* 0x000000ee0400720c */ /* 0x000fc40003f26270 */
[----:B------:R-:W-:Y:S02]  /*4130*/  FSEL R72, R53, -INF , !P4 ;  /* 0xff80000035487808 */ /* 0x000fe40006000000 */
[----:B------:R-:W-:Y:S02]  /*4140*/  FSEL R82, R41, -INF , !P0 ;  /* 0xff80000029527808 */ /* 0x000fe40004000000 */
[----:B------:R-:W-:Y:S02]  /*4150*/  ISETP.LT.OR P1, PT, R4, R234, P1 ;  /* 0x000000ea0400720c */ /* 0x000fe40000f21670 */
[----:B------:R-:W-:Y:S02]  /*4160*/  ISETP.GE.AND P4, PT, R5, R238, PT ;  /* 0x000000ee0500720c */ /* 0x000fe40003f86270 */
[----:B------:R-:W-:Y:S02]  /*4170*/  FSEL R84, R43, -INF , !P5 ;  /* 0xff8000002b547808 */ /* 0x000fe40006800000 */
[----:B------:R-:W-:Y:S01]  /*4180*/  FSEL R73, R52, -INF , !P6 ;  /* 0xff80000034497808 */ /* 0x000fe20007000000 */
[----:B------:R-:W-:Y:S01]  /*4190*/  HMMA.16816.F32.BF16 R40, R12, R38, R68 ;  /* 0x000000260c28723c */ /* 0x000fe20000041844 */
[----:B------:R-:W-:-:S02]  /*41a0*/  FSEL R76, R54, -INF , !P3 ;  /* 0xff800000364c7808 */ /* 0x000fc40005800000 */
[----:B------:R-:W-:Y:S02]  /*41b0*/  FSEL R75, R55, -INF , !P2 ;  /* 0xff800000374b7808 */ /* 0x000fe40005000000 */
[----:B------:R-:W-:Y:S01]  /*41c0*/  ISETP.LT.OR P2, PT, R5, R234, P4 ;  /* 0x000000ea0500720c */ /* 0x000fe20002741670 */
[-C--:B------:R-:W-:Y:S01]  /*41d0*/  HMMA.16816.F32.BF16 R68, R20, R10.reuse, R112 ;  /* 0x0000000a1444723c */ /* 0x080fe20000041870 */
[----:B------:R-:W-:Y:S02]  /*41e0*/  FSEL R60, R60, -INF , !P1 ;  /* 0xff8000003c3c7808 */ /* 0x000fe40004800000 */
[C---:B------:R-:W-:Y:S02]  /*41f0*/  ISETP.GE.AND P6, PT, R4.reuse, R237, PT ;  /* 0x000000ed0400720c */ /* 0x040fe40003fc6270 */
[C---:B------:R-:W-:Y:S01]  /*4200*/  ISETP.GE.AND P3, PT, R4.reuse, R236, PT ;  /* 0x000000ec0400720c */ /* 0x040fe20003f66270 */
[----:B------:R-:W-:Y:S01]  /*4210*/  HMMA.16816.F32.BF16 R52, R24, R10, R108 ;  /* 0x0000000a1834723c */ /* 0x000fe2000004186c */
[----:B------:R-:W1:Y:S01]  /*4220*/  LDSM.16.M88.4 R8, [R227+0x8c00] ;  /* 0x008c0000e308783b */ /* 0x000e620000000200 */
[----:B------:R-:W-:Y:S01]  /*4230*/  ISETP.GE.AND P0, PT, R4, R235, PT ;  /* 0x000000eb0400720c */ /* 0x000fe20003f06270 */
[----:B------:R-:W-:-:S04]  /*4240*/  DEPBAR.LE SB0, 0x0 ;  /* 0x000080000000791a */ /* 0x000fc80000000000 */
[C---:B------:R-:W-:Y:S01]  /*4250*/  ISETP.GE.AND P4, PT, R5.reuse, R236, PT ;  /* 0x000000ec0500720c */ /* 0x040fe20003f86270 */
[C---:B---3--:R-:W-:Y:S01]  /*4260*/  HMMA.16816.F32.BF16 R36, R20.reuse, R32, R132 ;  /* 0x000000201424723c */ /* 0x048fe20000041884 */
[----:B------:R-:W-:Y:S02]  /*4270*/  ISETP.GE.AND P1, PT, R5, R235, PT ;  /* 0x000000eb0500720c */ /* 0x000fe40003f26270 */
[C---:B------:R-:W-:Y:S02]  /*4280*/  ISETP.LT.OR P6, PT, R4.reuse, R233, P6 ;  /* 0x000000e90400720c */ /* 0x040fe400037c1670 */
[CC--:B------:R-:W-:Y:S01]  /*4290*/  ISETP.LT.OR P3, PT, R4.reuse, R232.reuse, P3 ;  /* 0x000000e80400720c */ /* 0x0c0fe20001f61670 */
[----:B------:R-:W-:Y:S01]  /*42a0*/  HMMA.16816.F32.BF16 R20, R20, R34, R152 ;  /* 0x000000221414723c */ /* 0x000fe20000041898 */
[----:B------:R-:W-:Y:S01]  /*42b0*/  ISETP.LT.OR P0, PT, R4, R231, P0 ;  /* 0x000000e70400720c */ /* 0x000fe20000701670 */
[----:B------:R-:W-:Y:S01]  /*42c0*/  VIADD R4, R3, 0x18 ;  /* 0x0000001803047836 */ /* 0x000fe20000000000 */
[----:B------:R-:W-:-:S02]  /*42d0*/  ISETP.LT.OR P4, PT, R5, R232, P4 ;  /* 0x000000e80500720c */ /* 0x000fc40002781670 */
[----:B------:R-:W-:Y:S02]  /*42e0*/  ISETP.LT.OR P1, PT, R5, R231, P1 ;  /* 0x000000e70500720c */ /* 0x000fe40000f21670 */
[----:B------:R-:W-:Y:S02]  /*42f0*/  FSEL R128, R56, -INF , !P3 ;  /* 0xff80000038807808 */ /* 0x000fe40005800000 */
[----:B------:R-:W-:Y:S01]  /*4300*/  FSEL R137, R58, -INF , !P0 ;  /* 0xff8000003a897808 */ /* 0x000fe20004000000 */
[C---:B------:R-:W-:Y:S01]  /*4310*/  HMMA.16816.F32.BF16 R52, R16.reuse, R30, R52 ;  /* 0x0000001e1034723c */ /* 0x040fe20000041834 */
[----:B------:R-:W-:Y:S02]  /*4320*/  FSEL R107, R57, -INF , !P4 ;  /* 0xff800000396b7808 */ /* 0x000fe40006000000 */
[----:B------:R-:W-:Y:S01]  /*4330*/  FSEL R136, R59, -INF , !P1 ;  /* 0xff8000003b887808 */ /* 0x000fe20004800000 */
[----:B------:R-:W-:Y:S01]  /*4340*/  BAR.SYNC.DEFER_BLOCKING 0x0 ;  /* 0x0000000000007b1d */ /* 0x000fe20000010000 */
[----:B------:R-:W-:Y:S01]  /*4350*/  ISETP.GE.AND P5, PT, R5, R237, PT ;  /* 0x000000ed0500720c */ /* 0x000fe20003fa6270 */
[----:B------:R-:W-:Y:S01]  /*4360*/  HMMA.16816.F32.BF16 R56, R16, R28, R48 ;  /* 0x0000001c1038723c */ /* 0x000fe20000041830 */
[----:B------:R-:W-:-:S02]  /*4370*/  FSEL R148, R62, -INF , !P6 ;  /* 0xff8000003e947808 */ /* 0x000fc40007000000 */
[C---:B------:R-:W-:Y:S02]  /*4380*/  ISETP.GE.AND P6, PT, R4.reuse, R238, PT ;  /* 0x000000ee0400720c */ /* 0x040fe40003fc6270 */
[C---:B------:R-:W-:Y:S01]  /*4390*/  ISETP.GE.AND P3, PT, R4.reuse, R237, PT ;  /* 0x000000ed0400720c */ /* 0x040fe20003f66270 */
[C---:B------:R-:W-:Y:S01]  /*43a0*/  HMMA.16816.F32.BF16 R48, R24.reuse, R32, R88 ;  /* 0x000000201830723c */ /* 0x040fe20000041858 */
[-C--:B------:R-:W-:Y:S01]  /*43b0*/  ISETP.LT.OR P5, PT, R5, R233.reuse, P5 ;  /* 0x000000e90500720c */ /* 0x080fe20002fa1670 */
[----:B------:R-:W-:Y:S01]  /*43c0*/  VIADD R5, R3, 0x19 ;  /* 0x0000001903057836 */ /* 0x000fe20000000000 */
[----:B------:R-:W-:Y:S02]  /*43d0*/  FSEL R61, R61, -INF , !P2 ;  /* 0xff8000003d3d7808 */ /* 0x000fe40005000000 */
[C---:B------:R-:W-:Y:S01]  /*43e0*/  ISETP.LT.OR P6, PT, R4.reuse, R234, P6 ;  /* 0x000000ea0400720c */ /* 0x040fe200037c1670 */
[----:B------:R-:W-:Y:S01]  /*43f0*/  HMMA.16816.F32.BF16 R24, R24, R34, R92 ;  /* 0x000000221818723c */ /* 0x000fe2000004185c */
[----:B------:R-:W-:-:S02]  /*4400*/  ISETP.LT.OR P3, PT, R4, R233, P3 ;  /* 0x000000e90400720c */ /* 0x000fc40001f61670 */
[C---:B------:R-:W-:Y:S02]  /*4410*/  ISETP.GE.AND P0, PT, R4.reuse, R236, PT ;  /* 0x000000ec0400720c */ /* 0x040fe40003f06270 */
[----:B------:R-:W-:Y:S01]  /*4420*/  ISETP.GE.AND P2, PT, R4, R235, PT ;  /* 0x000000eb0400720c */ /* 0x000fe20003f46270 */
[----:B-1----:R-:W-:Y:S01]  /*4430*/  HMMA.16816.F32.BF16 R36, R12, R8, R36 ;  /* 0x000000080c24723c */ /* 0x002fe20000041824 */
[----:B------:R-:W-:Y:S02]  /*4440*/  FSEL R62, R64, -INF , !P6 ;  /* 0xff800000403e7808 */ /* 0x000fe40007000000 */
[----:B------:R-:W-:Y:S02]  /*4450*/  FSEL R156, R66, -INF , !P3 ;  /* 0xff800000429c7808 */ /* 0x000fe40005800000 */
[C---:B------:R-:W-:Y:S02]  /*4460*/  ISETP.LT.OR P0, PT, R4.reuse, R232, P0 ;  /* 0x000000e80400720c */ /* 0x040fe40000701670 */
[----:B------:R-:W-:Y:S01]  /*4470*/  ISETP.LT.OR P2, PT, R4, R231, P2 ;  /* 0x000000e70400720c */ /* 0x000fe20001741670 */
[----:B------:R-:W-:Y:S01]  /*4480*/  VIADD R4, R3, 0x20 ;  /* 0x0000002003047836 */ /* 0x000fe20000000000 */
[----:B------:R-:W-:-:S02]  /*4490*/  ISETP.GE.AND P6, PT, R5, R236, PT ;  /* 0x000000ec0500720c */ /* 0x000fc40003fc6270 */
[----:B------:R-:W-:Y:S02]  /*44a0*/  ISETP.GE.AND P3, PT, R5, R235, PT ;  /* 0x000000eb0500720c */ /* 0x000fe40003f66270 */
[----:B------:R-:W-:Y:S02]  /*44b0*/  FSEL R143, R63, -INF , !P5 ;  /* 0xff8000003f8f7808 */ /* 0x000fe40006800000 */
[C---:B------:R-:W-:Y:S02]  /*44c0*/  ISETP.LT.OR P6, PT, R5.reuse, R232, P6 ;  /* 0x000000e80500720c */ /* 0x040fe400037c1670 */
[C---:B------:R-:W-:Y:S02]  /*44d0*/  ISETP.LT.OR P3, PT, R5.reuse, R231, P3 ;  /* 0x000000e70500720c */ /* 0x040fe40001f61670 */
[C---:B------:R-:W-:Y:S02]  /*44e0*/  ISETP.GE.AND P5, PT, R5.reuse, R238, PT ;  /* 0x000000ee0500720c */ /* 0x040fe40003fa6270 */
[----:B------:R-:W-:-:S02]  /*44f0*/  ISETP.GE.AND P4, PT, R5, R237, PT ;  /* 0x000000ed0500720c */ /* 0x000fc40003f86270 */
[----:B------:R-:W-:Y:S02]  /*4500*/  ISETP.GE.AND P1, PT, R4, R238, PT ;  /* 0x000000ee0400720c */ /* 0x000fe40003f26270 */
[----:B------:R-:W-:Y:S02]  /*4510*/  FSEL R63, R40, -INF , !P0 ;  /* 0xff800000283f7808 */ /* 0x000fe40004000000 */
[----:B------:R-:W-:Y:S02]  /*4520*/  FSEL R140, R42, -INF , !P2 ;  /* 0xff8000002a8c7808 */ /* 0x000fe40005000000 */
[----:B------:R-:W-:Y:S02]  /*4530*/  FSEL R106, R41, -INF , !P6 ;  /* 0xff800000296a7808 */ /* 0x000fe40007000000 */
[----:B------:R-:W-:Y:S02]  /*4540*/  FSEL R141, R43, -INF , !P3 ;  /* 0xff8000002b8d7808 */ /* 0x000fe40005800000 */
[CC--:B------:R-:W-:Y:S01]  /*4550*/  ISETP.LT.OR P5, PT, R5.reuse, R234.reuse, P5 ;  /* 0x000000ea0500720c */ /* 0x0c0fe20002fa1670 */
[----:B------:R-:W-:Y:S01]  /*4560*/  HMMA.16816.F32.BF16 R40, R12, R30, R68 ;  /* 0x0000001e0c28723c */ /* 0x000fe20000041844 */
[----:B------:R-:W-:Y:S01]  /*4570*/  ISETP.LT.OR P4, PT, R5, R233, P4 ;  /* 0x000000e90500720c */ /* 0x000fe20002781670 */
[----:B------:R-:W-:Y:S01]  /*4580*/  VIADD R5, R3, 0x21 ;  /* 0x0000002103057836 */ /* 0x000fe20000000000 */
[----:B------:R-:W-:-:S02]  /*4590*/  ISETP.LT.OR P1, PT, R4, R234, P1 ;  /* 0x000000ea0400720c */ /* 0x000fc40000f21670 */
[C---:B------:R-:W-:Y:S01]  /*45a0*/  ISETP.GE.AND P0, PT, R4.reuse, R237, PT ;  /* 0x000000ed0400720c */ /* 0x040fe20003f06270 */
[----:B------:R-:W-:Y:S01]  /*45b0*/  HMMA.16816.F32.BF16 R28, R16, R8, R48 ;  /* 0x00000008101c723c */ /* 0x000fe20000041830 */
[C---:B------:R-:W-:Y:S02]  /*45c0*/  ISETP.GE.AND P2, PT, R4.reuse, R236, PT ;  /* 0x000000ec0400720c */ /* 0x040fe40003f46270 */
[----:B------:R-:W-:Y:S02]  /*45d0*/  ISETP.GE.AND P6, PT, R4, R235, PT ;  /* 0x000000eb0400720c */ /* 0x000fe40003fc6270 */
[----:B------:R-:W-:Y:S01]  /*45e0*/  FSEL R32, R65, -INF , !P5 ;  /* 0xff80000041207808 */ /* 0x000fe20006800000 */
[----:B------:R-:W-:Y:S01]  /*45f0*/  HMMA.16816.F32.BF16 R12, R12, R10, R20 ;  /* 0x0000000a0c0c723c */ /* 0x000fe20000041814 */
[----:B------:R-:W-:Y:S02]  /*4600*/  FSEL R142, R67, -INF , !P4 ;  /* 0xff800000438e7808 */ /* 0x000fe40006000000 */
[----:B------:R-:W-:-:S02]  /*4610*/  FSEL R164, R56, -INF , !P1 ;  /* 0xff80000038a47808 */ /* 0x000fc40004800000 */
[C---:B------:R-:W-:Y:S01]  /*4620*/  ISETP.GE.AND P4, PT, R5.reuse, R238, PT ;  /* 0x000000ee0500720c */ /* 0x040fe20003f86270 */
[----:B------:R-:W-:Y:S01]  /*4630*/  HMMA.16816.F32.BF16 R16, R16, R10, R24 ;  /* 0x0000000a1010723c */ /* 0x000fe20000041818 */
[C---:B------:R-:W-:Y:S02]  /*4640*/  ISETP.GE.AND P5, PT, R5.reuse, R237, PT ;  /* 0x000000ed0500720c */ /* 0x040fe40003fa6270 */
[C---:B------:R-:W-:Y:S02]  /*4650*/  ISETP.GE.AND P3, PT, R5.reuse, R236, PT ;  /* 0x000000ec0500720c */ /* 0x040fe40003f66270 */
[----:B------:R-:W-:Y:S02]  /*4660*/  ISETP.GE.AND P1, PT, R5, R235, PT ;  /* 0x000000eb0500720c */ /* 0x000fe40003f26270 */
[C---:B------:R-:W-:Y:S02]  /*4670*/  ISETP.LT.OR P0, PT, R4.reuse, R233, P0 ;  /* 0x000000e90400720c */ /* 0x040fe40000701670 */
[----:B------:R-:W-:-:S02]  /*4680*/  ISETP.LT.OR P2, PT, R4, R232, P2 ;  /* 0x000000e80400720c */ /* 0x000fc40001741670 */
[----:B------:R-:W-:Y:S01]  /*4690*/  ISETP.LT.OR P6, PT, R4, R231, P6 ;  /* 0x000000e70400720c */ /* 0x000fe200037c1670 */
[----:B------:R-:W-:Y:S01]  /*46a0*/  VIADD R4, R3, 0x28 ;  /* 0x0000002803047836 */ /* 0x000fe20000000000 */
[C---:B------:R-:W-:Y:S02]  /*46b0*/  ISETP.LT.OR P4, PT, R5.reuse, R234, P4 ;  /* 0x000000ea0500720c */ /* 0x040fe40002781670 */
[C---:B------:R-:W-:Y:S02]  /*46c0*/  ISETP.LT.OR P5, PT, R5.reuse, R233, P5 ;  /* 0x000000e90500720c */ /* 0x040fe40002fa1670 */
[C---:B------:R-:W-:Y:S02]  /*46d0*/  ISETP.LT.OR P3, PT, R5.reuse, R232, P3 ;  /* 0x000000e80500720c */ /* 0x040fe40001f61670 */
[----:B------:R-:W-:Y:S01]  /*46e0*/  ISETP.LT.OR P1, PT, R5, R231, P1 ;  /* 0x000000e70500720c */ /* 0x000fe20000f21670 */
[----:B------:R-:W-:Y:S01]  /*46f0*/  VIADD R5, R3, 0x29 ;  /* 0x0000002903057836 */ /* 0x000fe20000000000 */
[----:B------:R-:W-:-:S02]  /*4700*/  FSEL R178, R58, -INF , !P0 ;  /* 0xff8000003ab27808 */ /* 0x000fc40004000000 */
[----:B------:R-:W-:Y:S02]  /*4710*/  FSEL R163, R44, -INF , !P2 ;  /* 0xff8000002ca37808 */ /* 0x000fe40005000000 */
[----:B------:R-:W-:Y:S02]  /*4720*/  FSEL R171, R46, -INF , !P6 ;  /* 0xff8000002eab7808 */ /* 0x000fe40007000000 */
        /* <DEDUP_REMOVED lines=30> */
[----:B------:R-:W-:Y:S01]  /*4910*/  ISETP.LT.OR P1, PT, R4, R231, P1 ;  /* 0x000000e70400720c */ /* 0x000fe20000f21670 */
[----:B------:R-:W-:Y:S01]  /*4920*/  VIADD R4, R3, 0x31 ;  /* 0x0000003103047836 */ /* 0x000fe20000000000 */
[C---:B------:R-:W-:Y:S02]  /*4930*/  ISETP.LT.OR P5, PT, R5.reuse, R234, P5 ;  /* 0x000000ea0500720c */ /* 0x040fe40002fa1670 */
[C---:B------:R-:W-:Y:S02]  /*4940*/  ISETP.LT.OR P3, PT, R5.reuse, R233, P3 ;  /* 0x000000e90500720c */ /* 0x040fe40001f61670 */
[----:B------:R-:W-:Y:S02]  /*4950*/  ISETP.LT.OR P0, PT, R5, R231, P0 ;  /* 0x000000e70500720c */ /* 0x000fe40000701670 */
        /* <DEDUP_REMOVED lines=8> */
[C---:B------:R-:W-:Y:S02]  /*49e0*/  ISETP.LT.OR P0, PT, R4.reuse, R234, P0 ;  /* 0x000000ea0400720c */ /* 0x040fe40000701670 */
[C---:B------:R-:W-:Y:S02]  /*49f0*/  ISETP.LT.OR P5, PT, R4.reuse, R233, P5 ;  /* 0x000000e90400720c */ /* 0x040fe40002fa1670 */
[C---:B------:R-:W-:Y:S02]  /*4a00*/  ISETP.LT.OR P3, PT, R4.reuse, R232, P3 ;  /* 0x000000e80400720c */ /* 0x040fe40001f61670 */
[----:B------:R-:W-:Y:S01]  /*4a10*/  ISETP.LT.OR P2, PT, R4, R231, P2 ;  /* 0x000000e70400720c */ /* 0x000fe20001741670 */
[----:B------:R-:W-:Y:S01]  /*4a20*/  VIADD R4, R3, 0x38 ;  /* 0x0000003803047836 */ /* 0x000fe20000000000 */
[----:B------:R-:W-:Y:S01]  /*4a30*/  FSEL R173, R29, -INF , !P0 ;  /* 0xff8000001dad7808 */ /* 0x000fe20004000000 */
[----:B------:R-:W-:Y:S01]  /*4a40*/  VIADD R3, R3, 0x39 ;  /* 0x0000003903037836 */ /* 0x000fe20000000000 */
[----:B------:R-:W-:-:S02]  /*4a50*/  FSEL R202, R38, -INF , !P1 ;  /* 0xff80000026ca7808 */ /* 0x000fc40004800000 */
[C---:B------:R-:W-:Y:S02]  /*4a60*/  ISETP.GE.AND P0, PT, R4.reuse, R235, PT ;  /* 0x000000eb0400720c */ /* 0x040fe40003f06270 */
[C---:B------:R-:W-:Y:S02]  /*4a70*/  ISETP.GE.AND P1, PT, R4.reuse, R236, PT ;  /* 0x000000ec0400720c */ /* 0x040fe40003f26270 */
[C---:B------:R-:W-:Y:S02]  /*4a80*/  ISETP.LT.OR P0, PT, R4.reuse, R231, P0 ;  /* 0x000000e70400720c */ /* 0x040fe40000701670 */
[----:B------:R-:W-:Y:S02]  /*4a90*/  ISETP.LT.OR P1, PT, R4, R232, P1 ;  /* 0x000000e80400720c */ /* 0x000fe40000f21670 */
[----:B------:R-:W-:Y:S02]  /*4aa0*/  FSEL R201, R14, -INF , !P0 ;  /* 0xff8000000ec97808 */ /* 0x000fe40004000000 */
[----:B------:R-:W-:-:S02]  /*4ab0*/  PLOP3.LUT P0, PT, PT, PT, UP0, 0x80, 0x0 ;  /* 0x000000000000781c */ /* 0x000fc40003f0f008 */
[----:B------:R-:W-:Y:S02]  /*4ac0*/  FSEL R194, R30, -INF , !P6 ;  /* 0xff8000001ec27808 */ /* 0x000fe40007000000 */
[----:B------:R-:W-:Y:S02]  /*4ad0*/  FSEL R199, R36, -INF , !P4 ;  /* 0xff80000024c77808 */ /* 0x000fe40006000000 */
[----:B------:R-:W-:Y:S02]  /*4ae0*/  FSEL R205, R31, -INF , !P5 ;  /* 0xff8000001fcd7808 */ /* 0x000fe40006800000 */
[----:B------:R-:W-:Y:S02]  /*4af0*/  FSEL R195, R37, -INF , !P3 ;  /* 0xff80000025c37808 */ /* 0x000fe40005800000 */
[----:B------:R-:W-:Y:S02]  /*4b00*/  FSEL R200, R39, -INF , !P2 ;  /* 0xff80000027c87808 */ /* 0x000fe40005000000 */
[----:B------:R-:W-:-:S02]  /*4b10*/  FSEL R196, R12, -INF , !P1 ;  /* 0xff8000000cc47808 */ /* 0x000fc40004800000 */
[CC--:B------:R-:W-:Y:S02]  /*4b20*/  ISETP.GE.AND P6, PT, R4.reuse, R238.reuse, PT ;  /* 0x000000ee0400720c */ /* 0x0c0fe40003fc6270 */
[-C--:B------:R-:W-:Y:S02]  /*4b30*/  ISETP.GE.AND P4, PT, R4, R237.reuse, PT ;  /* 0x000000ed0400720c */ /* 0x080fe40003f86270 */
[C---:B------:R-:W-:Y:S02]  /*4b40*/  ISETP.GE.AND P5, PT, R3.reuse, R238, PT ;  /* 0x000000ee0300720c */ /* 0x040fe40003fa6270 */
[C---:B------:R-:W-:Y:S02]  /*4b50*/  ISETP.GE.AND P3, PT, R3.reuse, R237, PT ;  /* 0x000000ed0300720c */ /* 0x040fe40003f66270 */
[C---:B------:R-:W-:Y:S02]  /*4b60*/  ISETP.GE.AND P2, PT, R3.reuse, R236, PT ;  /* 0x000000ec0300720c */ /* 0x040fe40003f46270 */
[----:B------:R-:W-:-:S02]  /*4b70*/  ISETP.GE.AND P1, PT, R3, R235, PT ;  /* 0x000000eb0300720c */ /* 0x000fc40003f26270 */
[CC--:B------:R-:W-:Y:S02]  /*4b80*/  ISETP.LT.OR P6, PT, R4.reuse, R234.reuse, P6 ;  /* 0x000000ea0400720c */ /* 0x0c0fe400037c1670 */
[-C--:B------:R-:W-:Y:S02]  /*4b90*/  ISETP.LT.OR P4, PT, R4, R233.reuse, P4 ;  /* 0x000000e90400720c */ /* 0x080fe40002781670 */
[C---:B------:R-:W-:Y:S02]  /*4ba0*/  ISETP.LT.OR P5, PT, R3.reuse, R234, P5 ;  /* 0x000000ea0300720c */ /* 0x040fe40002fa1670 */
[C---:B------:R-:W-:Y:S02]  /*4bb0*/  ISETP.LT.OR P3, PT, R3.reuse, R233, P3 ;  /* 0x000000e90300720c */ /* 0x040fe40001f61670 */
[C---:B------:R-:W-:Y:S02]  /*4bc0*/  ISETP.LT.OR P2, PT, R3.reuse, R232, P2 ;  /* 0x000000e80300720c */ /* 0x040fe40001741670 */
[----:B------:R-:W-:-:S02]  /*4bd0*/  ISETP.LT.OR P1, PT, R3, R231, P1 ;  /* 0x000000e70300720c */ /* 0x000fc40000f21670 */
[----:B------:R-:W-:Y:S02]  /*4be0*/  FSEL R197, R13, -INF , !P2 ;  /* 0xff8000000dc57808 */ /* 0x000fe40005000000 */
[----:B------:R-:W-:Y:S02]  /*4bf0*/  FSEL R203, R15, -INF , !P1 ;  /* 0xff8000000fcb7808 */ /* 0x000fe40004800000 */
[----:B------:R-:W-:Y:S02]  /*4c00*/  FSEL R172, R16, -INF , !P6 ;  /* 0xff80000010ac7808 */ /* 0x000fe40007000000 */
[----:B------:R-:W-:Y:S02]  /*4c10*/  FSEL R204, R18, -INF , !P4 ;  /* 0xff80000012cc7808 */ /* 0x000fe40006000000 */
[----:B------:R-:W-:Y:S02]  /*4c20*/  FSEL R192, R17, -INF , !P5 ;  /* 0xff80000011c07808 */ /* 0x000fe40006800000 */
[----:B------:R-:W-:Y:S01]  /*4c30*/  FSEL R206, R19, -INF , !P3 ;  /* 0xff80000013ce7808 */ /* 0x000fe20005800000 */
[----:B------:R-:W-:Y:S06]  /*4c40*/  @!P0 BRA `(.L_x_222) ;  /* 0x0000000400088947 */ /* 0x000fec0003800000 */
[----:B------:R-:W-:Y:S01]  /*4c50*/  ULDC UR6, c[0x0][0x2d0] ;  /* 0x0000b40000067ab9 */ /* 0x000fe20000000800 */
[----:B------:R-:W-:Y:S01]  /*4c60*/  UIADD3 UR7, UR18, -0x2, URZ ;  /* 0xfffffffe12077890 */ /* 0x000fe2000fffe03f */
[----:B------:R-:W-:Y:S01]  /*4c70*/  ISETP.GE.AND P4, PT, R157, UR6, PT ;  /* 0x000000069d007c0c */ /* 0x000fe2000bf86270 */
[----:B------:R-:W-:Y:S01]  /*4c80*/  BSSY B0, `(.L_x_223) ;  /* 0x000003d000007945 */ /* 0x000fe20003800000 */
[----:B------:R-:W-:Y:S01]  /*4c90*/  ISETP.GE.AND P5, PT, R100, UR6, PT ;  /* 0x0000000664007c0c */ /* 0x000fe2000bfa6270 */
[----:B------:R-:W-:Y:S01]  /*4ca0*/  UIMAD UR29, UR29, UR7, URZ ;  /* 0x000000071d1d72a4 */ /* 0x000fe2000f8e023f */
[----:B------:R-:W-:Y:S01]  /*4cb0*/  ISETP.GE.AND P2, PT, R149, UR6, PT ;  /* 0x0000000695007c0c */ /* 0x000fe2000bf46270 */
[----:B------:R-:W-:Y:S01]  /*4cc0*/  USHF.R.S32.HI UR6, URZ, 0x1f, UR7 ;  /* 0x0000001f3f067899 */ /* 0x000fe20008011407 */
[----:B------:R-:W-:-:S03]  /*4cd0*/  IMAD.WIDE.U32 R4, R147, UR7, R150 ;  /* 0x0000000793047c25 */ /* 0x000fc6000f8e0096 */
[----:B------:R-:W-:-:S04]  /*4ce0*/  UIMAD UR6, UR6, UR30, UR29 ;  /* 0x0000001e060672a4 */ /* 0x000fc8000f8e021d */
[----:B------:R-:W1:Y:S02]  /*4cf0*/  @!P4 LDC.64 R12, c[0x0][0x218] ;  /* 0x00008600ff0ccb82 */ /* 0x000e640000000a00 */
[----:B------:R-:W-:Y:S01]  /*4d00*/  VIADD R5, R5, UR6 ;  /* 0x0000000605057c36 */ /* 0x000fe20008000000 */
        /* <DEDUP_REMOVED lines=8> */
[C---:B------:R-:W-:Y:S01]  /*4d90*/  IADD3 R3, P3, R4.reuse, UR26, RZ ;  /* 0x0000001a04037c10 */ /* 0x040fe2000ff7e0ff */
        /* <DEDUP_REMOVED lines=8> */
[----:B------:R-:W-:Y:S02]  /*4e20*/  @!P2 LEA.HI.X R11, R4, R11, R5, 0x1, P1 ;  /* 0x0000000b040ba211 */ /* 0x000fe400008f0c05 */
[----:B------:R-:W-:Y:S01]  /*4e30*/  IADD3.X R4, R5, UR25, RZ, P3, !PT ;  /* 0x0000001905047c10 */ /* 0x000fe20009ffe4ff */
        /* <DEDUP_REMOVED lines=33> */
.L_x_224:
[----:B------:R-:W-:Y:S05]  /*5050*/  BSYNC B0 ;  /* 0x0000000000007941 */ /* 0x000fea0003800000 */
.L_x_223:
[----:B------:R-:W0:Y:S02]  /*5060*/  LDGDEPBAR ;  /* 0x00000000000079af */ /* 0x000e240000000000 */
.L_x_222:
        /* <DEDUP_REMOVED lines=37> */
[----:B------:R-:W-:Y:S01]  /*52c0*/  FMNMX.FTZ R3, R171, R3, !PT ;  /* 0x00000003ab037209 */ /* 0x000fe20007810000 */
[----:B------:R-:W3:Y:S01]  /*52d0*/  SHFL.BFLY PT, R4, R103, 0x2, 0x1f ;  /* 0x0c401f0067047f89 */ /* 0x000ee200000e0000 */
        /* <DEDUP_REMOVED lines=10> */
[----:B------:R-:W-:Y:S01]  /*5380*/  LEA R226, R2, R224, 0x1 ;  /* 0x000000e002e27211 */ /* 0x000fe200078e08ff */
[----:B------:R-:W4:Y:S01]  /*5390*/  SHFL.BFLY PT, R5, R105, 0x2, 0x1f ;  /* 0x0c401f0069057f89 */ /* 0x000f2200000e0000 */
[----:B------:R-:W-:Y:S02]  /*53a0*/  FMNMX.FTZ R3, R201, R3, !PT ;  /* 0x00000003c9037209 */ /* 0x000fe40007810000 */
[----:B---3--:R-:W-:Y:S01]  /*53b0*/  FMNMX.FTZ R103, R103, R4, !PT ;  /* 0x0000000467677209 */ /* 0x008fe20007810000 */
[----:B------:R-:W-:Y:S01]  /*53c0*/  LDSM.16.MT88.4 R20, [R226+0x9000] ;  /* 0x00900000e214783b */ /* 0x000fe20000004200 */
[----:B------:R-:W-:Y:S02]  /*53d0*/  FMNMX.FTZ R4, R87, R85, !PT ;  /* 0x0000005557047209 */ /* 0x000fe40007810000 */
[----:B------:R-:W-:Y:S01]  /*53e0*/  FMNMX.FTZ R3, R203, R3, !PT ;  /* 0x00000003cb037209 */ /* 0x000fe20007810000 */
[----:B-12---:R-:W1:Y:S01]  /*53f0*/  SHFL.BFLY PT, R6, R103, 0x1, 0x1f ;  /* 0x0c201f0067067f89 */ /* 0x006e6200000e0000 */
[----:B------:R-:W-:-:S03]  /*5400*/  FMNMX.FTZ R4, R86, R4, !PT ;  /* 0x0000000456047209 */ /* 0x000fc60007810000 */
[----:B------:R-:W2:Y:S01]  /*5410*/  SHFL.BFLY PT, R102, R3, 0x2, 0x1f ;  /* 0x0c401f0003667f89 */ /* 0x000ea200000e0000 */
[----:B------:R-:W-:-:S03]  /*5420*/  FMNMX.FTZ R4, R84, R4, !PT ;  /* 0x0000000454047209 */ /* 0x000fc60007810000 */
[----:B------:R-:W-:Y:S01]  /*5430*/  LDSM.16.MT88.4 R36, [R226+0xa000] ;  /* 0x00a00000e224783b */ /* 0x000fe20000004200 */
[----:B------:R-:W-:-:S03]  /*5440*/  FMNMX.FTZ R4, R148, R4, !PT ;  /* 0x0000000494047209 */ /* 0x000fc60007810000 */
[----:B------:R-:W-:Y:S01]  /*5450*/  LDSM.16.MT88.4 R48, [R226+0xb000] ;  /* 0x00b00000e230783b */ /* 0x000fe20000004200 */
[----:B------:R-:W-:Y:S02]  /*5460*/  FMNMX.FTZ R4, R143, R4, !PT ;  /* 0x000000048f047209 */ /* 0x000fe40007810000 */
[----:B----4-:R-:W-:Y:S01]  /*5470*/  FMNMX.FTZ R105, R105, R5, !PT ;  /* 0x0000000569697209 */ /* 0x010fe20007810000 */
[----:B------:R-:W-:Y:S01]  /*5480*/  LDSM.16.MT88.4 R44, [R226+0xb400] ;  /* 0x00b40000e22c783b */ /* 0x000fe20000004200 */
[----:B------:R-:W-:-:S03]  /*5490*/  FMNMX.FTZ R4, R156, R4, !PT ;  /* 0x000000049c047209 */ /* 0x000fc60007810000 */
[----:B------:R-:W3:Y:S01]  /*54a0*/  SHFL.BFLY PT, R5, R105, 0x1, 0x1f ;  /* 0x0c201f0069057f89 */ /* 0x000ee200000e0000 */
[----:B------:R-:W-:Y:S02]  /*54b0*/  FMNMX.FTZ R4, R142, R4, !PT ;  /* 0x000000048e047209 */ /* 0x000fe40007810000 */
[----:B-1----:R-:W-:Y:S02]  /*54c0*/  FMNMX.FTZ R103, R103, R6, !PT ;  /* 0x0000000667677209 */ /* 0x002fe40007810000 */
[----:B------:R-:W-:Y:S02]  /*54d0*/  FMNMX.FTZ R4, R178, R4, !PT ;  /* 0x00000004b2047209 */ /* 0x000fe40007810000 */
[----:B--2---:R-:W-:Y:S01]  /*54e0*/  FMNMX.FTZ R102, R3, R102, !PT ;  /* 0x0000006603667209 */ /* 0x004fe20007810000 */
[----:B------:R-:W-:Y:S01]  /*54f0*/  FMUL.FTZ R13, R103, UR19 ;  /* 0x00000013670d7c20 */ /* 0x000fe20008410000 */
[----:B------:R-:W-:-:S03]  /*5500*/  FMNMX.FTZ R4, R180, R4, !PT ;  /* 0x00000004b4047209 */ /* 0x000fc60007810000 */
[----:B------:R-:W1:Y:S01]  /*5510*/  SHFL.BFLY PT, R6, R102, 0x1, 0x1f ;  /* 0x0c201f0066067f89 */ /* 0x000e6200000e0000 */
[----:B------:R-:W-:-:S04]  /*5520*/  FMNMX.FTZ R4, R198, R4, !PT ;  /* 0x00000004c6047209 */ /* 0x000fc80007810000 */
[----:B------:R-:W-:-:S04]  /*5530*/  FMNMX.FTZ R4, R193, R4, !PT ;  /* 0x00000004c1047209 */ /* 0x000fc80007810000 */
[----:B------:R-:W-:Y:S02]  /*5540*/  FMNMX.FTZ R4, R194, R4, !PT ;  /* 0x00000004c2047209 */ /* 0x000fe40007810000 */
[----:B---3--:R-:W-:Y:S02]  /*5550*/  FMNMX.FTZ R105, R105, R5, !PT ;  /* 0x0000000569697209 */ /* 0x008fe40007810000 */
[----:B------:R-:W-:Y:S02]  /*5560*/  FMNMX.FTZ R4, R205, R4, !PT ;  /* 0x00000004cd047209 */ /* 0x000fe40007810000 */
[C---:B------:R-:W-:Y:S01]  /*5570*/  FSETP.NEU.FTZ.AND P1, PT, R105.reuse, -INF , PT ;  /* 0xff8000006900780b */ /* 0x040fe20003f3d000 */
[----:B------:R-:W-:Y:S01]  /*5580*/  FMUL.FTZ R3, R105, UR19 ;  /* 0x0000001369037c20 */ /* 0x000fe20008410000 */
[----:B------:R-:W-:-:S04]  /*5590*/  FMNMX.FTZ R4, R204, R4, !PT ;  /* 0x00000004cc047209 */ /* 0x000fc80007810000 */
[----:B------:R-:W-:Y:S02]  /*55a0*/  FMNMX.FTZ R4, R206, R4, !PT ;  /* 0x00000004ce047209 */ /* 0x000fe40007810000 */
[----:B------:R-:W-:Y:S02]  /*55b0*/  FSEL R3, R3, RZ, P1 ;  /* 0x000000ff03037208 */ /* 0x000fe40000800000 */
[----:B-1----:R-:W-:Y:S02]  /*55c0*/  FMNMX.FTZ R102, R102, R6, !PT ;  /* 0x0000000666667209 */ /* 0x002fe40007810000 */
[----:B------:R-:W-:Y:S01]  /*55d0*/  FSETP.NEU.FTZ.AND P1, PT, R103, -INF , PT ;  /* 0xff8000006700780b */ /* 0x000fe20003f3d000 */
[----:B------:R-:W1:Y:S01]  /*55e0*/  SHFL.BFLY PT, R6, R4, 0x2, 0x1f ;  /* 0x0c401f0004067f89 */ /* 0x000e6200000e0000 */
[----:B------:R-:W-:Y:S01]  /*55f0*/  FFMA.FTZ R5, R74, UR19, -R3 ;  /* 0x000000134a057c23 */ /* 0x000fe20008010803 */
[----:B------:R-:W-:Y:S01]  /*5600*/  FMUL.FTZ R12, R102, UR19 ;  /* 0x00000013660c7c20 */ /* 0x000fe20008410000 */
[----:B------:R-:W-:-:S02]  /*5610*/  FSEL R13, R13, RZ, P1 ;  /* 0x000000ff0d0d7208 */ /* 0x000fc40000800000 */
[----:B------:R-:W-:Y:S01]  /*5620*/  FSETP.NEU.FTZ.AND P1, PT, R102, -INF , PT ;  /* 0xff8000006600780b */ /* 0x000fe20003f3d000 */
[----:B------:R2:W-:Y:S03]  /*5630*/  MUFU.EX2 R14, R5 ;  /* 0x00000005000e7308 */ /* 0x0005e60000000800 */
[----:B------:R-:W-:-:S05]  /*5640*/  FSEL R12, R12, RZ, P1 ;  /* 0x000000ff0c0c7208 */ /* 0x000fca0000800000 */
[--C-:B------:R-:W-:Y:S01]  /*5650*/  FFMA.FTZ R0, R79, UR19, -R12.reuse ;  /* 0x000000134f007c23 */ /* 0x100fe2000801080c */
[----:B------:R-:W-:-:S03]  /*5660*/  FFMA.FTZ R2, R75, UR19, -R12 ;  /* 0x000000134b027c23 */ /* 0x000fc6000801080c */
[----:B------:R3:W-:Y:S01]  /*5670*/  MUFU.EX2 R214, R0 ;  /* 0x0000000000d67308 */ /* 0x0007e20000000800 */
[----:B--2---:R-:W-:-:S07]  /*5680*/  FFMA.FTZ R5, R77, UR19, -R13 ;  /* 0x000000134d057c23 */ /* 0x004fce000801080d */
[----:B------:R2:W-:Y:S08]  /*5690*/  MUFU.EX2 R208, R2 ;  /* 0x0000000200d07308 */ /* 0x0005f00000000800 */
[----:B------:R4:W-:Y:S01]  /*56a0*/  MUFU.EX2 R213, R5 ;  /* 0x0000000500d57308 */ /* 0x0009e20000000800 */
[----:B---3--:R-:W-:-:S07]  /*56b0*/  FFMA.FTZ R0, R76, UR19, -R12 ;  /* 0x000000134c007c23 */ /* 0x008fce000801080c */
[----:B------:R1:W3:Y:S01]  /*56c0*/  MUFU.EX2 R210, R0 ;  /* 0x0000000000d27308 */ /* 0x0002e20000000800 */
[----:B--2---:R-:W-:-:S07]  /*56d0*/  FFMA.FTZ R2, R81, UR19, -R3 ;  /* 0x0000001351027c23 */ /* 0x004fce0008010803 */
[----:B------:R2:W-:Y:S01]  /*56e0*/  MUFU.EX2 R252, R2 ;  /* 0x0000000200fc7308 */ /* 0x0005e20000000800 */
[----:B----4-:R-:W-:-:S07]  /*56f0*/  FFMA.FTZ R5, R78, UR19, -R13 ;  /* 0x000000134e057c23 */ /* 0x010fce000801080d */
[----:B------:R4:W5:Y:S01]  /*5700*/  MUFU.EX2 R15, R5 ;  /* 0x00000005000f7308 */ /* 0x0009620000000800 */
[----:B-1----:R-:W-:Y:S02]  /*5710*/  FMNMX.FTZ R0, R4, R6, !PT ;  /* 0x0000000604007209 */ /* 0x002fe40007810000 */
[----:B---3--:R-:W-:-:S03]  /*5720*/  F2FP.BF16.F32.PACK_AB R7, R208, R210 ;  /* 0x000000d2d007723e */ /* 0x008fc600000010ff */
[----:B------:R-:W1:Y:S01]  /*5730*/  SHFL.BFLY PT, R8, R0, 0x1, 0x1f ;  /* 0x0c201f0000087f89 */ /* 0x000e6200000e0000 */
[----:B--2---:R-:W-:-:S04]  /*5740*/  FFMA.FTZ R2, R83, UR19, -R3 ;  /* 0x0000001353027c23 */ /* 0x004fc80008010803 */
[----:B------:R2:W-:Y:S01]  /*5750*/  MUFU.EX2 R183, R2 ;  /* 0x0000000200b77308 */ /* 0x0005e20000000800 */
[----:B----4-:R-:W-:Y:S01]  /*5760*/  FFMA.FTZ R5, R73, UR19, -R13 ;  /* 0x0000001349057c23 */ /* 0x010fe2000801080d */
[----:B-----5:R-:W-:-:S06]  /*5770*/  F2FP.BF16.F32.PACK_AB R4, R15, R213 ;  /* 0x000000d50f04723e */ /* 0x020fcc00000010ff */
[----:B------:R3:W-:Y:S01]  /*5780*/  MUFU.EX2 R207, R5 ;  /* 0x0000000500cf7308 */ /* 0x0007e20000000800 */
[----:B--2---:R-:W-:Y:S01]  /*5790*/  FFMA.FTZ R2, R82, UR19, -R3 ;  /* 0x0000001352027c23 */ /* 0x004fe20008010803 */
[----:B-1----:R-:W-:Y:S02]  /*57a0*/  FMNMX.FTZ R104, R0, R8, !PT ;  /* 0x0000000800687209 */ /* 0x002fe40007810000 */
[----:B------:R-:W-:-:S04]  /*57b0*/  F2FP.BF16.F32.PACK_AB R8, R252, R14 ;  /* 0x0000000efc08723e */ /* 0x000fc800000010ff */
[----:B------:R1:W2:Y:S01]  /*57c0*/  MUFU.EX2 R211, R2 ;  /* 0x0000000200d37308 */ /* 0x0002a20000000800 */
[C---:B------:R-:W-:Y:S01]  /*57d0*/  FSETP.NEU.FTZ.AND P1, PT, R104.reuse, -INF , PT ;  /* 0xff8000006800780b */ /* 0x040fe20003f3d000 */
[----:B------:R-:W-:Y:S01]  /*57e0*/  FMUL.FTZ R0, R104, UR19 ;  /* 0x0000001368007c20 */ /* 0x000fe20008410000 */
[----:B---3--:R-:W-:-:S04]  /*57f0*/  FFMA.FTZ R5, R72, UR19, -R13 ;  /* 0x0000001348057c23 */ /* 0x008fc8000801080d */
[----:B------:R-:W-:Y:S01]  /*5800*/  FSEL R0, R0, RZ, P1 ;  /* 0x000000ff00007208 */ /* 0x000fe20000800000 */
[----:B------:R3:W4:Y:S01]  /*5810*/  MUFU.EX2 R209, R5 ;  /* 0x0000000500d17308 */ /* 0x0007220000000800 */
[----:B-1----:R-:W-:Y:S01]  /*5820*/  FFMA.FTZ R2, R60, UR19, -R3 ;  /* 0x000000133c027c23 */ /* 0x002fe20008010803 */
[----:B--2---:R-:W-:-:S06]  /*5830*/  F2FP.BF16.F32.PACK_AB R10, R211, R183 ;  /* 0x000000b7d30a723e */ /* 0x004fcc00000010ff */
[----:B------:R1:W-:Y:S01]  /*5840*/  MUFU.EX2 R182, R2 ;  /* 0x0000000200b67308 */ /* 0x0003e20000000800 */
[----:B---3--:R-:W-:Y:S01]  /*5850*/  FFMA.FTZ R5, R80, UR19, -R12 ;  /* 0x0000001350057c23 */ /* 0x008fe2000801080c */
[----:B----4-:R-:W-:-:S06]  /*5860*/  F2FP.BF16.F32.PACK_AB R6, R209, R207 ;  /* 0x000000cfd106723e */ /* 0x010fcc00000010ff */
[----:B------:R-:W2:Y:S01]  /*5870*/  MUFU.EX2 R181, R5 ;  /* 0x0000000500b57308 */ /* 0x000ea20000000800 */
[----:B-1----:R-:W-:-:S07]  /*5880*/  FFMA.FTZ R2, R61, UR19, -R3 ;  /* 0x000000133d027c23 */ /* 0x002fce0008010803 */
[----:B------:R1:W-:Y:S01]  /*5890*/  MUFU.EX2 R165, R2 ;  /* 0x0000000200a57308 */ /* 0x0003e20000000800 */
[----:B--2---:R-:W-:-:S07]  /*58a0*/  F2FP.BF16.F32.PACK_AB R5, R214, R181 ;  /* 0x000000b5d605723e */ /* 0x004fce00000010ff */
        /* <DEDUP_REMOVED lines=8> */
[----:B------:R1:W2:Y:S01]  /*5930*/  MUFU.EX2 R247, R2 ;  /* 0x0000000200f77308 */ /* 0x0002a20000000800 */
[C---:B------:R-:W-:Y:S06]  /*5940*/  HMMA.16816.F32.BF16 R96, R4.reuse, R48, RZ ;  /* 0x000000300460723c */ /* 0x040fec00000418ff */
[C---:B------:R-:W-:Y:S06]  /*5950*/  HMMA.16816.F32.BF16 R92, R4.reuse, R18, RZ ;  /* 0x00000012045c723c */ /* 0x040fec00000418ff */
[----:B------:R-:W-:Y:S01]  /*5960*/  HMMA.16816.F32.BF16 R88, R4, R22, RZ ;  /* 0x000000160458723c */ /* 0x000fe200000418ff */
[----:B-1----:R-:W-:Y:S01]  /*5970*/  FFMA.FTZ R2, R86, UR19, -R0 ;  /* 0x0000001356027c23 */ /* 0x002fe20008010800 */
[----:B--2---:R-:W-:-:S04]  /*5980*/  F2FP.BF16.F32.PACK_AB R9, R247, R249 ;  /* 0x000000f9f709723e */ /* 0x004fc800000010ff */
[C---:B------:R-:W-:Y:S01]  /*5990*/  HMMA.16816.F32.BF16 R80, R4.reuse, R38, RZ ;  /* 0x000000260450723c */ /* 0x040fe200000418ff */
[----:B------:R1:W-:Y:S05]  /*59a0*/  MUFU.EX2 R248, R2 ;  /* 0x0000000200f87308 */ /* 0x0003ea0000000800 */
[C---:B------:R-:W-:Y:S06]  /*59b0*/  HMMA.16816.F32.BF16 R76, R4.reuse, R42, RZ ;  /* 0x0000002a044c723c */ /* 0x040fec00000418ff */
[----:B------:R-:W-:Y:S01]  /*59c0*/  HMMA.16816.F32.BF16 R72, R4, R50, RZ ;  /* 0x000000320448723c */ /* 0x000fe200000418ff */
[----:B-1----:R-:W-:-:S05]  /*59d0*/  FFMA.FTZ R2, R84, UR19, -R0 ;  /* 0x0000001354027c23 */ /* 0x002fca0008010800 */
[----:B------:R-:W-:Y:S01]  /*59e0*/  HMMA.16816.F32.BF16 R84, R4, R26, RZ ;  /* 0x0000001a0454723c */ /* 0x000fe200000418ff */
[----:B------:R1:W2:Y:S02]  /*59f0*/  MUFU.EX2 R251, R2 ;  /* 0x0000000200fb7308 */ /* 0x0002a40000000800 */
[----:B-1----:R-:W-:Y:S01]  /*5a00*/  FFMA.FTZ R2, R62, UR19, -R3 ;  /* 0x000000133e027c23 */ /* 0x002fe20008010803 */
[----:B--2---:R-:W-:-:S05]  /*5a10*/  F2FP.BF16.F32.PACK_AB R11, R251, R248 ;  /* 0x000000f8fb0b723e */ /* 0x004fca00000010ff */
[----:B------:R1:W2:Y:S02]  /*5a20*/  MUFU.EX2 R28, R2 ;  /* 0x00000002001c7308 */ /* 0x0002a40000000800 */
[C---:B------:R-:W-:Y:S06]  /*5a30*/  HMMA.16816.F32.BF16 R68, R8.reuse, R16, RZ ;  /* 0x000000100844723c */ /* 0x040fec00000418ff */
[C---:B------:R-:W-:Y:S06]  /*5a40*/  HMMA.16816.F32.BF16 R56, R8.reuse, R36, RZ ;  /* 0x000000240838723c */ /* 0x040fec00000418ff */
[----:B------:R-:W-:Y:S01]  /*5a50*/  HMMA.16816.F32.BF16 R132, R8, R22, RZ ;  /* 0x000000160884723c */ /* 0x000fe200000418ff */
[----:B-1----:R-:W-:-:S02]  /*5a60*/  FFMA.FTZ R2, R32, UR19, -R3 ;  /* 0x0000001320027c23 */ /* 0x002fc40008010803 */
[----:B------:R-:W-:Y:S02]  /*5a70*/  LDSM.16.MT88.4 R32, [R224+0xb400] ;  /* 0x00b40000e020783b */ /* 0x000fe40000004200 */
[----:B------:R1:W-:Y:S01]  /*5a80*/  MUFU.EX2 R212, R2 ;  /* 0x0000000200d47308 */ /* 0x0003e20000000800 */
[C---:B------:R-:W-:Y:S06]  /*5a90*/  HMMA.16816.F32.BF16 R144, R8.reuse, R38, RZ ;  /* 0x000000260890723c */ /* 0x040fec00000418ff */
[C---:B------:R-:W-:Y:S01]  /*5aa0*/  HMMA.16816.F32.BF16 R64, R8.reuse, R20, RZ ;  /* 0x000000140840723c */ /* 0x040fe200000418ff */
[----:B------:R-:W-:Y:S05]  /*5ab0*/  LDSM.16.MT88.4 R20, [R224+0x9400] ;  /* 0x00940000e014783b */ /* 0x000fea0000004200 */
[----:B------:R-:W-:Y:S01]  /*5ac0*/  HMMA.16816.F32.BF16 R52, R8, R40, RZ ;  /* 0x000000280834723c */ /* 0x000fe200000418ff */
[----:B-1----:R-:W-:-:S05]  /*5ad0*/  FFMA.FTZ R2, R128, UR19, -R13 ;  /* 0x0000001380027c23 */ /* 0x002fca000801080d */
[C---:B------:R-:W-:Y:S01]  /*5ae0*/  HMMA.16816.F32.BF16 R128, R8.reuse, R18, RZ ;  /* 0x000000120880723c */ /* 0x040fe200000418ff */
[----:B------:R-:W-:Y:S01]  /*5af0*/  LDSM.16.MT88.4 R16, [R226+0x9400] ;  /* 0x00940000e210783b */ /* 0x000fe20000004200 */
[----:B------:R1:W-:Y:S04]  /*5b00*/  MUFU.EX2 R250, R2 ;  /* 0x0000000200fa7308 */ /* 0x0003e80000000800 */
[C---:B------:R-:W-:Y:S06]  /*5b10*/  HMMA.16816.F32.BF16 R36, R8.reuse, R48, RZ ;  /* 0x000000300824723c */ /* 0x040fec00000418ff */
[----:B------:R-:W-:Y:S01]  /*5b20*/  HMMA.16816.F32.BF16 R152, R8, R50, RZ ;  /* 0x000000320898723c */ /* 0x000fe200000418ff */
[----:B------:R-:W-:Y:S01]  /*5b30*/  LDSM.16.MT88.4 R48, [R224+0x9800] ;  /* 0x00980000e030783b */ /* 0x000fe20000004200 */
[----:B-1----:R-:W-:Y:S01]  /*5b40*/  FFMA.FTZ R2, R107, UR19, -R13 ;  /* 0x000000136b027c23 */ /* 0x002fe2000801080d */
[----:B--2---:R-:W-:-:S02]  /*5b50*/  MOV R107, R28 ;  /* 0x0000001c006b7202 */ /* 0x004fc40000000f00 */
[----:B------:R-:W-:Y:S01]  /*5b60*/  LDSM.16.MT88.4 R28, [R226+0xa400] ;  /* 0x00a40000e21c783b */ /* 0x000fe20000004200 */
[----:B------:R1:W2:Y:S02]  /*5b70*/  MUFU.EX2 R4, R2 ;  /* 0x0000000200047308 */ /* 0x0002a40000000800 */
[--C-:B-1----:R-:W-:Y:S02]  /*5b80*/  FFMA.FTZ R2, R63, UR19, -R13.reuse ;  /* 0x000000133f027c23 */ /* 0x102fe4000801080d */
[----:B------:R-:W-:Y:S04]  /*5b90*/  HMMA.16816.F32.BF16 R60, R8, R24, RZ ;  /* 0x00000018083c723c */ /* 0x000fe800000418ff */
[----:B------:R1:W-:Y:S02]  /*5ba0*/  MUFU.EX2 R215, R2 ;  /* 0x0000000200d77308 */ /* 0x0003e40000000800 */
[----:B-1----:R-:W-:Y:S01]  /*5bb0*/  FFMA.FTZ R2, R106, UR19, -R13 ;  /* 0x000000136a027c23 */ /* 0x002fe2000801080d */
[----:B--2---:R-:W-:-:S05]  /*5bc0*/  IMAD.MOV.U32 R106, RZ, RZ, R4 ;  /* 0x000000ffff6a7224 */ /* 0x004fca00078e0004 */
[----:B------:R1:W2:Y:S01]  /*5bd0*/  MUFU.EX2 R179, R2 ;  /* 0x0000000200b37308 */ /* 0x0002a20000000800 */
[----:B------:R-:W-:Y:S01]  /*5be0*/  F2FP.BF16.F32.PACK_AB R4, R106, R250 ;  /* 0x000000fa6a04723e */ /* 0x000fe200000010ff */
[----:B-1----:R-:W-:Y:S01]  /*5bf0*/  FFMA.FTZ R2, R137, UR19, -R12 ;  /* 0x0000001389027c23 */ /* 0x002fe2000801080c */
[----:B--2---:R-:W-:-:S05]  /*5c00*/  F2FP.BF16.F32.PACK_AB R6, R179, R215 ;  /* 0x000000d7b306723e */ /* 0x004fca00000010ff */
[----:B------:R1:W-:Y:S02]  /*5c10*/  MUFU.EX2 R243, R2 ;  /* 0x0000000200f37308 */ /* 0x0003e40000000800 */
[--C-:B-1----:R-:W-:Y:S02]  /*5c20*/  FFMA.FTZ R2, R136, UR19, -R12.reuse ;  /* 0x0000001388027c23 */ /* 0x102fe4000801080c */
[----:B------:R-:W-:Y:S01]  /*5c30*/  HMMA.16816.F32.BF16 R136, R8, R26, RZ ;  /* 0x0000001a0888723c */ /* 0x000fe200000418ff */
[----:B------:R-:W1:Y:S03]  /*5c40*/  LDSM.16.MT88.4 R24, [R224+0xa400] ;  /* 0x00a40000e018783b */ /* 0x000e660000004200 */
[----:B------:R2:W3:Y:S02]  /*5c50*/  MUFU.EX2 R246, R2 ;  /* 0x0000000200f67308 */ /* 0x0004e40000000800 */
[----:B--2---:R-:W-:Y:S01]  /*5c60*/  FFMA.FTZ R2, R140, UR19, -R12 ;  /* 0x000000138c027c23 */ /* 0x004fe2000801080c */
[----:B---3--:R-:W-:-:S05]  /*5c70*/  F2FP.BF16.F32.PACK_AB R5, R246, R243 ;  /* 0x000000f3f605723e */ /* 0x008fca00000010ff */
[----:B------:R2:W-:Y:S02]  /*5c80*/  MUFU.EX2 R245, R2 ;  /* 0x0000000200f57308 */ /* 0x0005e40000000800 */
[----:B--2---:R-:W-:-:S06]  /*5c90*/  FFMA.FTZ R2, R141, UR19, -R12 ;  /* 0x000000138d027c23 */ /* 0x004fcc000801080c */
[----:B------:R2:W3:Y:S02]  /*5ca0*/  MUFU.EX2 R244, R2 ;  /* 0x0000000200f47308 */ /* 0x0004e40000000800 */
[----:B--2---:R-:W-:Y:S01]  /*5cb0*/  FFMA.FTZ R2, R148, UR19, -R0 ;  /* 0x0000001394027c23 */ /* 0x004fe20008010800 */
[----:B---3--:R-:W-:Y:S01]  /*5cc0*/  F2FP.BF16.F32.PACK_AB R7, R244, R245 ;  /* 0x000000f5f407723e */ /* 0x008fe200000010ff */
[----:B------:R-:W-:Y:S01]  /*5cd0*/  HMMA.16816.F32.BF16 R148, R8, R42, RZ ;  /* 0x0000002a0894723c */ /* 0x000fe200000418ff */
[----:B------:R-:W-:Y:S03]  /*5ce0*/  LDSM.16.MT88.4 R40, [R226+0x9800] ;  /* 0x00980000e228783b */ /* 0x000fe60000004200 */
[----:B------:R2:W-:Y:S02]  /*5cf0*/  MUFU.EX2 R241, R2 ;  /* 0x0000000200f17308 */ /* 0x0005e40000000800 */
[----:B-1----:R-:W-:Y:S01]  /*5d00*/  HMMA.16816.F32.BF16 R116, R4, R24, R116 ;  /* 0x000000180474723c */ /* 0x002fe20000041874 */
[----:B------:R-:W-:-:S05]  /*5d10*/  F2FP.BF16.F32.PACK_AB R10, R212, R107 ;  /* 0x0000006bd40a723e */ /* 0x000fca00000010ff */
[C---:B------:R-:W-:Y:S06]  /*5d20*/  HMMA.16816.F32.BF16 R124, R4.reuse, R20, R124 ;  /* 0x00000014047c723c */ /* 0x040fec000004187c */
[----:B------:R-:W-:Y:S01]  /*5d30*/  HMMA.16816.F32.BF16 R120, R4, R16, R120 ;  /* 0x000000100478723c */ /* 0x000fe20000041878 */
[----:B--2---:R-:W-:-:S04]  /*5d40*/  FFMA.FTZ R2, R143, UR19, -R0 ;  /* 0x000000138f027c23 */ /* 0x004fc80008010800 */
[----:B------:R1:W2:Y:S01]  /*5d50*/  MUFU.EX2 R242, R2 ;  /* 0x0000000200f27308 */ /* 0x0002a20000000800 */
[C---:B------:R-:W-:Y:S06]  /*5d60*/  HMMA.16816.F32.BF16 R92, R4.reuse, R22, R92 ;  /* 0x00000016045c723c */ /* 0x040fec000004185c */
[C---:B------:R-:W-:Y:S06]  /*5d70*/  HMMA.16816.F32.BF16 R96, R4.reuse, R44, R96 ;  /* 0x0000002c0460723c */ /* 0x040fec0000041860 */
[----:B------:R-:W-:Y:S01]  /*5d80*/  HMMA.16816.F32.BF16 R108, R4, R32, R108 ;  /* 0x00000020046c723c */ /* 0x000fe2000004186c */
[----:B-1----:R-:W-:Y:S01]  /*5d90*/  FFMA.FTZ R2, R156, UR19, -R0 ;  /* 0x000000139c027c23 */ /* 0x002fe20008010800 */
[----:B--2---:R-:W-:-:S04]  /*5da0*/  F2FP.BF16.F32.PACK_AB R9, R242, R241 ;  /* 0x000000f1f209723e */ /* 0x004fc800000010ff */
[----:B------:R-:W-:Y:S01]  /*5db0*/  HMMA.16816.F32.BF16 R156, R4, R28, R112 ;  /* 0x0000001c049c723c */ /* 0x000fe20000041870 */
[----:B------:R1:W-:Y:S06]  /*5dc0*/  MUFU.EX2 R240, R2 ;  /* 0x0000000200f07308 */ /* 0x0003ec0000000800 */
[----:B------:R-:W-:-:S04]  /*5dd0*/  MOV R115, R165 ;  /* 0x000000a500737202 */ /* 0x000fc80000000f00 */
[----:B------:R-:W-:Y:S01]  /*5de0*/  F2FP.BF16.F32.PACK_AB R8, R115, R182 ;  /* 0x000000b67308723e */ /* 0x000fe200000010ff */
[----:B-1----:R-:W-:Y:S02]  /*5df0*/  FFMA.FTZ R2, R142, UR19, -R0 ;  /* 0x000000138e027c23 */ /* 0x002fe40008010800 */
[C---:B------:R-:W-:Y:S02]  /*5e00*/  HMMA.16816.F32.BF16 R140, R4.reuse, R18, R88 ;  /* 0x00000012048c723c */ /* 0x040fe40000041858 */
[----:B------:R1:W2:Y:S04]  /*5e10*/  MUFU.EX2 R239, R2 ;  /* 0x0000000200ef7308 */ /* 0x0002a80000000800 */
[C---:B------:R-:W-:Y:S06]  /*5e20*/  HMMA.16816.F32.BF16 R88, R4.reuse, R26, R84 ;  /* 0x0000001a0458723c */ /* 0x040fec0000041854 */
[C---:B------:R-:W-:Y:S06]  /*5e30*/  HMMA.16816.F32.BF16 R84, R4.reuse, R30, R80 ;  /* 0x0000001e0454723c */ /* 0x040fec0000041850 */
[----:B------:R-:W-:Y:S01]  /*5e40*/  HMMA.16816.F32.BF16 R80, R4, R34, R76 ;  /* 0x000000220450723c */ /* 0x000fe2000004184c */
[----:B-1----:R-:W-:Y:S01]  /*5e50*/  FFMA.FTZ R2, R164, UR19, -R3 ;  /* 0x00000013a4027c23 */ /* 0x002fe20008010803 */
[----:B--2---:R-:W-:-:S03]  /*5e60*/  F2FP.BF16.F32.PACK_AB R11, R239, R240 ;  /* 0x000000f0ef0b723e */ /* 0x004fc600000010ff */
[----:B------:R1:W-:Y:S01]  /*5e70*/  MUFU.EX2 R223, R2 ;  /* 0x0000000200df7308 */ /* 0x0003e20000000800 */
[----:B------:R-:W-:Y:S06]  /*5e80*/  HMMA.16816.F32.BF16 R76, R4, R46, R72 ;  /* 0x0000002e044c723c */ /* 0x000fec0000041848 */
[C---:B------:R-:W-:Y:S06]  /*5e90*/  HMMA.16816.F32.BF16 R164, R8.reuse, R28, R56 ;  /* 0x0000001c08a4723c */ /* 0x040fec0000041838 */
[----:B------:R-:W-:Y:S01]  /*5ea0*/  HMMA.16816.F32.BF16 R56, R8, R18, R132 ;  /* 0x000000120838723c */ /* 0x000fe20000041884 */
[----:B-1----:R-:W-:-:S05]  /*5eb0*/  FFMA.FTZ R2, R163, UR19, -R13 ;  /* 0x00000013a3027c23 */ /* 0x002fca000801080d */
[C---:B------:R-:W-:Y:S01]  /*5ec0*/  HMMA.16816.F32.BF16 R184, R8.reuse, R32, R52 ;  /* 0x0000002008b8723c */ /* 0x040fe20000041834 */
[----:B------:R-:W-:Y:S01]  /*5ed0*/  MOV R132, R215 ;  /* 0x000000d700847202 */ /* 0x000fe20000000f00 */
[----:B------:R1:W-:Y:S01]  /*5ee0*/  MUFU.EX2 R222, R2 ;  /* 0x0000000200de7308 */ /* 0x0003e20000000800 */
[----:B------:R-:W-:Y:S01]  /*5ef0*/  IMAD.MOV.U32 R134, RZ, RZ, R106 ;  /* 0x000000ffff867224 */ /* 0x000fe200078e006a */
[----:B------:R-:W-:Y:S01]  /*5f00*/  MOV R133, R107 ;  /* 0x0000006b00857202 */ /* 0x000fe20000000f00 */
[----:B------:R-:W-:Y:S01]  /*5f10*/  IMAD.MOV.U32 R106, RZ, RZ, R214 ;  /* 0x000000ffff6a7224 */ /* 0x000fe200078e00d6 */
[----:B------:R-:W-:Y:S01]  /*5f20*/  HMMA.16816.F32.BF16 R52, R8, R26, R136 ;  /* 0x0000001a0834723c */ /* 0x000fe20000041888 */
[----:B------:R-:W-:Y:S01]  /*5f30*/  IMAD.MOV.U32 R107, RZ, RZ, R211 ;  /* 0x000000ffff6b7224 */ /* 0x000fe200078e00d3 */
[----:B------:R-:W-:-:S04]  /*5f40*/  MOV R135, R115 ;  /* 0x0000007300877202 */ /* 0x000fc80000000f00 */
[C---:B------:R-:W-:Y:S01]  /*5f50*/  HMMA.16816.F32.BF16 R188, R8.reuse, R44, R36 ;  /* 0x0000002c08bc723c */ /* 0x040fe20000041824 */
[----:B------:R-:W-:Y:S01]  /*5f60*/  MOV R138, R210 ;  /* 0x000000d2008a7202 */ /* 0x000fe20000000f00 */
[----:B------:R-:W2:Y:S01]  /*5f70*/  LDSM.16.MT88.4 R36, [R224+0xa800] ;  /* 0x00a80000e024783b */ /* 0x000ea20000004200 */
[----:B------:R-:W-:Y:S01]  /*5f80*/  MOV R137, R209 ;  /* 0x000000d100897202 */ /* 0x000fe20000000f00 */
[----:B------:R-:W-:Y:S01]  /*5f90*/  IMAD.MOV.U32 R136, RZ, RZ, R208 ;  /* 0x000000ffff887224 */ /* 0x000fe200078e00d0 */
[----:B------:R-:W-:Y:S01]  /*5fa0*/  MOV R139, R207 ;  /* 0x000000cf008b7202 */ /* 0x000fe20000000f00 */
[----:B------:R-:W-:Y:S01]  /*5fb0*/  HMMA.16816.F32.BF16 R72, R8, R20, R68 ;  /* 0x000000140848723c */ /* 0x000fe20000041844 */
[----:B-1----:R-:W-:-:S04]  /*5fc0*/  FFMA.FTZ R2, R162, UR19, -R13 ;  /* 0x00000013a2027c23 */ /* 0x002fc8000801080d */
[----:B------:R1:W3:Y:S01]  /*5fd0*/  MUFU.EX2 R221, R2 ;  /* 0x0000000200dd7308 */ /* 0x0002e20000000800 */
[C---:B------:R-:W-:Y:S01]  /*5fe0*/  HMMA.16816.F32.BF16 R68, R8.reuse, R16, R64 ;  /* 0x000000100844723c */ /* 0x040fe20000041840 */
[----:B------:R-:W-:Y:S05]  /*5ff0*/  LDSM.16.MT88.4 R16, [R224+0xb800] ;  /* 0x00b80000e010783b */ /* 0x000fea0000004200 */
[C---:B------:R-:W-:Y:S01]  /*6000*/  HMMA.16816.F32.BF16 R64, R8.reuse, R24, R60 ;  /* 0x000000180840723c */ /* 0x040fe2000004183c */
[----:B------:R-:W4:Y:S05]  /*6010*/  LDSM.16.MT88.4 R24, [R226+0xa800] ;  /* 0x00a80000e218783b */ /* 0x000f2a0000004200 */
[----:B------:R-:W-:Y:S01]  /*6020*/  HMMA.16816.F32.BF16 R60, R8, R22, R128 ;  /* 0x00000016083c723c */ /* 0x000fe20000041880 */
[----:B------:R-:W5:Y:S01]  /*6030*/  LDSM.16.MT88.4 R20, [R226+0xb800] ;  /* 0x00b80000e214783b */ /* 0x000f620000004200 */
[----:B-1----:R-:W-:Y:S01]  /*6040*/  FFMA.FTZ R2, R160, UR19, -R13 ;  /* 0x00000013a0027c23 */ /* 0x002fe2000801080d */
[----:B---3--:R-:W-:-:S03]  /*6050*/  F2FP.BF16.F32.PACK_AB R4, R221, R222 ;  /* 0x000000dedd04723e */ /* 0x008fc600000010ff */
[C---:B------:R-:W-:Y:S01]  /*6060*/  HMMA.16816.F32.BF16 R44, R8.reuse, R46, R152 ;  /* 0x0000002e082c723c */ /* 0x040fe20000041898 */
[----:B------:R1:W-:Y:S05]  /*6070*/  MUFU.EX2 R220, R2 ;  /* 0x0000000200dc7308 */ /* 0x0003ea0000000800 */
[----:B------:R-:W-:Y:S01]  /*6080*/  HMMA.16816.F32.BF16 R28, R8, R30, R144 ;  /* 0x0000001e081c723c */ /* 0x000fe20000041890 */
[----:B------:R-:W-:Y:S01]  /*6090*/  MOV R155, R136 ;  /* 0x00000088009b7202 */ /* 0x000fe20000000f00 */
[----:B------:R-:W-:Y:S01]  /*60a0*/  IMAD.MOV.U32 R136, RZ, RZ, R137 ;  /* 0x000000ffff887224 */ /* 0x000fe200078e0089 */
[----:B------:R-:W-:-:S03]  /*60b0*/  MOV R137, R107 ;  /* 0x0000006b00897202 */ /* 0x000fc60000000f00 */
[----:B------:R-:W-:Y:S01]  /*60c0*/  HMMA.16816.F32.BF16 R32, R8, R34, R148 ;  /* 0x000000220820723c */ /* 0x000fe20000041894 */
[----:B-1----:R-:W-:-:S06]  /*60d0*/  FFMA.FTZ R2, R161, UR19, -R13 ;  /* 0x00000013a1027c23 */ /* 0x002fcc000801080d */
[----:B------:R-:W-:Y:S01]  /*60e0*/  IMAD.MOV.U32 R151, RZ, RZ, R182 ;  /* 0x000000ffff977224 */ /* 0x000fe200078e00b6 */
[----:B------:R-:W-:Y:S01]  /*60f0*/  MOV R150, R179 ;  /* 0x000000b300967202 */ /* 0x000fe20000000f00 */
[----:B------:R1:W3:Y:S03]  /*6100*/  MUFU.EX2 R219, R2 ;  /* 0x0000000200db7308 */ /* 0x0002e60000000800 */
[----:B------:R-:W-:Y:S01]  /*6110*/  MOV R154, R151 ;  /* 0x00000097009a7202 */ /* 0x000fe20000000f00 */
[--C-:B-1----:R-:W-:Y:S01]  /*6120*/  FFMA.FTZ R2, R171, UR19, -R12.reuse ;  /* 0x00000013ab027c23 */ /* 0x102fe2000801080c */
[----:B------:R-:W-:Y:S02]  /*6130*/  MOV R171, R213 ;  /* 0x000000d500ab7202 */ /* 0x000fe40000000f00 */
[----:B---3--:R-:W-:Y:S01]  /*6140*/  F2FP.BF16.F32.PACK_AB R6, R219, R220 ;  /* 0x000000dcdb06723e */ /* 0x008fe200000010ff */
[----:B------:R1:W-:Y:S02]  /*6150*/  MUFU.EX2 R218, R2 ;  /* 0x0000000200da7308 */ /* 0x0003e40000000800 */
[----:B-1----:R-:W-:Y:S01]  /*6160*/  FFMA.FTZ R2, R170, UR19, -R12 ;  /* 0x00000013aa027c23 */ /* 0x002fe2000801080c */
[----:B------:R-:W-:-:S05]  /*6170*/  MOV R170, R212 ;  /* 0x000000d400aa7202 */ /* 0x000fca0000000f00 */
[----:B------:R1:W3:Y:S02]  /*6180*/  MUFU.EX2 R217, R2 ;  /* 0x0000000200d97308 */ /* 0x0002e40000000800 */
[----:B-1----:R-:W-:Y:S01]  /*6190*/  FFMA.FTZ R2, R169, UR19, -R12 ;  /* 0x00000013a9027c23 */ /* 0x002fe2000801080c */
[----:B---3--:R-:W-:Y:S02]  /*61a0*/  F2FP.BF16.F32.PACK_AB R5, R217, R218 ;  /* 0x000000dad905723e */ /* 0x008fe400000010ff */
[----:B------:R-:W-:-:S03]  /*61b0*/  MOV R169, R181 ;  /* 0x000000b500a97202 */ /* 0x000fc60000000f00 */
[----:B------:R1:W-:Y:S02]  /*61c0*/  MUFU.EX2 R216, R2 ;  /* 0x0000000200d87308 */ /* 0x0003e40000000800 */
[----:B-1----:R-:W-:Y:S01]  /*61d0*/  FFMA.FTZ R2, R168, UR19, -R12 ;  /* 0x00000013a8027c23 */ /* 0x002fe2000801080c */
[----:B------:R-:W-:-:S05]  /*61e0*/  MOV R168, R183 ;  /* 0x000000b700a87202 */ /* 0x000fca0000000f00 */
[----:B------:R1:W3:Y:S02]  /*61f0*/  MUFU.EX2 R215, R2 ;  /* 0x0000000200d77308 */ /* 0x0002e40000000800 */
[----:B-1----:R-:W-:Y:S01]  /*6200*/  FFMA.FTZ R2, R177, UR19, -R3 ;  /* 0x00000013b1027c23 */ /* 0x002fe20008010803 */
[----:B---3--:R-:W-:-:S05]  /*6210*/  F2FP.BF16.F32.PACK_AB R7, R215, R216 ;  /* 0x000000d8d707723e */ /* 0x008fca00000010ff */
[----:B------:R1:W3:Y:S02]  /*6220*/  MUFU.EX2 R214, R2 ;  /* 0x0000000200d67308 */ /* 0x0002e40000000800 */
[C---:B--2---:R-:W-:Y:S06]  /*6230*/  HMMA.16816.F32.BF16 R144, R4.reuse, R36, R116 ;  /* 0x000000240490723c */ /* 0x044fec0000041874 */
[C---:B------:R-:W-:Y:S01]  /*6240*/  HMMA.16816.F32.BF16 R112, R4.reuse, R48, R124 ;  /* 0x000000300470723c */ /* 0x040fe2000004187c */
[----:B------:R-:W-:Y:S05]  /*6250*/  LDSM.16.MT88.4 R124, [R224+0x9c00] ;  /* 0x009c0000e07c783b */ /* 0x000fea0000004200 */
[----:B------:R-:W-:Y:S01]  /*6260*/  HMMA.16816.F32.BF16 R128, R4, R40, R120 ;  /* 0x000000280480723c */ /* 0x000fe20000041878 */
[----:B-1----:R-:W-:Y:S01]  /*6270*/  FFMA.FTZ R2, R176, UR19, -R3 ;  /* 0x00000013b0027c23 */ /* 0x002fe20008010803 */
[----:B---3--:R-:W-:-:S03]  /*6280*/  F2FP.BF16.F32.PACK_AB R8, R214, R223 ;  /* 0x000000dfd608723e */ /* 0x008fc600000010ff */
[----:B------:R1:W-:Y:S01]  /*6290*/  MUFU.EX2 R213, R2 ;  /* 0x0000000200d57308 */ /* 0x0003e20000000800 */
[C---:B------:R-:W-:Y:S06]  /*62a0*/  HMMA.16816.F32.BF16 R120, R4.reuse, R50, R92 ;  /* 0x000000320478723c */ /* 0x040fec000004185c */
[C---:B------:R-:W-:Y:S06]  /*62b0*/  HMMA.16816.F32.BF16 R140, R4.reuse, R42, R140 ;  /* 0x0000002a048c723c */ /* 0x040fec000004188c */
[----:B----4-:R-:W-:Y:S01]  /*62c0*/  HMMA.16816.F32.BF16 R160, R4, R24, R156 ;  /* 0x0000001804a0723c */ /* 0x010fe2000004189c */
[----:B-1----:R-:W-:-:S05]  /*62d0*/  FFMA.FTZ R2, R174, UR19, -R3 ;  /* 0x00000013ae027c23 */ /* 0x002fca0008010803 */
[----:B------:R-:W-:Y:S01]  /*62e0*/  HMMA.16816.F32.BF16 R88, R4, R38, R88 ;  /* 0x000000260458723c */ /* 0x000fe20000041858 */
[----:B------:R1:W2:Y:S02]  /*62f0*/  MUFU.EX2 R212, R2 ;  /* 0x0000000200d47308 */ /* 0x0002a40000000800 */
[----:B-1----:R-:W-:Y:S01]  /*6300*/  FFMA.FTZ R2, R175, UR19, -R3 ;  /* 0x00000013af027c23 */ /* 0x002fe20008010803 */
[----:B--2---:R-:W-:-:S05]  /*6310*/  F2FP.BF16.F32.PACK_AB R10, R212, R213 ;  /* 0x000000d5d40a723e */ /* 0x004fca00000010ff */
[----:B------:R1:W-:Y:S02]  /*6320*/  MUFU.EX2 R211, R2 ;  /* 0x0000000200d37308 */ /* 0x0003e40000000800 */
[----:B-1----:R-:W-:-:S06]  /*6330*/  FFMA.FTZ R2, R173, UR19, -R3 ;  /* 0x00000013ad027c23 */ /* 0x002fcc0008010803 */
[----:B------:R1:W2:Y:S02]  /*6340*/  MUFU.EX2 R210, R2 ;  /* 0x0000000200d27308 */ /* 0x0002a40000000800 */
[--C-:B-1----:R-:W-:Y:S01]  /*6350*/  FFMA.FTZ R2, R172, UR19, -R3.reuse ;  /* 0x00000013ac027c23 */ /* 0x102fe20008010803 */
[----:B------:R-:W-:Y:S01]  /*6360*/  FFMA.FTZ R3, R192, UR19, -R3 ;  /* 0x00000013c0037c23 */ /* 0x000fe20008010803 */
[----:B------:R-:W-:Y:S04]  /*6370*/  HMMA.16816.F32.BF16 R172, R4, R26, R84 ;  /* 0x0000001a04ac723c */ /* 0x000fe80000041854 */
[----:B------:R1:W-:Y:S08]  /*6380*/  MUFU.EX2 R209, R2 ;  /* 0x0000000200d17308 */ /* 0x0003f00000000800 */
[----:B------:R3:W4:Y:S01]  /*6390*/  MUFU.EX2 R192, R3 ;  /* 0x0000000300c07308 */ /* 0x0007220000000800 */
[----:B-1----:R-:W-:-:S02]  /*63a0*/  FFMA.FTZ R2, R178, UR19, -R0 ;  /* 0x00000013b2027c23 */ /* 0x002fc40008010800 */
[C---:B------:R-:W-:Y:S05]  /*63b0*/  HMMA.16816.F32.BF16 R176, R4.reuse, R16, R108 ;  /* 0x0000001004b0723c */ /* 0x040fea000004186c */
[----:B------:R1:W-:Y:S01]  /*63c0*/  MUFU.EX2 R208, R2 ;  /* 0x0000000200d07308 */ /* 0x0003e20000000800 */
[----:B-----5:R-:W-:Y:S01]  /*63d0*/  HMMA.16816.F32.BF16 R108, R4, R22, R76 ;  /* 0x00000016046c723c */ /* 0x020fe2000004184c */
[----:B---3--:R-:W-:-:S05]  /*63e0*/  MOV R3, R14 ;  /* 0x0000000e00037202 */ /* 0x008fca0000000f00 */
[----:B------:R-:W-:Y:S01]  /*63f0*/  FADD.FTZ R3, R3, R252 ;  /* 0x000000fc03037221 */ /* 0x000fe20000010000 */
[----:B-1----:R-:W-:Y:S02]  /*6400*/  FFMA.FTZ R2, R180, UR19, -R0 ;  /* 0x00000013b4027c23 */ /* 0x002fe40008010800 */
[----:B------:R-:W-:Y:S02]  /*6410*/  HMMA.16816.F32.BF16 R180, R4, R20, R96 ;  /* 0x0000001404b4723c */ /* 0x000fe40000041860 */
[----:B------:R1:W3:Y:S05]  /*6420*/  MUFU.EX2 R207, R2 ;  /* 0x0000000200cf7308 */ /* 0x0002ea0000000800 */
[----:B--2---:R-:W-:-:S02]  /*6430*/  F2FP.BF16.F32.PACK_AB R96, R210, R211 ;  /* 0x000000d3d260723e */ /* 0x004fc400000010ff */
[----:B----4-:R-:W-:Y:S01]  /*6440*/  F2FP.BF16.F32.PACK_AB R98, R192, R209 ;  /* 0x000000d1c062723e */ /* 0x010fe200000010ff */
[----:B-1----:R-:W-:Y:S01]  /*6450*/  FFMA.FTZ R2, R198, UR19, -R0 ;  /* 0x00000013c6027c23 */ /* 0x002fe20008010800 */
[----:B---3--:R-:W-:-:S03]  /*6460*/  F2FP.BF16.F32.PACK_AB R9, R207, R208 ;  /* 0x000000d0cf09723e */ /* 0x008fc600000010ff */
[----:B------:R1:W-:Y:S02]  /*6470*/  MUFU.EX2 R198, R2 ;  /* 0x0000000200c67308 */ /* 0x0003e40000000800 */
[----:B-1----:R-:W-:-:S06]  /*6480*/  FFMA.FTZ R2, R193, UR19, -R0 ;  /* 0x00000013c1027c23 */ /* 0x002fcc0008010800 */
[----:B------:R1:W2:Y:S02]  /*6490*/  MUFU.EX2 R193, R2 ;  /* 0x0000000200c17308 */ /* 0x0002a40000000800 */
[----:B-1----:R-:W-:Y:S01]  /*64a0*/  FFMA.FTZ R2, R194, UR19, -R0 ;  /* 0x00000013c2027c23 */ /* 0x002fe20008010800 */
[----:B--2---:R-:W-:Y:S01]  /*64b0*/  F2FP.BF16.F32.PACK_AB R11, R193, R198 ;  /* 0x000000c6c10b723e */ /* 0x004fe200000010ff */
[----:B------:R-:W-:-:S04]  /*64c0*/  IMAD.MOV.U32 R194, RZ, RZ, R150 ;  /* 0x000000ffffc27224 */ /* 0x000fc800078e0096 */
[----:B------:R1:W-:Y:S01]  /*64d0*/  MUFU.EX2 R107, R2 ;  /* 0x00000002006b7308 */ /* 0x0003e20000000800 */
[----:B------:R-:W-:Y:S01]  /*64e0*/  HMMA.16816.F32.BF16 R148, R4, R18, R80 ;  /* 0x000000120494723c */ /* 0x000fe20000041850 */
[----:B------:R-:W-:Y:S04]  /*64f0*/  LDSM.16.MT88.4 R4, [R226+0xbc00] ;  /* 0x00bc0000e204783b */ /* 0x000fe80000004200 */
[----:B------:R-:W-:Y:S01]  /*6500*/  LDSM.16.MT88.4 R80, [R224+0xbc00] ;  /* 0x00bc0000e050783b */ /* 0x000fe20000004200 */
[C---:B------:R-:W-:Y:S06]  /*6510*/  HMMA.16816.F32.BF16 R116, R8.reuse, R48, R72 ;  /* 0x000000300874723c */ /* 0x040fec0000041848 */
[----:B------:R-:W-:Y:S01]  /*6520*/  HMMA.16816.F32.BF16 R60, R8, R50, R60 ;  /* 0x00000032083c723c */ /* 0x000fe2000004183c */
[----:B-1----:R-:W-:Y:S01]  /*6530*/  FFMA.FTZ R2, R199, UR19, -R13 ;  /* 0x00000013c7027c23 */ /* 0x002fe2000801080d */
[----:B------:R-:W-:-:S04]  /*6540*/  MOV R199, R170 ;  /* 0x000000aa00c77202 */ /* 0x000fc80000000f00 */
[C---:B------:R-:W-:Y:S01]  /*6550*/  HMMA.16816.F32.BF16 R64, R8.reuse, R36, R64 ;  /* 0x000000240840723c */ /* 0x040fe20000041840 */
[----:B------:R-:W-:Y:S02]  /*6560*/  MOV R170, R106 ;  /* 0x0000006a00aa7202 */ /* 0x000fe40000000f00 */
[----:B------:R1:W-:Y:S01]  /*6570*/  MUFU.EX2 R106, R2 ;  /* 0x00000002006a7308 */ /* 0x0003e20000000800 */
[----:B------:R-:W-:Y:S02]  /*6580*/  MOV R51, R133 ;  /* 0x0000008500337202 */ /* 0x000fe40000000f00 */
[----:B------:R-:W-:Y:S01]  /*6590*/  MOV R50, R134 ;  /* 0x0000008600327202 */ /* 0x000fe20000000f00 */
[----:B------:R-:W-:Y:S01]  /*65a0*/  HMMA.16816.F32.BF16 R56, R8, R42, R56 ;  /* 0x0000002a0838723c */ /* 0x000fe20000041838 */
[----:B------:R-:W-:-:S05]  /*65b0*/  IMAD.MOV.U32 R37, RZ, RZ, R138 ;  /* 0x000000ffff257224 */ /* 0x000fca00078e008a */
[----:B------:R-:W-:Y:S01]  /*65c0*/  HMMA.16816.F32.BF16 R164, R8, R24, R164 ;  /* 0x0000001808a4723c */ /* 0x000fe200000418a4 */
[----:B------:R-:W-:Y:S02]  /*65d0*/  MOV R43, R155 ;  /* 0x0000009b002b7202 */ /* 0x000fe40000000f00 */
[----:B------:R-:W-:-:S03]  /*65e0*/  MOV R42, R136 ;  /* 0x00000088002a7202 */ /* 0x000fc60000000f00 */
[C---:B------:R-:W-:Y:S01]  /*65f0*/  HMMA.16816.F32.BF16 R84, R8.reuse, R20, R188 ;  /* 0x000000140854723c */ /* 0x040fe200000418bc */
[----:B-1----:R-:W-:Y:S01]  /*6600*/  FFMA.FTZ R2, R195, UR19, -R13 ;  /* 0x00000013c3027c23 */ /* 0x002fe2000801080d */
[----:B------:R-:W-:Y:S01]  /*6610*/  IMAD.MOV.U32 R195, RZ, RZ, R132 ;  /* 0x000000ffffc37224 */ /* 0x000fe200078e0084 */
[----:B------:R-:W-:Y:S02]  /*6620*/  MOV R24, R15 ;  /* 0x0000000f00187202 */ /* 0x000fe40000000f00 */
[----:B------:R1:W2:Y:S01]  /*6630*/  MUFU.EX2 R49, R2 ;  /* 0x0000000200317308 */ /* 0x0002a20000000800 */
[----:B------:R-:W-:Y:S01]  /*6640*/  HMMA.16816.F32.BF16 R52, R8, R38, R52 ;  /* 0x000000260834723c */ /* 0x000fe20000041834 */
[----:B------:R-:W-:-:S05]  /*6650*/  MOV R25, R171 ;  /* 0x000000ab00197202 */ /* 0x000fca0000000f00 */
[----:B------:R-:W-:Y:S01]  /*6660*/  HMMA.16816.F32.BF16 R28, R8, R26, R28 ;  /* 0x0000001a081c723c */ /* 0x000fe2000004181c */
[----:B------:R-:W-:Y:S02]  /*6670*/  MOV R39, R168 ;  /* 0x000000a800277202 */ /* 0x000fe40000000f00 */
[----:B------:R-:W-:-:S03]  /*6680*/  MOV R38, R169 ;  /* 0x000000a900267202 */ /* 0x000fc60000000f00 */
[----:B------:R-:W-:Y:S01]  /*6690*/  HMMA.16816.F32.BF16 R32, R8, R18, R32 ;  /* 0x000000120820723c */ /* 0x000fe20000041820 */
[----:B------:R-:W-:Y:S01]  /*66a0*/  FADD.FTZ R3, R39, R3 ;  /* 0x0000000327037221 */ /* 0x000fe20000010000 */
[----:B-1----:R-:W-:Y:S01]  /*66b0*/  FFMA.FTZ R2, R196, UR19, -R13 ;  /* 0x00000013c4027c23 */ /* 0x002fe2000801080d */
[----:B------:R-:W-:-:S03]  /*66c0*/  MOV R196, R135 ;  /* 0x0000008700c47202 */ /* 0x000fc60000000f00 */
[C---:B------:R-:W-:Y:S01]  /*66d0*/  HMMA.16816.F32.BF16 R20, R8.reuse, R22, R44 ;  /* 0x000000160814723c */ /* 0x040fe2000004182c */
[----:B--2---:R-:W-:Y:S01]  /*66e0*/  F2FP.BF16.F32.PACK_AB R92, R49, R106 ;  /* 0x0000006a315c723e */ /* 0x004fe200000010ff */
[----:B------:R1:W-:Y:S04]  /*66f0*/  MUFU.EX2 R48, R2 ;  /* 0x0000000200307308 */ /* 0x0003e80000000800 */
[C---:B------:R-:W-:Y:S06]  /*6700*/  HMMA.16816.F32.BF16 R132, R8.reuse, R40, R68 ;  /* 0x000000280884723c */ /* 0x040fec0000041844 */
[----:B------:R-:W-:Y:S01]  /*6710*/  HMMA.16816.F32.BF16 R68, R8, R16, R184 ;  /* 0x000000100844723c */ /* 0x000fe200000418b8 */
[----:B-1----:R-:W-:Y:S01]  /*6720*/  FFMA.FTZ R2, R197, UR19, -R13 ;  /* 0x00000013c5027c23 */ /* 0x002fe2000801080d */
[----:B------:R-:W-:-:S02]  /*6730*/  IMAD.MOV.U32 R197, RZ, RZ, R154 ;  /* 0x000000ffffc57224 */ /* 0x000fc400078e009a */
[----:B------:R-:W1:Y:S01]  /*6740*/  LDSM.16.MT88.4 R152, [R224+0xac00] ;  /* 0x00ac0000e098783b */ /* 0x000e620000004200 */
[----:B------:R2:W3:Y:S02]  /*6750*/  MUFU.EX2 R41, R2 ;  /* 0x0000000200297308 */ /* 0x0004e40000000800 */
[----:B--2---:R-:W-:Y:S01]  /*6760*/  FFMA.FTZ R2, R202, UR19, -R12 ;  /* 0x00000013ca027c23 */ /* 0x004fe2000801080c */
[----:B------:R-:W-:Y:S02]  /*6770*/  MOV R202, R137 ;  /* 0x0000008900ca7202 */ /* 0x000fe40000000f00 */
[----:B---3--:R-:W-:-:S03]  /*6780*/  F2FP.BF16.F32.PACK_AB R94, R41, R48 ;  /* 0x00000030295e723e */ /* 0x008fc600000010ff */
[----:B------:R2:W-:Y:S01]  /*6790*/  MUFU.EX2 R40, R2 ;  /* 0x0000000200287308 */ /* 0x0005e20000000800 */
[----:B------:R-:W-:-:S04]  /*67a0*/  FADD.FTZ R3, R202, R3 ;  /* 0x00000003ca037221 */ /* 0x000fc80000010000 */
[----:B------:R-:W-:-:S04]  /*67b0*/  FADD.FTZ R3, R197, R3 ;  /* 0x00000003c5037221 */ /* 0x000fc80000010000 */
[----:B------:R-:W-:Y:S01]  /*67c0*/  FADD.FTZ R3, R196, R3 ;  /* 0x00000003c4037221 */ /* 0x000fe20000010000 */
[--C-:B--2---:R-:W-:Y:S01]  /*67d0*/  FFMA.FTZ R2, R200, UR19, -R12.reuse ;  /* 0x00000013c8027c23 */ /* 0x104fe2000801080c */
[----:B------:R-:W-:Y:S02]  /*67e0*/  MOV R200, R139 ;  /* 0x0000008b00c87202 */ /* 0x000fe40000000f00 */
[----:B------:R-:W2:Y:S01]  /*67f0*/  LDSM.16.MT88.4 R136, [R226+0x9c00] ;  /* 0x009c0000e288783b */ /* 0x000ea20000004200 */
[----:B------:R3:W4:Y:S02]  /*6800*/  MUFU.EX2 R36, R2 ;  /* 0x0000000200247308 */ /* 0x0007240000000800 */
[----:B---3--:R-:W-:Y:S01]  /*6810*/  FFMA.FTZ R2, R201, UR19, -R12 ;  /* 0x00000013c9027c23 */ /* 0x008fe2000801080c */
[----:B------:R-:W-:Y:S01]  /*6820*/  IMAD.MOV.U32 R201, RZ, RZ, R170 ;  /* 0x000000ffffc97224 */ /* 0x000fe200078e00aa */
[----:B----4-:R-:W-:Y:S01]  /*6830*/  F2FP.BF16.F32.PACK_AB R93, R36, R40 ;  /* 0x00000028245d723e */ /* 0x010fe200000010ff */
[----:B------:R-:W3:Y:S03]  /*6840*/  LDSM.16.MT88.4 R168, [R226+0xac00] ;  /* 0x00ac0000e2a8783b */ /* 0x000ee60000004200 */
[----:B------:R4:W-:Y:S01]  /*6850*/  MUFU.EX2 R15, R2 ;  /* 0x00000002000f7308 */ /* 0x0009e20000000800 */
[----:B------:R-:W-:-:S04]  /*6860*/  FADD.FTZ R8, R38, R201 ;  /* 0x000000c926087221 */ /* 0x000fc80000010000 */
[----:B------:R-:W-:Y:S01]  /*6870*/  FADD.FTZ R8, R37, R8 ;  /* 0x0000000825087221 */ /* 0x000fe20000010000 */
[----:B----4-:R-:W-:-:S04]  /*6880*/  FFMA.FTZ R2, R203, UR19, -R12 ;  /* 0x00000013cb027c23 */ /* 0x010fc8000801080c */
[----:B------:R4:W5:Y:S02]  /*6890*/  MUFU.EX2 R14, R2 ;  /* 0x00000002000e7308 */ /* 0x0009640000000800 */
[----:B----4-:R-:W-:Y:S01]  /*68a0*/  FFMA.FTZ R2, R205, UR19, -R0 ;  /* 0x00000013cd027c23 */ /* 0x010fe20008010800 */
[----:B-----5:R-:W-:-:S05]  /*68b0*/  F2FP.BF16.F32.PACK_AB R95, R14, R15 ;  /* 0x0000000f0e5f723e */ /* 0x020fca00000010ff */
[----:B------:R4:W5:Y:S02]  /*68c0*/  MUFU.EX2 R13, R2 ;  /* 0x00000002000d7308 */ /* 0x0009640000000800 */
[C---:B-1----:R-:W-:Y:S06]  /*68d0*/  HMMA.16816.F32.BF16 R156, R92.reuse, R154, R88 ;  /* 0x0000009a5c9c723c */ /* 0x042fec0000041858 */
[C---:B------:R-:W-:Y:S06]  /*68e0*/  HMMA.16816.F32.BF16 R88, R92.reuse, R4, R180 ;  /* 0x000000045c58723c */ /* 0x040fec00000418b4 */
[----:B------:R-:W-:Y:S01]  /*68f0*/  HMMA.16816.F32.BF16 R76, R92, R82, R148 ;  /* 0x000000525c4c723c */ /* 0x000fe20000041894 */
[--C-:B----4-:R-:W-:Y:S01]  /*6900*/  FFMA.FTZ R2, R204, UR19, -R0.reuse ;  /* 0x00000013cc027c23 */ /* 0x110fe20008010800 */
[----:B------:R-:W-:Y:S01]  /*6910*/  FFMA.FTZ R0, R206, UR19, -R0 ;  /* 0x00000013ce007c23 */ /* 0x000fe20008010800 */
[----:B-----5:R-:W-:-:S02]  /*6920*/  F2FP.BF16.F32.PACK_AB R97, R13, R107 ;  /* 0x0000006b0d61723e */ /* 0x020fc400000010ff */
[----:B------:R1:W-:Y:S01]  /*6930*/  MUFU.EX2 R12, R2 ;  /* 0x00000002000c7308 */ /* 0x0003e20000000800 */
[C---:B------:R-:W-:Y:S06]  /*6940*/  HMMA.16816.F32.BF16 R112, R92.reuse, R124, R112 ;  /* 0x0000007c5c70723c */ /* 0x040fec0000041870 */
[C---:B------:R-:W-:Y:S01]  /*6950*/  HMMA.16816.F32.BF16 R120, R92.reuse, R126, R120 ;  /* 0x0000007e5c78723c */ /* 0x040fe20000041878 */
[----:B------:R4:W5:Y:S05]  /*6960*/  MUFU.EX2 R9, R0 ;  /* 0x0000000000097308 */ /* 0x00096a0000000800 */
[----:B--2---:R-:W-:Y:S01]  /*6970*/  HMMA.16816.F32.BF16 R128, R92, R136, R128 ;  /* 0x000000885c80723c */ /* 0x004fe20000041880 */
[----:B-1----:R-:W-:-:S05]  /*6980*/  FADD.FTZ R2, R249, R247 ;  /* 0x000000f7f9027221 */ /* 0x002fca0000010000 */
[C---:B------:R-:W-:Y:S01]  /*6990*/  HMMA.16816.F32.BF16 R140, R92.reuse, R138, R140 ;  /* 0x0000008a5c8c723c */ /* 0x040fe2000004188c */
[----:B------:R-:W-:Y:S01]  /*69a0*/  FADD.FTZ R2, R248, R2 ;  /* 0x00000002f8027221 */ /* 0x000fe20000010000 */
[----:B----4-:R-:W-:Y:S01]  /*69b0*/  FADD.FTZ R0, R25, R24 ;  /* 0x0000001819007221 */ /* 0x010fe20000010000 */
[----:B-----5:R-:W-:Y:S02]  /*69c0*/  F2FP.BF16.F32.PACK_AB R99, R9, R12 ;  /* 0x0000000c0963723e */ /* 0x020fe400000010ff */
        /* <DEDUP_REMOVED lines=8> */
[C---:B---3--:R-:W-:Y:S01]  /*6a50*/  HMMA.16816.F32.BF16 R160, R92.reuse, R168, R160 ;  /* 0x000000a85ca0723c */ /* 0x048fe200000418a0 */
        /* <DEDUP_REMOVED lines=46> */
[C---:B------:R-:W-:Y:S01]  /*6d40*/  HMMA.16816.F32.BF16 R116, R96.reuse, R124, R116 ;  /* 0x0000007c6074723c */ /* 0x040fe20000041874 */
        /* <DEDUP_REMOVED lines=17> */
[----:B------:R-:W2:Y:S01]  /*6e60*/  LDL R51, [R1+0x18] ;  /* 0x0000180001337983 */ /* 0x000ea20000100800 */
[----:B------:R-:W-:Y:S01]  /*6e70*/  ULDC UR4, c[0x0][0x2d0] ;  /* 0x0000b40000047ab9 */ /* 0x000fe20000000800 */
[----:B------:R-:W-:-:S04]  /*6e80*/  DEPBAR.LE SB0, 0x0 ;  /* 0x000080000000791a */ /* 0x000fc80000000000 */
[----:B------:R-:W3:Y:S04]  /*6e90*/  LDL R199, [R1+0x38] ;  /* 0x0000380001c77983 */ /* 0x000ee80000100800 */
[----:B------:R-:W4:Y:S01]  /*6ea0*/  LDL.64 R194, [R1] ;  /* 0x0000000001c27983 */ /* 0x000f220000100a00 */
[----:B------:R-:W-:Y:S01]  /*6eb0*/  BAR.SYNC.DEFER_BLOCKING 0x0 ;  /* 0x0000000000007b1d */ /* 0x000fe20000010000 */
[----:B------:R-:W-:Y:S01]  /*6ec0*/  ISETP.GE.AND P4, PT, R100, UR4, PT ;  /* 0x0000000464007c0c */ /* 0x000fe2000bf86270 */
[----:B------:R-:W-:-:S04]  /*6ed0*/  UIADD3 UR17, UR18, -0x2, URZ ;  /* 0xfffffffe12117890 */ /* 0x000fc8000fffe03f */
[----:B------:R-:W-:Y:S01]  /*6ee0*/  UISETP.GT.AND UP0, UPT, UR17, UR12, UPT ;  /* 0x0000000c1100728c */ /* 0x000fe2000bf04270 */
[----:B------:R-:W1:Y:S07]  /*6ef0*/  S2R R107, SR_TID.X ;  /* 0x00000000006b7919 */ /* 0x000e6e0000002100 */
[----:B------:R-:W5:Y:S08]  /*6f00*/  @!P4 LDC.64 R4, c[0x0][0x220] ;  /* 0x00008800ff04cb82 */ /* 0x000f700000000a00 */
[----:B------:R-:W5:Y:S01]  /*6f10*/  @!P4 LDC.64 R6, c[0x0][0x220] ;  /* 0x00008800ff06cb82 */ /* 0x000f620000000a00 */
[----:B------:R-:W-:Y:S04]  /*6f20*/  @P4 STS [R230+0x9000], RZ ;  /* 0x009000ffe6004388 */ /* 0x000fe80000000800 */
[----:B------:R-:W-:Y:S04]  /*6f30*/  @P4 STS [R230+0x9004], RZ ;  /* 0x009004ffe6004388 */ /* 0x000fe80000000800 */
[----:B------:R-:W-:Y:S01]  /*6f40*/  @P4 STS.64 [R230+0x9008], RZ ;  /* 0x009008ffe6004388 */ /* 0x000fe20000000a00 */
[----:B-1----:R-:W-:-:S05]  /*6f50*/  IMAD.SHL.U32 R107, R107, 0x2, RZ ;  /* 0x000000026b6b7824 */ /* 0x002fca00078e00ff */
[----:B------:R-:W-:Y:S02]  /*6f60*/  LOP3.LUT R107, R107, 0x6, RZ, 0xc0, !PT ;  /* 0x000000066b6b7812 */ /* 0x000fe400078ec0ff */
[----:B--2---:R-:W-:Y:S02]  /*6f70*/  ISETP.GE.AND P3, PT, R51, UR4, PT ;  /* 0x0000000433007c0c */ /* 0x004fe4000bf66270 */
[----:B---3--:R-:W-:Y:S01]  /*6f80*/  ISETP.GE.AND P2, PT, R199, UR4, PT ;  /* 0x00000004c7007c0c */ /* 0x008fe2000bf46270 */
[----:B------:R-:W-:-:S04]  /*6f90*/  UIADD3 UR4, UR18, -0x2, URZ ;  /* 0xfffffffe12047890 */ /* 0x000fc8000fffe03f */
[----:B------:R-:W-:-:S06]  /*6fa0*/  USHF.R.S32.HI UR7, URZ, 0x1f, UR4 ;  /* 0x0000001f3f077899 */ /* 0x000fcc0008011404 */
[----:B------:R-:W1:Y:S01]  /*6fb0*/  @!P3 LDC.64 R10, c[0x0][0x220] ;  /* 0x00008800ff0abb82 */ /* 0x000e620000000a00 */
[----:B------:R-:W-:Y:S01]  /*6fc0*/  UIMAD UR6, UR27, UR4, URZ ;  /* 0x000000041b0672a4 */ /* 0x000fe2000f8e023f */
[----:B------:R-:W-:-:S03]  /*6fd0*/  IMAD.U32 R2, RZ, RZ, UR4 ;  /* 0x00000004ff027e24 */ /* 0x000fc6000f8e00ff */
[----:B------:R-:W-:Y:S01]  /*6fe0*/  UIMAD UR6, UR7, UR28, UR6 ;  /* 0x0000001c070672a4 */ /* 0x000fe2000f8e0206 */
[----:B----4-:R-:W-:Y:S02]  /*6ff0*/  IMAD.WIDE.U32 R2, R2, UR28, R194 ;  /* 0x0000001c02027c25 */ /* 0x010fe4000f8e00c2 */
[----:B------:R-:W2:Y:S03]  /*7000*/  @!P2 LDC.64 R8, c[0x0][0x220] ;  /* 0x00008800ff08ab82 */ /* 0x000ea60000000a00 */
[----:B------:R-:W-:Y:S01]  /*7010*/  VIADD R3, R3, UR6 ;  /* 0x0000000603037c36 */ /* 0x000fe20008000000 */
[C---:B-----5:R-:W-:Y:S02]  /*7020*/  @!P4 LEA R4, P0, R2.reuse, R4, 0x1 ;  /* 0x000000040204c211 */ /* 0x060fe400078008ff */
[C---:B------:R-:W-:Y:S02]  /*7030*/  IADD3 R0, P5, R2.reuse, UR20, RZ ;  /* 0x0000001402007c10 */ /* 0x040fe4000ffbe0ff */
[----:B------:R-:W3:Y:S01]  /*7040*/  @!P3 LDC.64 R12, c[0x0][0x220] ;  /* 0x00008800ff0cbb82 */ /* 0x000ee20000000a00 */
[----:B------:R-:W-:-:S05]  /*7050*/  @!P4 LEA.HI.X R5, R2, R5, R3, 0x1, P0 ;  /* 0x000000050205c211 */ /* 0x000fca00000f0c03 */
[----:B------:R-:W-:Y:S01]  /*7060*/  @!PT LDS RZ, [RZ] ;  /* 0x00000000fffff984 */ /* 0x000fe20000000800 */
[----:B------:R-:W-:Y:S01]  /*7070*/  @!PT LDS RZ, [RZ] ;  /* 0x00000000fffff984 */ /* 0x000fe20000000800 */
[----:B------:R-:W-:Y:S01]  /*7080*/  @!PT LDS RZ, [RZ] ;  /* 0x00000000fffff984 */ /* 0x000fe20000000800 */
[----:B------:R3:W-:Y:S02]  /*7090*/  @!P4 LDGSTS.E.BYPASS.LTC128B.128 [R230+0x9000], desc[UR22][R4.64] ;  /* 0x0900000004e6cfae */ /* 0x0007e4000b901d56 */
[----:B------:R-:W4:Y:S01]  /*70a0*/  @!P2 LDC.64 R14, c[0x0][0x220] ;  /* 0x00008800ff0eab82 */ /* 0x000f220000000a00 */
[C---:B-1----:R-:W-:Y:S01]  /*70b0*/  @!P3 LEA R10, P1, R2.reuse, R10, 0x1 ;  /* 0x0000000a020ab211 */ /* 0x042fe200078208ff */
[----:B------:R-:W-:Y:S03]  /*70c0*/  @P3 STS.128 [R230+0xa000], RZ ;  /* 0x00a000ffe6003388 */ /* 0x000fe60000000c00 */
[C---:B------:R-:W-:Y:S02]  /*70d0*/  @!P3 LEA.HI.X R11, R2.reuse, R11, R3, 0x1, P1 ;  /* 0x0000000b020bb211 */ /* 0x040fe400008f0c03 */
[----:B--2---:R-:W-:-:S03]  /*70e0*/  @!P2 LEA R8, P0, R2, R8, 0x1 ;  /* 0x000000080208a211 */ /* 0x004fc600078008ff */
[----:B------:R-:W-:Y:S01]  /*70f0*/  @!PT LDS RZ, [RZ] ;  /* 0x00000000fffff984 */ /* 0x000fe20000000800 */
[----:B------:R-:W-:Y:S01]  /*7100*/  @!PT LDS RZ, [RZ] ;  /* 0x00000000fffff984 */ /* 0x000fe20000000800 */
[----:B------:R-:W-:Y:S01]  /*7110*/  @!PT LDS RZ, [RZ] ;  /* 0x00000000fffff984 */ /* 0x000fe20000000800 */
[----:B------:R-:W-:Y:S01]  /*7120*/  @!P3 LDGSTS.E.BYPASS.LTC128B.128 [R230+0xa000], desc[UR22][R10.64+0x40] ;  /* 0x0a0000400ae6bfae */ /* 0x000fe2000b901d56 */
[----:B------:R-:W-:Y:S02]  /*7130*/  @!P2 LEA.HI.X R9, R2, R9, R3, 0x1, P0 ;  /* 0x000000090209a211 */ /* 0x000fe400000f0c03 */
[----:B------:R-:W-:Y:S01]  /*7140*/  IADD3.X R3, R3, UR16, RZ, P5, !PT ;  /* 0x0000001003037c10 */ /* 0x000fe2000affe4ff */
[----:B------:R-:W-:Y:S01]  /*7150*/  @P2 STS.128 [R230+0xb000], RZ ;  /* 0x00b000ffe6002388 */ /* 0x000fe20000000c00 */
[----:B------:R-:W-:-:S03]  /*7160*/  @!P4 LEA R6, P5, R0, R6, 0x1 ;  /* 0x000000060006c211 */ /* 0x000fc600078a08ff */
[----:B------:R-:W-:Y:S01]  /*7170*/  @!PT LDS RZ, [RZ] ;  /* 0x00000000fffff984 */ /* 0x000fe20000000800 */
[----:B------:R-:W-:Y:S01]  /*7180*/  @!PT LDS RZ, [RZ] ;  /* 0x00000000fffff984 */ /* 0x000fe20000000800 */
[----:B------:R-:W-:Y:S01]  /*7190*/  @!PT LDS RZ, [RZ] ;  /* 0x00000000fffff984 */ /* 0x000fe20000000800 */
[----:B------:R1:W-:Y:S01]  /*71a0*/  @!P2 LDGSTS.E.BYPASS.LTC128B.128 [R230+0xb000], desc[UR22][R8.64+0x80] ;  /* 0x0b00008008e6afae */ /* 0x0003e2000b901d56 */
[----:B------:R-:W-:-:S03]  /*71b0*/  @!P4 LEA.HI.X R7, R0, R7, R3, 0x1, P5 ;  /* 0x000000070007c211 */ /* 0x000fc600028f0c03 */
[----:B------:R-:W-:Y:S01]  /*71c0*/  @P4 STS.128 [R230+0x9800], RZ ;  /* 0x009800ffe6004388 */ /* 0x000fe20000000c00 */
[C---:B----4-:R-:W-:Y:S02]  /*71d0*/  @!P2 LEA R2, P0, R0.reuse, R14, 0x1 ;  /* 0x0000000e0002a211 */ /* 0x050fe400078008ff */
[C---:B---3--:R-:W-:Y:S01]  /*71e0*/  @!P3 LEA R4, P1, R0.reuse, R12, 0x1 ;  /* 0x0000000c0004b211 */ /* 0x048fe200078208ff */
[----:B------:R-:W-:Y:S01]  /*71f0*/  @!PT LDS RZ, [RZ] ;  /* 0x00000000fffff984 */ /* 0x000fe20000000800 */
[----:B------:R-:W-:Y:S01]  /*7200*/  @!PT LDS RZ, [RZ] ;  /* 0x00000000fffff984 */ /* 0x000fe20000000800 */
[----:B------:R-:W-:Y:S01]  /*7210*/  @!PT LDS RZ, [RZ] ;  /* 0x00000000fffff984 */ /* 0x000fe20000000800 */
[----:B------:R-:W-:Y:S03]  /*7220*/  @!P4 LDGSTS.E.BYPASS.LTC128B.128 [R230+0x9800], desc[UR22][R6.64] ;  /* 0x0980000006e6cfae */ /* 0x000fe6000b901d56 */
[C-C-:B------:R-:W-:Y:S01]  /*7230*/  @!P3 LEA.HI.X R5, R0.reuse, R13, R3.reuse, 0x1, P1 ;  /* 0x0000000d0005b211 */ /* 0x140fe200008f0c03 */
[----:B------:R-:W-:Y:S01]  /*7240*/  @P3 STS.128 [R230+0xa800], RZ ;  /* 0x00a800ffe6003388 */ /* 0x000fe20000000c00 */
[----:B------:R-:W-:-:S03]  /*7250*/  @!P2 LEA.HI.X R3, R0, R15, R3, 0x1, P0 ;  /* 0x0000000f0003a211 */ /* 0x000fc600000f0c03 */
[----:B------:R-:W-:Y:S01]  /*7260*/  @!PT LDS RZ, [RZ] ;  /* 0x00000000fffff984 */ /* 0x000fe20000000800 */
[----:B------:R-:W-:Y:S01]  /*7270*/  @!PT LDS RZ, [RZ] ;  /* 0x00000000fffff984 */ /* 0x000fe20000000800 */
[----:B------:R-:W-:Y:S01]  /*7280*/  @!PT LDS RZ, [RZ] ;  /* 0x00000000fffff984 */ /* 0x000fe20000000800 */
[----:B------:R2:W-:Y:S04]  /*7290*/  @!P3 LDGSTS.E.BYPASS.LTC128B.128 [R230+0xa800], desc[UR22][R4.64+0x40] ;  /* 0x0a80004004e6bfae */ /* 0x0005e8000b901d56 */
[----:B------:R-:W-:Y:S04]  /*72a0*/  @P2 STS.128 [R230+0xb800], RZ ;  /* 0x00b800ffe6002388 */ /* 0x000fe80000000c00 */
[----:B------:R-:W-:Y:S01]  /*72b0*/  @!PT LDS RZ, [RZ] ;  /* 0x00000000fffff984 */ /* 0x000fe20000000800 */
[----:B------:R-:W-:Y:S01]  /*72c0*/  @!PT LDS RZ, [RZ] ;  /* 0x00000000fffff984 */ /* 0x000fe20000000800 */
[----:B------:R-:W-:Y:S01]  /*72d0*/  @!PT LDS RZ, [RZ] ;  /* 0x00000000fffff984 */ /* 0x000fe20000000800 */
[----:B------:R3:W-:Y:S04]  /*72e0*/  @!P2 LDGSTS.E.BYPASS.LTC128B.128 [R230+0xb800], desc[UR22][R2.64+0x80] ;  /* 0x0b80008002e6afae */ /* 0x0007e8000b901d56 */
[----:B-1----:R-:W-:Y:S04]  /*72f0*/  LDSM.16.M88.4 R8, [R228+0x1000] ;  /* 0x00100000e408783b */ /* 0x002fe80000000200 */
[----:B------:R-:W1:Y:S04]  /*7300*/  LDSM.16.M88.4 R28, [R225+0x6400] ;  /* 0x00640000e11c783b */ /* 0x000e680000000200 */
[----:B------:R-:W4:Y:S04]  /*7310*/  LDSM.16.M88.4 R16, [R225+0x6000] ;  /* 0x00600000e110783b */ /* 0x000f280000000200 */
[----:B------:R-:W5:Y:S04]  /*7320*/  LDSM.16.M88.4 R24, [R225+0x6800] ;  /* 0x00680000e118783b */ /* 0x000f680000000200 */
[----:B------:R-:W3:Y:S04]  /*7330*/  LDSM.16.M88.4 R20, [R225+0x6c00] ;  /* 0x006c0000e114783b */ /* 0x000ee80000000200 */
[----:B--2---:R-:W-:Y:S04]  /*7340*/  LDSM.16.M88.4 R4, [R229+0x1000] ;  /* 0x00100000e504783b */ /* 0x004fe80000000200 */
[----:B------:R-:W2:Y:S04]  /*7350*/  LDSM.16.M88.4 R40, [R227+0x6400] ;  /* 0x00640000e328783b */ /* 0x000ea80000000200 */
[----:B------:R-:W2:Y:S04]  /*7360*/  LDSM.16.M88.4 R12, [R228] ;  /* 0x00000000e40c783b */ /* 0x000ea80000000200 */
[----:B------:R-:W2:Y:S04]  /*7370*/  LDSM.16.M88.4 R44, [R227+0x6000] ;  /* 0x00600000e32c783b */ /* 0x000ea80000000200 */
[----:B------:R-:W2:Y:S04]  /*7380*/  LDSM.16.M88.4 R36, [R227+0x6800] ;  /* 0x00680000e324783b */ /* 0x000ea80000000200 */
[----:B------:R-:W2:Y:S01]  /*7390*/  LDSM.16.M88.4 R32, [R227+0x6c00] ;  /* 0x006c0000e320783b */ /* 0x000ea20000000200 */
[C---:B-1----:R-:W-:Y:S03]  /*73a0*/  HMMA.16816.F32.BF16 R64, R8.reuse, R30, RZ ;  /* 0x0000001e0840723c */ /* 0x042fe600000418ff */
[----:B------:R-:W0:Y:S03]  /*73b0*/  LDGDEPBAR ;  /* 0x00000000000079af */ /* 0x000e260000000000 */
[C---:B----4-:R-:W-:Y:S06]  /*73c0*/  HMMA.16816.F32.BF16 R180, R8.reuse, R16, RZ ;  /* 0x0000001008b4723c */ /* 0x050fec00000418ff */
[C---:B------:R-:W-:Y:S06]  /*73d0*/  HMMA.16816.F32.BF16 R108, R8.reuse, R28, RZ ;  /* 0x0000001c086c723c */ /* 0x040fec00000418ff */
[C---:B-----5:R-:W-:Y:S06]  /*73e0*/  HMMA.16816.F32.BF16 R60, R8.reuse, R24, RZ ;  /* 0x00000018083c723c */ /* 0x060fec00000418ff */
[C---:B---3--:R-:W-:Y:S06]  /*73f0*/  HMMA.16816.F32.BF16 R52, R8.reuse, R20, RZ ;  /* 0x000000140834723c */ /* 0x048fec00000418ff */
[C---:B------:R-:W-:Y:S06]  /*7400*/  HMMA.16816.F32.BF16 R176, R8.reuse, R18, RZ ;  /* 0x0000001208b0723c */ /* 0x040fec00000418ff */
[C---:B------:R-:W-:Y:S06]  /*7410*/  HMMA.16816.F32.BF16 R56, R8.reuse, R26, RZ ;  /* 0x0000001a0838723c */ /* 0x040fec00000418ff */
[----:B------:R-:W-:Y:S01]  /*7420*/  HMMA.16816.F32.BF16 R48, R8, R22, RZ ;  /* 0x000000160830723c */ /* 0x000fe200000418ff */
[----:B------:R-:W1:Y:S05]  /*7430*/  LDSM.16.M88.4 R8, [R229] ;  /* 0x00000000e508783b */ /* 0x000e6a0000000200 */
[----:B--2---:R-:W-:Y:S06]  /*7440*/  HMMA.16816.F32.BF16 R200, R4, R42, R64 ;  /* 0x0000002a04c8723c */ /* 0x004fec0000041840 */
[----:B------:R-:W-:Y:S06]  /*7450*/  HMMA.16816.F32.BF16 R64, R12, R24, RZ ;  /* 0x000000180c40723c */ /* 0x000fec00000418ff */
[C---:B------:R-:W-:Y:S06]  /*7460*/  HMMA.16816.F32.BF16 R208, R4.reuse, R44, R180 ;  /* 0x0000002c04d0723c */ /* 0x040fec00000418b4 */
[C---:B------:R-:W-:Y:S06]  /*7470*/  HMMA.16816.F32.BF16 R212, R4.reuse, R40, R108 ;  /* 0x0000002804d4723c */ /* 0x040fec000004186c */
[C---:B------:R-:W-:Y:S06]  /*7480*/  HMMA.16816.F32.BF16 R216, R4.reuse, R36, R60 ;  /* 0x0000002404d8723c */ /* 0x040fec000004183c */
[C---:B------:R-:W-:Y:S01]  /*7490*/  HMMA.16816.F32.BF16 R220, R4.reuse, R32, R52 ;  /* 0x0000002004dc723c */ /* 0x040fe20000041834 */
[----:B------:R-:W-:Y:S05]  /*74a0*/  LDSM.16.M88.4 R52, [R225+0x7400] ;  /* 0x00740000e134783b */ /* 0x000fea0000000200 */
[C---:B------:R-:W-:Y:S06]  /*74b0*/  HMMA.16816.F32.BF16 R192, R4.reuse, R46, R176 ;  /* 0x0000002e04c0723c */ /* 0x040fec00000418b0 */
[C---:B------:R-:W-:Y:S01]  /*74c0*/  HMMA.16816.F32.BF16 R204, R4.reuse, R38, R56 ;  /* 0x0000002604cc723c */ /* 0x040fe20000041838 */
[----:B------:R-:W-:Y:S05]  /*74d0*/  LDSM.16.M88.4 R56, [R225+0x7000] ;  /* 0x00700000e138783b */ /* 0x000fea0000000200 */
[----:B------:R-:W-:Y:S01]  /*74e0*/  HMMA.16816.F32.BF16 R248, R4, R34, R48 ;  /* 0x0000002204f8723c */ /* 0x000fe20000041830 */
[----:B------:R-:W-:Y:S04]  /*74f0*/  LDSM.16.M88.4 R4, [R228+0x2000] ;  /* 0x00200000e404783b */ /* 0x000fe80000000200 */
[----:B------:R-:W2:Y:S01]  /*7500*/  LDSM.16.M88.4 R48, [R225+0x7800] ;  /* 0x00780000e130783b */ /* 0x000ea20000000200 */
[C---:B------:R-:W-:Y:S06]  /*7510*/  HMMA.16816.F32.BF16 R60, R12.reuse, R16, RZ ;  /* 0x000000100c3c723c */ /* 0x040fec00000418ff */
[C---:B------:R-:W-:Y:S06]  /*7520*/  HMMA.16816.F32.BF16 R188, R12.reuse, R18, RZ ;  /* 0x000000120cbc723c */ /* 0x040fec00000418ff */
[C---:B------:R-:W-:Y:S06]  /*7530*/  HMMA.16816.F32.BF16 R16, R12.reuse, R28, RZ ;  /* 0x0000001c0c10723c */ /* 0x040fec00000418ff */
[C---:B------:R-:W-:Y:S06]  /*7540*/  HMMA.16816.F32.BF16 R108, R12.reuse, R20, RZ ;  /* 0x000000140c6c723c */ /* 0x040fec00000418ff */
[C---:B------:R-:W-:Y:S01]  /*7550*/  HMMA.16816.F32.BF16 R180, R12.reuse, R30, RZ ;  /* 0x0000001e0cb4723c */ /* 0x040fe200000418ff */
[----:B------:R-:W3:Y:S05]  /*7560*/  LDSM.16.M88.4 R28, [R225+0x7c00] ;  /* 0x007c0000e11c783b */ /* 0x000eea0000000200 */
[C---:B------:R-:W-:Y:S06]  /*7570*/  HMMA.16816.F32.BF16 R184, R12.reuse, R26, RZ ;  /* 0x0000001a0cb8723c */ /* 0x040fec00000418ff */
[----:B------:R-:W-:Y:S06]  /*7580*/  HMMA.16816.F32.BF16 R176, R12, R22, RZ ;  /* 0x000000160cb0723c */ /* 0x000fec00000418ff */
[C---:B-1----:R-:W-:Y:S06]  /*7590*/  HMMA.16816.F32.BF16 R12, R8.reuse, R36, R64 ;  /* 0x00000024080c723c */ /* 0x042fec0000041840 */
[C---:B------:R-:W-:Y:S06]  /*75a0*/  HMMA.16816.F32.BF16 R20, R8.reuse, R40, R16 ;  /* 0x000000280814723c */ /* 0x040fec0000041810 */
[C---:B------:R-:W-:Y:S06]  /*75b0*/  HMMA.16816.F32.BF16 R16, R8.reuse, R32, R108 ;  /* 0x000000200810723c */ /* 0x040fec000004186c */
[----:B------:R-:W-:Y:S01]  /*75c0*/  HMMA.16816.F32.BF16 R64, R8, R34, R176 ;  /* 0x000000220840723c */ /* 0x000fe200000418b0 */
[----:B------:R-:W-:Y:S05]  /*75d0*/  LDSM.16.M88.4 R32, [R227+0x7800] ;  /* 0x00780000e320783b */ /* 0x000fea0000000200 */
[----:B--2---:R-:W-:Y:S01]  /*75e0*/  HMMA.16816.F32.BF16 R176, R4, R48, R12 ;  /* 0x0000003004b0723c */ /* 0x004fe2000004180c */
[----:B------:R-:W1:Y:S05]  /*75f0*/  LDSM.16.M88.4 R12, [R228+0x3000] ;  /* 0x00300000e40c783b */ /* 0x000e6a0000000200 */
[C---:B------:R-:W-:Y:S06]  /*7600*/  HMMA.16816.F32.BF16 R24, R8.reuse, R44, R60 ;  /* 0x0000002c0818723c */ /* 0x040fec000004183c */
[C---:B------:R-:W-:Y:S06]  /*7610*/  HMMA.16816.F32.BF16 R44, R8.reuse, R46, R188 ;  /* 0x0000002e082c723c */ /* 0x040fec00000418bc */
[C---:B------:R-:W-:Y:S01]  /*7620*/  HMMA.16816.F32.BF16 R60, R8.reuse, R42, R180 ;  /* 0x0000002a083c723c */ /* 0x040fe200000418b4 */
[----:B------:R-:W-:Y:S05]  /*7630*/  LDSM.16.M88.4 R40, [R227+0x7000] ;  /* 0x00700000e328783b */ /* 0x000fea0000000200 */
[----:B------:R-:W-:Y:S01]  /*7640*/  HMMA.16816.F32.BF16 R180, R8, R38, R184 ;  /* 0x0000002608b4723c */ /* 0x000fe200000418b8 */
[----:B------:R-:W-:Y:S04]  /*7650*/  LDSM.16.M88.4 R8, [R229+0x3000] ;  /* 0x00300000e508783b */ /* 0x000fe80000000200 */
[----:B------:R-:W-:Y:S01]  /*7660*/  LDSM.16.M88.4 R36, [R227+0x7400] ;  /* 0x00740000e324783b */ /* 0x000fe20000000200 */
[C---:B---3--:R-:W-:Y:S03]  /*7670*/  HMMA.16816.F32.BF16 R108, R4.reuse, R28, R16 ;  /* 0x0000001c046c723c */ /* 0x048fe60000041810 */
[----:B------:R-:W2:Y:S03]  /*7680*/  LDSM.16.M88.4 R16, [R229+0x2000] ;  /* 0x00200000e510783b */ /* 0x000ea60000000200 */
[----:B------:R-:W-:Y:S06]  /*7690*/  HMMA.16816.F32.BF16 R188, R4, R52, R20 ;  /* 0x0000003404bc723c */ /* 0x000fec0000041814 */
[----:B-1----:R-:W-:Y:S06]  /*76a0*/  HMMA.16816.F32.BF16 R240, R12, R28, R220 ;  /* 0x0000001c0cf0723c */ /* 0x002fec00000418dc */
[C---:B------:R-:W-:Y:S06]  /*76b0*/  HMMA.16816.F32.BF16 R44, R4.reuse, R58, R44 ;  /* 0x0000003a042c723c */ /* 0x040fec000004182c */
[C---:B------:R-:W-:Y:S06]  /*76c0*/  HMMA.16816.F32.BF16 R20, R4.reuse, R50, R180 ;  /* 0x000000320414723c */ /* 0x040fec00000418b4 */
[C---:B------:R-:W-:Y:S06]  /*76d0*/  HMMA.16816.F32.BF16 R196, R4.reuse, R56, R24 ;  /* 0x0000003804c4723c */ /* 0x040fec0000041818 */
[----:B------:R-:W-:Y:S01]  /*76e0*/  HMMA.16816.F32.BF16 R24, R4, R54, R60 ;  /* 0x000000360418723c */ /* 0x000fe2000004183c */
[----:B------:R-:W1:Y:S01]  /*76f0*/  LDSM.16.M88.4 R60, [R227+0x7c00] ;  /* 0x007c0000e33c783b */ /* 0x000e620000000200 */
[----:B------:R-:W-:-:S02]  /*7700*/  IMAD.MOV.U32 R3, RZ, RZ, R241 ;  /* 0x000000ffff037224 */ /* 0x000fc400078e00f1 */
[----:B------:R-:W-:Y:S02]  /*7710*/  IMAD.MOV.U32 R2, RZ, RZ, R242 ;  /* 0x000000ffff027224 */ /* 0x000fe400078e00f2 */
[----:B------:R-:W-:Y:S01]  /*7720*/  HMMA.16816.F32.BF16 R180, R12, R56, R208 ;  /* 0x000000380cb4723c */ /* 0x000fe200000418d0 */
[----:B------:R-:W-:-:S05]  /*7730*/  IMAD.MOV.U32 R0, RZ, RZ, R243 ;  /* 0x000000ffff007224 */ /* 0x000fca00078e00f3 */
[C---:B------:R-:W-:Y:S06]  /*7740*/  HMMA.16816.F32.BF16 R56, R12.reuse, R58, R192 ;  /* 0x0000003a0c38723c */ /* 0x040fec00000418c0 */
[C---:B------:R-:W-:Y:S06]  /*7750*/  HMMA.16816.F32.BF16 R192, R12.reuse, R54, R200 ;  /* 0x000000360cc0723c */ /* 0x040fec00000418c8 */
[----:B------:R-:W-:Y:S06]  /*7760*/  HMMA.16816.F32.BF16 R200, R12, R48, R216 ;  /* 0x000000300cc8723c */ /* 0x000fec00000418d8 */
[----:B------:R-:W-:Y:S01]  /*7770*/  HMMA.16816.F32.BF16 R64, R4, R30, R64 ;  /* 0x0000001e0440723c */ /* 0x000fe20000041840 */
[----:B------:R-:W-:Y:S01]  /*7780*/  IMAD.MOV.U32 R48, RZ, RZ, R240 ;  /* 0x000000ffff307224 */ /* 0x000fe200078e00f0 */
[----:B------:R-:W-:Y:S04]  /*7790*/  LDSM.16.M88.4 R4, [R228+0x4000] ;  /* 0x00400000e404783b */ /* 0x000fe80000000200 */
[----:B------:R-:W-:Y:S06]  /*77a0*/  HMMA.16816.F32.BF16 R204, R12, R50, R204 ;  /* 0x000000320ccc723c */ /* 0x000fec00000418cc */
[C---:B--2---:R-:W-:Y:S01]  /*77b0*/  HMMA.16816.F32.BF16 R240, R16.reuse, R42, R44 ;  /* 0x0000002a10f0723c */ /* 0x044fe2000004182c */
[----:B------:R-:W2:Y:S05]  /*77c0*/  LDSM.16.M88.4 R44, [R225+0x8000] ;  /* 0x00800000e12c783b */ /* 0x000eaa0000000200 */
[----:B------:R-:W-:Y:S01]  /*77d0*/  HMMA.16816.F32.BF16 R208, R16, R34, R20 ;  /* 0x0000002210d0723c */ /* 0x000fe20000041814 */
[----:B------:R-:W3:Y:S05]  /*77e0*/  LDSM.16.M88.4 R20, [R228+0x5000] ;  /* 0x00500000e414783b */ /* 0x000eea0000000200 */
[C---:B------:R-:W-:Y:S06]  /*77f0*/  HMMA.16816.F32.BF16 R184, R12.reuse, R52, R212 ;  /* 0x000000340cb8723c */ /* 0x040fec00000418d4 */
[----:B------:R-:W-:Y:S01]  /*7800*/  HMMA.16816.F32.BF16 R248, R12, R30, R248 ;  /* 0x0000001e0cf8723c */ /* 0x000fe200000418f8 */
[----:B------:R-:W4:Y:S04]  /*7810*/  LDSM.16.M88.4 R28, [R225+0x8400] ;  /* 0x00840000e11c783b */ /* 0x000f280000000200 */
[----:B------:R-:W-:Y:S01]  /*7820*/  LDSM.16.M88.4 R12, [R229+0x5000] ;  /* 0x00500000e50c783b */ /* 0x000fe20000000200 */
[-C--:B------:R-:W-:Y:S06]  /*7830*/  HMMA.16816.F32.BF16 R244, R16, R40.reuse, R196 ;  /* 0x0000002810f4723c */ /* 0x080fec00000418c4 */
[----:B------:R-:W-:Y:S06]  /*7840*/  HMMA.16816.F32.BF16 R52, R8, R40, R180 ;  /* 0x000000280834723c */ /* 0x000fec00000418b4 */
[----:B------:R-:W-:Y:S01]  /*7850*/  HMMA.16816.F32.BF16 R216, R16, R38, R24 ;  /* 0x0000002610d8723c */ /* 0x000fe20000041818 */
[----:B------:R-:W-:Y:S01]  /*7860*/  IMAD.MOV.U32 R180, RZ, RZ, R48 ;  /* 0x000000ffffb47224 */ /* 0x000fe200078e0030 */
[----:B------:R-:W5:Y:S01]  /*7870*/  LDSM.16.M88.4 R24, [R225+0x8800] ;  /* 0x00880000e118783b */ /* 0x000f620000000200 */
[----:B------:R-:W-:-:S02]  /*7880*/  IMAD.MOV.U32 R181, RZ, RZ, R3 ;  /* 0x000000ffffb57224 */ /* 0x000fc400078e0003 */
[----:B------:R-:W-:Y:S01]  /*7890*/  IMAD.MOV.U32 R182, RZ, RZ, R2 ;  /* 0x000000ffffb67224 */ /* 0x000fe200078e0002 */
[----:B------:R-:W5:Y:S01]  /*78a0*/  LDSM.16.M88.4 R48, [R225+0x8c00] ;  /* 0x008c0000e130783b */ /* 0x000f620000000200 */
[----:B------:R-:W-:Y:S01]  /*78b0*/  HMMA.16816.F32.BF16 R220, R16, R36, R188 ;  /* 0x0000002410dc723c */ /* 0x000fe200000418bc */
[----:B------:R-:W-:Y:S02]  /*78c0*/  IMAD.MOV.U32 R183, RZ, RZ, R0 ;  /* 0x000000ffffb77224 */ /* 0x000fe400078e0000 */
[----:B------:R-:W-:-:S03]  /*78d0*/  IMAD.U32 R0, RZ, RZ, UR17 ;  /* 0x00000011ff007e24 */ /* 0x000fc6000f8e00ff */
[----:B------:R-:W-:Y:S01]  /*78e0*/  HMMA.16816.F32.BF16 R212, R16, R32, R176 ;  /* 0x0000002010d4723c */ /* 0x000fe200000418b0 */
[----:B------:R-:W-:-:S04]  /*78f0*/  IMAD R0, R0, 0x40, R107 ;  /* 0x0000004000007824 */ /* 0x000fc800078e026b */
[C---:B------:R-:W-:Y:S01]  /*7900*/  VIADD R2, R0.reuse, 0x1 ;  /* 0x0000000100027836 */ /* 0x040fe20000000000 */
[----:B------:R-:W-:Y:S01]  /*7910*/  HMMA.16816.F32.BF16 R56, R8, R42, R56 ;  /* 0x0000002a0838723c */ /* 0x000fe20000041838 */
[C---:B------:R-:W-:Y:S01]  /*7920*/  ISETP.GE.AND P5, PT, R0.reuse, R238, PT ;  /* 0x000000ee0000720c */ /* 0x040fe20003fa6270 */
[C---:B------:R-:W-:Y:S01]  /*7930*/  VIADD R3, R0.reuse, 0x8 ;  /* 0x0000000800037836 */ /* 0x040fe20000000000 */
[CC--:B------:R-:W-:Y:S02]  /*7940*/  ISETP.GE.AND P6, PT, R0.reuse, R236.reuse, PT ;  /* 0x000000ec0000720c */ /* 0x0c0fe40003fc6270 */
[----:B------:R-:W-:Y:S01]  /*7950*/  ISETP.GE.AND P1, PT, R0, R235, PT ;  /* 0x000000eb0000720c */ /* 0x000fe20003f26270 */
[----:B-1----:R-:W-:Y:S01]  /*7960*/  HMMA.16816.F32.BF16 R196, R16, R60, R108 ;  /* 0x0000003c10c4723c */ /* 0x002fe2000004186c */
[----:B------:R-:W-:Y:S02]  /*7970*/  ISETP.GE.AND P0, PT, R2, R236, PT ;  /* 0x000000ec0200720c */ /* 0x000fe40003f06270 */
[----:B------:R-:W-:-:S02]  /*7980*/  ISETP.LT.OR P5, PT, R0, R234, P5 ;  /* 0x000000ea0000720c */ /* 0x000fc40002fa1670 */
[CC--:B------:R-:W-:Y:S01]  /*7990*/  ISETP.LT.OR P6, PT, R0.reuse, R232.reuse, P6 ;  /* 0x000000e80000720c */ /* 0x0c0fe200037c1670 */
[----:B------:R-:W-:Y:S01]  /*79a0*/  HMMA.16816.F32.BF16 R188, R16, R62, R64 ;  /* 0x0000003e10bc723c */ /* 0x000fe20000041840 */
[----:B------:R-:W-:Y:S01]  /*79b0*/  LDSM.16.M88.4 R16, [R229+0x4000] ;  /* 0x00400000e510783b */ /* 0x000fe20000000200 */
[----:B------:R-:W-:Y:S02]  /*79c0*/  ISETP.LT.OR P1, PT, R0, R231, P1 ;  /* 0x000000e70000720c */ /* 0x000fe40000f21670 */
[----:B------:R-:W-:Y:S02]  /*79d0*/  ISETP.LT.OR P0, PT, R2, R232, P0 ;  /* 0x000000e80200720c */ /* 0x000fe40000701670 */
[C---:B------:R-:W-:Y:S06]  /*79e0*/  HMMA.16816.F32.BF16 R176, R8.reuse, R32, R200 ;  /* 0x0000002008b0723c */ /* 0x040fec00000418c8 */
[C---:B------:R-:W-:Y:S01]  /*79f0*/  HMMA.16816.F32.BF16 R40, R8.reuse, R34, R204 ;  /* 0x000000220828723c */ /* 0x040fe200000418cc */
[----:B------:R-:W1:Y:S05]  /*7a00*/  LDSM.16.M88.4 R32, [R227+0x8000] ;  /* 0x00800000e320783b */ /* 0x000e6a0000000200 */
[C---:B------:R-:W-:Y:S06]  /*7a10*/  HMMA.16816.F32.BF16 R64, R8.reuse, R36, R184 ;  /* 0x000000240840723c */ /* 0x040fec00000418b8 */
[C---:B------:R-:W-:Y:S06]  /*7a20*/  HMMA.16816.F32.BF16 R108, R8.reuse, R38, R192 ;  /* 0x00000026086c723c */ /* 0x040fec00000418c0 */
[C---:B------:R-:W-:Y:S06]  /*7a30*/  HMMA.16816.F32.BF16 R184, R8.reuse, R60, R180 ;  /* 0x0000003c08b8723c */ /* 0x040fec00000418b4 */
[----:B------:R-:W-:Y:S06]  /*7a40*/  HMMA.16816.F32.BF16 R248, R8, R62, R248 ;  /* 0x0000003e08f8723c */ /* 0x000fec00000418f8 */
[-C--:B--2---:R-:W-:Y:S06]  /*7a50*/  HMMA.16816.F32.BF16 R8, R4, R44.reuse, R244 ;  /* 0x0000002c0408723c */ /* 0x084fec00000418f4 */
[----:B---3--:R-:W-:Y:S06]  /*7a60*/  HMMA.16816.F32.BF16 R36, R20, R44, R52 ;  /* 0x0000002c1424723c */ /* 0x008fec0000041834 */
        /* <DEDUP_REMOVED lines=8> */
[----:B------:R-:W2:Y:S05]  /*7af0*/  LDSM.16.M88.4 R4, [R227+0x8400] ;  /* 0x00840000e304783b */ /* 0x000eaa0000000200 */
[----:B------:R-:W-:Y:S06]  /*7b00*/  HMMA.16816.F32.BF16 R188, R20, R26, R40 ;  /* 0x0000001a14bc723c */ /* 0x000fec0000041828 */
[-C--:B-1----:R-:W-:Y:S06]  /*7b10*/  HMMA.16816.F32.BF16 R40, R16, R32.reuse, R8 ;  /* 0x000000201028723c */ /* 0x082fec0000041808 */
[C---:B------:R-:W-:Y:S06]  /*7b20*/  HMMA.16816.F32.BF16 R8, R12.reuse, R32, R36 ;  /* 0x000000200c08723c */ /* 0x040fec0000041824 */
[-C--:B------:R-:W-:Y:S06]  /*7b30*/  HMMA.16816.F32.BF16 R44, R12, R34.reuse, R44 ;  /* 0x000000220c2c723c */ /* 0x080fec000004182c */
[----:B------:R-:W-:Y:S06]  /*7b40*/  HMMA.16816.F32.BF16 R32, R16, R34, R60 ;  /* 0x000000221020723c */ /* 0x000fec000004183c */
[----:B------:R-:W-:Y:S01]  /*7b50*/  HMMA.16816.F32.BF16 R52, R20, R28, R64 ;  /* 0x0000001c1434723c */ /* 0x000fe20000041840 */
[----:B------:R-:W-:-:S02]  /*7b60*/  FSEL R56, R40, -INF , !P5 ;  /* 0xff80000028387808 */ /* 0x000fc40006800000 */
[----:B------:R-:W-:-:S03]  /*7b70*/  ISETP.GE.AND P5, PT, R0, R237, PT ;  /* 0x000000ed0000720c */ /* 0x000fc60003fa6270 */
[----:B------:R-:W-:Y:S01]  /*7b80*/  FSEL R101, R10, -INF , !P1 ;  /* 0xff8000000a657808 */ /* 0x000fe20004800000 */
[----:B------:R-:W-:Y:S01]  /*7b90*/  HMMA.16816.F32.BF16 R108, R20, R30, R108 ;  /* 0x0000001e146c723c */ /* 0x000fe2000004186c */
[----:B------:R-:W-:Y:S02]  /*7ba0*/  FSEL R65, R8, -INF , !P6 ;  /* 0xff80000008417808 */ /* 0x000fe40007000000 */
[----:B------:R-:W-:Y:S02]  /*7bb0*/  FSEL R106, R9, -INF , !P0 ;  /* 0xff800000096a7808 */ /* 0x000fe40004000000 */
[C---:B------:R-:W-:Y:S01]  /*7bc0*/  ISETP.GE.AND P6, PT, R2.reuse, R238, PT ;  /* 0x000000ee0200720c */ /* 0x040fe20003fc6270 */
[----:B--2---:R-:W-:Y:S01]  /*7bd0*/  HMMA.16816.F32.BF16 R28, R16, R4, R180 ;  /* 0x00000004101c723c */ /* 0x004fe200000418b4 */
[C---:B------:R-:W-:Y:S02]  /*7be0*/  ISETP.GE.AND P1, PT, R2.reuse, R237, PT ;  /* 0x000000ed0200720c */ /* 0x040fe40003f26270 */
[----:B------:R-:W-:-:S02]  /*7bf0*/  ISETP.GE.AND P0, PT, R2, R235, PT ;  /* 0x000000eb0200720c */ /* 0x000fc40003f06270 */
[C---:B------:R-:W-:Y:S01]  /*7c00*/  ISETP.LT.OR P6, PT, R2.reuse, R234, P6 ;  /* 0x000000ea0200720c */ /* 0x040fe200037c1670 */
[C---:B------:R-:W-:Y:S01]  /*7c10*/  HMMA.16816.F32.BF16 R184, R20.reuse, R48, R184 ;  /* 0x0000003014b8723c */ /* 0x040fe200000418b8 */
[C---:B------:R-:W-:Y:S02]  /*7c20*/  ISETP.LT.OR P1, PT, R2.reuse, R233, P1 ;  /* 0x000000e90200720c */ /* 0x040fe40000f21670 */
[----:B------:R-:W-:Y:S01]  /*7c30*/  ISETP.LT.OR P0, PT, R2, R231, P0 ;  /* 0x000000e70200720c */ /* 0x000fe20000701670 */
[C---:B------:R-:W-:Y:S01]  /*7c40*/  VIADD R2, R0.reuse, 0x9 ;  /* 0x0000000900027836 */ /* 0x040fe20000000000 */
[----:B------:R-:W-:Y:S01]  /*7c50*/  ISETP.LT.OR P5, PT, R0, R233, P5 ;  /* 0x000000e90000720c */ /* 0x000fe20002fa1670 */
[----:B------:R-:W-:Y:S01]  /*7c60*/  HMMA.16816.F32.BF16 R176, R20, R24, R176 ;  /* 0x0000001814b0723c */ /* 0x000fe200000418b0 */
[----:B------:R-:W-:Y:S02]  /*7c70*/  FSEL R66, R11, -INF , !P0 ;  /* 0xff8000000b427808 */ /* 0x000fe40004000000 */
[----:B------:R-:W-:Y:S01]  /*7c80*/  FSEL R59, R42, -INF , !P5 ;  /* 0xff8000002a3b7808 */ /* 0x000fe20006800000 */
[----:B------:R-:W1:Y:S01]  /*7c90*/  LDSM.16.M88.4 R8, [R227+0x8800] ;  /* 0x00880000e308783b */ /* 0x000e620000000200 */
[----:B------:R-:W-:Y:S01]  /*7ca0*/  ISETP.GE.AND P5, PT, R3, R238, PT ;  /* 0x000000ee0300720c */ /* 0x000fe20003fa6270 */
[----:B------:R-:W-:Y:S01]  /*7cb0*/  HMMA.16816.F32.BF16 R24, R12, R4, R52 ;  /* 0x000000040c18723c */ /* 0x000fe20000041834 */
[----:B------:R-:W-:-:S02]  /*7cc0*/  ISETP.GE.AND P0, PT, R2, R236, PT ;  /* 0x000000ec0200720c */ /* 0x000fc40003f06270 */
[----:B------:R-:W-:Y:S02]  /*7cd0*/  ISETP.LT.OR P5, PT, R3, R234, P5 ;  /* 0x000000ea0300720c */ /* 0x000fe40002fa1670 */
[----:B------:R-:W-:Y:S01]  /*7ce0*/  ISETP.LT.OR P0, PT, R2, R232, P0 ;  /* 0x000000e80200720c */ /* 0x000fe20000701670 */
[-C--:B------:R-:W-:Y:S01]  /*7cf0*/  HMMA.16816.F32.BF16 R52, R16, R6.reuse, R216 ;  /* 0x000000061034723c */ /* 0x080fe200000418d8 */
[----:B------:R-:W-:Y:S02]  /*7d00*/  FSEL R49, R41, -INF , !P6 ;  /* 0xff80000029317808 */ /* 0x000fe40007000000 */
[----:B------:R-:W-:Y:S02]  /*7d10*/  FSEL R61, R43, -INF , !P1 ;  /* 0xff8000002b3d7808 */ /* 0x000fe40004800000 */
[----:B------:R-:W-:Y:S01]  /*7d20*/  FSEL R57, R32, -INF , !P5 ;  /* 0xff80000020397808 */ /* 0x000fe20006800000 */
[----:B------:R-:W-:Y:S01]  /*7d30*/  HMMA.16816.F32.BF16 R40, R12, R6, R108 ;  /* 0x000000060c28723c */ /* 0x000fe2000004186c */
[C---:B------:R-:W-:Y:S01]  /*7d40*/  ISETP.GE.AND P6, PT, R3.reuse, R236, PT ;  /* 0x000000ec0300720c */ /* 0x040fe20003fc6270 */
[----:B------:R-:W2:Y:S01]  /*7d50*/  LDSM.16.M88.4 R4, [R227+0x8c00] ;  /* 0x008c0000e304783b */ /* 0x000ea20000000200 */
[----:B------:R-:W-:Y:S01]  /*7d60*/  ISETP.GE.AND P1, PT, R3, R235, PT ;  /* 0x000000eb0300720c */ /* 0x000fe20003f26270 */
[----:B------:R-:W-:-:S04]  /*7d70*/  DEPBAR.LE SB0, 0x0 ;  /* 0x000080000000791a */ /* 0x000fc80000000000 */
[----:B------:R-:W-:Y:S01]  /*7d80*/  BAR.SYNC.DEFER_BLOCKING 0x0 ;  /* 0x0000000000007b1d */ /* 0x000fe20000010000 */
[----:B------:R-:W-:Y:S01]  /*7d90*/  ISETP.GE.AND P5, PT, R3, R237, PT ;  /* 0x000000ed0300720c */ /* 0x000fe20003fa6270 */
[----:B------:R-:W-:Y:S01]  /*7da0*/  HMMA.16816.F32.BF16 R20, R20, R50, R248 ;  /* 0x000000321414723c */ /* 0x000fe200000418f8 */
[----:B------:R-:W-:Y:S02]  /*7db0*/  FSEL R62, R45, -INF , !P0 ;  /* 0xff8000002d3e7808 */ /* 0x000fe40004000000 */
[----:B------:R-:W-:Y:S02]  /*7dc0*/  ISETP.GE.AND P0, PT, R2, R235, PT ;  /* 0x000000eb0200720c */ /* 0x000fe40003f06270 */
[C---:B------:R-:W-:Y:S02]  /*7dd0*/  ISETP.LT.OR P6, PT, R3.reuse, R232, P6 ;  /* 0x000000e80300720c */ /* 0x040fe400037c1670 */
[C---:B------:R-:W-:Y:S02]  /*7de0*/  ISETP.LT.OR P1, PT, R3.reuse, R231, P1 ;  /* 0x000000e70300720c */ /* 0x040fe40000f21670 */
[----:B------:R-:W-:Y:S01]  /*7df0*/  ISETP.LT.OR P5, PT, R3, R233, P5 ;  /* 0x000000e90300720c */ /* 0x000fe20002fa1670 */
[----:B------:R-:W-:Y:S01]  /*7e00*/  VIADD R3, R0, 0x10 ;  /* 0x0000001000037836 */ /* 0x000fe20000000000 */
[----:B------:R-:W-:-:S02]  /*7e10*/  ISETP.LT.OR P0, PT, R2, R231, P0 ;  /* 0x000000e70200720c */ /* 0x000fc40000701670 */
[----:B------:R-:W-:Y:S02]  /*7e20*/  FSEL R63, R44, -INF , !P6 ;  /* 0xff8000002c3f7808 */ /* 0x000fe40007000000 */
[----:B------:R-:W-:Y:S01]  /*7e30*/  FSEL R64, R46, -INF , !P1 ;  /* 0xff8000002e407808 */ /* 0x000fe20004800000 */
[----:B-1----:R-:W-:Y:S01]  /*7e40*/  HMMA.16816.F32.BF16 R36, R16, R8, R212 ;  /* 0x000000081024723c */ /* 0x002fe200000418d4 */
[CC--:B------:R-:W-:Y:S02]  /*7e50*/  ISETP.GE.AND P6, PT, R2.reuse, R238.reuse, PT ;  /* 0x000000ee0200720c */ /* 0x0c0fe40003fc6270 */
[----:B------:R-:W-:Y:S02]  /*7e60*/  ISETP.GE.AND P1, PT, R2, R237, PT ;  /* 0x000000ed0200720c */ /* 0x000fe40003f26270 */
[----:B------:R-:W-:Y:S02]  /*7e70*/  FSEL R60, R47, -INF , !P0 ;  /* 0xff8000002f3c7808 */ /* 0x000fe40004000000 */
[----:B------:R-:W-:-:S02]  /*7e80*/  ISETP.GE.AND P0, PT, R3, R238, PT ;  /* 0x000000ee0300720c */ /* 0x000fc40003f06270 */
[CC--:B------:R-:W-:Y:S02]  /*7e90*/  ISETP.LT.OR P6, PT, R2.reuse, R234.reuse, P6 ;  /* 0x000000ea0200720c */ /* 0x0c0fe400037c1670 */
[----:B------:R-:W-:Y:S01]  /*7ea0*/  ISETP.LT.OR P1, PT, R2, R233, P1 ;  /* 0x000000e90200720c */ /* 0x000fe20000f21670 */
[----:B------:R-:W-:Y:S01]  /*7eb0*/  VIADD R2, R0, 0x11 ;  /* 0x0000001100027836 */ /* 0x000fe20000000000 */
[----:B------:R-:W-:Y:S02]  /*7ec0*/  ISETP.LT.OR P0, PT, R3, R234, P0 ;  /* 0x000000ea0300720c */ /* 0x000fe40000701670 */
[----:B------:R-:W-:Y:S02]  /*7ed0*/  FSEL R58, R34, -INF , !P5 ;  /* 0xff800000223a7808 */ /* 0x000fe40006800000 */
[----:B------:R-:W-:Y:S02]  /*7ee0*/  FSEL R48, R33, -INF , !P6 ;  /* 0xff80000021307808 */ /* 0x000fe40007000000 */
[----:B------:R-:W-:-:S02]  /*7ef0*/  FSEL R47, R28, -INF , !P0 ;  /* 0xff8000001c2f7808 */ /* 0x000fc40004000000 */
[C---:B------:R-:W-:Y:S02]  /*7f00*/  ISETP.GE.AND P6, PT, R3.reuse, R237, PT ;  /* 0x000000ed0300720c */ /* 0x040fe40003fc6270 */
[C---:B------:R-:W-:Y:S02]  /*7f10*/  ISETP.GE.AND P5, PT, R3.reuse, R236, PT ;  /* 0x000000ec0300720c */ /* 0x040fe40003fa6270 */
[C---:B------:R-:W-:Y:S02]  /*7f20*/  ISETP.GE.AND P0, PT, R2.reuse, R238, PT ;  /* 0x000000ee0200720c */ /* 0x040fe40003f06270 */
[C---:B------:R-:W-:Y:S02]  /*7f30*/  ISETP.LT.OR P6, PT, R3.reuse, R233, P6 ;  /* 0x000000e90300720c */ /* 0x040fe400037c1670 */
[----:B------:R-:W-:Y:S02]  /*7f40*/  ISETP.LT.OR P5, PT, R3, R232, P5 ;  /* 0x000000e80300720c */ /* 0x000fe40002fa1670 */
[----:B------:R-:W-:-:S02]  /*7f50*/  ISETP.LT.OR P0, PT, R2, R234, P0 ;  /* 0x000000ea0200720c */ /* 0x000fc40000701670 */
[----:B------:R-:W-:Y:S02]  /*7f60*/  FSEL R67, R35, -INF , !P1 ;  /* 0xff80000023437808 */ /* 0x000fe40004800000 */
[----:B------:R-:W-:Y:S01]  /*7f70*/  ISETP.GE.AND P1, PT, R3, R235, PT ;  /* 0x000000eb0300720c */ /* 0x000fe20003f26270 */
[----:B------:R-:W-:Y:S01]  /*7f80*/  HMMA.16816.F32.BF16 R32, R12, R8, R176 ;  /* 0x000000080c20723c */ /* 0x000fe200000418b0 */
[----:B------:R-:W-:Y:S02]  /*7f90*/  FSEL R100, R30, -INF , !P6 ;  /* 0xff8000001e647808 */ /* 0x000fe40007000000 */
[----:B------:R-:W-:Y:S02]  /*7fa0*/  FSEL R107, R24, -INF , !P5 ;  /* 0xff800000186b7808 */ /* 0x000fe40006800000 */
[----:B------:R-:W-:Y:S02]  /*7fb0*/  FSEL R46, R29, -INF , !P0 ;  /* 0xff8000001d2e7808 */ /* 0x000fe40004000000 */
[----:B------:R-:W-:-:S02]  /*7fc0*/  ISETP.GE.AND P6, PT, R2, R237, PT ;  /* 0x000000ed0200720c */ /* 0x000fc40003fc6270 */
[C---:B------:R-:W-:Y:S02]  /*7fd0*/  ISETP.GE.AND P5, PT, R2.reuse, R236, PT ;  /* 0x000000ec0200720c */ /* 0x040fe40003fa6270 */
[----:B------:R-:W-:Y:S02]  /*7fe0*/  ISETP.GE.AND P0, PT, R2, R235, PT ;  /* 0x000000eb0200720c */ /* 0x000fe40003f06270 */
[----:B------:R-:W-:Y:S01]  /*7ff0*/  ISETP.LT.OR P1, PT, R3, R231, P1 ;  /* 0x000000e70300720c */ /* 0x000fe20000f21670 */
[----:B------:R-:W-:Y:S01]  /*8000*/  VIADD R3, R0, 0x18 ;  /* 0x0000001800037836 */ /* 0x000fe20000000000 */
[C---:B------:R-:W-:Y:S02]  /*8010*/  ISETP.LT.OR P6, PT, R2.reuse, R233, P6 ;  /* 0x000000e90200720c */ /* 0x040fe400037c1670 */
[C---:B------:R-:W-:Y:S02]  /*8020*/  ISETP.LT.OR P5, PT, R2.reuse, R232, P5 ;  /* 0x000000e80200720c */ /* 0x040fe40002fa1670 */
[----:B------:R-:W-:Y:S01]  /*8030*/  ISETP.LT.OR P0, PT, R2, R231, P0 ;  /* 0x000000e70200720c */ /* 0x000fe20000701670 */
[----:B------:R-:W-:Y:S01]  /*8040*/  VIADD R2, R0, 0x19 ;  /* 0x0000001900027836 */ /* 0x000fe20000000000 */
[----:B------:R-:W-:-:S02]  /*8050*/  FSEL R108, R25, -INF , !P5 ;  /* 0xff800000196c7808 */ /* 0x000fc40006800000 */
[----:B------:R-:W-:Y:S02]  /*8060*/  FSEL R111, R27, -INF , !P0 ;  /* 0xff8000001b6f7808 */ /* 0x000fe40004000000 */
[----:B------:R-:W-:Y:S02]  /*8070*/  ISETP.GE.AND P5, PT, R3, R238, PT ;  /* 0x000000ee0300720c */ /* 0x000fe40003fa6270 */
[----:B------:R-:W-:Y:S02]  /*8080*/  ISETP.GE.AND P0, PT, R2, R236, PT ;  /* 0x000000ec0200720c */ /* 0x000fe40003f06270 */
[----:B------:R-:W-:Y:S02]  /*8090*/  FSEL R178, R31, -INF , !P6 ;  /* 0xff8000001fb27808 */ /* 0x000fe40007000000 */
[----:B------:R-:W-:Y:S01]  /*80a0*/  FSEL R110, R26, -INF , !P1 ;  /* 0xff8000001a6e7808 */ /* 0x000fe20004800000 */
[----:B--2---:R-:W-:Y:S01]  /*80b0*/  HMMA.16816.F32.BF16 R28, R12, R4, R184 ;  /* 0x000000040c1c723c */ /* 0x004fe200000418b8 */
[----:B------:R-:W-:-:S02]  /*80c0*/  ISETP.LT.OR P5, PT, R3, R234, P5 ;  /* 0x000000ea0300720c */ /* 0x000fc40002fa1670 */
[C---:B------:R-:W-:Y:S02]  /*80d0*/  ISETP.GE.AND P6, PT, R3.reuse, R236, PT ;  /* 0x000000ec0300720c */ /* 0x040fe40003fc6270 */
[C---:B------:R-:W-:Y:S01]  /*80e0*/  ISETP.GE.AND P1, PT, R3.reuse, R235, PT ;  /* 0x000000eb0300720c */ /* 0x040fe20003f26270 */
[-C--:B------:R-:W-:Y:S01]  /*80f0*/  HMMA.16816.F32.BF16 R24, R12, R10.reuse, R188 ;  /* 0x0000000a0c18723c */ /* 0x080fe200000418bc */
[-C--:B------:R-:W-:Y:S02]  /*8100*/  ISETP.LT.OR P0, PT, R2, R232.reuse, P0 ;  /* 0x000000e80200720c */ /* 0x080fe40000701670 */
[----:B------:R-:W-:Y:S02]  /*8110*/  FSEL R45, R52, -INF , !P5 ;  /* 0xff800000342d7808 */ /* 0x000fe40006800000 */
[C---:B------:R-:W-:Y:S01]  /*8120*/  ISETP.LT.OR P6, PT, R3.reuse, R232, P6 ;  /* 0x000000e80300720c */ /* 0x040fe200037c1670 */
[----:B------:R-:W-:Y:S01]  /*8130*/  HMMA.16816.F32.BF16 R8, R16, R10, R208 ;  /* 0x0000000a1008723c */ /* 0x000fe200000418d0 */
[----:B------:R-:W-:-:S02]  /*8140*/  ISETP.GE.AND P5, PT, R3, R237, PT ;  /* 0x000000ed0300720c */ /* 0x000fc40003fa6270 */
[----:B------:R-:W-:Y:S02]  /*8150*/  ISETP.LT.OR P1, PT, R3, R231, P1 ;  /* 0x000000e70300720c */ /* 0x000fe40000f21670 */
[----:B------:R-:W-:Y:S01]  /*8160*/  FSEL R109, R41, -INF , !P0 ;  /* 0xff800000296d7808 */ /* 0x000fe20004000000 */
[----:B------:R-:W-:Y:S01]  /*8170*/  HMMA.16816.F32.BF16 R12, R12, R6, R20 ;  /* 0x000000060c0c723c */ /* 0x000fe20000041814 */
[----:B------:R-:W-:Y:S02]  /*8180*/  ISETP.GE.AND P0, PT, R2, R235, PT ;  /* 0x000000eb0200720c */ /* 0x000fe40003f06270 */
[----:B------:R-:W-:Y:S02]  /*8190*/  FSEL R52, R40, -INF , !P6 ;  /* 0xff80000028347808 */ /* 0x000fe40007000000 */
[----:B------:R-:W-:Y:S02]  /*81a0*/  FSEL R177, R42, -INF , !P1 ;  /* 0xff8000002ab17808 */ /* 0x000fe40004800000 */
[----:B------:R-:W-:Y:S01]  /*81b0*/  ISETP.LT.OR P5, PT, R3, R233, P5 ;  /* 0x000000e90300720c */ /* 0x000fe20002fa1670 */
[----:B------:R-:W-:Y:S01]  /*81c0*/  VIADD R3, R0, 0x20 ;  /* 0x0000002000037836 */ /* 0x000fe20000000000 */
[----:B------:R-:W-:-:S02]  /*81d0*/  ISETP.GE.AND P6, PT, R2, R238, PT ;  /* 0x000000ee0200720c */ /* 0x000fc40003fc6270 */
[C---:B------:R-:W-:Y:S02]  /*81e0*/  ISETP.GE.AND P1, PT, R2.reuse, R237, PT ;  /* 0x000000ed0200720c */ /* 0x040fe40003f26270 */
[C---:B------:R-:W-:Y:S02]  /*81f0*/  ISETP.LT.OR P0, PT, R2.reuse, R231, P0 ;  /* 0x000000e70200720c */ /* 0x040fe40000701670 */
[C---:B------:R-:W-:Y:S02]  /*8200*/  ISETP.LT.OR P6, PT, R2.reuse, R234, P6 ;  /* 0x000000ea0200720c */ /* 0x040fe400037c1670 */
[----:B------:R-:W-:Y:S01]  /*8210*/  ISETP.LT.OR P1, PT, R2, R233, P1 ;  /* 0x000000e90200720c */ /* 0x000fe20000f21670 */
[----:B------:R-:W-:Y:S01]  /*8220*/  VIADD R2, R0, 0x21 ;  /* 0x0000002100027836 */ /* 0x000fe20000000000 */
[----:B------:R-:W-:Y:S02]  /*8230*/  FSEL R176, R43, -INF , !P0 ;  /* 0xff8000002bb07808 */ /* 0x000fe40004000000 */
[----:B------:R-:W-:Y:S01]  /*8240*/  ISETP.GE.AND P0, PT, R3, R238, PT ;  /* 0x000000ee0300720c */ /* 0x000fe20003f06270 */
[----:B------:R-:W-:Y:S01]  /*8250*/  HMMA.16816.F32.BF16 R40, R16, R4, R196 ;  /* 0x000000041028723c */ /* 0x000fe200000418c4 */
[----:B------:R-:W-:-:S02]  /*8260*/  FSEL R55, R55, -INF , !P1 ;  /* 0xff80000037377808 */ /* 0x000fc40004800000 */
[C---:B------:R-:W-:Y:S02]  /*8270*/  ISETP.LT.OR P1, PT, R3.reuse, R234, P0 ;  /* 0x000000ea0300720c */ /* 0x040fe40000721670 */
[----:B------:R-:W-:Y:S01]  /*8280*/  ISETP.GE.AND P0, PT, R2, R238, PT ;  /* 0x000000ee0200720c */ /* 0x000fe20003f06270 */
[----:B------:R-:W-:Y:S01]  /*8290*/  HMMA.16816.F32.BF16 R16, R16, R6, R192 ;  /* 0x000000061010723c */ /* 0x000fe200000418c0 */
[----:B------:R-:W-:Y:S02]  /*82a0*/  FSEL R54, R54, -INF , !P5 ;  /* 0xff80000036367808 */ /* 0x000fe40006800000 */
[----:B------:R-:W-:Y:S02]  /*82b0*/  ISETP.GE.AND P5, PT, R3, R236, PT ;  /* 0x000000ec0300720c */ /* 0x000fe40003fa6270 */
[----:B------:R-:W-:Y:S02]  /*82c0*/  ISETP.LT.OR P0, PT, R2, R234, P0 ;  /* 0x000000ea0200720c */ /* 0x000fe40000701670 */
[----:B------:R-:W-:-:S02]  /*82d0*/  FSEL R44, R53, -INF , !P6 ;  /* 0xff800000352c7808 */ /* 0x000fc40007000000 */
[----:B------:R-:W-:Y:S02]  /*82e0*/  FSEL R181, R36, -INF , !P1 ;  /* 0xff80000024b57808 */ /* 0x000fe40004800000 */
[C---:B------:R-:W-:Y:S02]  /*82f0*/  ISETP.GE.AND P6, PT, R3.reuse, R237, PT ;  /* 0x000000ed0300720c */ /* 0x040fe40003fc6270 */
[CC--:B------:R-:W-:Y:S02]  /*8300*/  ISETP.GE.AND P1, PT, R3.reuse, R235.reuse, PT ;  /* 0x000000eb0300720c */ /* 0x0c0fe40003f26270 */
[----:B------:R-:W-:Y:S02]  /*8310*/  ISETP.LT.OR P5, PT, R3, R232, P5 ;  /* 0x000000e80300720c */ /* 0x000fe40002fa1670 */
[----:B------:R-:W-:Y:S02]  /*8320*/  FSEL R183, R37, -INF , !P0 ;  /* 0xff80000025b77808 */ /* 0x000fe40004000000 */
[----:B------:R-:W-:-:S02]  /*8330*/  ISETP.GE.AND P0, PT, R2, R235, PT ;  /* 0x000000eb0200720c */ /* 0x000fc40003f06270 */
[C---:B------:R-:W-:Y:S02]  /*8340*/  ISETP.LT.OR P6, PT, R3.reuse, R233, P6 ;  /* 0x000000e90300720c */ /* 0x040fe400037c1670 */
[----:B------:R-:W-:Y:S02]  /*8350*/  FSEL R188, R32, -INF , !P5 ;  /* 0xff80000020bc7808 */ /* 0x000fe40006800000 */
[-C--:B------:R-:W-:Y:S01]  /*8360*/  ISETP.LT.OR P1, PT, R3, R231.reuse, P1 ;  /* 0x000000e70300720c */ /* 0x080fe20000f21670 */
[----:B------:R-:W-:Y:S01]  /*8370*/  VIADD R3, R0, 0x28 ;  /* 0x0000002800037836 */ /* 0x000fe20000000000 */
[C---:B------:R-:W-:Y:S02]  /*8380*/  ISETP.GE.AND P5, PT, R2.reuse, R236, PT ;  /* 0x000000ec0200720c */ /* 0x040fe40003fa6270 */
[----:B------:R-:W-:Y:S02]  /*8390*/  ISETP.LT.OR P0, PT, R2, R231, P0 ;  /* 0x000000e70200720c */ /* 0x000fe40000701670 */
[----:B------:R-:W-:-:S02]  /*83a0*/  FSEL R204, R38, -INF , !P6 ;  /* 0xff80000026cc7808 */ /* 0x000fc40007000000 */
[C---:B------:R-:W-:Y:S02]  /*83b0*/  ISETP.GE.AND P6, PT, R2.reuse, R237, PT ;  /* 0x000000ed0200720c */ /* 0x040fe40003fc6270 */
[----:B------:R-:W-:Y:S02]  /*83c0*/  ISETP.LT.OR P5, PT, R2, R232, P5 ;  /* 0x000000e80200720c */ /* 0x000fe40002fa1670 */
[----:B------:R-:W-:Y:S02]  /*83d0*/  FSEL R184, R34, -INF , !P1 ;  /* 0xff80000022b87808 */ /* 0x000fe40004800000 */
[----:B------:R-:W-:Y:S02]  /*83e0*/  ISETP.GE.AND P1, PT, R3, R238, PT ;  /* 0x000000ee0300720c */ /* 0x000fe40003f26270 */
[----:B------:R-:W-:Y:S02]  /*83f0*/  FSEL R186, R35, -INF , !P0 ;  /* 0xff80000023ba7808 */ /* 0x000fe40004000000 */
[----:B------:R-:W-:-:S02]  /*8400*/  ISETP.GE.AND P0, PT, R3, R235, PT ;  /* 0x000000eb0300720c */ /* 0x000fc40003f06270 */
[----:B------:R-:W-:Y:S01]  /*8410*/  ISETP.LT.OR P6, PT, R2, R233, P6 ;  /* 0x000000e90200720c */ /* 0x000fe200037c1670 */
[----:B------:R-:W-:Y:S01]  /*8420*/  VIADD R2, R0, 0x29 ;  /* 0x0000002900027836 */ /* 0x000fe20000000000 */
[----:B------:R-:W-:Y:S02]  /*8430*/  FSEL R179, R33, -INF , !P5 ;  /* 0xff80000021b37808 */ /* 0x000fe40006800000 */
[C---:B------:R-:W-:Y:S02]  /*8440*/  ISETP.LT.OR P5, PT, R3.reuse, R234, P1 ;  /* 0x000000ea0300720c */ /* 0x040fe40000fa1670 */
[----:B------:R-:W-:Y:S02]  /*8450*/  ISETP.LT.OR P0, PT, R3, R231, P0 ;  /* 0x000000e70300720c */ /* 0x000fe40000701670 */
[----:B------:R-:W-:Y:S02]  /*8460*/  FSEL R201, R39, -INF , !P6 ;  /* 0xff80000027c97808 */ /* 0x000fe40007000000 */
[----:B------:R-:W-:-:S02]  /*8470*/  FSEL R196, R8, -INF , !P5 ;  /* 0xff80000008c47808 */ /* 0x000fc40006800000 */
[CC--:B------:R-:W-:Y:S02]  /*8480*/  ISETP.GE.AND P6, PT, R3.reuse, R236.reuse, PT ;  /* 0x000000ec0300720c */ /* 0x0c0fe40003fc6270 */
[----:B------:R-:W-:Y:S02]  /*8490*/  ISETP.GE.AND P1, PT, R2, R236, PT ;  /* 0x000000ec0200720c */ /* 0x000fe40003f26270 */
[C---:B------:R-:W-:Y:S02]  /*84a0*/  ISETP.GE.AND P5, PT, R3.reuse, R237, PT ;  /* 0x000000ed0300720c */ /* 0x040fe40003fa6270 */
[----:B------:R-:W-:Y:S02]  /*84b0*/  FSEL R187, R26, -INF , !P0 ;  /* 0xff8000001abb7808 */ /* 0x000fe40004000000 */
[----:B------:R-:W-:Y:S02]  /*84c0*/  ISETP.GE.AND P0, PT, R2, R235, PT ;  /* 0x000000eb0200720c */ /* 0x000fe40003f06270 */
[----:B------:R-:W-:-:S02]  /*84d0*/  ISETP.LT.OR P6, PT, R3, R232, P6 ;  /* 0x000000e80300720c */ /* 0x000fc400037c1670 */
[----:B------:R-:W-:Y:S02]  /*84e0*/  ISETP.LT.OR P1, PT, R2, R232, P1 ;  /* 0x000000e80200720c */ /* 0x000fe40000f21670 */
[----:B------:R-:W-:Y:S01]  /*84f0*/  ISETP.LT.OR P5, PT, R3, R233, P5 ;  /* 0x000000e90300720c */ /* 0x000fe20002fa1670 */
[----:B------:R-:W-:Y:S01]  /*8500*/  VIADD R3, R0, 0x30 ;  /* 0x0000003000037836 */ /* 0x000fe20000000000 */
[----:B------:R-:W-:Y:S02]  /*8510*/  ISETP.LT.OR P0, PT, R2, R231, P0 ;  /* 0x000000e70200720c */ /* 0x000fe40000701670 */
[----:B------:R-:W-:Y:S02]  /*8520*/  FSEL R180, R24, -INF , !P6 ;  /* 0xff80000018b47808 */ /* 0x000fe40007000000 */
[----:B------:R-:W-:Y:S02]  /*8530*/  FSEL R182, R25, -INF , !P1 ;  /* 0xff80000019b67808 */ /* 0x000fe40004800000 */
[----:B------:R-:W-:-:S02]  /*8540*/  ISETP.GE.AND P6, PT, R2, R238, PT ;  /* 0x000000ee0200720c */ /* 0x000fc40003fc6270 */
[C---:B------:R-:W-:Y:S02]  /*8550*/  ISETP.GE.AND P1, PT, R2.reuse, R237, PT ;  /* 0x000000ed0200720c */ /* 0x040fe40003f26270 */
[----:B------:R-:W-:Y:S02]  /*8560*/  FSEL R185, R27, -INF , !P0 ;  /* 0xff8000001bb97808 */ /* 0x000fe40004000000 */
[C---:B------:R-:W-:Y:S02]  /*8570*/  ISETP.GE.AND P0, PT, R3.reuse, R238, PT ;  /* 0x000000ee0300720c */ /* 0x040fe40003f06270 */
[CC--:B------:R-:W-:Y:S02]  /*8580*/  ISETP.LT.OR P6, PT, R2.reuse, R234.reuse, P6 ;  /* 0x000000ea0200720c */ /* 0x0c0fe400037c1670 */
[----:B------:R-:W-:Y:S01]  /*8590*/  ISETP.LT.OR P1, PT, R2, R233, P1 ;  /* 0x000000e90200720c */ /* 0x000fe20000f21670 */
[----:B------:R-:W-:Y:S01]  /*85a0*/  VIADD R2, R0, 0x31 ;  /* 0x0000003100027836 */ /* 0x000fe20000000000 */
[----:B------:R-:W-:-:S02]  /*85b0*/  ISETP.LT.OR P0, PT, R3, R234, P0 ;  /* 0x000000ea0300720c */ /* 0x000fc40000701670 */
[----:B------:R-:W-:Y:S02]  /*85c0*/  FSEL R197, R10, -INF , !P5 ;  /* 0xff8000000ac57808 */ /* 0x000fe40006800000 */
[----:B------:R-:W-:Y:S02]  /*85d0*/  FSEL R189, R9, -INF , !P6 ;  /* 0xff80000009bd7808 */ /* 0x000fe40007000000 */
[----:B------:R-:W-:Y:S02]  /*85e0*/  FSEL R191, R40, -INF , !P0 ;  /* 0xff80000028bf7808 */ /* 0x000fe40004000000 */
[C---:B------:R-:W-:Y:S02]  /*85f0*/  ISETP.GE.AND P6, PT, R3.reuse, R237, PT ;  /* 0x000000ed0300720c */ /* 0x040fe40003fc6270 */
[----:B------:R-:W-:Y:S02]  /*8600*/  ISETP.GE.AND P5, PT, R3, R236, PT ;  /* 0x000000ec0300720c */ /* 0x000fe40003fa6270 */
[----:B------:R-:W-:-:S02]  /*8610*/  ISETP.GE.AND P0, PT, R2, R238, PT ;  /* 0x000000ee0200720c */ /* 0x000fc40003f06270 */
[C---:B------:R-:W-:Y:S02]  /*8620*/  ISETP.LT.OR P6, PT, R3.reuse, R233, P6 ;  /* 0x000000e90300720c */ /* 0x040fe400037c1670 */
[----:B------:R-:W-:Y:S02]  /*8630*/  ISETP.LT.OR P5, PT, R3, R232, P5 ;  /* 0x000000e80300720c */ /* 0x000fe40002fa1670 */
        /* <DEDUP_REMOVED lines=8> */
[C---:B------:R-:W-:Y:S02]  /*86c0*/  ISETP.LT.OR P5, PT, R2.reuse, R232, P5 ;  /* 0x000000e80200720c */ /* 0x040fe40002fa1670 */
[----:B------:R-:W-:Y:S01]  /*86d0*/  ISETP.LT.OR P0, PT, R2, R231, P0 ;  /* 0x000000e70200720c */ /* 0x000fe20000701670 */
[C---:B------:R-:W-:Y:S01]  /*86e0*/  VIADD R2, R0.reuse, 0x38 ;  /* 0x0000003800027836 */ /* 0x040fe20000000000 */
[----:B------:R-:W-:Y:S01]  /*86f0*/  FSEL R198, R11, -INF , !P1 ;  /* 0xff8000000bc67808 */ /* 0x000fe20004800000 */
[----:B------:R-:W-:Y:S01]  /*8700*/  VIADD R0, R0, 0x39 ;  /* 0x0000003900007836 */ /* 0x000fe20000000000 */
[----:B------:R-:W-:-:S02]  /*8710*/  FSEL R205, R31, -INF , !P0 ;  /* 0xff8000001fcd7808 */ /* 0x000fc40004000000 */
[C---:B------:R-:W-:Y:S02]  /*8720*/  ISETP.GE.AND P0, PT, R2.reuse, R237, PT ;  /* 0x000000ed0200720c */ /* 0x040fe40003f06270 */
[C---:B------:R-:W-:Y:S02]  /*8730*/  ISETP.GE.AND P1, PT, R3.reuse, R235, PT ;  /* 0x000000eb0300720c */ /* 0x040fe40003f26270 */
[----:B------:R-:W-:Y:S02]  /*8740*/  ISETP.LT.OR P0, PT, R2, R233, P0 ;  /* 0x000000e90200720c */ /* 0x000fe40000701670 */
[----:B------:R-:W-:Y:S02]  /*8750*/  ISETP.LT.OR P1, PT, R3, R231, P1 ;  /* 0x000000e70300720c */ /* 0x000fe40000f21670 */
[----:B------:R-:W-:Y:S02]  /*8760*/  FSEL R209, R18, -INF , !P0 ;  /* 0xff80000012d17808 */ /* 0x000fe40004000000 */
[----:B------:R-:W-:-:S02]  /*8770*/  ISETP.GE.AND P0, PT, R0, R236, PT ;  /* 0x000000ec0000720c */ /* 0x000fc40003f06270 */
[----:B------:R-:W-:Y:S02]  /*8780*/  FSEL R208, R43, -INF , !P6 ;  /* 0xff8000002bd07808 */ /* 0x000fe40007000000 */
[----:B------:R-:W-:Y:S02]  /*8790*/  ISETP.LT.OR P0, PT, R0, R232, P0 ;  /* 0x000000e80000720c */ /* 0x000fe40000701670 */
[----:B------:R-:W-:Y:S02]  /*87a0*/  FSEL R203, R30, -INF , !P1 ;  /* 0xff8000001ecb7808 */ /* 0x000fe40004800000 */
[----:B------:R-:W-:Y:S02]  /*87b0*/  FSEL R199, R29, -INF , !P5 ;  /* 0xff8000001dc77808 */ /* 0x000fe40006800000 */
[C---:B------:R-:W-:Y:S02]  /*87c0*/  ISETP.GE.AND P6, PT, R2.reuse, R238, PT ;  /* 0x000000ee0200720c */ /* 0x040fe40003fc6270 */
[----:B------:R-:W-:-:S02]  /*87d0*/  ISETP.GE.AND P5, PT, R2, R236, PT ;  /* 0x000000ec0200720c */ /* 0x000fc40003fa6270 */
[C---:B------:R-:W-:Y:S02]  /*87e0*/  ISETP.GE.AND P1, PT, R2.reuse, R235, PT ;  /* 0x000000eb0200720c */ /* 0x040fe40003f26270 */
[----:B------:R-:W-:Y:S02]  /*87f0*/  FSEL R200, R13, -INF , !P0 ;  /* 0xff8000000dc87808 */ /* 0x000fe40004000000 */
[----:B------:R-:W-:Y:S02]  /*8800*/  PLOP3.LUT P0, PT, PT, PT, UP0, 0x40, 0x0 ;  /* 0x000000000000781c */ /* 0x000fe40003f0e808 */
[C---:B------:R-:W-:Y:S02]  /*8810*/  ISETP.LT.OR P6, PT, R2.reuse, R234, P6 ;  /* 0x000000ea0200720c */ /* 0x040fe400037c1670 */
[C---:B------:R-:W-:Y:S02]  /*8820*/  ISETP.LT.OR P5, PT, R2.reuse, R232, P5 ;  /* 0x000000e80200720c */ /* 0x040fe40002fa1670 */
[----:B------:R-:W-:-:S02]  /*8830*/  ISETP.LT.OR P1, PT, R2, R231, P1 ;  /* 0x000000e70200720c */ /* 0x000fc40000f21670 */
[----:B------:R-:W-:Y:S02]  /*8840*/  FSEL R190, R16, -INF , !P6 ;  /* 0xff80000010be7808 */ /* 0x000fe40007000000 */
[----:B------:R-:W-:Y:S02]  /*8850*/  FSEL R195, R12, -INF , !P5 ;  /* 0xff8000000cc37808 */ /* 0x000fe40006800000 */
[----:B------:R-:W-:Y:S02]  /*8860*/  FSEL R206, R14, -INF , !P1 ;  /* 0xff8000000ece7808 */ /* 0x000fe40004800000 */
[C---:B------:R-:W-:Y:S02]  /*8870*/  ISETP.GE.AND P6, PT, R0.reuse, R238, PT ;  /* 0x000000ee0000720c */ /* 0x040fe40003fc6270 */
[C---:B------:R-:W-:Y:S02]  /*8880*/  ISETP.GE.AND P5, PT, R0.reuse, R237, PT ;  /* 0x000000ed0000720c */ /* 0x040fe40003fa6270 */
[----:B------:R-:W-:-:S02]  /*8890*/  ISETP.GE.AND P1, PT, R0, R235, PT ;  /* 0x000000eb0000720c */ /* 0x000fc40003f26270 */
[C---:B------:R-:W-:Y:S02]  /*88a0*/  ISETP.LT.OR P6, PT, R0.reuse, R234, P6 ;  /* 0x000000ea0000720c */ /* 0x040fe400037c1670 */
[C---:B------:R-:W-:Y:S02]  /*88b0*/  ISETP.LT.OR P5, PT, R0.reuse, R233, P5 ;  /* 0x000000e90000720c */ /* 0x040fe40002fa1670 */
[----:B------:R-:W-:Y:S02]  /*88c0*/  ISETP.LT.OR P1, PT, R0, R231, P1 ;  /* 0x000000e70000720c */ /* 0x000fe40000f21670 */
[----:B------:R-:W-:Y:S02]  /*88d0*/  FSEL R193, R17, -INF , !P6 ;  /* 0xff80000011c17808 */ /* 0x000fe40007000000 */
[----:B------:R-:W-:Y:S02]  /*88e0*/  FSEL R207, R15, -INF , !P1 ;  /* 0xff8000000fcf7808 */ /* 0x000fe40004800000 */
[----:B------:R-:W-:Y:S01]  /*88f0*/  FSEL R210, R19, -INF , !P5 ;  /* 0xff80000013d27808 */ /* 0x000fe20006800000 */
[----:B------:R-:W-:Y:S06]  /*8900*/  @P0 BRA `(.L_x_226) ;  /* 0x0000000400140947 */ /* 0x000fec0003800000 */
[----:B------:R-:W2:Y:S04]  /*8910*/  LDL.64 R244, [R1+0x48] ;  /* 0x0000480001f47983 */ /* 0x000ea80000100a00 */
[----:B------:R-:W3:Y:S01]  /*8920*/  LDL.64 R246, [R1+0x40] ;  /* 0x0000400001f67983 */ /* 0x000ee20000100a00 */
[----:B------:R-:W-:Y:S01]  /*8930*/  UIADD3 UR6, UR18, -0x3, URZ ;  /* 0xfffffffd12067890 */ /* 0x000fe2000fffe03f */
[----:B------:R-:W1:Y:S01]  /*8940*/  @!P4 LDC.64 R14, c[0x0][0x218] ;  /* 0x00008600ff0ecb82 */ /* 0x000e620000000a00 */
[----:B------:R-:W-:Y:S01]  /*8950*/  BSSY B0, `(.L_x_227) ;  /* 0x000003f000007945 */ /* 0x000fe20003800000 */
[----:B------:R4:W-:Y:S01]  /*8960*/  @P4 STS [R230+0x6000], RZ ;  /* 0x006000ffe6004388 */ /* 0x0009e20000000800 */
[----:B------:R-:W-:Y:S02]  /*8970*/  USHF.R.S32.HI UR4, URZ, 0x1f, UR6 ;  /* 0x0000001f3f047899 */ /* 0x000fe40008011406 */
[----:B------:R-:W-:Y:S01]  /*8980*/  UIMAD.WIDE.U32 UR30, UR6, UR10, URZ ;  /* 0x0000000a061e72a5 */ /* 0x000fe2000f8e003f */
[----:B------:R4:W-:Y:S01]  /*8990*/  @P4 STS [R230+0x6004], RZ ;  /* 0x006004ffe6004388 */ /* 0x0009e20000000800 */
[----:B------:R-:W-:Y:S01]  /*89a0*/  UIMAD UR4, UR4, UR10, URZ ;  /* 0x0000000a040472a4 */ /* 0x000fe2000f8e023f */
[----:B------:R-:W5:Y:S02]  /*89b0*/  @!P3 LDC.64 R10, c[0x0][0x218] ;  /* 0x00008600ff0abb82 */ /* 0x000f640000000a00 */
[----:B------:R4:W-:Y:S01]  /*89c0*/  @P4 STS.64 [R230+0x6008], RZ ;  /* 0x006008ffe6004388 */ /* 0x0009e20000000a00 */
[----:B------:R-:W-:Y:S01]  /*89d0*/  UIMAD UR4, UR6, UR11, UR4 ;  /* 0x0000000b060472a4 */ /* 0x000fe2000f8e0204 */
[----:B------:R-:W-:-:S02]  /*89e0*/  IMAD.U32 R0, RZ, RZ, UR30 ;  /* 0x0000001eff007e24 */ /* 0x000fc4000f8e00ff */
[----:B------:R-:W-:Y:S01]  /*89f0*/  IMAD.U32 R2, RZ, RZ, UR30 ;  /* 0x0000001eff027e24 */ /* 0x000fe2000f8e00ff */
[----:B------:R-:W-:Y:S01]  /*8a00*/  UIADD3 UR4, UR31, UR4, URZ ;  /* 0x000000041f047290 */ /* 0x000fe2000fffe03f */
[----:B------:R-:W4:Y:S05]  /*8a10*/  @!P2 LDC.64 R8, c[0x0][0x218] ;  /* 0x00008600ff08ab82 */ /* 0x000f2a0000000a00 */
[----:B------:R-:W-:-:S03]  /*8a20*/  IMAD.U32 R3, RZ, RZ, UR4 ;  /* 0x00000004ff037e24 */ /* 0x000fc6000f8e00ff */
[----:B------:R-:W4:Y:S08]  /*8a30*/  @!P4 LDC.64 R12, c[0x0][0x218] ;  /* 0x00008600ff0ccb82 */ /* 0x000f300000000a00 */
[----:B------:R-:W4:Y:S01]  /*8a40*/  @!P3 LDC.64 R6, c[0x0][0x218] ;  /* 0x00008600ff06bb82 */ /* 0x000f220000000a00 */
[----:B--2---:R-:W-:-:S04]  /*8a50*/  LEA R0, P0, R0, R244, 0x6 ;  /* 0x000000f400007211 */ /* 0x004fc800078030ff */
[----:B---3--:R-:W-:Y:S02]  /*8a60*/  LEA.HI.X R3, R2, R247, R3, 0x6, P0 ;  /* 0x000000f702037211 */ /* 0x008fe400000f3403 */
[C---:B-1----:R-:W-:Y:S02]  /*8a70*/  @!P4 LEA R14, P1, R0.reuse, R14, 0x1 ;  /* 0x0000000e000ec211 */ /* 0x042fe400078208ff */
[C---:B-----5:R-:W-:Y:S02]  /*8a80*/  @!P3 LEA R10, P0, R0.reuse, R10, 0x1 ;  /* 0x0000000a000ab211 */ /* 0x060fe400078008ff */
[C---:B------:R-:W-:Y:S02]  /*8a90*/  IADD3 R2, P6, R0.reuse, UR26, RZ ;  /* 0x0000001a00027c10 */ /* 0x040fe4000ffde0ff */
[C---:B------:R-:W-:Y:S02]  /*8aa0*/  @!P4 LEA.HI.X R15, R0.reuse, R15, R3, 0x1, P1 ;  /* 0x0000000f000fc211 */ /* 0x040fe400008f0c03 */
[----:B----4-:R-:W-:-:S02]  /*8ab0*/  @!P2 LEA R8, P1, R0, R8, 0x1 ;  /* 0x000000080008a211 */ /* 0x010fc400078208ff */
[--C-:B------:R-:W-:Y:S01]  /*8ac0*/  @!P3 LEA.HI.X R11, R0, R11, R3.reuse, 0x1, P0 ;  /* 0x0000000b000bb211 */ /* 0x100fe200000f0c03 */
[----:B------:R-:W-:Y:S01]  /*8ad0*/  @!PT LDS RZ, [RZ] ;  /* 0x00000000fffff984 */ /* 0x000fe20000000800 */
[----:B------:R-:W-:Y:S01]  /*8ae0*/  @!PT LDS RZ, [RZ] ;  /* 0x00000000fffff984 */ /* 0x000fe20000000800 */
[----:B------:R-:W-:Y:S01]  /*8af0*/  @!PT LDS RZ, [RZ] ;  /* 0x00000000fffff984 */ /* 0x000fe20000000800 */
[----:B------:R1:W-:Y:S01]  /*8b00*/  @!P4 LDGSTS.E.BYPASS.LTC128B.128 [R230+0x6000], desc[UR22][R14.64] ;  /* 0x060000000ee6cfae */ /* 0x0003e2000b901d56 */
[C---:B------:R-:W-:Y:S02]  /*8b10*/  @!P4 LEA R12, P5, R2.reuse, R12, 0x1 ;  /* 0x0000000c020cc211 */ /* 0x040fe400078a08ff */
[----:B------:R-:W-:Y:S01]  /*8b20*/  IADD3.X R4, R3, UR25, RZ, P6, !PT ;  /* 0x0000001903047c10 */ /* 0x000fe2000b7fe4ff */
[----:B------:R1:W-:Y:S01]  /*8b30*/  @P3 STS.128 [R230+0x7000], RZ ;  /* 0x007000ffe6003388 */ /* 0x0003e20000000c00 */
[----:B------:R-:W-:Y:S02]  /*8b40*/  @!P3 LEA R6, P0, R2, R6, 0x1 ;  /* 0x000000060206b211 */ /* 0x000fe400078008ff */
[----:B------:R-:W-:Y:S01]  /*8b50*/  @!P2 LEA.HI.X R9, R0, R9, R3, 0x1, P1 ;  /* 0x000000090009a211 */ /* 0x000fe200008f0c03 */
[----:B------:R-:W-:Y:S01]  /*8b60*/  @!PT LDS RZ, [RZ] ;  /* 0x00000000fffff984 */ /* 0x000fe20000000800 */
[----:B------:R-:W-:Y:S01]  /*8b70*/  @!PT LDS RZ, [RZ] ;  /* 0x00000000fffff984 */ /* 0x000fe20000000800 */
[----:B------:R-:W-:Y:S01]  /*8b80*/  @!PT LDS RZ, [RZ] ;  /* 0x00000000fffff984 */ /* 0x000fe20000000800 */
[----:B------:R1:W-:Y:S01]  /*8b90*/  @!P3 LDGSTS.E.BYPASS.LTC128B.128 [R230+0x7000], desc[UR22][R10.64+0x40] ;  /* 0x070000400ae6bfae */ /* 0x0003e2000b901d56 */
[----:B------:R-:W-:-:S02]  /*8ba0*/  @!P4 LEA.HI.X R13, R2, R13, R4, 0x1, P5 ;  /* 0x0000000d020dc211 */ /* 0x000fc400028f0c04 */
[----:B------:R-:W-:Y:S01]  /*8bb0*/  @!P3 LEA.HI.X R7, R2, R7, R4, 0x1, P0 ;  /* 0x000000070207b211 */ /* 0x000fe200000f0c04 */
        /* <DEDUP_REMOVED lines=24> */
.L_x_228:
[----:B------:R-:W-:Y:S05]  /*8d40*/  BSYNC B0 ;  /* 0x0000000000007941 */ /* 0x000fea0003800000 */
.L_x_227:
[----:B------:R-:W0:Y:S02]  /*8d50*/  LDGDEPBAR ;  /* 0x00000000000079af */ /* 0x000e240000000000 */
.L_x_226:
[----:B-1----:R-:W3:Y:S04]  /*8d60*/  LDL.LU R10, [R1+0x8] ;  /* 0x00000800010a7983 */ /* 0x002ee80000300800 */
[----:B------:R-:W4:Y:S01]  /*8d70*/  LDL.LU R9, [R1+0xc] ;  /* 0x00000c0001097983 */ /* 0x000f220000300800 */
[----:B------:R-:W-:Y:S02]  /*8d80*/  FMNMX.FTZ R0, R105, R56, !PT ;  /* 0x0000003869007209 */ /* 0x000fe40007810000 */
[----:B------:R-:W-:Y:S01]  /*8d90*/  FMNMX.FTZ R4, R102, R101, !PT ;  /* 0x0000006566047209 */ /* 0x000fe20007810000 */
[----:B------:R-:W-:Y:S01]  /*8da0*/  LDSM.16.MT88.4 R20, [R226+0x9000] ;  /* 0x00900000e214783b */ /* 0x000fe20000004200 */
[----:B------:R-:W-:Y:S02]  /*8db0*/  FMNMX.FTZ R0, R49, R0, !PT ;  /* 0x0000000031007209 */ /* 0x000fe40007810000 */
[----:B------:R-:W-:Y:S01]  /*8dc0*/  MOV R14, R239 ;  /* 0x000000ef000e7202 */ /* 0x000fe20000000f00 */
[----:B------:R-:W-:Y:S01]  /*8dd0*/  LDSM.16.MT88.4 R16, [R224+0x9000] ;  /* 0x00900000e010783b */ /* 0x000fe20000004200 */
[----:B------:R-:W-:-:S03]  /*8de0*/  FMNMX.FTZ R0, R57, R0, !PT ;  /* 0x0000000039007209 */ /* 0x000fc60007810000 */
[----:B------:R-:W-:Y:S01]  /*8df0*/  LDSM.16.MT88.4 R24, [R224+0xa000] ;  /* 0x00a00000e018783b */ /* 0x000fe20000004200 */
[----:B------:R-:W-:-:S03]  /*8e00*/  FMNMX.FTZ R0, R48, R0, !PT ;  /* 0x0000000030007209 */ /* 0x000fc60007810000 */
[----:B------:R-:W-:Y:S01]  /*8e10*/  LDSM.16.MT88.4 R28, [R226+0xa000] ;  /* 0x00a00000e21c783b */ /* 0x000fe20000004200 */
[----:B------:R-:W-:-:S03]  /*8e20*/  FMNMX.FTZ R0, R47, R0, !PT ;  /* 0x000000002f007209 */ /* 0x000fc60007810000 */
[----:B------:R-:W-:Y:S01]  /*8e30*/  LDSM.16.MT88.4 R32, [R224+0xb000] ;  /* 0x00b00000e020783b */ /* 0x000fe20000004200 */
[----:B------:R-:W-:-:S04]  /*8e40*/  FMNMX.FTZ R0, R46, R0, !PT ;  /* 0x000000002e007209 */ /* 0x000fc80007810000 */
[----:B------:R-:W-:-:S04]  /*8e50*/  FMNMX.FTZ R0, R45, R0, !PT ;  /* 0x000000002d007209 */ /* 0x000fc80007810000 */
[----:B------:R-:W-:-:S04]  /*8e60*/  FMNMX.FTZ R0, R44, R0, !PT ;  /* 0x000000002c007209 */ /* 0x000fc80007810000 */
[----:B------:R-:W-:-:S04]  /*8e70*/  FMNMX.FTZ R0, R181, R0, !PT ;  /* 0x00000000b5007209 */ /* 0x000fc80007810000 */
[----:B------:R-:W-:-:S04]  /*8e80*/  FMNMX.FTZ R0, R183, R0, !PT ;  /* 0x00000000b7007209 */ /* 0x000fc80007810000 */
[----:B------:R-:W-:-:S04]  /*8e90*/  FMNMX.FTZ R0, R196, R0, !PT ;  /* 0x00000000c4007209 */ /* 0x000fc80007810000 */
[----:B------:R-:W-:-:S04]  /*8ea0*/  FMNMX.FTZ R0, R189, R0, !PT ;  /* 0x00000000bd007209 */ /* 0x000fc80007810000 */
[----:B------:R-:W-:-:S04]  /*8eb0*/  FMNMX.FTZ R0, R191, R0, !PT ;  /* 0x00000000bf007209 */ /* 0x000fc80007810000 */
[----:B------:R-:W-:Y:S02]  /*8ec0*/  FMNMX.FTZ R2, R192, R0, !PT ;  /* 0x00000000c0027209 */ /* 0x000fe40007810000 */
[----:B------:R-:W-:Y:S02]  /*8ed0*/  FMNMX.FTZ R0, R104, R59, !PT ;  /* 0x0000003b68007209 */ /* 0x000fe40007810000 */
[----:B------:R-:W-:Y:S02]  /*8ee0*/  FMNMX.FTZ R3, R190, R2, !PT ;  /* 0x00000002be037209 */ /* 0x000fe40007810000 */
[----:B------:R-:W-:Y:S02]  /*8ef0*/  FMNMX.FTZ R2, R61, R0, !PT ;  /* 0x000000003d027209 */ /* 0x000fe40007810000 */
[----:B------:R-:W-:Y:S02]  /*8f00*/  FMNMX.FTZ R0, R193, R3, !PT ;  /* 0x00000003c1007209 */ /* 0x000fe40007810000 */
[----:B------:R-:W-:-:S03]  /*8f10*/  FMNMX.FTZ R2, R58, R2, !PT ;  /* 0x000000023a027209 */ /* 0x000fc60007810000 */
[----:B--2---:R-:W1:Y:S01]  /*8f20*/  SHFL.BFLY PT, R6, R0, 0x2, 0x1f ;  /* 0x0c401f0000067f89 */ /* 0x004e6200000e0000 */
        /* <DEDUP_REMOVED lines=33> */
[----:B------:R-:W2:Y:S01]  /*9140*/  SHFL.BFLY PT, R6, R2, 0x2, 0x1f ;  /* 0x0c401f0002067f89 */ /* 0x000ea200000e0000 */
[----:B------:R-:W-:Y:S02]  /*9150*/  FMNMX.FTZ R4, R182, R4, !PT ;  /* 0x00000004b6047209 */ /* 0x000fe40007810000 */
[----:B-1----:R-:W-:Y:S02]  /*9160*/  FMNMX.FTZ R246, R0, R7, !PT ;  /* 0x0000000700f67209 */ /* 0x002fe40007810000 */
[----:B------:R-:W-:Y:S02]  /*9170*/  FMNMX.FTZ R0, R184, R3, !PT ;  /* 0x00000003b8007209 */ /* 0x000fe40007810000 */
[----:B------:R-:W-:-:S02]  /*9180*/  FMNMX.FTZ R4, R202, R4, !PT ;  /* 0x00000004ca047209 */ /* 0x000fc40007810000 */
[----:B------:R-:W-:Y:S01]  /*9190*/  FMNMX.FTZ R3, R186, R0, !PT ;  /* 0x00000000ba037209 */ /* 0x000fe20007810000 */
[C---:B------:R-:W-:Y:S01]  /*91a0*/  FMUL.FTZ R0, R246.reuse, UR19 ;  /* 0x00000013f6007c20 */ /* 0x040fe20008410000 */
[----:B------:R-:W-:Y:S02]  /*91b0*/  FMNMX.FTZ R4, R199, R4, !PT ;  /* 0x00000004c7047209 */ /* 0x000fe40007810000 */
[----:B------:R-:W-:Y:S02]  /*91c0*/  FSETP.NEU.FTZ.AND P6, PT, R246, -INF , PT ;  /* 0xff800000f600780b */ /* 0x000fe40003fdd000 */
[----:B------:R-:W-:Y:S02]  /*91d0*/  FMNMX.FTZ R3, R187, R3, !PT ;  /* 0x00000003bb037209 */ /* 0x000fe40007810000 */
[----:B------:R-:W-:Y:S02]  /*91e0*/  FMNMX.FTZ R4, R195, R4, !PT ;  /* 0x00000004c3047209 */ /* 0x000fe40007810000 */
[----:B------:R-:W-:-:S02]  /*91f0*/  FSEL R0, R0, RZ, P6 ;  /* 0x000000ff00007208 */ /* 0x000fc40003000000 */
[----:B------:R-:W-:Y:S02]  /*9200*/  FMNMX.FTZ R5, R185, R3, !PT ;  /* 0x00000003b9057209 */ /* 0x000fe40007810000 */
[----:B------:R-:W-:Y:S01]  /*9210*/  FMNMX.FTZ R4, R200, R4, !PT ;  /* 0x00000004c8047209 */ /* 0x000fe20007810000 */
[--C-:B------:R-:W-:Y:S01]  /*9220*/  FFMA.FTZ R3, R56, UR19, -R0.reuse ;  /* 0x0000001338037c23 */ /* 0x100fe20008010800 */
[----:B------:R-:W-:Y:S02]  /*9230*/  FMNMX.FTZ R5, R203, R5, !PT ;  /* 0x00000005cb057209 */ /* 0x000fe40007810000 */
[----:B--2---:R-:W-:Y:S01]  /*9240*/  FMNMX.FTZ R2, R2, R6, !PT ;  /* 0x0000000602027209 */ /* 0x004fe20007810000 */
[----:B------:R-:W1:Y:S01]  /*9250*/  SHFL.BFLY PT, R8, R4, 0x2, 0x1f ;  /* 0x0c401f0004087f89 */ /* 0x000e6200000e0000 */
[----:B------:R2:W5:Y:S03]  /*9260*/  MUFU.EX2 R11, R3 ;  /* 0x00000003000b7308 */ /* 0x0005660000000800 */
[----:B------:R-:W5:Y:S01]  /*9270*/  SHFL.BFLY PT, R7, R2, 0x1, 0x1f ;  /* 0x0c201f0002077f89 */ /* 0x000f6200000e0000 */
[----:B--2---:R-:W-:Y:S01]  /*9280*/  FMNMX.FTZ R3, R205, R5, !PT ;  /* 0x00000005cd037209 */ /* 0x004fe20007810000 */
[----:B------:R-:W-:-:S03]  /*9290*/  FFMA.FTZ R5, R49, UR19, -R0 ;  /* 0x0000001331057c23 */ /* 0x000fc60008010800 */
[----:B------:R-:W-:Y:S01]  /*92a0*/  FMNMX.FTZ R3, R206, R3, !PT ;  /* 0x00000003ce037209 */ /* 0x000fe20007810000 */
[----:B------:R2:W-:Y:S01]  /*92b0*/  MUFU.EX2 R213, R5 ;  /* 0x0000000500d57308 */ /* 0x0005e20000000800 */
[----:B-1----:R-:W-:Y:S02]  /*92c0*/  FMNMX.FTZ R4, R4, R8, !PT ;  /* 0x0000000804047209 */ /* 0x002fe40007810000 */
[----:B------:R-:W-:Y:S02]  /*92d0*/  FMNMX.FTZ R3, R207, R3, !PT ;  /* 0x00000003cf037209 */ /* 0x000fe40007810000 */
[----:B-----5:R-:W-:Y:S01]  /*92e0*/  FMNMX.FTZ R245, R2, R7, !PT ;  /* 0x0000000702f57209 */ /* 0x020fe20007810000 */
[----:B------:R-:W1:Y:S01]  /*92f0*/  SHFL.BFLY PT, R8, R4, 0x1, 0x1f ;  /* 0x0c201f0004087f89 */ /* 0x000e6200000e0000 */
[--C-:B------:R-:W-:Y:S02]  /*9300*/  FFMA.FTZ R2, R45, UR19, -R0.reuse ;  /* 0x000000132d027c23 */ /* 0x100fe40008010800 */
[C---:B------:R-:W-:Y:S01]  /*9310*/  FSETP.NEU.FTZ.AND P5, PT, R245.reuse, -INF , PT ;  /* 0xff800000f500780b */ /* 0x040fe20003fbd000 */
[----:B------:R-:W5:Y:S01]  /*9320*/  SHFL.BFLY PT, R6, R3, 0x2, 0x1f ;  /* 0x0c401f0003067f89 */ /* 0x000f6200000e0000 */
[----:B------:R5:W-:Y:S01]  /*9330*/  MUFU.EX2 R36, R2 ;  /* 0x0000000200247308 */ /* 0x000be20000000800 */
[----:B------:R-:W-:Y:S01]  /*9340*/  FMUL.FTZ R12, R245, UR19 ;  /* 0x00000013f50c7c20 */ /* 0x000fe20008410000 */
[----:B--2---:R-:W-:-:S04]  /*9350*/  FFMA.FTZ R5, R57, UR19, -R0 ;  /* 0x0000001339057c23 */ /* 0x004fc80008010800 */
[----:B------:R-:W-:Y:S02]  /*9360*/  FSEL R12, R12, RZ, P5 ;  /* 0x000000ff0c0c7208 */ /* 0x000fe40002800000 */
[----:B------:R2:W-:Y:S01]  /*9370*/  MUFU.EX2 R53, R5 ;  /* 0x0000000500357308 */ /* 0x0005e20000000800 */
[----:B-1----:R-:W-:Y:S02]  /*9380*/  FMNMX.FTZ R244, R4, R8, !PT ;  /* 0x0000000804f47209 */ /* 0x002fe40007810000 */
[----:B------:R-:W-:Y:S01]  /*9390*/  FFMA.FTZ R4, R61, UR19, -R12 ;  /* 0x000000133d047c23 */ /* 0x000fe2000801080c */
[----:B-----5:R-:W-:Y:S01]  /*93a0*/  FMNMX.FTZ R2, R3, R6, !PT ;  /* 0x0000000603027209 */ /* 0x020fe20007810000 */
[--C-:B------:R-:W-:Y:S01]  /*93b0*/  FFMA.FTZ R3, R44, UR19, -R0.reuse ;  /* 0x000000132c037c23 */ /* 0x100fe20008010800 */
[----:B------:R-:W-:Y:S02]  /*93c0*/  FSETP.NEU.FTZ.AND P1, PT, R244, -INF , PT ;  /* 0xff800000f400780b */ /* 0x000fe40003f3d000 */
[----:B------:R1:W-:Y:S01]  /*93d0*/  MUFU.EX2 R212, R4 ;  /* 0x0000000400d47308 */ /* 0x0003e20000000800 */
[----:B--2---:R-:W-:-:S02]  /*93e0*/  FFMA.FTZ R5, R48, UR19, -R0 ;  /* 0x0000001330057c23 */ /* 0x004fc40008010800 */
[----:B------:R-:W-:Y:S05]  /*93f0*/  LDSM.16.MT88.4 R48, [R226+0xb000] ;  /* 0x00b00000e230783b */ /* 0x000fea0000004200 */
[----:B------:R2:W-:Y:S08]  /*9400*/  MUFU.EX2 R13, R5 ;  /* 0x00000005000d7308 */ /* 0x0005f00000000800 */
[----:B------:R5:W-:Y:S01]  /*9410*/  MUFU.EX2 R15, R3 ;  /* 0x00000003000f7308 */ /* 0x000be20000000800 */
[----:B-1----:R-:W-:-:S07]  /*9420*/  FFMA.FTZ R4, R58, UR19, -R12 ;  /* 0x000000133a047c23 */ /* 0x002fce000801080c */
[----:B------:R-:W-:Y:S01]  /*9430*/  MUFU.EX2 R38, R4 ;  /* 0x0000000400267308 */ /* 0x000fe20000000800 */
[----:B--2---:R-:W-:Y:S01]  /*9440*/  FFMA.FTZ R5, R47, UR19, -R0 ;  /* 0x000000132f057c23 */ /* 0x004fe20008010800 */
[----:B------:R-:W-:Y:S02]  /*9450*/  MOV R47, R11 ;  /* 0x0000000b002f7202 */ /* 0x000fe40000000f00 */
[----:B------:R-:W-:-:S04]  /*9460*/  MOV R11, R252 ;  /* 0x000000fc000b7202 */ /* 0x000fc80000000f00 */
[----:B------:R1:W-:Y:S01]  /*9470*/  MUFU.EX2 R39, R5 ;  /* 0x0000000500277308 */ /* 0x0003e20000000800 */
[----:B-----5:R-:W-:-:S07]  /*9480*/  FFMA.FTZ R3, R59, UR19, -R12 ;  /* 0x000000133b037c23 */ /* 0x020fce000801080c */
[----:B------:R2:W-:Y:S01]  /*9490*/  MUFU.EX2 R211, R3 ;  /* 0x0000000300d37308 */ /* 0x0005e20000000800 */
[----:B-1----:R-:W-:-:S07]  /*94a0*/  FFMA.FTZ R5, R46, UR19, -R0 ;  /* 0x000000132e057c23 */ /* 0x002fce0008010800 */
[----:B------:R1:W-:Y:S01]  /*94b0*/  MUFU.EX2 R37, R5 ;  /* 0x0000000500257308 */ /* 0x0003e20000000800 */
[----:B--2---:R-:W-:-:S05]  /*94c0*/  FMUL.FTZ R3, R244, UR19 ;  /* 0x00000013f4037c20 */ /* 0x004fca0008410000 */
[----:B------:R-:W-:-:S05]  /*94d0*/  FSEL R3, R3, RZ, P1 ;  /* 0x000000ff03037208 */ /* 0x000fca0000800000 */
[--C-:B------:R-:W-:Y:S01]  /*94e0*/  FFMA.FTZ R4, R65, UR19, -R3.reuse ;  /* 0x0000001341047c23 */ /* 0x100fe20008010803 */
[----:B-1----:R-:W1:Y:S03]  /*94f0*/  SHFL.BFLY PT, R5, R2, 0x1, 0x1f ;  /* 0x0c201f0002057f89 */ /* 0x002e6600000e0000 */
[----:B------:R2:W-:Y:S01]  /*9500*/  MUFU.EX2 R252, R4 ;  /* 0x0000000400fc7308 */ /* 0x0005e20000000800 */
[----:B---3--:R-:W-:Y:S02]  /*9510*/  MOV R40, R10 ;  /* 0x0000000a00287202 */ /* 0x008fe40000000f00 */
[----:B----4-:R-:W-:Y:S01]  /*9520*/  MOV R43, R9 ;  /* 0x00000009002b7202 */ /* 0x010fe20000000f00 */
[----:B--2---:R-:W-:-:S04]  /*9530*/  FFMA.FTZ R4, R63, UR19, -R3 ;  /* 0x000000133f047c23 */ /* 0x004fc80008010803 */
[----:B------:R2:W-:Y:S01]  /*9540*/  MUFU.EX2 R42, R4 ;  /* 0x00000004002a7308 */ /* 0x0005e20000000800 */
[----:B-1----:R-:W-:Y:S01]  /*9550*/  FMNMX.FTZ R239, R2, R5, !PT ;  /* 0x0000000502ef7209 */ /* 0x002fe20007810000 */
[----:B------:R-:W-:Y:S01]  /*9560*/  FFMA.FTZ R2, R106, UR19, -R3 ;  /* 0x000000136a027c23 */ /* 0x000fe20008010803 */
[----:B------:R-:W-:Y:S02]  /*9570*/  FSEL R5, R244, RZ, P1 ;  /* 0x000000fff4057208 */ /* 0x000fe40000800000 */
[----:B------:R-:W-:-:S03]  /*9580*/  FSETP.NEU.FTZ.AND P0, PT, R239, -INF , PT ;  /* 0xff800000ef00780b */ /* 0x000fc60003f1d000 */
[----:B------:R1:W3:Y:S01]  /*9590*/  MUFU.EX2 R251, R2 ;  /* 0x0000000200fb7308 */ /* 0x0002e20000000800 */
[----:B------:R-:W-:Y:S01]  /*95a0*/  FADD.FTZ R5, R103, -R5 ;  /* 0x8000000567057221 */ /* 0x000fe20000010000 */
[----:B------:R-:W-:Y:S02]  /*95b0*/  MOV R106, R40 ;  /* 0x00000028006a7202 */ /* 0x000fe40000000f00 */
[----:B------:R-:W-:Y:S01]  /*95c0*/  MOV R40, R14 ;  /* 0x0000000e00287202 */ /* 0x000fe20000000f00 */
[----:B------:R-:W-:-:S03]  /*95d0*/  FMUL.FTZ R5, R5, UR19 ;  /* 0x0000001305057c20 */ /* 0x000fc60008410000 */
[----:B------:R-:W-:Y:S01]  /*95e0*/  MOV R46, R40 ;  /* 0x00000028002e7202 */ /* 0x000fe20000000f00 */
[----:B--2---:R-:W-:Y:S01]  /*95f0*/  FFMA.FTZ R4, R62, UR19, -R3 ;  /* 0x000000133e047c23 */ /* 0x004fe20008010803 */
[----:B------:R2:W4:Y:S01]  /*9600*/  MUFU.EX2 R45, R5 ;  /* 0x00000005002d7308 */ /* 0x0005220000000800 */
[----:B-1----:R-:W-:-:S07]  /*9610*/  FMUL.FTZ R2, R239, UR19 ;  /* 0x00000013ef027c20 */ /* 0x002fce0008410000 */
[----:B------:R1:W5:Y:S01]  /*9620*/  MUFU.EX2 R41, R4 ;  /* 0x0000000400297308 */ /* 0x0003620000000800 */
[----:B---3--:R-:W-:Y:S02]  /*9630*/  F2FP.BF16.F32.PACK_AB R8, R251, R252 ;  /* 0x000000fcfb08723e */ /* 0x008fe400000010ff */
[----:B------:R-:W-:-:S05]  /*9640*/  FSEL R2, R2, RZ, P0 ;  /* 0x000000ff02027208 */ /* 0x000fca0000000000 */
[--C-:B------:R-:W-:Y:S01]  /*9650*/  FFMA.FTZ R6, R60, UR19, -R2.reuse ;  /* 0x000000133c067c23 */ /* 0x100fe20008010802 */
[----:B--2---:R-:W-:Y:S01]  /*9660*/  FSEL R5, R245, RZ, P5 ;  /* 0x000000fff5057208 */ /* 0x004fe20002800000 */
[-C--:B----4-:R-:W-:Y:S01]  /*9670*/  FMUL.FTZ R128, R128, R45.reuse ;  /* 0x0000002d80807220 */ /* 0x090fe20000410000 */
[-C--:B------:R-:W-:Y:S01]  /*9680*/  FMUL.FTZ R129, R129, R45.reuse ;  /* 0x0000002d81817220 */ /* 0x080fe20000410000 */
[----:B------:R2:W-:Y:S01]  /*9690*/  MUFU.EX2 R249, R6 ;  /* 0x0000000600f97308 */ /* 0x0005e20000000800 */
[----:B------:R-:W-:Y:S01]  /*96a0*/  FMUL.FTZ R112, R112, R45 ;  /* 0x0000002d70707220 */ /* 0x000fe20000410000 */
[----:B------:R-:W-:Y:S01]  /*96b0*/  FADD.FTZ R5, R104, -R5 ;  /* 0x8000000568057221 */ /* 0x000fe20000010000 */
[----:B------:R-:W-:Y:S01]  /*96c0*/  MOV R104, R15 ;  /* 0x0000000f00687202 */ /* 0x000fe20000000f00 */
[----:B-1----:R-:W-:Y:S01]  /*96d0*/  FFMA.FTZ R4, R101, UR19, -R2 ;  /* 0x0000001365047c23 */ /* 0x002fe20008010802 */
[----:B------:R-:W-:Y:S01]  /*96e0*/  MOV R15, R11 ;  /* 0x0000000b000f7202 */ /* 0x000fe20000000f00 */
[----:B------:R-:W-:Y:S01]  /*96f0*/  FMUL.FTZ R5, R5, UR19 ;  /* 0x0000001305057c20 */ /* 0x000fe20008410000 */
[----:B-----5:R-:W-:Y:S01]  /*9700*/  F2FP.BF16.F32.PACK_AB R10, R41, R42 ;  /* 0x0000002a290a723e */ /* 0x020fe200000010ff */
        /* <DEDUP_REMOVED lines=9> */
[----:B--2---:R-:W-:Y:S01]  /*97a0*/  FSEL R6, R246, RZ, P6 ;  /* 0x000000fff6067208 */ /* 0x004fe20003000000 */
[-C--:B------:R-:W-:Y:S01]  /*97b0*/  FMUL.FTZ R157, R157, R45.reuse ;  /* 0x0000002d9d9d7220 */ /* 0x080fe20000410000 */
[----:B------:R-:W2:Y:S01]  /*97c0*/  MUFU.EX2 R14, R5 ;  /* 0x00000005000e7308 */ /* 0x000ea20000000800 */
[-C--:B------:R-:W-:Y:S01]  /*97d0*/  FMUL.FTZ R160, R160, R45.reuse ;  /* 0x0000002da0a07220 */ /* 0x080fe20000410000 */
[-C--:B------:R-:W-:Y:S01]  /*97e0*/  FMUL.FTZ R161, R161, R45.reuse ;  /* 0x0000002da1a17220 */ /* 0x080fe20000410000 */
[----:B------:R-:W-:Y:S01]  /*97f0*/  FADD.FTZ R6, R105, -R6 ;  /* 0x8000000669067221 */ /* 0x000fe20000010000 */
[-C--:B------:R-:W-:Y:S01]  /*9800*/  FMUL.FTZ R172, R172, R45.reuse ;  /* 0x0000002dacac7220 */ /* 0x080fe20000410000 */
[-C--:B------:R-:W-:Y:S01]  /*9810*/  FMUL.FTZ R173, R173, R45.reuse ;  /* 0x0000002dadad7220 */ /* 0x080fe20000410000 */
[--C-:B-1----:R-:W-:Y:S01]  /*9820*/  FFMA.FTZ R4, R66, UR19, -R2.reuse ;  /* 0x0000001342047c23 */ /* 0x102fe20008010802 */
[----:B------:R-:W-:Y:S01]  /*9830*/  FMUL.FTZ R6, R6, UR19 ;  /* 0x0000001306067c20 */ /* 0x000fe20008410000 */
[-C--:B------:R-:W-:Y:S01]  /*9840*/  FMUL.FTZ R72, R72, R45.reuse ;  /* 0x0000002d48487220 */ /* 0x080fe20000410000 */
[-C--:B------:R-:W-:Y:S01]  /*9850*/  FMUL.FTZ R73, R73, R45.reuse ;  /* 0x0000002d49497220 */ /* 0x080fe20000410000 */
[----:B------:R1:W3:Y:S01]  /*9860*/  MUFU.EX2 R248, R4 ;  /* 0x0000000400f87308 */ /* 0x0002e20000000800 */
[-C--:B------:R-:W-:Y:S01]  /*9870*/  FMUL.FTZ R76, R76, R45.reuse ;  /* 0x0000002d4c4c7220 */ /* 0x080fe20000410000 */
[-C--:B------:R-:W-:Y:S01]  /*9880*/  FMUL.FTZ R77, R77, R45.reuse ;  /* 0x0000002d4d4d7220 */ /* 0x080fe20000410000 */
[-C--:B------:R-:W-:Y:S01]  /*9890*/  FMUL.FTZ R88, R88, R45.reuse ;  /* 0x0000002d58587220 */ /* 0x080fe20000410000 */
[-C--:B------:R-:W-:Y:S01]  /*98a0*/  FMUL.FTZ R89, R89, R45.reuse ;  /* 0x0000002d59597220 */ /* 0x080fe20000410000 */
[-C--:B------:R-:W-:Y:S01]  /*98b0*/  FMUL.FTZ R92, R92, R45.reuse ;  /* 0x0000002d5c5c7220 */ /* 0x080fe20000410000 */
[----:B------:R-:W-:Y:S01]  /*98c0*/  FMUL.FTZ R93, R93, R45 ;  /* 0x0000002d5d5d7220 */ /* 0x000fe20000410000 */
[-C--:B--2---:R-:W-:Y:S01]  /*98d0*/  FMUL.FTZ R126, R126, R14.reuse ;  /* 0x0000000e7e7e7220 */ /* 0x084fe20000410000 */
        /* <DEDUP_REMOVED lines=10> */
[----:B---3--:R-:W-:Y:S01]  /*9980*/  F2FP.BF16.F32.PACK_AB R9, R248, R247 ;  /* 0x000000f7f809723e */ /* 0x008fe200000010ff */
[-C--:B------:R-:W-:Y:S01]  /*9990*/  FMUL.FTZ R154, R154, R14.reuse ;  /* 0x0000000e9a9a7220 */ /* 0x080fe20000410000 */
[-C--:B------:R-:W-:Y:S01]  /*99a0*/  FMUL.FTZ R155, R155, R14.reuse ;  /* 0x0000000e9b9b7220 */ /* 0x080fe20000410000 */
[----:B------:R1:W2:Y:S01]  /*99b0*/  MUFU.EX2 R250, R4 ;  /* 0x0000000400fa7308 */ /* 0x0002a20000000800 */
[-C--:B------:R-:W-:Y:S01]  /*99c0*/  FMUL.FTZ R166, R166, R14.reuse ;  /* 0x0000000ea6a67220 */ /* 0x080fe20000410000 */
[-C--:B------:R-:W-:Y:S01]  /*99d0*/  FMUL.FTZ R167, R167, R14.reuse ;  /* 0x0000000ea7a77220 */ /* 0x080fe20000410000 */
[-C--:B------:R-:W-:Y:S01]  /*99e0*/  FMUL.FTZ R170, R170, R14.reuse ;  /* 0x0000000eaaaa7220 */ /* 0x080fe20000410000 */
[-C--:B------:R-:W-:Y:S01]  /*99f0*/  FMUL.FTZ R171, R171, R14.reuse ;  /* 0x0000000eabab7220 */ /* 0x080fe20000410000 */
[----:B------:R-:W-:Y:S01]  /*9a00*/  MOV R105, R43 ;  /* 0x0000002b00697202 */ /* 0x000fe20000000f00 */
        /* <DEDUP_REMOVED lines=8> */
[----:B-1----:R-:W-:-:S02]  /*9a90*/  FSEL R4, R239, RZ, P0 ;  /* 0x000000ffef047208 */ /* 0x002fc40000000000 */
[----:B--2---:R-:W-:Y:S02]  /*9aa0*/  F2FP.BF16.F32.PACK_AB R11, R249, R250 ;  /* 0x000000faf90b723e */ /* 0x004fe400000010ff */
[----:B------:R-:W-:Y:S01]  /*9ab0*/  PLOP3.LUT P0, PT, PT, PT, UP0, 0x40, 0x0 ;  /* 0x000000000000781c */ /* 0x000fe20003f0e808 */
[----:B------:R-:W-:-:S04]  /*9ac0*/  FADD.FTZ R4, R102, -R4 ;  /* 0x8000000466047221 */ /* 0x000fc80000010000 */
[----:B------:R-:W-:-:S04]  /*9ad0*/  FMUL.FTZ R4, R4, UR19 ;  /* 0x0000001304047c20 */ /* 0x000fc80008410000 */
[----:B------:R-:W1:Y:S02]  /*9ae0*/  MUFU.EX2 R44, R4 ;  /* 0x00000004002c7308 */ /* 0x000e640000000800 */
[-C--:B-1----:R-:W-:Y:S01]  /*9af0*/  FMUL.FTZ R130, R130, R44.reuse ;  /* 0x0000002c82827220 */ /* 0x082fe20000410000 */
[-C--:B------:R-:W-:Y:S01]  /*9b00*/  FMUL.FTZ R131, R131, R44.reuse ;  /* 0x0000002c83837220 */ /* 0x080fe20000410000 */
[--C-:B------:R-:W-:Y:S01]  /*9b10*/  FFMA.FTZ R4, R67, UR19, -R12.reuse ;  /* 0x0000001343047c23 */ /* 0x100fe2000801080c */
[-C--:B------:R-:W-:Y:S01]  /*9b20*/  FMUL.FTZ R114, R114, R44.reuse ;  /* 0x0000002c72727220 */ /* 0x080fe20000410000 */
[-C--:B------:R-:W-:Y:S01]  /*9b30*/  FMUL.FTZ R115, R115, R44.reuse ;  /* 0x0000002c73737220 */ /* 0x080fe20000410000 */
[-C--:B------:R-:W-:Y:S01]  /*9b40*/  FMUL.FTZ R122, R122, R44.reuse ;  /* 0x0000002c7a7a7220 */ /* 0x080fe20000410000 */
[----:B------:R1:W-:Y:S01]  /*9b50*/  MUFU.EX2 R243, R4 ;  /* 0x0000000400f37308 */ /* 0x0003e20000000800 */
[-C--:B------:R-:W-:Y:S01]  /*9b60*/  FMUL.FTZ R123, R123, R44.reuse ;  /* 0x0000002c7b7b7220 */ /* 0x080fe20000410000 */
[C---:B------:R-:W-:Y:S01]  /*9b70*/  HMMA.16816.F32.BF16 R56, R8.reuse, R20, R128 ;  /* 0x000000140838723c */ /* 0x040fe20000041880 */
[-C--:B------:R-:W-:Y:S01]  /*9b80*/  FMUL.FTZ R142, R142, R44.reuse ;  /* 0x0000002c8e8e7220 */ /* 0x080fe20000410000 */
[-C--:B------:R-:W-:Y:S01]  /*9b90*/  FMUL.FTZ R143, R143, R44.reuse ;  /* 0x0000002c8f8f7220 */ /* 0x080fe20000410000 */
[-C--:B------:R-:W-:Y:S01]  /*9ba0*/  FMUL.FTZ R146, R146, R44.reuse ;  /* 0x0000002c92927220 */ /* 0x080fe20000410000 */
[-C--:B------:R-:W-:Y:S01]  /*9bb0*/  FMUL.FTZ R147, R147, R44.reuse ;  /* 0x0000002c93937220 */ /* 0x080fe20000410000 */
[-C--:B------:R-:W-:Y:S01]  /*9bc0*/  FMUL.FTZ R158, R158, R44.reuse ;  /* 0x0000002c9e9e7220 */ /* 0x080fe20000410000 */
[-C--:B------:R-:W-:Y:S01]  /*9bd0*/  FMUL.FTZ R159, R159, R44.reuse ;  /* 0x0000002c9f9f7220 */ /* 0x080fe20000410000 */
[----:B------:R-:W-:Y:S01]  /*9be0*/  MOV R130, R15 ;  /* 0x0000000f00827202 */ /* 0x000fe20000000f00 */
[-C--:B------:R-:W-:Y:S01]  /*9bf0*/  FMUL.FTZ R162, R162, R44.reuse ;  /* 0x0000002ca2a27220 */ /* 0x080fe20000410000 */
[----:B------:R-:W2:Y:S01]  /*9c00*/  MUFU.EX2 R15, R6 ;  /* 0x00000006000f7308 */ /* 0x000ea20000000800 */
        /* <DEDUP_REMOVED lines=12> */
[----:B------:R-:W-:Y:S01]  /*9cd0*/  HMMA.16816.F32.BF16 R112, R8, R16, R112 ;  /* 0x000000100870723c */ /* 0x000fe20000041870 */
[----:B------:R-:W-:-:S02]  /*9ce0*/  MOV R129, R212 ;  /* 0x000000d400817202 */ /* 0x000fc40000000f00 */
[----:B------:R1:W-:Y:S01]  /*9cf0*/  MUFU.EX2 R242, R4 ;  /* 0x0000000400f27308 */ /* 0x0003e20000000800 */
[----:B------:R-:W-:Y:S01]  /*9d00*/  MOV R131, R211 ;  /* 0x000000d300837202 */ /* 0x000fe20000000f00 */
[----:B--2---:R-:W-:Y:S01]  /*9d10*/  FMUL.FTZ R124, R124, R15 ;  /* 0x0000000f7c7c7220 */ /* 0x004fe20000410000 */
[C---:B------:R-:W-:Y:S01]  /*9d20*/  HMMA.16816.F32.BF16 R120, R8.reuse, R18, R120 ;  /* 0x000000120878723c */ /* 0x040fe20000041878 */
[----:B------:R-:W-:Y:S01]  /*9d30*/  MOV R128, R53 ;  /* 0x0000003500807202 */ /* 0x000fe20000000f00 */
[----:B------:R-:W-:Y:S01]  /*9d40*/  FMUL.FTZ R125, R125, R15 ;  /* 0x0000000f7d7d7220 */ /* 0x000fe20000410000 */
[----:B------:R-:W-:Y:S01]  /*9d50*/  F2FP.BF16.F32.PACK_AB R5, R129, R131 ;  /* 0x000000838105723e */ /* 0x000fe200000010ff */
[-C--:B------:R-:W-:Y:S01]  /*9d60*/  FMUL.FTZ R136, R136, R15.reuse ;  /* 0x0000000f88887220 */ /* 0x080fe20000410000 */
[----:B------:R-:W-:Y:S01]  /*9d70*/  F2FP.BF16.F32.PACK_AB R6, R13, R128 ;  /* 0x000000800d06723e */ /* 0x000fe200000010ff */
[C---:B------:R-:W-:Y:S01]  /*9d80*/  HMMA.16816.F32.BF16 R140, R8.reuse, R22, R140 ;  /* 0x00000016088c723c */ /* 0x040fe2000004188c */
[----:B------:R-:W-:Y:S01]  /*9d90*/  F2FP.BF16.F32.PACK_AB R7, R243, R38 ;  /* 0x00000026f307723e */ /* 0x000fe200000010ff */
[-C--:B------:R-:W-:Y:S01]  /*9da0*/  FMUL.FTZ R137, R137, R15.reuse ;  /* 0x0000000f89897220 */ /* 0x080fe20000410000 */
[-C--:B------:R-:W-:Y:S01]  /*9db0*/  FMUL.FTZ R116, R116, R15.reuse ;  /* 0x0000000f74747220 */ /* 0x080fe20000410000 */
[-C--:B------:R-:W-:Y:S01]  /*9dc0*/  FMUL.FTZ R117, R117, R15.reuse ;  /* 0x0000000f75757220 */ /* 0x080fe20000410000 */
[-C--:B------:R-:W-:Y:S01]  /*9dd0*/  FMUL.FTZ R132, R132, R15.reuse ;  /* 0x0000000f84847220 */ /* 0x080fe20000410000 */
[C---:B------:R-:W-:Y:S01]  /*9de0*/  HMMA.16816.F32.BF16 R144, R8.reuse, R24, R144 ;  /* 0x000000180890723c */ /* 0x040fe20000041890 */
[----:B------:R-:W-:Y:S01]  /*9df0*/  FMUL.FTZ R133, R133, R15 ;  /* 0x0000000f85857220 */ /* 0x000fe20000410000 */
[----:B-1----:R-:W-:Y:S01]  /*9e00*/  FFMA.FTZ R4, R107, UR19, -R3 ;  /* 0x000000136b047c23 */ /* 0x002fe20008010803 */
[----:B------:R-:W-:Y:S01]  /*9e10*/  MOV R107, R213 ;  /* 0x000000d5006b7202 */ /* 0x000fe20000000f00 */
[-C--:B------:R-:W-:Y:S01]  /*9e20*/  FMUL.FTZ R148, R148, R15.reuse ;  /* 0x0000000f94947220 */ /* 0x080fe20000410000 */
[-C--:B------:R-:W-:Y:S01]  /*9e30*/  FMUL.FTZ R149, R149, R15.reuse ;  /* 0x0000000f95957220 */ /* 0x080fe20000410000 */
[C---:B------:R-:W-:Y:S01]  /*9e40*/  HMMA.16816.F32.BF16 R156, R8.reuse, R26, R156 ;  /* 0x0000001a089c723c */ /* 0x040fe2000004189c */
[----:B------:R1:W-:Y:S01]  /*9e50*/  MUFU.EX2 R241, R4 ;  /* 0x0000000400f17308 */ /* 0x0003e20000000800 */
        /* <DEDUP_REMOVED lines=15> */
[----:B------:R-:W-:Y:S01]  /*9f50*/  FMUL.FTZ R97, R97, R15 ;  /* 0x0000000f61617220 */ /* 0x000fe20000410000 */
[----:B------:R-:W-:Y:S01]  /*9f60*/  HMMA.16816.F32.BF16 R72, R8, R32, R72 ;  /* 0x000000200848723c */ /* 0x000fe20000041848 */
[----:B-1----:R-:W-:-:S05]  /*9f70*/  F2FP.BF16.F32.PACK_AB R4, R107, R47 ;  /* 0x0000002f6b04723e */ /* 0x002fca00000010ff */
[C---:B------:R-:W-:Y:S06]  /*9f80*/  HMMA.16816.F32.BF16 R76, R8.reuse, R34, R76 ;  /* 0x00000022084c723c */ /* 0x040fec000004184c */
[C---:B------:R-:W-:Y:S06]  /*9f90*/  HMMA.16816.F32.BF16 R88, R8.reuse, R48, R88 ;  /* 0x000000300858723c */ /* 0x040fec0000041858 */
[----:B------:R-:W-:Y:S06]  /*9fa0*/  HMMA.16816.F32.BF16 R92, R8, R50, R92 ;  /* 0x00000032085c723c */ /* 0x000fec000004185c */
[----:B------:R-:W-:Y:S01]  /*9fb0*/  HMMA.16816.F32.BF16 R60, R4, R18, R124 ;  /* 0x00000012043c723c */ /* 0x000fe2000004187c */
[----:B------:R-:W-:Y:S01]  /*9fc0*/  FFMA.FTZ R8, R108, UR19, -R3 ;  /* 0x000000136c087c23 */ /* 0x000fe20008010803 */
[----:B------:R-:W-:-:S03]  /*9fd0*/  MOV R108, R38 ;  /* 0x00000026006c7202 */ /* 0x000fc60000000f00 */
[----:B------:R1:W2:Y:S01]  /*9fe0*/  MUFU.EX2 R240, R8 ;  /* 0x0000000800f07308 */ /* 0x0002a20000000800 */
[C---:B------:R-:W-:Y:S01]  /*9ff0*/  HMMA.16816.F32.BF16 R64, R4.reuse, R22, R136 ;  /* 0x000000160440723c */ /* 0x040fe20000041888 */
[----:B------:R-:W-:Y:S02]  /*a000*/  MOV R127, R42 ;  /* 0x0000002a007f7202 */ /* 0x000fe40000000f00 */
[----:B------:R-:W-:Y:S02]  /*a010*/  MOV R126, R41 ;  /* 0x00000029007e7202 */ /* 0x000fe40000000f00 */
[----:B------:R-:W-:Y:S01]  /*a020*/  MOV R125, R39 ;  /* 0x00000027007d7202 */ /* 0x000fe20000000f00 */
[----:B------:R-:W-:Y:S01]  /*a030*/  HMMA.16816.F32.BF16 R116, R4, R16, R116 ;  /* 0x000000100474723c */ /* 0x000fe20000041874 */
[----:B------:R-:W-:Y:S01]  /*a040*/  MOV R124, R37 ;  /* 0x00000025007c7202 */ /* 0x000fe20000000f00 */
[----:B------:R-:W-:Y:S01]  /*a050*/  LDSM.16.MT88.4 R16, [R226+0x9400] ;  /* 0x00940000e210783b */ /* 0x000fe20000004200 */
[----:B------:R-:W-:-:S03]  /*a060*/  MOV R139, R36 ;  /* 0x00000024008b7202 */ /* 0x000fc60000000f00 */
[C---:B------:R-:W-:Y:S01]  /*a070*/  HMMA.16816.F32.BF16 R132, R4.reuse, R20, R132 ;  /* 0x000000140484723c */ /* 0x040fe20000041884 */
[----:B------:R-:W-:Y:S01]  /*a080*/  LDSM.16.MT88.4 R20, [R224+0xa400] ;  /* 0x00a40000e014783b */ /* 0x000fe20000004200 */
[----:B------:R-:W-:Y:S01]  /*a090*/  F2FP.BF16.F32.PACK_AB R10, R104, R139 ;  /* 0x0000008b680a723e */ /* 0x000fe200000010ff */
[--C-:B-1----:R-:W-:Y:S02]  /*a0a0*/  FFMA.FTZ R8, R52, UR19, -R3.reuse ;  /* 0x0000001334087c23 */ /* 0x102fe40008010803 */
[----:B------:R-:W-:Y:S01]  /*a0b0*/  LDSM.16.MT88.4 R36, [R224+0xb400] ;  /* 0x00b40000e024783b */ /* 0x000fe20000004200 */
[C---:B------:R-:W-:Y:S01]  /*a0c0*/  HMMA.16816.F32.BF16 R148, R4.reuse, R24, R148 ;  /* 0x000000180494723c */ /* 0x040fe20000041894 */
[----:B------:R1:W-:Y:S02]  /*a0d0*/  MUFU.EX2 R223, R8 ;  /* 0x0000000800df7308 */ /* 0x0003e40000000800 */
[----:B------:R-:W-:Y:S03]  /*a0e0*/  LDSM.16.MT88.4 R40, [R226+0xb400] ;  /* 0x00b40000e228783b */ /* 0x000fe60000004200 */
[C---:B------:R-:W-:Y:S01]  /*a0f0*/  HMMA.16816.F32.BF16 R152, R4.reuse, R26, R152 ;  /* 0x0000001a0498723c */ /* 0x040fe20000041898 */
[----:B------:R-:W3:Y:S05]  /*a100*/  LDSM.16.MT88.4 R24, [R224+0x9400] ;  /* 0x00940000e018783b */ /* 0x000eea0000004200 */
[C---:B------:R-:W-:Y:S06]  /*a110*/  HMMA.16816.F32.BF16 R164, R4.reuse, R28, R164 ;  /* 0x0000001c04a4723c */ /* 0x040fec00000418a4 */
[C---:B------:R-:W-:Y:S01]  /*a120*/  HMMA.16816.F32.BF16 R168, R4.reuse, R30, R168 ;  /* 0x0000001e04a8723c */ /* 0x040fe200000418a8 */
[----:B-1----:R-:W-:Y:S01]  /*a130*/  FFMA.FTZ R8, R109, UR19, -R3 ;  /* 0x000000136d087c23 */ /* 0x002fe20008010803 */
[----:B------:R-:W1:Y:S03]  /*a140*/  LDSM.16.MT88.4 R28, [R226+0xa400] ;  /* 0x00a40000e21c783b */ /* 0x000e660000004200 */
[----:B------:R4:W5:Y:S01]  /*a150*/  MUFU.EX2 R222, R8 ;  /* 0x0000000800de7308 */ /* 0x0009620000000800 */
[C---:B------:R-:W-:Y:S06]  /*a160*/  HMMA.16816.F32.BF16 R68, R4.reuse, R32, R68 ;  /* 0x000000200444723c */ /* 0x040fec0000041844 */
[C---:B------:R-:W-:Y:S01]  /*a170*/  HMMA.16816.F32.BF16 R80, R4.reuse, R34, R80 ;  /* 0x000000220450723c */ /* 0x040fe20000041850 */
[----:B------:R-:W-:Y:S05]  /*a180*/  LDSM.16.MT88.4 R32, [R226+0x9800] ;  /* 0x00980000e220783b */ /* 0x000fea0000004200 */
[----:B------:R-:W-:Y:S01]  /*a190*/  HMMA.16816.F32.BF16 R84, R4, R48, R84 ;  /* 0x000000300454723c */ /* 0x000fe20000041854 */
[----:B----4-:R-:W-:-:S05]  /*a1a0*/  FFMA.FTZ R8, R110, UR19, -R2 ;  /* 0x000000136e087c23 */ /* 0x010fca0008010802 */
[----:B------:R-:W-:Y:S01]  /*a1b0*/  HMMA.16816.F32.BF16 R96, R4, R50, R96 ;  /* 0x000000320460723c */ /* 0x000fe20000041860 */
[----:B------:R4:W-:Y:S06]  /*a1c0*/  MUFU.EX2 R221, R8 ;  /* 0x0000000800dd7308 */ /* 0x0009ec0000000800 */
[----:B--2---:R-:W-:Y:S02]  /*a1d0*/  F2FP.BF16.F32.PACK_AB R4, R240, R241 ;  /* 0x000000f1f004723e */ /* 0x004fe400000010ff */
[----:B-----5:R-:W-:Y:S01]  /*a1e0*/  F2FP.BF16.F32.PACK_AB R6, R222, R223 ;  /* 0x000000dfde06723e */ /* 0x020fe200000010ff */
[----:B----4-:R-:W-:-:S04]  /*a1f0*/  FFMA.FTZ R8, R111, UR19, -R2 ;  /* 0x000000136f087c23 */ /* 0x010fc80008010802 */
        /* <DEDUP_REMOVED lines=15> */
[C---:B------:R-:W-:Y:S06]  /*a2f0*/  HMMA.16816.F32.BF16 R144, R4.reuse, R20, R144 ;  /* 0x000000140490723c */ /* 0x040fec0000041890 */
[C---:B------:R-:W-:Y:S06]  /*a300*/  HMMA.16816.F32.BF16 R156, R4.reuse, R22, R156 ;  /* 0x00000016049c723c */ /* 0x040fec000004189c */
[----:B-1----:R-:W-:Y:S01]  /*a310*/  HMMA.16816.F32.BF16 R160, R4, R28, R160 ;  /* 0x0000001c04a0723c */ /* 0x002fe200000418a0 */
[----:B--2---:R-:W-:-:S05]  /*a320*/  FFMA.FTZ R8, R55, UR19, -R12 ;  /* 0x0000001337087c23 */ /* 0x004fca000801080c */
[C---:B------:R-:W-:Y:S01]  /*a330*/  HMMA.16816.F32.BF16 R52, R4.reuse, R26, R120 ;  /* 0x0000001a0434723c */ /* 0x040fe20000041878 */
[----:B------:R1:W2:Y:S05]  /*a340*/  MUFU.EX2 R215, R8 ;  /* 0x0000000800d77308 */ /* 0x0002aa0000000800 */
[C---:B------:R-:W-:Y:S06]  /*a350*/  HMMA.16816.F32.BF16 R172, R4.reuse, R30, R172 ;  /* 0x0000001e04ac723c */ /* 0x040fec00000418ac */
[C---:B------:R-:W-:Y:S06]  /*a360*/  HMMA.16816.F32.BF16 R72, R4.reuse, R36, R72 ;  /* 0x000000240448723c */ /* 0x040fec0000041848 */
[----:B------:R-:W-:Y:S01]  /*a370*/  HMMA.16816.F32.BF16 R76, R4, R38, R76 ;  /* 0x00000026044c723c */ /* 0x000fe2000004184c */
[----:B-1----:R-:W-:-:S02]  /*a380*/  F2FP.BF16.F32.PACK_AB R8, R124, R125 ;  /* 0x0000007d7c08723e */ /* 0x002fc400000010ff */
[----:B--2---:R-:W-:-:S03]  /*a390*/  F2FP.BF16.F32.PACK_AB R11, R215, R217 ;  /* 0x000000d9d70b723e */ /* 0x004fc600000010ff */
[C---:B------:R-:W-:Y:S06]  /*a3a0*/  HMMA.16816.F32.BF16 R88, R4.reuse, R40, R88 ;  /* 0x000000280458723c */ /* 0x040fec0000041858 */
[----:B------:R-:W-:Y:S06]  /*a3b0*/  HMMA.16816.F32.BF16 R100, R4, R42, R92 ;  /* 0x0000002a0464723c */ /* 0x000fec000004185c */
[----:B------:R-:W-:Y:S01]  /*a3c0*/  HMMA.16816.F32.BF16 R148, R8, R20, R148 ;  /* 0x000000140894723c */ /* 0x000fe20000041894 */
[----:B------:R-:W-:-:S04]  /*a3d0*/  FFMA.FTZ R4, R181, UR19, -R0 ;  /* 0x00000013b5047c23 */ /* 0x000fc80008010800 */
[----:B------:R1:W-:Y:S01]  /*a3e0*/  MUFU.EX2 R214, R4 ;  /* 0x0000000400d67308 */ /* 0x0003e20000000800 */
[C---:B------:R-:W-:Y:S01]  /*a3f0*/  HMMA.16816.F32.BF16 R152, R8.reuse, R22, R152 ;  /* 0x000000160898723c */ /* 0x040fe20000041898 */
[----:B------:R-:W2:Y:S05]  /*a400*/  LDSM.16.MT88.4 R20, [R226+0xb800] ;  /* 0x00b80000e214783b */ /* 0x000eaa0000004200 */
[C---:B------:R-:W-:Y:S06]  /*a410*/  HMMA.16816.F32.BF16 R116, R8.reuse, R24, R116 ;  /* 0x000000180874723c */ /* 0x040fec0000041874 */
[----:B------:R-:W-:Y:S01]  /*a420*/  HMMA.16816.F32.BF16 R60, R8, R26, R60 ;  /* 0x0000001a083c723c */ /* 0x000fe2000004183c */
[----:B------:R-:W3:Y:S01]  /*a430*/  LDSM.16.MT88.4 R24, [R224+0x9800] ;  /* 0x00980000e018783b */ /* 0x000ee20000004200 */
[----:B-1----:R-:W-:-:S04]  /*a440*/  FFMA.FTZ R4, R183, UR19, -R0 ;  /* 0x00000013b7047c23 */ /* 0x002fc80008010800 */
[C---:B------:R-:W-:Y:S01]  /*a450*/  HMMA.16816.F32.BF16 R132, R8.reuse, R16, R132 ;  /* 0x000000100884723c */ /* 0x040fe20000041884 */
[----:B------:R1:W-:Y:S05]  /*a460*/  MUFU.EX2 R213, R4 ;  /* 0x0000000400d57308 */ /* 0x0003ea0000000800 */
[C---:B------:R-:W-:Y:S01]  /*a470*/  HMMA.16816.F32.BF16 R64, R8.reuse, R18, R64 ;  /* 0x000000120840723c */ /* 0x040fe20000041840 */
[----:B------:R-:W-:Y:S05]  /*a480*/  LDSM.16.MT88.4 R16, [R224+0xb800] ;  /* 0x00b80000e010783b */ /* 0x000fea0000004200 */
[C---:B------:R-:W-:Y:S06]  /*a490*/  HMMA.16816.F32.BF16 R164, R8.reuse, R28, R164 ;  /* 0x0000001c08a4723c */ /* 0x040fec00000418a4 */
[C---:B------:R-:W-:Y:S01]  /*a4a0*/  HMMA.16816.F32.BF16 R168, R8.reuse, R30, R168 ;  /* 0x0000001e08a8723c */ /* 0x040fe200000418a8 */
[--C-:B-1----:R-:W-:Y:S01]  /*a4b0*/  FFMA.FTZ R4, R188, UR19, -R3.reuse ;  /* 0x00000013bc047c23 */ /* 0x102fe20008010803 */
[----:B------:R-:W1:Y:S03]  /*a4c0*/  LDSM.16.MT88.4 R28, [R224+0xa800] ;  /* 0x00a80000e01c783b */ /* 0x000e660000004200 */
[----:B------:R4:W-:Y:S01]  /*a4d0*/  MUFU.EX2 R212, R4 ;  /* 0x0000000400d47308 */ /* 0x0009e20000000800 */
[C---:B------:R-:W-:Y:S06]  /*a4e0*/  HMMA.16816.F32.BF16 R68, R8.reuse, R36, R68 ;  /* 0x000000240844723c */ /* 0x040fec0000041844 */
[C---:B------:R-:W-:Y:S01]  /*a4f0*/  HMMA.16816.F32.BF16 R92, R8.reuse, R38, R80 ;  /* 0x00000026085c723c */ /* 0x040fe20000041850 */
[----:B------:R-:W5:Y:S04]  /*a500*/  LDSM.16.MT88.4 R36, [R226+0xa800] ;  /* 0x00a80000e224783b */ /* 0x000f680000004200 */
[----:B------:R-:W-:Y:S01]  /*a510*/  LDSM.16.MT88.4 R80, [R224+0xbc00] ;  /* 0x00bc0000e050783b */ /* 0x000fe20000004200 */
[----:B------:R-:W-:Y:S01]  /*a520*/  HMMA.16816.F32.BF16 R84, R8, R40, R84 ;  /* 0x000000280854723c */ /* 0x000fe20000041854 */
[----:B----4-:R-:W-:-:S05]  /*a530*/  FFMA.FTZ R4, R179, UR19, -R3 ;  /* 0x00000013b3047c23 */ /* 0x010fca0008010803 */
[----:B------:R-:W-:Y:S01]  /*a540*/  HMMA.16816.F32.BF16 R96, R8, R42, R96 ;  /* 0x0000002a0860723c */ /* 0x000fe20000041860 */
[----:B------:R4:W-:Y:S06]  /*a550*/  MUFU.EX2 R211, R4 ;  /* 0x0000000400d37308 */ /* 0x0009ec0000000800 */
[----:B------:R-:W-:Y:S01]  /*a560*/  FFMA.FTZ R8, R192, UR19, -R0 ;  /* 0x00000013c0087c23 */ /* 0x000fe20008010800 */
[----:B------:R-:W-:-:S03]  /*a570*/  MOV R192, R108 ;  /* 0x0000006c00c07202 */ /* 0x000fc60000000f00 */
[----:B------:R2:W-:Y:S01]  /*a580*/  MUFU.EX2 R111, R8 ;  /* 0x00000008006f7308 */ /* 0x0005e20000000800 */
[----:B----4-:R-:W-:-:S07]  /*a590*/  FFMA.FTZ R4, R180, UR19, -R3 ;  /* 0x00000013b4047c23 */ /* 0x010fce0008010803 */
[----:B------:R4:W-:Y:S01]  /*a5a0*/  MUFU.EX2 R188, R4 ;  /* 0x0000000400bc7308 */ /* 0x0009e20000000800 */
[----:B--2---:R-:W-:Y:S01]  /*a5b0*/  FFMA.FTZ R8, R190, UR19, -R0 ;  /* 0x00000013be087c23 */ /* 0x004fe20008010800 */
[----:B------:R-:W-:-:S06]  /*a5c0*/  MOV R190, R128 ;  /* 0x0000008000be7202 */ /* 0x000fcc0000000f00 */
[----:B------:R2:W-:Y:S01]  /*a5d0*/  MUFU.EX2 R110, R8 ;  /* 0x00000008006e7308 */ /* 0x0005e20000000800 */
[----:B----4-:R-:W-:-:S07]  /*a5e0*/  FFMA.FTZ R4, R182, UR19, -R3 ;  /* 0x00000013b6047c23 */ /* 0x010fce0008010803 */
[----:B------:R4:W3:Y:S01]  /*a5f0*/  MUFU.EX2 R183, R4 ;  /* 0x0000000400b77308 */ /* 0x0008e20000000800 */
[----:B--2---:R-:W-:Y:S01]  /*a600*/  FFMA.FTZ R8, R204, UR19, -R12 ;  /* 0x00000013cc087c23 */ /* 0x004fe2000801080c */
[----:B------:R-:W-:-:S06]  /*a610*/  MOV R204, R129 ;  /* 0x0000008100cc7202 */ /* 0x000fcc0000000f00 */
[----:B------:R2:W-:Y:S01]  /*a620*/  MUFU.EX2 R109, R8 ;  /* 0x00000008006d7308 */ /* 0x0005e20000000800 */
[----:B----4-:R-:W-:Y:S01]  /*a630*/  FFMA.FTZ R4, R184, UR19, -R2 ;  /* 0x00000013b8047c23 */ /* 0x010fe20008010802 */
[----:B---3--:R-:W-:Y:S02]  /*a640*/  F2FP.BF16.F32.PACK_AB R6, R183, R188 ;  /* 0x000000bcb706723e */ /* 0x008fe400000010ff */
[----:B------:R-:W-:-:S04]  /*a650*/  MOV R184, R104 ;  /* 0x0000006800b87202 */ /* 0x000fc80000000f00 */
[----:B------:R3:W-:Y:S01]  /*a660*/  MUFU.EX2 R182, R4 ;  /* 0x0000000400b67308 */ /* 0x0007e20000000800 */
[----:B--2---:R-:W-:Y:S01]  /*a670*/  FFMA.FTZ R8, R201, UR19, -R12 ;  /* 0x00000013c9087c23 */ /* 0x004fe2000801080c */
[----:B------:R-:W-:-:S06]  /*a680*/  MOV R201, R107 ;  /* 0x0000006b00c97202 */ /* 0x000fcc0000000f00 */
[----:B------:R2:W4:Y:S01]  /*a690*/  MUFU.EX2 R107, R8 ;  /* 0x00000008006b7308 */ /* 0x0005220000000800 */
[----:B---3--:R-:W-:Y:S01]  /*a6a0*/  FFMA.FTZ R4, R186, UR19, -R2 ;  /* 0x00000013ba047c23 */ /* 0x008fe20008010802 */
[----:B------:R-:W-:Y:S02]  /*a6b0*/  MOV R186, R139 ;  /* 0x0000008b00ba7202 */ /* 0x000fe40000000f00 */
[----:B------:R-:W-:Y:S04]  /*a6c0*/  LDSM.16.MT88.4 R136, [R226+0x9c00] ;  /* 0x009c0000e288783b */ /* 0x000fe80000004200 */
[----:B------:R3:W1:Y:S01]  /*a6d0*/  MUFU.EX2 R181, R4 ;  /* 0x0000000400b57308 */ /* 0x0006620000000800 */
[----:B--2---:R-:W-:Y:S01]  /*a6e0*/  FFMA.FTZ R8, R197, UR19, -R12 ;  /* 0x00000013c5087c23 */ /* 0x004fe2000801080c */
[----:B------:R-:W-:-:S02]  /*a6f0*/  MOV R197, R106 ;  /* 0x0000006a00c57202 */ /* 0x000fc40000000f00 */
[----:B----4-:R-:W-:-:S04]  /*a700*/  F2FP.BF16.F32.PACK_AB R9, R107, R109 ;  /* 0x0000006d6b09723e */ /* 0x010fc800000010ff */
[----:B------:R2:W-:Y:S01]  /*a710*/  MUFU.EX2 R106, R8 ;  /* 0x00000008006a7308 */ /* 0x0005e20000000800 */
[----:B---3--:R-:W-:Y:S01]  /*a720*/  FFMA.FTZ R4, R187, UR19, -R2 ;  /* 0x00000013bb047c23 */ /* 0x008fe20008010802 */
[----:B-1----:R-:W-:Y:S02]  /*a730*/  F2FP.BF16.F32.PACK_AB R5, R181, R182 ;  /* 0x000000b6b505723e */ /* 0x002fe400000010ff */
[----:B------:R-:W-:-:S04]  /*a740*/  MOV R187, R124 ;  /* 0x0000007c00bb7202 */ /* 0x000fc80000000f00 */
[----:B------:R1:W-:Y:S01]  /*a750*/  MUFU.EX2 R180, R4 ;  /* 0x0000000400b47308 */ /* 0x0003e20000000800 */
[----:B--2---:R-:W-:Y:S01]  /*a760*/  FFMA.FTZ R8, R198, UR19, -R12 ;  /* 0x00000013c6087c23 */ /* 0x004fe2000801080c */
[----:B------:R-:W-:-:S06]  /*a770*/  MOV R198, R105 ;  /* 0x0000006900c67202 */ /* 0x000fcc0000000f00 */
[----:B------:R2:W3:Y:S01]  /*a780*/  MUFU.EX2 R105, R8 ;  /* 0x0000000800697308 */ /* 0x0004e20000000800 */
[----:B-1----:R-:W-:Y:S01]  /*a790*/  FFMA.FTZ R4, R185, UR19, -R2 ;  /* 0x00000013b9047c23 */ /* 0x002fe20008010802 */
[----:B------:R-:W-:-:S06]  /*a7a0*/  MOV R185, R125 ;  /* 0x0000007d00b97202 */ /* 0x000fcc0000000f00 */
[----:B------:R1:W4:Y:S01]  /*a7b0*/  MUFU.EX2 R179, R4 ;  /* 0x0000000400b37308 */ /* 0x0003220000000800 */
[----:B--2---:R-:W-:Y:S02]  /*a7c0*/  F2FP.BF16.F32.PACK_AB R8, R213, R214 ;  /* 0x000000d6d508723e */ /* 0x004fe400000010ff */
[----:B---3--:R-:W-:Y:S01]  /*a7d0*/  F2FP.BF16.F32.PACK_AB R11, R105, R106 ;  /* 0x0000006a690b723e */ /* 0x008fe200000010ff */
[--C-:B-1----:R-:W-:Y:S01]  /*a7e0*/  FFMA.FTZ R4, R196, UR19, -R0.reuse ;  /* 0x00000013c4047c23 */ /* 0x102fe20008010800 */
[----:B----4-:R-:W-:Y:S02]  /*a7f0*/  F2FP.BF16.F32.PACK_AB R7, R179, R180 ;  /* 0x000000b4b307723e */ /* 0x010fe400000010ff */
[----:B------:R-:W-:Y:S01]  /*a800*/  MOV R196, R126 ;  /* 0x0000007e00c47202 */ /* 0x000fe20000000f00 */
[----:B------:R1:W-:Y:S02]  /*a810*/  MUFU.EX2 R178, R4 ;  /* 0x0000000400b27308 */ /* 0x0003e40000000800 */
[--C-:B-1----:R-:W-:Y:S01]  /*a820*/  FFMA.FTZ R4, R189, UR19, -R0.reuse ;  /* 0x00000013bd047c23 */ /* 0x102fe20008010800 */
[----:B------:R-:W-:Y:S01]  /*a830*/  MOV R189, R13 ;  /* 0x0000000d00bd7202 */ /* 0x000fe20000000f00 */
[--C-:B------:R-:W-:Y:S01]  /*a840*/  FFMA.FTZ R13, R191, UR19, -R0.reuse ;  /* 0x00000013bf0d7c23 */ /* 0x100fe20008010800 */
[----:B------:R-:W-:-:S03]  /*a850*/  FFMA.FTZ R0, R193, UR19, -R0 ;  /* 0x00000013c1007c23 */ /* 0x000fc60008010800 */
[----:B------:R1:W2:Y:S01]  /*a860*/  MUFU.EX2 R177, R4 ;  /* 0x0000000400b17308 */ /* 0x0002a20000000800 */
[----:B------:R-:W-:Y:S02]  /*a870*/  MOV R193, R130 ;  /* 0x0000008200c17202 */ /* 0x000fe40000000f00 */
[----:B------:R-:W-:Y:S02]  /*a880*/  MOV R191, R127 ;  /* 0x0000007f00bf7202 */ /* 0x000fe40000000f00 */
[----:B------:R-:W-:Y:S03]  /*a890*/  LDSM.16.MT88.4 R124, [R224+0x9c00] ;  /* 0x009c0000e07c783b */ /* 0x000fe60000004200 */
[----:B------:R3:W-:Y:S08]  /*a8a0*/  MUFU.EX2 R108, R0 ;  /* 0x00000000006c7308 */ /* 0x0007f00000000800 */
[----:B------:R-:W-:Y:S01]  /*a8b0*/  MUFU.EX2 R176, R13 ;  /* 0x0000000d00b07308 */ /* 0x000fe20000000800 */
[----:B-1----:R-:W-:-:S02]  /*a8c0*/  F2FP.BF16.F32.PACK_AB R4, R211, R212 ;  /* 0x000000d4d304723e */ /* 0x002fc400000010ff */
[----:B--2---:R-:W-:-:S05]  /*a8d0*/  F2FP.BF16.F32.PACK_AB R10, R177, R178 ;  /* 0x000000b2b10a723e */ /* 0x004fca00000010ff */
[----:B------:R-:W-:Y:S01]  /*a8e0*/  HMMA.16816.F32.BF16 R40, R4, R22, R100 ;  /* 0x000000160428723c */ /* 0x000fe20000041864 */
[----:B---3--:R-:W-:Y:S01]  /*a8f0*/  FFMA.FTZ R0, R194, UR19, -R12 ;  /* 0x00000013c2007c23 */ /* 0x008fe2000801080c */
[----:B------:R-:W-:-:S03]  /*a900*/  MOV R194, R131 ;  /* 0x0000008300c27202 */ /* 0x000fc60000000f00 */
[----:B------:R1:W-:Y:S01]  /*a910*/  MUFU.EX2 R104, R0 ;  /* 0x0000000000687308 */ /* 0x0003e20000000800 */
[----:B------:R-:W-:Y:S01]  /*a920*/  HMMA.16816.F32.BF16 R48, R4, R24, R48 ;  /* 0x000000180430723c */ /* 0x000fe20000041830 */
[----:B------:R-:W-:-:S05]  /*a930*/  MOV R103, R46 ;  /* 0x0000002e00677202 */ /* 0x000fca0000000f00 */
[----:B------:R-:W-:Y:S06]  /*a940*/  HMMA.16816.F32.BF16 R52, R4, R26, R52 ;  /* 0x0000001a0434723c */ /* 0x000fec0000041834 */
[----:B------:R-:W-:Y:S01]  /*a950*/  HMMA.16816.F32.BF16 R116, R8, R24, R116 ;  /* 0x000000180874723c */ /* 0x000fe20000041874 */
[----:B-1----:R-:W-:Y:S01]  /*a960*/  FFMA.FTZ R0, R202, UR19, -R3 ;  /* 0x00000013ca007c23 */ /* 0x002fe20008010803 */
[----:B------:R-:W-:-:S04]  /*a970*/  MOV R202, R47 ;  /* 0x0000002f00ca7202 */ /* 0x000fc80000000f00 */
[----:B------:R-:W-:Y:S01]  /*a980*/  HMMA.16816.F32.BF16 R24, R8, R26, R60 ;  /* 0x0000001a0818723c */ /* 0x000fe2000004183c */
[----:B------:R1:W-:Y:S05]  /*a990*/  MUFU.EX2 R102, R0 ;  /* 0x0000000000667308 */ /* 0x0003ea0000000800 */
[C---:B------:R-:W-:Y:S06]  /*a9a0*/  HMMA.16816.F32.BF16 R56, R4.reuse, R32, R56 ;  /* 0x000000200438723c */ /* 0x040fec0000041838 */
[C---:B------:R-:W-:Y:S06]  /*a9b0*/  HMMA.16816.F32.BF16 R140, R4.reuse, R34, R140 ;  /* 0x00000022048c723c */ /* 0x040fec000004188c */
[----:B------:R-:W-:Y:S01]  /*a9c0*/  HMMA.16816.F32.BF16 R144, R4, R28, R144 ;  /* 0x0000001c0490723c */ /* 0x000fe20000041890 */
[----:B-1----:R-:W-:-:S04]  /*a9d0*/  FFMA.FTZ R0, R199, UR19, -R3 ;  /* 0x00000013c7007c23 */ /* 0x002fc80008010803 */
[----:B------:R1:W2:Y:S01]  /*a9e0*/  MUFU.EX2 R101, R0 ;  /* 0x0000000000657308 */ /* 0x0002a20000000800 */
[C---:B------:R-:W-:Y:S06]  /*a9f0*/  HMMA.16816.F32.BF16 R156, R4.reuse, R30, R156 ;  /* 0x0000001e049c723c */ /* 0x040fec000004189c */
[C---:B-----5:R-:W-:Y:S06]  /*aa00*/  HMMA.16816.F32.BF16 R160, R4.reuse, R36, R160 ;  /* 0x0000002404a0723c */ /* 0x060fec00000418a0 */
[----:B------:R-:W-:Y:S01]  /*aa10*/  HMMA.16816.F32.BF16 R172, R4, R38, R172 ;  /* 0x0000002604ac723c */ /* 0x000fe200000418ac */
[--C-:B-1----:R-:W-:Y:S01]  /*aa20*/  FFMA.FTZ R0, R195, UR19, -R3.reuse ;  /* 0x00000013c3007c23 */ /* 0x102fe20008010803 */
[----:B------:R-:W-:-:S04]  /*aa30*/  FFMA.FTZ R3, R200, UR19, -R3 ;  /* 0x00000013c8037c23 */ /* 0x000fc80008010803 */
[C---:B------:R-:W-:Y:S01]  /*aa40*/  HMMA.16816.F32.BF16 R72, R4.reuse, R16, R72 ;  /* 0x000000100448723c */ /* 0x040fe20000041848 */
[----:B------:R1:W-:Y:S05]  /*aa50*/  MUFU.EX2 R100, R0 ;  /* 0x0000000000647308 */ /* 0x0003ea0000000800 */
[C---:B------:R-:W-:Y:S03]  /*aa60*/  HMMA.16816.F32.BF16 R76, R4.reuse, R18, R76 ;  /* 0x00000012044c723c */ /* 0x040fe6000004184c */
[----:B------:R3:W-:Y:S03]  /*aa70*/  MUFU.EX2 R63, R3 ;  /* 0x00000003003f7308 */ /* 0x0007e60000000800 */
[----:B------:R-:W-:Y:S01]  /*aa80*/  HMMA.16816.F32.BF16 R88, R4, R20, R88 ;  /* 0x000000140458723c */ /* 0x000fe20000041858 */
[----:B------:R-:W4:Y:S05]  /*aa90*/  LDSM.16.MT88.4 R4, [R226+0xbc00] ;  /* 0x00bc0000e204783b */ /* 0x000f2a0000004200 */
[----:B------:R-:W-:Y:S01]  /*aaa0*/  HMMA.16816.F32.BF16 R132, R8, R32, R132 ;  /* 0x000000200884723c */ /* 0x000fe20000041884 */
[----:B-1----:R-:W-:-:S04]  /*aab0*/  FFMA.FTZ R0, R203, UR19, -R2 ;  /* 0x00000013cb007c23 */ /* 0x002fc80008010802 */
[----:B------:R1:W-:Y:S01]  /*aac0*/  MUFU.EX2 R62, R0 ;  /* 0x00000000003e7308 */ /* 0x0003e20000000800 */
[----:B------:R-:W-:Y:S01]  /*aad0*/  HMMA.16816.F32.BF16 R148, R8, R28, R148 ;  /* 0x0000001c0894723c */ /* 0x000fe20000041894 */
[----:B---3--:R-:W-:-:S05]  /*aae0*/  FFMA.FTZ R3, R198, R45, R252 ;  /* 0x0000002dc6037223 */ /* 0x008fca00000100fc */
[C---:B------:R-:W-:Y:S06]  /*aaf0*/  HMMA.16816.F32.BF16 R164, R8.reuse, R36, R164 ;  /* 0x0000002408a4723c */ /* 0x040fec00000418a4 */
[----:B------:R-:W-:Y:S01]  /*ab00*/  HMMA.16816.F32.BF16 R68, R8, R16, R68 ;  /* 0x000000100844723c */ /* 0x000fe20000041844 */
[----:B-1----:R-:W-:-:S05]  /*ab10*/  FFMA.FTZ R0, R205, UR19, -R2 ;  /* 0x00000013cd007c23 */ /* 0x002fca0008010802 */
[C---:B------:R-:W-:Y:S01]  /*ab20*/  HMMA.16816.F32.BF16 R84, R8.reuse, R20, R84 ;  /* 0x000000140854723c */ /* 0x040fe20000041854 */
[----:B------:R1:W3:Y:S05]  /*ab30*/  MUFU.EX2 R61, R0 ;  /* 0x00000000003d7308 */ /* 0x0002ea0000000800 */
[C---:B------:R-:W-:Y:S06]  /*ab40*/  HMMA.16816.F32.BF16 R32, R8.reuse, R34, R64 ;  /* 0x000000220820723c */ /* 0x040fec0000041840 */
[C---:B------:R-:W-:Y:S01]  /*ab50*/  HMMA.16816.F32.BF16 R28, R8.reuse, R30, R152 ;  /* 0x0000001e081c723c */ /* 0x040fe20000041898 */
[----:B------:R-:W5:Y:S05]  /*ab60*/  LDSM.16.MT88.4 R152, [R224+0xac00] ;  /* 0x00ac0000e098783b */ /* 0x000f6a0000004200 */
[C---:B------:R-:W-:Y:S01]  /*ab70*/  HMMA.16816.F32.BF16 R36, R8.reuse, R38, R168 ;  /* 0x000000260824723c */ /* 0x040fe200000418a8 */
[--C-:B-1----:R-:W-:Y:S01]  /*ab80*/  FFMA.FTZ R0, R206, UR19, -R2.reuse ;  /* 0x00000013ce007c23 */ /* 0x102fe20008010802 */
[----:B------:R-:W-:Y:S01]  /*ab90*/  FFMA.FTZ R2, R207, UR19, -R2 ;  /* 0x00000013cf027c23 */ /* 0x000fe20008010802 */
[----:B------:R-:W1:Y:S02]  /*aba0*/  LDSM.16.MT88.4 R168, [R226+0xac00] ;  /* 0x00ac0000e2a8783b */ /* 0x000e640000004200 */
[----:B------:R4:W-:Y:S01]  /*abb0*/  MUFU.EX2 R60, R0 ;  /* 0x00000000003c7308 */ /* 0x0009e20000000800 */
[C---:B------:R-:W-:Y:S06]  /*abc0*/  HMMA.16816.F32.BF16 R16, R8.reuse, R18, R92 ;  /* 0x000000120810723c */ /* 0x040fec000004185c */
[----:B------:R-:W-:Y:S01]  /*abd0*/  HMMA.16816.F32.BF16 R20, R8, R22, R96 ;  /* 0x000000160814723c */ /* 0x000fe20000041860 */
[----:B------:R-:W5:Y:S01]  /*abe0*/  MUFU.EX2 R47, R2 ;  /* 0x00000002002f7308 */ /* 0x000f620000000800 */
[----:B--2---:R-:W-:-:S02]  /*abf0*/  F2FP.BF16.F32.PACK_AB R92, R101, R102 ;  /* 0x00000066655c723e */ /* 0x004fc400000010ff */
[----:B---3--:R-:W-:Y:S02]  /*ac00*/  F2FP.BF16.F32.PACK_AB R93, R61, R62 ;  /* 0x0000003e3d5d723e */ /* 0x008fe400000010ff */
[----:B------:R-:W-:Y:S01]  /*ac10*/  F2FP.BF16.F32.PACK_AB R94, R63, R100 ;  /* 0x000000643f5e723e */ /* 0x000fe200000010ff */
[----:B------:R-:W-:Y:S01]  /*ac20*/  FFMA.FTZ R8, R103, R15, R202 ;  /* 0x0000000f67087223 */ /* 0x000fe200000100ca */
[----:B------:R-:W-:Y:S01]  /*ac30*/  F2FP.BF16.F32.PACK_AB R96, R111, R176 ;  /* 0x000000b06f60723e */ /* 0x000fe200000010ff */
[----:B----4-:R-:W-:Y:S01]  /*ac40*/  FFMA.FTZ R0, R208, UR19, -R12 ;  /* 0x00000013d0007c23 */ /* 0x010fe2000801080c */
[----:B------:R-:W-:Y:S01]  /*ac50*/  F2FP.BF16.F32.PACK_AB R98, R108, R110 ;  /* 0x0000006e6c62723e */ /* 0x000fe200000010ff */
[----:B------:R-:W-:Y:S01]  /*ac60*/  FADD.FTZ R9, R201, R8 ;  /* 0x00000008c9097221 */ /* 0x000fe20000010000 */
[----:B------:R-:W-:Y:S01]  /*ac70*/  MOV R103, R244 ;  /* 0x000000f400677202 */ /* 0x000fe20000000f00 */
[----:B------:R2:W3:Y:S01]  /*ac80*/  MUFU.EX2 R46, R0 ;  /* 0x00000000002e7308 */ /* 0x0004e20000000800 */
[----:B-----5:R-:W-:Y:S01]  /*ac90*/  F2FP.BF16.F32.PACK_AB R95, R47, R60 ;  /* 0x0000003c2f5f723e */ /* 0x020fe200000010ff */
[----:B------:R-:W-:-:S04]  /*aca0*/  FFMA.FTZ R2, R197, R44, R247 ;  /* 0x0000002cc5027223 */ /* 0x000fc800000100f7 */
[----:B------:R-:W-:Y:S02]  /*acb0*/  FADD.FTZ R10, R248, R2 ;  /* 0x00000002f80a7221 */ /* 0x000fe40000010000 */
[----:B------:R-:W-:Y:S01]  /*acc0*/  HMMA.16816.F32.BF16 R88, R92, R4, R88 ;  /* 0x000000045c58723c */ /* 0x000fe20000041858 */
[----:B--2---:R-:W-:Y:S01]  /*acd0*/  FFMA.FTZ R0, R209, UR19, -R12 ;  /* 0x00000013d1007c23 */ /* 0x004fe2000801080c */
[----:B---3--:R-:W-:-:S04]  /*ace0*/  F2FP.BF16.F32.PACK_AB R97, R46, R104 ;  /* 0x000000682e61723e */ /* 0x008fc800000010ff */
[C---:B------:R-:W-:Y:S01]  /*acf0*/  HMMA.16816.F32.BF16 R112, R92.reuse, R124, R48 ;  /* 0x0000007c5c70723c */ /* 0x040fe20000041830 */
[----:B------:R2:W-:Y:S05]  /*ad00*/  MUFU.EX2 R13, R0 ;  /* 0x00000000000d7308 */ /* 0x0005ea0000000800 */
[C---:B------:R-:W-:Y:S06]  /*ad10*/  HMMA.16816.F32.BF16 R120, R92.reuse, R126, R52 ;  /* 0x0000007e5c78723c */ /* 0x040fec0000041834 */
[C---:B------:R-:W-:Y:S06]  /*ad20*/  HMMA.16816.F32.BF16 R128, R92.reuse, R136, R56 ;  /* 0x000000885c80723c */ /* 0x040fec0000041838 */
[----:B------:R-:W-:Y:S01]  /*ad30*/  HMMA.16816.F32.BF16 R140, R92, R138, R140 ;  /* 0x0000008a5c8c723c */ /* 0x000fe2000004188c */
[----:B--2---:R-:W-:-:S04]  /*ad40*/  FFMA.FTZ R0, R210, UR19, -R12 ;  /* 0x00000013d2007c23 */ /* 0x004fc8000801080c */
[----:B------:R2:W3:Y:S01]  /*ad50*/  MUFU.EX2 R11, R0 ;  /* 0x00000000000b7308 */ /* 0x0004e20000000800 */
[C---:B------:R-:W-:Y:S06]  /*ad60*/  HMMA.16816.F32.BF16 R144, R92.reuse, R152, R144 ;  /* 0x000000985c90723c */ /* 0x040fec0000041890 */
[C---:B------:R-:W-:Y:S06]  /*ad70*/  HMMA.16816.F32.BF16 R156, R92.reuse, R154, R156 ;  /* 0x0000009a5c9c723c */ /* 0x040fec000004189c */
[----:B-1----:R-:W-:Y:S01]  /*ad80*/  HMMA.16816.F32.BF16 R160, R92, R168, R160 ;  /* 0x000000a85ca0723c */ /* 0x002fe200000418a0 */
[----:B--2---:R-:W-:Y:S01]  /*ad90*/  FFMA.FTZ R0, R193, R14, R194 ;  /* 0x0000000ec1007223 */ /* 0x004fe200000100c2 */
[----:B---3--:R-:W-:-:S04]  /*ada0*/  F2FP.BF16.F32.PACK_AB R99, R11, R13 ;  /* 0x0000000d0b63723e */ /* 0x008fc800000010ff */
        /* <DEDUP_REMOVED lines=63> */
[C---:B------:R-:W-:Y:S01]  /*b1a0*/  HMMA.16816.F32.BF16 R116, R96.reuse, R124, R116 ;  /* 0x0000007c6074723c */ /* 0x040fe20000041874 */
[----:B------:R1:W-:Y:S01]  /*b1b0*/  STL [R1+0x14], R249 ;  /* 0x000014f901007387 */ /* 0x0003e20000100800 */
[----:B------:R-:W-:Y:S02]  /*b1c0*/  MOV R105, R246 ;  /* 0x000000f600697202 */ /* 0x000fe40000000f00 */
[----:B------:R-:W-:Y:S01]  /*b1d0*/  MOV R102, R239 ;  /* 0x000000ef00667202 */ /* 0x000fe20000000f00 */
        /* <DEDUP_REMOVED lines=15> */
[----:B-1----:R-:W-:-:S15]  /*b2d0*/  @P0 BRA `(.L_x_225) ;  /* 0x0000004c00c80947 */ /* 0x002fde0003800000 */
[----:B------:R-:W2:Y:S04]  /*b2e0*/  LDL.64 R184, [R1+0x20] ;  /* 0x0000200001b87983 */ /* 0x000ea80000100a00 */
[----:B------:R-:W3:Y:S01]  /*b2f0*/  LDL.64 R186, [R1] ;  /* 0x0000000001ba7983 */ /* 0x000ee20000100a00 */
[----:B------:R-:W-:Y:S01]  /*b300*/  UIADD3 UR17, UR18, -0x3, URZ ;  /* 0xfffffffd12117890 */ /* 0x000fe2000fffe03f */
[----:B------:R-:W1:Y:S01]  /*b310*/  @!P4 LDC.64 R4, c[0x0][0x220] ;  /* 0x00008800ff04cb82 */ /* 0x000e620000000a00 */
[----:B------:R-:W-:-:S04]  /*b320*/  DEPBAR.LE SB0, 0x0 ;  /* 0x000080000000791a */ /* 0x000fc80000000000 */
[----:B------:R-:W-:-:S03]  /*b330*/  USHF.R.S32.HI UR4, URZ, 0x1f, UR17 ;  /* 0x0000001f3f047899 */ /* 0x000fc60008011411 */
[----:B------:R-:W-:Y:S01]  /*b340*/  BAR.SYNC.DEFER_BLOCKING 0x0 ;  /* 0x0000000000007b1d */ /* 0x000fe20000010000 */
[----:B------:R-:W-:Y:S02]  /*b350*/  UIMAD.WIDE.U32 UR6, UR17, UR8, URZ ;  /* 0x00000008110672a5 */ /* 0x000fe4000f8e003f */
[----:B------:R-:W-:Y:S02]  /*b360*/  UIMAD UR4, UR4, UR8, URZ ;  /* 0x00000008040472a4 */ /* 0x000fe4000f8e023f */
[----:B------:R-:W-:-:S03]  /*b370*/  UISETP.GT.AND UP0, UPT, UR17, UR12, UPT ;  /* 0x0000000c1100728c */ /* 0x000fc6000bf04270 */
[----:B------:R-:W4:Y:S01]  /*b380*/  @!P3 LDC.64 R12, c[0x0][0x220] ;  /* 0x00008800ff0cbb82 */ /* 0x000f220000000a00 */
[----:B------:R-:W-:Y:S01]  /*b390*/  UIMAD UR4, UR17, UR9, UR4 ;  /* 0x00000009110472a4 */ /* 0x000fe2000f8e0204 */
[----:B------:R-:W-:Y:S02]  /*b3a0*/  IMAD.U32 R2, RZ, RZ, UR6 ;  /* 0x00000006ff027e24 */ /* 0x000fe4000f8e00ff */
[----:B------:R-:W-:Y:S01]  /*b3b0*/  IMAD.U32 R3, RZ, RZ, UR7 ;  /* 0x00000007ff037e24 */ /* 0x000fe2000f8e00ff */
[----:B------:R-:W-:-:S03]  /*b3c0*/  UIADD3 UR4, UR7, UR4, URZ ;  /* 0x0000000407047290 */ /* 0x000fc6000fffe03f */
[----:B------:R-:W5:Y:S03]  /*b3d0*/  @!P2 LDC.64 R10, c[0x0][0x220] ;  /* 0x00008800ff0aab82 */ /* 0x000f660000000a00 */
[----:B------:R-:W-:-:S05]  /*b3e0*/  IMAD.U32 R3, RZ, RZ, UR4 ;  /* 0x00000004ff037e24 */ /* 0x000fca000f8e00ff */
[----:B------:R-:W5:Y:S01]  /*b3f0*/  @!P4 LDC.64 R8, c[0x0][0x220] ;  /* 0x00008800ff08cb82 */ /* 0x000f620000000a00 */
[----:B------:R-:W-:Y:S04]  /*b400*/  @P4 STS [R230+0x9000], RZ ;  /* 0x009000ffe6004388 */ /* 0x000fe80000000800 */
[----:B------:R-:W-:Y:S03]  /*b410*/  @P4 STS [R230+0x9004], RZ ;  /* 0x009004ffe6004388 */ /* 0x000fe60000000800 */
[----:B------:R-:W5:Y:S01]  /*b420*/  @!P3 LDC.64 R6, c[0x0][0x220] ;  /* 0x00008800ff06bb82 */ /* 0x000f620000000a00 */
[----:B------:R-:W-:Y:S07]  /*b430*/  @P4 STS.64 [R230+0x9008], RZ ;  /* 0x009008ffe6004388 */ /* 0x000fee0000000a00 */
[----:B------:R-:W5:Y:S01]  /*b440*/  @!P2 LDC.64 R14, c[0x0][0x220] ;  /* 0x00008800ff0eab82 */ /* 0x000f620000000a00 */
[----:B--2---:R-:W-:-:S04]  /*b450*/  LEA R0, P0, R2, R184, 0x6 ;  /* 0x000000b802007211 */ /* 0x004fc800078030ff */
[----:B---3--:R-:W-:Y:S02]  /*b460*/  LEA.HI.X R3, R2, R187, R3, 0x6, P0 ;  /* 0x000000bb02037211 */ /* 0x008fe400000f3403 */
[C---:B-1----:R-:W-:Y:S02]  /*b470*/  @!P4 LEA R4, P0, R0.reuse, R4, 0x1 ;  /* 0x000000040004c211 */ /* 0x042fe400078008ff */
[C---:B----4-:R-:W-:Y:S02]  /*b480*/  @!P3 LEA R12, P1, R0.reuse, R12, 0x1 ;  /* 0x0000000c000cb211 */ /* 0x050fe400078208ff */
[C-C-:B------:R-:W-:Y:S02]  /*b490*/  @!P4 LEA.HI.X R5, R0.reuse, R5, R3.reuse, 0x1, P0 ;  /* 0x000000050005c211 */ /* 0x140fe400000f0c03 */
[C---:B-----5:R-:W-:Y:S02]  /*b4a0*/  @!P2 LEA R10, P0, R0.reuse, R10, 0x1 ;  /* 0x0000000a000aa211 */ /* 0x060fe400078008ff */
[C---:B------:R-:W-:Y:S01]  /*b4b0*/  IADD3 R2, P6, R0.reuse, UR20, RZ ;  /* 0x0000001400027c10 */ /* 0x040fe2000ffde0ff */
[----:B------:R-:W-:Y:S01]  /*b4c0*/  @!PT LDS RZ, [RZ] ;  /* 0x00000000fffff984 */ /* 0x000fe20000000800 */
[----:B------:R-:W-:Y:S01]  /*b4d0*/  @!PT LDS RZ, [RZ] ;  /* 0x00000000fffff984 */ /* 0x000fe20000000800 */
[----:B------:R-:W-:Y:S01]  /*b4e0*/  @!PT LDS RZ, [RZ] ;  /* 0x00000000fffff984 */ /* 0x000fe20000000800 */
[----:B------:R1:W-:Y:S01]  /*b4f0*/  @!P4 LDGSTS.E.BYPASS.LTC128B.128 [R230+0x9000], desc[UR22][R4.64] ;  /* 0x0900000004e6cfae */ /* 0x0003e2000b901d56 */
[----:B------:R-:W-:-:S02]  /*b500*/  @!P3 LEA.HI.X R13, R0, R13, R3, 0x1, P1 ;  /* 0x0000000d000db211 */ /* 0x000fc400008f0c03 */
[----:B------:R-:W-:Y:S01]  /*b510*/  @!P2 LEA.HI.X R11, R0, R11, R3, 0x1, P0 ;  /* 0x0000000b000ba211 */ /* 0x000fe200000f0c03 */
[----:B------:R-:W-:Y:S01]  /*b520*/  @P3 STS.128 [R230+0xa000], RZ ;  /* 0x00a000ffe6003388 */ /* 0x000fe20000000c00 */
[C---:B------:R-:W-:Y:S02]  /*b530*/  @!P4 LEA R8, P5, R2.reuse, R8, 0x1 ;  /* 0x000000080208c211 */ /* 0x040fe400078a08ff */
[----:B------:R-:W-:Y:S01]  /*b540*/  IADD3.X R3, R3, UR16, RZ, P6, !PT ;  /* 0x0000001003037c10 */ /* 0x000fe2000b7fe4ff */
[----:B------:R-:W-:Y:S01]  /*b550*/  @!PT LDS RZ, [RZ] ;  /* 0x00000000fffff984 */ /* 0x000fe20000000800 */
[----:B------:R-:W-:Y:S01]  /*b560*/  @!PT LDS RZ, [RZ] ;  /* 0x00000000fffff984 */ /* 0x000fe20000000800 */
[----:B------:R-:W-:Y:S01]  /*b570*/  @!PT LDS RZ, [RZ] ;  /* 0x00000000fffff984 */ /* 0x000fe20000000800 */
[----:B------:R-:W-:Y:S01]  /*b580*/  @!P3 LDGSTS.E.BYPASS.LTC128B.128 [R230+0xa000], desc[UR22][R12.64+0x40] ;  /* 0x0a0000400ce6bfae */ /* 0x000fe2000b901d56 */
[C---:B------:R-:W-:Y:S02]  /*b590*/  @!P3 LEA R6, P1, R2.reuse, R6, 0x1 ;  /* 0x000000060206b211 */ /* 0x040fe400078208ff */
[C-C-:B------:R-:W-:Y:S01]  /*b5a0*/  @!P4 LEA.HI.X R9, R2.reuse, R9, R3.reuse, 0x1, P5 ;  /* 0x000000090209c211 */ /* 0x140fe200028f0c03 */
[----:B------:R-:W-:Y:S01]  /*b5b0*/  @P2 STS.128 [R230+0xb000], RZ ;  /* 0x00b000ffe6002388 */ /* 0x000fe20000000c00 */
[----:B------:R-:W-:-:S03]  /*b5c0*/  @!P3 LEA.HI.X R7, R2, R7, R3, 0x1, P1 ;  /* 0x000000070207b211 */ /* 0x000fc600008f0c03 */
[----:B------:R-:W-:Y:S01]  /*b5d0*/  @!PT LDS RZ, [RZ] ;  /* 0x00000000fffff984 */ /* 0x000fe20000000800 */
[----:B------:R-:W-:Y:S01]  /*b5e0*/  @!PT LDS RZ, [RZ] ;  /* 0x00000000fffff984 */ /* 0x000fe20000000800 */
[----:B------:R-:W-:Y:S01]  /*b5f0*/  @!PT LDS RZ, [RZ] ;  /* 0x00000000fffff984 */ /* 0x000fe20000000800 */
[----:B------:R-:W-:Y:S04]  /*b600*/  @!P2 LDGSTS.E.BYPASS.LTC128B.128 [R230+0xb000], desc[UR22][R10.64+0x80] ;  /* 0x0b0000800ae6afae */ /* 0x000fe8000b901d56 */
[----:B------:R-:W-:Y:S04]  /*b610*/  @P4 STS.128 [R230+0x9800], RZ ;  /* 0x009800ffe6004388 */ /* 0x000fe80000000c00 */
[----:B------:R-:W-:Y:S01]  /*b620*/  @!PT LDS RZ, [RZ] ;  /* 0x00000000fffff984 */ /* 0x000fe20000000800 */
[----:B------:R-:W-:Y:S01]  /*b630*/  @!PT LDS RZ, [RZ] ;  /* 0x00000000fffff984 */ /* 0x000fe20000000800 */
[----:B------:R-:W-:Y:S01]  /*b640*/  @!PT LDS RZ, [RZ] ;  /* 0x00000000fffff984 */ /* 0x000fe20000000800 */
[----:B------:R2:W-:Y:S01]  /*b650*/  @!P4 LDGSTS.E.BYPASS.LTC128B.128 [R230+0x9800], desc[UR22][R8.64] ;  /* 0x0980000008e6cfae */ /* 0x0005e2000b901d56 */
[----:B-1----:R-:W-:-:S03]  /*b660*/  @!P2 LEA R4, P0, R2, R14, 0x1 ;  /* 0x0000000e0204a211 */ /* 0x002fc600078008ff */
[----:B------:R-:W-:Y:S01]  /*b670*/  @P3 STS.128 [R230+0xa800], RZ ;  /* 0x00a800ffe6003388 */ /* 0x000fe20000000c00 */
[----:B------:R-:W-:-:S03]  /*b680*/  @!P2 LEA.HI.X R5, R2, R15, R3, 0x1, P0 ;  /* 0x0000000f0205a211 */ /* 0x000fc600000f0c03 */
[----:B------:R-:W-:Y:S01]  /*b690*/  @!PT LDS RZ, [RZ] ;  /* 0x00000000fffff984 */ /* 0x000fe20000000800 */
[----:B------:R-:W-:Y:S01]  /*b6a0*/  @!PT LDS RZ, [RZ] ;  /* 0x00000000fffff984 */ /* 0x000fe20000000800 */
[----:B------:R-:W-:Y:S01]  /*b6b0*/  @!PT LDS RZ, [RZ] ;  /* 0x00000000fffff984 */ /* 0x000fe20000000800 */
[----:B------:R-:W-:Y:S01]  /*b6c0*/  @!P3 LDGSTS.E.BYPASS.LTC128B.128 [R230+0xa800], desc[UR22][R6.64+0x40] ;  /* 0x0a80004006e6bfae */ /* 0x000fe2000b901d56 */
[----:B------:R-:W-:-:S03]  /*b6d0*/  PLOP3.LUT P0, PT, PT, PT, UP0, 0x80, 0x0 ;  /* 0x000000000000781c */ /* 0x000fc60003f0f008 */
[----:B------:R-:W-:Y:S04]  /*b6e0*/  @P2 STS.128 [R230+0xb800], RZ ;  /* 0x00b800ffe6002388 */ /* 0x000fe80000000c00 */
[----:B------:R-:W-:Y:S01]  /*b6f0*/  @!PT LDS RZ, [RZ] ;  /* 0x00000000fffff984 */ /* 0x000fe20000000800 */
[----:B------:R-:W-:Y:S01]  /*b700*/  @!PT LDS RZ, [RZ] ;  /* 0x00000000fffff984 */ /* 0x000fe20000000800 */
[----:B------:R-:W-:Y:S01]  /*b710*/  @!PT LDS RZ, [RZ] ;  /* 0x00000000fffff984 */ /* 0x000fe20000000800 */
[----:B------:R1:W-:Y:S04]  /*b720*/  @!P2 LDGSTS.E.BYPASS.LTC128B.128 [R230+0xb800], desc[UR22][R4.64+0x80] ;  /* 0x0b80008004e6afae */ /* 0x0003e8000b901d56 */
[----:B------:R-:W-:Y:S04]  /*b730*/  LDSM.16.M88.4 R16, [R225+0x6000] ;  /* 0x00600000e110783b */ /* 0x000fe80000000200 */
[----:B------:R-:W-:Y:S04]  /*b740*/  LDSM.16.M88.4 R20, [R225+0x6400] ;  /* 0x00640000e114783b */ /* 0x000fe80000000200 */
[----:B--2---:R-:W2:Y:S04]  /*b750*/  LDSM.16.M88.4 R8, [R228+0x1000] ;  /* 0x00100000e408783b */ /* 0x004ea80000000200 */
[----:B------:R-:W3:Y:S04]  /*b760*/  LDSM.16.M88.4 R24, [R225+0x6800] ;  /* 0x00680000e118783b */ /* 0x000ee80000000200 */
[----:B------:R-:W4:Y:S04]  /*b770*/  LDSM.16.M88.4 R28, [R225+0x6c00] ;  /* 0x006c0000e11c783b */ /* 0x000f280000000200 */
[----:B------:R-:W-:Y:S04]  /*b780*/  LDSM.16.M88.4 R32, [R227+0x6c00] ;  /* 0x006c0000e320783b */ /* 0x000fe80000000200 */
[----:B-1----:R-:W-:Y:S04]  /*b790*/  LDSM.16.M88.4 R4, [R229+0x1000] ;  /* 0x00100000e504783b */ /* 0x002fe80000000200 */
[----:B------:R-:W1:Y:S04]  /*b7a0*/  LDSM.16.M88.4 R48, [R227+0x6000] ;  /* 0x00600000e330783b */ /* 0x000e680000000200 */
[----:B------:R-:W5:Y:S04]  /*b7b0*/  LDSM.16.M88.4 R44, [R227+0x6400] ;  /* 0x00640000e32c783b */ /* 0x000f680000000200 */
[----:B------:R-:W5:Y:S04]  /*b7c0*/  LDSM.16.M88.4 R12, [R228] ;  /* 0x00000000e40c783b */ /* 0x000f680000000200 */
[----:B------:R-:W5:Y:S04]  /*b7d0*/  LDSM.16.M88.4 R40, [R227+0x6800] ;  /* 0x00680000e328783b */ /* 0x000f680000000200 */
[----:B------:R-:W0:Y:S01]  /*b7e0*/  LDGDEPBAR ;  /* 0x00000000000079af */ /* 0x000e220000000000 */
[C---:B--2---:R-:W-:Y:S06]  /*b7f0*/  HMMA.16816.F32.BF16 R104, R8.reuse, R16, RZ ;  /* 0x000000100868723c */ /* 0x044fec00000418ff */
[C---:B------:R-:W-:Y:S06]  /*b800*/  HMMA.16816.F32.BF16 R64, R8.reuse, R20, RZ ;  /* 0x000000140840723c */ /* 0x040fec00000418ff */
[C---:B---3--:R-:W-:Y:S06]  /*b810*/  HMMA.16816.F32.BF16 R56, R8.reuse, R24, RZ ;  /* 0x000000180838723c */ /* 0x048fec00000418ff */
[C---:B----4-:R-:W-:Y:S06]  /*b820*/  HMMA.16816.F32.BF16 R36, R8.reuse, R28, RZ ;  /* 0x0000001c0824723c */ /* 0x050fec00000418ff */
[C---:B------:R-:W-:Y:S06]  /*b830*/  HMMA.16816.F32.BF16 R100, R8.reuse, R18, RZ ;  /* 0x000000120864723c */ /* 0x040fec00000418ff */
[C---:B------:R-:W-:Y:S06]  /*b840*/  HMMA.16816.F32.BF16 R60, R8.reuse, R22, RZ ;  /* 0x00000016083c723c */ /* 0x040fec00000418ff */
[C---:B------:R-:W-:Y:S06]  /*b850*/  HMMA.16816.F32.BF16 R52, R8.reuse, R26, RZ ;  /* 0x0000001a0834723c */ /* 0x040fec00000418ff */
[----:B------:R-:W-:Y:S06]  /*b860*/  HMMA.16816.F32.BF16 R8, R8, R30, RZ ;  /* 0x0000001e0808723c */ /* 0x000fec00000418ff */
[C---:B-1----:R-:W-:Y:S06]  /*b870*/  HMMA.16816.F32.BF16 R208, R4.reuse, R48, R104 ;  /* 0x0000003004d0723c */ /* 0x042fec0000041868 */
[C---:B-----5:R-:W-:Y:S06]  /*b880*/  HMMA.16816.F32.BF16 R216, R4.reuse, R44, R64 ;  /* 0x0000002c04d8723c */ /* 0x060fec0000041840 */
[C---:B------:R-:W-:Y:S06]  /*b890*/  HMMA.16816.F32.BF16 R196, R4.reuse, R50, R100 ;  /* 0x0000003204c4723c */ /* 0x040fec0000041864 */
[----:B------:R-:W-:Y:S01]  /*b8a0*/  HMMA.16816.F32.BF16 R188, R4, R34, R8 ;  /* 0x0000002204bc723c */ /* 0x000fe20000041808 */
[----:B------:R-:W1:Y:S05]  /*b8b0*/  LDSM.16.M88.4 R8, [R229] ;  /* 0x00000000e508783b */ /* 0x000e6a0000000200 */
[C---:B------:R-:W-:Y:S06]  /*b8c0*/  HMMA.16816.F32.BF16 R176, R12.reuse, R16, RZ ;  /* 0x000000100cb0723c */ /* 0x040fec00000418ff */
[C---:B------:R-:W-:Y:S06]  /*b8d0*/  HMMA.16816.F32.BF16 R100, R12.reuse, R20, RZ ;  /* 0x000000140c64723c */ /* 0x040fec00000418ff */
[C---:B------:R-:W-:Y:S06]  /*b8e0*/  HMMA.16816.F32.BF16 R104, R12.reuse, R22, RZ ;  /* 0x000000160c68723c */ /* 0x040fec00000418ff */
[C---:B------:R-:W-:Y:S06]  /*b8f0*/  HMMA.16816.F32.BF16 R64, R12.reuse, R24, RZ ;  /* 0x000000180c40723c */ /* 0x040fec00000418ff */
[C---:B------:R-:W-:Y:S01]  /*b900*/  HMMA.16816.F32.BF16 R108, R12.reuse, R18, RZ ;  /* 0x000000120c6c723c */ /* 0x040fe200000418ff */
[----:B------:R-:W-:Y:S05]  /*b910*/  LDSM.16.M88.4 R16, [R228+0x2000] ;  /* 0x00200000e410783b */ /* 0x000fea0000000200 */
[C---:B------:R-:W-:Y:S06]  /*b920*/  HMMA.16816.F32.BF16 R24, R12.reuse, R26, RZ ;  /* 0x0000001a0c18723c */ /* 0x040fec00000418ff */
[----:B------:R-:W-:Y:S06]  /*b930*/  HMMA.16816.F32.BF16 R20, R12, R28, RZ ;  /* 0x0000001c0c14723c */ /* 0x000fec00000418ff */
[C---:B------:R-:W-:Y:S01]  /*b940*/  HMMA.16816.F32.BF16 R220, R4.reuse, R40, R56 ;  /* 0x0000002804dc723c */ /* 0x040fe20000041838 */
[----:B------:R-:W-:Y:S05]  /*b950*/  LDSM.16.M88.4 R56, [R225+0x7800] ;  /* 0x00780000e138783b */ /* 0x000fea0000000200 */
[C---:B------:R-:W-:Y:S01]  /*b960*/  HMMA.16816.F32.BF16 R204, R4.reuse, R32, R36 ;  /* 0x0000002004cc723c */ /* 0x040fe20000041824 */
[----:B------:R-:W-:Y:S05]  /*b970*/  LDSM.16.M88.4 R36, [R225+0x7000] ;  /* 0x00700000e124783b */ /* 0x000fea0000000200 */
[C---:B------:R-:W-:Y:S01]  /*b980*/  HMMA.16816.F32.BF16 R200, R4.reuse, R46, R60 ;  /* 0x0000002e04c8723c */ /* 0x040fe2000004183c */
[----:B------:R-:W-:Y:S05]  /*b990*/  LDSM.16.M88.4 R60, [R225+0x7400] ;  /* 0x00740000e13c783b */ /* 0x000fea0000000200 */
[----:B------:R-:W-:Y:S01]  /*b9a0*/  HMMA.16816.F32.BF16 R192, R4, R42, R52 ;  /* 0x0000002a04c0723c */ /* 0x000fe20000041834 */
[----:B------:R-:W2:Y:S04]  /*b9b0*/  LDSM.16.M88.4 R4, [R228+0x3000] ;  /* 0x00300000e404783b */ /* 0x000ea80000000200 */
[----:B------:R-:W3:Y:S01]  /*b9c0*/  LDSM.16.M88.4 R52, [R225+0x7c00] ;  /* 0x007c0000e134783b */ /* 0x000ee20000000200 */
[----:B------:R-:W-:Y:S03]  /*b9d0*/  HMMA.16816.F32.BF16 R12, R12, R30, RZ ;  /* 0x0000001e0c0c723c */ /* 0x000fe600000418ff */
[----:B------:R-:W-:Y:S03]  /*b9e0*/  LDSM.16.M88.4 R28, [R227+0x7c00] ;  /* 0x007c0000e31c783b */ /* 0x000fe60000000200 */
[C---:B-1----:R-:W-:Y:S06]  /*b9f0*/  HMMA.16816.F32.BF16 R176, R8.reuse, R48, R176 ;  /* 0x0000003008b0723c */ /* 0x042fec00000418b0 */
[C---:B------:R-:W-:Y:S06]  /*ba00*/  HMMA.16816.F32.BF16 R184, R8.reuse, R44, R100 ;  /* 0x0000002c08b8723c */ /* 0x040fec0000041864 */
[C---:B------:R-:W-:Y:S06]  /*ba10*/  HMMA.16816.F32.BF16 R64, R8.reuse, R40, R64 ;  /* 0x000000280840723c */ /* 0x040fec0000041840 */
[C---:B------:R-:W-:Y:S01]  /*ba20*/  HMMA.16816.F32.BF16 R180, R8.reuse, R32, R20 ;  /* 0x0000002008b4723c */ /* 0x040fe20000041814 */
[----:B------:R-:W-:Y:S05]  /*ba30*/  LDSM.16.M88.4 R20, [R227+0x7800] ;  /* 0x00780000e314783b */ /* 0x000fea0000000200 */
[C---:B------:R-:W-:Y:S06]  /*ba40*/  HMMA.16816.F32.BF16 R48, R8.reuse, R50, R108 ;  /* 0x000000320830723c */ /* 0x040fec000004186c */
[C---:B------:R-:W-:Y:S06]  /*ba50*/  HMMA.16816.F32.BF16 R44, R8.reuse, R46, R104 ;  /* 0x0000002e082c723c */ /* 0x040fec0000041868 */
[C---:B------:R-:W-:Y:S01]  /*ba60*/  HMMA.16816.F32.BF16 R40, R8.reuse, R42, R24 ;  /* 0x0000002a0828723c */ /* 0x040fe20000041818 */
[----:B------:R-:W-:Y:S05]  /*ba70*/  LDSM.16.M88.4 R24, [R227+0x7400] ;  /* 0x00740000e318783b */ /* 0x000fea0000000200 */
[----:B------:R-:W-:Y:S01]  /*ba80*/  HMMA.16816.F32.BF16 R8, R8, R34, R12 ;  /* 0x000000220808723c */ /* 0x000fe2000004180c */
[----:B------:R-:W-:Y:S04]  /*ba90*/  LDSM.16.M88.4 R12, [R229+0x3000] ;  /* 0x00300000e50c783b */ /* 0x000fe80000000200 */
[----:B------:R-:W1:Y:S01]  /*baa0*/  LDSM.16.M88.4 R32, [R227+0x7000] ;  /* 0x00700000e320783b */ /* 0x000e620000000200 */
[C---:B--2---:R-:W-:Y:S06]  /*bab0*/  HMMA.16816.F32.BF16 R100, R4.reuse, R36, R208 ;  /* 0x000000240464723c */ /* 0x044fec00000418d0 */
[C---:B------:R-:W-:Y:S06]  /*bac0*/  HMMA.16816.F32.BF16 R108, R4.reuse, R38, R196 ;  /* 0x00000026046c723c */ /* 0x040fec00000418c4 */
[C---:B------:R-:W-:Y:S06]  /*bad0*/  HMMA.16816.F32.BF16 R216, R4.reuse, R60, R216 ;  /* 0x0000003c04d8723c */ /* 0x040fec00000418d8 */
[C---:B------:R-:W-:Y:S06]  /*bae0*/  HMMA.16816.F32.BF16 R220, R4.reuse, R56, R220 ;  /* 0x0000003804dc723c */ /* 0x040fec00000418dc */
[C---:B---3--:R-:W-:Y:S06]  /*baf0*/  HMMA.16816.F32.BF16 R240, R4.reuse, R52, R204 ;  /* 0x0000003404f0723c */ /* 0x048fec00000418cc */
[C---:B------:R-:W-:Y:S06]  /*bb00*/  HMMA.16816.F32.BF16 R200, R4.reuse, R62, R200 ;  /* 0x0000003e04c8723c */ /* 0x040fec00000418c8 */
[C---:B------:R-:W-:Y:S06]  /*bb10*/  HMMA.16816.F32.BF16 R212, R4.reuse, R58, R192 ;  /* 0x0000003a04d4723c */ /* 0x040fec00000418c0 */
[----:B------:R-:W-:Y:S01]  /*bb20*/  HMMA.16816.F32.BF16 R208, R4, R54, R188 ;  /* 0x0000003604d0723c */ /* 0x000fe200000418bc */
[----:B------:R-:W2:Y:S05]  /*bb30*/  LDSM.16.M88.4 R4, [R229+0x2000] ;  /* 0x00200000e504783b */ /* 0x000eaa0000000200 */
[C---:B------:R-:W-:Y:S06]  /*bb40*/  HMMA.16816.F32.BF16 R204, R16.reuse, R36, R176 ;  /* 0x0000002410cc723c */ /* 0x040fec00000418b0 */
[C---:B------:R-:W-:Y:S01]  /*bb50*/  HMMA.16816.F32.BF16 R196, R16.reuse, R38, R48 ;  /* 0x0000002610c4723c */ /* 0x040fe20000041830 */
[----:B------:R-:W-:Y:S04]  /*bb60*/  LDSM.16.M88.4 R48, [R225+0x8000] ;  /* 0x00800000e130783b */ /* 0x000fe80000000200 */
[----:B------:R-:W-:Y:S01]  /*bb70*/  LDSM.16.M88.4 R36, [R225+0x8c00] ;  /* 0x008c0000e124783b */ /* 0x000fe20000000200 */
[C---:B------:R-:W-:Y:S03]  /*bb80*/  HMMA.16816.F32.BF16 R104, R16.reuse, R54, R8 ;  /* 0x000000361068723c */ /* 0x040fe60000041808 */
[----:B------:R-:W3:Y:S03]  /*bb90*/  LDSM.16.M88.4 R8, [R228+0x5000] ;  /* 0x00500000e408783b */ /* 0x000ee60000000200 */
[C---:B------:R-:W-:Y:S01]  /*bba0*/  HMMA.16816.F32.BF16 R176, R16.reuse, R58, R40 ;  /* 0x0000003a10b0723c */ /* 0x040fe20000041828 */
[----:B------:R-:W4:Y:S05]  /*bbb0*/  LDSM.16.M88.4 R40, [R225+0x8800] ;  /* 0x00880000e128783b */ /* 0x000f2a0000000200 */
[C---:B------:R-:W-:Y:S01]  /*bbc0*/  HMMA.16816.F32.BF16 R188, R16.reuse, R62, R44 ;  /* 0x0000003e10bc723c */ /* 0x040fe2000004182c */
[----:B------:R-:W5:Y:S05]  /*bbd0*/  LDSM.16.M88.4 R44, [R225+0x8400] ;  /* 0x00840000e12c783b */ /* 0x000f6a0000000200 */
[C---:B------:R-:W-:Y:S06]  /*bbe0*/  HMMA.16816.F32.BF16 R192, R16.reuse, R60, R184 ;  /* 0x0000003c10c0723c */ /* 0x040fec00000418b8 */
[C---:B------:R-:W-:Y:S06]  /*bbf0*/  HMMA.16816.F32.BF16 R184, R16.reuse, R56, R64 ;  /* 0x0000003810b8723c */ /* 0x040fec0000041840 */
[----:B------:R-:W-:Y:S06]  /*bc00*/  HMMA.16816.F32.BF16 R180, R16, R52, R180 ;  /* 0x0000003410b4723c */ /* 0x000fec00000418b4 */
[C---:B-1----:R-:W-:Y:S06]  /*bc10*/  HMMA.16816.F32.BF16 R64, R12.reuse, R34, R108 ;  /* 0x000000220c40723c */ /* 0x042fec000004186c */
        /* <DEDUP_REMOVED lines=16> */
[C---:B------:R-:W-:Y:S06]  /*bd20*/  HMMA.16816.F32.BF16 R32, R4.reuse, R28, R180 ;  /* 0x0000001c0420723c */ /* 0x040fec00000418b4 */
[----:B------:R-:W-:Y:S01]  /*bd30*/  HMMA.16816.F32.BF16 R192, R4, R30, R104 ;  /* 0x0000001e04c0723c */ /* 0x000fe20000041868 */
[----:B------:R-:W-:Y:S04]  /*bd40*/  LDSM.16.M88.4 R4, [R229+0x5000] ;  /* 0x00500000e504783b */ /* 0x000fe80000000200 */
[----:B------:R-:W-:Y:S01]  /*bd50*/  LDSM.16.M88.4 R28, [R227+0x8000] ;  /* 0x00800000e31c783b */ /* 0x000fe20000000200 */
[C---:B---3--:R-:W-:Y:S06]  /*bd60*/  HMMA.16816.F32.BF16 R188, R8.reuse, R48, R100 ;  /* 0x0000003008bc723c */ /* 0x048fec0000041864 */
[C---:B------:R-:W-:Y:S06]  /*bd70*/  HMMA.16816.F32.BF16 R184, R8.reuse, R50, R64 ;  /* 0x0000003208b8723c */ /* 0x040fec0000041840 */
[C---:B----4-:R-:W-:Y:S01]  /*bd80*/  HMMA.16816.F32.BF16 R100, R8.reuse, R42, R16 ;  /* 0x0000002a0864723c */ /* 0x050fe20000041810 */
[----:B------:R-:W2:Y:S05]  /*bd90*/  LDSM.16.M88.4 R16, [R227+0x8c00] ;  /* 0x008c0000e310783b */ /* 0x000eaa0000000200 */
[C---:B-----5:R-:W-:Y:S06]  /*bda0*/  HMMA.16816.F32.BF16 R180, R8.reuse, R44, R60 ;  /* 0x0000002c08b4723c */ /* 0x060fec000004183c */
[C---:B------:R-:W-:Y:S06]  /*bdb0*/  HMMA.16816.F32.BF16 R176, R8.reuse, R46, R56 ;  /* 0x0000002e08b0723c */ /* 0x040fec0000041838 */
[C---:B------:R-:W-:Y:S06]  /*bdc0*/  HMMA.16816.F32.BF16 R104, R8.reuse, R40, R52 ;  /* 0x000000280868723c */ /* 0x040fec0000041834 */
[C---:B------:R-:W-:Y:S06]  /*bdd0*/  HMMA.16816.F32.BF16 R108, R8.reuse, R36, R108 ;  /* 0x00000024086c723c */ /* 0x040fec000004186c */
[----:B------:R-:W-:Y:S01]  /*bde0*/  HMMA.16816.F32.BF16 R64, R8, R38, R208 ;  /* 0x000000260840723c */ /* 0x000fe200000418d0 */
[----:B------:R-:W3:Y:S01]  /*bdf0*/  LDSM.16.M88.4 R8, [R229+0x4000] ;  /* 0x00400000e508783b */ /* 0x000ee20000000200 */
[----:B------:R-:W-:-:S04]  /*be00*/  DEPBAR.LE SB0, 0x0 ;  /* 0x000080000000791a */ /* 0x000fc80000000000 */
[C---:B-1----:R-:W-:Y:S06]  /*be10*/  HMMA.16816.F32.BF16 R60, R12.reuse, R48, R220 ;  /* 0x000000300c3c723c */ /* 0x042fec00000418dc */
[C---:B------:R-:W-:Y:S06]  /*be20*/  HMMA.16816.F32.BF16 R56, R12.reuse, R50, R216 ;  /* 0x000000320c38723c */ /* 0x040fec00000418d8 */
[C---:B------:R-:W-:Y:S06]  /*be30*/  HMMA.16816.F32.BF16 R52, R12.reuse, R44, R212 ;  /* 0x0000002c0c34723c */ /* 0x040fec00000418d4 */
[C---:B------:R-:W-:Y:S06]  /*be40*/  HMMA.16816.F32.BF16 R48, R12.reuse, R46, R204 ;  /* 0x0000002e0c30723c */ /* 0x040fec00000418cc */
[C---:B------:R-:W-:Y:S06]  /*be50*/  HMMA.16816.F32.BF16 R44, R12.reuse, R40, R200 ;  /* 0x000000280c2c723c */ /* 0x040fec00000418c8 */
[C---:B------:R-:W-:Y:S06]  /*be60*/  HMMA.16816.F32.BF16 R40, R12.reuse, R42, R196 ;  /* 0x0000002a0c28723c */ /* 0x040fec00000418c4 */
[C---:B------:R-:W-:Y:S06]  /*be70*/  HMMA.16816.F32.BF16 R32, R12.reuse, R36, R32 ;  /* 0x000000240c20723c */ /* 0x040fec0000041820 */
[----:B------:R-:W-:Y:S06]  /*be80*/  HMMA.16816.F32.BF16 R12, R12, R38, R192 ;  /* 0x000000260c0c723c */ /* 0x000fec00000418c0 */
[----:B--2---:R-:W-:Y:S06]  /*be90*/  HMMA.16816.F32.BF16 R192, R4, R18, R64 ;  /* 0x0000001204c0723c */ /* 0x004fec0000041840 */
[C---:B---3--:R-:W-:Y:S06]  /*bea0*/  HMMA.16816.F32.BF16 R64, R8.reuse, R20, R44 ;  /* 0x000000140840723c */ /* 0x048fec000004182c */
[----:B------:R-:W-:Y:S06]  /*beb0*/  HMMA.16816.F32.BF16 R36, R8, R16, R32 ;  /* 0x000000100824723c */ /* 0x000fec0000041820 */
        /* <DEDUP_REMOVED lines=13> */
[----:B------:R-:W-:Y:S06]  /*bf90*/  BAR.SYNC.DEFER_BLOCKING 0x0 ;  /* 0x0000000000007b1d */ /* 0x000fec0000010000 */
[----:B------:R-:W-:-:S02]  /*bfa0*/  NOP ;  /* 0x0000000000007918 */ /* 0x000fc40000000000 */
[----:B------:R-:W-:-:S15]  /*bfb0*/  @!P0 BRA `(.L_x_229) ;  /* 0x0000000400148947 */ /* 0x000fde0003800000 */
        /* <DEDUP_REMOVED lines=67> */
.L_x_231:
[----:B------:R-:W-:Y:S05]  /*c3f0*/  BSYNC B0 ;  /* 0x0000000000007941 */ /* 0x000fea0003800000 */
.L_x_230:
[----:B------:R-:W0:Y:S02]  /*c400*/  LDGDEPBAR ;  /* 0x00000000000079af */ /* 0x000e240000000000 */
.L_x_229:
[----:B------:R-:W3:Y:S01]  /*c410*/  S2R R2, SR_TID.X ;  /* 0x0000000000027919 */ /* 0x000ee20000002100 */
[----:B------:R-:W-:Y:S01]  /*c420*/  IMAD.U32 R0, RZ, RZ, UR17 ;  /* 0x00000011ff007e24 */ /* 0x000fe2000f8e00ff */
[----:B------:R-:W-:Y:S01]  /*c430*/  MOV R201, R248 ;  /* 0x000000f800c97202 */ /* 0x000fe20000000f00 */
[----:B------:R-:W-:Y:S01]  /*c440*/  IMAD.MOV.U32 R202, RZ, RZ, R247 ;  /* 0x000000ffffca7224 */ /* 0x000fe200078e00f7 */
[----:B------:R-:W-:Y:S01]  /*c450*/  STL [R1+0x50], R225 ;  /* 0x000050e101007387 */ /* 0x000fe20000100800 */
[----:B------:R-:W-:Y:S02]  /*c460*/  IMAD.MOV.U32 R200, RZ, RZ, R249 ;  /* 0x000000ffffc87224 */ /* 0x000fe400078e00f9 */
[----:B------:R-:W-:Y:S02]  /*c470*/  IMAD.MOV.U32 R31, RZ, RZ, R250 ;  /* 0x000000ffff1f7224 */ /* 0x000fe400078e00fa */
[----:B---3--:R-:W-:-:S05]  /*c480*/  IMAD.SHL.U32 R2, R2, 0x2, RZ ;  /* 0x0000000202027824 */ /* 0x008fca00078e00ff */
[----:B------:R-:W-:-:S04]  /*c490*/  LOP3.LUT R2, R2, 0x6, RZ, 0xc0, !PT ;  /* 0x0000000602027812 */ /* 0x000fc800078ec0ff */
[----:B------:R-:W-:-:S04]  /*c4a0*/  LEA R0, R0, R2, 0x6 ;  /* 0x0000000200007211 */ /* 0x000fc800078e30ff */
[C---:B------:R-:W-:Y:S01]  /*c4b0*/  ISETP.GE.AND P2, PT, R0.reuse, R238, PT ;  /* 0x000000ee0000720c */ /* 0x040fe20003f46270 */
[C---:B------:R-:W-:Y:S01]  /*c4c0*/  VIADD R2, R0.reuse, 0x1 ;  /* 0x0000000100027836 */ /* 0x040fe20000000000 */
[CC--:B------:R-:W-:Y:S01]  /*c4d0*/  ISETP.GE.AND P3, PT, R0.reuse, R237.reuse, PT ;  /* 0x000000ed0000720c */ /* 0x0c0fe20003f66270 */
[C---:B------:R-:W-:Y:S01]  /*c4e0*/  VIADD R3, R0.reuse, 0x9 ;  /* 0x0000000900037836 */ /* 0x040fe20000000000 */
[C---:B------:R-:W-:Y:S01]  /*c4f0*/  ISETP.LT.OR P2, PT, R0.reuse, R234, P2 ;  /* 0x000000ea0000720c */ /* 0x040fe20001741670 */
[----:B-12---:R-:W-:Y:S01]  /*c500*/  VIADD R7, R0, 0x21 ;  /* 0x0000002100077836 */ /* 0x006fe20000000000 */
[----:B------:R-:W-:Y:S01]  /*c510*/  ISETP.GE.AND P4, PT, R2, R238, PT ;  /* 0x000000ee0200720c */ /* 0x000fe20003f86270 */
[----:B------:R-:W-:Y:S01]  /*c520*/  VIADD R6, R0, 0x28 ;  /* 0x0000002800067836 */ /* 0x000fe20000000000 */
[----:B------:R-:W-:Y:S01]  /*c530*/  FSEL R10, R60, -INF , !P2 ;  /* 0xff8000003c0a7808 */ /* 0x000fe20005000000 */
[----:B------:R-:W-:Y:S01]  /*c540*/  VIADD R4, R0, 0x30 ;  /* 0x0000003000047836 */ /* 0x000fe20000000000 */
[----:B------:R-:W-:Y:S01]  /*c550*/  ISETP.GE.AND P6, PT, R2, R237, PT ;  /* 0x000000ed0200720c */ /* 0x000fe20003fc6270 */
[----:B------:R-:W-:Y:S01]  /*c560*/  VIADD R8, R0, 0x39 ;  /* 0x0000003900087836 */ /* 0x000fe20000000000 */
[----:B------:R-:W-:-:S02]  /*c570*/  ISETP.GE.AND P5, PT, R2, R236, PT ;  /* 0x000000ec0200720c */ /* 0x000fc40003fa6270 */
[-C--:B------:R-:W-:Y:S02]  /*c580*/  ISETP.GE.AND P0, PT, R2, R235.reuse, PT ;  /* 0x000000eb0200720c */ /* 0x080fe40003f06270 */
[C---:B------:R-:W-:Y:S02]  /*c590*/  ISETP.GE.AND P1, PT, R0.reuse, R236, PT ;  /* 0x000000ec0000720c */ /* 0x040fe40003f26270 */
[----:B------:R-:W-:Y:S02]  /*c5a0*/  ISETP.GE.AND P2, PT, R0, R235, PT ;  /* 0x000000eb0000720c */ /* 0x000fe40003f46270 */
[C---:B------:R-:W-:Y:S02]  /*c5b0*/  ISETP.LT.OR P4, PT, R2.reuse, R234, P4 ;  /* 0x000000ea0200720c */ /* 0x040fe40002781670 */
[C---:B------:R-:W-:Y:S02]  /*c5c0*/  ISETP.LT.OR P6, PT, R2.reuse, R233, P6 ;  /* 0x000000e90200720c */ /* 0x040fe400037c1670 */
[----:B------:R-:W-:-:S02]  /*c5d0*/  ISETP.LT.OR P5, PT, R2, R232, P5 ;  /* 0x000000e80200720c */ /* 0x000fc40002fa1670 */
[----:B------:R-:W-:Y:S02]  /*c5e0*/  ISETP.LT.OR P0, PT, R2, R231, P0 ;  /* 0x000000e70200720c */ /* 0x000fe40000701670 */
[C---:B------:R-:W-:Y:S02]  /*c5f0*/  ISETP.LT.OR P3, PT, R0.reuse, R233, P3 ;  /* 0x000000e90000720c */ /* 0x040fe40001f61670 */
[C---:B------:R-:W-:Y:S02]  /*c600*/  ISETP.LT.OR P1, PT, R0.reuse, R232, P1 ;  /* 0x000000e80000720c */ /* 0x040fe40000f21670 */
[C---:B------:R-:W-:Y:S02]  /*c610*/  ISETP.LT.OR P2, PT, R0.reuse, R231, P2 ;  /* 0x000000e70000720c */ /* 0x040fe40001741670 */
[----:B------:R-:W-:Y:S02]  /*c620*/  IADD3 R2, R0, 0x8, RZ ;  /* 0x0000000800027810 */ /* 0x000fe40007ffe0ff */
        /* <DEDUP_REMOVED lines=16> */
[----:B------:R-:W-:Y:S01]  /*c730*/  FSEL R20, R63, -INF , !P6 ;  /* 0xff8000003f147808 */ /* 0x000fe20007000000 */
[----:B------:R-:W-:Y:S01]  /*c740*/  IMAD.MOV.U32 R63, RZ, RZ, R202 ;  /* 0x000000ffff3f7224 */ /* 0x000fe200078e00ca */
[----:B------:R-:W-:Y:S02]  /*c750*/  FSEL R22, R189, -INF , !P5 ;  /* 0xff800000bd167808 */ /* 0x000fe40006800000 */
[----:B------:R-:W-:Y:S02]  /*c760*/  FSEL R12, R56, -INF , !P3 ;  /* 0xff800000380c7808 */ /* 0x000fe40005800000 */
[----:B------:R-:W-:-:S02]  /*c770*/  FSEL R21, R58, -INF , !P1 ;  /* 0xff8000003a157808 */ /* 0x000fc40004800000 */
[C---:B------:R-:W-:Y:S02]  /*c780*/  ISETP.GE.AND P6, PT, R3.reuse, R237, PT ;  /* 0x000000ed0300720c */ /* 0x040fe40003fc6270 */
[C---:B------:R-:W-:Y:S02]  /*c790*/  ISETP.GE.AND P5, PT, R3.reuse, R236, PT ;  /* 0x000000ec0300720c */ /* 0x040fe40003fa6270 */
[----:B------:R-:W-:Y:S02]  /*c7a0*/  ISETP.GE.AND P3, PT, R3, R235, PT ;  /* 0x000000eb0300720c */ /* 0x000fe40003f66270 */
[----:B------:R-:W-:Y:S02]  /*c7b0*/  ISETP.GE.AND P1, PT, R2, R238, PT ;  /* 0x000000ee0200720c */ /* 0x000fe40003f26270 */
[----:B------:R-:W-:Y:S02]  /*c7c0*/  FSEL R24, R184, -INF , !P2 ;  /* 0xff800000b8187808 */ /* 0x000fe40005000000 */
[----:B------:R-:W-:-:S02]  /*c7d0*/  FSEL R26, R186, -INF , !P4 ;  /* 0xff800000ba1a7808 */ /* 0x000fc40006000000 */
[----:B------:R-:W-:Y:S02]  /*c7e0*/  FSEL R13, R57, -INF , !P0 ;  /* 0xff800000390d7808 */ /* 0x000fe40004000000 */
[C---:B------:R-:W-:Y:S02]  /*c7f0*/  ISETP.GE.AND P2, PT, R2.reuse, R237, PT ;  /* 0x000000ed0200720c */ /* 0x040fe40003f46270 */
[C---:B------:R-:W-:Y:S02]  /*c800*/  ISETP.GE.AND P4, PT, R2.reuse, R236, PT ;  /* 0x000000ec0200720c */ /* 0x040fe40003f86270 */
[----:B------:R-:W-:Y:S02]  /*c810*/  ISETP.GE.AND P0, PT, R2, R235, PT ;  /* 0x000000eb0200720c */ /* 0x000fe40003f06270 */
[C---:B------:R-:W-:Y:S02]  /*c820*/  ISETP.LT.OR P6, PT, R3.reuse, R233, P6 ;  /* 0x000000e90300720c */ /* 0x040fe400037c1670 */
[----:B------:R-:W-:-:S02]  /*c830*/  ISETP.LT.OR P5, PT, R3, R232, P5 ;  /* 0x000000e80300720c */ /* 0x000fc40002fa1670 */
[----:B------:R-:W-:Y:S02]  /*c840*/  ISETP.LT.OR P3, PT, R3, R231, P3 ;  /* 0x000000e70300720c */ /* 0x000fe40001f61670 */
[C---:B------:R-:W-:Y:S02]  /*c850*/  ISETP.LT.OR P1, PT, R2.reuse, R234, P1 ;  /* 0x000000ea0200720c */ /* 0x040fe40000f21670 */
[C---:B------:R-:W-:Y:S02]  /*c860*/  ISETP.LT.OR P2, PT, R2.reuse, R233, P2 ;  /* 0x000000e90200720c */ /* 0x040fe40001741670 */
[C---:B------:R-:W-:Y:S02]  /*c870*/  ISETP.LT.OR P4, PT, R2.reuse, R232, P4 ;  /* 0x000000e80200720c */ /* 0x040fe40002781670 */
[----:B------:R-:W-:Y:S01]  /*c880*/  ISETP.LT.OR P0, PT, R2, R231, P0 ;  /* 0x000000e70200720c */ /* 0x000fe20000701670 */
[C---:B------:R-:W-:Y:S01]  /*c890*/  VIADD R2, R0.reuse, 0x18 ;  /* 0x0000001800027836 */ /* 0x040fe20000000000 */
[----:B------:R-:W-:-:S02]  /*c8a0*/  IADD3 R3, R0, 0x11, RZ ;  /* 0x0000001100037810 */ /* 0x000fc40007ffe0ff */
[----:B------:R-:W-:Y:S02]  /*c8b0*/  FSEL R29, R59, -INF , !P6 ;  /* 0xff8000003b1d7808 */ /* 0x000fe40007000000 */
[----:B------:R-:W-:Y:S02]  /*c8c0*/  FSEL R25, R185, -INF , !P5 ;  /* 0xff800000b9197808 */ /* 0x000fe40006800000 */
[----:B------:R-:W-:Y:S02]  /*c8d0*/  FSEL R28, R187, -INF , !P3 ;  /* 0xff800000bb1c7808 */ /* 0x000fe40005800000 */
[----:B------:R-:W-:Y:S02]  /*c8e0*/  FSEL R14, R52, -INF , !P1 ;  /* 0xff800000340e7808 */ /* 0x000fe40004800000 */
[C---:B------:R-:W-:Y:S02]  /*c8f0*/  ISETP.GE.AND P5, PT, R3.reuse, R238, PT ;  /* 0x000000ee0300720c */ /* 0x040fe40003fa6270 */
[----:B------:R-:W-:-:S02]  /*c900*/  ISETP.GE.AND P6, PT, R3, R237, PT ;  /* 0x000000ed0300720c */ /* 0x000fc40003fc6270 */
[C---:B------:R-:W-:Y:S02]  /*c910*/  ISETP.GE.AND P3, PT, R3.reuse, R236, PT ;  /* 0x000000ec0300720c */ /* 0x040fe40003f66270 */
[C---:B------:R-:W-:Y:S02]  /*c920*/  ISETP.GE.AND P1, PT, R3.reuse, R235, PT ;  /* 0x000000eb0300720c */ /* 0x040fe40003f26270 */
[----:B------:R-:W-:Y:S02]  /*c930*/  FSEL R30, R54, -INF , !P2 ;  /* 0xff800000361e7808 */ /* 0x000fe40005000000 */
[----:B------:R-:W-:Y:S02]  /*c940*/  ISETP.GE.AND P2, PT, R2, R238, PT ;  /* 0x000000ee0200720c */ /* 0x000fe40003f46270 */
[C---:B------:R-:W-:Y:S02]  /*c950*/  ISETP.LT.OR P5, PT, R3.reuse, R234, P5 ;  /* 0x000000ea0300720c */ /* 0x040fe40002fa1670 */
[----:B------:R-:W-:-:S02]  /*c960*/  ISETP.LT.OR P6, PT, R3, R233, P6 ;  /* 0x000000e90300720c */ /* 0x000fc400037c1670 */
[C---:B------:R-:W-:Y:S02]  /*c970*/  ISETP.LT.OR P3, PT, R3.reuse, R232, P3 ;  /* 0x000000e80300720c */ /* 0x040fe40001f61670 */
[----:B------:R-:W-:Y:S01]  /*c980*/  ISETP.LT.OR P1, PT, R3, R231, P1 ;  /* 0x000000e70300720c */ /* 0x000fe20000f21670 */
[----:B------:R-:W-:Y:S01]  /*c990*/  VIADD R3, R0, 0x19 ;  /* 0x0000001900037836 */ /* 0x000fe20000000000 */
[----:B------:R-:W-:Y:S02]  /*c9a0*/  ISETP.LT.OR P2, PT, R2, R234, P2 ;  /* 0x000000ea0200720c */ /* 0x000fe40001741670 */
[----:B------:R-:W-:Y:S01]  /*c9b0*/  FSEL R40, R180, -INF , !P4 ;  /* 0xff800000b4287808 */ /* 0x000fe20006000000 */
[----:B------:R-:W-:Y:S01]  /*c9c0*/  IMAD.MOV.U32 R180, RZ, RZ, R201 ;  /* 0x000000ffffb47224 */ /* 0x000fe200078e00c9 */
[----:B------:R-:W-:Y:S02]  /*c9d0*/  ISETP.GE.AND P4, PT, R2, R237, PT ;  /* 0x000000ed0200720c */ /* 0x000fe40003f86270 */
[----:B------:R-:W-:-:S02]  /*c9e0*/  FSEL R56, R182, -INF , !P0 ;  /* 0xff800000b6387808 */ /* 0x000fc40004000000 */
[----:B------:R-:W-:Y:S02]  /*c9f0*/  FSEL R15, R53, -INF , !P5 ;  /* 0xff800000350f7808 */ /* 0x000fe40006800000 */
[----:B------:R-:W-:Y:S02]  /*ca00*/  FSEL R57, R183, -INF , !P1 ;  /* 0xff800000b7397808 */ /* 0x000fe40004800000 */
[C---:B------:R-:W-:Y:S02]  /*ca10*/  ISETP.GE.AND P0, PT, R2.reuse, R236, PT ;  /* 0x000000ec0200720c */ /* 0x040fe40003f06270 */
[----:B------:R-:W-:Y:S02]  /*ca20*/  ISETP.GE.AND P5, PT, R2, R235, PT ;  /* 0x000000eb0200720c */ /* 0x000fe40003fa6270 */
[----:B------:R-:W-:Y:S02]  /*ca30*/  FSEL R58, R55, -INF , !P6 ;  /* 0xff800000373a7808 */ /* 0x000fe40007000000 */
[----:B------:R-:W-:-:S02]  /*ca40*/  FSEL R41, R181, -INF , !P3 ;  /* 0xff800000b5297808 */ /* 0x000fc40005800000 */
[C---:B------:R-:W-:Y:S02]  /*ca50*/  ISETP.GE.AND P1, PT, R3.reuse, R238, PT ;  /* 0x000000ee0300720c */ /* 0x040fe40003f26270 */
[----:B------:R-:W-:Y:S02]  /*ca60*/  FSEL R16, R48, -INF , !P2 ;  /* 0xff80000030107808 */ /* 0x000fe40005000000 */
[C---:B------:R-:W-:Y:S02]  /*ca70*/  ISETP.GE.AND P6, PT, R3.reuse, R237, PT ;  /* 0x000000ed0300720c */ /* 0x040fe40003fc6270 */
[C---:B------:R-:W-:Y:S02]  /*ca80*/  ISETP.GE.AND P3, PT, R3.reuse, R236, PT ;  /* 0x000000ec0300720c */ /* 0x040fe40003f66270 */
[----:B------:R-:W-:Y:S02]  /*ca90*/  ISETP.GE.AND P2, PT, R3, R235, PT ;  /* 0x000000eb0300720c */ /* 0x000fe40003f46270 */
[----:B------:R-:W-:-:S02]  /*caa0*/  ISETP.LT.OR P4, PT, R2, R233, P4 ;  /* 0x000000e90200720c */ /* 0x000fc40002781670 */
[C---:B------:R-:W-:Y:S02]  /*cab0*/  ISETP.LT.OR P0, PT, R2.reuse, R232, P0 ;  /* 0x000000e80200720c */ /* 0x040fe40000701670 */
[----:B------:R-:W-:Y:S02]  /*cac0*/  ISETP.LT.OR P5, PT, R2, R231, P5 ;  /* 0x000000e70200720c */ /* 0x000fe40002fa1670 */
[C---:B------:R-:W-:Y:S02]  /*cad0*/  ISETP.LT.OR P1, PT, R3.reuse, R234, P1 ;  /* 0x000000ea0300720c */ /* 0x040fe40000f21670 */
[----:B------:R-:W-:Y:S02]  /*cae0*/  IADD3 R2, R0, 0x20, RZ ;  /* 0x0000002000027810 */ /* 0x000fe40007ffe0ff */
[C---:B------:R-:W-:Y:S02]  /*caf0*/  ISETP.LT.OR P6, PT, R3.reuse, R233, P6 ;  /* 0x000000e90300720c */ /* 0x040fe400037c1670 */
[----:B------:R-:W-:-:S02]  /*cb00*/  ISETP.LT.OR P3, PT, R3, R232, P3 ;  /* 0x000000e80300720c */ /* 0x000fc40001f61670 */
[----:B------:R-:W-:Y:S02]  /*cb10*/  ISETP.LT.OR P2, PT, R3, R231, P2 ;  /* 0x000000e70300720c */ /* 0x000fe40001741670 */
[----:B------:R-:W-:Y:S02]  /*cb20*/  FMNMX.FTZ R3, R246, R10, !PT ;  /* 0x0000000af6037209 */ /* 0x000fe40007810000 */
[----:B------:R-:W-:Y:S02]  /*cb30*/  FSEL R59, R50, -INF , !P4 ;  /* 0xff800000323b7808 */ /* 0x000fe40006000000 */
[----:B------:R-:W-:Y:S02]  /*cb40*/  FSEL R42, R176, -INF , !P0 ;  /* 0xff800000b02a7808 */ /* 0x000fe40004000000 */
[----:B------:R-:W-:Y:S02]  /*cb50*/  FSEL R50, R178, -INF , !P5 ;  /* 0xff800000b2327808 */ /* 0x000fe40006800000 */
[----:B------:R-:W-:-:S02]  /*cb60*/  FSEL R17, R49, -INF , !P1 ;  /* 0xff80000031117808 */ /* 0x000fc40004800000 */
[C---:B------:R-:W-:Y:S02]  /*cb70*/  ISETP.GE.AND P4, PT, R2.reuse, R238, PT ;  /* 0x000000ee0200720c */ /* 0x040fe40003f86270 */
[C---:B------:R-:W-:Y:S02]  /*cb80*/  ISETP.GE.AND P0, PT, R2.reuse, R237, PT ;  /* 0x000000ed0200720c */ /* 0x040fe40003f06270 */
[C---:B------:R-:W-:Y:S02]  /*cb90*/  ISETP.GE.AND P5, PT, R2.reuse, R236, PT ;  /* 0x000000ec0200720c */ /* 0x040fe40003fa6270 */
[C---:B------:R-:W-:Y:S02]  /*cba0*/  ISETP.GE.AND P1, PT, R2.reuse, R235, PT ;  /* 0x000000eb0200720c */ /* 0x040fe40003f26270 */
[----:B------:R-:W-:Y:S02]  /*cbb0*/  FMNMX.FTZ R3, R11, R3, !PT ;  /* 0x000000030b037209 */ /* 0x000fe40007810000 */
[----:B------:R-:W-:-:S02]  /*cbc0*/  ISETP.LT.OR P4, PT, R2, R234, P4 ;  /* 0x000000ea0200720c */ /* 0x000fc40002781670 */
[C---:B------:R-:W-:Y:S02]  /*cbd0*/  ISETP.LT.OR P0, PT, R2.reuse, R233, P0 ;  /* 0x000000e90200720c */ /* 0x040fe40000701670 */
[C---:B------:R-:W-:Y:S02]  /*cbe0*/  ISETP.LT.OR P5, PT, R2.reuse, R232, P5 ;  /* 0x000000e80200720c */ /* 0x040fe40002fa1670 */
[----:B------:R-:W-:Y:S02]  /*cbf0*/  ISETP.LT.OR P1, PT, R2, R231, P1 ;  /* 0x000000e70200720c */ /* 0x000fe40000f21670 */
[----:B------:R-:W-:Y:S01]  /*cc00*/  FMNMX.FTZ R2, R12, R3, !PT ;  /* 0x000000030c027209 */ /* 0x000fe20007810000 */
[C---:B------:R-:W-:Y:S01]  /*cc10*/  VIADD R3, R0.reuse, 0x31 ;  /* 0x0000003100037836 */ /* 0x040fe20000000000 */
[----:B------:R-:W-:Y:S02]  /*cc20*/  IADD3 R5, R0, 0x29, RZ ;  /* 0x0000002900057810 */ /* 0x000fe40007ffe0ff */
[----:B------:R-:W-:-:S02]  /*cc30*/  FMNMX.FTZ R9, R13, R2, !PT ;  /* 0x000000020d097209 */ /* 0x000fc40007810000 */
[----:B------:R-:W-:Y:S02]  /*cc40*/  IADD3 R2, R0, 0x38, RZ ;  /* 0x0000003800027810 */ /* 0x000fe40007ffe0ff */
[----:B------:R-:W-:Y:S02]  /*cc50*/  FMNMX.FTZ R0, R14, R9, !PT ;  /* 0x000000090e007209 */ /* 0x000fe40007810000 */
[----:B------:R-:W-:Y:S02]  /*cc60*/  FSEL R196, R51, -INF , !P6 ;  /* 0xff80000033c47808 */ /* 0x000fe40007000000 */
[----:B------:R-:W-:Y:S02]  /*cc70*/  FMNMX.FTZ R0, R15, R0, !PT ;  /* 0x000000000f007209 */ /* 0x000fe40007810000 */
[----:B------:R-:W-:Y:S02]  /*cc80*/  ISETP.GE.AND P6, PT, R7, R238, PT ;  /* 0x000000ee0700720c */ /* 0x000fe40003fc6270 */
[----:B------:R-:W-:-:S02]  /*cc90*/  FMNMX.FTZ R0, R16, R0, !PT ;  /* 0x0000000010007209 */ /* 0x000fc40007810000 */
[----:B------:R-:W-:Y:S02]  /*cca0*/  FSEL R199, R64, -INF , !P4 ;  /* 0xff80000040c77808 */ /* 0x000fe40006000000 */
[----:B------:R-:W-:Y:S02]  /*ccb0*/  ISETP.GE.AND P4, PT, R6, R238, PT ;  /* 0x000000ee0600720c */ /* 0x000fe40003f86270 */
[----:B------:R-:W-:Y:S02]  /*ccc0*/  ISETP.LT.OR P6, PT, R7, R234, P6 ;  /* 0x000000ea0700720c */ /* 0x000fe400037c1670 */
[----:B------:R-:W-:Y:S02]  /*ccd0*/  FMNMX.FTZ R0, R17, R0, !PT ;  /* 0x0000000011007209 */ /* 0x000fe40007810000 */
[----:B------:R-:W-:Y:S02]  /*cce0*/  FSEL R219, R66, -INF , !P0 ;  /* 0xff80000042db7808 */ /* 0x000fe40004000000 */
[----:B------:R-:W-:-:S02]  /*ccf0*/  ISETP.GE.AND P0, PT, R5, R238, PT ;  /* 0x000000ee0500720c */ /* 0x000fc40003f06270 */
[----:B------:R-:W-:Y:S02]  /*cd00*/  ISETP.LT.OR P4, PT, R6, R234, P4 ;  /* 0x000000ea0600720c */ /* 0x000fe40002781670 */
[----:B------:R-:W-:Y:S02]  /*cd10*/  FSEL R204, R65, -INF , !P6 ;  /* 0xff80000041cc7808 */ /* 0x000fe40007000000 */
[----:B------:R-:W-:Y:S02]  /*cd20*/  FMNMX.FTZ R0, R199, R0, !PT ;  /* 0x00000000c7007209 */ /* 0x000fe40007810000 */
[----:B------:R-:W-:Y:S02]  /*cd30*/  ISETP.GE.AND P6, PT, R4, R238, PT ;  /* 0x000000ee0400720c */ /* 0x000fe40003fc6270 */
[----:B------:R-:W-:Y:S02]  /*cd40*/  ISETP.LT.OR P0, PT, R5, R234, P0 ;  /* 0x000000ea0500720c */ /* 0x000fe40000701670 */
[----:B------:R-:W-:-:S02]  /*cd50*/  FSEL R241, R44, -INF , !P4 ;  /* 0xff8000002cf17808 */ /* 0x000fc40006000000 */
[----:B------:R-:W-:Y:S02]  /*cd60*/  FMNMX.FTZ R0, R204, R0, !PT ;  /* 0x00000000cc007209 */ /* 0x000fe40007810000 */
[----:B------:R-:W-:Y:S02]  /*cd70*/  ISETP.GE.AND P4, PT, R3, R238, PT ;  /* 0x000000ee0300720c */ /* 0x000fe40003f86270 */
[----:B------:R-:W-:Y:S02]  /*cd80*/  ISETP.LT.OR P6, PT, R4, R234, P6 ;  /* 0x000000ea0400720c */ /* 0x000fe400037c1670 */
[----:B------:R-:W-:Y:S02]  /*cd90*/  FSEL R240, R45, -INF , !P0 ;  /* 0xff8000002df07808 */ /* 0x000fe40004000000 */
[----:B------:R-:W-:Y:S02]  /*cda0*/  FMNMX.FTZ R0, R241, R0, !PT ;  /* 0x00000000f1007209 */ /* 0x000fe40007810000 */
[----:B------:R-:W-:-:S02]  /*cdb0*/  ISETP.LT.OR P4, PT, R3, R234, P4 ;  /* 0x000000ea0300720c */ /* 0x000fc40002781670 */
[----:B------:R-:W-:Y:S02]  /*cdc0*/  FSEL R242, R36, -INF , !P6 ;  /* 0xff80000024f27808 */ /* 0x000fe40007000000 */
[----:B------:R-:W-:Y:S02]  /*cdd0*/  ISETP.GE.AND P6, PT, R2, R238, PT ;  /* 0x000000ee0200720c */ /* 0x000fe40003fc6270 */
[----:B------:R-:W-:Y:S02]  /*cde0*/  FMNMX.FTZ R0, R240, R0, !PT ;  /* 0x00000000f0007209 */ /* 0x000fe40007810000 */
[----:B------:R-:W-:Y:S02]  /*cdf0*/  FSEL R43, R177, -INF , !P3 ;  /* 0xff800000b12b7808 */ /* 0x000fe40005800000 */
[----:B------:R-:W-:Y:S02]  /*ce00*/  FSEL R51, R179, -INF , !P2 ;  /* 0xff800000b3337808 */ /* 0x000fe40005000000 */
[----:B------:R-:W-:-:S02]  /*ce10*/  ISETP.GE.AND P3, PT, R7, R237, PT ;  /* 0x000000ed0700720c */ /* 0x000fc40003f66270 */
[----:B------:R-:W-:Y:S02]  /*ce20*/  ISETP.GE.AND P2, PT, R7, R236, PT ;  /* 0x000000ec0700720c */ /* 0x000fe40003f46270 */
[----:B------:R-:W-:Y:S02]  /*ce30*/  FSEL R243, R37, -INF , !P4 ;  /* 0xff80000025f37808 */ /* 0x000fe40006000000 */
[----:B------:R-:W-:Y:S02]  /*ce40*/  ISETP.GE.AND P4, PT, R8, R238, PT ;  /* 0x000000ee0800720c */ /* 0x000fe40003f86270 */
[----:B------:R-:W-:Y:S02]  /*ce50*/  ISETP.LT.OR P6, PT, R2, R234, P6 ;  /* 0x000000ea0200720c */ /* 0x000fe400037c1670 */
[----:B------:R-:W-:Y:S02]  /*ce60*/  FMNMX.FTZ R0, R242, R0, !PT ;  /* 0x00000000f2007209 */ /* 0x000fe40007810000 */
[----:B------:R-:W-:-:S02]  /*ce70*/  ISETP.LT.OR P3, PT, R7, R233, P3 ;  /* 0x000000e90700720c */ /* 0x000fc40001f61670 */
[C---:B------:R-:W-:Y:S02]  /*ce80*/  ISETP.LT.OR P2, PT, R7.reuse, R232, P2 ;  /* 0x000000e80700720c */ /* 0x040fe40001741670 */
[----:B------:R-:W-:Y:S02]  /*ce90*/  ISETP.GE.AND P0, PT, R7, R235, PT ;  /* 0x000000eb0700720c */ /* 0x000fe40003f06270 */
[----:B------:R-:W-:Y:S02]  /*cea0*/  ISETP.LT.OR P4, PT, R8, R234, P4 ;  /* 0x000000ea0800720c */ /* 0x000fe40002781670 */
[----:B------:R-:W-:Y:S02]  /*ceb0*/  FSEL R248, R32, -INF , !P6 ;  /* 0xff80000020f87808 */ /* 0x000fe40007000000 */
[----:B------:R-:W-:Y:S02]  /*cec0*/  FMNMX.FTZ R0, R243, R0, !PT ;  /* 0x00000000f3007209 */ /* 0x000fe40007810000 */
[----:B------:R-:W-:-:S02]  /*ced0*/  FSEL R252, R67, -INF , !P3 ;  /* 0xff80000043fc7808 */ /* 0x000fc40005800000 */
[----:B------:R-:W-:Y:S02]  /*cee0*/  FSEL R205, R106, -INF , !P1 ;  /* 0xff8000006acd7808 */ /* 0x000fe40004800000 */
[----:B------:R-:W-:Y:S02]  /*cef0*/  FSEL R197, R105, -INF , !P2 ;  /* 0xff80000069c57808 */ /* 0x000fe40005000000 */
[C---:B------:R-:W-:Y:S02]  /*cf00*/  ISETP.GE.AND P2, PT, R5.reuse, R237, PT ;  /* 0x000000ed0500720c */ /* 0x040fe40003f46270 */
[C---:B------:R-:W-:Y:S02]  /*cf10*/  ISETP.GE.AND P1, PT, R5.reuse, R236, PT ;  /* 0x000000ec0500720c */ /* 0x040fe40003f26270 */
[----:B------:R-:W-:Y:S02]  /*cf20*/  ISETP.GE.AND P3, PT, R5, R235, PT ;  /* 0x000000eb0500720c */ /* 0x000fe40003f66270 */
[----:B------:R-:W-:-:S02]  /*cf30*/  ISETP.LT.OR P0, PT, R7, R231, P0 ;  /* 0x000000e70700720c */ /* 0x000fc40000701670 */
[----:B------:R-:W-:Y:S02]  /*cf40*/  FSEL R215, R33, -INF , !P4 ;  /* 0xff80000021d77808 */ /* 0x000fe40006000000 */
[----:B------:R-:W-:Y:S02]  /*cf50*/  FMNMX.FTZ R0, R248, R0, !PT ;  /* 0x00000000f8007209 */ /* 0x000fe40007810000 */
[----:B------:R-:W-:Y:S02]  /*cf60*/  FSEL R198, R104, -INF , !P5 ;  /* 0xff80000068c67808 */ /* 0x000fe40006800000 */
[C---:B------:R-:W-:Y:S02]  /*cf70*/  ISETP.LT.OR P2, PT, R5.reuse, R233, P2 ;  /* 0x000000e90500720c */ /* 0x040fe40001741670 */
[C---:B------:R-:W-:Y:S02]  /*cf80*/  ISETP.LT.OR P1, PT, R5.reuse, R232, P1 ;  /* 0x000000e80500720c */ /* 0x040fe40000f21670 */
[----:B------:R-:W-:-:S02]  /*cf90*/  ISETP.LT.OR P3, PT, R5, R231, P3 ;  /* 0x000000e70500720c */ /* 0x000fc40001f61670 */
[C---:B------:R-:W-:Y:S02]  /*cfa0*/  ISETP.GE.AND P6, PT, R6.reuse, R237, PT ;  /* 0x000000ed0600720c */ /* 0x040fe40003fc6270 */
[C---:B------:R-:W-:Y:S02]  /*cfb0*/  ISETP.GE.AND P5, PT, R6.reuse, R236, PT ;  /* 0x000000ec0600720c */ /* 0x040fe40003fa6270 */
[----:B------:R-:W-:Y:S02]  /*cfc0*/  ISETP.GE.AND P4, PT, R6, R235, PT ;  /* 0x000000eb0600720c */ /* 0x000fe40003f86270 */
[----:B------:R-:W-:Y:S02]  /*cfd0*/  FMNMX.FTZ R0, R215, R0, !PT ;  /* 0x00000000d7007209 */ /* 0x000fe40007810000 */
[----:B------:R-:W-:Y:S02]  /*cfe0*/  FSEL R220, R107, -INF , !P0 ;  /* 0xff8000006bdc7808 */ /* 0x000fe40004000000 */
[----:B------:R-:W-:-:S02]  /*cff0*/  FMNMX.FTZ R5, R245, R18, !PT ;  /* 0x00000012f5057209 */ /* 0x000fc40007810000 */
[----:B------:R-:W-:Y:S02]  /*d000*/  ISETP.GE.AND P0, PT, R4, R237, PT ;  /* 0x000000ed0400720c */ /* 0x000fe40003f06270 */
[C---:B------:R-:W-:Y:S02]  /*d010*/  ISETP.LT.OR P6, PT, R6.reuse, R233, P6 ;  /* 0x000000e90600720c */ /* 0x040fe400037c1670 */
[C---:B------:R-:W-:Y:S02]  /*d020*/  ISETP.LT.OR P5, PT, R6.reuse, R232, P5 ;  /* 0x000000e80600720c */ /* 0x040fe40002fa1670 */
[----:B------:R-:W-:Y:S02]  /*d030*/  ISETP.LT.OR P4, PT, R6, R231, P4 ;  /* 0x000000e70600720c */ /* 0x000fe40002781670 */
[----:B------:R-:W-:Y:S01]  /*d040*/  FSEL R206, R47, -INF , !P2 ;  /* 0xff8000002fce7808 */ /* 0x000fe20005000000 */
[----:B------:R-:W1:Y:S01]  /*d050*/  SHFL.BFLY PT, R6, R0, 0x2, 0x1f ;  /* 0x0c401f0000067f89 */ /* 0x000e6200000e0000 */
[----:B------:R-:W-:-:S02]  /*d060*/  FMNMX.FTZ R5, R20, R5, !PT ;  /* 0x0000000514057209 */ /* 0x000fc40007810000 */
[----:B------:R-:W-:Y:S02]  /*d070*/  ISETP.LT.OR P2, PT, R4, R233, P0 ;  /* 0x000000e90400720c */ /* 0x000fe40000741670 */
[----:B------:R-:W-:Y:S02]  /*d080*/  FMNMX.FTZ R5, R21, R5, !PT ;  /* 0x0000000515057209 */ /* 0x000fe40007810000 */
[----:B------:R-:W-:Y:S02]  /*d090*/  FSEL R61, R38, -INF , !P2 ;  /* 0xff800000263d7808 */ /* 0x000fe40005000000 */
[C---:B------:R-:W-:Y:S02]  /*d0a0*/  ISETP.GE.AND P0, PT, R4.reuse, R236, PT ;  /* 0x000000ec0400720c */ /* 0x040fe40003f06270 */
[----:B------:R-:W-:Y:S02]  /*d0b0*/  ISETP.GE.AND P2, PT, R4, R235, PT ;  /* 0x000000eb0400720c */ /* 0x000fe40003f46270 */
[----:B------:R-:W-:-:S02]  /*d0c0*/  FMNMX.FTZ R5, R29, R5, !PT ;  /* 0x000000051d057209 */ /* 0x000fc40007810000 */
[C---:B------:R-:W-:Y:S02]  /*d0d0*/  ISETP.LT.OR P0, PT, R4.reuse, R232, P0 ;  /* 0x000000e80400720c */ /* 0x040fe40000701670 */
[----:B------:R-:W-:Y:S02]  /*d0e0*/  ISETP.LT.OR P2, PT, R4, R231, P2 ;  /* 0x000000e70400720c */ /* 0x000fe40001741670 */
[----:B------:R-:W-:Y:S02]  /*d0f0*/  FMNMX.FTZ R4, R244, R19, !PT ;  /* 0x00000013f4047209 */ /* 0x000fe40007810000 */
[----:B------:R-:W-:Y:S02]  /*d100*/  FMNMX.FTZ R5, R30, R5, !PT ;  /* 0x000000051e057209 */ /* 0x000fe40007810000 */
[----:B------:R-:W-:Y:S02]  /*d110*/  FSEL R46, R46, -INF , !P6 ;  /* 0xff8000002e2e7808 */ /* 0x000fe40007000000 */
[----:B------:R-:W-:-:S02]  /*d120*/  FMNMX.FTZ R4, R22, R4, !PT ;  /* 0x0000000416047209 */ /* 0x000fc40007810000 */
[C---:B------:R-:W-:Y:S02]  /*d130*/  ISETP.GE.AND P6, PT, R3.reuse, R237, PT ;  /* 0x000000ed0300720c */ /* 0x040fe40003fc6270 */
[----:B------:R-:W-:Y:S02]  /*d140*/  FMNMX.FTZ R5, R58, R5, !PT ;  /* 0x000000053a057209 */ /* 0x000fe40007810000 */
[----:B------:R-:W-:Y:S02]  /*d150*/  FMNMX.FTZ R4, R24, R4, !PT ;  /* 0x0000000418047209 */ /* 0x000fe40007810000 */
[----:B------:R-:W-:Y:S02]  /*d160*/  ISETP.LT.OR P6, PT, R3, R233, P6 ;  /* 0x000000e90300720c */ /* 0x000fe400037c1670 */
[----:B------:R-:W-:Y:S02]  /*d170*/  FMNMX.FTZ R5, R59, R5, !PT ;  /* 0x000000053b057209 */ /* 0x000fe40007810000 */
[----:B------:R-:W-:-:S02]  /*d180*/  FMNMX.FTZ R4, R25, R4, !PT ;  /* 0x0000000419047209 */ /* 0x000fc40007810000 */
[----:B------:R-:W-:Y:S02]  /*d190*/  FSEL R54, R39, -INF , !P6 ;  /* 0xff80000027367808 */ /* 0x000fe40007000000 */
[----:B------:R-:W-:Y:S01]  /*d1a0*/  FSEL R107, R101, -INF , !P1 ;  /* 0xff800000656b7808 */ /* 0x000fe20004800000 */
[----:B------:R-:W-:Y:S01]  /*d1b0*/  LDSM.16.MT88.4 R36, [R226+0xb000] ;  /* 0x00b00000e224783b */ /* 0x000fe20000004200 */
[----:B------:R-:W-:Y:S02]  /*d1c0*/  FMNMX.FTZ R5, R196, R5, !PT ;  /* 0x00000005c4057209 */ /* 0x000fe40007810000 */
[----:B-1----:R-:W-:Y:S02]  /*d1d0*/  FMNMX.FTZ R0, R0, R6, !PT ;  /* 0x0000000600007209 */ /* 0x002fe40007810000 */
[C---:B------:R-:W-:Y:S02]  /*d1e0*/  ISETP.GE.AND P6, PT, R3.reuse, R236, PT ;  /* 0x000000ec0300720c */ /* 0x040fe40003fc6270 */
[----:B------:R-:W-:Y:S01]  /*d1f0*/  ISETP.GE.AND P1, PT, R3, R235, PT ;  /* 0x000000eb0300720c */ /* 0x000fe20003f26270 */
[----:B------:R-:W1:Y:S01]  /*d200*/  SHFL.BFLY PT, R6, R0, 0x1, 0x1f ;  /* 0x0c201f0000067f89 */ /* 0x000e6200000e0000 */
[----:B------:R-:W-:-:S02]  /*d210*/  FSEL R106, R100, -INF , !P5 ;  /* 0xff800000646a7808 */ /* 0x000fc40006800000 */
[----:B------:R-:W-:Y:S02]  /*d220*/  ISETP.GE.AND P5, PT, R2, R237, PT ;  /* 0x000000ed0200720c */ /* 0x000fe40003fa6270 */
[----:B------:R-:W-:Y:S02]  /*d230*/  FMNMX.FTZ R4, R40, R4, !PT ;  /* 0x0000000428047209 */ /* 0x000fe40007810000 */
[----:B------:R-:W-:Y:S02]  /*d240*/  FMNMX.FTZ R5, R219, R5, !PT ;  /* 0x00000005db057209 */ /* 0x000fe40007810000 */
[C---:B------:R-:W-:Y:S02]  /*d250*/  ISETP.LT.OR P6, PT, R3.reuse, R232, P6 ;  /* 0x000000e80300720c */ /* 0x040fe400037c1670 */
[----:B------:R-:W-:Y:S02]  /*d260*/  ISETP.LT.OR P1, PT, R3, R231, P1 ;  /* 0x000000e70300720c */ /* 0x000fe40000f21670 */
[----:B------:R-:W-:-:S02]  /*d270*/  FMNMX.FTZ R3, R239, R23, !PT ;  /* 0x00000017ef037209 */ /* 0x000fc40007810000 */
[----:B------:R-:W-:Y:S02]  /*d280*/  ISETP.LT.OR P5, PT, R2, R233, P5 ;  /* 0x000000e90200720c */ /* 0x000fe40002fa1670 */
[----:B------:R-:W-:Y:S02]  /*d290*/  FMNMX.FTZ R4, R41, R4, !PT ;  /* 0x0000000429047209 */ /* 0x000fe40007810000 */
[----:B------:R-:W-:Y:S02]  /*d2a0*/  FMNMX.FTZ R5, R252, R5, !PT ;  /* 0x00000005fc057209 */ /* 0x000fe40007810000 */
[----:B------:R-:W-:Y:S02]  /*d2b0*/  FMNMX.FTZ R3, R27, R3, !PT ;  /* 0x000000031b037209 */ /* 0x000fe40007810000 */
[----:B------:R-:W-:Y:S02]  /*d2c0*/  FSEL R53, R34, -INF , !P5 ;  /* 0xff80000022357808 */ /* 0x000fe40006800000 */
[----:B------:R-:W-:-:S02]  /*d2d0*/  FMNMX.FTZ R4, R42, R4, !PT ;  /* 0x000000042a047209 */ /* 0x000fc40007810000 */
[----:B------:R-:W-:Y:S02]  /*d2e0*/  ISETP.GE.AND P5, PT, R8, R237, PT ;  /* 0x000000ed0800720c */ /* 0x000fe40003fa6270 */
[----:B------:R-:W-:Y:S02]  /*d2f0*/  FMNMX.FTZ R5, R46, R5, !PT ;  /* 0x000000052e057209 */ /* 0x000fe40007810000 */
[----:B------:R-:W-:Y:S02]  /*d300*/  FMNMX.FTZ R3, R26, R3, !PT ;  /* 0x000000031a037209 */ /* 0x000fe40007810000 */
[----:B------:R-:W-:Y:S02]  /*d310*/  FMNMX.FTZ R4, R43, R4, !PT ;  /* 0x000000042b047209 */ /* 0x000fe40007810000 */
[----:B------:R-:W-:Y:S02]  /*d320*/  ISETP.LT.OR P5, PT, R8, R233, P5 ;  /* 0x000000e90800720c */ /* 0x000fe40002fa1670 */
[----:B------:R-:W-:-:S02]  /*d330*/  FMNMX.FTZ R5, R206, R5, !PT ;  /* 0x00000005ce057209 */ /* 0x000fc40007810000 */
[----:B------:R-:W-:Y:S02]  /*d340*/  FMNMX.FTZ R3, R28, R3, !PT ;  /* 0x000000031c037209 */ /* 0x000fe40007810000 */
[----:B------:R-:W-:Y:S02]  /*d350*/  FMNMX.FTZ R4, R198, R4, !PT ;  /* 0x00000004c6047209 */ /* 0x000fe40007810000 */
[----:B------:R-:W-:Y:S02]  /*d360*/  FSEL R208, R35, -INF , !P5 ;  /* 0xff80000023d07808 */ /* 0x000fe40006800000 */
[----:B------:R-:W-:Y:S01]  /*d370*/  FSEL R52, R108, -INF , !P0 ;  /* 0xff8000006c347808 */ /* 0x000fe20004000000 */
[----:B------:R-:W-:Y:S01]  /*d380*/  LDSM.16.MT88.4 R32, [R224+0xb000] ;  /* 0x00b00000e020783b */ /* 0x000fe20000004200 */
[----:B------:R-:W-:Y:S02]  /*d390*/  FMNMX.FTZ R5, R61, R5, !PT ;  /* 0x000000053d057209 */ /* 0x000fe40007810000 */
[----:B------:R-:W-:-:S02]  /*d3a0*/  ISETP.GE.AND P5, PT, R2, R236, PT ;  /* 0x000000ec0200720c */ /* 0x000fc40003fa6270 */
[----:B------:R-:W-:Y:S02]  /*d3b0*/  ISETP.GE.AND P0, PT, R2, R235, PT ;  /* 0x000000eb0200720c */ /* 0x000fe40003f06270 */
[----:B------:R-:W-:Y:S02]  /*d3c0*/  FMNMX.FTZ R3, R56, R3, !PT ;  /* 0x0000000338037209 */ /* 0x000fe40007810000 */
[----:B------:R-:W-:Y:S02]  /*d3d0*/  FMNMX.FTZ R4, R197, R4, !PT ;  /* 0x00000004c5047209 */ /* 0x000fe40007810000 */
[----:B------:R-:W-:Y:S02]  /*d3e0*/  FMNMX.FTZ R5, R54, R5, !PT ;  /* 0x0000000536057209 */ /* 0x000fe40007810000 */
[C---:B------:R-:W-:Y:S02]  /*d3f0*/  ISETP.LT.OR P5, PT, R2.reuse, R232, P5 ;  /* 0x000000e80200720c */ /* 0x040fe40002fa1670 */
[----:B------:R-:W-:-:S02]  /*d400*/  ISETP.LT.OR P0, PT, R2, R231, P0 ;  /* 0x000000e70200720c */ /* 0x000fc40000701670 */
[----:B------:R-:W-:Y:S02]  /*d410*/  FMNMX.FTZ R2, R57, R3, !PT ;  /* 0x0000000339027209 */ /* 0x000fe40007810000 */
[----:B------:R-:W-:Y:S02]  /*d420*/  FMNMX.FTZ R3, R106, R4, !PT ;  /* 0x000000046a037209 */ /* 0x000fe40007810000 */
[----:B------:R-:W-:Y:S02]  /*d430*/  FMNMX.FTZ R4, R53, R5, !PT ;  /* 0x0000000535047209 */ /* 0x000fe40007810000 */
[----:B-1----:R-:W-:Y:S02]  /*d440*/  FMNMX.FTZ R105, R0, R6, !PT ;  /* 0x0000000600697209 */ /* 0x002fe40007810000 */
[----:B------:R-:W-:Y:S02]  /*d450*/  FMNMX.FTZ R0, R50, R2, !PT ;  /* 0x0000000232007209 */ /* 0x000fe40007810000 */
[----:B------:R-:W-:-:S02]  /*d460*/  FMNMX.FTZ R2, R208, R4, !PT ;  /* 0x00000004d0027209 */ /* 0x000fc40007810000 */
[----:B------:R-:W-:Y:S02]  /*d470*/  FMNMX.FTZ R0, R51, R0, !PT ;  /* 0x0000000033007209 */ /* 0x000fe40007810000 */
[----:B------:R-:W-:Y:S01]  /*d480*/  FMNMX.FTZ R3, R107, R3, !PT ;  /* 0x000000036b037209 */ /* 0x000fe20007810000 */
[----:B------:R-:W1:Y:S01]  /*d490*/  SHFL.BFLY PT, R6, R2, 0x2, 0x1f ;  /* 0x0c401f0002067f89 */ /* 0x000e6200000e0000 */
[----:B------:R-:W-:Y:S02]  /*d4a0*/  FSEL R247, R109, -INF , !P6 ;  /* 0xff8000006df77808 */ /* 0x000fe40007000000 */
[----:B------:R-:W-:Y:S02]  /*d4b0*/  FMNMX.FTZ R0, R205, R0, !PT ;  /* 0x00000000cd007209 */ /* 0x000fe40007810000 */
[----:B------:R-:W-:Y:S02]  /*d4c0*/  ISETP.GE.AND P6, PT, R8, R236, PT ;  /* 0x000000ec0800720c */ /* 0x000fe40003fc6270 */
[----:B------:R-:W-:-:S02]  /*d4d0*/  FMNMX.FTZ R3, R52, R3, !PT ;  /* 0x0000000334037209 */ /* 0x000fc40007810000 */
[----:B------:R-:W-:Y:S02]  /*d4e0*/  FSEL R100, R102, -INF , !P4 ;  /* 0xff80000066647808 */ /* 0x000fe40006000000 */
[----:B------:R-:W-:Y:S01]  /*d4f0*/  FMNMX.FTZ R4, R220, R0, !PT ;  /* 0x00000000dc047209 */ /* 0x000fe20007810000 */
[----:B------:R-:W-:Y:S01]  /*d500*/  FMUL.FTZ R0, R105, UR19 ;  /* 0x0000001369007c20 */ /* 0x000fe20008410000 */
[----:B------:R-:W-:Y:S02]  /*d510*/  ISETP.LT.OR P6, PT, R8, R232, P6 ;  /* 0x000000e80800720c */ /* 0x000fe400037c1670 */
[----:B------:R-:W-:Y:S02]  /*d520*/  FSEL R249, R192, -INF , !P5 ;  /* 0xff800000c0f97808 */ /* 0x000fe40006800000 */
[----:B------:R-:W-:Y:S02]  /*d530*/  FMNMX.FTZ R3, R247, R3, !PT ;  /* 0x00000003f7037209 */ /* 0x000fe40007810000 */
[----:B------:R-:W-:-:S02]  /*d540*/  FSEL R101, R103, -INF , !P3 ;  /* 0xff80000067657808 */ /* 0x000fc40005800000 */
[----:B------:R-:W-:Y:S02]  /*d550*/  FMNMX.FTZ R4, R100, R4, !PT ;  /* 0x0000000464047209 */ /* 0x000fe40007810000 */
[----:B------:R-:W-:Y:S02]  /*d560*/  FSEL R251, R193, -INF , !P6 ;  /* 0xff800000c1fb7808 */ /* 0x000fe40007000000 */
[----:B------:R-:W-:Y:S02]  /*d570*/  FMNMX.FTZ R3, R249, R3, !PT ;  /* 0x00000003f9037209 */ /* 0x000fe40007810000 */
[----:B------:R-:W-:Y:S02]  /*d580*/  FSEL R250, R110, -INF , !P2 ;  /* 0xff8000006efa7808 */ /* 0x000fe40005000000 */
[----:B------:R-:W-:Y:S02]  /*d590*/  FMNMX.FTZ R4, R101, R4, !PT ;  /* 0x0000000465047209 */ /* 0x000fe40007810000 */
[----:B------:R-:W-:-:S02]  /*d5a0*/  FMNMX.FTZ R3, R251, R3, !PT ;  /* 0x00000003fb037209 */ /* 0x000fc40007810000 */
[----:B------:R-:W-:Y:S02]  /*d5b0*/  ISETP.GE.AND P3, PT, R8, R235, PT ;  /* 0x000000eb0800720c */ /* 0x000fe40003f66270 */
[----:B------:R-:W-:Y:S01]  /*d5c0*/  FSEL R55, R111, -INF , !P1 ;  /* 0xff8000006f377808 */ /* 0x000fe20004800000 */
[----:B------:R-:W2:Y:S01]  /*d5d0*/  SHFL.BFLY PT, R7, R3, 0x2, 0x1f ;  /* 0x0c401f0003077f89 */ /* 0x000ea200000e0000 */
[----:B------:R-:W-:Y:S02]  /*d5e0*/  FMNMX.FTZ R4, R250, R4, !PT ;  /* 0x00000004fa047209 */ /* 0x000fe40007810000 */
[----:B------:R-:W-:Y:S02]  /*d5f0*/  FSETP.NEU.FTZ.AND P4, PT, R105, -INF , PT ;  /* 0xff8000006900780b */ /* 0x000fe40003f9d000 */
[----:B-1----:R-:W-:Y:S02]  /*d600*/  FMNMX.FTZ R104, R2, R6, !PT ;  /* 0x0000000602687209 */ /* 0x002fe40007810000 */
[----:B------:R-:W-:-:S02]  /*d610*/  ISETP.LT.OR P3, PT, R8, R231, P3 ;  /* 0x000000e70800720c */ /* 0x000fc40001f61670 */
[----:B------:R-:W-:Y:S02]  /*d620*/  FSEL R47, R194, -INF , !P0 ;  /* 0xff800000c22f7808 */ /* 0x000fe40004000000 */
[----:B------:R-:W-:Y:S02]  /*d630*/  FMNMX.FTZ R2, R55, R4, !PT ;  /* 0x0000000437027209 */ /* 0x000fe40007810000 */
[----:B------:R-:W-:Y:S02]  /*d640*/  FSEL R0, R0, RZ, P4 ;  /* 0x000000ff00007208 */ /* 0x000fe40002000000 */
[----:B------:R-:W-:Y:S02]  /*d650*/  FSEL R221, R195, -INF , !P3 ;  /* 0xff800000c3dd7808 */ /* 0x000fe40005800000 */
[----:B------:R-:W-:Y:S01]  /*d660*/  FMNMX.FTZ R2, R47, R2, !PT ;  /* 0x000000022f027209 */ /* 0x000fe20007810000 */
[--C-:B------:R-:W-:Y:S01]  /*d670*/  FFMA.FTZ R5, R10, UR19, -R0.reuse ;  /* 0x000000130a057c23 */ /* 0x100fe20008010800 */
[----:B------:R-:W-:Y:S01]  /*d680*/  FFMA.FTZ R4, R11, UR19, -R0 ;  /* 0x000000130b047c23 */ /* 0x000fe20008010800 */
[----:B------:R-:W-:-:S02]  /*d690*/  MOV R182, R200 ;  /* 0x000000c800b67202 */ /* 0x000fc40000000f00 */
[----:B------:R-:W-:Y:S01]  /*d6a0*/  FMNMX.FTZ R2, R221, R2, !PT ;  /* 0x00000002dd027209 */ /* 0x000fe20007810000 */
[----:B------:R1:W-:Y:S01]  /*d6b0*/  MUFU.EX2 R45, R5 ;  /* 0x00000005002d7308 */ /* 0x0003e20000000800 */
[----:B--2---:R-:W-:-:S03]  /*d6c0*/  FMNMX.FTZ R3, R3, R7, !PT ;  /* 0x0000000703037209 */ /* 0x004fc60007810000 */
[----:B------:R-:W2:Y:S04]  /*d6d0*/  SHFL.BFLY PT, R6, R2, 0x2, 0x1f ;  /* 0x0c401f0002067f89 */ /* 0x000ea800000e0000 */
[----:B------:R3:W-:Y:S01]  /*d6e0*/  MUFU.EX2 R207, R4 ;  /* 0x0000000400cf7308 */ /* 0x0007e20000000800 */
[----:B------:R-:W4:Y:S04]  /*d6f0*/  SHFL.BFLY PT, R103, R3, 0x1, 0x1f ;  /* 0x0c201f0003677f89 */ /* 0x000f2800000e0000 */
[----:B-1----:R-:W1:Y:S01]  /*d700*/  SHFL.BFLY PT, R5, R104, 0x1, 0x1f ;  /* 0x0c201f0068057f89 */ /* 0x002e6200000e0000 */
[----:B---3--:R-:W-:Y:S01]  /*d710*/  FFMA.FTZ R4, R12, UR19, -R0 ;  /* 0x000000130c047c23 */ /* 0x008fe20008010800 */
[----:B--2---:R-:W-:-:S03]  /*d720*/  FMNMX.FTZ R2, R2, R6, !PT ;  /* 0x0000000602027209 */ /* 0x004fc60007810000 */
[----:B------:R2:W-:Y:S02]  /*d730*/  MUFU.EX2 R216, R4 ;  /* 0x0000000400d87308 */ /* 0x0005e40000000800 */
[----:B------:R-:W3:Y:S01]  /*d740*/  SHFL.BFLY PT, R102, R2, 0x1, 0x1f ;  /* 0x0c201f0002667f89 */ /* 0x000ee200000e0000 */
[----:B----4-:R-:W-:-:S04]  /*d750*/  FMNMX.FTZ R103, R3, R103, !PT ;  /* 0x0000006703677209 */ /* 0x010fc80007810000 */
[C---:B------:R-:W-:Y:S02]  /*d760*/  FSETP.NEU.FTZ.AND P1, PT, R103.reuse, -INF , PT ;  /* 0xff8000006700780b */ /* 0x040fe40003f3d000 */
[----:B-1----:R-:W-:Y:S02]  /*d770*/  FMNMX.FTZ R104, R104, R5, !PT ;  /* 0x0000000568687209 */ /* 0x002fe40007810000 */
[----:B------:R-:W-:Y:S02]  /*d780*/  FSEL R5, R103, RZ, P1 ;  /* 0x000000ff67057208 */ /* 0x000fe40000800000 */
[C---:B------:R-:W-:Y:S01]  /*d790*/  FSETP.NEU.FTZ.AND P2, PT, R104.reuse, -INF , PT ;  /* 0xff8000006800780b */ /* 0x040fe20003f5d000 */
[----:B--2---:R-:W-:Y:S01]  /*d7a0*/  FFMA.FTZ R4, R13, UR19, -R0 ;  /* 0x000000130d047c23 */ /* 0x004fe20008010800 */
[----:B------:R-:W-:Y:S01]  /*d7b0*/  FMUL.FTZ R12, R104, UR19 ;  /* 0x00000013680c7c20 */ /* 0x000fe20008410000 */
[----:B------:R-:W-:Y:S01]  /*d7c0*/  FADD.FTZ R6, R244, -R5 ;  /* 0x80000005f4067221 */ /* 0x000fe20000010000 */
[----:B------:R-:W-:Y:S01]  /*d7d0*/  MOV R13, R46 ;  /* 0x0000002e000d7202 */ /* 0x000fe20000000f00 */
[----:B------:R1:W-:Y:S02]  /*d7e0*/  MUFU.EX2 R211, R4 ;  /* 0x0000000400d37308 */ /* 0x0003e40000000800 */
[----:B------:R-:W-:Y:S01]  /*d7f0*/  FSEL R12, R12, RZ, P2 ;  /* 0x000000ff0c0c7208 */ /* 0x000fe20001000000 */
[----:B------:R-:W-:-:S04]  /*d800*/  FMUL.FTZ R6, R6, UR19 ;  /* 0x0000001306067c20 */ /* 0x000fc80008410000 */
[----:B------:R-:W-:Y:S01]  /*d810*/  FFMA.FTZ R3, R18, UR19, -R12 ;  /* 0x0000001312037c23 */ /* 0x000fe2000801080c */
[----:B---3--:R-:W-:-:S03]  /*d820*/  FMNMX.FTZ R102, R2, R102, !PT ;  /* 0x0000006602667209 */ /* 0x008fc60007810000 */
[----:B------:R2:W-:Y:S01]  /*d830*/  MUFU.EX2 R217, R3 ;  /* 0x0000000300d97308 */ /* 0x0005e20000000800 */
[----:B------:R-:W-:-:S04]  /*d840*/  FSETP.NEU.FTZ.AND P0, PT, R102, -INF , PT ;  /* 0xff8000006600780b */ /* 0x000fc80003f1d000 */
[----:B------:R-:W-:Y:S01]  /*d850*/  FSEL R5, R102, RZ, P0 ;  /* 0x000000ff66057208 */ /* 0x000fe20000000000 */
[----:B-1----:R-:W-:-:S04]  /*d860*/  FFMA.FTZ R4, R14, UR19, -R0 ;  /* 0x000000130e047c23 */ /* 0x002fc80008010800 */
[----:B------:R1:W-:Y:S01]  /*d870*/  MUFU.EX2 R222, R4 ;  /* 0x0000000400de7308 */ /* 0x0003e20000000800 */
[----:B--2---:R-:W-:-:S05]  /*d880*/  FMUL.FTZ R3, R103, UR19 ;  /* 0x0000001367037c20 */ /* 0x004fca0008410000 */
[----:B------:R-:W-:Y:S01]  /*d890*/  FSEL R3, R3, RZ, P1 ;  /* 0x000000ff03037208 */ /* 0x000fe20000800000 */
[----:B-1----:R-:W-:-:S04]  /*d8a0*/  FFMA.FTZ R4, R15, UR19, -R0 ;  /* 0x000000130f047c23 */ /* 0x002fc80008010800 */
[----:B------:R-:W-:Y:S01]  /*d8b0*/  FFMA.FTZ R2, R22, UR19, -R3 ;  /* 0x0000001316027c23 */ /* 0x000fe20008010803 */
[----:B------:R1:W2:Y:S08]  /*d8c0*/  MUFU.EX2 R15, R6 ;  /* 0x00000006000f7308 */ /* 0x0002b00000000800 */
[----:B------:R3:W-:Y:S08]  /*d8d0*/  MUFU.EX2 R223, R4 ;  /* 0x0000000400df7308 */ /* 0x0007f00000000800 */
[----:B------:R4:W-:Y:S01]  /*d8e0*/  MUFU.EX2 R213, R2 ;  /* 0x0000000200d57308 */ /* 0x0009e20000000800 */
[----:B-1----:R-:W-:Y:S01]  /*d8f0*/  FSEL R6, R105, RZ, P4 ;  /* 0x000000ff69067208 */ /* 0x002fe20002000000 */
[-C--:B--2---:R-:W-:Y:S01]  /*d900*/  FMUL.FTZ R144, R144, R15.reuse ;  /* 0x0000000f90907220 */ /* 0x084fe20000410000 */
[-C--:B------:R-:W-:Y:S01]  /*d910*/  FMUL.FTZ R145, R145, R15.reuse ;  /* 0x0000000f91917220 */ /* 0x080fe20000410000 */
[-C--:B------:R-:W-:Y:S01]  /*d920*/  FMUL.FTZ R120, R120, R15.reuse ;  /* 0x0000000f78787220 */ /* 0x080fe20000410000 */
[-C--:B------:R-:W-:Y:S01]  /*d930*/  FMUL.FTZ R121, R121, R15.reuse ;  /* 0x0000000f79797220 */ /* 0x080fe20000410000 */
[----:B------:R-:W-:Y:S01]  /*d940*/  FADD.FTZ R6, R246, -R6 ;  /* 0x80000006f6067221 */ /* 0x000fe20000010000 */
[-C--:B------:R-:W-:Y:S01]  /*d950*/  FMUL.FTZ R140, R140, R15.reuse ;  /* 0x0000000f8c8c7220 */ /* 0x080fe20000410000 */
[-C--:B------:R-:W-:Y:S01]  /*d960*/  FMUL.FTZ R141, R141, R15.reuse ;  /* 0x0000000f8d8d7220 */ /* 0x080fe20000410000 */
[--C-:B---3--:R-:W-:Y:S01]  /*d970*/  FFMA.FTZ R4, R16, UR19, -R0.reuse ;  /* 0x0000001310047c23 */ /* 0x108fe20008010800 */
[-C--:B------:R-:W-:Y:S01]  /*d980*/  FMUL.FTZ R160, R160, R15.reuse ;  /* 0x0000000fa0a07220 */ /* 0x080fe20000410000 */
[-C--:B------:R-:W-:Y:S01]  /*d990*/  FMUL.FTZ R161, R161, R15.reuse ;  /* 0x0000000fa1a17220 */ /* 0x080fe20000410000 */
[-C--:B------:R-:W-:Y:S01]  /*d9a0*/  FMUL.FTZ R172, R172, R15.reuse ;  /* 0x0000000facac7220 */ /* 0x080fe20000410000 */
[----:B------:R1:W-:Y:S01]  /*d9b0*/  MUFU.EX2 R203, R4 ;  /* 0x0000000400cb7308 */ /* 0x0003e20000000800 */
[-C--:B------:R-:W-:Y:S01]  /*d9c0*/  FMUL.FTZ R173, R173, R15.reuse ;  /* 0x0000000fadad7220 */ /* 0x080fe20000410000 */
[-C--:B------:R-:W-:Y:S01]  /*d9d0*/  FMUL.FTZ R112, R112, R15.reuse ;  /* 0x0000000f70707220 */ /* 0x080fe20000410000 */
[-C--:B------:R-:W-:Y:S01]  /*d9e0*/  FMUL.FTZ R113, R113, R15.reuse ;  /* 0x0000000f71717220 */ /* 0x080fe20000410000 */
[----:B----4-:R-:W-:Y:S01]  /*d9f0*/  FMUL.FTZ R2, R102, UR19 ;  /* 0x0000001366027c20 */ /* 0x010fe20008410000 */
[-C--:B------:R-:W-:Y:S01]  /*da00*/  FMUL.FTZ R128, R128, R15.reuse ;  /* 0x0000000f80807220 */ /* 0x080fe20000410000 */
[-C--:B------:R-:W-:Y:S01]  /*da10*/  FMUL.FTZ R129, R129, R15.reuse ;  /* 0x0000000f81817220 */ /* 0x080fe20000410000 */
[-C--:B------:R-:W-:Y:S01]  /*da20*/  FMUL.FTZ R156, R156, R15.reuse ;  /* 0x0000000f9c9c7220 */ /* 0x080fe20000410000 */
[-C--:B------:R-:W-:Y:S01]  /*da30*/  FMUL.FTZ R157, R157, R15.reuse ;  /* 0x0000000f9d9d7220 */ /* 0x080fe20000410000 */
[----:B------:R-:W-:Y:S01]  /*da40*/  FSEL R2, R2, RZ, P0 ;  /* 0x000000ff02027208 */ /* 0x000fe20000000000 */
        /* <DEDUP_REMOVED lines=8> */
[----:B------:R-:W-:Y:S01]  /*dad0*/  FMUL.FTZ R93, R93, R15 ;  /* 0x0000000f5d5d7220 */ /* 0x000fe20000410000 */
[----:B------:R-:W-:-:S02]  /*dae0*/  FMUL.FTZ R6, R6, UR19 ;  /* 0x0000001306067c20 */ /* 0x000fc40008410000 */
[----:B------:R1:W2:Y:S08]  /*daf0*/  MUFU.EX2 R60, R4 ;  /* 0x00000004003c7308 */ /* 0x0002b00000000800 */
[----:B------:R3:W4:Y:S01]  /*db00*/  MUFU.EX2 R49, R6 ;  /* 0x0000000600317308 */ /* 0x0007220000000800 */
[----:B-1----:R-:W-:Y:S01]  /*db10*/  FFMA.FTZ R4, R20, UR19, -R12 ;  /* 0x0000001314047c23 */ /* 0x002fe2000801080c */
[----:B--2---:R-:W-:-:S02]  /*db20*/  IMAD.MOV.U32 R246, RZ, RZ, R60 ;  /* 0x000000fffff67224 */ /* 0x004fc400078e003c */
[----:B------:R-:W-:-:S04]  /*db30*/  IMAD.MOV.U32 R60, RZ, RZ, R31 ;  /* 0x000000ffff3c7224 */ /* 0x000fc800078e001f */
[----:B------:R1:W-:Y:S01]  /*db40*/  MUFU.EX2 R183, R4 ;  /* 0x0000000400b77308 */ /* 0x0003e20000000800 */
[----:B------:R-:W-:Y:S01]  /*db50*/  IMAD.MOV.U32 R46, RZ, RZ, R60 ;  /* 0x000000ffff2e7224 */ /* 0x000fe200078e003c */
[----:B---3--:R-:W-:Y:S01]  /*db60*/  F2FP.BF16.F32.PACK_AB R6, R211, R216 ;  /* 0x000000d8d306723e */ /* 0x008fe200000010ff */
        /* <DEDUP_REMOVED lines=26> */
[----:B-1----:R-:W-:-:S02]  /*dd10*/  FFMA.FTZ R4, R19, UR19, -R3 ;  /* 0x0000001313047c23 */ /* 0x002fc40008010803 */
[----:B------:R-:W-:Y:S02]  /*dd20*/  LDSM.16.MT88.4 R16, [R224+0x9000] ;  /* 0x00900000e010783b */ /* 0x000fe40000004200 */
[----:B------:R1:W2:Y:S02]  /*dd30*/  MUFU.EX2 R218, R4 ;  /* 0x0000000400da7308 */ /* 0x0002a40000000800 */
[----:B-1----:R-:W-:Y:S01]  /*dd40*/  FFMA.FTZ R4, R24, UR19, -R3 ;  /* 0x0000001318047c23 */ /* 0x002fe20008010803 */
[----:B--2---:R-:W-:-:S05]  /*dd50*/  F2FP.BF16.F32.PACK_AB R8, R213, R218 ;  /* 0x000000dad508723e */ /* 0x004fca00000010ff */
[----:B------:R1:W-:Y:S02]  /*dd60*/  MUFU.EX2 R209, R4 ;  /* 0x0000000400d17308 */ /* 0x0003e40000000800 */
[----:B-1----:R-:W-:-:S06]  /*dd70*/  FFMA.FTZ R4, R25, UR19, -R3 ;  /* 0x0000001319047c23 */ /* 0x002fcc0008010803 */
[----:B------:R1:W2:Y:S02]  /*dd80*/  MUFU.EX2 R181, R4 ;  /* 0x0000000400b57308 */ /* 0x0002a40000000800 */
[--C-:B-1----:R-:W-:Y:S01]  /*dd90*/  FFMA.FTZ R4, R23, UR19, -R2.reuse ;  /* 0x0000001317047c23 */ /* 0x102fe20008010802 */
[----:B--2---:R-:W-:Y:S01]  /*dda0*/  F2FP.BF16.F32.PACK_AB R10, R181, R209 ;  /* 0x000000d1b50a723e */ /* 0x004fe200000010ff */
[----:B------:R-:W-:Y:S04]  /*ddb0*/  LDSM.16.MT88.4 R20, [R226+0x9000] ;  /* 0x00900000e214783b */ /* 0x000fe80000004200 */
[----:B------:R1:W-:Y:S02]  /*ddc0*/  MUFU.EX2 R62, R4 ;  /* 0x00000004003e7308 */ /* 0x0003e40000000800 */
[----:B-1----:R-:W-:-:S06]  /*ddd0*/  FFMA.FTZ R4, R27, UR19, -R2 ;  /* 0x000000131b047c23 */ /* 0x002fcc0008010802 */
[----:B------:R1:W2:Y:S02]  /*dde0*/  MUFU.EX2 R44, R4 ;  /* 0x00000004002c7308 */ /* 0x0002a40000000800 */
[--C-:B-1----:R-:W-:Y:S01]  /*ddf0*/  FFMA.FTZ R4, R26, UR19, -R2.reuse ;  /* 0x000000131a047c23 */ /* 0x102fe20008010802 */
[----:B--2---:R-:W-:Y:S01]  /*de00*/  F2FP.BF16.F32.PACK_AB R9, R44, R62 ;  /* 0x0000003e2c09723e */ /* 0x004fe200000010ff */
[----:B------:R-:W1:Y:S04]  /*de10*/  LDSM.16.MT88.4 R24, [R224+0xa000] ;  /* 0x00a00000e018783b */ /* 0x000e680000004200 */
[----:B------:R2:W-:Y:S02]  /*de20*/  MUFU.EX2 R210, R4 ;  /* 0x0000000400d27308 */ /* 0x0005e40000000800 */
[----:B--2---:R-:W-:-:S06]  /*de30*/  FFMA.FTZ R4, R28, UR19, -R2 ;  /* 0x000000131c047c23 */ /* 0x004fcc0008010802 */
[----:B------:R2:W3:Y:S02]  /*de40*/  MUFU.EX2 R214, R4 ;  /* 0x0000000400d67308 */ /* 0x0004e40000000800 */
[----:B--2---:R-:W-:Y:S01]  /*de50*/  FADD.FTZ R4, R239, -R5 ;  /* 0x80000005ef047221 */ /* 0x004fe20000010000 */
[----:B------:R-:W-:Y:S02]  /*de60*/  FSEL R5, R104, RZ, P2 ;  /* 0x000000ff68057208 */ /* 0x000fe40001000000 */
[----:B---3--:R-:W-:Y:S01]  /*de70*/  F2FP.BF16.F32.PACK_AB R11, R214, R210 ;  /* 0x000000d2d60b723e */ /* 0x008fe200000010ff */
[----:B------:R-:W-:Y:S02]  /*de80*/  FMUL.FTZ R4, R4, UR19 ;  /* 0x0000001304047c20 */ /* 0x000fe40008410000 */
[----:B------:R-:W-:Y:S01]  /*de90*/  FADD.FTZ R5, R245, -R5 ;  /* 0x80000005f5057221 */ /* 0x000fe20000010000 */
[----:B------:R-:W-:Y:S01]  /*dea0*/  MOV R245, R203 ;  /* 0x000000cb00f57202 */ /* 0x000fe20000000f00 */
[----:B------:R2:W3:Y:S02]  /*deb0*/  MUFU.EX2 R14, R4 ;  /* 0x00000004000e7308 */ /* 0x0004e40000000800 */
[----:B------:R-:W-:-:S06]  /*dec0*/  FMUL.FTZ R5, R5, UR19 ;  /* 0x0000001305057c20 */ /* 0x000fcc0008410000 */
[----:B------:R-:W-:Y:S01]  /*ded0*/  MUFU.EX2 R48, R5 ;  /* 0x0000000500307308 */ /* 0x000fe20000000800 */
[----:B--2---:R-:W-:Y:S01]  /*dee0*/  FFMA.FTZ R4, R29, UR19, -R12 ;  /* 0x000000131d047c23 */ /* 0x004fe2000801080c */
[-C--:B---3--:R-:W-:Y:S01]  /*def0*/  FMUL.FTZ R146, R146, R14.reuse ;  /* 0x0000000e92927220 */ /* 0x088fe20000410000 */
[-C--:B------:R-:W-:Y:S01]  /*df00*/  FMUL.FTZ R147, R147, R14.reuse ;  /* 0x0000000e93937220 */ /* 0x080fe20000410000 */
[----:B------:R-:W-:-:S04]  /*df10*/  FMUL.FTZ R122, R122, R14 ;  /* 0x0000000e7a7a7220 */ /* 0x000fc80000410000 */
[----:B------:R2:W3:Y:S01]  /*df20*/  MUFU.EX2 R212, R4 ;  /* 0x0000000400d47308 */ /* 0x0004e20000000800 */
        /* <DEDUP_REMOVED lines=16> */
[----:B--2---:R-:W-:Y:S01]  /*e030*/  FFMA.FTZ R4, R30, UR19, -R12 ;  /* 0x000000131e047c23 */ /* 0x004fe2000801080c */
[-C--:B------:R-:W-:Y:S01]  /*e040*/  FMUL.FTZ R79, R79, R14.reuse ;  /* 0x0000000e4f4f7220 */ /* 0x080fe20000410000 */
[----:B------:R-:W2:Y:S01]  /*e050*/  LDSM.16.MT88.4 R28, [R226+0xa000] ;  /* 0x00a00000e21c783b */ /* 0x000ea20000004200 */
[-C--:B------:R-:W-:Y:S01]  /*e060*/  FMUL.FTZ R90, R90, R14.reuse ;  /* 0x0000000e5a5a7220 */ /* 0x080fe20000410000 */
[-C--:B------:R-:W-:Y:S01]  /*e070*/  FMUL.FTZ R91, R91, R14.reuse ;  /* 0x0000000e5b5b7220 */ /* 0x080fe20000410000 */
[-C--:B------:R-:W-:Y:S01]  /*e080*/  FMUL.FTZ R94, R94, R14.reuse ;  /* 0x0000000e5e5e7220 */ /* 0x080fe20000410000 */
[----:B------:R-:W-:Y:S01]  /*e090*/  FMUL.FTZ R95, R95, R14 ;  /* 0x0000000e5f5f7220 */ /* 0x000fe20000410000 */
[C---:B-1----:R-:W-:Y:S01]  /*e0a0*/  HMMA.16816.F32.BF16 R184, R8.reuse, R24, R144 ;  /* 0x0000001808b8723c */ /* 0x042fe20000041890 */
[----:B------:R1:W-:Y:S01]  /*e0b0*/  MUFU.EX2 R244, R4 ;  /* 0x0000000400f47308 */ /* 0x0003e20000000800 */
[----:B---3--:R-:W-:Y:S01]  /*e0c0*/  F2FP.BF16.F32.PACK_AB R7, R212, R225 ;  /* 0x000000e1d407723e */ /* 0x008fe200000010ff */
[-C--:B------:R-:W-:Y:S01]  /*e0d0*/  FMUL.FTZ R150, R150, R48.reuse ;  /* 0x0000003096967220 */ /* 0x080fe20000410000 */
[-C--:B------:R-:W-:Y:S01]  /*e0e0*/  FMUL.FTZ R151, R151, R48.reuse ;  /* 0x0000003097977220 */ /* 0x080fe20000410000 */
[----:B------:R-:W-:Y:S01]  /*e0f0*/  FMUL.FTZ R154, R154, R48 ;  /* 0x000000309a9a7220 */ /* 0x000fe20000410000 */
[----:B------:R-:W-:Y:S01]  /*e100*/  HMMA.16816.F32.BF16 R64, R8, R18, R120 ;  /* 0x000000120840723c */ /* 0x000fe20000041878 */
[----:B------:R-:W-:Y:S01]  /*e110*/  IMAD.MOV.U32 R144, RZ, RZ, R183 ;  /* 0x000000ffff907224 */ /* 0x000fe200078e00b7 */
[----:B------:R-:W-:Y:S01]  /*e120*/  MOV R147, R181 ;  /* 0x000000b500937202 */ /* 0x000fe20000000f00 */
[----:B------:R-:W-:-:S02]  /*e130*/  IMAD.MOV.U32 R146, RZ, RZ, R182 ;  /* 0x000000ffff927224 */ /* 0x000fc400078e00b6 */
[-C--:B------:R-:W-:Y:S01]  /*e140*/  FMUL.FTZ R155, R155, R48.reuse ;  /* 0x000000309b9b7220 */ /* 0x080fe20000410000 */
[----:B------:R-:W-:Y:S01]  /*e150*/  IMAD.MOV.U32 R145, RZ, RZ, R180 ;  /* 0x000000ffff917224 */ /* 0x000fe200078e00b4 */
[C---:B------:R-:W-:Y:S01]  /*e160*/  HMMA.16816.F32.BF16 R188, R8.reuse, R22, R140 ;  /* 0x0000001608bc723c */ /* 0x040fe2000004188c */
[----:B------:R-:W-:Y:S01]  /*e170*/  F2FP.BF16.F32.PACK_AB R5, R144, R217 ;  /* 0x000000d99005723e */ /* 0x000fe200000010ff */
[-C--:B------:R-:W-:Y:S01]  /*e180*/  FMUL.FTZ R70, R70, R48.reuse ;  /* 0x0000003046467220 */ /* 0x080fe20000410000 */
[-C--:B------:R-:W-:Y:S01]  /*e190*/  FMUL.FTZ R71, R71, R48.reuse ;  /* 0x0000003047477220 */ /* 0x080fe20000410000 */
[-C--:B------:R-:W-:Y:S01]  /*e1a0*/  FMUL.FTZ R118, R118, R48.reuse ;  /* 0x0000003076767220 */ /* 0x080fe20000410000 */
[----:B------:R-:W-:Y:S01]  /*e1b0*/  FMUL.FTZ R119, R119, R48 ;  /* 0x0000003077777220 */ /* 0x000fe20000410000 */
[C---:B------:R-:W-:Y:S01]  /*e1c0*/  HMMA.16816.F32.BF16 R200, R8.reuse, R16, R112 ;  /* 0x0000001008c8723c */ /* 0x040fe20000041870 */
[----:B-1----:R-:W-:Y:S01]  /*e1d0*/  FFMA.FTZ R4, R40, UR19, -R3 ;  /* 0x0000001328047c23 */ /* 0x002fe20008010803 */
[----:B------:R-:W-:Y:S01]  /*e1e0*/  MOV R40, R62 ;  /* 0x0000003e00287202 */ /* 0x000fe20000000f00 */
[-C--:B------:R-:W-:Y:S01]  /*e1f0*/  FMUL.FTZ R126, R126, R48.reuse ;  /* 0x000000307e7e7220 */ /* 0x080fe20000410000 */
[-C--:B------:R-:W-:Y:S01]  /*e200*/  FMUL.FTZ R127, R127, R48.reuse ;  /* 0x000000307f7f7220 */ /* 0x080fe20000410000 */
[----:B------:R1:W-:Y:S01]  /*e210*/  MUFU.EX2 R239, R4 ;  /* 0x0000000400ef7308 */ /* 0x0003e20000000800 */
        /* <DEDUP_REMOVED lines=12> */
[C---:B--2---:R-:W-:Y:S01]  /*e2e0*/  HMMA.16816.F32.BF16 R180, R8.reuse, R28, R160 ;  /* 0x0000001c08b4723c */ /* 0x044fe200000418a0 */
[-C--:B------:R-:W-:Y:S01]  /*e2f0*/  FMUL.FTZ R86, R86, R48.reuse ;  /* 0x0000003056567220 */ /* 0x080fe20000410000 */
[-C--:B------:R-:W-:Y:S01]  /*e300*/  FMUL.FTZ R87, R87, R48.reuse ;  /* 0x0000003057577220 */ /* 0x080fe20000410000 */
[-C--:B------:R-:W-:Y:S01]  /*e310*/  FMUL.FTZ R98, R98, R48.reuse ;  /* 0x0000003062627220 */ /* 0x080fe20000410000 */
[----:B-1----:R-:W-:Y:S01]  /*e320*/  F2FP.BF16.F32.PACK_AB R4, R207, R45 ;  /* 0x0000002dcf04723e */ /* 0x002fe200000010ff */
[----:B------:R-:W-:Y:S01]  /*e330*/  FMUL.FTZ R99, R99, R48 ;  /* 0x0000003063637220 */ /* 0x000fe20000410000 */
[C---:B------:R-:W-:Y:S06]  /*e340*/  HMMA.16816.F32.BF16 R176, R8.reuse, R30, R172 ;  /* 0x0000001e08b0723c */ /* 0x040fec00000418ac */
[C---:B------:R-:W-:Y:S06]  /*e350*/  HMMA.16816.F32.BF16 R120, R8.reuse, R32, R72 ;  /* 0x000000200878723c */ /* 0x040fec0000041848 */
[----:B------:R-:W-:Y:S01]  /*e360*/  HMMA.16816.F32.BF16 R172, R8, R34, R76 ;  /* 0x0000002208ac723c */ /* 0x000fe2000004184c */
[----:B------:R-:W-:Y:S01]  /*e370*/  IMAD.MOV.U32 R73, RZ, RZ, R223 ;  /* 0x000000ffff497224 */ /* 0x000fe200078e00df */
[----:B------:R-:W-:Y:S01]  /*e380*/  MOV R72, R222 ;  /* 0x000000de00487202 */ /* 0x000fe20000000f00 */
[----:B------:R-:W-:-:S02]  /*e390*/  IMAD.MOV.U32 R74, RZ, RZ, R63 ;  /* 0x000000ffff4a7224 */ /* 0x000fc400078e003f */
[----:B------:R-:W-:Y:S01]  /*e3a0*/  IMAD.MOV.U32 R75, RZ, RZ, R61 ;  /* 0x000000ffff4b7224 */ /* 0x000fe200078e003d */
[C---:B------:R-:W-:Y:S01]  /*e3b0*/  HMMA.16816.F32.BF16 R140, R8.reuse, R36, R88 ;  /* 0x00000024088c723c */ /* 0x040fe20000041858 */
[----:B------:R-:W-:Y:S01]  /*e3c0*/  IMAD.MOV.U32 R77, RZ, RZ, R221 ;  /* 0x000000ffff4d7224 */ /* 0x000fe200078e00dd */
[----:B------:R-:W-:Y:S01]  /*e3d0*/  MOV R78, R219 ;  /* 0x000000db004e7202 */ /* 0x000fe20000000f00 */
[----:B------:R-:W-:Y:S02]  /*e3e0*/  IMAD.MOV.U32 R76, RZ, RZ, R52 ;  /* 0x000000ffff4c7224 */ /* 0x000fe400078e0034 */
[----:B------:R-:W-:Y:S01]  /*e3f0*/  IMAD.MOV.U32 R79, RZ, RZ, R146 ;  /* 0x000000ffff4f7224 */ /* 0x000fe200078e0092 */
[----:B------:R-:W-:Y:S06]  /*e400*/  HMMA.16816.F32.BF16 R160, R8, R38, R92 ;  /* 0x0000002608a0723c */ /* 0x000fec000004185c */
[C---:B------:R-:W-:Y:S01]  /*e410*/  HMMA.16816.F32.BF16 R60, R4.reuse, R24, R148 ;  /* 0x00000018043c723c */ /* 0x040fe20000041894 */
[----:B------:R-:W-:Y:S01]  /*e420*/  FFMA.FTZ R8, R41, UR19, -R3 ;  /* 0x0000001329087c23 */ /* 0x000fe20008010803 */
[----:B------:R-:W-:Y:S01]  /*e430*/  IMAD.MOV.U32 R93, RZ, RZ, R55 ;  /* 0x000000ffff5d7224 */ /* 0x000fe200078e0037 */
[----:B------:R-:W-:Y:S01]  /*e440*/  MOV R95, R54 ;  /* 0x00000036005f7202 */ /* 0x000fe20000000f00 */
[----:B------:R-:W-:Y:S01]  /*e450*/  IMAD.MOV.U32 R94, RZ, RZ, R53 ;  /* 0x000000ffff5e7224 */ /* 0x000fe200078e0035 */
[----:B------:R1:W2:Y:S01]  /*e460*/  MUFU.EX2 R223, R8 ;  /* 0x0000000800df7308 */ /* 0x0002a20000000800 */
[C---:B------:R-:W-:Y:S01]  /*e470*/  HMMA.16816.F32.BF16 R52, R4.reuse, R26, R152 ;  /* 0x0000001a0434723c */ /* 0x040fe20000041898 */
[----:B------:R-:W-:Y:S01]  /*e480*/  IMAD.MOV.U32 R150, RZ, RZ, R72 ;  /* 0x000000ffff967224 */ /* 0x000fe200078e0048 */
[----:B------:R-:W-:Y:S01]  /*e490*/  MOV R92, R147 ;  /* 0x00000093005c7202 */ /* 0x000fe20000000f00 */
[----:B------:R-:W-:Y:S01]  /*e4a0*/  IMAD.MOV.U32 R149, RZ, RZ, R73 ;  /* 0x000000ffff957224 */ /* 0x000fe200078e0049 */
[----:B------:R-:W-:Y:S01]  /*e4b0*/  MOV R73, R144 ;  /* 0x0000009000497202 */ /* 0x000fe20000000f00 */
[----:B------:R-:W-:Y:S01]  /*e4c0*/  IMAD.MOV.U32 R72, RZ, RZ, R145 ;  /* 0x000000ffff487224 */ /* 0x000fe200078e0091 */
[----:B------:R-:W3:Y:S01]  /*e4d0*/  LDSM.16.MT88.4 R24, [R224+0x9400] ;  /* 0x00940000e018783b */ /* 0x000ee20000004200 */
[----:B------:R-:W-:Y:S01]  /*e4e0*/  IMAD.MOV.U32 R154, RZ, RZ, R217 ;  /* 0x000000ffff9a7224 */ /* 0x000fe200078e00d9 */
[C---:B------:R-:W-:Y:S01]  /*e4f0*/  HMMA.16816.F32.BF16 R144, R4.reuse, R32, R68 ;  /* 0x000000200490723c */ /* 0x040fe20000041844 */
[----:B------:R-:W-:Y:S01]  /*e500*/  IMAD.MOV.U32 R153, RZ, RZ, R46 ;  /* 0x000000ffff997224 */ /* 0x000fe200078e002e */
[----:B------:R-:W-:Y:S01]  /*e510*/  MOV R155, R94 ;  /* 0x0000005e009b7202 */ /* 0x000fe20000000f00 */
[----:B------:R-:W-:Y:S01]  /*e520*/  IMAD.MOV.U32 R152, RZ, RZ, R45 ;  /* 0x000000ffff987224 */ /* 0x000fe200078e002d */
[----:B------:R-:W-:Y:S01]  /*e530*/  MOV R148, R215 ;  /* 0x000000d700947202 */ /* 0x000fe20000000f00 */
[----:B------:R-:W-:Y:S01]  /*e540*/  IMAD.MOV.U32 R151, RZ, RZ, R214 ;  /* 0x000000ffff977224 */ /* 0x000fe200078e00d6 */
[----:B------:R-:W-:Y:S01]  /*e550*/  HMMA.16816.F32.BF16 R128, R4, R16, R116 ;  /* 0x000000100480723c */ /* 0x000fe20000041874 */
[----:B------:R-:W-:-:S02]  /*e560*/  IMAD.MOV.U32 R68, RZ, RZ, R76 ;  /* 0x000000ffff447224 */ /* 0x000fc400078e004c */
[----:B-1----:R-:W-:Y:S01]  /*e570*/  FFMA.FTZ R8, R42, UR19, -R3 ;  /* 0x000000132a087c23 */ /* 0x002fe20008010803 */
[----:B------:R-:W-:Y:S01]  /*e580*/  IMAD.MOV.U32 R76, RZ, RZ, R72 ;  /* 0x000000ffff4c7224 */ /* 0x000fe200078e0048 */
[----:B------:R-:W-:Y:S01]  /*e590*/  MOV R33, R77 ;  /* 0x0000004d00217202 */ /* 0x000fe20000000f00 */
[----:B------:R-:W-:Y:S01]  /*e5a0*/  IMAD.MOV.U32 R72, RZ, RZ, R218 ;  /* 0x000000ffff487224 */ /* 0x000fe200078e00da */
[----:B------:R1:W-:Y:S01]  /*e5b0*/  MUFU.EX2 R222, R8 ;  /* 0x0000000800de7308 */ /* 0x0003e20000000800 */
[----:B------:R-:W-:Y:S01]  /*e5c0*/  IMAD.MOV.U32 R69, RZ, RZ, R95 ;  /* 0x000000ffff457224 */ /* 0x000fe200078e005f */
[----:B------:R-:W-:Y:S01]  /*e5d0*/  MOV R95, R79 ;  /* 0x0000004f005f7202 */ /* 0x000fe20000000f00 */
[C---:B------:R-:W-:Y:S01]  /*e5e0*/  HMMA.16816.F32.BF16 R112, R4.reuse, R18, R124 ;  /* 0x000000120470723c */ /* 0x040fe2000004187c */
[----:B------:R-:W-:Y:S01]  /*e5f0*/  IMAD.MOV.U32 R79, RZ, RZ, R40 ;  /* 0x000000ffff4f7224 */ /* 0x000fe200078e0028 */
[----:B------:R-:W4:Y:S01]  /*e600*/  LDSM.16.MT88.4 R16, [R226+0x9400] ;  /* 0x00940000e210783b */ /* 0x000f220000004200 */
[----:B------:R-:W-:Y:S01]  /*e610*/  IMAD.MOV.U32 R77, RZ, RZ, R74 ;  /* 0x000000ffff4d7224 */ /* 0x000fe200078e004a */
[----:B------:R-:W-:Y:S01]  /*e620*/  F2FP.BF16.F32.PACK_AB R10, R246, R245 ;  /* 0x000000f5f60a723e */ /* 0x000fe200000010ff */
[----:B------:R-:W-:Y:S01]  /*e630*/  IMAD.MOV.U32 R74, RZ, RZ, R216 ;  /* 0x000000ffff4a7224 */ /* 0x000fe200078e00d8 */
[----:B------:R-:W-:Y:S01]  /*e640*/  HMMA.16816.F32.BF16 R88, R4, R20, R132 ;  /* 0x000000140458723c */ /* 0x000fe20000041884 */
[----:B------:R-:W-:-:S02]  /*e650*/  IMAD.MOV.U32 R71, RZ, RZ, R92 ;  /* 0x000000ffff477224 */ /* 0x000fc400078e005c */
[----:B------:R-:W-:Y:S02]  /*e660*/  IMAD.MOV.U32 R70, RZ, RZ, R93 ;  /* 0x000000ffff467224 */ /* 0x000fe400078e005d */
[----:B------:R-:W-:Y:S01]  /*e670*/  IMAD.MOV.U32 R32, RZ, RZ, R72 ;  /* 0x000000ffff207224 */ /* 0x000fe200078e0048 */
[----:B------:R-:W-:Y:S01]  /*e680*/  HMMA.16816.F32.BF16 R156, R4, R22, R136 ;  /* 0x00000016049c723c */ /* 0x000fe20000041888 */
[----:B------:R-:W4:Y:S01]  /*e690*/  LDSM.16.MT88.4 R20, [R224+0xa400] ;  /* 0x00a40000e014783b */ /* 0x000f220000004200 */
[----:B-1----:R-:W-:-:S03]  /*e6a0*/  FFMA.FTZ R8, R43, UR19, -R3 ;  /* 0x000000132b087c23 */ /* 0x002fc60008010803 */
[----:B------:R-:W-:Y:S01]  /*e6b0*/  LDSM.16.MT88.4 R40, [R224+0xb400] ;  /* 0x00b40000e028783b */ /* 0x000fe20000004200 */
[----:B------:R1:W3:Y:S01]  /*e6c0*/  MUFU.EX2 R221, R8 ;  /* 0x0000000800dd7308 */ /* 0x0002e20000000800 */
[C---:B------:R-:W-:Y:S06]  /*e6d0*/  HMMA.16816.F32.BF16 R164, R4.reuse, R28, R164 ;  /* 0x0000001c04a4723c */ /* 0x040fec00000418a4 */
[C---:B------:R-:W-:Y:S01]  /*e6e0*/  HMMA.16816.F32.BF16 R168, R4.reuse, R30, R168 ;  /* 0x0000001e04a8723c */ /* 0x040fe200000418a8 */
[----:B------:R-:W4:Y:S05]  /*e6f0*/  LDSM.16.MT88.4 R28, [R226+0xa400] ;  /* 0x00a40000e21c783b */ /* 0x000f2a0000004200 */
[----:B------:R-:W-:Y:S01]  /*e700*/  HMMA.16816.F32.BF16 R80, R4, R34, R80 ;  /* 0x000000220450723c */ /* 0x000fe20000041850 */
[----:B-1----:R-:W-:-:S05]  /*e710*/  FFMA.FTZ R8, R56, UR19, -R2 ;  /* 0x0000001338087c23 */ /* 0x002fca0008010802 */
[C---:B------:R-:W-:Y:S01]  /*e720*/  HMMA.16816.F32.BF16 R84, R4.reuse, R36, R84 ;  /* 0x000000240454723c */ /* 0x040fe20000041854 */
[----:B------:R-:W-:Y:S01]  /*e730*/  MOV R35, R79 ;  /* 0x0000004f00237202 */ /* 0x000fe20000000f00 */
[----:B------:R1:W-:Y:S04]  /*e740*/  MUFU.EX2 R219, R8 ;  /* 0x0000000800db7308 */ /* 0x0003e80000000800 */
[----:B------:R-:W-:Y:S01]  /*e750*/  HMMA.16816.F32.BF16 R96, R4, R38, R96 ;  /* 0x000000260460723c */ /* 0x000fe20000041860 */
[----:B------:R-:W-:Y:S01]  /*e760*/  MOV R36, R76 ;  /* 0x0000004c00247202 */ /* 0x000fe20000000f00 */
[----:B------:R-:W-:-:S05]  /*e770*/  IMAD.MOV.U32 R37, RZ, RZ, R95 ;  /* 0x000000ffff257224 */ /* 0x000fca00078e005f */
[----:B--2---:R-:W-:Y:S01]  /*e780*/  F2FP.BF16.F32.PACK_AB R4, R223, R239 ;  /* 0x000000efdf04723e */ /* 0x004fe200000010ff */
[----:B------:R-:W-:Y:S01]  /*e790*/  IMAD.MOV.U32 R39, RZ, RZ, R77 ;  /* 0x000000ffff277224 */ /* 0x000fe200078e004d */
[----:B---3--:R-:W-:Y:S01]  /*e7a0*/  F2FP.BF16.F32.PACK_AB R6, R221, R222 ;  /* 0x000000dedd06723e */ /* 0x008fe200000010ff */
[----:B------:R-:W-:Y:S02]  /*e7b0*/  IMAD.MOV.U32 R38, RZ, RZ, R73 ;  /* 0x000000ffff267224 */ /* 0x000fe400078e0049 */
[----:B-1----:R-:W-:-:S04]  /*e7c0*/  FFMA.FTZ R8, R57, UR19, -R2 ;  /* 0x0000001339087c23 */ /* 0x002fc80008010802 */
[----:B------:R1:W2:Y:S02]  /*e7d0*/  MUFU.EX2 R217, R8 ;  /* 0x0000000800d97308 */ /* 0x0002a40000000800 */
[----:B-1----:R-:W-:Y:S01]  /*e7e0*/  FFMA.FTZ R8, R50, UR19, -R2 ;  /* 0x0000001332087c23 */ /* 0x002fe20008010802 */
[----:B------:R-:W-:Y:S01]  /*e7f0*/  IMAD.MOV.U32 R50, RZ, RZ, R78 ;  /* 0x000000ffff327224 */ /* 0x000fe200078e004e */
[----:B------:R-:W-:-:S04]  /*e800*/  MOV R78, R75 ;  /* 0x0000004b004e7202 */ /* 0x000fc80000000f00 */
[----:B------:R1:W-:Y:S01]  /*e810*/  MUFU.EX2 R218, R8 ;  /* 0x0000000800da7308 */ /* 0x0003e20000000800 */
[----:B------:R-:W-:Y:S02]  /*e820*/  MOV R75, R44 ;  /* 0x0000002c004b7202 */ /* 0x000fe40000000f00 */
[----:B--2---:R-:W-:Y:S01]  /*e830*/  F2FP.BF16.F32.PACK_AB R5, R217, R219 ;  /* 0x000000dbd905723e */ /* 0x004fe200000010ff */
[----:B------:R-:W-:Y:S02]  /*e840*/  IMAD.MOV.U32 R34, RZ, RZ, R78 ;  /* 0x000000ffff227224 */ /* 0x000fe400078e004e */
[----:B-1----:R-:W-:Y:S01]  /*e850*/  FFMA.FTZ R8, R51, UR19, -R2 ;  /* 0x0000001333087c23 */ /* 0x002fe20008010802 */
[----:B------:R-:W-:Y:S02]  /*e860*/  MOV R51, R47 ;  /* 0x0000002f00337202 */ /* 0x000fe40000000f00 */
[----:B------:R-:W1:Y:S01]  /*e870*/  LDSM.16.MT88.4 R44, [R226+0xb400] ;  /* 0x00b40000e22c783b */ /* 0x000e620000004200 */
[----:B------:R-:W2:Y:S02]  /*e880*/  MUFU.EX2 R216, R8 ;  /* 0x0000000800d87308 */ /* 0x000ea40000000800 */
[----:B--2---:R-:W-:Y:S01]  /*e890*/  F2FP.BF16.F32.PACK_AB R7, R216, R218 ;  /* 0x000000dad807723e */ /* 0x004fe200000010ff */
[----:B------:R-:W-:-:S05]  /*e8a0*/  FFMA.FTZ R8, R58, UR19, -R12 ;  /* 0x000000133a087c23 */ /* 0x000fca000801080c */
[----:B------:R2:W3:Y:S01]  /*e8b0*/  MUFU.EX2 R214, R8 ;  /* 0x0000000800d67308 */ /* 0x0004e20000000800 */
[C---:B------:R-:W-:Y:S06]  /*e8c0*/  HMMA.16816.F32.BF16 R64, R4.reuse, R26, R64 ;  /* 0x0000001a0440723c */ /* 0x040fec0000041840 */
[C---:B----4-:R-:W-:Y:S06]  /*e8d0*/  HMMA.16816.F32.BF16 R76, R4.reuse, R18, R188 ;  /* 0x00000012044c723c */ /* 0x050fec00000418bc */
[C---:B------:R-:W-:Y:S01]  /*e8e0*/  HMMA.16816.F32.BF16 R92, R4.reuse, R20, R184 ;  /* 0x00000014045c723c */ /* 0x040fe200000418b8 */
[----:B------:R-:W-:Y:S01]  /*e8f0*/  IMAD.MOV.U32 R190, RZ, RZ, R148 ;  /* 0x000000ffffbe7224 */ /* 0x000fe200078e0094 */
[----:B------:R-:W-:Y:S01]  /*e900*/  MOV R189, R32 ;  /* 0x0000002000bd7202 */ /* 0x000fe20000000f00 */
[----:B--2---:R-:W-:Y:S01]  /*e910*/  FFMA.FTZ R8, R59, UR19, -R12 ;  /* 0x000000133b087c23 */ /* 0x004fe2000801080c */
[----:B------:R-:W-:Y:S01]  /*e920*/  IMAD.MOV.U32 R148, RZ, RZ, R208 ;  /* 0x000000ffff947224 */ /* 0x000fe200078e00d0 */
[----:B---3--:R-:W-:Y:S01]  /*e930*/  F2FP.BF16.F32.PACK_AB R9, R214, R244 ;  /* 0x000000f4d609723e */ /* 0x008fe200000010ff */
[----:B------:R-:W-:Y:S01]  /*e940*/  HMMA.16816.F32.BF16 R56, R4, R24, R200 ;  /* 0x000000180438723c */ /* 0x000fe200000418c8 */
[----:B------:R2:W-:Y:S01]  /*e950*/  MUFU.EX2 R215, R8 ;  /* 0x0000000800d77308 */ /* 0x0005e20000000800 */
[----:B------:R-:W-:-:S02]  /*e960*/  IMAD.MOV.U32 R191, RZ, RZ, R206 ;  /* 0x000000ffffbf7224 */ /* 0x000fc400078e00ce */
[----:B------:R-:W-:Y:S02]  /*e970*/  IMAD.MOV.U32 R187, RZ, RZ, R34 ;  /* 0x000000ffffbb7224 */ /* 0x000fe400078e0022 */
[C---:B------:R-:W-:Y:S01]  /*e980*/  HMMA.16816.F32.BF16 R108, R4.reuse, R22, R108 ;  /* 0x00000016046c723c */ /* 0x040fe2000004186c */
[----:B------:R-:W-:Y:S01]  /*e990*/  IMAD.MOV.U32 R201, RZ, RZ, R74 ;  /* 0x000000ffffc97224 */ /* 0x000fe200078e004a */
[----:B------:R-:W-:Y:S01]  /*e9a0*/  MOV R202, R75 ;  /* 0x0000004b00ca7202 */ /* 0x000fe20000000f00 */
[----:B------:R-:W-:Y:S01]  /*e9b0*/  IMAD.MOV.U32 R203, RZ, RZ, R213 ;  /* 0x000000ffffcb7224 */ /* 0x000fe200078e00d5 */
[----:B------:R-:W-:Y:S01]  /*e9c0*/  MOV R200, R51 ;  /* 0x0000003300c87202 */ /* 0x000fe20000000f00 */
[----:B------:R-:W-:Y:S01]  /*e9d0*/  IMAD.MOV.U32 R188, RZ, RZ, R35 ;  /* 0x000000ffffbc7224 */ /* 0x000fe200078e0023 */
[----:B------:R-:W-:Y:S01]  /*e9e0*/  HMMA.16816.F32.BF16 R72, R4, R16, R192 ;  /* 0x000000100448723c */ /* 0x000fe200000418c0 */
[----:B------:R-:W-:-:S05]  /*e9f0*/  MOV R51, R210 ;  /* 0x000000d200337202 */ /* 0x000fca0000000f00 */
[C---:B------:R-:W-:Y:S01]  /*ea00*/  HMMA.16816.F32.BF16 R116, R4.reuse, R28, R180 ;  /* 0x0000001c0474723c */ /* 0x040fe200000418b4 */
[----:B------:R-:W-:Y:S02]  /*ea10*/  IMAD.MOV.U32 R195, RZ, RZ, R36 ;  /* 0x000000ffffc37224 */ /* 0x000fe400078e0024 */
[----:B--2---:R-:W-:Y:S01]  /*ea20*/  FFMA.FTZ R8, R196, UR19, -R12 ;  /* 0x00000013c4087c23 */ /* 0x004fe2000801080c */
[----:B------:R-:W-:Y:S01]  /*ea30*/  IMAD.MOV.U32 R36, RZ, RZ, R212 ;  /* 0x000000ffff247224 */ /* 0x000fe200078e00d4 */
[----:B------:R-:W-:Y:S01]  /*ea40*/  MOV R194, R39 ;  /* 0x0000002700c27202 */ /* 0x000fe20000000f00 */
[----:B------:R-:W-:Y:S01]  /*ea50*/  IMAD.MOV.U32 R196, RZ, RZ, R37 ;  /* 0x000000ffffc47224 */ /* 0x000fe200078e0025 */
[C---:B------:R-:W-:Y:S01]  /*ea60*/  HMMA.16816.F32.BF16 R124, R4.reuse, R30, R176 ;  /* 0x0000001e047c723c */ /* 0x040fe200000418b0 */
[----:B------:R-:W-:Y:S01]  /*ea70*/  IMAD.MOV.U32 R37, RZ, RZ, R211 ;  /* 0x000000ffff257224 */ /* 0x000fe200078e00d3 */
[----:B------:R2:W3:Y:S01]  /*ea80*/  MUFU.EX2 R213, R8 ;  /* 0x0000000800d57308 */ /* 0x0004e20000000800 */
[----:B------:R-:W-:Y:S01]  /*ea90*/  MOV R39, R71 ;  /* 0x0000004700277202 */ /* 0x000fe20000000f00 */
[----:B------:R-:W-:Y:S01]  /*eaa0*/  IMAD.MOV.U32 R185, RZ, RZ, R36 ;  /* 0x000000ffffb97224 */ /* 0x000fe200078e0024 */
[----:B------:R-:W-:Y:S01]  /*eab0*/  MOV R192, R207 ;  /* 0x000000cf00c07202 */ /* 0x000fe20000000f00 */
[----:B------:R-:W-:Y:S01]  /*eac0*/  HMMA.16816.F32.BF16 R120, R4, R40, R120 ;  /* 0x000000280478723c */ /* 0x000fe20000041878 */
[----:B------:R-:W-:Y:S01]  /*ead0*/  MOV R186, R37 ;  /* 0x0000002500ba7202 */ /* 0x000fe20000000f00 */
[----:B------:R-:W-:-:S04]  /*eae0*/  IMAD.MOV.U32 R184, RZ, RZ, R39 ;  /* 0x000000ffffb87224 */ /* 0x000fc800078e0027 */
[C---:B------:R-:W-:Y:S06]  /*eaf0*/  HMMA.16816.F32.BF16 R132, R4.reuse, R42, R172 ;  /* 0x0000002a0484723c */ /* 0x040fec00000418ac */
[----:B-1----:R-:W-:Y:S01]  /*eb00*/  HMMA.16816.F32.BF16 R140, R4, R44, R140 ;  /* 0x0000002c048c723c */ /* 0x002fe2000004188c */
[----:B--2---:R-:W-:Y:S01]  /*eb10*/  F2FP.BF16.F32.PACK_AB R8, R149, R150 ;  /* 0x000000969508723e */ /* 0x004fe200000010ff */
[----:B------:R-:W-:Y:S01]  /*eb20*/  IMAD.MOV.U32 R175, RZ, RZ, R192 ;  /* 0x000000ffffaf7224 */ /* 0x000fe200078e00c0 */
[----:B---3--:R-:W-:-:S03]  /*eb30*/  F2FP.BF16.F32.PACK_AB R11, R213, R215 ;  /* 0x000000d7d50b723e */ /* 0x008fc600000010ff */
[----:B------:R-:W-:Y:S06]  /*eb40*/  HMMA.16816.F32.BF16 R136, R4, R46, R160 ;  /* 0x0000002e0488723c */ /* 0x000fec00000418a0 */
[C---:B------:R-:W-:Y:S01]  /*eb50*/  HMMA.16816.F32.BF16 R128, R8.reuse, R24, R128 ;  /* 0x000000180880723c */ /* 0x040fe20000041880 */
[----:B------:R-:W-:Y:S01]  /*eb60*/  FFMA.FTZ R4, R199, UR19, -R0 ;  /* 0x00000013c7047c23 */ /* 0x000fe20008010800 */
[----:B------:R-:W-:Y:S01]  /*eb70*/  IMAD.MOV.U32 R163, RZ, RZ, R201 ;  /* 0x000000ffffa37224 */ /* 0x000fe200078e00c9 */
[----:B------:R-:W-:Y:S01]  /*eb80*/  MOV R162, R202 ;  /* 0x000000ca00a27202 */ /* 0x000fe20000000f00 */
[----:B------:R-:W-:Y:S01]  /*eb90*/  IMAD.MOV.U32 R201, RZ, RZ, R50 ;  /* 0x000000ffffc97224 */ /* 0x000fe200078e0032 */
[----:B------:R1:W-:Y:S01]  /*eba0*/  MUFU.EX2 R212, R4 ;  /* 0x0000000400d47308 */ /* 0x0003e20000000800 */
[----:B------:R-:W-:Y:S01]  /*ebb0*/  IMAD.MOV.U32 R50, RZ, RZ, R209 ;  /* 0x000000ffff327224 */ /* 0x000fe200078e00d1 */
[----:B------:R-:W-:Y:S01]  /*ebc0*/  HMMA.16816.F32.BF16 R112, R8, R26, R112 ;  /* 0x0000001a0870723c */ /* 0x000fe20000041870 */
[----:B------:R-:W-:Y:S01]  /*ebd0*/  IMAD.MOV.U32 R160, RZ, RZ, R38 ;  /* 0x000000ffffa07224 */ /* 0x000fe200078e0026 */
[----:B------:R-:W-:Y:S01]  /*ebe0*/  LDSM.16.MT88.4 R24, [R226+0xa800] ;  /* 0x00a80000e218783b */ /* 0x000fe20000004200 */
[----:B------:R-:W-:-:S02]  /*ebf0*/  IMAD.MOV.U32 R38, RZ, RZ, R70 ;  /* 0x000000ffff267224 */ /* 0x000fc400078e0046 */
[----:B------:R-:W-:Y:S01]  /*ec00*/  IMAD.MOV.U32 R161, RZ, RZ, R203 ;  /* 0x000000ffffa17224 */ /* 0x000fe200078e00cb */
[C---:B------:R-:W-:Y:S01]  /*ec10*/  HMMA.16816.F32.BF16 R88, R8.reuse, R16, R88 ;  /* 0x000000100858723c */ /* 0x040fe20000041858 */
[----:B------:R-:W-:Y:S01]  /*ec20*/  IMAD.MOV.U32 R202, RZ, RZ, R33 ;  /* 0x000000ffffca7224 */ /* 0x000fe200078e0021 */
[----:B------:R-:W-:Y:S01]  /*ec30*/  MOV R193, R38 ;  /* 0x0000002600c17202 */ /* 0x000fe20000000f00 */
[----:B------:R-:W-:Y:S01]  /*ec40*/  IMAD.MOV.U32 R203, RZ, RZ, R69 ;  /* 0x000000ffffcb7224 */ /* 0x000fe200078e0045 */
[----:B------:R-:W2:Y:S01]  /*ec50*/  LDSM.16.MT88.4 R36, [R224+0x9800] ;  /* 0x00980000e024783b */ /* 0x000ea20000004200 */
[----:B------:R-:W-:Y:S01]  /*ec60*/  MOV R33, R68 ;  /* 0x0000004400217202 */ /* 0x000fe20000000f00 */
[----:B------:R-:W-:Y:S01]  /*ec70*/  HMMA.16816.F32.BF16 R60, R8, R20, R60 ;  /* 0x00000014083c723c */ /* 0x000fe2000004183c */
[----:B------:R-:W-:Y:S01]  /*ec80*/  MOV R172, R193 ;  /* 0x000000c100ac7202 */ /* 0x000fe20000000f00 */
[----:B-1----:R-:W-:-:S04]  /*ec90*/  FFMA.FTZ R4, R204, UR19, -R0 ;  /* 0x00000013cc047c23 */ /* 0x002fc80008010800 */
[C---:B------:R-:W-:Y:S01]  /*eca0*/  HMMA.16816.F32.BF16 R68, R8.reuse, R18, R156 ;  /* 0x000000120844723c */ /* 0x040fe2000004189c */
[----:B------:R1:W-:Y:S01]  /*ecb0*/  MUFU.EX2 R211, R4 ;  /* 0x0000000400d37308 */ /* 0x0003e20000000800 */
[----:B------:R-:W-:Y:S04]  /*ecc0*/  LDSM.16.MT88.4 R16, [R224+0xb800] ;  /* 0x00b80000e010783b */ /* 0x000fe80000004200 */
[C---:B------:R-:W-:Y:S01]  /*ecd0*/  HMMA.16816.F32.BF16 R52, R8.reuse, R22, R52 ;  /* 0x000000160834723c */ /* 0x040fe20000041834 */
[----:B------:R-:W-:Y:S01]  /*ece0*/  IMAD.MOV.U32 R159, RZ, RZ, R194 ;  /* 0x000000ffff9f7224 */ /* 0x000fe200078e00c2 */
[----:B------:R-:W-:Y:S01]  /*ecf0*/  MOV R158, R195 ;  /* 0x000000c3009e7202 */ /* 0x000fe20000000f00 */
[----:B------:R-:W-:Y:S01]  /*ed00*/  IMAD.MOV.U32 R195, RZ, RZ, R202 ;  /* 0x000000ffffc37224 */ /* 0x000fe200078e00ca */
[----:B------:R-:W-:Y:S01]  /*ed10*/  LDSM.16.MT88.4 R20, [R226+0xb800] ;  /* 0x00b80000e214783b */ /* 0x000fe20000004200 */
[----:B------:R-:W-:Y:S01]  /*ed20*/  IMAD.MOV.U32 R194, RZ, RZ, R203 ;  /* 0x000000ffffc27224 */ /* 0x000fe200078e00cb */
[----:B------:R-:W-:Y:S01]  /*ed30*/  HMMA.16816.F32.BF16 R164, R8, R28, R164 ;  /* 0x0000001c08a4723c */ /* 0x000fe200000418a4 */
[----:B------:R-:W-:Y:S01]  /*ed40*/  IMAD.MOV.U32 R157, RZ, RZ, R196 ;  /* 0x000000ffff9d7224 */ /* 0x000fe200078e00c4 */
[----:B------:R-:W-:Y:S01]  /*ed50*/  MOV R196, R201 ;  /* 0x000000c900c47202 */ /* 0x000fe20000000f00 */
[----:B------:R-:W-:-:S02]  /*ed60*/  IMAD.MOV.U32 R156, RZ, RZ, R200 ;  /* 0x000000ffff9c7224 */ /* 0x000fc400078e00c8 */
[----:B------:R-:W-:Y:S02]  /*ed70*/  IMAD.MOV.U32 R174, RZ, RZ, R194 ;  /* 0x000000ffffae7224 */ /* 0x000fe400078e00c2 */
[----:B-1----:R-:W-:Y:S01]  /*ed80*/  FFMA.FTZ R4, R198, UR19, -R3 ;  /* 0x00000013c6047c23 */ /* 0x002fe20008010803 */
[C---:B------:R-:W-:Y:S01]  /*ed90*/  HMMA.16816.F32.BF16 R200, R8.reuse, R40, R144 ;  /* 0x0000002808c8723c */ /* 0x040fe20000041890 */
[----:B------:R-:W-:Y:S02]  /*eda0*/  IMAD.MOV.U32 R173, RZ, RZ, R195 ;  /* 0x000000ffffad7224 */ /* 0x000fe400078e00c3 */
[----:B------:R1:W-:Y:S03]  /*edb0*/  MUFU.EX2 R210, R4 ;  /* 0x0000000400d27308 */ /* 0x0003e60000000800 */
[C---:B------:R-:W-:Y:S01]  /*edc0*/  HMMA.16816.F32.BF16 R168, R8.reuse, R30, R168 ;  /* 0x0000001e08a8723c */ /* 0x040fe200000418a8 */
[----:B------:R-:W-:Y:S01]  /*edd0*/  MOV R147, R184 ;  /* 0x000000b800937202 */ /* 0x000fe20000000f00 */
[----:B------:R-:W-:Y:S01]  /*ede0*/  IMAD.MOV.U32 R146, RZ, RZ, R185 ;  /* 0x000000ffff927224 */ /* 0x000fe200078e00b9 */
[----:B------:R-:W-:Y:S01]  /*edf0*/  MOV R144, R187 ;  /* 0x000000bb00907202 */ /* 0x000fe20000000f00 */
[----:B------:R-:W-:Y:S01]  /*ee00*/  IMAD.MOV.U32 R145, RZ, RZ, R186 ;  /* 0x000000ffff917224 */ /* 0x000fe200078e00ba */
[----:B------:R-:W3:Y:S01]  /*ee10*/  LDSM.16.MT88.4 R28, [R224+0xa800] ;  /* 0x00a80000e01c783b */ /* 0x000ee20000004200 */
[----:B------:R-:W-:Y:S01]  /*ee20*/  HMMA.16816.F32.BF16 R192, R8, R42, R80 ;  /* 0x0000002a08c0723c */ /* 0x000fe20000041850 */
[----:B------:R-:W-:Y:S01]  /*ee30*/  MOV R40, R190 ;  /* 0x000000be00287202 */ /* 0x000fe20000000f00 */
[----:B------:R-:W-:-:S04]  /*ee40*/  IMAD.MOV.U32 R41, RZ, RZ, R188 ;  /* 0x000000ffff297224 */ /* 0x000fc800078e00bc */
[C---:B------:R-:W-:Y:S01]  /*ee50*/  HMMA.16816.F32.BF16 R84, R8.reuse, R44, R84 ;  /* 0x0000002c0854723c */ /* 0x040fe20000041854 */
[----:B------:R-:W-:Y:S01]  /*ee60*/  MOV R82, R196 ;  /* 0x000000c400527202 */ /* 0x000fe20000000f00 */
[----:B-1----:R-:W-:Y:S01]  /*ee70*/  FFMA.FTZ R4, R197, UR19, -R3 ;  /* 0x00000013c5047c23 */ /* 0x002fe20008010803 */
[----:B------:R-:W-:Y:S02]  /*ee80*/  IMAD.MOV.U32 R83, RZ, RZ, R13 ;  /* 0x000000ffff537224 */ /* 0x000fe400078e000d */
[----:B------:R-:W-:Y:S01]  /*ee90*/  FFMA.FTZ R13, R242, UR19, -R0 ;  /* 0x00000013f20d7c23 */ /* 0x000fe20008010800 */
[----:B------:R-:W-:Y:S01]  /*eea0*/  MOV R80, R160 ;  /* 0x000000a000507202 */ /* 0x000fe20000000f00 */
[----:B------:R1:W-:Y:S01]  /*eeb0*/  MUFU.EX2 R209, R4 ;  /* 0x0000000400d17308 */ /* 0x0003e20000000800 */
[----:B------:R-:W-:Y:S01]  /*eec0*/  HMMA.16816.F32.BF16 R184, R8, R46, R96 ;  /* 0x0000002e08b8723c */ /* 0x000fe20000041860 */
[----:B------:R-:W-:Y:S01]  /*eed0*/  IMAD.MOV.U32 R242, RZ, RZ, R83 ;  /* 0x000000fffff27224 */ /* 0x000fe200078e0053 */
[----:B------:R-:W-:Y:S01]  /*eee0*/  MOV R45, R144 ;  /* 0x00000090002d7202 */ /* 0x000fe20000000f00 */
[----:B------:R-:W-:Y:S01]  /*eef0*/  IMAD.MOV.U32 R160, RZ, RZ, R161 ;  /* 0x000000ffffa07224 */ /* 0x000fe200078e00a1 */
[----:B------:R-:W-:Y:S01]  /*ef00*/  MOV R43, R147 ;  /* 0x00000093002b7202 */ /* 0x000fe20000000f00 */
[----:B------:R-:W-:Y:S01]  /*ef10*/  IMAD.MOV.U32 R161, RZ, RZ, R162 ;  /* 0x000000ffffa17224 */ /* 0x000fe200078e00a2 */
[----:B------:R-:W-:Y:S01]  /*ef20*/  MOV R162, R163 ;  /* 0x000000a300a27202 */ /* 0x000fe20000000f00 */
[----:B------:R-:W-:Y:S01]  /*ef30*/  FFMA.FTZ R8, R243, UR19, -R0 ;  /* 0x00000013f3087c23 */ /* 0x000fe20008010800 */
[----:B------:R-:W-:Y:S01]  /*ef40*/  MUFU.EX2 R188, R13 ;  /* 0x0000000d00bc7308 */ /* 0x000fe20000000800 */
[----:B------:R-:W-:-:S02]  /*ef50*/  IMAD.MOV.U32 R42, RZ, RZ, R41 ;  /* 0x000000ffff2a7224 */ /* 0x000fc400078e0029 */
[----:B------:R-:W-:Y:S02]  /*ef60*/  IMAD.MOV.U32 R81, RZ, RZ, R159 ;  /* 0x000000ffff517224 */ /* 0x000fe400078e009f */
[----:B-1----:R-:W-:Y:S01]  /*ef70*/  FFMA.FTZ R4, R106, UR19, -R3 ;  /* 0x000000136a047c23 */ /* 0x002fe20008010803 */
[----:B------:R-:W-:Y:S01]  /*ef80*/  MOV R46, R45 ;  /* 0x0000002d002e7202 */ /* 0x000fe20000000f00 */
[----:B------:R-:W-:Y:S01]  /*ef90*/  IMAD.MOV.U32 R163, RZ, RZ, R225 ;  /* 0x000000ffffa37224 */ /* 0x000fe200078e00e1 */
[----:B------:R-:W-:Y:S01]  /*efa0*/  MOV R83, R157 ;  /* 0x0000009d00537202 */ /* 0x000fe20000000f00 */
[----:B------:R1:W-:Y:S01]  /*efb0*/  MUFU.EX2 R208, R4 ;  /* 0x0000000400d07308 */ /* 0x0003e20000000800 */
[----:B------:R-:W-:Y:S01]  /*efc0*/  IMAD.MOV.U32 R41, RZ, RZ, R145 ;  /* 0x000000ffff297224 */ /* 0x000fe200078e0091 */
[----:B------:R-:W-:Y:S01]  /*efd0*/  MOV R45, R160 ;  /* 0x000000a0002d7202 */ /* 0x000fe20000000f00 */
[----:B------:R4:W5:Y:S01]  /*efe0*/  LDL.LU R225, [R1+0x50] ;  /* 0x0000500001e17983 */ /* 0x0009620000300800 */
[----:B-1----:R-:W-:-:S04]  /*eff0*/  FFMA.FTZ R4, R107, UR19, -R3 ;  /* 0x000000136b047c23 */ /* 0x002fc80008010803 */
[----:B------:R1:W-:Y:S08]  /*f000*/  MUFU.EX2 R107, R8 ;  /* 0x00000008006b7308 */ /* 0x0003f00000000800 */
[----:B------:R2:W3:Y:S01]  /*f010*/  MUFU.EX2 R207, R4 ;  /* 0x0000000400cf7308 */ /* 0x0004e20000000800 */
[----:B-1----:R-:W-:-:S07]  /*f020*/  FFMA.FTZ R8, R248, UR19, -R0 ;  /* 0x00000013f8087c23 */ /* 0x002fce0008010800 */
[----:B------:R1:W-:Y:S01]  /*f030*/  MUFU.EX2 R106, R8 ;  /* 0x00000008006a7308 */ /* 0x0003e20000000800 */
[----:B--2---:R-:W-:Y:S01]  /*f040*/  FFMA.FTZ R4, R205, UR19, -R2 ;  /* 0x00000013cd047c23 */ /* 0x004fe20008010802 */
[----:B---3--:R-:W-:-:S06]  /*f050*/  F2FP.BF16.F32.PACK_AB R6, R207, R208 ;  /* 0x000000d0cf06723e */ /* 0x008fcc00000010ff */
[----:B------:R2:W-:Y:S01]  /*f060*/  MUFU.EX2 R206, R4 ;  /* 0x0000000400ce7308 */ /* 0x0005e20000000800 */
[----:B-1----:R-:W-:Y:S01]  /*f070*/  FFMA.FTZ R8, R82, UR19, -R12 ;  /* 0x0000001352087c23 */ /* 0x002fe2000801080c */
[----:B------:R-:W-:Y:S02]  /*f080*/  IMAD.MOV.U32 R13, RZ, RZ, R46 ;  /* 0x000000ffff0d7224 */ /* 0x000fe400078e002e */
[----:B------:R-:W-:Y:S02]  /*f090*/  IMAD.MOV.U32 R82, RZ, RZ, R158 ;  /* 0x000000ffff527224 */ /* 0x000fe400078e009e */
[----:B--2---:R-:W-:Y:S01]  /*f0a0*/  FFMA.FTZ R4, R220, UR19, -R2 ;  /* 0x00000013dc047c23 */ /* 0x004fe20008010802 */
[----:B------:R-:W-:-:S03]  /*f0b0*/  IMAD.MOV.U32 R220, RZ, RZ, R189 ;  /* 0x000000ffffdc7224 */ /* 0x000fc600078e00bd */
[----:B------:R1:W2:Y:S02]  /*f0c0*/  MUFU.EX2 R205, R4 ;  /* 0x0000000400cd7308 */ /* 0x0002a40000000800 */
[--C-:B-1----:R-:W-:Y:S01]  /*f0d0*/  FFMA.FTZ R4, R100, UR19, -R2.reuse ;  /* 0x0000001364047c23 */ /* 0x102fe20008010802 */
[----:B------:R-:W-:Y:S01]  /*f0e0*/  IMAD.MOV.U32 R100, RZ, RZ, R33 ;  /* 0x000000ffff647224 */ /* 0x000fe200078e0021 */
[----:B--2---:R-:W-:Y:S01]  /*f0f0*/  F2FP.BF16.F32.PACK_AB R5, R205, R206 ;  /* 0x000000cecd05723e */ /* 0x004fe200000010ff */
[----:B------:R-:W1:Y:S03]  /*f100*/  LDSM.16.MT88.4 R32, [R226+0x9800] ;  /* 0x00980000e220783b */ /* 0x000e660000004200 */
[----:B------:R2:W-:Y:S02]  /*f110*/  MUFU.EX2 R204, R4 ;  /* 0x0000000400cc7308 */ /* 0x0005e40000000800 */
[----:B--2---:R-:W-:Y:S01]  /*f120*/  FFMA.FTZ R4, R101, UR19, -R2 ;  /* 0x0000001365047c23 */ /* 0x004fe20008010802 */
[----:B------:R-:W-:-:S05]  /*f130*/  IMAD.MOV.U32 R101, RZ, RZ, R191 ;  /* 0x000000ffff657224 */ /* 0x000fca00078e00bf */
[----:B------:R2:W3:Y:S01]  /*f140*/  MUFU.EX2 R191, R4 ;  /* 0x0000000400bf7308 */ /* 0x0004e20000000800 */
[----:B------:R-:W-:Y:S01]  /*f150*/  MOV R44, R101 ;  /* 0x00000065002c7202 */ /* 0x000fe20000000f00 */
[----:B------:R-:W-:Y:S02]  /*f160*/  IMAD.MOV.U32 R101, RZ, RZ, R40 ;  /* 0x000000ffff657224 */ /* 0x000fe400078e0028 */
[----:B------:R-:W-:Y:S02]  /*f170*/  IMAD.MOV.U32 R40, RZ, RZ, R146 ;  /* 0x000000ffff287224 */ /* 0x000fe400078e0092 */
[----:B--2---:R-:W-:Y:S01]  /*f180*/  FFMA.FTZ R4, R241, UR19, -R0 ;  /* 0x00000013f1047c23 */ /* 0x004fe20008010800 */
[----:B---3--:R-:W-:Y:S01]  /*f190*/  F2FP.BF16.F32.PACK_AB R7, R191, R204 ;  /* 0x000000ccbf07723e */ /* 0x008fe200000010ff */
[----:B------:R-:W-:Y:S02]  /*f1a0*/  IMAD.MOV.U32 R11, RZ, RZ, R44 ;  /* 0x000000ffff0b7224 */ /* 0x000fe400078e002c */
[----:B------:R2:W-:Y:S01]  /*f1b0*/  MUFU.EX2 R190, R4 ;  /* 0x0000000400be7308 */ /* 0x0005e20000000800 */
[----:B------:R-:W-:-:S02]  /*f1c0*/  IMAD.MOV.U32 R241, RZ, RZ, R156 ;  /* 0x000000fffff17224 */ /* 0x000fc400078e009c */
[----:B--2---:R-:W-:Y:S01]  /*f1d0*/  FFMA.FTZ R4, R240, UR19, -R0 ;  /* 0x00000013f0047c23 */ /* 0x004fe20008010800 */
[----:B------:R-:W-:-:S04]  /*f1e0*/  IMAD.MOV.U32 R240, RZ, RZ, R100 ;  /* 0x000000fffff07224 */ /* 0x000fc800078e0064 */
[----:B------:R2:W-:Y:S08]  /*f1f0*/  MUFU.EX2 R189, R4 ;  /* 0x0000000400bd7308 */ /* 0x0005f00000000800 */
[----:B------:R3:W-:Y:S01]  /*f200*/  MUFU.EX2 R100, R8 ;  /* 0x0000000800647308 */ /* 0x0007e20000000800 */
[----:B--2---:R-:W-:-:S07]  /*f210*/  F2FP.BF16.F32.PACK_AB R4, R209, R210 ;  /* 0x000000d2d104723e */ /* 0x004fce00000010ff */
[----:B------:R-:W-:Y:S01]  /*f220*/  HMMA.16816.F32.BF16 R196, R4, R38, R64 ;  /* 0x0000002604c4723c */ /* 0x000fe20000041840 */
[----:B---3--:R-:W-:-:S04]  /*f230*/  FFMA.FTZ R8, R252, UR19, -R12 ;  /* 0x00000013fc087c23 */ /* 0x008fc8000801080c */
[----:B------:R2:W3:Y:S01]  /*f240*/  MUFU.EX2 R67, R8 ;  /* 0x0000000800437308 */ /* 0x0004e20000000800 */
[----:B------:R-:W-:Y:S02]  /*f250*/  IMAD.MOV.U32 R47, RZ, RZ, R240 ;  /* 0x000000ffff2f7224 */ /* 0x000fe400078e00f0 */
[----:B------:R-:W-:Y:S01]  /*f260*/  FFMA.FTZ R0, R101, UR19, -R0 ;  /* 0x0000001365007c23 */ /* 0x000fe20008010800 */
[----:B------:R-:W-:Y:S01]  /*f270*/  HMMA.16816.F32.BF16 R144, R4, R28, R92 ;  /* 0x0000001c0490723c */ /* 0x000fe2000004185c */
[----:B------:R-:W-:-:S05]  /*f280*/  IMAD.MOV.U32 R9, RZ, RZ, R47 ;  /* 0x000000ffff097224 */ /* 0x000fca00078e002f */
[----:B------:R-:W-:Y:S01]  /*f290*/  HMMA.16816.F32.BF16 R180, R4, R36, R56 ;  /* 0x0000002404b4723c */ /* 0x000fe20000041838 */
[----:B------:R-:W-:-:S05]  /*f2a0*/  IMAD.MOV.U32 R44, RZ, RZ, R161 ;  /* 0x000000ffff2c7224 */ /* 0x000fca00078e00a1 */
[----:B-1----:R-:W-:Y:S01]  /*f2b0*/  HMMA.16816.F32.BF16 R176, R4, R32, R72 ;  /* 0x0000002004b0723c */ /* 0x002fe20000041848 */
[----:B--2---:R-:W-:-:S04]  /*f2c0*/  FFMA.FTZ R8, R242, UR19, -R12 ;  /* 0x00000013f2087c23 */ /* 0x004fc8000801080c */
[----:B------:R1:W-:Y:S01]  /*f2d0*/  MUFU.EX2 R66, R8 ;  /* 0x0000000800427308 */ /* 0x0003e20000000800 */
[----:B------:R-:W-:Y:S01]  /*f2e0*/  IMAD.MOV.U32 R242, RZ, RZ, R241 ;  /* 0x000000fffff27224 */ /* 0x000fe200078e00f1 */
[----:B------:R-:W-:Y:S01]  /*f2f0*/  MOV R241, R163 ;  /* 0x000000a300f17202 */ /* 0x000fe20000000f00 */
[----:B------:R-:W-:Y:S01]  /*f300*/  IMAD.MOV.U32 R248, RZ, RZ, R9 ;  /* 0x000000fffff87224 */ /* 0x000fe200078e0009 */
[C---:B------:R-:W-:Y:S04]  /*f310*/  HMMA.16816.F32.BF16 R156, R4.reuse, R30, R108 ;  /* 0x0000001e049c723c */ /* 0x040fe8000004186c */
[----:B------:R2:W-:Y:S02]  /*f320*/  MUFU.EX2 R101, R0 ;  /* 0x0000000000657308 */ /* 0x0005e40000000800 */
[----:B------:R-:W-:Y:S01]  /*f330*/  HMMA.16816.F32.BF16 R96, R4, R34, R76 ;  /* 0x000000220460723c */ /* 0x000fe2000004184c */
[----:B-1----:R-:W-:-:S05]  /*f340*/  FFMA.FTZ R8, R11, UR19, -R12 ;  /* 0x000000130b087c23 */ /* 0x002fca000801080c */
[----:B------:R-:W1:Y:S01]  /*f350*/  MUFU.EX2 R65, R8 ;  /* 0x0000000800417308 */ /* 0x000e620000000800 */
[----:B--2---:R-:W-:Y:S01]  /*f360*/  FFMA.FTZ R0, R13, UR19, -R12 ;  /* 0x000000130d007c23 */ /* 0x004fe2000801080c */
[----:B------:R-:W-:Y:S01]  /*f370*/  IMAD.MOV.U32 R240, RZ, RZ, R162 ;  /* 0x000000fffff07224 */ /* 0x000fe200078e00a2 */
[----:B------:R-:W-:-:S05]  /*f380*/  MOV R10, R242 ;  /* 0x000000f2000a7202 */ /* 0x000fca0000000f00 */
[----:B------:R2:W-:Y:S01]  /*f390*/  MUFU.EX2 R64, R0 ;  /* 0x0000000000407308 */ /* 0x0005e20000000800 */
[----:B------:R-:W-:Y:S01]  /*f3a0*/  MOV R11, R172 ;  /* 0x000000ac000b7202 */ /* 0x000fe20000000f00 */
[----:B------:R-:W-:Y:S01]  /*f3b0*/  IMAD.MOV.U32 R46, RZ, RZ, R241 ;  /* 0x000000ffff2e7224 */ /* 0x000fe200078e00f1 */
[----:B------:R-:W-:Y:S01]  /*f3c0*/  MOV R241, R175 ;  /* 0x000000af00f17202 */ /* 0x000fe20000000f00 */
[----:B------:R-:W-:Y:S02]  /*f3d0*/  IMAD.MOV.U32 R13, RZ, RZ, R42 ;  /* 0x000000ffff0d7224 */ /* 0x000fe400078e002a */
[----:B------:R-:W-:Y:S02]  /*f3e0*/  IMAD.MOV.U32 R47, RZ, RZ, R240 ;  /* 0x000000ffff2f7224 */ /* 0x000fe400078e00f0 */
[----:B------:R-:W-:Y:S02]  /*f3f0*/  IMAD.MOV.U32 R242, RZ, RZ, R173 ;  /* 0x000000fffff27224 */ /* 0x000fe400078e00ad */
[----:B------:R-:W-:Y:S01]  /*f400*/  IMAD.MOV.U32 R95, RZ, RZ, R51 ;  /* 0x000000ffff5f7224 */ /* 0x000fe200078e0033 */
[----:B------:R-:W-:Y:S01]  /*f410*/  MOV R56, R11 ;  /* 0x0000000b00387202 */ /* 0x000fe20000000f00 */
[----:B------:R-:W-:-:S02]  /*f420*/  IMAD.MOV.U32 R240, RZ, RZ, R174 ;  /* 0x000000fffff07224 */ /* 0x000fc400078e00ae */
[----:B--2---:R-:W-:Y:S01]  /*f430*/  FFMA.FTZ R0, R248, UR19, -R3 ;  /* 0x00000013f8007c23 */ /* 0x004fe20008010803 */
[----:B------:R-:W-:Y:S01]  /*f440*/  IMAD.MOV.U32 R243, RZ, RZ, R10 ;  /* 0x000000fffff37224 */ /* 0x000fe200078e000a */
[----:B------:R-:W-:Y:S02]  /*f450*/  F2FP.BF16.F32.PACK_AB R8, R211, R212 ;  /* 0x000000d4d308723e */ /* 0x000fe400000010ff */
[----:B------:R2:W-:Y:S01]  /*f460*/  MUFU.EX2 R51, R0 ;  /* 0x0000000000337308 */ /* 0x0005e20000000800 */
[----:B---3--:R-:W-:Y:S01]  /*f470*/  F2FP.BF16.F32.PACK_AB R9, R67, R100 ;  /* 0x000000644309723e */ /* 0x008fe200000010ff */
[----:B------:R-:W-:Y:S01]  /*f480*/  IMAD.MOV.U32 R57, RZ, RZ, R242 ;  /* 0x000000ffff397224 */ /* 0x000fe200078e00f2 */
[----:B------:R-:W-:Y:S02]  /*f490*/  F2FP.BF16.F32.PACK_AB R10, R189, R190 ;  /* 0x000000bebd0a723e */ /* 0x000fe400000010ff */
[----:B-1----:R-:W-:Y:S01]  /*f4a0*/  F2FP.BF16.F32.PACK_AB R11, R65, R66 ;  /* 0x00000042410b723e */ /* 0x002fe200000010ff */
[----:B------:R-:W-:Y:S01]  /*f4b0*/  IMAD.MOV.U32 R58, RZ, RZ, R240 ;  /* 0x000000ffff3a7224 */ /* 0x000fe200078e00f0 */
[----:B------:R-:W-:-:S02]  /*f4c0*/  MOV R59, R241 ;  /* 0x000000f1003b7202 */ /* 0x000fc40000000f00 */
[----:B------:R-:W-:Y:S01]  /*f4d0*/  MOV R92, R13 ;  /* 0x0000000d005c7202 */ /* 0x000fe20000000f00 */
[----:B------:R-:W-:Y:S01]  /*f4e0*/  IMAD.MOV.U32 R13, RZ, RZ, R50 ;  /* 0x000000ffff0d7224 */ /* 0x000fe200078e0032 */
[----:B------:R-:W-:Y:S01]  /*f4f0*/  HMMA.16816.F32.BF16 R172, R4, R26, R124 ;  /* 0x0000001a04ac723c */ /* 0x000fe2000004187c */
[----:B--2---:R-:W-:-:S06]  /*f500*/  FFMA.FTZ R0, R247, UR19, -R3 ;  /* 0x00000013f7007c23 */ /* 0x004fcc0008010803 */
[----:B------:R-:W-:Y:S01]  /*f510*/  IMAD.MOV.U32 R125, RZ, RZ, R56 ;  /* 0x000000ffff7d7224 */ /* 0x000fe200078e0038 */
[----:B------:R1:W2:Y:S01]  /*f520*/  MUFU.EX2 R50, R0 ;  /* 0x0000000000327308 */ /* 0x0002a20000000800 */
[----:B------:R-:W-:Y:S01]  /*f530*/  MOV R126, R57 ;  /* 0x00000039007e7202 */ /* 0x000fe20000000f00 */
[----:B------:R-:W-:Y:S02]  /*f540*/  IMAD.MOV.U32 R127, RZ, RZ, R58 ;  /* 0x000000ffff7f7224 */ /* 0x000fe400078e003a */
[----:B------:R-:W-:Y:S02]  /*f550*/  IMAD.MOV.U32 R252, RZ, RZ, R59 ;  /* 0x000000fffffc7224 */ /* 0x000fe400078e003b */
[----:B------:R-:W-:Y:S01]  /*f560*/  HMMA.16816.F32.BF16 R56, R8, R38, R112 ;  /* 0x000000260838723c */ /* 0x000fe20000041870 */
[----:B-1----:R-:W-:-:S05]  /*f570*/  FFMA.FTZ R0, R249, UR19, -R3 ;  /* 0x00000013f9007c23 */ /* 0x002fca0008010803 */
[----:B------:R-:W-:Y:S01]  /*f580*/  HMMA.16816.F32.BF16 R160, R4, R24, R116 ;  /* 0x0000001804a0723c */ /* 0x000fe20000041874 */
[----:B------:R1:W-:Y:S05]  /*f590*/  MUFU.EX2 R38, R0 ;  /* 0x0000000000267308 */ /* 0x0003ea0000000800 */
[----:B------:R-:W-:Y:S01]  /*f5a0*/  HMMA.16816.F32.BF16 R116, R8, R36, R128 ;  /* 0x000000240874723c */ /* 0x000fe20000041880 */
[----:B------:R-:W-:Y:S01]  /*f5b0*/  IMAD.MOV.U32 R242, RZ, RZ, R220 ;  /* 0x000000fffff27224 */ /* 0x000fe200078e00dc */
[----:B------:R-:W-:Y:S01]  /*f5c0*/  MOV R240, R148 ;  /* 0x0000009400f07202 */ /* 0x000fe20000000f00 */
[----:B------:R-:W-:-:S03]  /*f5d0*/  IMAD.MOV.U32 R220, RZ, RZ, R149 ;  /* 0x000000ffffdc7224 */ /* 0x000fc600078e0095 */
[----:B------:R-:W-:Y:S01]  /*f5e0*/  HMMA.16816.F32.BF16 R72, R4, R16, R120 ;  /* 0x000000100448723c */ /* 0x000fe20000041878 */
[----:B-1----:R-:W-:-:S06]  /*f5f0*/  FFMA.FTZ R0, R250, UR19, -R2 ;  /* 0x00000013fa007c23 */ /* 0x002fcc0008010802 */
[----:B------:R-:W-:Y:S01]  /*f600*/  IMAD.MOV.U32 R121, RZ, RZ, R243 ;  /* 0x000000ffff797224 */ /* 0x000fe200078e00f3 */
[----:B------:R1:W-:Y:S01]  /*f610*/  MUFU.EX2 R36, R0 ;  /* 0x0000000000247308 */ /* 0x0003e20000000800 */
[----:B------:R-:W-:Y:S01]  /*f620*/  IMAD.MOV.U32 R123, RZ, RZ, R127 ;  /* 0x000000ffff7b7224 */ /* 0x000fe200078e007f */
[----:B------:R-:W-:Y:S01]  /*f630*/  HMMA.16816.F32.BF16 R108, R4, R22, R136 ;  /* 0x00000016046c723c */ /* 0x000fe20000041888 */
[----:B------:R-:W-:Y:S01]  /*f640*/  IMAD.MOV.U32 R241, RZ, RZ, R150 ;  /* 0x000000fffff17224 */ /* 0x000fe200078e0096 */
[----:B------:R-:W-:Y:S01]  /*f650*/  MOV R42, R151 ;  /* 0x00000097002a7202 */ /* 0x000fe20000000f00 */
[----:B------:R-:W3:Y:S03]  /*f660*/  LDSM.16.MT88.4 R136, [R226+0x9c00] ;  /* 0x009c0000e288783b */ /* 0x000ee60000004200 */
[----:B------:R-:W-:Y:S01]  /*f670*/  HMMA.16816.F32.BF16 R60, R8, R28, R60 ;  /* 0x0000001c083c723c */ /* 0x000fe2000004183c */
[----:B-1----:R-:W-:-:S05]  /*f680*/  FFMA.FTZ R0, R125, UR19, -R2 ;  /* 0x000000137d007c23 */ /* 0x002fca0008010802 */
[C---:B------:R-:W-:Y:S01]  /*f690*/  HMMA.16816.F32.BF16 R76, R4.reuse, R18, R132 ;  /* 0x00000012044c723c */ /* 0x040fe20000041884 */
[----:B------:R1:W-:Y:S05]  /*f6a0*/  MUFU.EX2 R28, R0 ;  /* 0x00000000001c7308 */ /* 0x0003ea0000000800 */
[----:B------:R-:W-:Y:S01]  /*f6b0*/  HMMA.16816.F32.BF16 R148, R4, R20, R140 ;  /* 0x000000140494723c */ /* 0x000fe2000004188c */
[----:B------:R-:W-:Y:S01]  /*f6c0*/  IMAD.MOV.U32 R94, RZ, RZ, R240 ;  /* 0x000000ffff5e7224 */ /* 0x000fe200078e00f0 */
[----:B------:R-:W-:-:S05]  /*f6d0*/  MOV R122, R126 ;  /* 0x0000007e007a7202 */ /* 0x000fca0000000f00 */
[----:B------:R-:W-:Y:S01]  /*f6e0*/  IMAD.MOV.U32 R7, RZ, RZ, R123 ;  /* 0x000000ffff077224 */ /* 0x000fe200078e007b */
[----:B------:R-:W-:Y:S01]  /*f6f0*/  HMMA.16816.F32.BF16 R164, R8, R24, R164 ;  /* 0x0000001808a4723c */ /* 0x000fe200000418a4 */
[----:B-1----:R-:W-:Y:S01]  /*f700*/  FFMA.FTZ R0, R121, UR19, -R2 ;  /* 0x0000001379007c23 */ /* 0x002fe20008010802 */
[----:B------:R-:W-:Y:S01]  /*f710*/  IMAD.MOV.U32 R93, RZ, RZ, R242 ;  /* 0x000000ffff5d7224 */ /* 0x000fe200078e00f2 */
[----:B------:R-:W-:Y:S01]  /*f720*/  MOV R240, R42 ;  /* 0x0000002a00f07202 */ /* 0x000fe20000000f00 */
[----:B------:R-:W-:Y:S01]  /*f730*/  IMAD.MOV.U32 R141, RZ, RZ, R13 ;  /* 0x000000ffff8d7224 */ /* 0x000fe200078e000d */
[----:B------:R1:W-:Y:S01]  /*f740*/  MUFU.EX2 R25, R0 ;  /* 0x0000000000197308 */ /* 0x0003e20000000800 */
[----:B------:R-:W-:Y:S01]  /*f750*/  IMAD.MOV.U32 R242, RZ, RZ, R43 ;  /* 0x000000fffff27224 */ /* 0x000fe200078e002b */
[----:B------:R-:W-:Y:S01]  /*f760*/  MOV R248, R41 ;  /* 0x0000002900f87202 */ /* 0x000fe20000000f00 */
[----:B------:R-:W-:Y:S01]  /*f770*/  IMAD.MOV.U32 R243, RZ, RZ, R40 ;  /* 0x000000fffff37224 */ /* 0x000fe200078e0028 */
[----:B------:R-:W-:Y:S01]  /*f780*/  MOV R140, R94 ;  /* 0x0000005e008c7202 */ /* 0x000fe20000000f00 */
[----:B------:R-:W-:-:S02]  /*f790*/  IMAD.MOV.U32 R13, RZ, RZ, R155 ;  /* 0x000000ffff0d7224 */ /* 0x000fc400078e009b */
[----:B------:R-:W-:Y:S01]  /*f7a0*/  FFMA.FTZ R3, R251, UR19, -R3 ;  /* 0x00000013fb037c23 */ /* 0x000fe20008010803 */
[C---:B------:R-:W-:Y:S01]  /*f7b0*/  HMMA.16816.F32.BF16 R40, R8.reuse, R34, R68 ;  /* 0x000000220828723c */ /* 0x040fe20000041844 */
[----:B------:R-:W-:Y:S01]  /*f7c0*/  FFMA.FTZ R2, R122, UR19, -R2 ;  /* 0x000000137a027c23 */ /* 0x000fe20008010802 */
[----:B------:R-:W-:Y:S01]  /*f7d0*/  MOV R113, R140 ;  /* 0x0000008c00717202 */ /* 0x000fe20000000f00 */
[----:B------:R-:W-:Y:S01]  /*f7e0*/  IMAD.MOV.U32 R120, RZ, RZ, R44 ;  /* 0x000000ffff787224 */ /* 0x000fe200078e002c */
[----:B------:R-:W-:Y:S01]  /*f7f0*/  MOV R142, R46 ;  /* 0x0000002e008e7202 */ /* 0x000fe20000000f00 */
[----:B------:R-:W-:Y:S01]  /*f800*/  IMAD.MOV.U32 R143, RZ, RZ, R47 ;  /* 0x000000ffff8f7224 */ /* 0x000fe200078e002f */
[----:B------:R-:W-:Y:S01]  /*f810*/  HMMA.16816.F32.BF16 R132, R8, R32, R88 ;  /* 0x000000200884723c */ /* 0x000fe20000041858 */
[----:B------:R-:W-:Y:S01]  /*f820*/  LDSM.16.MT88.4 R124, [R224+0x9c00] ;  /* 0x009c0000e07c783b */ /* 0x000fe20000004200 */
[----:B-1----:R-:W-:-:S03]  /*f830*/  FFMA.FTZ R0, R7, UR19, -R12 ;  /* 0x0000001307007c23 */ /* 0x002fc6000801080c */
[----:B------:R-:W1:Y:S01]  /*f840*/  LDSM.16.MT88.4 R4, [R226+0xbc00] ;  /* 0x00bc0000e204783b */ /* 0x000e620000004200 */
[----:B------:R-:W-:Y:S01]  /*f850*/  HMMA.16816.F32.BF16 R68, R8, R16, R200 ;  /* 0x000000100844723c */ /* 0x000fe200000418c8 */
[----:B------:R4:W-:Y:S01]  /*f860*/  MUFU.EX2 R16, R0 ;  /* 0x0000000000107308 */ /* 0x0009e20000000800 */
[----:B------:R-:W-:Y:S01]  /*f870*/  IMAD.MOV.U32 R122, RZ, RZ, R92 ;  /* 0x000000ffff7a7224 */ /* 0x000fe200078e005c */
[----:B------:R-:W-:Y:S01]  /*f880*/  MOV R92, R45 ;  /* 0x0000002d005c7202 */ /* 0x000fe20000000f00 */
[----:B------:R-:W-:Y:S01]  /*f890*/  IMAD.MOV.U32 R46, RZ, RZ, R83 ;  /* 0x000000ffff2e7224 */ /* 0x000fe200078e0053 */
[----:B------:R-:W-:Y:S01]  /*f8a0*/  MOV R47, R152 ;  /* 0x00000098002f7202 */ /* 0x000fe20000000f00 */
[----:B------:R-:W-:Y:S01]  /*f8b0*/  IMAD.MOV.U32 R44, RZ, RZ, R153 ;  /* 0x000000ffff2c7224 */ /* 0x000fe200078e0099 */
[----:B------:R-:W-:Y:S02]  /*f8c0*/  MOV R45, R154 ;  /* 0x0000009a002d7202 */ /* 0x000fe40000000f00 */
[----:B------:R-:W3:Y:S01]  /*f8d0*/  MUFU.EX2 R37, R3 ;  /* 0x0000000300257308 */ /* 0x000ee20000000800 */
[----:B------:R-:W-:Y:S01]  /*f8e0*/  IMAD.MOV.U32 R247, RZ, RZ, R141 ;  /* 0x000000fffff77224 */ /* 0x000fe200078e008d */
[----:B------:R-:W-:Y:S01]  /*f8f0*/  MOV R114, R142 ;  /* 0x0000008e00727202 */ /* 0x000fe20000000f00 */
[----:B------:R-:W-:-:S05]  /*f900*/  IMAD.MOV.U32 R115, RZ, RZ, R143 ;  /* 0x000000ffff737224 */ /* 0x000fca00078e008f */
[----:B------:R-:W3:Y:S01]  /*f910*/  MUFU.EX2 R24, R2 ;  /* 0x0000000200187308 */ /* 0x000ee20000000800 */
[----:B----4-:R-:W-:Y:S01]  /*f920*/  FFMA.FTZ R0, R13, UR19, -R12 ;  /* 0x000000130d007c23 */ /* 0x010fe2000801080c */
[----:B------:R-:W-:Y:S01]  /*f930*/  MOV R128, R120 ;  /* 0x0000007800807202 */ /* 0x000fe20000000f00 */
[----:B------:R-:W-:Y:S01]  /*f940*/  IMAD.MOV.U32 R141, RZ, RZ, R46 ;  /* 0x000000ffff8d7224 */ /* 0x000fe200078e002e */
[----:B------:R-:W-:Y:S01]  /*f950*/  MOV R123, R252 ;  /* 0x000000fc007b7202 */ /* 0x000fe20000000f00 */
[----:B------:R-:W-:Y:S01]  /*f960*/  IMAD.MOV.U32 R143, RZ, RZ, R44 ;  /* 0x000000ffff8f7224 */ /* 0x000fe200078e002c */
[C---:B------:R-:W-:Y:S01]  /*f970*/  HMMA.16816.F32.BF16 R84, R8.reuse, R20, R84 ;  /* 0x000000140854723c */ /* 0x040fe20000041854 */
[----:B------:R-:W-:Y:S01]  /*f980*/  IMAD.MOV.U32 R94, RZ, RZ, R81 ;  /* 0x000000ffff5e7224 */ /* 0x000fe200078e0051 */
[----:B------:R4:W-:Y:S01]  /*f990*/  MUFU.EX2 R13, R0 ;  /* 0x00000000000d7308 */ /* 0x0009e20000000800 */
[----:B------:R-:W-:Y:S01]  /*f9a0*/  MOV R142, R47 ;  /* 0x0000002f008e7202 */ /* 0x000fe20000000f00 */
[----:B------:R-:W-:Y:S01]  /*f9b0*/  IMAD.MOV.U32 R252, RZ, RZ, R95 ;  /* 0x000000fffffc7224 */ /* 0x000fe200078e005f */
[----:B------:R-:W-:Y:S01]  /*f9c0*/  MOV R120, R45 ;  /* 0x0000002d00787202 */ /* 0x000fe20000000f00 */
[C---:B------:R-:W-:Y:S01]  /*f9d0*/  HMMA.16816.F32.BF16 R52, R8.reuse, R30, R52 ;  /* 0x0000001e0834723c */ /* 0x040fe20000041834 */
[----:B------:R-:W-:Y:S01]  /*f9e0*/  MOV R95, R82 ;  /* 0x00000052005f7202 */ /* 0x000fe20000000f00 */
[----:B------:R-:W-:Y:S01]  /*f9f0*/  IMAD.MOV.U32 R121, RZ, RZ, R93 ;  /* 0x000000ffff797224 */ /* 0x000fe200078e005d */
[----:B------:R-:W1:Y:S03]  /*fa00*/  LDSM.16.MT88.4 R152, [R224+0xac00] ;  /* 0x00ac0000e098783b */ /* 0x000e660000004200 */
[----:B------:R-:W-:Y:S01]  /*fa10*/  HMMA.16816.F32.BF16 R32, R8, R26, R168 ;  /* 0x0000001a0820723c */ /* 0x000fe200000418a8 */
[----:B------:R-:W-:-:S02]  /*fa20*/  IMAD.MOV.U32 R93, RZ, RZ, R80 ;  /* 0x000000ffff5d7224 */ /* 0x000fc400078e0050 */
[----:B----4-:R-:W-:-:S03]  /*fa30*/  FFMA.FTZ R0, R113, UR19, -R12 ;  /* 0x0000001371007c23 */ /* 0x010fc6000801080c */
[----:B------:R-:W-:Y:S01]  /*fa40*/  HMMA.16816.F32.BF16 R44, R8, R18, R192 ;  /* 0x00000012082c723c */ /* 0x000fe200000418c0 */
[----:B------:R-:W-:-:S05]  /*fa50*/  IMAD.MOV.U32 R131, RZ, RZ, R94 ;  /* 0x000000ffff837224 */ /* 0x000fca00078e005e */
[----:B------:R-:W-:Y:S01]  /*fa60*/  HMMA.16816.F32.BF16 R20, R8, R22, R184 ;  /* 0x000000160814723c */ /* 0x000fe200000418b8 */
[----:B------:R4:W1:Y:S01]  /*fa70*/  MUFU.EX2 R10, R0 ;  /* 0x00000000000a7308 */ /* 0x0008620000000800 */
[----:B------:R-:W-:Y:S01]  /*fa80*/  MOV R140, R95 ;  /* 0x0000005f008c7202 */ /* 0x000fe20000000f00 */
[----:B------:R-:W-:Y:S01]  /*fa90*/  IMAD.MOV.U32 R129, RZ, RZ, R92 ;  /* 0x000000ffff817224 */ /* 0x000fe200078e005c */
        /* <DEDUP_REMOVED lines=8> */
[----:B--2---:R-:W-:Y:S01]  /*fb20*/  F2FP.BF16.F32.PACK_AB R92, R50, R51 ;  /* 0x00000033325c723e */ /* 0x004fe200000010ff */
[----:B------:R-:W-:Y:S01]  /*fb30*/  IMAD.MOV.U32 R251, RZ, RZ, R128 ;  /* 0x000000fffffb7224 */ /* 0x000fe200078e0080 */
[----:B---3--:R-:W-:Y:S01]  /*fb40*/  F2FP.BF16.F32.PACK_AB R94, R37, R38 ;  /* 0x00000026255e723e */ /* 0x008fe200000010ff */
[----:B------:R-:W-:Y:S01]  /*fb50*/  IMAD.MOV.U32 R39, RZ, RZ, R114 ;  /* 0x000000ffff277224 */ /* 0x000fe200078e0072 */
[----:B------:R-:W-:Y:S01]  /*fb60*/  F2FP.BF16.F32.PACK_AB R93, R28, R36 ;  /* 0x000000241c5d723e */ /* 0x000fe200000010ff */
[----:B------:R-:W2:Y:S01]  /*fb70*/  LDSM.16.MT88.4 R168, [R226+0xac00] ;  /* 0x00ac0000e2a8783b */ /* 0x000ea20000004200 */
[----:B------:R-:W-:-:S02]  /*fb80*/  F2FP.BF16.F32.PACK_AB R95, R24, R25 ;  /* 0x00000019185f723e */ /* 0x000fc400000010ff */
[----:B------:R-:W-:Y:S01]  /*fb90*/  MOV R31, R131 ;  /* 0x00000083001f7202 */ /* 0x000fe20000000f00 */
[----:B------:R-:W-:Y:S01]  /*fba0*/  FFMA.FTZ R2, R2, R49, R201 ;  /* 0x0000003102027223 */ /* 0x000fe200000100c9 */
[----:B------:R-:W-:Y:S01]  /*fbb0*/  MOV R3, R123 ;  /* 0x0000007b00037202 */ /* 0x000fe20000000f00 */
[----:B------:R-:W-:Y:S01]  /*fbc0*/  IMAD.MOV.U32 R29, RZ, RZ, R130 ;  /* 0x000000ffff1d7224 */ /* 0x000fe200078e0082 */
[----:B------:R-:W-:Y:S01]  /*fbd0*/  MOV R250, R129 ;  /* 0x0000008100fa7202 */ /* 0x000fe20000000f00 */
[----:B----4-:R-:W-:Y:S01]  /*fbe0*/  FFMA.FTZ R0, R203, R48, R202 ;  /* 0x00000030cb007223 */ /* 0x010fe200000100ca */
[----:B------:R-:W-:Y:S01]  /*fbf0*/  FFMA.FTZ R9, R27, R15, R26 ;  /* 0x0000000f1b097223 */ /* 0x000fe2000001001a */
[----:B------:R-:W-:Y:S01]  /*fc00*/  MOV R249, R115 ;  /* 0x0000007300f97202 */ /* 0x000fe20000000f00 */
[----:B------:R-:W-:Y:S01]  /*fc10*/  FFMA.FTZ R8, R31, R14, R30 ;  /* 0x0000000e1f087223 */ /* 0x000fe2000001001e */
[----:B------:R-:W-:Y:S01]  /*fc20*/  FADD.FTZ R3, R3, R2 ;  /* 0x0000000203037221 */ /* 0x000fe20000010000 */
[----:B------:R-:W-:Y:S01]  /*fc30*/  HMMA.16816.F32.BF16 R140, R92, R138, R96 ;  /* 0x0000008a5c8c723c */ /* 0x000fe20000041860 */
[----:B------:R-:W-:Y:S01]  /*fc40*/  FADD.FTZ R2, R29, R0 ;  /* 0x000000001d027221 */ /* 0x000fe20000010000 */
[----:B------:R-:W-:Y:S01]  /*fc50*/  FADD.FTZ R0, R250, R9 ;  /* 0x00000009fa007221 */ /* 0x000fe20000010000 */
[----:B------:R-:W-:Y:S01]  /*fc60*/  FADD.FTZ R8, R251, R8 ;  /* 0x00000008fb087221 */ /* 0x000fe20000010000 */
[----:B------:R-:W-:Y:S01]  /*fc70*/  FADD.FTZ R9, R249, R3 ;  /* 0x00000003f9097221 */ /* 0x000fe20000010000 */
[----:B------:R-:W3:Y:S02]  /*fc80*/  LDSM.16.MT88.4 R80, [R224+0xbc00] ;  /* 0x00bc0000e050783b */ /* 0x000ee40000004200 */
[----:B------:R-:W-:-:S02]  /*fc90*/  F2FP.BF16.F32.PACK_AB R96, R107, R188 ;  /* 0x000000bc6b60723e */ /* 0x000fc400000010ff */
[----:B------:R-:W-:Y:S02]  /*fca0*/  F2FP.BF16.F32.PACK_AB R97, R16, R64 ;  /* 0x000000401061723e */ /* 0x000fe400000010ff */
[----:B------:R-:W-:Y:S02]  /*fcb0*/  F2FP.BF16.F32.PACK_AB R98, R101, R106 ;  /* 0x0000006a6562723e */ /* 0x000fe400000010ff */
[----:B-1----:R-:W-:Y:S01]  /*fcc0*/  F2FP.BF16.F32.PACK_AB R99, R10, R13 ;  /* 0x0000000d0a63723e */ /* 0x002fe200000010ff */
[----:B------:R-:W-:Y:S01]  /*fcd0*/  FADD.FTZ R3, R39, R2 ;  /* 0x0000000227037221 */ /* 0x000fe20000010000 */
[----:B------:R-:W-:Y:S01]  /*fce0*/  FADD.FTZ R2, R247, R0 ;  /* 0x00000000f7027221 */ /* 0x000fe20000010000 */
[----:B------:R-:W-:Y:S01]  /*fcf0*/  FADD.FTZ R0, R252, R8 ;  /* 0x00000008fc007221 */ /* 0x000fe20000010000 */
[----:B------:R-:W-:Y:S01]  /*fd00*/  FADD.FTZ R9, R248, R9 ;  /* 0x00000009f8097221 */ /* 0x000fe20000010000 */
[----:B------:R-:W-:Y:S01]  /*fd10*/  HMMA.16816.F32.BF16 R88, R92, R4, R148 ;  /* 0x000000045c58723c */ /* 0x000fe20000041894 */
[----:B------:R-:W-:-:S02]  /*fd20*/  FADD.FTZ R8, R243, R3 ;  /* 0x00000003f3087221 */ /* 0x000fc40000010000 */
[----:B------:R-:W-:-:S03]  /*fd30*/  FADD.FTZ R3, R241, R9 ;  /* 0x00000009f1037221 */ /* 0x000fc60000010000 */
[----:B------:R-:W-:Y:S07]  /*fd40*/  HMMA.16816.F32.BF16 R84, R96, R4, R84 ;  /* 0x000000046054723c */ /* 0x000fee0000041854 */
        /* <DEDUP_REMOVED lines=48> */
[----:B------:R-:W-:-:S02]  /*10050*/  FADD.FTZ R0, R24, R0 ;  /* 0x0000000018007221 */ /* 0x000fc40000010000 */
[----:B------:R1:W-:Y:S01]  /*10060*/  STL [R1+0x14], R4 ;  /* 0x0000140401007387 */ /* 0x0003e20000100800 */
[C---:B------:R-:W-:Y:S03]  /*10070*/  HMMA.16816.F32.BF16 R112, R92.reuse, R124, R180 ;  /* 0x0000007c5c70723c */ /* 0x040fe600000418b4 */
[----:B------:R1:W-:Y:S03]  /*10080*/  STL [R1+0x10], R3 ;  /* 0x0000100301007387 */ /* 0x0003e60000100800 */
[C---:B------:R-:W-:Y:S01]  /*10090*/  HMMA.16816.F32.BF16 R120, R92.reuse, R126, R196 ;  /* 0x0000007e5c78723c */ /* 0x040fe200000418c4 */
[----:B------:R1:W-:Y:S04]  /*100a0*/  STL [R1+0xc], R2 ;  /* 0x00000c0201007387 */ /* 0x0003e80000100800 */
[----:B------:R1:W-:Y:S01]  /*100b0*/  STL [R1+0x8], R0 ;  /* 0x0000080001007387 */ /* 0x0003e20000100800 */
[C---:B------:R-:W-:Y:S06]  /*100c0*/  HMMA.16816.F32.BF16 R128, R92.reuse, R136, R176 ;  /* 0x000000885c80723c */ /* 0x040fec00000418b0 */
[C---:B------:R-:W-:Y:S06]  /*100d0*/  HMMA.16816.F32.BF16 R144, R92.reuse, R152, R144 ;  /* 0x000000985c90723c */ /* 0x040fec0000041890 */
[C---:B------:R-:W-:Y:S06]  /*100e0*/  HMMA.16816.F32.BF16 R156, R92.reuse, R154, R156 ;  /* 0x0000009a5c9c723c */ /* 0x040fec000004189c */
[C---:B--2---:R-:W-:Y:S06]  /*100f0*/  HMMA.16816.F32.BF16 R160, R92.reuse, R168, R160 ;  /* 0x000000a85ca0723c */ /* 0x044fec00000418a0 */
[C---:B------:R-:W-:Y:S06]  /*10100*/  HMMA.16816.F32.BF16 R172, R92.reuse, R170, R172 ;  /* 0x000000aa5cac723c */ /* 0x040fec00000418ac */
        /* <DEDUP_REMOVED lines=15> */
.L_x_225:
[----:B------:R-:W-:-:S06]  /*10200*/  UISETP.GT.AND UP0, UPT, UR17, UR12, UPT ;  /* 0x0000000c1100728c */ /* 0x000fcc000bf04270 */
[----:B------:R-:W-:-:S13]  /*10210*/  PLOP3.LUT P0, PT, PT, PT, UP0, 0x80, 0x0 ;  /* 0x000000000000781c */ /* 0x000fda0003f0f008 */
[----:B------:R-:W-:Y:S05]  /*10220*/  @!P0 BRA `(.L_x_232) ;  /* 0x0000004800088947 */ /* 0x000fea0003800000 */
[----:B------:R-:W1:Y:S01]  /*10230*/  S2R R2, SR_TID.X ;  /* 0x0000000000027919 */ /* 0x000e620000002100 */
[----:B------:R-:W-:Y:S01]  /*10240*/  ULDC UR4, c[0x0][0x2d0] ;  /* 0x0000b40000047ab9 */ /* 0x000fe20000000800 */
[----:B------:R-:W-:Y:S01]  /*10250*/  MOV R100, R104 ;  /* 0x0000006800647202 */ /* 0x000fe20000000f00 */
[----:B------:R-:W-:Y:S01]  /*10260*/  IMAD.MOV.U32 R106, RZ, RZ, R103 ;  /* 0x000000ffff6a7224 */ /* 0x000fe200078e0067 */
[----:B------:R-:W-:Y:S01]  /*10270*/  MOV R107, R102 ;  /* 0x00000066006b7202 */ /* 0x000fe20000000f00 */
[----:B------:R-:W-:Y:S01]  /*10280*/  ULDC UR8, c[0x0][0x2d0] ;  /* 0x0000b40000087ab9 */ /* 0x000fe20000000800 */
[----:B------:R-:W-:Y:S01]  /*10290*/  ULDC.64 UR6, c[0x0][0x248] ;  /* 0x0000920000067ab9 */ /* 0x000fe20000000a00 */
[----:B-1----:R-:W-:-:S04]  /*102a0*/  SHF.R.S32.HI R0, RZ, 0x1f, R2 ;  /* 0x0000001fff007819 */ /* 0x002fc80000011402 */
[----:B------:R-:W-:-:S04]  /*102b0*/  LEA.HI R0, R0, R2, RZ, 0x2 ;  /* 0x0000000200007211 */ /* 0x000fc800078f10ff */
[----:B------:R-:W-:-:S05]  /*102c0*/  LOP3.LUT R0, R0, 0xfffffffc, RZ, 0xc0, !PT ;  /* 0xfffffffc00007812 */ /* 0x000fca00078ec0ff */
[----:B------:R-:W-:-:S04]  /*102d0*/  IMAD.IADD R0, R2, 0x1, -R0 ;  /* 0x0000000102007824 */ /* 0x000fc800078e0a00 */
[----:B------:R-:W-:-:S05]  /*102e0*/  IMAD.SHL.U32 R0, R0, 0x8, RZ ;  /* 0x0000000800007824 */ /* 0x000fca00078e00ff */
[----:B------:R-:W-:Y:S01]  /*102f0*/  ISETP.GE.AND P4, PT, R0, UR4, PT ;  /* 0x0000000400007c0c */ /* 0x000fe2000bf86270 */
[----:B------:R-:W-:-:S12]  /*10300*/  ULDC UR4, c[0x0][0x2ec] ;  /* 0x0000bb0000047ab9 */ /* 0x000fd80000000800 */
[----:B------:R-:W1:Y:S08]  /*10310*/  @!P4 LDC.64 R2, c[0x0][0x220] ;  /* 0x00008800ff02cb82 */ /* 0x000e700000000a00 */
[----:B------:R-:W2:Y:S01]  /*10320*/  @!P4 LDC.64 R4, c[0x0][0x220] ;  /* 0x00008800ff04cb82 */ /* 0x000ea20000000a00 */
[----:B-1----:R1:W-:Y:S04]  /*10330*/  @!P4 STL.64 [R1+0x30], R2 ;  /* 0x000030020100c387 */ /* 0x0023e80000100a00 */
[----:B--2---:R2:W-:Y:S04]  /*10340*/  @!P4 STL.64 [R1+0x28], R4 ;  /* 0x000028040100c387 */ /* 0x0045e80000100a00 */
[----:B------:R-:W3:Y:S01]  /*10350*/  LDL.LU.64 R6, [R1] ;  /* 0x0000000001067983 */ /* 0x000ee20000300a00 */
[----:B-1----:R-:W-:-:S03]  /*10360*/  IMAD.MOV.U32 R3, RZ, RZ, R105 ;  /* 0x000000ffff037224 */ /* 0x002fc600078e0069 */
[----:B--2---:R-:W3:Y:S02]  /*10370*/  LDL.LU.64 R4, [R1+0x20] ;  /* 0x0000200001047983 */ /* 0x004ee40000300a00 */
[----:B---3--:R-:W-:-:S05]  /*10380*/  MOV R5, R7 ;  /* 0x0000000700057202 */ /* 0x008fca0000000f00 */
[----:B------:R1:W-:Y:S01]  /*10390*/  STL.64 [R1+0x20], R4 ;  /* 0x0000200401007387 */ /* 0x0003e20000100a00 */
[----:B------:R-:W-:Y:S05]  /*103a0*/  BRA `(.L_x_233) ;  /* 0x00000004000c7947 */ /* 0x000fea0003800000 */
.L_x_235:
[----:B------:R-:W2:Y:S01]  /*103b0*/  LDL.64 R208, [R1+0x48] ;  /* 0x0000480001d07983 */ /* 0x000ea20000100a00 */
[----:B------:R-:W1:Y:S01]  /*103c0*/  @!P4 LDC.64 R10, c[0x0][0x218] ;  /* 0x00008600ff0acb82 */ /* 0x000e620000000a00 */
[----:B------:R-:W-:Y:S02]  /*103d0*/  UIADD3 UR11, UR17, -0x2, URZ ;  /* 0xfffffffe110b7890 */ /* 0x000fe4000fffe03f */
[----:B------:R-:W3:Y:S02]  /*103e0*/  LDL.64 R206, [R1+0x40] ;  /* 0x0000400001ce7983 */ /* 0x000ee40000100a00 */
[----:B------:R-:W-:Y:S02]  /*103f0*/  USHF.R.S32.HI UR10, URZ, 0x1f, UR11 ;  /* 0x0000001f3f0a7899 */ /* 0x000fe4000801140b */
[----:B------:R4:W-:Y:S01]  /*10400*/  @P4 STS [R230+0x6000], RZ ;  /* 0x006000ffe6004388 */ /* 0x0009e20000000800 */
[----:B------:R-:W5:Y:S01]  /*10410*/  @!P2 LDC.64 R20, c[0x0][0x218] ;  /* 0x00008600ff14ab82 */ /* 0x000f620000000a00 */
[----:B------:R-:W-:Y:S02]  /*10420*/  UIMAD UR10, UR10, UR6, URZ ;  /* 0x000000060a0a72a4 */ /* 0x000fe4000f8e023f */
[----:B------:R4:W-:Y:S01]  /*10430*/  @P4 STS [R230+0x6004], RZ ;  /* 0x006004ffe6004388 */ /* 0x0009e20000000800 */
[----:B------:R-:W-:Y:S02]  /*10440*/  UIMAD.WIDE.U32 UR18, UR11, UR6, URZ ;  /* 0x000000060b1272a5 */ /* 0x000fe4000f8e003f */
[----:B------:R-:W-:Y:S01]  /*10450*/  UIMAD UR10, UR11, UR7, UR10 ;  /* 0x000000070b0a72a4 */ /* 0x000fe2000f8e020a */
[----:B------:R4:W-:Y:S01]  /*10460*/  @P4 STS.64 [R230+0x6008], RZ ;  /* 0x006008ffe6004388 */ /* 0x0009e20000000a00 */
[----:B------:R-:W4:Y:S02]  /*10470*/  @!P1 LDC.64 R18, c[0x0][0x218] ;  /* 0x00008600ff129b82 */ /* 0x000f240000000a00 */
[----:B------:R-:W-:Y:S01]  /*10480*/  UIADD3 UR10, UR19, UR10, URZ ;  /* 0x0000000a130a7290 */ /* 0x000fe2000fffe03f */
[----:B------:R-:W-:Y:S02]  /*10490*/  IMAD.U32 R4, RZ, RZ, UR18 ;  /* 0x00000012ff047e24 */ /* 0x000fe4000f8e00ff */
[----:B------:R-:W-:Y:S03]  /*104a0*/  IMAD.U32 R9, RZ, RZ, UR18 ;  /* 0x00000012ff097e24 */ /* 0x000fe6000f8e00ff */
[----:B------:R-:W-:Y:S01]  /*104b0*/  IMAD.U32 R8, RZ, RZ, UR10 ;  /* 0x0000000aff087e24 */ /* 0x000fe2000f8e00ff */
[----:B------:R-:W4:Y:S08]  /*104c0*/  @!P4 LDC.64 R16, c[0x0][0x218] ;  /* 0x00008600ff10cb82 */ /* 0x000f300000000a00 */
[----:B------:R-:W4:Y:S08]  /*104d0*/  @!P2 LDC.64 R14, c[0x0][0x218] ;  /* 0x00008600ff0eab82 */ /* 0x000f300000000a00 */
[----:B------:R-:W4:Y:S01]  /*104e0*/  @!P1 LDC.64 R22, c[0x0][0x218] ;  /* 0x00008600ff169b82 */ /* 0x000f220000000a00 */
[----:B--2---:R-:W-:Y:S04]  /*104f0*/  LEA R4, P0, R4, R208, 0x6 ;  /* 0x000000d004047211 */ /* 0x004fe800078030ff */
[----:B---3--:R-:W-:Y:S02]  /*10500*/  LEA.HI.X R8, R9, R207, R8, 0x6, P0 ;  /* 0x000000cf09087211 */ /* 0x008fe400000f3408 */
[C---:B-1----:R-:W-:Y:S04]  /*10510*/  @!P4 LEA R10, P0, R4.reuse, R10, 0x1 ;  /* 0x0000000a040ac211 */ /* 0x042fe800078008ff */
[C-C-:B------:R-:W-:Y:S02]  /*10520*/  @!P4 LEA.HI.X R11, R4.reuse, R11, R8.reuse, 0x1, P0 ;  /* 0x0000000b040bc211 */ /* 0x140fe400000f0c08 */
[C---:B-----5:R-:W-:Y:S03]  /*10530*/  @!P2 LEA R20, P0, R4.reuse, R20, 0x1 ;  /* 0x000000140414a211 */ /* 0x060fe600078008ff */
[----:B------:R-:W-:Y:S01]  /*10540*/  @!PT LDS RZ, [RZ] ;  /* 0x00000000fffff984 */ /* 0x000fe20000000800 */
[----:B------:R-:W-:Y:S01]  /*10550*/  @!PT LDS RZ, [RZ] ;  /* 0x00000000fffff984 */ /* 0x000fe20000000800 */
[----:B------:R-:W-:Y:S01]  /*10560*/  @!PT LDS RZ, [RZ] ;  /* 0x00000000fffff984 */ /* 0x000fe20000000800 */
[----:B------:R1:W-:Y:S01]  /*10570*/  @!P4 LDGSTS.E.BYPASS.LTC128B.128 [R230+0x6000], desc[UR22][R10.64] ;  /* 0x060000000ae6cfae */ /* 0x0003e2000b901d56 */
[C-C-:B------:R-:W-:Y:S02]  /*10580*/  @!P2 LEA.HI.X R21, R4.reuse, R21, R8.reuse, 0x1, P0 ;  /* 0x000000150415a211 */ /* 0x140fe400000f0c08 */
[C---:B----4-:R-:W-:Y:S01]  /*10590*/  @!P1 LEA R18, P0, R4.reuse, R18, 0x1 ;  /* 0x0000001204129211 */ /* 0x050fe200078008ff */
[----:B------:R2:W-:Y:S03]  /*105a0*/  @P2 STS.128 [R230+0x7000], RZ ;  /* 0x007000ffe6002388 */ /* 0x0005e60000000c00 */
[C---:B------:R-:W-:Y:S01]  /*105b0*/  @!P1 LEA.HI.X R19, R4.reuse, R19, R8, 0x1, P0 ;  /* 0x0000001304139211 */ /* 0x040fe200000f0c08 */
[----:B------:R-:W-:Y:S01]  /*105c0*/  @!PT LDS RZ, [RZ] ;  /* 0x00000000fffff984 */ /* 0x000fe20000000800 */
[----:B------:R-:W-:Y:S01]  /*105d0*/  @!PT LDS RZ, [RZ] ;  /* 0x00000000fffff984 */ /* 0x000fe20000000800 */
[----:B------:R-:W-:Y:S01]  /*105e0*/  @!PT LDS RZ, [RZ] ;  /* 0x00000000fffff984 */ /* 0x000fe20000000800 */
[----:B------:R2:W-:Y:S01]  /*105f0*/  @!P2 LDGSTS.E.BYPASS.LTC128B.128 [R230+0x7000], desc[UR22][R20.64+0x40] ;  /* 0x0700004014e6afae */ /* 0x0005e2000b901d56 */
[----:B------:R-:W-:Y:S03]  /*10600*/  IADD3 R4, P0, R4, UR26, RZ ;  /* 0x0000001a04047c10 */ /* 0x000fe6000ff1e0ff */
[----:B------:R2:W-:Y:S01]  /*10610*/  @P1 STS.128 [R230+0x8000], RZ ;  /* 0x008000ffe6001388 */ /* 0x0005e20000000c00 */
[----:B------:R-:W-:Y:S02]  /*10620*/  IADD3.X R8, R8, UR25, RZ, P0, !PT ;  /* 0x0000001908087c10 */ /* 0x000fe400087fe4ff */
[C---:B------:R-:W-:Y:S01]  /*10630*/  @!P4 LEA R16, P0, R4.reuse, R16, 0x1 ;  /* 0x000000100410c211 */ /* 0x040fe200078008ff */
[----:B------:R-:W-:Y:S01]  /*10640*/  @!PT LDS RZ, [RZ] ;  /* 0x00000000fffff984 */ /* 0x000fe20000000800 */
[----:B------:R-:W-:Y:S01]  /*10650*/  @!PT LDS RZ, [RZ] ;  /* 0x00000000fffff984 */ /* 0x000fe20000000800 */
[----:B------:R-:W-:Y:S01]  /*10660*/  @!PT LDS RZ, [RZ] ;  /* 0x00000000fffff984 */ /* 0x000fe20000000800 */
[----:B------:R2:W-:Y:S03]  /*10670*/  @!P1 LDGSTS.E.BYPASS.LTC128B.128 [R230+0x8000], desc[UR22][R18.64+0x80] ;  /* 0x0800008012e69fae */ /* 0x0005e6000b901d56 */
[C-C-:B------:R-:W-:Y:S01]  /*10680*/  @!P4 LEA.HI.X R17, R4.reuse, R17, R8.reuse, 0x1, P0 ;  /* 0x000000110411c211 */ /* 0x140fe200000f0c08 */
[----:B------:R2:W-:Y:S01]  /*10690*/  @P4 STS.128 [R230+0x6800], RZ ;  /* 0x006800ffe6004388 */ /* 0x0005e20000000c00 */
[C---:B------:R-:W-:Y:S03]  /*106a0*/  @!P2 LEA R14, P0, R4.reuse, R14, 0x1 ;  /* 0x0000000e040ea211 */ /* 0x040fe600078008ff */
[----:B------:R-:W-:Y:S01]  /*106b0*/  @!PT LDS RZ, [RZ] ;  /* 0x00000000fffff984 */ /* 0x000fe20000000800 */
[----:B------:R-:W-:Y:S01]  /*106c0*/  @!PT LDS RZ, [RZ] ;  /* 0x00000000fffff984 */ /* 0x000fe20000000800 */
[----:B------:R-:W-:Y:S01]  /*106d0*/  @!PT LDS RZ, [RZ] ;  /* 0x00000000fffff984 */ /* 0x000fe20000000800 */
[----:B------:R2:W-:Y:S01]  /*106e0*/  @!P4 LDGSTS.E.BYPASS.LTC128B.128 [R230+0x6800], desc[UR22][R16.64] ;  /* 0x0680000010e6cfae */ /* 0x0005e2000b901d56 */
[C-C-:B------:R-:W-:Y:S02]  /*106f0*/  @!P2 LEA.HI.X R15, R4.reuse, R15, R8.reuse, 0x1, P0 ;  /* 0x0000000f040fa211 */ /* 0x140fe400000f0c08 */
[C---:B-1----:R-:W-:Y:S01]  /*10700*/  @!P1 LEA R10, P0, R4.reuse, R22, 0x1 ;  /* 0x00000016040a9211 */ /* 0x042fe200078008ff */
[----:B------:R2:W-:Y:S03]  /*10710*/  @P2 STS.128 [R230+0x7800], RZ ;  /* 0x007800ffe6002388 */ /* 0x0005e60000000c00 */
[----:B------:R-:W-:Y:S01]  /*10720*/  @!P1 LEA.HI.X R11, R4, R23, R8, 0x1, P0 ;  /* 0x00000017040b9211 */ /* 0x000fe200000f0c08 */
        /* <DEDUP_REMOVED lines=11> */
.L_x_233:
[----:B-12---:R-:W2:Y:S01]  /*107e0*/  LDL R4, [R1+0x18] ;  /* 0x0000180001047983 */ /* 0x006ea20000100800 */
[----:B------:R-:W-:Y:S05]  /*107f0*/  DEPBAR.LE SB0, 0x0 ;  /* 0x000080000000791a */ /* 0x000fea0000000000 */
[----:B------:R-:W3:Y:S01]  /*10800*/  LDL R2, [R1+0x38] ;  /* 0x0000380001027983 */ /* 0x000ee20000100800 */
[----:B------:R-:W-:Y:S05]  /*10810*/  UIADD3 UR9, UR17, -0x1, URZ ;  /* 0xffffffff11097890 */ /* 0x000fea000fffe03f */
[----:B------:R-:W4:Y:S01]  /*10820*/  LDL.64 R20, [R1+0x20] ;  /* 0x0000200001147983 */ /* 0x000f220000100a00 */
[----:B------:R-:W-:Y:S02]  /*10830*/  USHF.R.S32.HI UR11, URZ, 0x1f, UR9 ;  /* 0x0000001f3f0b7899 */ /* 0x000fe40008011409 */
[----:B------:R-:W-:Y:S03]  /*10840*/  UIMAD UR10, UR27, UR9, URZ ;  /* 0x000000091b0a72a4 */ /* 0x000fe6000f8e023f */
[----:B------:R-:W4:Y:S01]  /*10850*/  LDL R6, [R1+0x30] ;  /* 0x0000300001067983 */ /* 0x000f220000100800 */
[----:B------:R-:W-:Y:S02]  /*10860*/  UISETP.GT.AND UP0, UPT, UR9, UR12, UPT ;  /* 0x0000000c0900728c */ /* 0x000fe4000bf04270 */
[----:B------:R-:W-:Y:S03]  /*10870*/  UIMAD UR10, UR11, UR28, UR10 ;  /* 0x0000001c0b0a72a4 */ /* 0x000fe6000f8e020a */
[----:B------:R-:W4:Y:S06]  /*10880*/  LDL R0, [R1+0x34] ;  /* 0x0000340001007983 */ /* 0x000f2c0000100800 */
[----:B------:R-:W4:Y:S06]  /*10890*/  LDL R8, [R1+0x28] ;  /* 0x0000280001087983 */ /* 0x000f2c0000100800 */
[----:B------:R-:W4:Y:S01]  /*108a0*/  LDL R18, [R1+0x2c] ;  /* 0x00002c0001127983 */ /* 0x000f220000100800 */
[----:B------:R-:W-:Y:S06]  /*108b0*/  BAR.SYNC.DEFER_BLOCKING 0x0 ;  /* 0x0000000000007b1d */ /* 0x000fec0000010000 */
[----:B------:R-:W-:Y:S06]  /*108c0*/  @P4 STS [R230+0x9000], RZ ;  /* 0x009000ffe6004388 */ /* 0x000fec0000000800 */
[----:B------:R-:W-:Y:S06]  /*108d0*/  @P4 STS [R230+0x9004], RZ ;  /* 0x009004ffe6004388 */ /* 0x000fec0000000800 */
[----:B------:R-:W-:Y:S01]  /*108e0*/  @P4 STS.64 [R230+0x9008], RZ ;  /* 0x009008ffe6004388 */ /* 0x000fe20000000a00 */
[----:B------:R-:W1:Y:S02]  /*108f0*/  S2R R101, SR_TID.X ;  /* 0x0000000000657919 */ /* 0x000e640000002100 */
[----:B-1----:R-:W-:Y:S05]  /*10900*/  IMAD.SHL.U32 R101, R101, 0x2, RZ ;  /* 0x0000000265657824 */ /* 0x002fea00078e00ff */
[----:B------:R-:W-:Y:S02]  /*10910*/  LOP3.LUT R101, R101, 0x6, RZ, 0xc0, !PT ;  /* 0x0000000665657812 */ /* 0x000fe400078ec0ff */
[----:B--2---:R-:W-:Y:S01]  /*10920*/  ISETP.GE.AND P2, PT, R4, UR8, PT ;  /* 0x0000000804007c0c */ /* 0x004fe2000bf46270 */
[----:B------:R-:W-:Y:S01]  /*10930*/  IMAD.U32 R4, RZ, RZ, UR9 ;  /* 0x00000009ff047e24 */ /* 0x000fe2000f8e00ff */
[----:B---3--:R-:W-:Y:S03]  /*10940*/  ISETP.GE.AND P1, PT, R2, UR8, PT ;  /* 0x0000000802007c0c */ /* 0x008fe6000bf26270 */
[----:B----4-:R-:W-:Y:S08]  /*10950*/  IMAD.WIDE.U32 R4, R4, UR28, R20 ;  /* 0x0000001c04047c25 */ /* 0x010ff0000f8e0014 */
[----:B------:R-:W1:Y:S01]  /*10960*/  @!P2 LDC.64 R12, c[0x0][0x220] ;  /* 0x00008800ff0cab82 */ /* 0x000e620000000a00 */
[----:B------:R-:W-:Y:S01]  /*10970*/  VIADD R2, R5, UR10 ;  /* 0x0000000a05027c36 */ /* 0x000fe20008000000 */
[C---:B------:R-:W-:Y:S04]  /*10980*/  @!P4 LEA R6, P0, R4.reuse, R6, 0x1 ;  /* 0x000000060406c211 */ /* 0x040fe800078008ff */
[C-C-:B------:R-:W-:Y:S02]  /*10990*/  @!P4 LEA.HI.X R7, R4.reuse, R0, R2.reuse, 0x1, P0 ;  /* 0x000000000407c211 */ /* 0x140fe400000f0c02 */
[----:B------:R-:W2:Y:S01]  /*109a0*/  @!P1 LDC.64 R10, c[0x0][0x220] ;  /* 0x00008800ff0a9b82 */ /* 0x000ea20000000a00 */
[C---:B------:R-:W-:Y:S02]  /*109b0*/  IADD3 R0, P5, R4.reuse, UR20, RZ ;  /* 0x0000001404007c10 */ /* 0x040fe4000ffbe0ff */
[----:B------:R-:W-:Y:S01]  /*109c0*/  @!PT LDS RZ, [RZ] ;  /* 0x00000000fffff984 */ /* 0x000fe20000000800 */
[----:B------:R-:W-:Y:S01]  /*109d0*/  @!PT LDS RZ, [RZ] ;  /* 0x00000000fffff984 */ /* 0x000fe20000000800 */
[----:B------:R-:W-:Y:S01]  /*109e0*/  @!PT LDS RZ, [RZ] ;  /* 0x00000000fffff984 */ /* 0x000fe20000000800 */
[----:B------:R3:W-:Y:S06]  /*109f0*/  @!P4 LDGSTS.E.BYPASS.LTC128B.128 [R230+0x9000], desc[UR22][R6.64] ;  /* 0x0900000006e6cfae */ /* 0x0007ec000b901d56 */
[----:B------:R-:W-:Y:S01]  /*10a00*/  @P2 STS.128 [R230+0xa000], RZ ;  /* 0x00a000ffe6002388 */ /* 0x000fe20000000c00 */
[----:B------:R-:W3:Y:S01]  /*10a10*/  @!P2 LDC.64 R14, c[0x0][0x220] ;  /* 0x00008800ff0eab82 */ /* 0x000ee20000000a00 */
[C---:B-1----:R-:W-:Y:S07]  /*10a20*/  @!P2 LEA R12, P3, R4.reuse, R12, 0x1 ;  /* 0x0000000c040ca211 */ /* 0x042fee00078608ff */
[----:B------:R-:W1:Y:S01]  /*10a30*/  @!P1 LDC.64 R16, c[0x0][0x220] ;  /* 0x00008800ff109b82 */ /* 0x000e620000000a00 */
[C-C-:B------:R-:W-:Y:S02]  /*10a40*/  @!P2 LEA.HI.X R13, R4.reuse, R13, R2.reuse, 0x1, P3 ;  /* 0x0000000d040da211 */ /* 0x140fe400018f0c02 */
[C---:B--2---:R-:W-:Y:S03]  /*10a50*/  @!P1 LEA R10, P0, R4.reuse, R10, 0x1 ;  /* 0x0000000a040a9211 */ /* 0x044fe600078008ff */
[----:B------:R-:W-:Y:S01]  /*10a60*/  @!PT LDS RZ, [RZ] ;  /* 0x00000000fffff984 */ /* 0x000fe20000000800 */
[----:B------:R-:W-:Y:S01]  /*10a70*/  @!PT LDS RZ, [RZ] ;  /* 0x00000000fffff984 */ /* 0x000fe20000000800 */
[----:B------:R-:W-:Y:S01]  /*10a80*/  @!PT LDS RZ, [RZ] ;  /* 0x00000000fffff984 */ /* 0x000fe20000000800 */
[----:B------:R-:W-:Y:S01]  /*10a90*/  @!P2 LDGSTS.E.BYPASS.LTC128B.128 [R230+0xa000], desc[UR22][R12.64+0x40] ;  /* 0x0a0000400ce6afae */ /* 0x000fe2000b901d56 */
[----:B------:R-:W-:Y:S05]  /*10aa0*/  @!P1 LEA.HI.X R11, R4, R11, R2, 0x1, P0 ;  /* 0x0000000b040b9211 */ /* 0x000fea00000f0c02 */
[----:B------:R-:W-:Y:S01]  /*10ab0*/  @P1 STS.128 [R230+0xb000], RZ ;  /* 0x00b000ffe6001388 */ /* 0x000fe20000000c00 */
[----:B------:R-:W-:Y:S02]  /*10ac0*/  IADD3.X R2, R2, UR16, RZ, P5, !PT ;  /* 0x0000001002027c10 */ /* 0x000fe4000affe4ff */
[C---:B------:R-:W-:Y:S03]  /*10ad0*/  @!P4 LEA R8, P5, R0.reuse, R8, 0x1 ;  /* 0x000000080008c211 */ /* 0x040fe600078a08ff */
[----:B------:R-:W-:Y:S01]  /*10ae0*/  @!PT LDS RZ, [RZ] ;  /* 0x00000000fffff984 */ /* 0x000fe20000000800 */
[----:B------:R-:W-:Y:S01]  /*10af0*/  @!PT LDS RZ, [RZ] ;  /* 0x00000000fffff984 */ /* 0x000fe20000000800 */
[----:B------:R-:W-:Y:S01]  /*10b00*/  @!PT LDS RZ, [RZ] ;  /* 0x00000000fffff984 */ /* 0x000fe20000000800 */
[----:B------:R-:W-:Y:S01]  /*10b10*/  @!P1 LDGSTS.E.BYPASS.LTC128B.128 [R230+0xb000], desc[UR22][R10.64+0x80] ;  /* 0x0b0000800ae69fae */ /* 0x000fe2000b901d56 */
[C---:B---3--:R-:W-:Y:S02]  /*10b20*/  @!P2 LEA R6, P3, R0.reuse, R14, 0x1 ;  /* 0x0000000e0006a211 */ /* 0x048fe400078608ff */
[C-C-:B------:R-:W-:Y:S03]  /*10b30*/  @!P4 LEA.HI.X R9, R0.reuse, R18, R2.reuse, 0x1, P5 ;  /* 0x000000120009c211 */ /* 0x140fe600028f0c02 */
[----:B------:R-:W-:Y:S01]  /*10b40*/  @P4 STS.128 [R230+0x9800], RZ ;  /* 0x009800ffe6004388 */ /* 0x000fe20000000c00 */
[C-C-:B------:R-:W-:Y:S05]  /*10b50*/  @!P2 LEA.HI.X R7, R0.reuse, R15, R2.reuse, 0x1, P3 ;  /* 0x0000000f0007a211 */ /* 0x140fea00018f0c02 */
[----:B------:R-:W-:Y:S01]  /*10b60*/  @!PT LDS RZ, [RZ] ;  /* 0x00000000fffff984 */ /* 0x000fe20000000800 */
[----:B------:R-:W-:Y:S01]  /*10b70*/  @!PT LDS RZ, [RZ] ;  /* 0x00000000fffff984 */ /* 0x000fe20000000800 */
[----:B------:R-:W-:Y:S01]  /*10b80*/  @!PT LDS RZ, [RZ] ;  /* 0x00000000fffff984 */ /* 0x000fe20000000800 */
[----:B------:R-:W-:Y:S01]  /*10b90*/  @!P4 LDGSTS.E.BYPASS.LTC128B.128 [R230+0x9800], desc[UR22][R8.64] ;  /* 0x0980000008e6cfae */ /* 0x000fe2000b901d56 */
[C---:B-1----:R-:W-:Y:S05]  /*10ba0*/  @!P1 LEA R4, P0, R0.reuse, R16, 0x1 ;  /* 0x0000001000049211 */ /* 0x042fea00078008ff */
[----:B------:R-:W-:Y:S01]  /*10bb0*/  @P2 STS.128 [R230+0xa800], RZ ;  /* 0x00a800ffe6002388 */ /* 0x000fe20000000c00 */
[----:B------:R-:W-:Y:S01]  /*10bc0*/  @!P1 LEA.HI.X R5, R0, R17, R2, 0x1, P0 ;  /* 0x0000001100059211 */ /* 0x000fe200000f0c02 */
[----:B------:R-:W-:Y:S04]  /*10bd0*/  IMAD.U32 R0, RZ, RZ, UR9 ;  /* 0x00000009ff007e24 */ /* 0x000fe8000f8e00ff */
[----:B------:R-:W-:Y:S01]  /*10be0*/  @!PT LDS RZ, [RZ] ;  /* 0x00000000fffff984 */ /* 0x000fe20000000800 */
[----:B------:R-:W-:Y:S01]  /*10bf0*/  @!PT LDS RZ, [RZ] ;  /* 0x00000000fffff984 */ /* 0x000fe20000000800 */
[----:B------:R-:W-:Y:S01]  /*10c00*/  @!PT LDS RZ, [RZ] ;  /* 0x00000000fffff984 */ /* 0x000fe20000000800 */
[----:B------:R-:W-:Y:S01]  /*10c10*/  @!P2 LDGSTS.E.BYPASS.LTC128B.128 [R230+0xa800], desc[UR22][R6.64+0x40] ;  /* 0x0a80004006e6afae */ /* 0x000fe2000b901d56 */
[----:B------:R-:W-:Y:S05]  /*10c20*/  IMAD R0, R0, 0x40, R101 ;  /* 0x0000004000007824 */ /* 0x000fea00078e0265 */
[----:B------:R-:W-:Y:S01]  /*10c30*/  @P1 STS.128 [R230+0xb800], RZ ;  /* 0x00b800ffe6001388 */ /* 0x000fe20000000c00 */
[C---:B------:R-:W-:Y:S01]  /*10c40*/  VIADD R2, R0.reuse, 0x1 ;  /* 0x0000000100027836 */ /* 0x040fe20000000000 */
[C---:B------:R-:W-:Y:S04]  /*10c50*/  ISETP.GE.AND P3, PT, R0.reuse, R233, PT ;  /* 0x000000e90000720c */ /* 0x040fe80003f66270 */
[----:B------:R-:W-:Y:S01]  /*10c60*/  @!PT LDS RZ, [RZ] ;  /* 0x00000000fffff984 */ /* 0x000fe20000000800 */
[----:B------:R-:W-:Y:S01]  /*10c70*/  @!PT LDS RZ, [RZ] ;  /* 0x00000000fffff984 */ /* 0x000fe20000000800 */
[----:B------:R-:W-:Y:S01]  /*10c80*/  @!PT LDS RZ, [RZ] ;  /* 0x00000000fffff984 */ /* 0x000fe20000000800 */
[----:B------:R1:W-:Y:S01]  /*10c90*/  @!P1 LDGSTS.E.BYPASS.LTC128B.128 [R230+0xb800], desc[UR22][R4.64+0x80] ;  /* 0x0b80008004e69fae */ /* 0x0003e2000b901d56 */
[C---:B------:R-:W-:Y:S02]  /*10ca0*/  ISETP.GE.AND P6, PT, R0.reuse, R234, PT ;  /* 0x000000ea0000720c */ /* 0x040fe40003fc6270 */
[C---:B------:R-:W-:Y:S03]  /*10cb0*/  ISETP.GE.OR P3, PT, R0.reuse, R237, !P3 ;  /* 0x000000ed0000720c */ /* 0x040fe60005f66670 */
[----:B------:R-:W-:Y:S01]  /*10cc0*/  LDSM.16.M88.4 R64, [R228] ;  /* 0x00000000e440783b */ /* 0x000fe20000000200 */
[----:B------:R-:W-:Y:S02]  /*10cd0*/  ISETP.GE.OR P6, PT, R0, R238, !P6 ;  /* 0x000000ee0000720c */ /* 0x000fe400077c6670 */
[C---:B------:R-:W-:Y:S02]  /*10ce0*/  ISETP.GE.AND P5, PT, R2.reuse, R234, PT ;  /* 0x000000ea0200720c */ /* 0x040fe40003fa6270 */
[C---:B------:R-:W-:Y:S01]  /*10cf0*/  ISETP.GE.AND P0, PT, R2.reuse, R233, PT ;  /* 0x000000e90200720c */ /* 0x040fe20003f06270 */
[----:B-----5:R-:W1:Y:S01]  /*10d00*/  LDSM.16.M88.4 R16, [R225+0x6000] ;  /* 0x00600000e110783b */ /* 0x020e620000000200 */
[C---:B------:R-:W-:Y:S02]  /*10d10*/  ISETP.GE.OR P5, PT, R2.reuse, R238, !P5 ;  /* 0x000000ee0200720c */ /* 0x040fe40006fa6670 */
[----:B------:R-:W-:Y:S03]  /*10d20*/  ISETP.GE.OR P0, PT, R2, R237, !P0 ;  /* 0x000000ed0200720c */ /* 0x000fe60004706670 */
[----:B------:R-:W2:Y:S06]  /*10d30*/  LDSM.16.M88.4 R60, [R228+0x1000] ;  /* 0x00100000e43c783b */ /* 0x000eac0000000200 */
[----:B------:R-:W3:Y:S06]  /*10d40*/  LDSM.16.M88.4 R32, [R225+0x6400] ;  /* 0x00640000e120783b */ /* 0x000eec0000000200 */
[----:B------:R-:W0:Y:S06]  /*10d50*/  LDGDEPBAR ;  /* 0x00000000000079af */ /* 0x000e2c0000000000 */
[----:B------:R-:W4:Y:S06]  /*10d60*/  LDSM.16.M88.4 R48, [R225+0x6800] ;  /* 0x00680000e130783b */ /* 0x000f2c0000000200 */
[----:B------:R-:W4:Y:S06]  /*10d70*/  LDSM.16.M88.4 R108, [R225+0x6c00] ;  /* 0x006c0000e16c783b */ /* 0x000f2c0000000200 */
        /* <DEDUP_REMOVED lines=14> */
[----:B------:R-:W-:Y:S01]  /*10e60*/  LDSM.16.M88.4 R204, [R228+0x3000] ;  /* 0x00300000e4cc783b */ /* 0x000fe20000000200 */
[C---:B------:R-:W-:Y:S05]  /*10e70*/  HMMA.16816.F32.BF16 R32, R64.reuse, R34, RZ ;  /* 0x000000224020723c */ /* 0x040fea00000418ff */
[----:B------:R-:W-:Y:S01]  /*10e80*/  LDSM.16.M88.4 R208, [R225+0x7400] ;  /* 0x00740000e1d0783b */ /* 0x000fe20000000200 */
[-C--:B----4-:R-:W-:Y:S05]  /*10e90*/  HMMA.16816.F32.BF16 R36, R64, R48.reuse, RZ ;  /* 0x000000304024723c */ /* 0x090fea00000418ff */
[----:B------:R-:W-:Y:S01]  /*10ea0*/  LDSM.16.M88.4 R212, [R225+0x7c00] ;  /* 0x007c0000e1d4783b */ /* 0x000fe20000000200 */
[C---:B------:R-:W-:Y:S05]  /*10eb0*/  HMMA.16816.F32.BF16 R40, R60.reuse, R48, RZ ;  /* 0x000000303c28723c */ /* 0x040fea00000418ff */
[----:B------:R-:W-:Y:S01]  /*10ec0*/  LDSM.16.M88.4 R216, [R229+0x4000] ;  /* 0x00400000e5d8783b */ /* 0x000fe20000000200 */
[-C--:B------:R-:W-:Y:S05]  /*10ed0*/  HMMA.16816.F32.BF16 R44, R60, R50.reuse, RZ ;  /* 0x000000323c2c723c */ /* 0x080fea00000418ff */
[----:B------:R-:W-:Y:S01]  /*10ee0*/  LDSM.16.M88.4 R220, [R227+0x8000] ;  /* 0x00800000e3dc783b */ /* 0x000fe20000000200 */
[C---:B------:R-:W-:Y:S06]  /*10ef0*/  HMMA.16816.F32.BF16 R48, R64.reuse, R50, RZ ;  /* 0x000000324030723c */ /* 0x040fec00000418ff */
[-C--:B------:R-:W-:Y:S06]  /*10f00*/  HMMA.16816.F32.BF16 R52, R64, R108.reuse, RZ ;  /* 0x0000006c4034723c */ /* 0x080fec00000418ff */
        /* <DEDUP_REMOVED lines=24> */
[----:B------:R-:W2:Y:S05]  /*11090*/  LDSM.16.M88.4 R176, [R229+0x2000] ;  /* 0x00200000e5b0783b */ /* 0x000eaa0000000200 */
[-C--:B----4-:R-:W-:Y:S01]  /*110a0*/  HMMA.16816.F32.BF16 R4, R108, R200.reuse, R4 ;  /* 0x000000c86c04723c */ /* 0x090fe20000041804 */
[----:B------:R-:W-:Y:S05]  /*110b0*/  LDSM.16.M88.4 R196, [R227+0x7c00] ;  /* 0x007c0000e3c4783b */ /* 0x000fea0000000200 */
        /* <DEDUP_REMOVED lines=14> */
[-C--:B------:R-:W-:Y:S06]  /*111a0*/  HMMA.16816.F32.BF16 R52, R108, R212.reuse, R52 ;  /* 0x000000d46c34723c */ /* 0x080fec0000041834 */
[C---:B------:R-:W-:Y:S06]  /*111b0*/  HMMA.16816.F32.BF16 R56, R204.reuse, R212, R56 ;  /* 0x000000d4cc38723c */ /* 0x040fec0000041838 */
[-C--:B------:R-:W-:Y:S01]  /*111c0*/  HMMA.16816.F32.BF16 R60, R204, R214.reuse, R60 ;  /* 0x000000d6cc3c723c */ /* 0x080fe2000004183c */
[----:B------:R-:W3:Y:S05]  /*111d0*/  LDSM.16.M88.4 R204, [R225+0x8000] ;  /* 0x00800000e1cc783b */ /* 0x000eea0000000200 */
[----:B------:R-:W-:Y:S01]  /*111e0*/  HMMA.16816.F32.BF16 R64, R108, R214, R64 ;  /* 0x000000d66c40723c */ /* 0x000fe20000041840 */
[----:B------:R-:W4:Y:S05]  /*111f0*/  LDSM.16.M88.4 R108, [R228+0x5000] ;  /* 0x00500000e46c783b */ /* 0x000f2a0000000200 */
[-C--:B--2---:R-:W-:Y:S01]  /*11200*/  HMMA.16816.F32.BF16 R4, R176, R184.reuse, R4 ;  /* 0x000000b8b004723c */ /* 0x084fe20000041804 */
[----:B------:R-:W-:Y:S05]  /*11210*/  LDSM.16.M88.4 R212, [R225+0x8c00] ;  /* 0x008c0000e1d4783b */ /* 0x000fea0000000200 */
[C---:B------:R-:W-:Y:S06]  /*11220*/  HMMA.16816.F32.BF16 R8, R188.reuse, R184, R8 ;  /* 0x000000b8bc08723c */ /* 0x040fec0000041808 */
[-C--:B------:R-:W-:Y:S06]  /*11230*/  HMMA.16816.F32.BF16 R12, R188, R186.reuse, R12 ;  /* 0x000000babc0c723c */ /* 0x080fec000004180c */
[C---:B------:R-:W-:Y:S01]  /*11240*/  HMMA.16816.F32.BF16 R16, R176.reuse, R186, R16 ;  /* 0x000000bab010723c */ /* 0x040fe20000041810 */
[----:B------:R-:W2:Y:S05]  /*11250*/  LDSM.16.M88.4 R184, [R225+0x8800] ;  /* 0x00880000e1b8783b */ /* 0x000eaa0000000200 */
[-C--:B------:R-:W-:Y:S06]  /*11260*/  HMMA.16816.F32.BF16 R20, R176, R192.reuse, R20 ;  /* 0x000000c0b014723c */ /* 0x080fec0000041814 */
[C---:B------:R-:W-:Y:S06]  /*11270*/  HMMA.16816.F32.BF16 R24, R188.reuse, R192, R24 ;  /* 0x000000c0bc18723c */ /* 0x040fec0000041818 */
[-C--:B------:R-:W-:Y:S06]  /*11280*/  HMMA.16816.F32.BF16 R28, R188, R194.reuse, R28 ;  /* 0x000000c2bc1c723c */ /* 0x080fec000004181c */
[C---:B------:R-:W-:Y:S06]  /*11290*/  HMMA.16816.F32.BF16 R32, R176.reuse, R194, R32 ;  /* 0x000000c2b020723c */ /* 0x040fec0000041820 */
[-C--:B-1----:R-:W-:Y:S06]  /*112a0*/  HMMA.16816.F32.BF16 R36, R176, R180.reuse, R36 ;  /* 0x000000b4b024723c */ /* 0x082fec0000041824 */
[C---:B------:R-:W-:Y:S06]  /*112b0*/  HMMA.16816.F32.BF16 R40, R188.reuse, R180, R40 ;  /* 0x000000b4bc28723c */ /* 0x040fec0000041828 */
[-C--:B------:R-:W-:Y:S06]  /*112c0*/  HMMA.16816.F32.BF16 R44, R188, R182.reuse, R44 ;  /* 0x000000b6bc2c723c */ /* 0x080fec000004182c */
[C---:B------:R-:W-:Y:S06]  /*112d0*/  HMMA.16816.F32.BF16 R48, R176.reuse, R182, R48 ;  /* 0x000000b6b030723c */ /* 0x040fec0000041830 */
[-C--:B------:R-:W-:Y:S06]  /*112e0*/  HMMA.16816.F32.BF16 R52, R176, R196.reuse, R52 ;  /* 0x000000c4b034723c */ /* 0x080fec0000041834 */
[C---:B------:R-:W-:Y:S06]  /*112f0*/  HMMA.16816.F32.BF16 R56, R188.reuse, R196, R56 ;  /* 0x000000c4bc38723c */ /* 0x040fec0000041838 */
[-C--:B------:R-:W-:Y:S06]  /*11300*/  HMMA.16816.F32.BF16 R60, R188, R198.reuse, R60 ;  /* 0x000000c6bc3c723c */ /* 0x080fec000004183c */
[----:B------:R-:W-:Y:S01]  /*11310*/  HMMA.16816.F32.BF16 R64, R176, R198, R64 ;  /* 0x000000c6b040723c */ /* 0x000fe20000041840 */
[----:B------:R-:W1:Y:S05]  /*11320*/  LDSM.16.M88.4 R176, [R229+0x5000] ;  /* 0x00500000e5b0783b */ /* 0x000e6a0000000200 */
[-C--:B---3--:R-:W-:Y:S06]  /*11330*/  HMMA.16816.F32.BF16 R4, R200, R204.reuse, R4 ;  /* 0x000000ccc804723c */ /* 0x088fec0000041804 */
[C---:B----4-:R-:W-:Y:S06]  /*11340*/  HMMA.16816.F32.BF16 R8, R108.reuse, R204, R8 ;  /* 0x000000cc6c08723c */ /* 0x050fec0000041808 */
[-C--:B------:R-:W-:Y:S06]  /*11350*/  HMMA.16816.F32.BF16 R12, R108, R206.reuse, R12 ;  /* 0x000000ce6c0c723c */ /* 0x080fec000004180c */
[C---:B------:R-:W-:Y:S06]  /*11360*/  HMMA.16816.F32.BF16 R16, R200.reuse, R206, R16 ;  /* 0x000000cec810723c */ /* 0x040fec0000041810 */
[-C--:B------:R-:W-:Y:S06]  /*11370*/  HMMA.16816.F32.BF16 R20, R200, R208.reuse, R20 ;  /* 0x000000d0c814723c */ /* 0x080fec0000041814 */
        /* <DEDUP_REMOVED lines=9> */
[-C--:B------:R-:W-:Y:S01]  /*11410*/  HMMA.16816.F32.BF16 R60, R108, R214.reuse, R60 ;  /* 0x000000d66c3c723c */ /* 0x080fe2000004183c */
[----:B------:R-:W2:Y:S05]  /*11420*/  LDSM.16.M88.4 R108, [R227+0x8400] ;  /* 0x00840000e36c783b */ /* 0x000eaa0000000200 */
[----:B------:R-:W-:Y:S06]  /*11430*/  HMMA.16816.F32.BF16 R64, R200, R214, R64 ;  /* 0x000000d6c840723c */ /* 0x000fec0000041840 */
[-C--:B------:R-:W-:Y:S06]  /*11440*/  HMMA.16816.F32.BF16 R4, R216, R220.reuse, R4 ;  /* 0x000000dcd804723c */ /* 0x080fec0000041804 */
[C---:B-1----:R-:W-:Y:S06]  /*11450*/  HMMA.16816.F32.BF16 R8, R176.reuse, R220, R8 ;  /* 0x000000dcb008723c */ /* 0x042fec0000041808 */
[-C--:B------:R-:W-:Y:S06]  /*11460*/  HMMA.16816.F32.BF16 R12, R176, R222.reuse, R12 ;  /* 0x000000deb00c723c */ /* 0x080fec000004180c */
[C---:B------:R-:W-:Y:S06]  /*11470*/  HMMA.16816.F32.BF16 R16, R216.reuse, R222, R16 ;  /* 0x000000ded810723c */ /* 0x040fec0000041810 */
[----:B------:R-:W-:Y:S01]  /*11480*/  FSEL R182, R4, -INF , !P6 ;  /* 0xff80000004b67808 */ /* 0x000fe20007000000 */
[----:B------:R-:W-:Y:S01]  /*11490*/  VIADD R4, R0, 0x8 ;  /* 0x0000000800047836 */ /* 0x000fe20000000000 */
[----:B------:R-:W-:Y:S02]  /*114a0*/  FSEL R183, R6, -INF , !P3 ;  /* 0xff80000006b77808 */ /* 0x000fe40005800000 */
[C---:B------:R-:W-:Y:S01]  /*114b0*/  ISETP.GE.AND P6, PT, R0.reuse, R232, PT ;  /* 0x000000e80000720c */ /* 0x040fe20003fc6270 */
[-C--:B--2---:R-:W-:Y:S03]  /*114c0*/  HMMA.16816.F32.BF16 R20, R216, R108.reuse, R20 ;  /* 0x0000006cd814723c */ /* 0x084fe60000041814 */
[C---:B------:R-:W-:Y:S02]  /*114d0*/  ISETP.GE.AND P3, PT, R0.reuse, R231, PT ;  /* 0x000000e70000720c */ /* 0x040fe40003f66270 */
[C---:B------:R-:W-:Y:S01]  /*114e0*/  ISETP.GE.OR P6, PT, R0.reuse, R236, !P6 ;  /* 0x000000ec0000720c */ /* 0x040fe200077c6670 */
[C---:B------:R-:W-:Y:S04]  /*114f0*/  HMMA.16816.F32.BF16 R24, R176.reuse, R108, R24 ;  /* 0x0000006cb018723c */ /* 0x040fe80000041818 */
[----:B------:R-:W-:Y:S02]  /*11500*/  ISETP.GE.OR P3, PT, R0, R235, !P3 ;  /* 0x000000eb0000720c */ /* 0x000fe40005f66670 */
[----:B------:R-:W-:Y:S01]  /*11510*/  FSEL R184, R8, -INF , !P6 ;  /* 0xff80000008b87808 */ /* 0x000fe20007000000 */
[----:B------:R-:W-:Y:S01]  /*11520*/  VIADD R8, R0, 0x10 ;  /* 0x0000001000087836 */ /* 0x000fe20000000000 */
[----:B------:R-:W-:Y:S01]  /*11530*/  FSEL R189, R10, -INF , !P3 ;  /* 0xff8000000abd7808 */ /* 0x000fe20005800000 */
[-C--:B------:R-:W-:Y:S03]  /*11540*/  HMMA.16816.F32.BF16 R28, R176, R110.reuse, R28 ;  /* 0x0000006eb01c723c */ /* 0x080fe6000004181c */
[C---:B------:R-:W-:Y:S02]  /*11550*/  ISETP.GE.AND P6, PT, R4.reuse, R232, PT ;  /* 0x000000e80400720c */ /* 0x040fe40003fc6270 */
[C---:B------:R-:W-:Y:S01]  /*11560*/  ISETP.GE.AND P3, PT, R4.reuse, R231, PT ;  /* 0x000000e70400720c */ /* 0x040fe20003f66270 */
[C---:B------:R-:W-:Y:S04]  /*11570*/  HMMA.16816.F32.BF16 R32, R216.reuse, R110, R32 ;  /* 0x0000006ed820723c */ /* 0x040fe80000041820 */
[C---:B------:R-:W-:Y:S02]  /*11580*/  ISETP.GE.OR P6, PT, R4.reuse, R236, !P6 ;  /* 0x000000ec0400720c */ /* 0x040fe400077c6670 */
[----:B------:R-:W-:Y:S02]  /*11590*/  ISETP.GE.OR P3, PT, R4, R235, !P3 ;  /* 0x000000eb0400720c */ /* 0x000fe40005f66670 */
[----:B------:R-:W-:Y:S02]  /*115a0*/  FSEL R185, R12, -INF , !P6 ;  /* 0xff8000000cb97808 */ /* 0x000fe40007000000 */
[----:B------:R-:W-:Y:S01]  /*115b0*/  ISETP.GE.AND P6, PT, R4, R234, PT ;  /* 0x000000ea0400720c */ /* 0x000fe20003fc6270 */
[----:B------:R-:W-:Y:S01]  /*115c0*/  VIADD R12, R0, 0x18 ;  /* 0x00000018000c7836 */ /* 0x000fe20000000000 */
[----:B------:R-:W-:Y:S02]  /*115d0*/  FSEL R190, R14, -INF , !P3 ;  /* 0xff8000000ebe7808 */ /* 0x000fe40005800000 */
[C---:B------:R-:W-:Y:S02]  /*115e0*/  ISETP.GE.AND P3, PT, R4.reuse, R233, PT ;  /* 0x000000e90400720c */ /* 0x040fe40003f66270 */
[----:B------:R-:W-:Y:S02]  /*115f0*/  FSEL R188, R5, -INF , !P5 ;  /* 0xff80000005bc7808 */ /* 0x000fe40006800000 */
[----:B------:R-:W-:Y:S02]  /*11600*/  FSEL R187, R7, -INF , !P0 ;  /* 0xff80000007bb7808 */ /* 0x000fe40004000000 */
[C---:B------:R-:W-:Y:S02]  /*11610*/  ISETP.GE.OR P6, PT, R4.reuse, R238, !P6 ;  /* 0x000000ee0400720c */ /* 0x040fe400077c6670 */
[----:B------:R-:W-:Y:S02]  /*11620*/  ISETP.GE.OR P3, PT, R4, R237, !P3 ;  /* 0x000000ed0400720c */ /* 0x000fe40005f66670 */
[C---:B------:R-:W-:Y:S01]  /*11630*/  ISETP.GE.AND P5, PT, R2.reuse, R232, PT ;  /* 0x000000e80200720c */ /* 0x040fe20003fa6270 */
[----:B------:R-:W1:Y:S01]  /*11640*/  LDSM.16.M88.4 R4, [R227+0x8800] ;  /* 0x00880000e304783b */ /* 0x000e620000000200 */
[C---:B------:R-:W-:Y:S02]  /*11650*/  ISETP.GE.AND P0, PT, R2.reuse, R231, PT ;  /* 0x000000e70200720c */ /* 0x040fe40003f06270 */
        /* <DEDUP_REMOVED lines=9> */
[C---:B------:R-:W-:Y:S02]  /*116f0*/  ISETP.GE.OR P6, PT, R8.reuse, R238, !P6 ;  /* 0x000000ee0800720c */ /* 0x040fe400077c6670 */
[----:B------:R-:W-:Y:S02]  /*11700*/  ISETP.GE.OR P3, PT, R8, R237, !P3 ;  /* 0x000000ed0800720c */ /* 0x000fe40005f66670 */
[----:B------:R-:W-:Y:S02]  /*11710*/  FSEL R194, R20, -INF , !P6 ;  /* 0xff80000014c27808 */ /* 0x000fe40007000000 */
[----:B------:R-:W-:Y:S02]  /*11720*/  FSEL R197, R22, -INF , !P3 ;  /* 0xff80000016c57808 */ /* 0x000fe40005800000 */
[C---:B------:R-:W-:Y:S02]  /*11730*/  ISETP.GE.AND P6, PT, R8.reuse, R232, PT ;  /* 0x000000e80800720c */ /* 0x040fe40003fc6270 */
[C---:B------:R-:W-:Y:S02]  /*11740*/  ISETP.GE.AND P3, PT, R8.reuse, R231, PT ;  /* 0x000000e70800720c */ /* 0x040fe40003f66270 */
[C---:B------:R-:W-:Y:S02]  /*11750*/  ISETP.GE.OR P6, PT, R8.reuse, R236, !P6 ;  /* 0x000000ec0800720c */ /* 0x040fe400077c6670 */
[----:B------:R-:W-:Y:S02]  /*11760*/  ISETP.GE.OR P3, PT, R8, R235, !P3 ;  /* 0x000000eb0800720c */ /* 0x000fe40005f66670 */
[C---:B------:R-:W-:Y:S01]  /*11770*/  ISETP.GE.AND P5, PT, R2.reuse, R232, PT ;  /* 0x000000e80200720c */ /* 0x040fe20003fa6270 */
[----:B------:R-:W2:Y:S01]  /*11780*/  LDSM.16.M88.4 R8, [R227+0x8c00] ;  /* 0x008c0000e308783b */ /* 0x000ea20000000200 */
[C---:B------:R-:W-:Y:S01]  /*11790*/  ISETP.GE.AND P0, PT, R2.reuse, R231, PT ;  /* 0x000000e70200720c */ /* 0x040fe20003f06270 */
[----:B------:R-:W-:Y:S04]  /*117a0*/  DEPBAR.LE SB0, 0x0 ;  /* 0x000080000000791a */ /* 0x000fe80000000000 */
[----:B------:R-:W-:Y:S01]  /*117b0*/  BAR.SYNC.DEFER_BLOCKING 0x0 ;  /* 0x0000000000007b1d */ /* 0x000fe20000010000 */
[C---:B------:R-:W-:Y:S01]  /*117c0*/  ISETP.GE.OR P5, PT, R2.reuse, R236, !P5 ;  /* 0x000000ec0200720c */ /* 0x040fe20006fa6670 */
[-C--:B-1----:R-:W-:Y:S05]  /*117d0*/  HMMA.16816.F32.BF16 R36, R216, R4.reuse, R36 ;  /* 0x00000004d824723c */ /* 0x082fea0000041824 */
[C---:B------:R-:W-:Y:S01]  /*117e0*/  ISETP.GE.OR P0, PT, R2.reuse, R235, !P0 ;  /* 0x000000eb0200720c */ /* 0x040fe20004706670 */
[C---:B------:R-:W-:Y:S05]  /*117f0*/  HMMA.16816.F32.BF16 R40, R176.reuse, R4, R40 ;  /* 0x00000004b028723c */ /* 0x040fea0000041828 */
[----:B------:R-:W-:Y:S01]  /*11800*/  FSEL R186, R13, -INF , !P5 ;  /* 0xff8000000dba7808 */ /* 0x000fe20006800000 */
[-C--:B------:R-:W-:Y:S03]  /*11810*/  HMMA.16816.F32.BF16 R44, R176, R6.reuse, R44 ;  /* 0x00000006b02c723c */ /* 0x080fe6000004182c */
[C---:B------:R-:W-:Y:S02]  /*11820*/  ISETP.GE.AND P5, PT, R2.reuse, R234, PT ;  /* 0x000000ea0200720c */ /* 0x040fe40003fa6270 */
[----:B------:R-:W-:Y:S01]  /*11830*/  FSEL R191, R15, -INF , !P0 ;  /* 0xff8000000fbf7808 */ /* 0x000fe20004000000 */
[C---:B------:R-:W-:Y:S04]  /*11840*/  HMMA.16816.F32.BF16 R48, R216.reuse, R6, R48 ;  /* 0x00000006d830723c */ /* 0x040fe80000041830 */
[----:B------:R-:W-:Y:S01]  /*11850*/  ISETP.GE.AND P0, PT, R2, R233, PT ;  /* 0x000000e90200720c */ /* 0x000fe20003f06270 */
[----:B------:R-:W-:Y:S01]  /*11860*/  VIADD R13, R0, 0x21 ;  /* 0x00000021000d7836 */ /* 0x000fe20000000000 */
[----:B------:R-:W-:Y:S01]  /*11870*/  ISETP.GE.OR P5, PT, R2, R238, !P5 ;  /* 0x000000ee0200720c */ /* 0x000fe20006fa6670 */
[----:B------:R-:W-:Y:S01]  /*11880*/  VIADD R7, R0, 0x29 ;  /* 0x0000002900077836 */ /* 0x000fe20000000000 */
[----:B------:R-:W-:Y:S03]  /*11890*/  ISETP.GE.OR P0, PT, R2, R237, !P0 ;  /* 0x000000ed0200720c */ /* 0x000fe60004706670 */
[----:B------:R-:W-:Y:S01]  /*118a0*/  FSEL R102, R17, -INF , !P5 ;  /* 0xff80000011667808 */ /* 0x000fe20006800000 */
[----:B------:R-:W-:Y:S01]  /*118b0*/  VIADD R2, R0, 0x11 ;  /* 0x0000001100027836 */ /* 0x000fe20000000000 */
[----:B------:R-:W-:Y:S01]  /*118c0*/  FSEL R181, R19, -INF , !P0 ;  /* 0xff80000013b57808 */ /* 0x000fe20004000000 */
[-C--:B--2---:R-:W-:Y:S03]  /*118d0*/  HMMA.16816.F32.BF16 R52, R216, R8.reuse, R52 ;  /* 0x00000008d834723c */ /* 0x084fe60000041834 */
[----:B------:R-:W-:Y:S01]  /*118e0*/  ISETP.GE.AND P5, PT, R2, R234, PT ;  /* 0x000000ea0200720c */ /* 0x000fe20003fa6270 */
[----:B------:R-:W-:Y:S01]  /*118f0*/  VIADD R5, R0, 0x31 ;  /* 0x0000003100057836 */ /* 0x000fe20000000000 */
[C---:B------:R-:W-:Y:S01]  /*11900*/  ISETP.GE.AND P0, PT, R2.reuse, R233, PT ;  /* 0x000000e90200720c */ /* 0x040fe20003f06270 */
[C---:B------:R-:W-:Y:S04]  /*11910*/  HMMA.16816.F32.BF16 R56, R176.reuse, R8, R56 ;  /* 0x00000008b038723c */ /* 0x040fe80000041838 */
[----:B------:R-:W-:Y:S01]  /*11920*/  ISETP.GE.OR P5, PT, R2, R238, !P5 ;  /* 0x000000ee0200720c */ /* 0x000fe20006fa6670 */
[----:B------:R-:W-:Y:S01]  /*11930*/  VIADD R6, R0, 0x30 ;  /* 0x0000003000067836 */ /* 0x000fe20000000000 */
[C---:B------:R-:W-:Y:S01]  /*11940*/  ISETP.GE.OR P0, PT, R2.reuse, R237, !P0 ;  /* 0x000000ed0200720c */ /* 0x040fe20004706670 */
[-C--:B------:R-:W-:Y:S04]  /*11950*/  HMMA.16816.F32.BF16 R60, R176, R10.reuse, R60 ;  /* 0x0000000ab03c723c */ /* 0x080fe8000004183c */
[----:B------:R-:W-:Y:S02]  /*11960*/  FSEL R196, R21, -INF , !P5 ;  /* 0xff80000015c47808 */ /* 0x000fe40006800000 */
[----:B------:R-:W-:Y:S01]  /*11970*/  FSEL R200, R23, -INF , !P0 ;  /* 0xff80000017c87808 */ /* 0x000fe20004000000 */
[----:B------:R-:W-:Y:S04]  /*11980*/  HMMA.16816.F32.BF16 R64, R216, R10, R64 ;  /* 0x0000000ad840723c */ /* 0x000fe80000041840 */
[C---:B------:R-:W-:Y:S02]  /*11990*/  ISETP.GE.AND P5, PT, R2.reuse, R232, PT ;  /* 0x000000e80200720c */ /* 0x040fe40003fa6270 */
[C---:B------:R-:W-:Y:S02]  /*119a0*/  ISETP.GE.AND P0, PT, R2.reuse, R231, PT ;  /* 0x000000e70200720c */ /* 0x040fe40003f06270 */
[C---:B------:R-:W-:Y:S02]  /*119b0*/  ISETP.GE.OR P5, PT, R2.reuse, R236, !P5 ;  /* 0x000000ec0200720c */ /* 0x040fe40006fa6670 */
[----:B------:R-:W-:Y:S01]  /*119c0*/  ISETP.GE.OR P0, PT, R2, R235, !P0 ;  /* 0x000000eb0200720c */ /* 0x000fe20004706670 */
[----:B------:R-:W-:Y:S01]  /*119d0*/  VIADD R2, R0, 0x19 ;  /* 0x0000001900027836 */ /* 0x000fe20000000000 */
[----:B------:R-:W-:Y:S02]  /*119e0*/  FSEL R204, R25, -INF , !P5 ;  /* 0xff80000019cc7808 */ /* 0x000fe40006800000 */
[----:B------:R-:W-:Y:S02]  /*119f0*/  FSEL R215, R27, -INF , !P0 ;  /* 0xff8000001bd77808 */ /* 0x000fe40004000000 */
[----:B------:R-:W-:Y:S02]  /*11a00*/  ISETP.GE.AND P0, PT, R2, R231, PT ;  /* 0x000000e70200720c */ /* 0x000fe40003f06270 */
[----:B------:R-:W-:Y:S02]  /*11a10*/  FSEL R202, R24, -INF , !P6 ;  /* 0xff80000018ca7808 */ /* 0x000fe40007000000 */
[CC--:B------:R-:W-:Y:S02]  /*11a20*/  ISETP.GE.AND P5, PT, R2.reuse, R232.reuse, PT ;  /* 0x000000e80200720c */ /* 0x0c0fe40003fa6270 */
[----:B------:R-:W-:Y:S02]  /*11a30*/  ISETP.GE.OR P0, PT, R2, R235, !P0 ;  /* 0x000000eb0200720c */ /* 0x000fe40004706670 */
[----:B------:R-:W-:Y:S02]  /*11a40*/  ISETP.GE.AND P6, PT, R12, R232, PT ;  /* 0x000000e80c00720c */ /* 0x000fe40003fc6270 */
[-C--:B------:R-:W-:Y:S02]  /*11a50*/  ISETP.GE.OR P5, PT, R2, R236.reuse, !P5 ;  /* 0x000000ec0200720c */ /* 0x080fe40006fa6670 */
[----:B------:R-:W-:Y:S02]  /*11a60*/  FSEL R220, R31, -INF , !P0 ;  /* 0xff8000001fdc7808 */ /* 0x000fe40004000000 */
[----:B------:R-:W-:Y:S02]  /*11a70*/  ISETP.GE.OR P6, PT, R12, R236, !P6 ;  /* 0x000000ec0c00720c */ /* 0x000fe400077c6670 */
[----:B------:R-:W-:Y:S02]  /*11a80*/  ISETP.GE.AND P0, PT, R2, R233, PT ;  /* 0x000000e90200720c */ /* 0x000fe40003f06270 */
[----:B------:R-:W-:Y:S02]  /*11a90*/  FSEL R212, R26, -INF , !P3 ;  /* 0xff8000001ad47808 */ /* 0x000fe40005800000 */
[----:B------:R-:W-:Y:S02]  /*11aa0*/  FSEL R205, R29, -INF , !P5 ;  /* 0xff8000001dcd7808 */ /* 0x000fe40006800000 */
[----:B------:R-:W-:Y:S02]  /*11ab0*/  ISETP.GE.AND P3, PT, R12, R231, PT ;  /* 0x000000e70c00720c */ /* 0x000fe40003f66270 */
[----:B------:R-:W-:Y:S02]  /*11ac0*/  FSEL R203, R28, -INF , !P6 ;  /* 0xff8000001ccb7808 */ /* 0x000fe40007000000 */
[CC--:B------:R-:W-:Y:S02]  /*11ad0*/  ISETP.GE.AND P5, PT, R2.reuse, R234.reuse, PT ;  /* 0x000000ea0200720c */ /* 0x0c0fe40003fa6270 */
[----:B------:R-:W-:Y:S02]  /*11ae0*/  ISETP.GE.OR P0, PT, R2, R237, !P0 ;  /* 0x000000ed0200720c */ /* 0x000fe40004706670 */
[C---:B------:R-:W-:Y:S02]  /*11af0*/  ISETP.GE.AND P6, PT, R12.reuse, R234, PT ;  /* 0x000000ea0c00720c */ /* 0x040fe40003fc6270 */
[----:B------:R-:W-:Y:S02]  /*11b00*/  ISETP.GE.OR P3, PT, R12, R235, !P3 ;  /* 0x000000eb0c00720c */ /* 0x000fe40005f66670 */
[-C--:B------:R-:W-:Y:S01]  /*11b10*/  ISETP.GE.OR P5, PT, R2, R238.reuse, !P5 ;  /* 0x000000ee0200720c */ /* 0x080fe20006fa6670 */
[----:B------:R-:W-:Y:S01]  /*11b20*/  VIADD R2, R0, 0x20 ;  /* 0x0000002000027836 */ /* 0x000fe20000000000 */
[----:B------:R-:W-:Y:S02]  /*11b30*/  FSEL R201, R35, -INF , !P0 ;  /* 0xff80000023c97808 */ /* 0x000fe40004000000 */
[----:B------:R-:W-:Y:S02]  /*11b40*/  ISETP.GE.OR P6, PT, R12, R238, !P6 ;  /* 0x000000ee0c00720c */ /* 0x000fe400077c6670 */
[-C--:B------:R-:W-:Y:S02]  /*11b50*/  ISETP.GE.AND P0, PT, R13, R233.reuse, PT ;  /* 0x000000e90d00720c */ /* 0x080fe40003f06270 */
[----:B------:R-:W-:Y:S02]  /*11b60*/  FSEL R211, R30, -INF , !P3 ;  /* 0xff8000001ed37808 */ /* 0x000fe40005800000 */
[----:B------:R-:W-:Y:S02]  /*11b70*/  ISETP.GE.AND P3, PT, R12, R233, PT ;  /* 0x000000e90c00720c */ /* 0x000fe40003f66270 */
[----:B------:R-:W-:Y:S02]  /*11b80*/  FSEL R195, R32, -INF , !P6 ;  /* 0xff80000020c37808 */ /* 0x000fe40007000000 */
[----:B------:R-:W-:Y:S02]  /*11b90*/  FSEL R198, R33, -INF , !P5 ;  /* 0xff80000021c67808 */ /* 0x000fe40006800000 */
[CC--:B------:R-:W-:Y:S02]  /*11ba0*/  ISETP.GE.OR P0, PT, R13.reuse, R237.reuse, !P0 ;  /* 0x000000ed0d00720c */ /* 0x0c0fe40004706670 */
[-C--:B------:R-:W-:Y:S02]  /*11bb0*/  ISETP.GE.AND P6, PT, R2, R234.reuse, PT ;  /* 0x000000ea0200720c */ /* 0x080fe40003fc6270 */
[----:B------:R-:W-:Y:S02]  /*11bc0*/  ISETP.GE.AND P5, PT, R13, R234, PT ;  /* 0x000000ea0d00720c */ /* 0x000fe40003fa6270 */
[----:B------:R-:W-:Y:S01]  /*11bd0*/  ISETP.GE.OR P3, PT, R12, R237, !P3 ;  /* 0x000000ed0c00720c */ /* 0x000fe20005f66670 */
[----:B------:R-:W-:Y:S01]  /*11be0*/  VIADD R12, R0, 0x28 ;  /* 0x00000028000c7836 */ /* 0x000fe20000000000 */
[----:B------:R-:W-:Y:S02]  /*11bf0*/  FSEL R240, R39, -INF , !P0 ;  /* 0xff80000027f07808 */ /* 0x000fe40004000000 */
[-C--:B------:R-:W-:Y:S02]  /*11c00*/  ISETP.GE.OR P6, PT, R2, R238.reuse, !P6 ;  /* 0x000000ee0200720c */ /* 0x080fe400077c6670 */
[----:B------:R-:W-:Y:S02]  /*11c10*/  ISETP.GE.OR P5, PT, R13, R238, !P5 ;  /* 0x000000ee0d00720c */ /* 0x000fe40006fa6670 */
[----:B------:R-:W-:Y:S02]  /*11c20*/  ISETP.GE.AND P0, PT, R7, R233, PT ;  /* 0x000000e90700720c */ /* 0x000fe40003f06270 */
[----:B------:R-:W-:Y:S02]  /*11c30*/  FSEL R222, R36, -INF , !P6 ;  /* 0xff80000024de7808 */ /* 0x000fe40007000000 */
[----:B------:R-:W-:Y:S02]  /*11c40*/  FSEL R221, R37, -INF , !P5 ;  /* 0xff80000025dd7808 */ /* 0x000fe40006800000 */
[C---:B------:R-:W-:Y:S02]  /*11c50*/  ISETP.GE.OR P0, PT, R7.reuse, R237, !P0 ;  /* 0x000000ed0700720c */ /* 0x040fe40004706670 */
[----:B------:R-:W-:Y:S02]  /*11c60*/  FSEL R199, R34, -INF , !P3 ;  /* 0xff80000022c77808 */ /* 0x000fe40005800000 */
[-C--:B------:R-:W-:Y:S02]  /*11c70*/  ISETP.GE.AND P6, PT, R12, R234.reuse, PT ;  /* 0x000000ea0c00720c */ /* 0x080fe40003fc6270 */
[----:B------:R-:W-:Y:S02]  /*11c80*/  ISETP.GE.AND P5, PT, R7, R234, PT ;  /* 0x000000ea0700720c */ /* 0x000fe40003fa6270 */
[-C--:B------:R-:W-:Y:S02]  /*11c90*/  ISETP.GE.AND P3, PT, R2, R233.reuse, PT ;  /* 0x000000e90200720c */ /* 0x080fe40003f66270 */
[----:B------:R-:W-:Y:S02]  /*11ca0*/  FSEL R243, R51, -INF , !P0 ;  /* 0xff80000033f37808 */ /* 0x000fe40004000000 */
[-C--:B------:R-:W-:Y:S02]  /*11cb0*/  ISETP.GE.OR P6, PT, R12, R238.reuse, !P6 ;  /* 0x000000ee0c00720c */ /* 0x080fe400077c6670 */
[----:B------:R-:W-:Y:S02]  /*11cc0*/  ISETP.GE.OR P5, PT, R7, R238, !P5 ;  /* 0x000000ee0700720c */ /* 0x000fe40006fa6670 */
[----:B------:R-:W-:Y:S02]  /*11cd0*/  ISETP.GE.AND P0, PT, R5, R233, PT ;  /* 0x000000e90500720c */ /* 0x000fe40003f06270 */
[-C--:B------:R-:W-:Y:S02]  /*11ce0*/  ISETP.GE.OR P3, PT, R2, R237.reuse, !P3 ;  /* 0x000000ed0200720c */ /* 0x080fe40005f66670 */
[----:B------:R-:W-:Y:S02]  /*11cf0*/  FSEL R239, R48, -INF , !P6 ;  /* 0xff80000030ef7808 */ /* 0x000fe40007000000 */
[----:B------:R-:W-:Y:S02]  /*11d00*/  FSEL R241, R49, -INF , !P5 ;  /* 0xff80000031f17808 */ /* 0x000fe40006800000 */
[C---:B------:R-:W-:Y:S02]  /*11d10*/  ISETP.GE.OR P0, PT, R5.reuse, R237, !P0 ;  /* 0x000000ed0500720c */ /* 0x040fe40004706670 */
[----:B------:R-:W-:Y:S02]  /*11d20*/  FSEL R223, R38, -INF , !P3 ;  /* 0xff80000026df7808 */ /* 0x000fe40005800000 */
[-C--:B------:R-:W-:Y:S02]  /*11d30*/  ISETP.GE.AND P6, PT, R6, R234.reuse, PT ;  /* 0x000000ea0600720c */ /* 0x080fe40003fc6270 */
[----:B------:R-:W-:Y:S02]  /*11d40*/  ISETP.GE.AND P5, PT, R5, R234, PT ;  /* 0x000000ea0500720c */ /* 0x000fe40003fa6270 */
[----:B------:R-:W-:Y:S02]  /*11d50*/  ISETP.GE.AND P3, PT, R12, R233, PT ;  /* 0x000000e90c00720c */ /* 0x000fe40003f66270 */
[----:B------:R-:W-:Y:S02]  /*11d60*/  FSEL R103, R55, -INF , !P0 ;  /* 0xff80000037677808 */ /* 0x000fe40004000000 */
[-C--:B------:R-:W-:Y:S02]  /*11d70*/  ISETP.GE.OR P6, PT, R6, R238.reuse, !P6 ;  /* 0x000000ee0600720c */ /* 0x080fe400077c6670 */
[----:B------:R-:W-:Y:S02]  /*11d80*/  ISETP.GE.OR P5, PT, R5, R238, !P5 ;  /* 0x000000ee0500720c */ /* 0x000fe40006fa6670 */
[----:B------:R-:W-:Y:S02]  /*11d90*/  PLOP3.LUT P0, PT, PT, PT, UP0, 0x80, 0x0 ;  /* 0x000000000000781c */ /* 0x000fe40003f0f008 */
[----:B------:R-:W-:Y:S02]  /*11da0*/  ISETP.GE.OR P3, PT, R12, R237, !P3 ;  /* 0x000000ed0c00720c */ /* 0x000fe40005f66670 */
[----:B------:R-:W-:Y:S02]  /*11db0*/  FSEL R252, R52, -INF , !P6 ;  /* 0xff80000034fc7808 */ /* 0x000fe40007000000 */
[----:B------:R-:W-:Y:S02]  /*11dc0*/  FSEL R105, R53, -INF , !P5 ;  /* 0xff80000035697808 */ /* 0x000fe40006800000 */
[----:B------:R-:W-:Y:S02]  /*11dd0*/  FSEL R242, R50, -INF , !P3 ;  /* 0xff80000032f27808 */ /* 0x000fe40005800000 */
[C---:B------:R-:W-:Y:S02]  /*11de0*/  ISETP.GE.AND P6, PT, R2.reuse, R232, PT ;  /* 0x000000e80200720c */ /* 0x040fe40003fc6270 */
[----:B------:R-:W-:Y:S02]  /*11df0*/  ISETP.GE.AND P5, PT, R2, R231, PT ;  /* 0x000000e70200720c */ /* 0x000fe40003fa6270 */
[----:B------:R-:W-:Y:S02]  /*11e00*/  ISETP.GE.AND P3, PT, R6, R233, PT ;  /* 0x000000e90600720c */ /* 0x000fe40003f66270 */
[C---:B------:R-:W-:Y:S02]  /*11e10*/  ISETP.GE.OR P6, PT, R2.reuse, R236, !P6 ;  /* 0x000000ec0200720c */ /* 0x040fe400077c6670 */
[----:B------:R-:W-:Y:S01]  /*11e20*/  ISETP.GE.OR P5, PT, R2, R235, !P5 ;  /* 0x000000eb0200720c */ /* 0x000fe20006fa6670 */
[----:B------:R-:W-:Y:S01]  /*11e30*/  VIADD R2, R0, 0x38 ;  /* 0x0000003800027836 */ /* 0x000fe20000000000 */
[----:B------:R-:W-:Y:S01]  /*11e40*/  ISETP.GE.OR P3, PT, R6, R237, !P3 ;  /* 0x000000ed0600720c */ /* 0x000fe20005f66670 */
[----:B------:R-:W-:Y:S03]  /*11e50*/  VIADD R0, R0, 0x39 ;  /* 0x0000003900007836 */ /* 0x000fe60000000000 */
[----:B------:R-:W-:Y:S02]  /*11e60*/  FSEL R104, R54, -INF , !P3 ;  /* 0xff80000036687808 */ /* 0x000fe40005800000 */
[----:B------:R-:W-:Y:S01]  /*11e70*/  ISETP.GE.AND P3, PT, R2, R234, PT ;  /* 0x000000ea0200720c */ /* 0x000fe20003f66270 */
[----:B------:R-:W-:Y:S01]  /*11e80*/  @!UPT UIADD3 URZ, URZ, URZ, URZ ;  /* 0x0000003f3f3ff290 */ /* 0x000fe2000fffe03f */
[----:B------:R-:W-:Y:S11]  /*11e90*/  @P0 BRA `(.L_x_235) ;  /* 0xffffffe400440947 */ /* 0x000ff6000383ffff */
.L_x_234:
[----:B------:R-:W-:Y:S01]  /*11ea0*/  FMNMX.FTZ R8, R182, R3, !PT ;  /* 0x00000003b6087209 */ /* 0x000fe20007810000 */
[----:B--2---:R-:W-:Y:S01]  /*11eb0*/  LDSM.16.MT88.4 R20, [R224+0x9000] ;  /* 0x00900000e014783b */ /* 0x004fe20000004200 */
[----:B------:R-:W-:Y:S01]  /*11ec0*/  FMNMX.FTZ R4, R183, R100, !PT ;  /* 0x00000064b7047209 */ /* 0x000fe20007810000 */
[----:B------:R-:W-:Y:S01]  /*11ed0*/  UISETP.GT.AND UP0, UPT, UR9, UR12, UPT ;  /* 0x0000000c0900728c */ /* 0x000fe2000bf04270 */
[----:B------:R-:W-:Y:S01]  /*11ee0*/  FMNMX.FTZ R8, R188, R8, !PT ;  /* 0x00000008bc087209 */ /* 0x000fe20007810000 */
[----:B------:R-:W-:Y:S01]  /*11ef0*/  UMOV UR17, UR9 ;  /* 0x0000000900117c82 */ /* 0x000fe20008000000 */
[----:B------:R-:W-:Y:S02]  /*11f00*/  FMNMX.FTZ R4, R187, R4, !PT ;  /* 0x00000004bb047209 */ /* 0x000fe40007810000 */
[----:B------:R-:W-:Y:S01]  /*11f10*/  FMNMX.FTZ R8, R101, R8, !PT ;  /* 0x0000000865087209 */ /* 0x000fe20007810000 */
[----:B------:R-:W-:Y:S01]  /*11f20*/  LDSM.16.MT88.4 R36, [R226+0x9000] ;  /* 0x00900000e224783b */ /* 0x000fe20000004200 */
[----:B------:R-:W-:Y:S02]  /*11f30*/  FMNMX.FTZ R4, R180, R4, !PT ;  /* 0x00000004b4047209 */ /* 0x000fe40007810000 */
[----:B------:R-:W-:Y:S02]  /*11f40*/  FMNMX.FTZ R8, R102, R8, !PT ;  /* 0x0000000866087209 */ /* 0x000fe40007810000 */
[----:B------:R-:W-:Y:S02]  /*11f50*/  FMNMX.FTZ R4, R181, R4, !PT ;  /* 0x00000004b5047209 */ /* 0x000fe40007810000 */
[----:B------:R-:W-:Y:S01]  /*11f60*/  FMNMX.FTZ R8, R194, R8, !PT ;  /* 0x00000008c2087209 */ /* 0x000fe20007810000 */
[----:B------:R-:W-:Y:S01]  /*11f70*/  LDSM.16.MT88.4 R52, [R224+0xa000] ;  /* 0x00a00000e034783b */ /* 0x000fe20000004200 */
[----:B------:R-:W-:Y:S02]  /*11f80*/  ISETP.GE.AND P1, PT, R13, R232, PT ;  /* 0x000000e80d00720c */ /* 0x000fe40003f26270 */
[----:B------:R-:W-:Y:S02]  /*11f90*/  FMNMX.FTZ R8, R196, R8, !PT ;  /* 0x00000008c4087209 */ /* 0x000fe40007810000 */
[----:B------:R-:W-:Y:S02]  /*11fa0*/  FMNMX.FTZ R4, R197, R4, !PT ;  /* 0x00000004c5047209 */ /* 0x000fe40007810000 */
[----:B------:R-:W-:Y:S02]  /*11fb0*/  FMNMX.FTZ R8, R195, R8, !PT ;  /* 0x00000008c3087209 */ /* 0x000fe40007810000 */
[----:B------:R-:W-:Y:S02]  /*11fc0*/  ISETP.GE.OR P1, PT, R13, R236, !P1 ;  /* 0x000000ec0d00720c */ /* 0x000fe40004f26670 */
[----:B------:R-:W-:Y:S02]  /*11fd0*/  FMNMX.FTZ R9, R198, R8, !PT ;  /* 0x00000008c6097209 */ /* 0x000fe40007810000 */
[----:B------:R-:W-:Y:S02]  /*11fe0*/  ISETP.GE.OR P3, PT, R2, R238, !P3 ;  /* 0x000000ee0200720c */ /* 0x000fe40005f66670 */
[----:B------:R-:W-:Y:S02]  /*11ff0*/  FMNMX.FTZ R9, R222, R9, !PT ;  /* 0x00000009de097209 */ /* 0x000fe40007810000 */
[----:B------:R-:W-:Y:S02]  /*12000*/  FMNMX.FTZ R4, R200, R4, !PT ;  /* 0x00000004c8047209 */ /* 0x000fe40007810000 */
[----:B------:R-:W-:Y:S02]  /*12010*/  FMNMX.FTZ R9, R221, R9, !PT ;  /* 0x00000009dd097209 */ /* 0x000fe40007810000 */
[----:B------:R-:W-:Y:S02]  /*12020*/  FSEL R213, R40, -INF , !P6 ;  /* 0xff80000028d57808 */ /* 0x000fe40007000000 */
[----:B------:R-:W-:Y:S02]  /*12030*/  FSEL R214, R41, -INF , !P1 ;  /* 0xff80000029d67808 */ /* 0x000fe40004800000 */
[----:B------:R-:W-:Y:S02]  /*12040*/  FSEL R248, R64, -INF , !P3 ;  /* 0xff80000040f87808 */ /* 0x000fe40005800000 */
[C---:B------:R-:W-:Y:S02]  /*12050*/  ISETP.GE.AND P6, PT, R7.reuse, R232, PT ;  /* 0x000000e80700720c */ /* 0x040fe40003fc6270 */
[----:B------:R-:W-:Y:S02]  /*12060*/  ISETP.GE.AND P1, PT, R7, R231, PT ;  /* 0x000000e70700720c */ /* 0x000fe40003f26270 */
[----:B------:R-:W-:Y:S02]  /*12070*/  FMNMX.FTZ R4, R199, R4, !PT ;  /* 0x00000004c7047209 */ /* 0x000fe40007810000 */
[----:B------:R-:W-:Y:S02]  /*12080*/  ISETP.GE.AND P3, PT, R2, R233, PT ;  /* 0x000000e90200720c */ /* 0x000fe40003f66270 */
[----:B------:R-:W-:Y:S02]  /*12090*/  FMNMX.FTZ R8, R184, R106, !PT ;  /* 0x0000006ab8087209 */ /* 0x000fe40007810000 */
[----:B------:R-:W-:Y:S02]  /*120a0*/  FMNMX.FTZ R9, R239, R9, !PT ;  /* 0x00000009ef097209 */ /* 0x000fe40007810000 */
[C---:B------:R-:W-:Y:S02]  /*120b0*/  ISETP.GE.OR P1, PT, R7.reuse, R235, !P1 ;  /* 0x000000eb0700720c */ /* 0x040fe40004f26670 */
[----:B------:R-:W-:Y:S02]  /*120c0*/  ISETP.GE.OR P6, PT, R7, R236, !P6 ;  /* 0x000000ec0700720c */ /* 0x000fe400077c6670 */
[----:B------:R-:W-:Y:S02]  /*120d0*/  FMNMX.FTZ R4, R201, R4, !PT ;  /* 0x00000004c9047209 */ /* 0x000fe40007810000 */
[----:B------:R-:W-:Y:S02]  /*120e0*/  ISETP.GE.OR P3, PT, R2, R237, !P3 ;  /* 0x000000ed0200720c */ /* 0x000fe40005f66670 */
[----:B------:R-:W-:Y:S02]  /*120f0*/  FMNMX.FTZ R7, R192, R8, !PT ;  /* 0x00000008c0077209 */ /* 0x000fe40007810000 */
[----:B------:R-:W-:Y:S02]  /*12100*/  FMNMX.FTZ R8, R241, R9, !PT ;  /* 0x00000009f1087209 */ /* 0x000fe40007810000 */
[----:B------:R-:W-:Y:S02]  /*12110*/  FMNMX.FTZ R4, R223, R4, !PT ;  /* 0x00000004df047209 */ /* 0x000fe40007810000 */
[----:B------:R-:W-:Y:S02]  /*12120*/  FSEL R250, R66, -INF , !P3 ;  /* 0xff80000042fa7808 */ /* 0x000fe40005800000 */
[----:B------:R-:W-:Y:S02]  /*12130*/  ISETP.GE.AND P2, PT, R0, R234, PT ;  /* 0x000000ea0000720c */ /* 0x000fe40003f46270 */
[----:B------:R-:W-:Y:S02]  /*12140*/  MOV R64, R105 ;  /* 0x0000006900407202 */ /* 0x000fe40000000f00 */
[----:B------:R-:W-:Y:S02]  /*12150*/  FMNMX.FTZ R8, R252, R8, !PT ;  /* 0x00000008fc087209 */ /* 0x000fe40007810000 */
[----:B------:R-:W-:Y:S02]  /*12160*/  ISETP.GE.AND P3, PT, R12, R232, PT ;  /* 0x000000e80c00720c */ /* 0x000fe40003f66270 */
[----:B------:R-:W-:Y:S02]  /*12170*/  FMNMX.FTZ R4, R240, R4, !PT ;  /* 0x00000004f0047209 */ /* 0x000fe40007810000 */
[----:B------:R-:W-:Y:S02]  /*12180*/  ISETP.GE.OR P2, PT, R0, R238, !P2 ;  /* 0x000000ee0000720c */ /* 0x000fe40005746670 */
[----:B------:R-:W-:Y:S02]  /*12190*/  FMNMX.FTZ R8, R64, R8, !PT ;  /* 0x0000000840087209 */ /* 0x000fe40007810000 */
[----:B------:R-:W-:Y:S02]  /*121a0*/  ISETP.GE.OR P3, PT, R12, R236, !P3 ;  /* 0x000000ec0c00720c */ /* 0x000fe40005f66670 */
[----:B------:R-:W-:Y:S02]  /*121b0*/  FMNMX.FTZ R7, R185, R7, !PT ;  /* 0x00000007b9077209 */ /* 0x000fe40007810000 */
[----:B------:R-:W-:Y:S02]  /*121c0*/  FMNMX.FTZ R4, R242, R4, !PT ;  /* 0x00000004f2047209 */ /* 0x000fe40007810000 */
[----:B------:R-:W-:Y:S02]  /*121d0*/  FSEL R249, R65, -INF , !P2 ;  /* 0xff80000041f97808 */ /* 0x000fe40005000000 */
[----:B------:R-:W-:Y:S02]  /*121e0*/  FSEL R210, R44, -INF , !P3 ;  /* 0xff8000002cd27808 */ /* 0x000fe40005800000 */
[----:B------:R-:W-:Y:S02]  /*121f0*/  FMNMX.FTZ R8, R248, R8, !PT ;  /* 0x00000008f8087209 */ /* 0x000fe40007810000 */
[----:B------:R-:W-:Y:S02]  /*12200*/  FSEL R216, R42, -INF , !P5 ;  /* 0xff8000002ad87808 */ /* 0x000fe40006800000 */
[C---:B------:R-:W-:Y:S02]  /*12210*/  ISETP.GE.AND P5, PT, R6.reuse, R232, PT ;  /* 0x000000e80600720c */ /* 0x040fe40003fa6270 */
[----:B------:R-:W-:Y:S02]  /*12220*/  ISETP.GE.AND P3, PT, R6, R231, PT ;  /* 0x000000e70600720c */ /* 0x000fe40003f66270 */
[----:B------:R-:W-:Y:S02]  /*12230*/  FMNMX.FTZ R7, R186, R7, !PT ;  /* 0x00000007ba077209 */ /* 0x000fe40007810000 */
[----:B------:R-:W-:Y:S02]  /*12240*/  MOV R65, R104 ;  /* 0x0000006800417202 */ /* 0x000fe40000000f00 */
[----:B------:R-:W-:Y:S02]  /*12250*/  FMNMX.FTZ R4, R243, R4, !PT ;  /* 0x00000004f3047209 */ /* 0x000fe40007810000 */
[----:B------:R-:W-:Y:S02]  /*12260*/  FMNMX.FTZ R9, R249, R8, !PT ;  /* 0x00000008f9097209 */ /* 0x000fe40007810000 */
[C---:B------:R-:W-:Y:S02]  /*12270*/  ISETP.GE.OR P5, PT, R6.reuse, R236, !P5 ;  /* 0x000000ec0600720c */ /* 0x040fe40006fa6670 */
[----:B------:R-:W-:Y:S01]  /*12280*/  ISETP.GE.OR P3, PT, R6, R235, !P3 ;  /* 0x000000eb0600720c */ /* 0x000fe20005f66670 */
[----:B------:R-:W1:Y:S01]  /*12290*/  SHFL.BFLY PT, R105, R9, 0x2, 0x1f ;  /* 0x0c401f0009697f89 */ /* 0x000e6200000e0000 */
[----:B------:R-:W-:Y:S02]  /*122a0*/  FMNMX.FTZ R7, R202, R7, !PT ;  /* 0x00000007ca077209 */ /* 0x000fe40007810000 */
[----:B------:R-:W-:Y:S02]  /*122b0*/  ISETP.GE.AND P2, PT, R0, R233, PT ;  /* 0x000000e90000720c */ /* 0x000fe40003f46270 */
[----:B------:R-:W-:Y:S02]  /*122c0*/  MOV R66, R103 ;  /* 0x0000006700427202 */ /* 0x000fe40000000f00 */
[----:B------:R-:W-:Y:S02]  /*122d0*/  FMNMX.FTZ R6, R65, R4, !PT ;  /* 0x0000000441067209 */ /* 0x000fe40007810000 */
[----:B------:R-:W-:Y:S02]  /*122e0*/  FMNMX.FTZ R7, R204, R7, !PT ;  /* 0x00000007cc077209 */ /* 0x000fe40007810000 */
[----:B------:R-:W-:Y:S02]  /*122f0*/  ISETP.GE.OR P2, PT, R0, R237, !P2 ;  /* 0x000000ed0000720c */ /* 0x000fe40005746670 */
[----:B------:R-:W-:Y:S02]  /*12300*/  FMNMX.FTZ R8, R66, R6, !PT ;  /* 0x0000000642087209 */ /* 0x000fe40007810000 */
[----:B------:R-:W-:Y:S02]  /*12310*/  FMNMX.FTZ R6, R203, R7, !PT ;  /* 0x00000007cb067209 */ /* 0x000fe40007810000 */
[----:B------:R-:W-:Y:S02]  /*12320*/  FSEL R251, R67, -INF , !P2 ;  /* 0xff80000043fb7808 */ /* 0x000fe40005000000 */
[----:B------:R-:W-:Y:S02]  /*12330*/  FMNMX.FTZ R7, R250, R8, !PT ;  /* 0x00000008fa077209 */ /* 0x000fe40007810000 */
[----:B------:R-:W-:Y:S02]  /*12340*/  FMNMX.FTZ R4, R189, R107, !PT ;  /* 0x0000006bbd047209 */ /* 0x000fe40007810000 */
[----:B------:R-:W-:Y:S02]  /*12350*/  FMNMX.FTZ R7, R251, R7, !PT ;  /* 0x00000007fb077209 */ /* 0x000fe40007810000 */
[----:B------:R-:W-:Y:S02]  /*12360*/  FMNMX.FTZ R4, R193, R4, !PT ;  /* 0x00000004c1047209 */ /* 0x000fe40007810000 */
[----:B------:R-:W-:Y:S01]  /*12370*/  FMNMX.FTZ R6, R205, R6, !PT ;  /* 0x00000006cd067209 */ /* 0x000fe20007810000 */
[----:B------:R-:W2:Y:S01]  /*12380*/  SHFL.BFLY PT, R104, R7, 0x2, 0x1f ;  /* 0x0c401f0007687f89 */ /* 0x000ea200000e0000 */
[----:B------:R-:W-:Y:S02]  /*12390*/  FMNMX.FTZ R4, R190, R4, !PT ;  /* 0x00000004be047209 */ /* 0x000fe40007810000 */
[----:B------:R-:W-:Y:S02]  /*123a0*/  FMNMX.FTZ R6, R213, R6, !PT ;  /* 0x00000006d5067209 */ /* 0x000fe40007810000 */
[----:B------:R-:W-:Y:S02]  /*123b0*/  FMNMX.FTZ R4, R191, R4, !PT ;  /* 0x00000004bf047209 */ /* 0x000fe40007810000 */
[----:B------:R-:W-:Y:S02]  /*123c0*/  FMNMX.FTZ R103, R214, R6, !PT ;  /* 0x00000006d6677209 */ /* 0x000fe40007810000 */
[----:B------:R-:W-:Y:S02]  /*123d0*/  FMNMX.FTZ R4, R212, R4, !PT ;  /* 0x00000004d4047209 */ /* 0x000fe40007810000 */
[----:B------:R-:W-:Y:S02]  /*123e0*/  ISETP.GE.AND P0, PT, R13, R231, PT ;  /* 0x000000e70d00720c */ /* 0x000fe40003f06270 */
[----:B------:R-:W-:Y:S02]  /*123f0*/  FMNMX.FTZ R4, R215, R4, !PT ;  /* 0x00000004d7047209 */ /* 0x000fe40007810000 */
[----:B------:R-:W-:Y:S02]  /*12400*/  ISETP.GE.OR P0, PT, R13, R235, !P0 ;  /* 0x000000eb0d00720c */ /* 0x000fe40004706670 */
[----:B------:R-:W-:Y:S02]  /*12410*/  FMNMX.FTZ R4, R211, R4, !PT ;  /* 0x00000004d3047209 */ /* 0x000fe40007810000 */
[----:B------:R-:W-:Y:S02]  /*12420*/  FSEL R207, R43, -INF , !P0 ;  /* 0xff8000002bcf7808 */ /* 0x000fe40004000000 */
[----:B------:R-:W-:Y:S02]  /*12430*/  FMNMX.FTZ R4, R220, R4, !PT ;  /* 0x00000004dc047209 */ /* 0x000fe40007810000 */
[----:B------:R-:W-:Y:S02]  /*12440*/  FSEL R219, R58, -INF , !P3 ;  /* 0xff8000003adb7808 */ /* 0x000fe40005800000 */
[----:B-1----:R-:W-:Y:S02]  /*12450*/  FMNMX.FTZ R105, R9, R105, !PT ;  /* 0x0000006909697209 */ /* 0x002fe40007810000 */
[----:B------:R-:W-:Y:S02]  /*12460*/  FMNMX.FTZ R4, R216, R4, !PT ;  /* 0x00000004d8047209 */ /* 0x000fe40007810000 */
[----:B--2---:R-:W-:Y:S01]  /*12470*/  FMNMX.FTZ R104, R7, R104, !PT ;  /* 0x0000006807687209 */ /* 0x004fe20007810000 */
[----:B------:R-:W1:Y:S01]  /*12480*/  SHFL.BFLY PT, R6, R105, 0x1, 0x1f ;  /* 0x0c201f0069067f89 */ /* 0x000e6200000e0000 */
[----:B------:R-:W-:Y:S02]  /*12490*/  FMNMX.FTZ R7, R207, R4, !PT ;  /* 0x00000004cf077209 */ /* 0x000fe40007810000 */
[----:B------:R-:W-:Y:S05]  /*124a0*/  FSEL R209, R45, -INF , !P6 ;  /* 0xff8000002dd17808 */ /* 0x000fea0007000000 */
[----:B------:R-:W2:Y:S01]  /*124b0*/  SHFL.BFLY PT, R4, R104, 0x1, 0x1f ;  /* 0x0c201f0068047f89 */ /* 0x000ea200000e0000 */
[C---:B------:R-:W-:Y:S02]  /*124c0*/  ISETP.GE.AND P2, PT, R12.reuse, R231, PT ;  /* 0x000000e70c00720c */ /* 0x040fe40003f46270 */
[C---:B------:R-:W-:Y:S02]  /*124d0*/  ISETP.GE.AND P6, PT, R5.reuse, R232, PT ;  /* 0x000000e80500720c */ /* 0x040fe40003fc6270 */
[----:B------:R-:W-:Y:S02]  /*124e0*/  ISETP.GE.OR P2, PT, R12, R235, !P2 ;  /* 0x000000eb0c00720c */ /* 0x000fe40005746670 */
[----:B------:R-:W-:Y:S02]  /*124f0*/  ISETP.GE.OR P6, PT, R5, R236, !P6 ;  /* 0x000000ec0500720c */ /* 0x000fe400077c6670 */
[----:B------:R-:W-:Y:S02]  /*12500*/  FSEL R206, R46, -INF , !P2 ;  /* 0xff8000002ece7808 */ /* 0x000fe40005000000 */
[----:B------:R-:W-:Y:S02]  /*12510*/  FSEL R244, R57, -INF , !P6 ;  /* 0xff80000039f47808 */ /* 0x000fe40007000000 */
[----:B------:R-:W-:Y:S02]  /*12520*/  ISETP.GE.AND P6, PT, R2, R232, PT ;  /* 0x000000e80200720c */ /* 0x000fe40003fc6270 */
[----:B------:R-:W-:Y:S02]  /*12530*/  FSEL R217, R56, -INF , !P5 ;  /* 0xff80000038d97808 */ /* 0x000fe40006800000 */
[----:B------:R-:W-:Y:S02]  /*12540*/  ISETP.GE.AND P5, PT, R5, R231, PT ;  /* 0x000000e70500720c */ /* 0x000fe40003fa6270 */
[----:B------:R-:W-:Y:S02]  /*12550*/  FSEL R208, R47, -INF , !P1 ;  /* 0xff8000002fd07808 */ /* 0x000fe40004800000 */
[----:B-1----:R-:W-:Y:S02]  /*12560*/  FMNMX.FTZ R105, R105, R6, !PT ;  /* 0x0000000669697209 */ /* 0x002fe40007810000 */
[----:B------:R-:W-:Y:S02]  /*12570*/  FMNMX.FTZ R7, R206, R7, !PT ;  /* 0x00000007ce077209 */ /* 0x000fe40007810000 */
[C---:B------:R-:W-:Y:S01]  /*12580*/  FSETP.NEU.FTZ.AND P3, PT, R105.reuse, -INF , PT ;  /* 0xff8000006900780b */ /* 0x040fe20003f7d000 */
[----:B------:R-:W-:Y:S01]  /*12590*/  FMUL.FTZ R109, R105, UR4 ;  /* 0x00000004696d7c20 */ /* 0x000fe20008410000 */
[----:B--2---:R-:W-:Y:S02]  /*125a0*/  FMNMX.FTZ R104, R104, R4, !PT ;  /* 0x0000000468687209 */ /* 0x004fe40007810000 */
[----:B------:R-:W-:Y:S02]  /*125b0*/  ISETP.GE.OR P6, PT, R2, R236, !P6 ;  /* 0x000000ec0200720c */ /* 0x000fe400077c6670 */
[----:B------:R-:W-:Y:S01]  /*125c0*/  FSEL R109, R109, RZ, P3 ;  /* 0x000000ff6d6d7208 */ /* 0x000fe20001800000 */
[----:B------:R-:W-:Y:S01]  /*125d0*/  FMUL.FTZ R110, R104, UR4 ;  /* 0x00000004686e7c20 */ /* 0x000fe20008410000 */
[----:B------:R-:W-:Y:S02]  /*125e0*/  ISETP.GE.AND P0, PT, R2, R231, PT ;  /* 0x000000e70200720c */ /* 0x000fe40003f06270 */
[----:B------:R-:W-:Y:S01]  /*125f0*/  FMNMX.FTZ R103, R210, R103, !PT ;  /* 0x00000067d2677209 */ /* 0x000fe20007810000 */
[--C-:B------:R-:W-:Y:S01]  /*12600*/  FFMA.FTZ R4, R182, UR4, -R109.reuse ;  /* 0x00000004b6047c23 */ /* 0x100fe2000801086d */
[----:B------:R-:W-:Y:S02]  /*12610*/  ISETP.GE.OR P5, PT, R5, R235, !P5 ;  /* 0x000000eb0500720c */ /* 0x000fe40006fa6670 */
[----:B------:R-:W-:Y:S01]  /*12620*/  FMNMX.FTZ R7, R208, R7, !PT ;  /* 0x00000007d0077209 */ /* 0x000fe20007810000 */
[----:B------:R1:W-:Y:S01]  /*12630*/  MUFU.EX2 R17, R4 ;  /* 0x0000000400117308 */ /* 0x0003e20000000800 */
[----:B------:R-:W-:Y:S02]  /*12640*/  FSEL R218, R60, -INF , !P6 ;  /* 0xff8000003cda7808 */ /* 0x000fe40007000000 */
[C---:B------:R-:W-:Y:S02]  /*12650*/  ISETP.GE.AND P6, PT, R0.reuse, R232, PT ;  /* 0x000000e80000720c */ /* 0x040fe40003fc6270 */
[----:B------:R-:W-:Y:S02]  /*12660*/  ISETP.GE.AND P1, PT, R0, R231, PT ;  /* 0x000000e70000720c */ /* 0x000fe40003f26270 */
[----:B------:R-:W-:Y:S02]  /*12670*/  FMNMX.FTZ R103, R209, R103, !PT ;  /* 0x00000067d1677209 */ /* 0x000fe40007810000 */
[----:B------:R-:W-:Y:S02]  /*12680*/  ISETP.GE.OR P0, PT, R2, R235, !P0 ;  /* 0x000000eb0200720c */ /* 0x000fe40004706670 */
[----:B------:R-:W-:Y:S02]  /*12690*/  FSEL R245, R59, -INF , !P5 ;  /* 0xff8000003bf57808 */ /* 0x000fe40006800000 */
[----:B------:R-:W-:Y:S02]  /*126a0*/  FMNMX.FTZ R2, R219, R7, !PT ;  /* 0x00000007db027209 */ /* 0x000fe40007810000 */
[----:B------:R-:W-:Y:S01]  /*126b0*/  FMNMX.FTZ R103, R217, R103, !PT ;  /* 0x00000067d9677209 */ /* 0x000fe20007810000 */
[--C-:B-1----:R-:W-:Y:S01]  /*126c0*/  FFMA.FTZ R4, R188, UR4, -R109.reuse ;  /* 0x00000004bc047c23 */ /* 0x102fe2000801086d */
[C---:B------:R-:W-:Y:S02]  /*126d0*/  ISETP.GE.OR P6, PT, R0.reuse, R236, !P6 ;  /* 0x000000ec0000720c */ /* 0x040fe400077c6670 */
[----:B------:R-:W-:Y:S01]  /*126e0*/  ISETP.GE.OR P1, PT, R0, R235, !P1 ;  /* 0x000000eb0000720c */ /* 0x000fe20004f26670 */
[----:B------:R1:W-:Y:S01]  /*126f0*/  MUFU.EX2 R15, R4 ;  /* 0x00000004000f7308 */ /* 0x0003e20000000800 */
[----:B------:R-:W-:Y:S02]  /*12700*/  FMNMX.FTZ R0, R245, R2, !PT ;  /* 0x00000002f5007209 */ /* 0x000fe40007810000 */
[----:B------:R-:W-:Y:S02]  /*12710*/  FSEL R247, R62, -INF , !P0 ;  /* 0xff8000003ef77808 */ /* 0x000fe40004000000 */
[----:B------:R-:W-:Y:S02]  /*12720*/  FMNMX.FTZ R103, R244, R103, !PT ;  /* 0x00000067f4677209 */ /* 0x000fe40007810000 */
[----:B------:R-:W-:Y:S02]  /*12730*/  FSEL R108, R63, -INF , !P1 ;  /* 0xff8000003f6c7808 */ /* 0x000fe40004800000 */
[----:B------:R-:W-:Y:S02]  /*12740*/  FSETP.NEU.FTZ.AND P2, PT, R104, -INF , PT ;  /* 0xff8000006800780b */ /* 0x000fe40003f5d000 */
[----:B------:R-:W-:Y:S02]  /*12750*/  FMNMX.FTZ R0, R247, R0, !PT ;  /* 0x00000000f7007209 */ /* 0x000fe40007810000 */
[----:B------:R-:W-:Y:S02]  /*12760*/  FSEL R246, R61, -INF , !P6 ;  /* 0xff8000003df67808 */ /* 0x000fe40007000000 */
[----:B------:R-:W-:Y:S02]  /*12770*/  FMNMX.FTZ R103, R218, R103, !PT ;  /* 0x00000067da677209 */ /* 0x000fe40007810000 */
[----:B------:R-:W-:Y:S02]  /*12780*/  FSEL R110, R110, RZ, P2 ;  /* 0x000000ff6e6e7208 */ /* 0x000fe40001000000 */
[----:B------:R-:W-:Y:S02]  /*12790*/  FMNMX.FTZ R0, R108, R0, !PT ;  /* 0x000000006c007209 */ /* 0x000fe40007810000 */
[----:B------:R-:W-:Y:S01]  /*127a0*/  FMNMX.FTZ R103, R246, R103, !PT ;  /* 0x00000067f6677209 */ /* 0x000fe20007810000 */
[--C-:B-1----:R-:W-:Y:S01]  /*127b0*/  FFMA.FTZ R4, R183, UR4, -R110.reuse ;  /* 0x00000004b7047c23 */ /* 0x102fe2000801086e */
[--C-:B------:R-:W-:Y:S01]  /*127c0*/  FFMA.FTZ R60, R201, UR4, -R110.reuse ;  /* 0x00000004c93c7c23 */ /* 0x100fe2000801086e */
[----:B------:R-:W1:Y:S02]  /*127d0*/  SHFL.BFLY PT, R2, R0, 0x2, 0x1f ;  /* 0x0c401f0000027f89 */ /* 0x000e6400000e0000 */
[----:B------:R2:W-:Y:S06]  /*127e0*/  MUFU.EX2 R188, R4 ;  /* 0x0000000400bc7308 */ /* 0x0005ec0000000800 */
[----:B------:R-:W3:Y:S01]  /*127f0*/  SHFL.BFLY PT, R5, R103, 0x2, 0x1f ;  /* 0x0c401f0067057f89 */ /* 0x000ee200000e0000 */
[--C-:B--2---:R-:W-:Y:S04]  /*12800*/  FFMA.FTZ R4, R187, UR4, -R110.reuse ;  /* 0x00000004bb047c23 */ /* 0x104fe8000801086e */
[----:B------:R2:W-:Y:S01]  /*12810*/  MUFU.EX2 R10, R4 ;  /* 0x00000004000a7308 */ /* 0x0005e20000000800 */
[----:B-1----:R-:W-:Y:S01]  /*12820*/  FMNMX.FTZ R0, R0, R2, !PT ;  /* 0x0000000200007209 */ /* 0x002fe20007810000 */
[--C-:B------:R-:W-:Y:S01]  /*12830*/  FFMA.FTZ R2, R101, UR4, -R109.reuse ;  /* 0x0000000465027c23 */ /* 0x100fe2000801086d */
[----:B---3--:R-:W-:Y:S07]  /*12840*/  FMNMX.FTZ R103, R103, R5, !PT ;  /* 0x0000000567677209 */ /* 0x008fee0007810000 */
[----:B------:R1:W-:Y:S01]  /*12850*/  MUFU.EX2 R67, R2 ;  /* 0x0000000200437308 */ /* 0x0003e20000000800 */
[----:B------:R-:W3:Y:S01]  /*12860*/  SHFL.BFLY PT, R5, R103, 0x1, 0x1f ;  /* 0x0c201f0067057f89 */ /* 0x000ee200000e0000 */
[----:B--2---:R-:W-:Y:S08]  /*12870*/  FFMA.FTZ R4, R102, UR4, -R109 ;  /* 0x0000000466047c23 */ /* 0x004ff0000801086d */
[----:B------:R2:W4:Y:S01]  /*12880*/  MUFU.EX2 R13, R4 ;  /* 0x00000004000d7308 */ /* 0x0005220000000800 */
[----:B-1----:R-:W1:Y:S01]  /*12890*/  SHFL.BFLY PT, R2, R0, 0x1, 0x1f ;  /* 0x0c201f0000027f89 */ /* 0x002e6200000e0000 */
[----:B---3--:R-:W-:Y:S04]  /*128a0*/  FMNMX.FTZ R103, R103, R5, !PT ;  /* 0x0000000567677209 */ /* 0x008fe80007810000 */
[C---:B------:R-:W-:Y:S01]  /*128b0*/  FSETP.NEU.FTZ.AND P1, PT, R103.reuse, -INF , PT ;  /* 0xff8000006700780b */ /* 0x040fe20003f3d000 */
[----:B------:R-:W-:Y:S01]  /*128c0*/  FMUL.FTZ R111, R103, UR4 ;  /* 0x00000004676f7c20 */ /* 0x000fe20008410000 */
[--C-:B--2---:R-:W-:Y:S01]  /*128d0*/  FFMA.FTZ R4, R180, UR4, -R110.reuse ;  /* 0x00000004b4047c23 */ /* 0x104fe2000801086e */
[----:B----4-:R-:W-:Y:S03]  /*128e0*/  F2FP.BF16.F32.PACK_AB R178, R13, R67 ;  /* 0x000000430db2723e */ /* 0x010fe600000010ff */
[----:B------:R-:W-:Y:S01]  /*128f0*/  FSEL R111, R111, RZ, P1 ;  /* 0x000000ff6f6f7208 */ /* 0x000fe20000800000 */
[----:B------:R2:W-:Y:S01]  /*12900*/  MUFU.EX2 R187, R4 ;  /* 0x0000000400bb7308 */ /* 0x0005e20000000800 */
[----:B-1----:R-:W-:Y:S03]  /*12910*/  FMNMX.FTZ R102, R0, R2, !PT ;  /* 0x0000000200667209 */ /* 0x002fe60007810000 */
[--C-:B------:R-:W-:Y:S01]  /*12920*/  FFMA.FTZ R0, R192, UR4, -R111.reuse ;  /* 0x00000004c0007c23 */ /* 0x100fe2000801086f */
[--C-:B------:R-:W-:Y:S01]  /*12930*/  FFMA.FTZ R2, R186, UR4, -R111.reuse ;  /* 0x00000004ba027c23 */ /* 0x100fe2000801086f */
[----:B------:R-:W-:Y:S04]  /*12940*/  FSETP.NEU.FTZ.AND P0, PT, R102, -INF , PT ;  /* 0xff8000006600780b */ /* 0x000fe80003f1d000 */
[----:B------:R1:W-:Y:S01]  /*12950*/  MUFU.EX2 R16, R0 ;  /* 0x0000000000107308 */ /* 0x0003e20000000800 */
[----:B--2---:R-:W-:Y:S09]  /*12960*/  FFMA.FTZ R4, R181, UR4, -R110 ;  /* 0x00000004b5047c23 */ /* 0x004ff2000801086e */
[----:B------:R-:W-:Y:S10]  /*12970*/  MUFU.EX2 R2, R2 ;  /* 0x0000000200027308 */ /* 0x000ff40000000800 */
[----:B------:R2:W-:Y:S01]  /*12980*/  MUFU.EX2 R11, R4 ;  /* 0x00000004000b7308 */ /* 0x0005e20000000800 */
[--C-:B-1----:R-:W-:Y:S01]  /*12990*/  FFMA.FTZ R0, R185, UR4, -R111.reuse ;  /* 0x00000004b9007c23 */ /* 0x102fe2000801086f */
[----:B------:R-:W-:Y:S08]  /*129a0*/  MOV R185, R17 ;  /* 0x0000001100b97202 */ /* 0x000ff00000000f00 */
[----:B------:R-:W1:Y:S01]  /*129b0*/  MUFU.EX2 R0, R0 ;  /* 0x0000000000007308 */ /* 0x000e620000000800 */
[----:B--2---:R-:W-:Y:S01]  /*129c0*/  FFMA.FTZ R4, R184, UR4, -R111 ;  /* 0x00000004b8047c23 */ /* 0x004fe2000801086f */
[----:B------:R-:W-:Y:S08]  /*129d0*/  FMUL.FTZ R184, R102, UR4 ;  /* 0x0000000466b87c20 */ /* 0x000ff00008410000 */
[----:B------:R-:W2:Y:S01]  /*129e0*/  MUFU.EX2 R14, R4 ;  /* 0x00000004000e7308 */ /* 0x000ea20000000800 */
[----:B------:R-:W-:Y:S02]  /*129f0*/  FSEL R184, R184, RZ, P0 ;  /* 0x000000ffb8b87208 */ /* 0x000fe40000000000 */
[----:B-1----:R-:W-:Y:S03]  /*12a00*/  MOV R186, R0 ;  /* 0x0000000000ba7202 */ /* 0x002fe60000000f00 */
[--C-:B------:R-:W-:Y:S04]  /*12a10*/  FFMA.FTZ R0, R189, UR4, -R184.reuse ;  /* 0x00000004bd007c23 */ /* 0x100fe800080108b8 */
[----:B------:R1:W-:Y:S02]  /*12a20*/  MUFU.EX2 R63, R0 ;  /* 0x00000000003f7308 */ /* 0x0003e40000000800 */
[--C-:B-1----:R-:W-:Y:S01]  /*12a30*/  FFMA.FTZ R0, R193, UR4, -R184.reuse ;  /* 0x00000004c1007c23 */ /* 0x102fe200080108b8 */
[----:B------:R-:W-:Y:S07]  /*12a40*/  MOV R193, R16 ;  /* 0x0000001000c17202 */ /* 0x000fee0000000f00 */
[----:B------:R1:W3:Y:S01]  /*12a50*/  MUFU.EX2 R192, R0 ;  /* 0x0000000000c07308 */ /* 0x0002e20000000800 */
[----:B--2---:R-:W-:Y:S01]  /*12a60*/  F2FP.BF16.F32.PACK_AB R180, R193, R14 ;  /* 0x0000000ec1b4723e */ /* 0x004fe200000010ff */
[--C-:B-1----:R-:W-:Y:S01]  /*12a70*/  FFMA.FTZ R0, R190, UR4, -R184.reuse ;  /* 0x00000004be007c23 */ /* 0x102fe200080108b8 */
[----:B------:R-:W-:Y:S01]  /*12a80*/  MOV R190, R2 ;  /* 0x0000000200be7202 */ /* 0x000fe20000000f00 */
[----:B------:R-:W-:Y:S01]  /*12a90*/  FFMA.FTZ R2, R191, UR4, -R184 ;  /* 0x00000004bf027c23 */ /* 0x000fe200080108b8 */
[----:B------:R-:W-:Y:S05]  /*12aa0*/  IMAD.MOV.U32 R191, RZ, RZ, R15 ;  /* 0x000000ffffbf7224 */ /* 0x000fea00078e000f */
[----:B------:R1:W-:Y:S01]  /*12ab0*/  MUFU.EX2 R189, R0 ;  /* 0x0000000000bd7308 */ /* 0x0003e20000000800 */
[----:B------:R-:W-:Y:S02]  /*12ac0*/  F2FP.BF16.F32.PACK_AB R182, R190, R186 ;  /* 0x000000babeb6723e */ /* 0x000fe400000010ff */
[----:B---3--:R-:W-:Y:S02]  /*12ad0*/  F2FP.BF16.F32.PACK_AB R181, R192, R63 ;  /* 0x0000003fc0b5723e */ /* 0x008fe400000010ff */
[----:B------:R-:W-:Y:S05]  /*12ae0*/  F2FP.BF16.F32.PACK_AB R176, R191, R185 ;  /* 0x000000b9bfb0723e */ /* 0x000fea00000010ff */
[----:B------:R2:W3:Y:S01]  /*12af0*/  MUFU.EX2 R62, R2 ;  /* 0x00000002003e7308 */ /* 0x0004e20000000800 */
[----:B-1----:R-:W-:Y:S05]  /*12b00*/  FSEL R0, R105, RZ, P3 ;  /* 0x000000ff69007208 */ /* 0x002fea0001800000 */
[----:B------:R-:W-:Y:S01]  /*12b10*/  FADD.FTZ R0, -R0, R3 ;  /* 0x0000000300007221 */ /* 0x000fe20000010100 */
[----:B--2---:R-:W-:Y:S03]  /*12b20*/  FSEL R2, R104, RZ, P2 ;  /* 0x000000ff68027208 */ /* 0x004fe60001000000 */
[----:B------:R-:W-:Y:S01]  /*12b30*/  FMUL.FTZ R3, R0, UR4 ;  /* 0x0000000400037c20 */ /* 0x000fe20008410000 */
[----:B------:R-:W-:Y:S02]  /*12b40*/  FSEL R0, R103, RZ, P1 ;  /* 0x000000ff67007208 */ /* 0x000fe40000800000 */
[----:B---3--:R-:W-:Y:S01]  /*12b50*/  F2FP.BF16.F32.PACK_AB R183, R62, R189 ;  /* 0x000000bd3eb7723e */ /* 0x008fe200000010ff */
[----:B------:R-:W-:Y:S01]  /*12b60*/  FADD.FTZ R2, -R2, R100 ;  /* 0x0000006402027221 */ /* 0x000fe20000010100 */
[----:B------:R1:W2:Y:S03]  /*12b70*/  MUFU.EX2 R101, R3 ;  /* 0x0000000300657308 */ /* 0x0002a60000000800 */
[----:B------:R-:W-:Y:S07]  /*12b80*/  FMUL.FTZ R2, R2, UR4 ;  /* 0x0000000402027c20 */ /* 0x000fee0008410000 */
[----:B------:R3:W4:Y:S01]  /*12b90*/  MUFU.EX2 R100, R2 ;  /* 0x0000000200647308 */ /* 0x0007220000000800 */
[----:B-1----:R-:W-:Y:S01]  /*12ba0*/  FADD.FTZ R3, -R0, R106 ;  /* 0x0000006a00037221 */ /* 0x002fe20000010100 */
[----:B------:R-:W-:Y:S01]  /*12bb0*/  FSEL R0, R102, RZ, P0 ;  /* 0x000000ff66007208 */ /* 0x000fe20000000000 */
[C---:B--2---:R-:W-:Y:S01]  /*12bc0*/  FMUL.FTZ R4, R101.reuse, R116 ;  /* 0x0000007465047220 */ /* 0x044fe20000410000 */
[----:B------:R-:W-:Y:S01]  /*12bd0*/  MOV R106, R11 ;  /* 0x0000000b006a7202 */ /* 0x000fe20000000f00 */
[C---:B------:R-:W-:Y:S01]  /*12be0*/  FMUL.FTZ R5, R101.reuse, R117 ;  /* 0x0000007565057220 */ /* 0x040fe20000410000 */
[----:B------:R-:W-:Y:S01]  /*12bf0*/  FMUL.FTZ R16, R101, R124 ;  /* 0x0000007c65107220 */ /* 0x000fe20000410000 */
[----:B------:R-:W-:Y:S01]  /*12c00*/  FADD.FTZ R0, -R0, R107 ;  /* 0x0000006b00007221 */ /* 0x000fe20000010100 */
[----:B------:R-:W-:Y:S01]  /*12c10*/  MOV R107, R10 ;  /* 0x0000000a006b7202 */ /* 0x000fe20000000f00 */
[----:B---3--:R-:W-:Y:S01]  /*12c20*/  FMUL.FTZ R2, R3, UR4 ;  /* 0x0000000403027c20 */ /* 0x008fe20008410000 */
[--C-:B------:R-:W-:Y:S01]  /*12c30*/  FFMA.FTZ R3, R194, UR4, -R109.reuse ;  /* 0x00000004c2037c23 */ /* 0x100fe2000801086d */
[----:B------:R-:W-:Y:S01]  /*12c40*/  FMUL.FTZ R0, R0, UR4 ;  /* 0x0000000400007c20 */ /* 0x000fe20008410000 */
[C---:B----4-:R-:W-:Y:S01]  /*12c50*/  FMUL.FTZ R6, R100.reuse, R118 ;  /* 0x0000007664067220 */ /* 0x050fe20000410000 */
[----:B------:R-:W-:Y:S01]  /*12c60*/  FMUL.FTZ R7, R100, R119 ;  /* 0x0000007764077220 */ /* 0x000fe20000410000 */
[----:B------:R1:W-:Y:S01]  /*12c70*/  MUFU.EX2 R61, R3 ;  /* 0x00000003003d7308 */ /* 0x0003e20000000800 */
[----:B------:R-:W-:Y:S01]  /*12c80*/  F2FP.BF16.F32.PACK_AB R177, R107, R188 ;  /* 0x000000bc6bb1723e */ /* 0x000fe200000010ff */
[C---:B------:R-:W-:Y:S01]  /*12c90*/  FMUL.FTZ R17, R101.reuse, R125 ;  /* 0x0000007d65117220 */ /* 0x040fe20000410000 */
[----:B------:R-:W-:Y:S01]  /*12ca0*/  F2FP.BF16.F32.PACK_AB R179, R106, R187 ;  /* 0x000000bb6ab3723e */ /* 0x000fe200000010ff */
[----:B------:R-:W-:Y:S01]  /*12cb0*/  LDSM.16.MT88.4 R116, [R224+0xb000] ;  /* 0x00b00000e074783b */ /* 0x000fe20000004200 */
[C---:B------:R-:W-:Y:S01]  /*12cc0*/  FMUL.FTZ R18, R100.reuse, R126 ;  /* 0x0000007e64127220 */ /* 0x040fe20000410000 */
[C---:B------:R-:W-:Y:S01]  /*12cd0*/  FMUL.FTZ R19, R100.reuse, R127 ;  /* 0x0000007f64137220 */ /* 0x040fe20000410000 */
[C---:B------:R-:W-:Y:S03]  /*12ce0*/  FMUL.FTZ R49, R101.reuse, R153 ;  /* 0x0000009965317220 */ /* 0x040fe60000410000 */
[----:B------:R-:W2:Y:S01]  /*12cf0*/  MUFU.EX2 R2, R2 ;  /* 0x0000000200027308 */ /* 0x000ea20000000800 */
[----:B------:R-:W-:Y:S01]  /*12d00*/  FMUL.FTZ R50, R100, R154 ;  /* 0x0000009a64327220 */ /* 0x000fe20000410000 */
[-C--:B------:R-:W-:Y:S01]  /*12d10*/  HMMA.16816.F32.BF16 R4, R176, R20.reuse, R4 ;  /* 0x00000014b004723c */ /* 0x080fe20000041804 */
[----:B------:R-:W-:Y:S01]  /*12d20*/  PLOP3.LUT P0, PT, PT, PT, UP0, 0x80, 0x0 ;  /* 0x000000000000781c */ /* 0x000fe20003f0f008 */
[----:B------:R-:W-:Y:S03]  /*12d30*/  LDSM.16.MT88.4 R124, [R226+0x9400] ;  /* 0x00940000e27c783b */ /* 0x000fe60000004200 */
[C---:B------:R-:W-:Y:S03]  /*12d40*/  FMUL.FTZ R48, R101.reuse, R152 ;  /* 0x0000009865307220 */ /* 0x040fe60000410000 */
[----:B------:R-:W3:Y:S03]  /*12d50*/  MUFU.EX2 R0, R0 ;  /* 0x0000000000007308 */ /* 0x000ee60000000800 */
[----:B-1----:R-:W-:Y:S01]  /*12d60*/  FFMA.FTZ R3, R196, UR4, -R109 ;  /* 0x00000004c4037c23 */ /* 0x002fe2000801086d */
[C---:B------:R-:W-:Y:S01]  /*12d70*/  FMUL.FTZ R32, R101.reuse, R136 ;  /* 0x0000008865207220 */ /* 0x040fe20000410000 */
[C---:B------:R-:W-:Y:S01]  /*12d80*/  FMUL.FTZ R34, R100.reuse, R138 ;  /* 0x0000008a64227220 */ /* 0x040fe20000410000 */
[----:B------:R-:W-:Y:S01]  /*12d90*/  MOV R138, R192 ;  /* 0x000000c0008a7202 */ /* 0x000fe20000000f00 */
[C---:B------:R-:W-:Y:S01]  /*12da0*/  FMUL.FTZ R33, R101.reuse, R137 ;  /* 0x0000008965217220 */ /* 0x040fe20000410000 */
[----:B------:R-:W-:Y:S01]  /*12db0*/  FMUL.FTZ R35, R100, R139 ;  /* 0x0000008b64237220 */ /* 0x000fe20000410000 */
[C---:B--2---:R-:W-:Y:S01]  /*12dc0*/  FMUL.FTZ R12, R2.reuse, R120 ;  /* 0x00000078020c7220 */ /* 0x044fe20000410000 */
[----:B------:R-:W-:Y:S01]  /*12dd0*/  MOV R120, R13 ;  /* 0x0000000d00787202 */ /* 0x000fe20000000f00 */
[C---:B------:R-:W-:Y:S01]  /*12de0*/  FMUL.FTZ R13, R2.reuse, R121 ;  /* 0x00000079020d7220 */ /* 0x040fe20000410000 */
[----:B------:R-:W-:Y:S01]  /*12df0*/  MOV R121, R14 ;  /* 0x0000000e00797202 */ /* 0x000fe20000000f00 */
[C---:B------:R-:W-:Y:S01]  /*12e00*/  FMUL.FTZ R8, R2.reuse, R112 ;  /* 0x0000007002087220 */ /* 0x040fe20000410000 */
[C---:B------:R-:W-:Y:S01]  /*12e10*/  FMUL.FTZ R9, R2.reuse, R113 ;  /* 0x0000007102097220 */ /* 0x040fe20000410000 */
[C---:B------:R-:W-:Y:S01]  /*12e20*/  FMUL.FTZ R29, R2.reuse, R141 ;  /* 0x0000008d021d7220 */ /* 0x040fe20000410000 */
[----:B------:R-:W-:Y:S01]  /*12e30*/  FMUL.FTZ R24, R2, R128 ;  /* 0x0000008002187220 */ /* 0x000fe20000410000 */
[C---:B---3--:R-:W-:Y:S01]  /*12e40*/  FMUL.FTZ R14, R0.reuse, R122 ;  /* 0x0000007a000e7220 */ /* 0x048fe20000410000 */
[C---:B------:R-:W-:Y:S01]  /*12e50*/  FMUL.FTZ R10, R0.reuse, R114 ;  /* 0x00000072000a7220 */ /* 0x040fe20000410000 */
[----:B------:R1:W-:Y:S01]  /*12e60*/  MUFU.EX2 R122, R3 ;  /* 0x00000003007a7308 */ /* 0x0003e20000000800 */
[----:B------:R-:W-:Y:S01]  /*12e70*/  FMUL.FTZ R11, R0, R115 ;  /* 0x00000073000b7220 */ /* 0x000fe20000410000 */
[----:B------:R-:W-:Y:S01]  /*12e80*/  FMUL.FTZ R25, R2, R129 ;  /* 0x0000008102197220 */ /* 0x000fe20000410000 */
[----:B------:R-:W2:Y:S01]  /*12e90*/  LDSM.16.MT88.4 R112, [R226+0xa000] ;  /* 0x00a00000e270783b */ /* 0x000ea20000004200 */
[C---:B------:R-:W-:Y:S01]  /*12ea0*/  FMUL.FTZ R26, R0.reuse, R130 ;  /* 0x00000082001a7220 */ /* 0x040fe20000410000 */
[----:B------:R-:W-:Y:S01]  /*12eb0*/  FMUL.FTZ R27, R0, R131 ;  /* 0x00000083001b7220 */ /* 0x000fe20000410000 */
[----:B------:R-:W-:Y:S01]  /*12ec0*/  FMUL.FTZ R51, R100, R155 ;  /* 0x0000009b64337220 */ /* 0x000fe20000410000 */
[----:B------:R-:W-:Y:S01]  /*12ed0*/  IMAD.MOV.U32 R139, RZ, RZ, R67 ;  /* 0x000000ffff8b7224 */ /* 0x000fe200078e0043 */
[C---:B------:R-:W-:Y:S02]  /*12ee0*/  HMMA.16816.F32.BF16 R8, R180.reuse, R20, R8 ;  /* 0x00000014b408723c */ /* 0x040fe40000041808 */
[----:B------:R3:W-:Y:S01]  /*12ef0*/  MUFU.EX2 R137, R60 ;  /* 0x0000003c00897308 */ /* 0x0007e20000000800 */
[----:B------:R-:W-:Y:S01]  /*12f00*/  LDSM.16.MT88.4 R128, [R224+0xa400] ;  /* 0x00a40000e080783b */ /* 0x000fe20000004200 */
[----:B------:R-:W-:Y:S01]  /*12f10*/  FMUL.FTZ R15, R0, R123 ;  /* 0x0000007b000f7220 */ /* 0x000fe20000410000 */
[----:B------:R-:W-:Y:S01]  /*12f20*/  FMUL.FTZ R67, R100, R171 ;  /* 0x000000ab64437220 */ /* 0x000fe20000410000 */
[----:B------:R-:W-:Y:S01]  /*12f30*/  FMUL.FTZ R56, R2, R160 ;  /* 0x000000a002387220 */ /* 0x000fe20000410000 */
[C---:B------:R-:W-:Y:S01]  /*12f40*/  FMUL.FTZ R20, R101.reuse, R132 ;  /* 0x0000008465147220 */ /* 0x040fe20000410000 */
[C---:B------:R-:W-:Y:S03]  /*12f50*/  FMUL.FTZ R21, R101.reuse, R133 ;  /* 0x0000008565157220 */ /* 0x040fe60000410000 */
[-C--:B------:R-:W-:Y:S03]  /*12f60*/  HMMA.16816.F32.BF16 R12, R180, R22.reuse, R12 ;  /* 0x00000016b40c723c */ /* 0x080fe6000004180c */
[----:B-1----:R-:W-:Y:S01]  /*12f70*/  FFMA.FTZ R3, R200, UR4, -R110 ;  /* 0x00000004c8037c23 */ /* 0x002fe2000801086e */
[----:B------:R-:W-:Y:S02]  /*12f80*/  IMAD.MOV.U32 R200, RZ, RZ, R64 ;  /* 0x000000ffffc87224 */ /* 0x000fe400078e0040 */
[C---:B------:R-:W-:Y:S01]  /*12f90*/  FMUL.FTZ R64, R101.reuse, R168 ;  /* 0x000000a865407220 */ /* 0x040fe20000410000 */
[C---:B------:R-:W-:Y:S01]  /*12fa0*/  HMMA.16816.F32.BF16 R16, R176.reuse, R22, R16 ;  /* 0x00000016b010723c */ /* 0x040fe20000041810 */
[----:B------:R1:W-:Y:S03]  /*12fb0*/  MUFU.EX2 R58, R3 ;  /* 0x00000003003a7308 */ /* 0x0003e60000000800 */
[C---:B------:R-:W-:Y:S01]  /*12fc0*/  FMUL.FTZ R43, R0.reuse, R147 ;  /* 0x00000093002b7220 */ /* 0x040fe20000410000 */
[----:B------:R-:W-:Y:S02]  /*12fd0*/  FMUL.FTZ R42, R0, R146 ;  /* 0x00000092002a7220 */ /* 0x000fe40000410000 */
[C---:B------:R-:W-:Y:S01]  /*12fe0*/  FMUL.FTZ R22, R100.reuse, R134 ;  /* 0x0000008664167220 */ /* 0x040fe20000410000 */
[----:B------:R-:W-:Y:S03]  /*12ff0*/  FMUL.FTZ R23, R100, R135 ;  /* 0x0000008764177220 */ /* 0x000fe60000410000 */
[C---:B------:R-:W-:Y:S01]  /*13000*/  FMUL.FTZ R57, R2.reuse, R161 ;  /* 0x000000a102397220 */ /* 0x040fe20000410000 */
[----:B---3--:R-:W-:Y:S01]  /*13010*/  FMUL.FTZ R60, R2, R172 ;  /* 0x000000ac023c7220 */ /* 0x008fe20000410000 */
[----:B------:R-:W-:Y:S02]  /*13020*/  IMAD.MOV.U32 R172, RZ, RZ, R139 ;  /* 0x000000ffffac7224 */ /* 0x000fe400078e008b */
[----:B------:R-:W-:Y:S01]  /*13030*/  FMUL.FTZ R68, R101, R68 ;  /* 0x0000004465447220 */ /* 0x000fe20000410000 */
[-C--:B------:R-:W-:Y:S03]  /*13040*/  HMMA.16816.F32.BF16 R20, R176, R36.reuse, R20 ;  /* 0x00000024b014723c */ /* 0x080fe60000041814 */
[----:B-1----:R-:W-:Y:S01]  /*13050*/  FFMA.FTZ R3, R195, UR4, -R109 ;  /* 0x00000004c3037c23 */ /* 0x002fe2000801086d */
[----:B------:R-:W-:Y:S01]  /*13060*/  FMUL.FTZ R69, R101, R69 ;  /* 0x0000004565457220 */ /* 0x000fe20000410000 */
[----:B------:R-:W-:Y:S01]  /*13070*/  FMUL.FTZ R70, R100, R70 ;  /* 0x0000004664467220 */ /* 0x000fe20000410000 */
[C---:B------:R-:W-:Y:S01]  /*13080*/  HMMA.16816.F32.BF16 R24, R180.reuse, R36, R24 ;  /* 0x00000024b418723c */ /* 0x040fe20000041818 */
[----:B------:R1:W-:Y:S04]  /*13090*/  MUFU.EX2 R132, R3 ;  /* 0x0000000300847308 */ /* 0x0003e80000000800 */
[----:B------:R-:W-:Y:S01]  /*130a0*/  FMUL.FTZ R28, R2, R140 ;  /* 0x0000008c021c7220 */ /* 0x000fe20000410000 */
[----:B------:R-:W-:Y:S01]  /*130b0*/  FMUL.FTZ R30, R0, R142 ;  /* 0x0000008e001e7220 */ /* 0x000fe20000410000 */
[----:B------:R-:W-:Y:S01]  /*130c0*/  FFMA.FTZ R36, R197, UR4, -R110 ;  /* 0x00000004c5247c23 */ /* 0x000fe2000801086e */
[C---:B------:R-:W-:Y:S03]  /*130d0*/  FMUL.FTZ R37, R101.reuse, R149 ;  /* 0x0000009565257220 */ /* 0x040fe60000410000 */
[----:B------:R3:W4:Y:S01]  /*130e0*/  MUFU.EX2 R59, R36 ;  /* 0x00000024003b7308 */ /* 0x0007220000000800 */
[----:B------:R-:W-:Y:S01]  /*130f0*/  MOV R149, R106 ;  /* 0x0000006a00957202 */ /* 0x000fe20000000f00 */
[----:B------:R-:W-:Y:S01]  /*13100*/  FFMA.FTZ R106, R204, UR4, -R111 ;  /* 0x00000004cc6a7c23 */ /* 0x000fe2000801086f */
[----:B------:R-:W-:Y:S01]  /*13110*/  FMUL.FTZ R31, R0, R143 ;  /* 0x0000008f001f7220 */ /* 0x000fe20000410000 */
[----:B------:R-:W-:Y:S01]  /*13120*/  MOV R140, R193 ;  /* 0x000000c1008c7202 */ /* 0x000fe20000000f00 */
[----:B------:R-:W-:Y:S01]  /*13130*/  FMUL.FTZ R71, R100, R71 ;  /* 0x0000004764477220 */ /* 0x000fe20000410000 */
[----:B------:R-:W-:Y:S01]  /*13140*/  FMUL.FTZ R72, R2, R72 ;  /* 0x0000004802487220 */ /* 0x000fe20000410000 */
[----:B-1----:R-:W-:Y:S03]  /*13150*/  FFMA.FTZ R3, R198, UR4, -R109 ;  /* 0x00000004c6037c23 */ /* 0x002fe6000801086d */
[----:B------:R1:W-:Y:S01]  /*13160*/  MUFU.EX2 R160, R106 ;  /* 0x0000006a00a07308 */ /* 0x0003e20000000800 */
[----:B------:R-:W-:Y:S01]  /*13170*/  FMUL.FTZ R73, R2, R73 ;  /* 0x0000004902497220 */ /* 0x000fe20000410000 */
[-C--:B------:R-:W-:Y:S03]  /*13180*/  HMMA.16816.F32.BF16 R28, R180, R38.reuse, R28 ;  /* 0x00000026b41c723c */ /* 0x080fe6000004181c */
[C---:B------:R-:W-:Y:S01]  /*13190*/  FMUL.FTZ R74, R0.reuse, R74 ;  /* 0x0000004a004a7220 */ /* 0x040fe20000410000 */
[----:B------:R-:W-:Y:S01]  /*131a0*/  FMUL.FTZ R75, R0, R75 ;  /* 0x0000004b004b7220 */ /* 0x000fe20000410000 */
[----:B------:R-:W-:Y:S01]  /*131b0*/  FMUL.FTZ R76, R2, R76 ;  /* 0x0000004c024c7220 */ /* 0x000fe20000410000 */
[C---:B------:R-:W-:Y:S02]  /*131c0*/  HMMA.16816.F32.BF16 R32, R176.reuse, R38, R32 ;  /* 0x00000026b020723c */ /* 0x040fe40000041820 */
[----:B------:R5:W-:Y:S03]  /*131d0*/  MUFU.EX2 R141, R3 ;  /* 0x00000003008d7308 */ /* 0x000be60000000800 */
[----:B---3--:R-:W-:Y:S01]  /*131e0*/  FMUL.FTZ R36, R101, R148 ;  /* 0x0000009465247220 */ /* 0x008fe20000410000 */
[----:B------:R-:W-:Y:S01]  /*131f0*/  MOV R148, R63 ;  /* 0x0000003f00947202 */ /* 0x000fe20000000f00 */
[C---:B------:R-:W-:Y:S01]  /*13200*/  FMUL.FTZ R63, R0.reuse, R175 ;  /* 0x000000af003f7220 */ /* 0x040fe20000410000 */
[----:B----4-:R-:W-:Y:S03]  /*13210*/  MOV R146, R59 ;  /* 0x0000003b00927202 */ /* 0x010fe60000000f00 */
[----:B------:R-:W-:Y:S01]  /*13220*/  FMUL.FTZ R59, R0, R163 ;  /* 0x000000a3003b7220 */ /* 0x000fe20000410000 */
[----:B-1----:R-:W-:Y:S01]  /*13230*/  FFMA.FTZ R106, R211, UR4, -R184 ;  /* 0x00000004d36a7c23 */ /* 0x002fe200080108b8 */
[C---:B------:R-:W-:Y:S01]  /*13240*/  FMUL.FTZ R38, R100.reuse, R150 ;  /* 0x0000009664267220 */ /* 0x040fe20000410000 */
[----:B------:R-:W-:Y:S01]  /*13250*/  MOV R150, R191 ;  /* 0x000000bf00967202 */ /* 0x000fe20000000f00 */
[----:B------:R-:W-:Y:S01]  /*13260*/  FMUL.FTZ R39, R100, R151 ;  /* 0x0000009764277220 */ /* 0x000fe20000410000 */
[----:B------:R-:W-:Y:S01]  /*13270*/  MOV R151, R190 ;  /* 0x000000be00977202 */ /* 0x000fe20000000f00 */
[C---:B------:R-:W-:Y:S01]  /*13280*/  FMUL.FTZ R40, R2.reuse, R144 ;  /* 0x0000009002287220 */ /* 0x040fe20000410000 */
[----:B-----5:R-:W-:Y:S01]  /*13290*/  FFMA.FTZ R3, R199, UR4, -R110 ;  /* 0x00000004c7037c23 */ /* 0x020fe2000801086e */
[C---:B------:R-:W-:Y:S01]  /*132a0*/  FMUL.FTZ R41, R2.reuse, R145 ;  /* 0x0000009102297220 */ /* 0x040fe20000410000 */
[----:B------:R-:W-:Y:S01]  /*132b0*/  MUFU.EX2 R135, R106 ;  /* 0x0000006a00877308 */ /* 0x000fe20000000800 */
[C---:B------:R-:W-:Y:S01]  /*132c0*/  FMUL.FTZ R77, R2.reuse, R77 ;  /* 0x0000004d024d7220 */ /* 0x040fe20000410000 */
[-C--:B------:R-:W-:Y:S03]  /*132d0*/  HMMA.16816.F32.BF16 R36, R176, R52.reuse, R36 ;  /* 0x00000034b024723c */ /* 0x080fe60000041824 */
[C---:B------:R-:W-:Y:S01]  /*132e0*/  FMUL.FTZ R44, R2.reuse, R156 ;  /* 0x0000009c022c7220 */ /* 0x040fe20000410000 */
[----:B------:R-:W-:Y:S01]  /*132f0*/  FMUL.FTZ R45, R2, R157 ;  /* 0x0000009d022d7220 */ /* 0x000fe20000410000 */
[C---:B------:R-:W-:Y:S01]  /*13300*/  FMUL.FTZ R46, R0.reuse, R158 ;  /* 0x0000009e002e7220 */ /* 0x040fe20000410000 */
[C---:B------:R-:W-:Y:S02]  /*13310*/  HMMA.16816.F32.BF16 R40, R180.reuse, R52, R40 ;  /* 0x00000034b428723c */ /* 0x040fe40000041828 */
[----:B------:R1:W-:Y:S03]  /*13320*/  MUFU.EX2 R133, R3 ;  /* 0x0000000300857308 */ /* 0x0003e60000000800 */
[----:B------:R-:W-:Y:S01]  /*13330*/  FMUL.FTZ R47, R0, R159 ;  /* 0x0000009f002f7220 */ /* 0x000fe20000410000 */
[----:B------:R-:W-:Y:S01]  /*13340*/  MOV R157, R65 ;  /* 0x00000041009d7202 */ /* 0x000fe20000000f00 */
[C---:B------:R-:W-:Y:S01]  /*13350*/  FMUL.FTZ R65, R101.reuse, R169 ;  /* 0x000000a965417220 */ /* 0x040fe20000410000 */
[C---:B------:R-:W-:Y:S03]  /*13360*/  FMUL.FTZ R52, R101.reuse, R164 ;  /* 0x000000a465347220 */ /* 0x040fe60000410000 */
[C---:B------:R-:W-:Y:S01]  /*13370*/  FMUL.FTZ R53, R101.reuse, R165 ;  /* 0x000000a565357220 */ /* 0x040fe20000410000 */
[-C--:B------:R-:W-:Y:S03]  /*13380*/  HMMA.16816.F32.BF16 R44, R180, R54.reuse, R44 ;  /* 0x00000036b42c723c */ /* 0x080fe6000004182c */
[----:B------:R-:W-:Y:S01]  /*13390*/  MOV R156, R66 ;  /* 0x00000042009c7202 */ /* 0x000fe20000000f00 */
[----:B------:R-:W-:Y:S01]  /*133a0*/  FMUL.FTZ R66, R100, R170 ;  /* 0x000000aa64427220 */ /* 0x000fe20000410000 */
[----:B------:R-:W-:Y:S01]  /*133b0*/  FMUL.FTZ R78, R0, R78 ;  /* 0x0000004e004e7220 */ /* 0x000fe20000410000 */
[C---:B------:R-:W-:Y:S01]  /*133c0*/  HMMA.16816.F32.BF16 R48, R176.reuse, R54, R48 ;  /* 0x00000036b030723c */ /* 0x040fe20000041830 */
[----:B------:R-:W-:Y:S04]  /*133d0*/  LDSM.16.MT88.4 R168, [R226+0xac00] ;  /* 0x00ac0000e2a8783b */ /* 0x000fe80000004200 */
[--C-:B-1----:R-:W-:Y:S01]  /*133e0*/  FFMA.FTZ R3, R202, UR4, -R111.reuse ;  /* 0x00000004ca037c23 */ /* 0x102fe2000801086f */
[----:B------:R-:W-:Y:S01]  /*133f0*/  MOV R161, R58 ;  /* 0x0000003a00a17202 */ /* 0x000fe20000000f00 */
[C---:B------:R-:W-:Y:S01]  /*13400*/  FMUL.FTZ R54, R100.reuse, R166 ;  /* 0x000000a664367220 */ /* 0x040fe20000410000 */
[----:B------:R-:W-:Y:S01]  /*13410*/  FMUL.FTZ R55, R100, R167 ;  /* 0x000000a764377220 */ /* 0x000fe20000410000 */
[----:B------:R1:W-:Y:S02]  /*13420*/  MUFU.EX2 R147, R3 ;  /* 0x0000000300937308 */ /* 0x0003e40000000800 */
[C---:B------:R-:W-:Y:S01]  /*13430*/  FMUL.FTZ R58, R0.reuse, R162 ;  /* 0x000000a2003a7220 */ /* 0x040fe20000410000 */
[C---:B------:R-:W-:Y:S01]  /*13440*/  FMUL.FTZ R79, R0.reuse, R79 ;  /* 0x0000004f004f7220 */ /* 0x040fe20000410000 */
[C---:B------:R-:W-:Y:S01]  /*13450*/  FMUL.FTZ R80, R101.reuse, R80 ;  /* 0x0000005065507220 */ /* 0x040fe20000410000 */
[----:B------:R-:W-:Y:S01]  /*13460*/  FMUL.FTZ R81, R101, R81 ;  /* 0x0000005165517220 */ /* 0x000fe20000410000 */
[-C--:B--2---:R-:W-:Y:S03]  /*13470*/  HMMA.16816.F32.BF16 R52, R176, R112.reuse, R52 ;  /* 0x00000070b034723c */ /* 0x084fe60000041834 */
[----:B------:R-:W-:Y:S01]  /*13480*/  MOV R144, R62 ;  /* 0x0000003e00907202 */ /* 0x000fe20000000f00 */
[----:B------:R-:W-:Y:S01]  /*13490*/  FMUL.FTZ R62, R0, R174 ;  /* 0x000000ae003e7220 */ /* 0x000fe20000410000 */
[----:B------:R-:W-:Y:S01]  /*134a0*/  MOV R145, R61 ;  /* 0x0000003d00917202 */ /* 0x000fe20000000f00 */
[C---:B------:R-:W-:Y:S05]  /*134b0*/  HMMA.16816.F32.BF16 R56, R180.reuse, R112, R56 ;  /* 0x00000070b438723c */ /* 0x040fea0000041838 */
[----:B-1----:R-:W-:Y:S01]  /*134c0*/  FFMA.FTZ R3, R203, UR4, -R111 ;  /* 0x00000004cb037c23 */ /* 0x002fe2000801086f */
[----:B------:R-:W-:Y:S01]  /*134d0*/  FMUL.FTZ R61, R2, R173 ;  /* 0x000000ad023d7220 */ /* 0x000fe20000410000 */
[----:B------:R-:W-:Y:S01]  /*134e0*/  MOV R173, R138 ;  /* 0x0000008a00ad7202 */ /* 0x000fe20000000f00 */
[C---:B------:R-:W-:Y:S01]  /*134f0*/  FMUL.FTZ R82, R100.reuse, R82 ;  /* 0x0000005264527220 */ /* 0x040fe20000410000 */
[----:B------:R1:W-:Y:S02]  /*13500*/  MUFU.EX2 R134, R3 ;  /* 0x0000000300867308 */ /* 0x0003e40000000800 */
[C---:B------:R-:W-:Y:S01]  /*13510*/  FMUL.FTZ R83, R100.reuse, R83 ;  /* 0x0000005364537220 */ /* 0x040fe20000410000 */
[----:B------:R-:W-:Y:S01]  /*13520*/  MOV R162, R122 ;  /* 0x0000007a00a27202 */ /* 0x000fe20000000f00 */
[-C--:B------:R-:W-:Y:S03]  /*13530*/  HMMA.16816.F32.BF16 R60, R180, R114.reuse, R60 ;  /* 0x00000072b43c723c */ /* 0x080fe6000004183c */
[----:B------:R-:W-:Y:S02]  /*13540*/  IMAD.MOV.U32 R142, RZ, RZ, R121 ;  /* 0x000000ffff8e7224 */ /* 0x000fe400078e0079 */
[C---:B------:R-:W-:Y:S01]  /*13550*/  FMUL.FTZ R84, R101.reuse, R84 ;  /* 0x0000005465547220 */ /* 0x040fe20000410000 */
[----:B------:R-:W-:Y:S01]  /*13560*/  FMUL.FTZ R85, R101, R85 ;  /* 0x0000005565557220 */ /* 0x000fe20000410000 */
[C---:B------:R-:W-:Y:S01]  /*13570*/  HMMA.16816.F32.BF16 R64, R176.reuse, R114, R64 ;  /* 0x00000072b040723c */ /* 0x040fe20000041840 */
[----:B------:R-:W2:Y:S03]  /*13580*/  LDSM.16.MT88.4 R112, [R226+0xb000] ;  /* 0x00b00000e270783b */ /* 0x000ea60000004200 */
[C---:B------:R-:W-:Y:S02]  /*13590*/  FMUL.FTZ R86, R100.reuse, R86 ;  /* 0x0000005664567220 */ /* 0x040fe40000410000 */
[-C--:B------:R-:W-:Y:S05]  /*135a0*/  HMMA.16816.F32.BF16 R68, R176, R116.reuse, R68 ;  /* 0x00000074b044723c */ /* 0x080fea0000041844 */
[----:B-1----:R-:W-:Y:S01]  /*135b0*/  FFMA.FTZ R3, R205, UR4, -R111 ;  /* 0x00000004cd037c23 */ /* 0x002fe2000801086f */
[C---:B------:R-:W-:Y:S03]  /*135c0*/  HMMA.16816.F32.BF16 R72, R180.reuse, R116, R72 ;  /* 0x00000074b448723c */ /* 0x040fe60000041848 */
[----:B------:R1:W3:Y:S02]  /*135d0*/  MUFU.EX2 R175, R3 ;  /* 0x0000000300af7308 */ /* 0x0002e40000000800 */
[----:B------:R-:W-:Y:S01]  /*135e0*/  FMUL.FTZ R87, R100, R87 ;  /* 0x0000005764577220 */ /* 0x000fe20000410000 */
[-C--:B------:R-:W-:Y:S05]  /*135f0*/  HMMA.16816.F32.BF16 R76, R180, R118.reuse, R76 ;  /* 0x00000076b44c723c */ /* 0x080fea000004184c */
[C---:B------:R-:W-:Y:S01]  /*13600*/  FMUL.FTZ R88, R2.reuse, R88 ;  /* 0x0000005802587220 */ /* 0x040fe20000410000 */
[C---:B------:R-:W-:Y:S01]  /*13610*/  HMMA.16816.F32.BF16 R80, R176.reuse, R118, R80 ;  /* 0x00000076b050723c */ /* 0x040fe20000041850 */
[----:B------:R-:W4:Y:S04]  /*13620*/  LDSM.16.MT88.4 R116, [R224+0x9400] ;  /* 0x00940000e074783b */ /* 0x000f280000004200 */
[----:B------:R-:W-:Y:S01]  /*13630*/  FMUL.FTZ R89, R2, R89 ;  /* 0x0000005902597220 */ /* 0x000fe20000410000 */
[C---:B------:R-:W-:Y:S01]  /*13640*/  FMUL.FTZ R90, R0.reuse, R90 ;  /* 0x0000005a005a7220 */ /* 0x040fe20000410000 */
[----:B------:R-:W-:Y:S01]  /*13650*/  FMUL.FTZ R91, R0, R91 ;  /* 0x0000005b005b7220 */ /* 0x000fe20000410000 */
[--C-:B-1----:R-:W-:Y:S03]  /*13660*/  FFMA.FTZ R3, R212, UR4, -R184.reuse ;  /* 0x00000004d4037c23 */ /* 0x102fe600080108b8 */
[----:B---3--:R-:W-:Y:S01]  /*13670*/  F2FP.BF16.F32.PACK_AB R122, R175, R134 ;  /* 0x00000086af7a723e */ /* 0x008fe200000010ff */
[----:B------:R1:W-:Y:S01]  /*13680*/  MUFU.EX2 R163, R3 ;  /* 0x0000000300a37308 */ /* 0x0003e20000000800 */
[C---:B------:R-:W-:Y:S01]  /*13690*/  FMUL.FTZ R92, R2.reuse, R92 ;  /* 0x0000005c025c7220 */ /* 0x040fe20000410000 */
[----:B------:R-:W-:Y:S01]  /*136a0*/  FMUL.FTZ R93, R2, R93 ;  /* 0x0000005d025d7220 */ /* 0x000fe20000410000 */
[C---:B------:R-:W-:Y:S01]  /*136b0*/  FMUL.FTZ R94, R0.reuse, R94 ;  /* 0x0000005e005e7220 */ /* 0x040fe20000410000 */
[----:B------:R-:W-:Y:S01]  /*136c0*/  FMUL.FTZ R95, R0, R95 ;  /* 0x0000005f005f7220 */ /* 0x000fe20000410000 */
[-C--:B--2---:R-:W-:Y:S03]  /*136d0*/  HMMA.16816.F32.BF16 R84, R176, R112.reuse, R84 ;  /* 0x00000070b054723c */ /* 0x084fe60000041854 */
[C---:B------:R-:W-:Y:S01]  /*136e0*/  FMUL.FTZ R96, R101.reuse, R96 ;  /* 0x0000006065607220 */ /* 0x040fe20000410000 */
[----:B------:R-:W-:Y:S01]  /*136f0*/  FMUL.FTZ R97, R101, R97 ;  /* 0x0000006165617220 */ /* 0x000fe20000410000 */
[C---:B------:R-:W-:Y:S01]  /*13700*/  FMUL.FTZ R98, R100.reuse, R98 ;  /* 0x0000006264627220 */ /* 0x040fe20000410000 */
[C---:B------:R-:W-:Y:S05]  /*13710*/  HMMA.16816.F32.BF16 R88, R180.reuse, R112, R88 ;  /* 0x00000070b458723c */ /* 0x040fea0000041858 */
[----:B------:R-:W-:Y:S01]  /*13720*/  FMUL.FTZ R99, R100, R99 ;  /* 0x0000006364637220 */ /* 0x000fe20000410000 */
[-C--:B------:R-:W-:Y:S05]  /*13730*/  HMMA.16816.F32.BF16 R92, R180, R114.reuse, R92 ;  /* 0x00000072b45c723c */ /* 0x080fea000004185c */
[--C-:B-1----:R-:W-:Y:S01]  /*13740*/  FFMA.FTZ R3, R215, UR4, -R184.reuse ;  /* 0x00000004d7037c23 */ /* 0x102fe200080108b8 */
[----:B------:R-:W-:Y:S03]  /*13750*/  HMMA.16816.F32.BF16 R96, R176, R114, R96 ;  /* 0x00000072b060723c */ /* 0x000fe60000041860 */
[----:B------:R1:W2:Y:S02]  /*13760*/  MUFU.EX2 R152, R3 ;  /* 0x0000000300987308 */ /* 0x0002a40000000800 */
[----:B------:R-:W-:Y:S02]  /*13770*/  F2FP.BF16.F32.PACK_AB R112, R162, R145 ;  /* 0x00000091a270723e */ /* 0x000fe400000010ff */
[----:B------:R-:W-:Y:S04]  /*13780*/  F2FP.BF16.F32.PACK_AB R114, R141, R132 ;  /* 0x000000848d72723e */ /* 0x000fe800000010ff */
[----:B------:R-:W-:Y:S02]  /*13790*/  F2FP.BF16.F32.PACK_AB R115, R137, R133 ;  /* 0x000000858973723e */ /* 0x000fe400000010ff */
[----:B------:R-:W-:Y:S02]  /*137a0*/  F2FP.BF16.F32.PACK_AB R113, R161, R146 ;  /* 0x00000092a171723e */ /* 0x000fe400000010ff */
[----:B------:R-:W-:Y:S02]  /*137b0*/  MOV R143, R120 ;  /* 0x00000078008f7202 */ /* 0x000fe40000000f00 */
[----:B------:R-:W-:Y:S02]  /*137c0*/  F2FP.BF16.F32.PACK_AB R120, R160, R147 ;  /* 0x00000093a078723e */ /* 0x000fe400000010ff */
[----:B------:R-:W-:Y:S01]  /*137d0*/  MOV R174, R140 ;  /* 0x0000008c00ae7202 */ /* 0x000fe20000000f00 */
[-C--:B----4-:R-:W-:Y:S05]  /*137e0*/  HMMA.16816.F32.BF16 R4, R112, R116.reuse, R4 ;  /* 0x000000747004723c */ /* 0x090fea0000041804 */
[----:B-1----:R-:W-:Y:S01]  /*137f0*/  FFMA.FTZ R3, R220, UR4, -R184 ;  /* 0x00000004dc037c23 */ /* 0x002fe200080108b8 */
[----:B--2---:R-:W-:Y:S02]  /*13800*/  F2FP.BF16.F32.PACK_AB R121, R152, R163 ;  /* 0x000000a39879723e */ /* 0x004fe400000010ff */
[----:B------:R-:W-:Y:S01]  /*13810*/  MOV R140, R185 ;  /* 0x000000b9008c7202 */ /* 0x000fe20000000f00 */
[----:B------:R1:W2:Y:S02]  /*13820*/  MUFU.EX2 R136, R3 ;  /* 0x0000000300887308 */ /* 0x0002a40000000800 */
[--C-:B-1----:R-:W-:Y:S01]  /*13830*/  FFMA.FTZ R3, R222, UR4, -R109.reuse ;  /* 0x00000004de037c23 */ /* 0x102fe2000801086d */
[----:B--2---:R-:W-:Y:S02]  /*13840*/  F2FP.BF16.F32.PACK_AB R123, R136, R135 ;  /* 0x00000087887b723e */ /* 0x004fe400000010ff */
[----:B------:R-:W-:Y:S05]  /*13850*/  MOV R222, R136 ;  /* 0x0000008800de7202 */ /* 0x000fea0000000f00 */
[----:B------:R1:W-:Y:S01]  /*13860*/  MUFU.EX2 R215, R3 ;  /* 0x0000000300d77308 */ /* 0x0003e20000000800 */
[C---:B------:R-:W-:Y:S06]  /*13870*/  HMMA.16816.F32.BF16 R8, R120.reuse, R116, R8 ;  /* 0x000000747808723c */ /* 0x040fec0000041808 */
[-C--:B------:R-:W-:Y:S06]  /*13880*/  HMMA.16816.F32.BF16 R12, R120, R118.reuse, R12 ;  /* 0x00000076780c723c */ /* 0x080fec000004180c */
[C---:B------:R-:W-:Y:S01]  /*13890*/  HMMA.16816.F32.BF16 R16, R112.reuse, R118, R16 ;  /* 0x000000767010723c */ /* 0x040fe20000041810 */
[----:B------:R-:W2:Y:S04]  /*138a0*/  LDSM.16.MT88.4 R116, [R226+0xa400] ;  /* 0x00a40000e274783b */ /* 0x000ea80000004200 */
[----:B-1----:R-:W-:Y:S01]  /*138b0*/  FFMA.FTZ R3, R221, UR4, -R109 ;  /* 0x00000004dd037c23 */ /* 0x002fe2000801086d */
[-C--:B------:R-:W-:Y:S03]  /*138c0*/  HMMA.16816.F32.BF16 R20, R112, R124.reuse, R20 ;  /* 0x0000007c7014723c */ /* 0x080fe60000041814 */
[----:B------:R1:W3:Y:S02]  /*138d0*/  MUFU.EX2 R220, R3 ;  /* 0x0000000300dc7308 */ /* 0x0002e40000000800 */
[----:B------:R-:W-:Y:S01]  /*138e0*/  MOV R221, R137 ;  /* 0x0000008900dd7202 */ /* 0x000fe20000000f00 */
[C---:B------:R-:W-:Y:S01]  /*138f0*/  HMMA.16816.F32.BF16 R24, R120.reuse, R124, R24 ;  /* 0x0000007c7818723c */ /* 0x040fe20000041818 */
[----:B------:R-:W-:Y:S05]  /*13900*/  LDSM.16.MT88.4 R136, [R226+0x9c00] ;  /* 0x009c0000e288783b */ /* 0x000fea0000004200 */
[-C--:B------:R-:W-:Y:S06]  /*13910*/  HMMA.16816.F32.BF16 R28, R120, R126.reuse, R28 ;  /* 0x0000007e781c723c */ /* 0x080fec000004181c */
[C---:B------:R-:W-:Y:S01]  /*13920*/  HMMA.16816.F32.BF16 R32, R112.reuse, R126, R32 ;  /* 0x0000007e7020723c */ /* 0x040fe20000041820 */
[----:B------:R-:W4:Y:S04]  /*13930*/  LDSM.16.MT88.4 R124, [R224+0xb400] ;  /* 0x00b40000e07c783b */ /* 0x000f280000004200 */
[--C-:B-1----:R-:W-:Y:S01]  /*13940*/  FFMA.FTZ R3, R223, UR4, -R110.reuse ;  /* 0x00000004df037c23 */ /* 0x102fe2000801086e */
[-C--:B------:R-:W-:Y:S03]  /*13950*/  HMMA.16816.F32.BF16 R36, R112, R128.reuse, R36 ;  /* 0x000000807024723c */ /* 0x080fe60000041824 */
[----:B------:R1:W-:Y:S02]  /*13960*/  MUFU.EX2 R204, R3 ;  /* 0x0000000300cc7308 */ /* 0x0003e40000000800 */
[----:B------:R-:W-:Y:S01]  /*13970*/  IMAD.MOV.U32 R223, RZ, RZ, R141 ;  /* 0x000000ffffdf7224 */ /* 0x000fe200078e008d */
[C---:B------:R-:W-:Y:S06]  /*13980*/  HMMA.16816.F32.BF16 R40, R120.reuse, R128, R40 ;  /* 0x000000807828723c */ /* 0x040fec0000041828 */
[-C--:B------:R-:W-:Y:S06]  /*13990*/  HMMA.16816.F32.BF16 R44, R120, R130.reuse, R44 ;  /* 0x00000082782c723c */ /* 0x080fec000004182c */
[C---:B------:R-:W-:Y:S01]  /*139a0*/  HMMA.16816.F32.BF16 R48, R112.reuse, R130, R48 ;  /* 0x000000827030723c */ /* 0x040fe20000041830 */
[----:B------:R-:W5:Y:S04]  /*139b0*/  LDSM.16.MT88.4 R128, [R226+0xb400] ;  /* 0x00b40000e280783b */ /* 0x000f680000004200 */
[--C-:B-1----:R-:W-:Y:S01]  /*139c0*/  FFMA.FTZ R3, R240, UR4, -R110.reuse ;  /* 0x00000004f0037c23 */ /* 0x102fe2000801086e */
[-C--:B--2---:R-:W-:Y:S03]  /*139d0*/  HMMA.16816.F32.BF16 R52, R112, R116.reuse, R52 ;  /* 0x000000747034723c */ /* 0x084fe60000041834 */
[----:B------:R1:W2:Y:S02]  /*139e0*/  MUFU.EX2 R211, R3 ;  /* 0x0000000300d37308 */ /* 0x0002a40000000800 */
[----:B------:R-:W-:Y:S01]  /*139f0*/  MOV R240, R135 ;  /* 0x0000008700f07202 */ /* 0x000fe20000000f00 */
[C---:B------:R-:W-:Y:S06]  /*13a00*/  HMMA.16816.F32.BF16 R56, R120.reuse, R116, R56 ;  /* 0x000000747838723c */ /* 0x040fec0000041838 */
[-C--:B------:R-:W-:Y:S06]  /*13a10*/  HMMA.16816.F32.BF16 R60, R120, R118.reuse, R60 ;  /* 0x00000076783c723c */ /* 0x080fec000004183c */
[C---:B------:R-:W-:Y:S01]  /*13a20*/  HMMA.16816.F32.BF16 R64, R112.reuse, R118, R64 ;  /* 0x000000767040723c */ /* 0x040fe20000041840 */
[----:B------:R-:W2:Y:S04]  /*13a30*/  LDSM.16.MT88.4 R116, [R224+0x9800] ;  /* 0x00980000e074783b */ /* 0x000ea80000004200 */
        /* <DEDUP_REMOVED lines=8> */
[----:B-1----:R-:W-:Y:S01]  /*13ac0*/  FFMA.FTZ R3, R241, UR4, -R109 ;  /* 0x00000004f1037c23 */ /* 0x002fe2000801086d */
[-C--:B-----5:R-:W-:Y:S03]  /*13ad0*/  HMMA.16816.F32.BF16 R84, R112, R128.reuse, R84 ;  /* 0x000000807054723c */ /* 0x0a0fe60000041854 */
[----:B------:R1:W5:Y:S02]  /*13ae0*/  MUFU.EX2 R212, R3 ;  /* 0x0000000300d47308 */ /* 0x0003640000000800 */
[----:B------:R-:W-:Y:S01]  /*13af0*/  MOV R241, R133 ;  /* 0x0000008500f17202 */ /* 0x000fe20000000f00 */
[C---:B------:R-:W-:Y:S06]  /*13b00*/  HMMA.16816.F32.BF16 R88, R120.reuse, R128, R88 ;  /* 0x000000807858723c */ /* 0x040fec0000041858 */
[-C--:B------:R-:W-:Y:S06]  /*13b10*/  HMMA.16816.F32.BF16 R92, R120, R130.reuse, R92 ;  /* 0x00000082785c723c */ /* 0x080fec000004185c */
[----:B------:R-:W-:Y:S01]  /*13b20*/  HMMA.16816.F32.BF16 R96, R112, R130, R96 ;  /* 0x000000827060723c */ /* 0x000fe20000041860 */
[----:B------:R-:W4:Y:S04]  /*13b30*/  LDSM.16.MT88.4 R128, [R224+0xa800] ;  /* 0x00a80000e080783b */ /* 0x000f280000004200 */
[--C-:B-1----:R-:W-:Y:S01]  /*13b40*/  FFMA.FTZ R3, R242, UR4, -R110.reuse ;  /* 0x00000004f2037c23 */ /* 0x102fe2000801086e */
[----:B------:R-:W-:Y:S02]  /*13b50*/  MOV R242, R132 ;  /* 0x0000008400f27202 */ /* 0x000fe40000000f00 */
[----:B---3--:R-:W-:Y:S01]  /*13b60*/  F2FP.BF16.F32.PACK_AB R112, R220, R215 ;  /* 0x000000d7dc70723e */ /* 0x008fe200000010ff */
[----:B------:R1:W-:Y:S01]  /*13b70*/  MUFU.EX2 R202, R3 ;  /* 0x0000000300ca7308 */ /* 0x0003e20000000800 */
[----:B------:R-:W-:Y:S01]  /*13b80*/  LDSM.16.MT88.4 R132, [R224+0x9c00] ;  /* 0x009c0000e084783b */ /* 0x000fe20000004200 */
[----:B--2---:R-:W-:Y:S02]  /*13b90*/  F2FP.BF16.F32.PACK_AB R113, R211, R204 ;  /* 0x000000ccd371723e */ /* 0x004fe400000010ff */
[----:B-----5:R-:W-:Y:S01]  /*13ba0*/  F2FP.BF16.F32.PACK_AB R114, R212, R205 ;  /* 0x000000cdd472723e */ /* 0x020fe200000010ff */
[----:B-1----:R-:W-:Y:S01]  /*13bb0*/  FFMA.FTZ R3, R243, UR4, -R110 ;  /* 0x00000004f3037c23 */ /* 0x002fe2000801086e */
[----:B------:R-:W-:Y:S04]  /*13bc0*/  MOV R243, R107 ;  /* 0x0000006b00f37202 */ /* 0x000fe80000000f00 */
[----:B------:R1:W2:Y:S02]  /*13bd0*/  MUFU.EX2 R203, R3 ;  /* 0x0000000300cb7308 */ /* 0x0002a40000000800 */
[--C-:B-1----:R-:W-:Y:S01]  /*13be0*/  FFMA.FTZ R3, R213, UR4, -R111.reuse ;  /* 0x00000004d5037c23 */ /* 0x102fe2000801086f */
[----:B--2---:R-:W-:Y:S02]  /*13bf0*/  F2FP.BF16.F32.PACK_AB R115, R203, R202 ;  /* 0x000000cacb73723e */ /* 0x004fe400000010ff */
[----:B------:R-:W-:Y:S05]  /*13c00*/  MOV R213, R152 ;  /* 0x0000009800d57202 */ /* 0x000fea0000000f00 */
[----:B------:R1:W-:Y:S01]  /*13c10*/  MUFU.EX2 R196, R3 ;  /* 0x0000000300c47308 */ /* 0x0003e20000000800 */
[----:B------:R-:W-:Y:S01]  /*13c20*/  LDSM.16.MT88.4 R152, [R224+0xac00] ;  /* 0x00ac0000e098783b */ /* 0x000fe20000004200 */
[-C--:B------:R-:W-:Y:S03]  /*13c30*/  HMMA.16816.F32.BF16 R4, R112, R116.reuse, R4 ;  /* 0x000000747004723c */ /* 0x080fe60000041804 */
[--C-:B-1----:R-:W-:Y:S01]  /*13c40*/  FFMA.FTZ R3, R214, UR4, -R111.reuse ;  /* 0x00000004d6037c23 */ /* 0x102fe2000801086f */
[----:B------:R-:W-:Y:S04]  /*13c50*/  MOV R214, R147 ;  /* 0x0000009300d67202 */ /* 0x000fe80000000f00 */
[----:B------:R1:W2:Y:S03]  /*13c60*/  MUFU.EX2 R194, R3 ;  /* 0x0000000300c27308 */ /* 0x0002a60000000800 */
[--C-:B-1----:R-:W-:Y:S01]  /*13c70*/  FFMA.FTZ R3, R210, UR4, -R111.reuse ;  /* 0x00000004d2037c23 */ /* 0x102fe2000801086f */
[----:B--2---:R-:W-:Y:S02]  /*13c80*/  F2FP.BF16.F32.PACK_AB R120, R194, R196 ;  /* 0x000000c4c278723e */ /* 0x004fe400000010ff */
[----:B------:R-:W-:Y:S04]  /*13c90*/  MOV R210, R146 ;  /* 0x0000009200d27202 */ /* 0x000fe80000000f00 */
[----:B------:R1:W-:Y:S02]  /*13ca0*/  MUFU.EX2 R195, R3 ;  /* 0x0000000300c37308 */ /* 0x0003e40000000800 */
[----:B-1----:R-:W-:Y:S01]  /*13cb0*/  FFMA.FTZ R3, R209, UR4, -R111 ;  /* 0x00000004d1037c23 */ /* 0x002fe2000801086f */
[----:B------:R-:W-:Y:S07]  /*13cc0*/  MOV R209, R145 ;  /* 0x0000009100d17202 */ /* 0x000fee0000000f00 */
[----:B------:R1:W2:Y:S02]  /*13cd0*/  MUFU.EX2 R197, R3 ;  /* 0x0000000300c57308 */ /* 0x0002a40000000800 */
[--C-:B-1----:R-:W-:Y:S01]  /*13ce0*/  FFMA.FTZ R3, R216, UR4, -R184.reuse ;  /* 0x00000004d8037c23 */ /* 0x102fe200080108b8 */
[----:B--2---:R-:W-:Y:S02]  /*13cf0*/  F2FP.BF16.F32.PACK_AB R122, R197, R195 ;  /* 0x000000c3c57a723e */ /* 0x004fe400000010ff */
[----:B------:R-:W-:Y:S05]  /*13d00*/  MOV R216, R144 ;  /* 0x0000009000d87202 */ /* 0x000fea0000000f00 */
[----:B------:R1:W-:Y:S02]  /*13d10*/  MUFU.EX2 R192, R3 ;  /* 0x0000000300c07308 */ /* 0x0003e40000000800 */
[--C-:B-1----:R-:W-:Y:S01]  /*13d20*/  FFMA.FTZ R3, R207, UR4, -R184.reuse ;  /* 0x00000004cf037c23 */ /* 0x102fe200080108b8 */
[----:B------:R-:W-:Y:S07]  /*13d30*/  MOV R207, R151 ;  /* 0x0000009700cf7202 */ /* 0x000fee0000000f00 */
[----:B------:R1:W2:Y:S02]  /*13d40*/  MUFU.EX2 R193, R3 ;  /* 0x0000000300c17308 */ /* 0x0002a40000000800 */
[--C-:B-1----:R-:W-:Y:S01]  /*13d50*/  FFMA.FTZ R3, R206, UR4, -R184.reuse ;  /* 0x00000004ce037c23 */ /* 0x102fe200080108b8 */
[----:B--2---:R-:W-:Y:S02]  /*13d60*/  F2FP.BF16.F32.PACK_AB R121, R193, R192 ;  /* 0x000000c0c179723e */ /* 0x004fe400000010ff */
[----:B------:R-:W-:Y:S05]  /*13d70*/  MOV R206, R150 ;  /* 0x0000009600ce7202 */ /* 0x000fea0000000f00 */
[----:B------:R1:W-:Y:S02]  /*13d80*/  MUFU.EX2 R191, R3 ;  /* 0x0000000300bf7308 */ /* 0x0003e40000000800 */
[----:B-1----:R-:W-:Y:S01]  /*13d90*/  FFMA.FTZ R3, R208, UR4, -R184 ;  /* 0x00000004d0037c23 */ /* 0x002fe200080108b8 */
[----:B------:R-:W-:Y:S07]  /*13da0*/  IMAD.MOV.U32 R208, RZ, RZ, R149 ;  /* 0x000000ffffd07224 */ /* 0x000fee00078e0095 */
[----:B------:R1:W2:Y:S02]  /*13db0*/  MUFU.EX2 R190, R3 ;  /* 0x0000000300be7308 */ /* 0x0002a40000000800 */
[--C-:B-1----:R-:W-:Y:S01]  /*13dc0*/  FFMA.FTZ R3, R252, UR4, -R109.reuse ;  /* 0x00000004fc037c23 */ /* 0x102fe2000801086d */
[----:B--2---:R-:W-:Y:S02]  /*13dd0*/  F2FP.BF16.F32.PACK_AB R123, R190, R191 ;  /* 0x000000bfbe7b723e */ /* 0x004fe400000010ff */
[----:B------:R-:W-:Y:S05]  /*13de0*/  MOV R252, R143 ;  /* 0x0000008f00fc7202 */ /* 0x000fea0000000f00 */
[----:B------:R1:W-:Y:S01]  /*13df0*/  MUFU.EX2 R201, R3 ;  /* 0x0000000300c97308 */ /* 0x0003e20000000800 */
[----:B------:R-:W-:Y:S02]  /*13e00*/  MOV R143, R142 ;  /* 0x0000008e008f7202 */ /* 0x000fe40000000f00 */
[----:B------:R-:W-:Y:S01]  /*13e10*/  MOV R142, R188 ;  /* 0x000000bc008e7202 */ /* 0x000fe20000000f00 */
        /* <DEDUP_REMOVED lines=10> */
[----:B------:R-:W3:Y:S04]  /*13ec0*/  LDSM.16.MT88.4 R124, [R224+0xb800] ;  /* 0x00b80000e07c783b */ /* 0x000ee80000004200 */
[--C-:B-1----:R-:W-:Y:S01]  /*13ed0*/  FFMA.FTZ R3, R157, UR4, -R110.reuse ;  /* 0x000000049d037c23 */ /* 0x102fe2000801086e */
[-C--:B------:R-:W-:Y:S03]  /*13ee0*/  HMMA.16816.F32.BF16 R36, R112, R128.reuse, R36 ;  /* 0x000000807024723c */ /* 0x080fe60000041824 */
[----:B------:R1:W-:Y:S03]  /*13ef0*/  MUFU.EX2 R199, R3 ;  /* 0x0000000300c77308 */ /* 0x0003e60000000800 */
[C---:B------:R-:W-:Y:S06]  /*13f00*/  HMMA.16816.F32.BF16 R40, R120.reuse, R128, R40 ;  /* 0x000000807828723c */ /* 0x040fec0000041828 */
[-C--:B------:R-:W-:Y:S06]  /*13f10*/  HMMA.16816.F32.BF16 R44, R120, R130.reuse, R44 ;  /* 0x00000082782c723c */ /* 0x080fec000004182c */
[C---:B------:R-:W-:Y:S01]  /*13f20*/  HMMA.16816.F32.BF16 R48, R112.reuse, R130, R48 ;  /* 0x000000827030723c */ /* 0x040fe20000041830 */
[----:B------:R-:W4:Y:S04]  /*13f30*/  LDSM.16.MT88.4 R128, [R226+0xb800] ;  /* 0x00b80000e280783b */ /* 0x000f280000004200 */
[--C-:B-1----:R-:W-:Y:S01]  /*13f40*/  FFMA.FTZ R3, R156, UR4, -R110.reuse ;  /* 0x000000049c037c23 */ /* 0x102fe2000801086e */
[-C--:B--2---:R-:W-:Y:S03]  /*13f50*/  HMMA.16816.F32.BF16 R52, R112, R116.reuse, R52 ;  /* 0x000000747034723c */ /* 0x084fe60000041834 */
[----:B------:R1:W2:Y:S03]  /*13f60*/  MUFU.EX2 R198, R3 ;  /* 0x0000000300c67308 */ /* 0x0002a60000000800 */
[C---:B------:R-:W-:Y:S06]  /*13f70*/  HMMA.16816.F32.BF16 R56, R120.reuse, R116, R56 ;  /* 0x000000747838723c */ /* 0x040fec0000041838 */
[-C--:B------:R-:W-:Y:S06]  /*13f80*/  HMMA.16816.F32.BF16 R60, R120, R118.reuse, R60 ;  /* 0x00000076783c723c */ /* 0x080fec000004183c */
[C---:B------:R-:W-:Y:S05]  /*13f90*/  HMMA.16816.F32.BF16 R64, R112.reuse, R118, R64 ;  /* 0x000000767040723c */ /* 0x040fea0000041840 */
[--C-:B-1----:R-:W-:Y:S01]  /*13fa0*/  FFMA.FTZ R3, R248, UR4, -R109.reuse ;  /* 0x00000004f8037c23 */ /* 0x102fe2000801086d */
[-C--:B---3--:R-:W-:Y:S05]  /*13fb0*/  HMMA.16816.F32.BF16 R68, R112, R124.reuse, R68 ;  /* 0x0000007c7044723c */ /* 0x088fea0000041844 */
[----:B------:R-:W-:Y:S01]  /*13fc0*/  MOV R248, R189 ;  /* 0x000000bd00f87202 */ /* 0x000fe20000000f00 */
[C---:B------:R-:W-:Y:S01]  /*13fd0*/  HMMA.16816.F32.BF16 R72, R120.reuse, R124, R72 ;  /* 0x0000007c7848723c */ /* 0x040fe20000041848 */
[----:B------:R1:W-:Y:S04]  /*13fe0*/  MUFU.EX2 R189, R3 ;  /* 0x0000000300bd7308 */ /* 0x0003e80000000800 */
[----:B------:R-:W-:Y:S01]  /*13ff0*/  FFMA.FTZ R109, R249, UR4, -R109 ;  /* 0x00000004f96d7c23 */ /* 0x000fe2000801086d */
[-C--:B------:R-:W-:Y:S05]  /*14000*/  HMMA.16816.F32.BF16 R76, R120, R126.reuse, R76 ;  /* 0x0000007e784c723c */ /* 0x080fea000004184c */
[----:B------:R2:W3:Y:S01]  /*14010*/  MUFU.EX2 R188, R109 ;  /* 0x0000006d00bc7308 */ /* 0x0004e20000000800 */
[----:B------:R-:W-:Y:S01]  /*14020*/  MOV R249, R186 ;  /* 0x000000ba00f97202 */ /* 0x000fe20000000f00 */
[C---:B------:R-:W-:Y:S06]  /*14030*/  HMMA.16816.F32.BF16 R80, R112.reuse, R126, R80 ;  /* 0x0000007e7050723c */ /* 0x040fec0000041850 */
[-C--:B----4-:R-:W-:Y:S05]  /*14040*/  HMMA.16816.F32.BF16 R84, R112, R128.reuse, R84 ;  /* 0x000000807054723c */ /* 0x090fea0000041854 */
[--C-:B-1----:R-:W-:Y:S01]  /*14050*/  FFMA.FTZ R3, R250, UR4, -R110.reuse ;  /* 0x00000004fa037c23 */ /* 0x102fe2000801086e */
[C---:B------:R-:W-:Y:S05]  /*14060*/  HMMA.16816.F32.BF16 R88, R120.reuse, R128, R88 ;  /* 0x000000807858723c */ /* 0x040fea0000041858 */
[----:B------:R-:W-:Y:S01]  /*14070*/  MOV R250, R187 ;  /* 0x000000bb00fa7202 */ /* 0x000fe20000000f00 */
[-C--:B------:R-:W-:Y:S01]  /*14080*/  HMMA.16816.F32.BF16 R92, R120, R130.reuse, R92 ;  /* 0x00000082785c723c */ /* 0x080fe2000004185c */
[----:B------:R1:W-:Y:S04]  /*14090*/  MUFU.EX2 R187, R3 ;  /* 0x0000000300bb7308 */ /* 0x0003e80000000800 */
[----:B------:R-:W-:Y:S01]  /*140a0*/  FFMA.FTZ R110, R251, UR4, -R110 ;  /* 0x00000004fb6e7c23 */ /* 0x000fe2000801086e */
[----:B------:R-:W-:Y:S01]  /*140b0*/  HMMA.16816.F32.BF16 R96, R112, R130, R96 ;  /* 0x000000827060723c */ /* 0x000fe20000041860 */
[----:B------:R-:W4:Y:S04]  /*140c0*/  LDL.LU R251, [R1+0x8] ;  /* 0x0000080001fb7983 */ /* 0x000f280000300800 */
[----:B------:R3:W-:Y:S01]  /*140d0*/  MUFU.EX2 R186, R110 ;  /* 0x0000006e00ba7308 */ /* 0x0007e20000000800 */
[----:B--2---:R-:W-:Y:S01]  /*140e0*/  F2FP.BF16.F32.PACK_AB R109, R198, R199 ;  /* 0x000000c7c66d723e */ /* 0x004fe200000010ff */
[--C-:B-1----:R-:W-:Y:S01]  /*140f0*/  FFMA.FTZ R3, R217, UR4, -R111.reuse ;  /* 0x00000004d9037c23 */ /* 0x102fe2000801086f */
[----:B------:R-:W-:Y:S07]  /*14100*/  MOV R217, R148 ;  /* 0x0000009400d97202 */ /* 0x000fee0000000f00 */
[----:B------:R1:W-:Y:S01]  /*14110*/  MUFU.EX2 R183, R3 ;  /* 0x0000000300b77308 */ /* 0x0003e20000000800 */
[----:B---3--:R-:W-:Y:S01]  /*14120*/  F2FP.BF16.F32.PACK_AB R110, R188, R189 ;  /* 0x000000bdbc6e723e */ /* 0x008fe200000010ff */
[--C-:B-1----:R-:W-:Y:S02]  /*14130*/  FFMA.FTZ R3, R244, UR4, -R111.reuse ;  /* 0x00000004f4037c23 */ /* 0x102fe4000801086f */
[----:B------:R-:W2:Y:S06]  /*14140*/  LDL.LU R244, [R1+0xc] ;  /* 0x00000c0001f47983 */ /* 0x000eac0000300800 */
[----:B------:R1:W3:Y:S02]  /*14150*/  MUFU.EX2 R185, R3 ;  /* 0x0000000300b97308 */ /* 0x0002e40000000800 */
[--C-:B-1----:R-:W-:Y:S01]  /*14160*/  FFMA.FTZ R3, R218, UR4, -R111.reuse ;  /* 0x00000004da037c23 */ /* 0x102fe2000801086f */
[----:B------:R-:W-:Y:S01]  /*14170*/  FFMA.FTZ R111, R246, UR4, -R111 ;  /* 0x00000004f66f7c23 */ /* 0x000fe2000801086f */
[----:B---3--:R-:W-:Y:S01]  /*14180*/  F2FP.BF16.F32.PACK_AB R176, R185, R183 ;  /* 0x000000b7b9b0723e */ /* 0x008fe200000010ff */
[----:B------:R-:W3:Y:S05]  /*14190*/  LDL.LU R246, [R1+0x10] ;  /* 0x0000100001f67983 */ /* 0x000eea0000300800 */
[----:B------:R1:W-:Y:S01]  /*141a0*/  MUFU.EX2 R182, R3 ;  /* 0x0000000300b67308 */ /* 0x0003e20000000800 */
[----:B------:R-:W-:Y:S09]  /*141b0*/  MOV R218, R143 ;  /* 0x0000008f00da7202 */ /* 0x000ff20000000f00 */
[----:B------:R5:W5:Y:S01]  /*141c0*/  MUFU.EX2 R181, R111 ;  /* 0x0000006f00b57308 */ /* 0x000b620000000800 */
[--C-:B-1----:R-:W-:Y:S01]  /*141d0*/  FFMA.FTZ R3, R219, UR4, -R184.reuse ;  /* 0x00000004db037c23 */ /* 0x102fe200080108b8 */
[----:B------:R-:W-:Y:S08]  /*141e0*/  MOV R219, R142 ;  /* 0x0000008e00db7202 */ /* 0x000ff00000000f00 */
[----:B------:R1:W-:Y:S01]  /*141f0*/  MUFU.EX2 R107, R3 ;  /* 0x00000003006b7308 */ /* 0x0003e20000000800 */
[----:B-----5:R-:W-:Y:S02]  /*14200*/  F2FP.BF16.F32.PACK_AB R111, R186, R187 ;  /* 0x000000bbba6f723e */ /* 0x020fe400000010ff */
[----:B------:R-:W-:Y:S01]  /*14210*/  F2FP.BF16.F32.PACK_AB R178, R181, R182 ;  /* 0x000000b6b5b2723e */ /* 0x000fe200000010ff */
[--C-:B-1----:R-:W-:Y:S02]  /*14220*/  FFMA.FTZ R3, R245, UR4, -R184.reuse ;  /* 0x00000004f5037c23 */ /* 0x102fe400080108b8 */
[----:B------:R-:W5:Y:S04]  /*14230*/  LDL.LU R245, [R1+0x14] ;  /* 0x0000140001f57983 */ /* 0x000f680000300800 */
[----:B------:R1:W1:Y:S02]  /*14240*/  MUFU.EX2 R180, R3 ;  /* 0x0000000300b47308 */ /* 0x0002640000000800 */
[--C-:B-1----:R-:W-:Y:S01]  /*14250*/  FFMA.FTZ R3, R247, UR4, -R184.reuse ;  /* 0x00000004f7037c23 */ /* 0x102fe200080108b8 */
[----:B------:R-:W-:Y:S01]  /*14260*/  FFMA.FTZ R184, R108, UR4, -R184 ;  /* 0x000000046cb87c23 */ /* 0x000fe200080108b8 */
[----:B------:R-:W-:Y:S06]  /*14270*/  F2FP.BF16.F32.PACK_AB R108, R200, R201 ;  /* 0x000000c9c86c723e */ /* 0x000fec00000010ff */
[----:B------:R-:W-:Y:S01]  /*14280*/  MUFU.EX2 R106, R3 ;  /* 0x00000003006a7308 */ /* 0x000fe20000000800 */
[----:B------:R-:W-:Y:S02]  /*14290*/  F2FP.BF16.F32.PACK_AB R177, R180, R107 ;  /* 0x0000006bb4b1723e */ /* 0x000fe400000010ff */
[----:B------:R-:W-:Y:S01]  /*142a0*/  MOV R247, R140 ;  /* 0x0000008c00f77202 */ /* 0x000fe20000000f00 */
[-C--:B------:R-:W-:Y:S01]  /*142b0*/  HMMA.16816.F32.BF16 R116, R108, R132.reuse, R4 ;  /* 0x000000846c74723c */ /* 0x080fe20000041804 */
[----:B------:R-:W1:Y:S05]  /*142c0*/  LDSM.16.MT88.4 R4, [R224+0xbc00] ;  /* 0x00bc0000e004783b */ /* 0x000e6a0000004200 */
[----:B------:R-:W1:Y:S02]  /*142d0*/  MUFU.EX2 R184, R184 ;  /* 0x000000b800b87308 */ /* 0x000e640000000800 */
[----:B-1----:R-:W-:Y:S07]  /*142e0*/  F2FP.BF16.F32.PACK_AB R179, R184, R106 ;  /* 0x0000006ab8b3723e */ /* 0x002fee00000010ff */
[C---:B------:R-:W-:Y:S01]  /*142f0*/  HMMA.16816.F32.BF16 R112, R176.reuse, R132, R8 ;  /* 0x00000084b070723c */ /* 0x040fe20000041808 */
[----:B------:R-:W1:Y:S05]  /*14300*/  LDSM.16.MT88.4 R8, [R226+0xbc00] ;  /* 0x00bc0000e208783b */ /* 0x000e6a0000004200 */
        /* <DEDUP_REMOVED lines=11> */
[----:B----4-:R-:W-:Y:S01]  /*143c0*/  FFMA.FTZ R3, R0, R251, R217 ;  /* 0x000000fb00037223 */ /* 0x010fe200000100d9 */
[----:B------:R-:W-:Y:S01]  /*143d0*/  MOV R251, R248 ;  /* 0x000000f800fb7202 */ /* 0x000fe20000000f00 */
[----:B------:R-:W-:Y:S01]  /*143e0*/  IMAD.MOV.U32 R217, RZ, RZ, R249 ;  /* 0x000000ffffd97224 */ /* 0x000fe200078e00f9 */
[----:B------:R-:W-:Y:S03]  /*143f0*/  MOV R249, R208 ;  /* 0x000000d000f97202 */ /* 0x000fe60000000f00 */
[----:B------:R-:W-:Y:S01]  /*14400*/  FADD.FTZ R3, R173, R3 ;  /* 0x00000003ad037221 */ /* 0x000fe20000010000 */
[----:B------:R-:W-:Y:S01]  /*14410*/  MOV R248, R207 ;  /* 0x000000cf00f87202 */ /* 0x000fe20000000f00 */
[----:B------:R-:W-:Y:S01]  /*14420*/  IMAD.MOV.U32 R207, RZ, RZ, R214 ;  /* 0x000000ffffcf7224 */ /* 0x000fe200078e00d6 */
[----:B------:R-:W-:Y:S01]  /*14430*/  MOV R208, R209 ;  /* 0x000000d100d07202 */ /* 0x000fe20000000f00 */
[----:B------:R-:W-:Y:S01]  /*14440*/  FADD.FTZ R3, R251, R3 ;  /* 0x00000003fb037221 */ /* 0x000fe20000010000 */
[----:B------:R-:W-:Y:S02]  /*14450*/  MOV R214, R160 ;  /* 0x000000a000d67202 */ /* 0x000fe40000000f00 */
[----:B------:R-:W-:Y:S01]  /*14460*/  MOV R209, R162 ;  /* 0x000000a200d17202 */ /* 0x000fe20000000f00 */
[----:B--2---:R-:W-:Y:S01]  /*14470*/  FFMA.FTZ R2, R2, R244, R218 ;  /* 0x000000f402027223 */ /* 0x004fe200000100da */
[----:B------:R-:W-:Y:S02]  /*14480*/  MOV R244, R250 ;  /* 0x000000fa00f47202 */ /* 0x000fe40000000f00 */
[----:B------:R-:W-:Y:S01]  /*14490*/  MOV R250, R252 ;  /* 0x000000fc00fa7202 */ /* 0x000fe20000000f00 */
[----:B------:R-:W-:Y:S01]  /*144a0*/  FADD.FTZ R2, R174, R2 ;  /* 0x00000002ae027221 */ /* 0x000fe20000010000 */
[----:B------:R-:W-:Y:S02]  /*144b0*/  MOV R252, R216 ;  /* 0x000000d800fc7202 */ /* 0x000fe40000000f00 */
[----:B------:R-:W-:Y:S01]  /*144c0*/  MOV R216, R163 ;  /* 0x000000a300d87202 */ /* 0x000fe20000000f00 */
[----:B------:R-:W-:Y:S01]  /*144d0*/  FADD.FTZ R2, R217, R2 ;  /* 0x00000002d9027221 */ /* 0x000fe20000010000 */
[----:B---3--:R-:W-:Y:S04]  /*144e0*/  FFMA.FTZ R100, R100, R246, R219 ;  /* 0x000000f664647223 */ /* 0x008fe800000100db */
[----:B------:R-:W-:Y:S01]  /*144f0*/  FADD.FTZ R0, R243, R100 ;  /* 0x00000064f3007221 */ /* 0x000fe20000010000 */
[----:B------:R-:W-:Y:S02]  /*14500*/  MOV R243, R242 ;  /* 0x000000f200f37202 */ /* 0x000fe40000000f00 */
[----:B------:R-:W-:Y:S01]  /*14510*/  MOV R242, R241 ;  /* 0x000000f100f27202 */ /* 0x000fe20000000f00 */
[----:B------:R-:W-:Y:S01]  /*14520*/  FADD.FTZ R0, R244, R0 ;  /* 0x00000000f4007221 */ /* 0x000fe20000010000 */
[----:B------:R-:W-:Y:S01]  /*14530*/  MOV R241, R239 ;  /* 0x000000ef00f17202 */ /* 0x000fe20000000f00 */
[----:B------:R-:W-:Y:S01]  /*14540*/  IMAD.MOV.U32 R239, RZ, RZ, R240 ;  /* 0x000000ffffef7224 */ /* 0x000fe200078e00f0 */
[----:B------:R-:W-:Y:S01]  /*14550*/  MOV R240, R223 ;  /* 0x000000df00f07202 */ /* 0x000fe20000000f00 */
[----:B------:R-:W-:Y:S01]  /*14560*/  FADD.FTZ R12, R249, R0 ;  /* 0x00000000f90c7221 */ /* 0x000fe20000010000 */
[----:B------:R-:W-:Y:S01]  /*14570*/  MOV R223, R221 ;  /* 0x000000dd00df7202 */ /* 0x000fe20000000f00 */
[----:B------:R-:W-:Y:S01]  /*14580*/  FADD.FTZ R0, R248, R2 ;  /* 0x00000002f8007221 */ /* 0x000fe20000010000 */
[----:B------:R-:W-:Y:S01]  /*14590*/  MOV R221, R175 ;  /* 0x000000af00dd7202 */ /* 0x000fe20000000f00 */
[----:B------:R-:W-:Y:S01]  /*145a0*/  FADD.FTZ R2, R252, R3 ;  /* 0x00000003fc027221 */ /* 0x000fe20000010000 */
[----:B------:R-:W-:Y:S01]  /*145b0*/  MOV R100, R104 ;  /* 0x0000006800647202 */ /* 0x000fe20000000f00 */
[----:B------:R-:W-:Y:S02]  /*145c0*/  FADD.FTZ R3, R207, R0 ;  /* 0x00000000cf037221 */ /* 0x000fe40000010000 */
[----:B------:R-:W-:Y:S01]  /*145d0*/  FADD.FTZ R0, R216, R2 ;  /* 0x00000002d8007221 */ /* 0x000fe20000010000 */
[----:B-----5:R-:W-:Y:S04]  /*145e0*/  FFMA.FTZ R101, R101, R245, R247 ;  /* 0x000000f565657223 */ /* 0x020fe800000100f7 */
[----:B------:R-:W-:Y:S01]  /*145f0*/  FADD.FTZ R13, R206, R101 ;  /* 0x00000065ce0d7221 */ /* 0x000fe20000010000 */
[----:B------:R-:W-:Y:S02]  /*14600*/  MOV R206, R210 ;  /* 0x000000d200ce7202 */ /* 0x000fe40000000f00 */
[----:B------:R-:W-:Y:S01]  /*14610*/  MOV R210, R161 ;  /* 0x000000a100d27202 */ /* 0x000fe20000000f00 */
[----:B------:R-:W-:Y:S01]  /*14620*/  FADD.FTZ R13, R172, R13 ;  /* 0x0000000dac0d7221 */ /* 0x000fe20000010000 */
[C---:B------:R-:W-:Y:S04]  /*14630*/  HMMA.16816.F32.BF16 R160, R176.reuse, R168, R56 ;  /* 0x000000a8b0a0723c */ /* 0x040fe80000041838 */
[----:B------:R-:W-:Y:S01]  /*14640*/  FADD.FTZ R12, R206, R12 ;  /* 0x0000000cce0c7221 */ /* 0x000fe20000010000 */
        /* <DEDUP_REMOVED lines=14> */
[----:B------:R-:W-:Y:S02]  /*14730*/  FADD.FTZ R13, R209, R13 ;  /* 0x0000000dd10d7221 */ /* 0x000fe40000010000 */
[C---:B------:R-:W-:Y:S05]  /*14740*/  HMMA.16816.F32.BF16 R80, R108.reuse, R6, R80 ;  /* 0x000000066c50723c */ /* 0x040fea0000041850 */
[----:B------:R-:W-:Y:S01]  /*14750*/  FADD.FTZ R0, R243, R13 ;  /* 0x0000000df3007221 */ /* 0x000fe20000010000 */
[-C--:B-1----:R-:W-:Y:S05]  /*14760*/  HMMA.16816.F32.BF16 R84, R108, R8.reuse, R84 ;  /* 0x000000086c54723c */ /* 0x082fea0000041854 */
        /* <DEDUP_REMOVED lines=40> */
[----:B------:R-:W-:Y:S02]  /*149f0*/  FADD.FTZ R0, R184, R0 ;  /* 0x00000000b8007221 */ /* 0x000fe40000010000 */
[----:B------:R1:W-:Y:S04]  /*14a00*/  STL [R1+0x10], R3 ;  /* 0x0000100301007387 */ /* 0x0003e80000100800 */
[----:B------:R2:W-:Y:S04]  /*14a10*/  STL [R1+0xc], R2 ;  /* 0x00000c0201007387 */ /* 0x0005e80000100800 */
[----:B------:R2:W-:Y:S01]  /*14a20*/  STL [R1+0x8], R0 ;  /* 0x0000080001007387 */ /* 0x0005e20000100800 */
[----:B-1----:R-:W-:Y:S01]  /*14a30*/  MOV R3, R105 ;  /* 0x0000006900037202 */ /* 0x002fe20000000f00 */
[----:B------:R-:W-:Y:S06]  /*14a40*/  @P0 BRA `(.L_x_233) ;  /* 0xffffffbc00640947 */ /* 0x000fec000383ffff */
.L_x_232:
[----:B------:R-:W3:Y:S04]  /*14a50*/  LDL.LU R8, [R1+0x14] ;  /* 0x0000140001087983 */ /* 0x000ee80000300800 */
[----:B------:R-:W4:Y:S04]  /*14a60*/  LDL.LU R7, [R1+0x10] ;  /* 0x0000100001077983 */ /* 0x000f280000300800 */
[----:B------:R-:W2:Y:S04]  /*14a70*/  LDL.LU R6, [R1+0xc] ;  /* 0x00000c0001067983 */ /* 0x000ea80000300800 */
[----:B------:R-:W2:Y:S01]  /*14a80*/  LDL.LU R5, [R1+0x8] ;  /* 0x0000080001057983 */ /* 0x000ea20000300800 */
[----:B------:R-:W1:Y:S01]  /*14a90*/  S2UR UR8, SR_CTAID.X ;  /* 0x00000000000879c3 */ /* 0x000e620000002500 */
[----:B------:R-:W-:Y:S01]  /*14aa0*/  UISETP.NE.AND UP0, UPT, UR13, -0x1, UPT ;  /* 0xffffffff0d00788c */ /* 0x000fe2000bf05270 */
[----:B------:R-:W-:Y:S01]  /*14ab0*/  PLOP3.LUT P6, PT, PT, PT, PT, 0x8, 0x0 ;  /* 0x000000000000781c */ /* 0x000fe20003fce170 */
[----:B------:R-:W1:Y:S01]  /*14ac0*/  S2R R61, SR_TID.X ;  /* 0x00000000003d7919 */ /* 0x000e620000002100 */
[----:B------:R-:W-:Y:S01]  /*14ad0*/  UMOV UR10, 0x400 ;  /* 0x00000400000a7882 */ /* 0x000fe20000000000 */
[----:B------:R-:W-:Y:S01]  /*14ae0*/  IMAD.MOV.U32 R58, RZ, RZ, 0x20 ;  /* 0x00000020ff3a7424 */ /* 0x000fe200078e00ff */
[----:B------:R-:W1:Y:S02]  /*14af0*/  S2R R63, SR_TID.X ;  /* 0x00000000003f7919 */ /* 0x000e640000002100 */
[----:B------:R-:W1:Y:S01]  /*14b00*/  S2UR UR9, SR_CgaCtaId ;  /* 0x00000000000979c3 */ /* 0x000e620000008800 */
[----:B------:R-:W-:-:S03]  /*14b10*/  PLOP3.LUT P0, PT, PT, PT, UP0, 0x80, 0x0 ;  /* 0x000000000000781c */ /* 0x000fc60003f0f008 */
[----:B------:R-:W-:Y:S02]  /*14b20*/  @UP0 ULDC.64 UR6, c[0x0][0x298] ;  /* 0x0000a60000060ab9 */ /* 0x000fe40000000a00 */
[----:B------:R-:W-:-:S07]  /*14b30*/  @UP0 UIMAD.WIDE.U32 UR16, UR13, UR6, URZ ;  /* 0x000000060d1002a5 */ /* 0x000fce000f8e003f */
[----:B------:R-:W-:Y:S01]  /*14b40*/  @UP0 UMOV UR12, UR16 ;  /* 0x00000010000c0c82 */ /* 0x000fe20008000000 */
[----:B-1----:R-:W-:Y:S02]  /*14b50*/  UIMAD UR4, UR8, -0x80, UR15 ;  /* 0xffffff80080478a4 */ /* 0x002fe4000f8e020f */
[----:B------:R-:W-:Y:S02]  /*14b60*/  ULEA UR6, UR9, UR10, 0x18 ;  /* 0x0000000a09067291 */ /* 0x000fe4000f8ec03f */
[----:B------:R-:W-:Y:S01]  /*14b70*/  @UP0 UIMAD UR9, UR13, UR7, UR17 ;  /* 0x000000070d0902a4 */ /* 0x000fe2000f8e0211 */
[----:B------:R-:W-:-:S04]  /*14b80*/  SHF.R.S32.HI R51, RZ, 0x1f, R61 ;  /* 0x0000001fff337819 */ /* 0x000fc8000001143d */
[CC--:B------:R-:W-:Y:S02]  /*14b90*/  LEA.HI R60, R51.reuse, R61.reuse, RZ, 0x2 ;  /* 0x0000003d333c7211 */ /* 0x0c0fe400078f10ff */
[----:B------:R-:W-:Y:S02]  /*14ba0*/  SHF.R.S32.HI R62, RZ, 0x1f, R63 ;  /* 0x0000001fff3e7819 */ /* 0x000fe4000001143f */
[----:B------:R-:W-:Y:S02]  /*14bb0*/  LEA.HI R51, R51, R61, RZ, 0x5 ;  /* 0x0000003d33337211 */ /* 0x000fe400078f28ff */
[----:B------:R-:W-:Y:S01]  /*14bc0*/  LEA.HI R62, R62, R63, RZ, 0x2 ;  /* 0x0000003f3e3e7211 */ /* 0x000fe200078f10ff */
[----:B---3--:R-:W1:Y:S04]  /*14bd0*/  SHFL.BFLY PT, R4, R8, 0x2, 0x1f ;  /* 0x0c401f0008047f89 */ /* 0x008e6800000e0000 */
[----:B----4-:R-:W3:Y:S04]  /*14be0*/  SHFL.BFLY PT, R3, R7, 0x2, 0x1f ;  /* 0x0c401f0007037f89 */ /* 0x010ee800000e0000 */
[----:B--2---:R-:W2:Y:S04]  /*14bf0*/  SHFL.BFLY PT, R2, R6, 0x2, 0x1f ;  /* 0x0c401f0006027f89 */ /* 0x004ea800000e0000 */
[----:B------:R-:W4:Y:S01]  /*14c00*/  SHFL.BFLY PT, R0, R5, 0x2, 0x1f ;  /* 0x0c401f0005007f89 */ /* 0x000f2200000e0000 */
[----:B-1----:R-:W-:Y:S01]  /*14c10*/  FADD.FTZ R4, R4, R8 ;  /* 0x0000000804047221 */ /* 0x002fe20000010000 */
[----:B---3--:R-:W-:-:S04]  /*14c20*/  FADD.FTZ R3, R3, R7 ;  /* 0x0000000703037221 */ /* 0x008fc80000010000 */
[----:B------:R-:W1:Y:S01]  /*14c30*/  SHFL.BFLY PT, R8, R4, 0x1, 0x1f ;  /* 0x0c201f0004087f89 */ /* 0x000e6200000e0000 */
[----:B--2---:R-:W-:-:S03]  /*14c40*/  FADD.FTZ R2, R2, R6 ;  /* 0x0000000602027221 */ /* 0x004fc60000010000 */
[----:B------:R-:W2:Y:S01]  /*14c50*/  SHFL.BFLY PT, R7, R3, 0x1, 0x1f ;  /* 0x0c201f0003077f89 */ /* 0x000ea200000e0000 */
[----:B----4-:R-:W-:-:S03]  /*14c60*/  FADD.FTZ R0, R0, R5 ;  /* 0x0000000500007221 */ /* 0x010fc60000010000 */
[----:B------:R-:W3:Y:S01]  /*14c70*/  SHFL.BFLY PT, R9, R2, 0x1, 0x1f ;  /* 0x0c201f0002097f89 */ /* 0x000ee200000e0000 */
[----:B------:R-:W-:-:S03]  /*14c80*/  SHF.R.S32.HI R5, RZ, 0x2, R60 ;  /* 0x00000002ff057819 */ /* 0x000fc6000001143c */
[----:B------:R-:W4:Y:S01]  /*14c90*/  SHFL.BFLY PT, R10, R0, 0x1, 0x1f ;  /* 0x0c201f00000a7f89 */ /* 0x000f2200000e0000 */
[----:B------:R-:W-:Y:S02]  /*14ca0*/  SHF.R.S32.HI R6, RZ, 0x1f, R5 ;  /* 0x0000001fff067819 */ /* 0x000fe40000011405 */
[----:B------:R-:W-:Y:S02]  /*14cb0*/  ISETP.GE.AND P1, PT, R5, UR4, PT ;  /* 0x0000000405007c0c */ /* 0x000fe4000bf26270 */
[----:B------:R-:W-:Y:S01]  /*14cc0*/  LEA.HI R6, R6, R5, RZ, 0x3 ;  /* 0x0000000506067211 */ /* 0x000fe200078f18ff */
[----:B-1----:R-:W-:Y:S01]  /*14cd0*/  FADD.FTZ R55, R4, R8 ;  /* 0x0000000804377221 */ /* 0x002fe20000010000 */
[----:B--2---:R-:W-:Y:S02]  /*14ce0*/  FADD.FTZ R56, R3, R7 ;  /* 0x0000000703387221 */ /* 0x004fe40000010000 */
[----:B------:R-:W-:Y:S02]  /*14cf0*/  LOP3.LUT R3, R6, 0xfffffff8, RZ, 0xc0, !PT ;  /* 0xfffffff806037812 */ /* 0x000fe400078ec0ff */
[----:B------:R-:W-:Y:S01]  /*14d00*/  LOP3.LUT R6, R51, 0xffffffe0, RZ, 0xc0, !PT ;  /* 0xffffffe033067812 */ /* 0x000fe200078ec0ff */
[----:B---3--:R-:W-:Y:S01]  /*14d10*/  FADD.FTZ R57, R2, R9 ;  /* 0x0000000902397221 */ /* 0x008fe20000010000 */
[----:B------:R-:W-:Y:S01]  /*14d20*/  SHF.R.S32.HI R51, RZ, 0x5, R51 ;  /* 0x00000005ff337819 */ /* 0x000fe20000011433 */
[----:B------:R-:W-:Y:S01]  /*14d30*/  IMAD.IADD R2, R5, 0x1, -R3 ;  /* 0x0000000105027824 */ /* 0x000fe200078e0a03 */
[----:B------:R-:W-:Y:S01]  /*14d40*/  LOP3.LUT R3, R60, 0xfffffffc, RZ, 0xc0, !PT ;  /* 0xfffffffc3c037812 */ /* 0x000fe200078ec0ff */
[----:B----4-:R-:W-:Y:S01]  /*14d50*/  FADD.FTZ R59, R0, R10 ;  /* 0x0000000a003b7221 */ /* 0x010fe20000010000 */
[----:B------:R-:W-:-:S02]  /*14d60*/  FSETP.NE.FTZ.AND P5, PT, R55, RZ, PT ;  /* 0x000000ff3700720b */ /* 0x000fc40003fb5000 */
[----:B------:R-:W-:Y:S01]  /*14d70*/  LEA.HI R0, R2, R2, RZ, 0x1 ;  /* 0x0000000202007211 */ /* 0x000fe200078f08ff */
[C---:B------:R-:W-:Y:S01]  /*14d80*/  IMAD.IADD R4, R61.reuse, 0x1, -R3 ;  /* 0x000000013d047824 */ /* 0x040fe200078e0a03 */
[----:B------:R-:W-:Y:S01]  /*14d90*/  FSETP.NE.FTZ.AND P4, PT, R56, RZ, PT ;  /* 0x000000ff3800720b */ /* 0x000fe20003f95000 */
[----:B------:R-:W-:Y:S01]  /*14da0*/  IMAD.IADD R61, R61, 0x1, -R6 ;  /* 0x000000013d3d7824 */ /* 0x000fe200078e0a06 */
[----:B------:R-:W-:Y:S02]  /*14db0*/  LOP3.LUT R3, R0, 0x3fffffe, RZ, 0xc0, !PT ;  /* 0x03fffffe00037812 */ /* 0x000fe400078ec0ff */
[----:B------:R-:W-:-:S03]  /*14dc0*/  SHF.R.S32.HI R0, RZ, 0x1, R0 ;  /* 0x00000001ff007819 */ /* 0x000fc60000011400 */
[----:B------:R-:W-:Y:S01]  /*14dd0*/  IMAD.IADD R5, R2, 0x1, -R3 ;  /* 0x0000000102057824 */ /* 0x000fe200078e0a03 */
[----:B------:R-:W-:Y:S01]  /*14de0*/  LOP3.LUT R2, R62, 0xfffffffc, RZ, 0xc0, !PT ;  /* 0xfffffffc3e027812 */ /* 0x000fe200078ec0ff */
[----:B------:R-:W-:Y:S01]  /*14df0*/  IMAD R3, R51, 0x100, R4 ;  /* 0x0000010033037824 */ /* 0x000fe200078e0204 */
[C---:B------:R-:W-:Y:S02]  /*14e00*/  LOP3.LUT R4, R0.reuse, 0x1, RZ, 0xc0, !PT ;  /* 0x0000000100047812 */ /* 0x040fe400078ec0ff */
[----:B------:R-:W-:Y:S01]  /*14e10*/  LOP3.LUT P2, RZ, R0, 0x2, RZ, 0xc0, !PT ;  /* 0x0000000200ff7812 */ /* 0x000fe2000784c0ff */
[----:B------:R-:W-:Y:S01]  /*14e20*/  IMAD.IADD R63, R63, 0x1, -R2 ;  /* 0x000000013f3f7824 */ /* 0x000fe200078e0a02 */
[----:B------:R-:W-:Y:S01]  /*14e30*/  ISETP.NE.U32.AND P3, PT, R4, 0x1, PT ;  /* 0x000000010400780c */ /* 0x000fe20003f65070 */
[----:B------:R-:W-:Y:S02]  /*14e40*/  IMAD.SHL.U32 R2, R0, 0x40, RZ ;  /* 0x0000004000027824 */ /* 0x000fe400078e00ff */
[----:B------:R-:W-:-:S02]  /*14e50*/  IMAD.MOV.U32 R0, RZ, RZ, 0x3f800000 ;  /* 0x3f800000ff007424 */ /* 0x000fc400078e00ff */
[----:B------:R-:W-:Y:S01]  /*14e60*/  IMAD R3, R5, 0x10, R3 ;  /* 0x0000001005037824 */ /* 0x000fe200078e0203 */
[----:B------:R-:W-:-:S03]  /*14e70*/  LOP3.LUT R2, R2, 0xc0, RZ, 0xc0, !PT ;  /* 0x000000c002027812 */ /* 0x000fc600078ec0ff */
[----:B------:R1:W2:Y:S01]  /*14e80*/  @P5 MUFU.RCP R0, R55 ;  /* 0x0000003700005308 */ /* 0x0002a20000001000 */
[----:B------:R-:W-:-:S05]  /*14e90*/  LEA.HI R2, R2, R2, RZ, 0x1d ;  /* 0x0000000202027211 */ /* 0x000fca00078fe8ff */
[----:B------:R-:W-:Y:S02]  /*14ea0*/  IMAD.U32 R2, R3, 0x2, R2 ;  /* 0x0000000203027824 */ /* 0x000fe400078e0002 */
[----:B------:R-:W-:-:S03]  /*14eb0*/  IMAD.MOV.U32 R3, RZ, RZ, 0x3f800000 ;  /* 0x3f800000ff037424 */ /* 0x000fc600078e00ff */
[----:B------:R-:W-:Y:S01]  /*14ec0*/  LEA R16, R2, UR6, 0x1 ;  /* 0x0000000602107c11 */ /* 0x000fe2000f8e08ff */
[----:B------:R-:W-:Y:S06]  /*14ed0*/  @P0 BRA `(.L_x_236) ;  /* 0x0000000000200947 */ /* 0x000fec0003800000 */
[----:B------:R-:W3:Y:S01]  /*14ee0*/  S2UR UR10, SR_CTAID.Y ;  /* 0x00000000000a79c3 */ /* 0x000ee20000002600 */
[----:B------:R-:W-:Y:S01]  /*14ef0*/  ULDC.64 UR6, c[0x0][0x290] ;  /* 0x0000a40000067ab9 */ /* 0x000fe20000000a00 */
[----:B---3--:R-:W-:Y:S02]  /*14f00*/  USHF.R.S32.HI UR9, URZ, 0x1f, UR10 ;  /* 0x0000001f3f097899 */ /* 0x008fe4000801140a */
[----:B------:R-:W-:Y:S02]  /*14f10*/  UIMAD.WIDE.U32 UR16, UR10, UR6, URZ ;  /* 0x000000060a1072a5 */ /* 0x000fe4000f8e003f */
[----:B------:R-:W-:-:S04]  /*14f20*/  UIMAD UR9, UR9, UR6, URZ ;  /* 0x00000006090972a4 */ /* 0x000fc8000f8e023f */
[----:B------:R-:W-:Y:S01]  /*14f30*/  UIMAD UR9, UR10, UR7, UR9 ;  /* 0x000000070a0972a4 */ /* 0x000fe2000f8e0209 */
[----:B------:R-:W-:-:S03]  /*14f40*/  UMOV UR12, UR16 ;  /* 0x00000010000c7c82 */ /* 0x000fc60008000000 */
[----:B------:R-:W-:-:S12]  /*14f50*/  UIADD3 UR9, UR17, UR9, URZ ;  /* 0x0000000911097290 */ /* 0x000fd8000fffe03f */
.L_x_236:
        /* <DEDUP_REMOVED lines=23> */
.L_x_237:
        /* <DEDUP_REMOVED lines=51> */
[----:B------:R-:W1:Y:S01]  /*15400*/  @P2 MUFU.RCP R0, R59 ;  /* 0x0000003b00002308 */ /* 0x000e620000001000 */
        /* <DEDUP_REMOVED lines=54> */
[----:B------:R-:W-:Y:S01]  /*15770*/  BSSY B0, `(.L_x_238) ;  /* 0x00000be000007945 */ /* 0x000fe20003800000 */
[----:B------:R-:W-:Y:S01]  /*15780*/  F2FP.BF16.F32.PACK_AB R3, R3, R112 ;  /* 0x000000700303723e */ /* 0x000fe200000010ff */
[----:B------:R1:W-:Y:S01]  /*15790*/  STS [R16+0x200], R4 ;  /* 0x0002000410007388 */ /* 0x0003e20000000800 */
        /* <DEDUP_REMOVED lines=18> */
[----:B------:R-:W-:Y:S01]  /*158c0*/  F2FP.BF16.F32.PACK_AB R29, R29, R150 ;  /* 0x000000961d1d723e */ /* 0x000fe200000010ff */
[----:B-1----:R-:W1:Y:S01]  /*158d0*/  @P3 LDC.64 R4, c[0x0][0x2c0] ;  /* 0x0000b000ff043b82 */ /* 0x002e620000000a00 */
[----:B------:R-:W-:-:S02]  /*158e0*/  F2FP.BF16.F32.PACK_AB R26, R26, R152 ;  /* 0x000000981a1a723e */ /* 0x000fc400000010ff */
[----:B----4-:R-:W-:Y:S02]  /*158f0*/  IADD3 R2, R16, R58, RZ ;  /* 0x0000003a10027210 */ /* 0x010fe40007ffe0ff */
[----:B------:R-:W-:Y:S02]  /*15900*/  F2FP.BF16.F32.PACK_AB R25, R25, R154 ;  /* 0x0000009a1919723e */ /* 0x000fe400000010ff */
[----:B---3--:R-:W-:Y:S01]  /*15910*/  IADD3 R0, R58, R18, RZ ;  /* 0x000000123a007210 */ /* 0x008fe20007ffe0ff */
[----:B------:R-:W-:Y:S01]  /*15920*/  STS [R2], R38 ;  /* 0x0000002602007388 */ /* 0x000fe20000000800 */
[----:B------:R-:W-:Y:S02]  /*15930*/  F2FP.BF16.F32.PACK_AB R28, R28, R144 ;  /* 0x000000901c1c723e */ /* 0x000fe400000010ff */
[----:B------:R-:W-:Y:S01]  /*15940*/  F2FP.BF16.F32.PACK_AB R27, R147, R27 ;  /* 0x0000001b931b723e */ /* 0x000fe200000010ff */
[----:B------:R-:W-:Y:S01]  /*15950*/  STS [R2+0x200], R37 ;  /* 0x0002002502007388 */ /* 0x000fe20000000800 */
[----:B------:R-:W-:Y:S01]  /*15960*/  F2FP.BF16.F32.PACK_AB R24, R24, R156 ;  /* 0x0000009c1818723e */ /* 0x000fe200000010ff */
[----:B--2---:R-:W2:Y:S01]  /*15970*/  @P5 MUFU.LG2 R3, R55 ;  /* 0x0000003700035308 */ /* 0x004ea20000000c00 */
[----:B------:R-:W-:Y:S01]  /*15980*/  F2FP.BF16.F32.PACK_AB R23, R159, R23 ;  /* 0x000000179f17723e */ /* 0x000fe200000010ff */
[----:B------:R-:W-:Y:S01]  /*15990*/  STS [R0], R34 ;  /* 0x0000002200007388 */ /* 0x000fe20000000800 */
[----:B------:R-:W-:Y:S01]  /*159a0*/  F2FP.BF16.F32.PACK_AB R22, R22, R164 ;  /* 0x000000a41616723e */ /* 0x000fe200000010ff */
[----:B------:R-:W3:Y:S01]  /*159b0*/  @P5 LDC R6, c[0x0][0x2e8] ;  /* 0x0000ba00ff065b82 */ /* 0x000ee20000000800 */
        /* <DEDUP_REMOVED lines=11> */
[----:B------:R-:W-:Y:S01]  /*15a70*/  F2FP.BF16.F32.PACK_AB R12, R12, R68 ;  /* 0x000000440c0c723e */ /* 0x000fe200000010ff */
[----:B--2---:R-:W-:Y:S01]  /*15a80*/  @P5 FMUL.FTZ R3, R3, 0.69314718246459960938 ;  /* 0x3f31721803035820 */ /* 0x004fe20000410000 */
        /* <DEDUP_REMOVED lines=22> */
[----:B------:R2:W-:Y:S04]  /*15bf0*/  STS [R18+0x3000], R24 ;  /* 0x0030001812007388 */ /* 0x0005e80000000800 */
[----:B------:R4:W-:Y:S04]  /*15c00*/  STS [R18+0x3200], R23 ;  /* 0x0032001712007388 */ /* 0x0009e80000000800 */
[----:B------:R1:W-:Y:S04]  /*15c10*/  STS [R2+0x2000], R22 ;  /* 0x0020001602007388 */ /* 0x0003e80000000800 */
[----:B------:R1:W-:Y:S04]  /*15c20*/  STS [R2+0x2200], R21 ;  /* 0x0022001502007388 */ /* 0x0003e80000000800 */
[----:B------:R-:W-:Y:S04]  /*15c30*/  STS [R0+0x2000], R17 ;  /* 0x0020001100007388 */ /* 0x000fe80000000800 */
[----:B------:R-:W-:Y:S04]  /*15c40*/  STS [R0+0x2200], R15 ;  /* 0x0022000f00007388 */ /* 0x000fe80000000800 */
[----:B------:R1:W-:Y:S01]  /*15c50*/  STS [R2+0x3000], R20 ;  /* 0x0030001402007388 */ /* 0x0003e20000000800 */
[----:B--2---:R-:W-:-:S03]  /*15c60*/  SHF.L.U32 R24, R63, 0x3, RZ ;  /* 0x000000033f187819 */ /* 0x004fc600000006ff */
[----:B------:R-:W-:Y:S01]  /*15c70*/  STS [R2+0x3200], R19 ;  /* 0x0032001302007388 */ /* 0x000fe20000000800 */
[----:B----4-:R-:W-:Y:S01]  /*15c80*/  MOV R23, 0x7f800000 ;  /* 0x7f80000000177802 */ /* 0x010fe20000000f00 */
[----:B---3--:R-:W-:Y:S02]  /*15c90*/  @P5 FFMA.FTZ R23, R105, R6, R3 ;  /* 0x0000000669175223 */ /* 0x008fe40000010003 */
[----:B------:R-:W-:Y:S01]  /*15ca0*/  STS [R0+0x3000], R14 ;  /* 0x0030000e00007388 */ /* 0x000fe20000000800 */
[----:B-1----:R-:W-:-:S03]  /*15cb0*/  MOV R22, 0x7f800000 ;  /* 0x7f80000000167802 */ /* 0x002fc60000000f00 */
[----:B------:R-:W-:Y:S01]  /*15cc0*/  STS [R0+0x3200], R13 ;  /* 0x0032000d00007388 */ /* 0x000fe20000000800 */
[----:B------:R-:W-:-:S03]  /*15cd0*/  MOV R21, 0x7f800000 ;  /* 0x7f80000000157802 */ /* 0x000fc60000000f00 */
[----:B------:R1:W-:Y:S04]  /*15ce0*/  STS [R16+0x4000], R12 ;  /* 0x0040000c10007388 */ /* 0x0003e80000000800 */
[----:B------:R2:W-:Y:S04]  /*15cf0*/  STS [R16+0x4200], R11 ;  /* 0x0042000b10007388 */ /* 0x0005e80000000800 */
[----:B------:R3:W-:Y:S01]  /*15d00*/  STS [R18+0x4000], R8 ;  /* 0x0040000812007388 */ /* 0x0007e20000000800 */
[----:B------:R-:W-:-:S03]  /*15d10*/  MOV R20, 0x7f800000 ;  /* 0x7f80000000147802 */ /* 0x000fc60000000f00 */
[----:B------:R-:W-:Y:S04]  /*15d20*/  STS [R18+0x4200], R7 ;  /* 0x0042000712007388 */ /* 0x000fe80000000800 */
[----:B------:R4:W-:Y:S04]  /*15d30*/  STS [R16+0x5000], R10 ;  /* 0x0050000a10007388 */ /* 0x0009e80000000800 */
[----:B------:R4:W-:Y:S04]  /*15d40*/  STS [R16+0x5200], R9 ;  /* 0x0052000910007388 */ /* 0x0009e80000000800 */
[----:B------:R-:W-:Y:S01]  /*15d50*/  STS [R18+0x5000], R45 ;  /* 0x0050002d12007388 */ /* 0x000fe20000000800 */
[----:B-1----:R-:W1:Y:S03]  /*15d60*/  @!P3 LDC R12, c[0x0][0x270] ;  /* 0x00009c00ff0cbb82 */ /* 0x002e660000000800 */
[----:B------:R-:W-:Y:S04]  /*15d70*/  STS [R18+0x5200], R44 ;  /* 0x0052002c12007388 */ /* 0x000fe80000000800 */
[----:B------:R-:W-:Y:S01]  /*15d80*/  STS [R2+0x4000], R43 ;  /* 0x0040002b02007388 */ /* 0x000fe20000000800 */
[----:B--2---:R-:W2:Y:S01]  /*15d90*/  @P3 LDC R11, c[0x0][0x2c0] ;  /* 0x0000b000ff0b3b82 */ /* 0x004ea20000000800 */
[----:B---3--:R-:W3:Y:S02]  /*15da0*/  @P0 MUFU.LG2 R8, R57 ;  /* 0x0000003900080308 */ /* 0x008ee40000000c00 */
[----:B------:R-:W-:Y:S04]  /*15db0*/  STS [R2+0x4200], R42 ;  /* 0x0042002a02007388 */ /* 0x000fe80000000800 */
[----:B------:R-:W-:Y:S01]  /*15dc0*/  STS [R0+0x4000], R41 ;  /* 0x0040002900007388 */ /* 0x000fe20000000800 */
[----:B----4-:R-:W4:Y:S01]  /*15dd0*/  @P0 LDC R10, c[0x0][0x2e8] ;  /* 0x0000ba00ff0a0b82 */ /* 0x010f220000000800 */
[----:B------:R-:W1:Y:S02]  /*15de0*/  @P4 MUFU.LG2 R7, R56 ;  /* 0x0000003800074308 */ /* 0x000e640000000c00 */
[----:B------:R-:W-:Y:S04]  /*15df0*/  STS [R0+0x4200], R46 ;  /* 0x0042002e00007388 */ /* 0x000fe80000000800 */
[----:B------:R-:W-:Y:S01]  /*15e00*/  STS [R2+0x5000], R47 ;  /* 0x0050002f02007388 */ /* 0x000fe20000000800 */
[----:B------:R-:W2:Y:S01]  /*15e10*/  @P4 LDC R9, c[0x0][0x2e8] ;  /* 0x0000ba00ff094b82 */ /* 0x000ea20000000800 */
[----:B---3--:R-:W-:-:S02]  /*15e20*/  @P0 FMUL.FTZ R6, R8, 0.69314718246459960938 ;  /* 0x3f31721808060820 */ /* 0x008fc40000410000 */
[----:B------:R3:W-:Y:S04]  /*15e30*/  STS [R2+0x5200], R49 ;  /* 0x0052003102007388 */ /* 0x0007e80000000800 */
[----:B------:R-:W-:Y:S01]  /*15e40*/  STS [R0+0x5000], R48 ;  /* 0x0050003000007388 */ /* 0x000fe20000000800 */
[----:B------:R-:W-:Y:S01]  /*15e50*/  @!P3 MOV R11, 0x1 ;  /* 0x00000001000bb802 */ /* 0x000fe20000000f00 */
[----:B-1----:R-:W-:Y:S02]  /*15e60*/  @P4 FMUL.FTZ R3, R7, 0.69314718246459960938 ;  /* 0x3f31721807034820 */ /* 0x002fe40000410000 */
[----:B------:R1:W-:Y:S01]  /*15e70*/  STS [R0+0x5200], R50 ;  /* 0x0052003200007388 */ /* 0x0003e20000000800 */
[----:B------:R-:W-:Y:S01]  /*15e80*/  BAR.SYNC.DEFER_BLOCKING 0x0 ;  /* 0x0000000000007b1d */ /* 0x000fe20000010000 */
[----:B----4-:R-:W-:-:S05]  /*15e90*/  @P0 FFMA.FTZ R21, R103, R10, R6 ;  /* 0x0000000a67150223 */ /* 0x010fca0000010006 */
[----:B------:R-:W4:Y:S01]  /*15ea0*/  S2R R13, SR_CTAID.Y ;  /* 0x00000000000d7919 */ /* 0x000f220000002600 */
[----:B--2---:R-:W-:Y:S01]  /*15eb0*/  @P4 FFMA.FTZ R22, R104, R9, R3 ;  /* 0x0000000968164223 */ /* 0x004fe20000010003 */
[----:B------:R-:W2:Y:S01]  /*15ec0*/  S2R R25, SR_CTAID.Z ;  /* 0x0000000000197919 */ /* 0x000ea20000002700 */
[----:B---3--:R-:W-:Y:S01]  /*15ed0*/  @P3 IMAD R2, R5, R4, RZ ;  /* 0x0000000405023224 */ /* 0x008fe200078e02ff */
[----:B------:R-:W-:Y:S01]  /*15ee0*/  LEA.HI.SX32 R4, R60, 0x20, 0x1e ;  /* 0x000000203c047811 */ /* 0x000fe200078ff2ff */
[----:B------:R-:W3:Y:S01]  /*15ef0*/  @P2 MUFU.LG2 R5, R59 ;  /* 0x0000003b00052308 */ /* 0x000ee20000000c00 */
[----:B------:R-:W-:Y:S02]  /*15f00*/  @!P3 MOV R2, R54 ;  /* 0x000000360002b202 */ /* 0x000fe40000000f00 */
[----:B------:R-:W-:Y:S01]  /*15f10*/  ISETP.GE.AND P5, PT, R4, UR4, PT ;  /* 0x0000000404007c0c */ /* 0x000fe2000bfa6270 */
[----:B------:R-:W-:Y:S01]  /*15f20*/  IMAD R4, R11, UR8, RZ ;  /* 0x000000080b047c24 */ /* 0x000fe2000f8e02ff */
[----:B-1----:R-:W-:Y:S01]  /*15f30*/  @P3 MOV R0, 0x1 ;  /* 0x0000000100003802 */ /* 0x002fe20000000f00 */
[----:B------:R-:W-:Y:S01]  /*15f40*/  @!P3 IMAD R0, R54, R12, RZ ;  /* 0x0000000c3600b224 */ /* 0x000fe200078e02ff */
[----:B------:R-:W-:Y:S01]  /*15f50*/  LOP3.LUT P3, RZ, R61, 0x3, RZ, 0xc0, !PT ;  /* 0x000000033dff7812 */ /* 0x000fe2000786c0ff */
[----:B------:R1:W1:Y:S01]  /*15f60*/  LDS.128 R32, [R230+0x1800] ;  /* 0x00180000e6207984 */ /* 0x0002620000000c00 */
[----:B------:R-:W1:Y:S03]  /*15f70*/  @P2 LDC R12, c[0x0][0x2e8] ;  /* 0x0000ba00ff0c2b82 */ /* 0x000e660000000800 */
[----:B------:R1:W1:Y:S01]  /*15f80*/  LDS.128 R28, [R230+0x3800] ;  /* 0x00380000e61c7984 */ /* 0x0002620000000c00 */
[----:B----4-:R-:W-:-:S05]  /*15f90*/  IMAD R0, R13, R0, RZ ;  /* 0x000000000d007224 */ /* 0x010fca00078e02ff */
[----:B------:R-:W-:-:S05]  /*15fa0*/  SEL R0, R0, RZ, !P6 ;  /* 0x000000ff00007207 */ /* 0x000fca0007000000 */
[----:B--2---:R-:W-:Y:S01]  /*15fb0*/  IMAD R2, R25, R2, R0 ;  /* 0x0000000219027224 */ /* 0x004fe200078e0200 */
[----:B------:R-:W-:Y:S01]  /*15fc0*/  SHF.L.U32 R0, R4, 0x7, RZ ;  /* 0x0000000704007819 */ /* 0x000fe200000006ff */
[----:B---3--:R-:W-:-:S03]  /*15fd0*/  @P2 FMUL.FTZ R4, R5, 0.69314718246459960938 ;  /* 0x3f31721805042820 */ /* 0x008fc60000410000 */
[----:B------:R-:W-:Y:S01]  /*15fe0*/  IADD3 R13, P4, P0, R0, R52, R2 ;  /* 0x00000034000d7210 */ /* 0x000fe2000789e002 */
[----:B-1----:R-:W-:Y:S01]  /*15ff0*/  @P2 FFMA.FTZ R20, R102, R12, R4 ;  /* 0x0000000c66142223 */ /* 0x002fe20000010004 */
[----:B------:R-:W-:Y:S02]  /*16000*/  SHF.R.S32.HI R3, RZ, 0x1f, R0 ;  /* 0x0000001fff037819 */ /* 0x000fe40000011400 */
[----:B------:R-:W-:Y:S02]  /*16010*/  SHF.R.S32.HI R2, RZ, 0x1f, R2 ;  /* 0x0000001fff027819 */ /* 0x000fe40000011402 */
[----:B------:R-:W-:Y:S02]  /*16020*/  SHF.R.S32.HI R12, RZ, 0x2, R62 ;  /* 0x00000002ff0c7819 */ /* 0x000fe4000001143e */
[----:B------:R-:W-:Y:S01]  /*16030*/  IADD3.X R10, R3, R53, R2, P4, P0 ;  /* 0x00000035030a7210 */ /* 0x000fe200027e0402 */
[----:B------:R-:W-:Y:S06]  /*16040*/  @P3 BRA `(.L_x_239) ;  /* 0x0000000000c03947 */ /* 0x000fec0003800000 */
        /* <DEDUP_REMOVED lines=48> */
.L_x_239:
[----:B------:R-:W-:Y:S05]  /*16350*/  BSYNC B0 ;  /* 0x0000000000007941 */ /* 0x000fea0003800000 */
.L_x_238:
[----:B------:R1:W5:Y:S04]  /*16360*/  LDL R27, [R1+0x18] ;  /* 0x00001800011b7983 */ /* 0x0003680000100800 */
[----:B------:R1:W5:Y:S01]  /*16370*/  LDL R26, [R1+0x38] ;  /* 0x00003800011a7983 */ /* 0x0003620000100800 */
[----:B----4-:R-:W-:Y:S01]  /*16380*/  VIADD R3, R12, 0x40 ;  /* 0x000000400c037836 */ /* 0x010fe20000000000 */
[----:B------:R-:W-:Y:S01]  /*16390*/  SHF.R.S32.HI R4, RZ, 0x1f, R24 ;  /* 0x0000001fff047819 */ /* 0x000fe20000011418 */
[----:B------:R-:W-:Y:S01]  /*163a0*/  ULDC.64 UR6, c[0x0][0x2a0] ;  /* 0x0000a80000067ab9 */ /* 0x000fe20000000a00 */
[----:B------:R-:W-:Y:S01]  /*163b0*/  IADD3 R2, P0, R24, UR12, RZ ;  /* 0x0000000c18027c10 */ /* 0x000fe2000ff1e0ff */
[----:B------:R-:W-:Y:S01]  /*163c0*/  VIADD R0, R12, 0x60 ;  /* 0x000000600c007836 */ /* 0x000fe20000000000 */
[----:B------:R-:W-:Y:S01]  /*163d0*/  ISETP.GE.AND P2, PT, R3, UR5, PT ;  /* 0x0000000503007c0c */ /* 0x000fe2000bf46270 */
[----:B------:R1:W2:Y:S01]  /*163e0*/  LDS.128 R20, [R230] ;  /* 0x00000000e6147984 */ /* 0x0002a20000000c00 */
[----:B------:R-:W-:Y:S01]  /*163f0*/  IADD3.X R3, R4, UR9, RZ, P0, !PT ;  /* 0x0000000904037c10 */ /* 0x000fe200087fe4ff */
[----:B------:R-:W-:Y:S01]  /*16400*/  BSSY B0, `(.L_x_240) ;  /* 0x000001d000007945 */ /* 0x000fe20003800000 */
[----:B------:R-:W-:Y:S01]  /*16410*/  SHF.R.S32.HI R13, RZ, 0x1f, R12 ;  /* 0x0000001fff0d7819 */ /* 0x000fe2000001140c */
[----:B------:R1:W3:Y:S01]  /*16420*/  LDS.128 R16, [R230+0x2000] ;  /* 0x00200000e6107984 */ /* 0x0002e20000000c00 */
[----:B------:R-:W-:Y:S01]  /*16430*/  MOV R4, UR14 ;  /* 0x0000000e00047c02 */ /* 0x000fe20008000f00 */
[----:B------:R-:W-:Y:S01]  /*16440*/  IMAD.WIDE.U32 R10, R25, UR6, R2 ;  /* 0x00000006190a7c25 */ /* 0x000fe2000f8e0002 */
[----:B------:R-:W-:-:S02]  /*16450*/  SHF.R.S32.HI R5, RZ, 0x1f, R25 ;  /* 0x0000001fff057819 */ /* 0x000fc40000011419 */
[----:B------:R-:W-:Y:S01]  /*16460*/  ISETP.GE.AND P0, PT, R0, UR5, PT ;  /* 0x0000000500007c0c */ /* 0x000fe2000bf06270 */
[----:B------:R-:W-:Y:S02]  /*16470*/  IMAD.WIDE R2, R4, 0x80, R12 ;  /* 0x0000008004027825 */ /* 0x000fe400078e020c */
[----:B------:R1:W4:Y:S02]  /*16480*/  LDS.128 R12, [R230+0x4000] ;  /* 0x00400000e60c7984 */ /* 0x0003240000000c00 */
[----:B------:R-:W-:-:S04]  /*16490*/  IMAD R0, R5, UR6, RZ ;  /* 0x0000000605007c24 */ /* 0x000fc8000f8e02ff */
[----:B------:R-:W-:-:S04]  /*164a0*/  IMAD R0, R25, UR7, R0 ;  /* 0x0000000719007c24 */ /* 0x000fc8000f8e0200 */
[----:B------:R-:W-:Y:S01]  /*164b0*/  IMAD.IADD R9, R0, 0x1, R11 ;  /* 0x0000000100097824 */ /* 0x000fe200078e020b */
[----:B------:R-:W-:Y:S06]  /*164c0*/  @P1 BRA `(.L_x_241) ;  /* 0x0000000000401947 */ /* 0x000fec0003800000 */
[----:B------:R-:W-:Y:S01]  /*164d0*/  ULDC.64 UR6, c[0x0][0x298] ;  /* 0x0000a60000067ab9 */ /* 0x000fe20000000a00 */
[----:B------:R-:W-:Y:S01]  /*164e0*/  IMAD.MOV.U32 R8, RZ, RZ, R10 ;  /* 0x000000ffff087224 */ /* 0x000fe200078e000a */
[----:B------:R-:W-:Y:S01]  /*164f0*/  ULDC UR8, c[0x0][0x2d0] ;  /* 0x0000b40000087ab9 */ /* 0x000fe20000000800 */
[----:B------:R-:W-:Y:S01]  /*16500*/  IMAD R0, R3, UR6, RZ ;  /* 0x0000000603007c24 */ /* 0x000fe2000f8e02ff */
[----:B------:R-:W-:Y:S01]  /*16510*/  ISETP.GE.AND P4, PT, R24, UR8, PT ;  /* 0x0000000818007c0c */ /* 0x000fe2000bf86270 */
[----:B------:R-:W-:Y:S01]  /*16520*/  IMAD.WIDE.U32 R6, R2, UR6, R8 ;  /* 0x0000000602067c25 */ /* 0x000fe2000f8e0008 */
[----:B-----5:R-:W-:Y:S02]  /*16530*/  ISETP.GE.AND P3, PT, R27, UR8, PT ;  /* 0x000000081b007c0c */ /* 0x020fe4000bf66270 */
[----:B------:R-:W-:Y:S01]  /*16540*/  ISETP.GE.AND P1, PT, R26, UR8, PT ;  /* 0x000000081a007c0c */ /* 0x000fe2000bf26270 */
[----:B------:R-:W-:Y:S01]  /*16550*/  IMAD R0, R2, UR7, R0 ;  /* 0x0000000702007c24 */ /* 0x000fe2000f8e0200 */
[----:B------:R-:W-:-:S02]  /*16560*/  ULDC.64 UR6, c[0x0][0x280] ;  /* 0x0000a00000067ab9 */ /* 0x000fc40000000a00 */
[----:B------:R-:W-:Y:S01]  /*16570*/  LEA R4, P6, R6, UR6, 0x1 ;  /* 0x0000000606047c11 */ /* 0x000fe2000f8c08ff */
[----:B------:R-:W-:-:S05]  /*16580*/  IMAD.IADD R0, R7, 0x1, R0 ;  /* 0x0000000107007824 */ /* 0x000fca00078e0200 */
[----:B------:R-:W-:-:S05]  /*16590*/  LEA.HI.X R5, R6, UR7, R0, 0x1, P6 ;  /* 0x0000000706057c11 */ /* 0x000fca000b0f0c00 */
[----:B--2---:R2:W-:Y:S04]  /*165a0*/  @!P4 STG.E.128 desc[UR22][R4.64], R20 ;  /* 0x000000140400c986 */ /* 0x0045e8000c101d16 */
[----:B---3--:R2:W-:Y:S04]  /*165b0*/  @!P3 STG.E.128 desc[UR22][R4.64+0x40], R16 ;  /* 0x000040100400b986 */ /* 0x0085e8000c101d16 */
[----:B----4-:R2:W-:Y:S02]  /*165c0*/  @!P1 STG.E.128 desc[UR22][R4.64+0x80], R12 ;  /* 0x0000800c04009986 */ /* 0x0105e4000c101d16 */
.L_x_241:
[----:B------:R-:W-:Y:S05]  /*165d0*/  BSYNC B0 ;  /* 0x0000000000007941 */ /* 0x000fea0003800000 */
.L_x_240:
        /* <DEDUP_REMOVED lines=8> */
[----:B------:R-:W-:Y:S01]  /*16660*/  IMAD.MOV.U32 R6, RZ, RZ, R10 ;  /* 0x000000ffff067224 */ /* 0x000fe200078e000a */
[----:B------:R-:W-:Y:S01]  /*16670*/  ULDC UR4, c[0x0][0x2d0] ;  /* 0x0000b40000047ab9 */ /* 0x000fe20000000800 */
[----:B------:R-:W-:Y:S01]  /*16680*/  IMAD.X R4, RZ, RZ, R3, P1 ;  /* 0x000000ffff047224 */ /* 0x000fe200008e0603 */
[----:B------:R-:W-:Y:S01]  /*16690*/  ISETP.GE.AND P4, PT, R24, UR4, PT ;  /* 0x0000000418007c0c */ /* 0x000fe2000bf86270 */
[----:B------:R-:W-:Y:S01]  /*166a0*/  IMAD.WIDE.U32 R6, R0, UR6, R6 ;  /* 0x0000000600067c25 */ /* 0x000fe2000f8e0006 */
[----:B-----5:R-:W-:Y:S02]  /*166b0*/  ISETP.GE.AND P3, PT, R27, UR4, PT ;  /* 0x000000041b007c0c */ /* 0x020fe4000bf66270 */
[----:B------:R-:W-:Y:S01]  /*166c0*/  ISETP.GE.AND P1, PT, R26, UR4, PT ;  /* 0x000000041a007c0c */ /* 0x000fe2000bf26270 */
[----:B------:R-:W-:-:S04]  /*166d0*/  IMAD R4, R4, UR6, RZ ;  /* 0x0000000604047c24 */ /* 0x000fc8000f8e02ff */
        /* <DEDUP_REMOVED lines=8> */
.L_x_243:
[----:B------:R-:W-:Y:S05]  /*16760*/  BSYNC B0 ;  /* 0x0000000000007941 */ /* 0x000fea0003800000 */
.L_x_242:
        /* <DEDUP_REMOVED lines=22> */
[----:B------:R1:W-:Y:S04]  /*168d0*/  @!P2 STG.E.128 desc[UR22][R4.64+0x40], R16 ;  /* 0x000040100400a986 */ /* 0x0003e8000c101d16 */
[----:B----4-:R1:W-:Y:S02]  /*168e0*/  @!P1 STG.E.128 desc[UR22][R4.64+0x80], R12 ;  /* 0x0000800c04009986 */ /* 0x0103e4000c101d16 */
.L_x_245:
[----:B------:R-:W-:Y:S05]  /*168f0*/  BSYNC B0 ;  /* 0x0000000000007941 */ /* 0x000fea0003800000 */
.L_x_244:
[----:B-123--:R-:W1:Y:S01]  /*16900*/  LDS.128 R228, [R230+0x5800] ;  /* 0x00580000e6e47984 */ /* 0x00ee620000000c00 */
[----:B------:R-:W-:Y:S05]  /*16910*/  @P0 EXIT ;  /* 0x000000000000094d */ /* 0x000fea0003800000 */
[----:B------:R-:W-:Y:S01]  /*16920*/  IADD3 R0, P0, R2, 0x60, RZ ;  /* 0x0000006002007810 */ /* 0x000fe20007f1e0ff */
[----:B------:R-:W-:Y:S01]  /*16930*/  ULDC.64 UR4, c[0x0][0x298] ;  /* 0x0000a60000047ab9 */ /* 0x000fe20000000a00 */
[----:B------:R-:W-:Y:S02]  /*16940*/  ULDC UR6, c[0x0][0x2d0] ;  /* 0x0000b40000067ab9 */ /* 0x000fe40000000800 */
[----:B------:R-:W-:Y:S01]  /*16950*/  ISETP.GE.AND P2, PT, R24, UR6, PT ;  /* 0x0000000618007c0c */ /* 0x000fe2000bf46270 */
[----:B------:R-:W-:Y:S01]  /*16960*/  IMAD.X R2, RZ, RZ, R3, P0 ;  /* 0x000000ffff027224 */ /* 0x000fe200000e0603 */
[----:B------:R-:W-:Y:S02]  /*16970*/  MOV R3, R9 ;  /* 0x0000000900037202 */ /* 0x000fe40000000f00 */
[----:B-----5:R-:W-:Y:S01]  /*16980*/  ISETP.GE.AND P1, PT, R27, UR6, PT ;  /* 0x000000061b007c0c */ /* 0x020fe2000bf26270 */
        /* <DEDUP_REMOVED lines=14> */
.L_x_246:
        /* <DEDUP_REMOVED lines=9> */
.L_x_1210:


//--------------------- .text._ZN5flash16flash_fwd_kernelI23Flash_fwd_kernel_traitsILi96ELi128ELi64ELi4ELb0ELb0EN7cutlass10bfloat16_tE19Flash_kernel_traitsILi96ELi128ELi64ELi4ES3_EELb0ELb0ELb1ELb1ELb0ELb0ELb0ELb0EEEvNS_16Flash_fwd_paramsE --------------------------
	.section	.text._ZN5flash16flash_fwd_kernelI23Flash_fwd_kernel_traitsILi96ELi128ELi64ELi4ELb0ELb0EN7cutlass10bfloat16_tE19Flash_kernel_traitsILi96ELi128ELi64ELi4ES3_EELb0ELb0ELb1ELb1ELb0ELb0ELb0ELb0EEEvNS_16Flash_fwd_paramsE,"ax",@progbits
	.align	128
        .global         _ZN5flash16flash_fwd_kernelI23Flash_fwd_kernel_traitsILi96ELi128ELi64ELi4ELb0ELb0EN7cutlass10bfloat16_tE19Flash_kernel_traitsILi96ELi128ELi64ELi4ES3_EELb0ELb0ELb1ELb1ELb0ELb0ELb0ELb0EEEvNS_16Flash_fwd_paramsE
        .type           _ZN5flash16flash_fwd_kernelI23Flash_fwd_kernel_traitsILi96ELi128ELi64ELi4ELb0ELb0EN7cutlass10bfloat16_tE19Flash_kernel_traitsILi96ELi128ELi64ELi4ES3_EELb0ELb0ELb1ELb1ELb0ELb0ELb0ELb0EEEvNS_16Flash_fwd_paramsE,@function
        .size           _ZN5flash16flash_fwd_kernelI23Flash_fwd_kernel_traitsILi96ELi128ELi64ELi4ELb0ELb0EN7cutlass10bfloat16_tE19Flash_kernel_traitsILi96ELi128ELi64ELi4ES3_EELb0ELb0ELb1ELb1ELb0ELb0ELb0ELb0EEEvNS_16Flash_fwd_paramsE,(.L_x_1211 - _ZN5flash16flash_fwd_kernelI23Flash_fwd_kernel_traitsILi96ELi128ELi64ELi4ELb0ELb0EN7cutlass10bfloat16_tE19Flash_kernel_traitsILi96ELi128ELi64ELi4ES3_EELb0ELb0ELb1ELb1ELb0ELb0ELb0ELb0EEEvNS_16Flash_fwd_paramsE)
        .other          _ZN5flash16flash_fwd_kernelI23Flash_fwd_kernel_traitsILi96ELi128ELi64ELi4ELb0ELb0EN7cutlass10bfloat16_tE19Flash_kernel_traitsILi96ELi128ELi64ELi4ES3_EELb0ELb0ELb1ELb1ELb0ELb0ELb0ELb0EEEvNS_16Flash_fwd_paramsE,@"STO_CUDA_ENTRY STV_DEFAULT"
_ZN5flash16flash_fwd_kernelI23Flash_fwd_kernel_traitsILi96ELi128ELi64ELi4ELb0ELb0EN7cutlass10bfloat16_tE19Flash_kernel_traitsILi96ELi128ELi64ELi4ES3_EELb0ELb0ELb1ELb1ELb0ELb0ELb0ELb0EEEvNS_16Flash_fwd_paramsE:
.text._ZN5flash16flash_fwd_kernelI23Flash_fwd_kernel_traitsILi96ELi128ELi64ELi4ELb0ELb0EN7cutlass10bfloat16_tE19Flash_kernel_traitsILi96ELi128ELi64ELi4ES3_EELb0ELb0ELb1ELb1ELb0ELb0ELb0ELb0EEEvNS_16Flash_fwd_paramsE:
        /* <DEDUP_REMOVED lines=36> */
[----:B------:R-:W1:Y:S01]  /*0240*/  S2R R150, SR_TID.X ;  /* 0x0000000000967919 */ /* 0x000e620000002100 */
        /* <DEDUP_REMOVED lines=19> */
.L_x_247:
[----:B------:R-:W-:-:S05]  /*0380*/  ULDC UR6, c[0x0][0x2c8] ;  /* 0x0000b20000067ab9 */ /* 0x000fca0000000800 */
.L_x_248:
        /* <DEDUP_REMOVED lines=20> */
[----:B------:R-:W-:Y:S02]  /*04d0*/  @!UP2 UIADD3 UR27, UR4, UR6, -UR8 ;  /* 0x00000006041ba290 */ /* 0x000fe4000fffe808 */
        /* <DEDUP_REMOVED lines=22> */
[----:B------:R-:W-:Y:S05]  /*0640*/  @P0 BRA `(.L_x_249) ;  /* 0x0000000c00300947 */ /* 0x000fea0003800000 */
        /* <DEDUP_REMOVED lines=18> */
[--C-:B------:R-:W-:Y:S01]  /*0770*/  SHF.R.S32.HI R11, RZ, 0x1f, R10.reuse ;  /* 0x0000001fff0b7819 */ /* 0x100fe2000001140a */
[----:B------:R-:W-:Y:S01]  /*0780*/  @!UP1 UIMAD.WIDE.U32 UR12, UR24, UR4, URZ ;  /* 0x00000004180c92a5 */ /* 0x000fe2000f8e003f */
[----:B------:R-:W-:Y:S01]  /*0790*/  VIADD R14, R10, 0x20 ;  /* 0x000000200a0e7836 */ /* 0x000fe20000000000 */
[----:B------:R-:W-:Y:S01]  /*07a0*/  ULDC.U8 UR9, c[0x0][0x3d8] ;  /* 0x0000f60000097ab9 */ /* 0x000fe20000000000 */
[----:B------:R-:W-:Y:S01]  /*07b0*/  @!UP1 UIMAD UR6, UR24, UR5, UR6 ;  /* 0x00000005180692a4 */ /* 0x000fe2000f8e0206 */
[C---:B------:R-:W-:Y:S01]  /*07c0*/  ISETP.NE.AND P3, PT, R0.reuse, RZ, PT ;  /* 0x000000ff0000720c */ /* 0x040fe20003f65270 */
[----:B------:R-:W-:Y:S01]  /*07d0*/  UISETP.NE.AND UP3, UPT, UR9, URZ, UPT ;  /* 0x0000003f0900728c */ /* 0x000fe2000bf65270 */
[----:B------:R-:W-:Y:S01]  /*07e0*/  IMAD.SHL.U32 R0, R0, 0x8, RZ ;  /* 0x0000000800007824 */ /* 0x000fe200078e00ff */
[----:B------:R-:W-:Y:S01]  /*07f0*/  UISETP.NE.AND UP0, UPT, UR9, URZ, !UP2 ;  /* 0x0000003f0900728c */ /* 0x000fe2000d705270 */
[----:B------:R-:W-:Y:S01]  /*0800*/  IADD3 R15, R10, 0x40, RZ ;  /* 0x000000400a0f7810 */ /* 0x000fe20007ffe0ff */
[----:B------:R-:W-:Y:S01]  /*0810*/  UISETP.NE.OR UP3, UPT, UR8, URZ, !UP3 ;  /* 0x0000003f0800728c */ /* 0x000fe2000df65670 */
[----:B------:R-:W-:Y:S01]  /*0820*/  IMAD.WIDE R6, R6, 0x80, R10 ;  /* 0x0000008006067825 */ /* 0x000fe200078e020a */
[----:B------:R-:W-:Y:S01]  /*0830*/  @UP1 UIMAD UR7, UR15, UR7, UR11 ;  /* 0x000000070f0712a4 */ /* 0x000fe2000f8e020b */
[----:B------:R-:W-:Y:S01]  /*0840*/  ISETP.GE.AND P2, PT, R14, UR17, PT ;  /* 0x000000110e007c0c */ /* 0x000fe2000bf46270 */
[----:B------:R-:W-:Y:S01]  /*0850*/  @UP2 ULDC.64 UR4, c[0x0][0x2c0] ;  /* 0x0000b00000042ab9 */ /* 0x000fe20000000a00 */
[----:B------:R-:W-:Y:S01]  /*0860*/  USHF.R.S32.HI UR11, URZ, 0x1f, UR26 ;  /* 0x0000001f3f0b7899 */ /* 0x000fe2000801141a */
[----:B------:R-:W-:Y:S01]  /*0870*/  ISETP.GE.AND P1, PT, R15, UR17, PT ;  /* 0x000000110f007c0c */ /* 0x000fe2000bf26270 */
[----:B------:R-:W-:Y:S01]  /*0880*/  @UP2 UIMAD UR14, UR5, UR4, URZ ;  /* 0x00000004050e22a4 */ /* 0x000fe2000f8e023f */
[----:B------:R-:W-:Y:S01]  /*0890*/  VIADD R16, R10, 0x60 ;  /* 0x000000600a107836 */ /* 0x000fe20000000000 */
[----:B------:R-:W-:Y:S01]  /*08a0*/  @!UP2 ULDC UR8, c[0x0][0x2c4] ;  /* 0x0000b1000008aab9 */ /* 0x000fe20000000800 */
[----:B------:R-:W-:Y:S01]  /*08b0*/  ULDC.64 UR4, c[0x0][0x2a0] ;  /* 0x0000a80000047ab9 */ /* 0x000fe20000000a00 */
[----:B------:R-:W-:Y:S01]  /*08c0*/  @UP0 ULDC UR8, c[0x0][0x2e4] ;  /* 0x0000b90000080ab9 */ /* 0x000fe20000000800 */
[----:B------:R-:W-:Y:S01]  /*08d0*/  UIMAD UR11, UR11, UR4, URZ ;  /* 0x000000040b0b72a4 */ /* 0x000fe2000f8e023f */
[----:B------:R-:W-:Y:S01]  /*08e0*/  IMAD.U32 R12, RZ, RZ, UR4 ;  /* 0x00000004ff0c7e24 */ /* 0x000fe2000f8e00ff */
[----:B------:R-:W-:Y:S01]  /*08f0*/  @UP2 UMOV UR9, 0x1 ;  /* 0x0000000100092882 */ /* 0x000fe20000000000 */
[----:B------:R-:W-:Y:S01]  /*0900*/  @!UP2 ULDC UR4, c[0x0][0x270] ;  /* 0x00009c000004aab9 */ /* 0x000fe20000000800 */
[----:B------:R-:W-:Y:S01]  /*0910*/  @UP1 UMOV UR20, UR10 ;  /* 0x0000000a00141c82 */ /* 0x000fe20008000000 */
[----:B------:R-:W-:Y:S01]  /*0920*/  @!UP2 UIMAD UR9, UR8, UR4, URZ ;  /* 0x000000040809a2a4 */ /* 0x000fe2000f8e023f */
[C---:B------:R-:W-:Y:S01]  /*0930*/  VIADD R18, R0.reuse, 0x20 ;  /* 0x0000002000127836 */ /* 0x040fe20000000000 */
[----:B------:R-:W-:Y:S01]  /*0940*/  @!UP3 ULDC UR10, c[0x0][0x2c4] ;  /* 0x0000b100000abab9 */ /* 0x000fe20000000800 */
[----:B------:R-:W-:Y:S01]  /*0950*/  @!UP1 UIADD3 UR7, UR13, UR6, URZ ;  /* 0x000000060d079290 */ /* 0x000fe2000fffe03f */
[C---:B------:R-:W-:Y:S01]  /*0960*/  IADD3 R17, R0.reuse, 0x40, RZ ;  /* 0x0000004000117810 */ /* 0x040fe20007ffe0ff */
        /* <DEDUP_REMOVED lines=39> */
.L_x_251:
[----:B------:R-:W-:Y:S05]  /*0be0*/  BSYNC B0 ;  /* 0x0000000000007941 */ /* 0x000fea0003800000 */
.L_x_250:
        /* <DEDUP_REMOVED lines=22> */
.L_x_253:
[----:B------:R-:W-:Y:S05]  /*0d50*/  BSYNC B0 ;  /* 0x0000000000007941 */ /* 0x000fea0003800000 */
.L_x_252:
        /* <DEDUP_REMOVED lines=22> */
.L_x_255:
[----:B------:R-:W-:Y:S05]  /*0ec0*/  BSYNC B0 ;  /* 0x0000000000007941 */ /* 0x000fea0003800000 */
.L_x_254:
        /* <DEDUP_REMOVED lines=24> */
.L_x_257:
[----:B------:R-:W-:Y:S05]  /*1050*/  BSYNC B0 ;  /* 0x0000000000007941 */ /* 0x000fea0003800000 */
.L_x_256:
        /* <DEDUP_REMOVED lines=10> */
.L_x_259:
[----:B------:R-:W-:Y:S05]  /*1100*/  BSYNC B0 ;  /* 0x0000000000007941 */ /* 0x000fea0003800000 */
.L_x_258:
        /* <DEDUP_REMOVED lines=10> */
.L_x_261:
[----:B------:R-:W-:Y:S05]  /*11b0*/  BSYNC B0 ;  /* 0x0000000000007941 */ /* 0x000fea0003800000 */
.L_x_260:
        /* <DEDUP_REMOVED lines=10> */
.L_x_263:
[----:B------:R-:W-:Y:S05]  /*1260*/  BSYNC B0 ;  /* 0x0000000000007941 */ /* 0x000fea0003800000 */
.L_x_262:
        /* <DEDUP_REMOVED lines=10> */
.L_x_249:
[----:B------:R-:W1:Y:S01]  /*1310*/  LDC R14, c[0x0][0x278] ;  /* 0x00009e00ff0e7b82 */ /* 0x000e620000000800 */
[----:B------:R-:W2:Y:S01]  /*1320*/  S2R R10, SR_CTAID.Z ;  /* 0x00000000000a7919 */ /* 0x000ea20000002700 */
[----:B------:R-:W-:Y:S01]  /*1330*/  SHF.R.S32.HI R23, RZ, 0x1f, R150 ;  /* 0x0000001fff177819 */ /* 0x000fe20000011496 */
[----:B------:R-:W-:Y:S01]  /*1340*/  UIADD3 UR5, -UR25, UR17, URZ ;  /* 0x0000001119057290 */ /* 0x000fe2000fffe13f */
[----:B------:R-:W-:Y:S01]  /*1350*/  IMAD.U32 R12, RZ, RZ, UR16 ;  /* 0x00000010ff0c7e24 */ /* 0x000fe2000f8e00ff */
[----:B------:R-:W-:Y:S01]  /*1360*/  UISETP.NE.AND UP0, UPT, UR15, -0x1, UPT ;  /* 0xffffffff0f00788c */ /* 0x000fe2000bf05270 */
[CC--:B------:R-:W-:Y:S01]  /*1370*/  LEA.HI R6, R23.reuse, R150.reuse, RZ, 0x2 ;  /* 0x0000009617067211 */ /* 0x0c0fe200078f10ff */
[----:B------:R-:W-:Y:S01]  /*1380*/  UISETP.NE.AND UP1, UPT, UR10, -0x1, UPT ;  /* 0xffffffff0a00788c */ /* 0x000fe2000bf25270 */
[----:B------:R-:W-:Y:S02]  /*1390*/  LEA.HI R22, R23, R150, RZ, 0x3 ;  /* 0x0000009617167211 */ /* 0x000fe400078f18ff */
[----:B------:R-:W-:-:S02]  /*13a0*/  SHF.R.S32.HI R8, RZ, 0x2, R6 ;  /* 0x00000002ff087819 */ /* 0x000fc40000011406 */
[----:B------:R-:W-:Y:S02]  /*13b0*/  SHF.R.S32.HI R20, RZ, 0x3, R22 ;  /* 0x00000003ff147819 */ /* 0x000fe40000011416 */
[----:B------:R-:W-:Y:S02]  /*13c0*/  PLOP3.LUT P2, PT, PT, PT, UP1, 0x80, 0x0 ;  /* 0x000000000000781c */ /* 0x000fe40003f4f018 */
[----:B------:R-:W-:Y:S01]  /*13d0*/  @UP0 ULDC.64 UR6, c[0x0][0x240] ;  /* 0x0000900000060ab9 */ /* 0x000fe20000000a00 */
[----:B------:R-:W-:Y:S01]  /*13e0*/  @!UP0 USHF.R.S32.HI UR11, URZ, 0x1f, UR24 ;  /* 0x0000001f3f0b8899 */ /* 0x000fe20008011418 */
[--C-:B------:R-:W-:Y:S01]  /*13f0*/  SHF.R.S32.HI R9, RZ, 0x1f, R8.reuse ;  /* 0x0000001fff097819 */ /* 0x100fe20000011408 */
[----:B------:R-:W-:Y:S01]  /*1400*/  @UP0 UIMAD.WIDE.U32 UR18, UR15, UR6, URZ ;  /* 0x000000060f1202a5 */ /* 0x000fe2000f8e003f */
[----:B------:R-:W-:Y:S01]  /*1410*/  LEA.HI R151, R23, R150, RZ, 0x5 ;  /* 0x0000009617977211 */ /* 0x000fe200078f28ff */
[----:B------:R-:W-:Y:S02]  /*1420*/  @UP1 UIADD3 UR9, UR8, UR10, URZ ;  /* 0x0000000a08091290 */ /* 0x000fe4000fffe03f */
[----:B------:R-:W-:Y:S01]  /*1430*/  @UP0 UIMAD UR4, UR15, UR7, UR19 ;  /* 0x000000070f0402a4 */ /* 0x000fe2000f8e0213 */
[----:B-1----:R-:W-:Y:S01]  /*1440*/  IABS R0, R14 ;  /* 0x0000000e00007213 */ /* 0x002fe20000000000 */
[----:B------:R-:W-:Y:S01]  /*1450*/  @UP1 ULDC.64 UR12, c[0x0][0x248] ;  /* 0x00009200000c1ab9 */ /* 0x000fe20000000a00 */
[----:B------:R-:W-:Y:S01]  /*1460*/  @!UP0 ULDC.64 UR6, c[0x0][0x228] ;  /* 0x00008a0000068ab9 */ /* 0x000fe20000000a00 */
[----:B------:R-:W-:Y:S01]  /*1470*/  @UP1 UIMAD.WIDE.U32 UR32, UR9, UR12, URZ ;  /* 0x0000000c092012a5 */ /* 0x000fe2000f8e003f */
[----:B------:R-:W-:Y:S01]  /*1480*/  IMAD.WIDE R12, R12, 0x80, R8 ;  /* 0x000000800c0c7825 */ /* 0x000fe200078e0208 */
[----:B------:R-:W-:Y:S01]  /*1490*/  @!UP0 UIMAD UR11, UR11, UR6, URZ ;  /* 0x000000060b0b82a4 */ /* 0x000fe2000f8e023f */
[----:B------:R-:W-:Y:S01]  /*14a0*/  SHF.R.S32.HI R152, RZ, 0x5, R151 ;  /* 0x00000005ff987819 */ /* 0x000fe20000011497 */
[----:B------:R-:W-:Y:S01]  /*14b0*/  @!UP0 UIMAD.WIDE.U32 UR30, UR24, UR6, URZ ;  /* 0x00000006181e82a5 */ /* 0x000fe2000f8e003f */
[----:B------:R-:W-:Y:S01]  /*14c0*/  IMAD.MOV.U32 R7, RZ, RZ, R0 ;  /* 0x000000ffff077224 */ /* 0x000fe200078e0000 */
[----:B--2---:R-:W-:Y:S01]  /*14d0*/  IABS R10, R10 ;  /* 0x0000000a000a7213 */ /* 0x004fe20000000000 */
[----:B------:R-:W-:-:S02]  /*14e0*/  @!UP0 UIMAD UR7, UR24, UR7, UR11 ;  /* 0x00000007180782a4 */ /* 0x000fc4000f8e020b */
[----:B------:R-:W1:Y:S01]  /*14f0*/  I2F.RP R2, R7 ;  /* 0x0000000700027306 */ /* 0x000e620000209400 */
[----:B------:R-:W-:Y:S01]  /*1500*/  @UP1 UIMAD UR9, UR9, UR13, URZ ;  /* 0x0000000d090912a4 */ /* 0x000fe2000f8e023f */
[----:B------:R-:W-:Y:S01]  /*1510*/  @UP1 UMOV UR20, UR32 ;  /* 0x0000002000141c82 */ /* 0x000fe20008000000 */
[----:B------:R-:W-:Y:S02]  /*1520*/  @!UP0 UIADD3 UR4, UR31, UR7, URZ ;  /* 0x000000071f048290 */ /* 0x000fe4000fffe03f */
[----:B------:R-:W-:Y:S01]  /*1530*/  @UP1 UIADD3 UR9, UR33, UR9, URZ ;  /* 0x0000000921091290 */ /* 0x000fe2000fffe03f */
[----:B------:R-:W-:Y:S02]  /*1540*/  @!UP0 UMOV UR18, UR30 ;  /* 0x0000001e00128c82 */ /* 0x000fe40008000000 */
[----:B-1----:R-:W1:Y:S02]  /*1550*/  MUFU.RCP R2, R2 ;  /* 0x0000000200027308 */ /* 0x002e640000001000 */
[----:B-1----:R-:W-:-:S06]  /*1560*/  VIADD R2, R2, 0xffffffe ;  /* 0x0ffffffe02027836 */ /* 0x002fcc0000000000 */
[----:B------:R-:W1:Y:S02]  /*1570*/  F2I.FTZ.U32.TRUNC.NTZ R3, R2 ;  /* 0x0000000200037305 */ /* 0x000e64000021f000 */
[----:B-1----:R-:W-:Y:S02]  /*1580*/  IMAD.MOV R0, RZ, RZ, -R3 ;  /* 0x000000ffff007224 */ /* 0x002fe400078e0a03 */
[C---:B------:R-:W-:Y:S02]  /*1590*/  VIADD R2, R8.reuse, 0x40 ;  /* 0x0000004008027836 */ /* 0x040fe40000000000 */
[----:B------:R-:W-:Y:S02]  /*15a0*/  IMAD.MOV.U32 R4, RZ, RZ, R0 ;  /* 0x000000ffff047224 */ /* 0x000fe400078e0000 */
[----:B------:R-:W-:Y:S01]  /*15b0*/  VIADD R0, R8, 0x60 ;  /* 0x0000006008007836 */ /* 0x000fe20000000000 */
[----:B------:R-:W-:Y:S01]  /*15c0*/  ISETP.GE.AND P5, PT, R2, UR5, PT ;  /* 0x0000000502007c0c */ /* 0x000fe2000bfa6270 */
[----:B------:R-:W-:-:S02]  /*15d0*/  IMAD R4, R4, R7, RZ ;  /* 0x0000000704047224 */ /* 0x000fc400078e02ff */
[----:B------:R-:W-:Y:S01]  /*15e0*/  IMAD.MOV.U32 R2, RZ, RZ, RZ ;  /* 0x000000ffff027224 */ /* 0x000fe200078e00ff */
[----:B------:R-:W-:Y:S02]  /*15f0*/  ISETP.GE.AND P4, PT, R0, UR5, PT ;  /* 0x0000000500007c0c */ /* 0x000fe4000bf86270 */
[----:B------:R-:W-:Y:S01]  /*1600*/  LOP3.LUT R0, R6, 0xfffffffc, RZ, 0xc0, !PT ;  /* 0xfffffffc06007812 */ /* 0x000fe200078ec0ff */
[----:B------:R-:W-:-:S04]  /*1610*/  IMAD.HI.U32 R4, R3, R4, R2 ;  /* 0x0000000403047227 */ /* 0x000fc800078e0002 */
[----:B------:R-:W-:Y:S02]  /*1620*/  IMAD.IADD R0, R150, 0x1, -R0 ;  /* 0x0000000196007824 */ /* 0x000fe400078e0a00 */
[----:B------:R-:W-:Y:S02]  /*1630*/  IMAD.SHL.U32 R2, R20, 0x40, RZ ;  /* 0x0000004014027824 */ /* 0x000fe400078e00ff */
[----:B------:R-:W-:-:S04]  /*1640*/  IMAD.HI.U32 R4, R4, R10, RZ ;  /* 0x0000000a04047227 */ /* 0x000fc800078e00ff */
[----:B------:R-:W-:Y:S01]  /*1650*/  IMAD.SHL.U32 R100, R0, 0x8, RZ ;  /* 0x0000000800647824 */ /* 0x000fe200078e00ff */
[----:B------:R-:W-:Y:S01]  /*1660*/  LOP3.LUT R0, R2, 0xc0, RZ, 0xc0, !PT ;  /* 0x000000c002007812 */ /* 0x000fe200078ec0ff */
[----:B------:R-:W-:-:S03]  /*1670*/  IMAD.MOV R2, RZ, RZ, -R4 ;  /* 0x000000ffff027224 */ /* 0x000fc600078e0a04 */
[----:B------:R-:W-:Y:S02]  /*1680*/  LOP3.LUT R5, R0, 0x18, R100, 0xf8, !PT ;  /* 0x0000001800057812 */ /* 0x000fe400078ef864 */
[----:B------:R-:W-:Y:S01]  /*1690*/  SHF.R.U32.HI R3, RZ, 0x3, R0 ;  /* 0x00000003ff037819 */ /* 0x000fe20000011600 */
[----:B------:R-:W-:Y:S01]  /*16a0*/  IMAD R0, R7, R2, R10 ;  /* 0x0000000207007224 */ /* 0x000fe200078e020a */
[----:B------:R-:W-:Y:S02]  /*16b0*/  LEA.HI R2, R6, R8, RZ, 0x1 ;  /* 0x0000000806027211 */ /* 0x000fe400078f08ff */
[----:B------:R-:W-:Y:S02]  /*16c0*/  LOP3.LUT R3, R5, R3, RZ, 0x3c, !PT ;  /* 0x0000000305037212 */ /* 0x000fe400078e3cff */
[----:B------:R-:W-:Y:S02]  /*16d0*/  ISETP.GT.U32.AND P0, PT, R7, R0, PT ;  /* 0x000000000700720c */ /* 0x000fe40003f04070 */
[----:B------:R-:W-:-:S05]  /*16e0*/  LOP3.LUT R2, R2, 0x7fffffe, RZ, 0xc0, !PT ;  /* 0x07fffffe02027812 */ /* 0x000fca00078ec0ff */
[----:B------:R-:W-:-:S06]  /*16f0*/  IMAD.IADD R2, R8, 0x1, -R2 ;  /* 0x0000000108027824 */ /* 0x000fcc00078e0a02 */
[----:B------:R-:W-:Y:S01]  /*1700*/  @!P0 IMAD.IADD R0, R0, 0x1, -R7 ;  /* 0x0000000100008824 */ /* 0x000fe200078e0a07 */
[----:B------:R-:W-:Y:S06]  /*1710*/  @P2 BRA `(.L_x_264) ;  /* 0x0000000000342947 */ /* 0x000fec0003800000 */
[----:B------:R-:W-:Y:S01]  /*1720*/  USHF.R.S32.HI UR11, URZ, 0x1f, UR8 ;  /* 0x0000001f3f0b7899 */ /* 0x000fe20008011408 */
[----:B------:R-:W-:Y:S01]  /*1730*/  ULDC.64 UR12, c[0x0][0x248] ;  /* 0x00009200000c7ab9 */ /* 0x000fe20000000a00 */
[----:B------:R-:W-:Y:S02]  /*1740*/  USHF.R.S32.HI UR9, URZ, 0x1f, UR24 ;  /* 0x0000001f3f097899 */ /* 0x000fe40008011418 */
[----:B------:R-:W-:Y:S02]  /*1750*/  UIMAD UR11, UR11, UR12, URZ ;  /* 0x0000000c0b0b72a4 */ /* 0x000fe4000f8e023f */
[----:B------:R-:W-:Y:S02]  /*1760*/  UIMAD.WIDE.U32 UR30, UR8, UR12, URZ ;  /* 0x0000000c081e72a5 */ /* 0x000fe4000f8e003f */
[----:B------:R-:W-:Y:S01]  /*1770*/  UIMAD UR11, UR8, UR13, UR11 ;  /* 0x0000000d080b72a4 */ /* 0x000fe2000f8e020b */
[----:B------:R-:W-:Y:S02]  /*1780*/  ULDC.64 UR6, c[0x0][0x230] ;  /* 0x00008c0000067ab9 */ /* 0x000fe40000000a00 */
[----:B------:R-:W-:-:S02]  /*1790*/  UIMAD UR9, UR9, UR6, URZ ;  /* 0x00000006090972a4 */ /* 0x000fc4000f8e023f */
[----:B------:R-:W-:Y:S02]  /*17a0*/  UIADD3 UR31, UR31, UR11, URZ ;  /* 0x0000000b1f1f7290 */ /* 0x000fe4000fffe03f */
[----:B------:R-:W-:Y:S02]  /*17b0*/  UIMAD UR9, UR24, UR7, UR9 ;  /* 0x00000007180972a4 */ /* 0x000fe4000f8e0209 */
[----:B------:R-:W-:-:S04]  /*17c0*/  UIMAD.WIDE.U32 UR6, UR24, UR6, UR30 ;  /* 0x00000006180672a5 */ /* 0x000fc8000f8e001e */
[----:B------:R-:W-:-:S03]  /*17d0*/  UIADD3 UR9, UR7, UR9, URZ ;  /* 0x0000000907097290 */ /* 0x000fc6000fffe03f */
[----:B------:R-:W-:-:S09]  /*17e0*/  UMOV UR20, UR6 ;  /* 0x0000000600147c82 */ /* 0x000fd20008000000 */
.L_x_264:
[----:B------:R-:W-:Y:S01]  /*17f0*/  @UP1 UIADD3 UR30, UR8, UR10, URZ ;  /* 0x0000000a081e1290 */ /* 0x000fe2000fffe03f */
[----:B------:R-:W-:Y:S01]  /*1800*/  ISETP.GE.U32.AND P1, PT, R0, R7, PT ;  /* 0x000000070000720c */ /* 0x000fe20003f26070 */
[----:B------:R-:W-:Y:S01]  /*1810*/  IMAD R0, R152, 0x8, R2 ;  /* 0x0000000898007824 */ /* 0x000fe200078e0202 */
[----:B------:R-:W-:Y:S01]  /*1820*/  @UP1 ULDC.64 UR10, c[0x0][0x250] ;  /* 0x00009400000a1ab9 */ /* 0x000fe20000000a00 */
[----:B------:R-:W-:Y:S01]  /*1830*/  USHF.R.S32.HI UR19, URZ, 0x1f, UR26 ;  /* 0x0000001f3f137899 */ /* 0x000fe2000801141a */
[----:B------:R-:W-:Y:S01]  /*1840*/  SHF.R.S32.HI R101, RZ, 0x1f, R100 ;  /* 0x0000001fff657819 */ /* 0x000fe20000011464 */
[----:B------:R-:W-:Y:S01]  /*1850*/  @UP1 UIMAD.WIDE.U32 UR6, UR30, UR10, URZ ;  /* 0x0000000a1e0612a5 */ /* 0x000fe2000f8e003f */
[----:B------:R-:W-:Y:S01]  /*1860*/  IMAD.U32 R226, R0, 0x20, R3 ;  /* 0x0000002000e27824 */ /* 0x000fe200078e0003 */
[----:B------:R-:W-:Y:S01]  /*1870*/  @UP1 UIMAD UR30, UR30, UR11, URZ ;  /* 0x0000000b1e1e12a4 */ /* 0x000fe2000f8e023f */
[----:B------:R-:W-:-:S03]  /*1880*/  LOP3.LUT R5, R14, UR26, RZ, 0x3c, !PT ;  /* 0x0000001a0e057c12 */ /* 0x000fc6000f8e3cff */
        /* <DEDUP_REMOVED lines=10> */
[----:B------:R-:W-:Y:S01]  /*1930*/  UIMAD UR8, UR8, UR6, URZ ;  /* 0x00000006080872a4 */ /* 0x000fe2000f8e023f */
[----:B------:R-:W-:Y:S02]  /*1940*/  UMOV UR30, UR32 ;  /* 0x00000020001e7c82 */ /* 0x000fe40008000000 */
[----:B------:R-:W-:Y:S02]  /*1950*/  UIMAD.WIDE.U32 UR32, UR24, UR6, UR30 ;  /* 0x00000006182072a5 */ /* 0x000fe4000f8e001e */
[----:B------:R-:W-:-:S04]  /*1960*/  UIMAD UR7, UR24, UR7, UR8 ;  /* 0x00000007180772a4 */ /* 0x000fc8000f8e0208 */
[----:B------:R-:W-:Y:S01]  /*1970*/  UIADD3 UR30, UR33, UR7, URZ ;  /* 0x00000007211e7290 */ /* 0x000fe2000fffe03f */
[----:B------:R-:W-:-:S11]  /*1980*/  UMOV UR6, UR32 ;  /* 0x0000002000067c82 */ /* 0x000fd60008000000 */
.L_x_265:
[----:B------:R-:W-:Y:S01]  /*1990*/  IMAD R0, R9, UR12, RZ ;  /* 0x0000000c09007c24 */ /* 0x000fe2000f8e02ff */
[----:B------:R-:W-:Y:S01]  /*19a0*/  @!P0 IADD3 R4, R4, 0x1, RZ ;  /* 0x0000000104048810 */ /* 0x000fe20007ffe0ff */
[----:B------:R-:W-:Y:S01]  /*19b0*/  IMAD.WIDE.U32 R2, R8, UR12, R100 ;  /* 0x0000000c08027c25 */ /* 0x000fe2000f8e0064 */
[----:B------:R-:W-:Y:S01]  /*19c0*/  ISETP.GE.AND P2, PT, R5, RZ, PT ;  /* 0x000000ff0500720c */ /* 0x000fe20003f46270 */
[----:B------:R-:W1:Y:S01]  /*19d0*/  S2UR UR8, SR_CgaCtaId ;  /* 0x00000000000879c3 */ /* 0x000e620000008800 */
[----:B------:R-:W-:Y:S01]  /*19e0*/  ISETP.NE.AND P3, PT, R14, RZ, PT ;  /* 0x000000ff0e00720c */ /* 0x000fe20003f65270 */
[----:B------:R-:W-:Y:S01]  /*19f0*/  IMAD R0, R8, UR13, R0 ;  /* 0x0000000d08007c24 */ /* 0x000fe2000f8e0200 */
[----:B------:R-:W-:Y:S01]  /*1a00*/  IADD3 R10, P0, R2, UR20, RZ ;  /* 0x00000014020a7c10 */ /* 0x000fe2000ff1e0ff */
[----:B------:R-:W-:Y:S01]  /*1a10*/  IMAD.WIDE.U32 R6, R8, UR10, R100 ;  /* 0x0000000a08067c25 */ /* 0x000fe2000f8e0064 */
[----:B------:R-:W-:Y:S01]  /*1a20*/  @P1 IADD3 R4, R4, 0x1, RZ ;  /* 0x0000000104041810 */ /* 0x000fe20007ffe0ff */
[----:B------:R-:W-:Y:S01]  /*1a30*/  UIADD3 UR20, UR21, -0x1, URZ ;  /* 0xffffffff15147890 */ /* 0x000fe2000fffe03f */
[----:B------:R-:W-:Y:S01]  /*1a40*/  IADD3.X R11, R3, UR9, R0, P0, !PT ;  /* 0x00000009030b7c10 */ /* 0x000fe200087fe400 */
[----:B------:R-:W-:Y:S01]  /*1a50*/  IMAD R2, R9, UR10, RZ ;  /* 0x0000000a09027c24 */ /* 0x000fe2000f8e02ff */
[----:B------:R-:W-:Y:S01]  /*1a60*/  IADD3 R153, R100, 0x40, RZ ;  /* 0x0000004064997810 */ /* 0x000fe20007ffe0ff */
[----:B------:R-:W-:Y:S01]  /*1a70*/  IMAD.MOV.U32 R0, RZ, RZ, R4 ;  /* 0x000000ffff007224 */ /* 0x000fe200078e0004 */
[----:B------:R-:W-:Y:S01]  /*1a80*/  IADD3 R4, P1, R6, UR6, RZ ;  /* 0x0000000606047c10 */ /* 0x000fe2000ff3e0ff */
[----:B------:R-:W-:Y:S01]  /*1a90*/  IMAD R3, R8, UR11, R2 ;  /* 0x0000000b08037c24 */ /* 0x000fe2000f8e0202 */
[----:B------:R-:W-:Y:S01]  /*1aa0*/  IADD3 R2, P0, R100, UR18, RZ ;  /* 0x0000001264027c10 */ /* 0x000fe2000ff1e0ff */
[----:B------:R-:W-:Y:S01]  /*1ab0*/  ULDC.64 UR6, c[0x0][0x258] ;  /* 0x0000960000067ab9 */ /* 0x000fe20000000a00 */
[----:B------:R-:W-:Y:S01]  /*1ac0*/  @!P2 IADD3 R0, -R0, RZ, RZ ;  /* 0x000000ff0000a210 */ /* 0x000fe20007ffe1ff */
[----:B------:R-:W-:Y:S01]  /*1ad0*/  UIMAD UR9, UR19, UR6, URZ ;  /* 0x00000006130972a4 */ /* 0x000fe2000f8e023f */
[----:B------:R-:W-:Y:S01]  /*1ae0*/  @!P3 LOP3.LUT R0, RZ, R14, RZ, 0x33, !PT ;  /* 0x0000000eff00b212 */ /* 0x000fe200078e33ff */
[----:B------:R-:W-:Y:S01]  /*1af0*/  IMAD.U32 R14, RZ, RZ, UR6 ;  /* 0x00000006ff0e7e24 */ /* 0x000fe2000f8e00ff */
[----:B------:R-:W-:Y:S01]  /*1b00*/  IADD3.X R5, R7, UR30, R3, P1, !PT ;  /* 0x0000001e07057c10 */ /* 0x000fe20008ffe403 */
[----:B------:R-:W-:Y:S01]  /*1b10*/  UIMAD UR9, UR26, UR7, UR9 ;  /* 0x000000071a0972a4 */ /* 0x000fe2000f8e0209 */
[----:B------:R-:W-:Y:S01]  /*1b20*/  IADD3.X R3, R101, UR4, RZ, P0, !PT ;  /* 0x0000000465037c10 */ /* 0x000fe200087fe4ff */
[----:B------:R-:W-:Y:S01]  /*1b30*/  VIADD R156, R100, 0x20 ;  /* 0x00000020649c7836 */ /* 0x000fe20000000000 */
[----:B------:R-:W-:Y:S01]  /*1b40*/  SHF.R.S32.HI R6, RZ, 0x1f, R0 ;  /* 0x0000001fff067819 */ /* 0x000fe20000011400 */
[----:B------:R-:W-:Y:S01]  /*1b50*/  ULDC.64 UR6, c[0x0][0x260] ;  /* 0x0000980000067ab9 */ /* 0x000fe20000000a00 */
[----:B------:R-:W-:Y:S01]  /*1b60*/  ISETP.GE.AND P0, PT, R8, UR5, PT ;  /* 0x0000000508007c0c */ /* 0x000fe2000bf06270 */
[----:B------:R-:W-:Y:S01]  /*1b70*/  IMAD.WIDE.U32 R14, R14, UR26, R2 ;  /* 0x0000001a0e0e7c25 */ /* 0x000fe2000f8e0002 */
[----:B------:R-:W-:Y:S01]  /*1b80*/  UMOV UR4, 0x400 ;  /* 0x0000040000047882 */ /* 0x000fe20000000000 */
[----:B------:R-:W-:Y:S01]  /*1b90*/  IADD3 R18, R8, 0x20, RZ ;  /* 0x0000002008127810 */ /* 0x000fe20007ffe0ff */
[----:B-1----:R-:W-:Y:S01]  /*1ba0*/  ULEA UR4, UR8, UR4, 0x18 ;  /* 0x0000000408047291 */ /* 0x002fe2000f8ec03f */
[----:B------:R-:W-:Y:S01]  /*1bb0*/  IMAD R2, R6, UR6, RZ ;  /* 0x0000000606027c24 */ /* 0x000fe2000f8e02ff */
[----:B------:R-:W-:Y:S01]  /*1bc0*/  UIMAD UR18, UR20, -0x40, UR27 ;  /* 0xffffffc0141278a4 */ /* 0x000fe2000f8e021b */
[----:B------:R-:W-:Y:S01]  /*1bd0*/  IMAD.WIDE.U32 R26, R0, UR6, R10 ;  /* 0x00000006001a7c25 */ /* 0x000fe2000f8e000a */
[----:B------:R-:W-:Y:S01]  /*1be0*/  BSSY B0, `(.L_x_266) ;  /* 0x0000033000007945 */ /* 0x000fe20003800000 */
[----:B------:R-:W-:-:S02]  /*1bf0*/  ISETP.GE.AND P1, PT, R18, UR5, PT ;  /* 0x0000000512007c0c */ /* 0x000fc4000bf26270 */
[C---:B------:R-:W-:Y:S01]  /*1c00*/  IMAD R19, R0.reuse, UR7, R2 ;  /* 0x0000000700137c24 */ /* 0x040fe2000f8e0202 */
[----:B------:R-:W-:Y:S01]  /*1c10*/  ULDC.64 UR6, c[0x0][0x268] ;  /* 0x00009a0000067ab9 */ /* 0x000fe20000000a00 */
[----:B------:R1:W-:Y:S01]  /*1c20*/  STL.64 [R1+0x40], R26 ;  /* 0x0000401a01007387 */ /* 0x0003e20000100a00 */
[----:B------:R-:W-:Y:S01]  /*1c30*/  IMAD.WIDE.U32 R24, R0, UR6, R4 ;  /* 0x0000000600187c25 */ /* 0x000fe2000f8e0004 */
[----:B------:R-:W-:-:S03]  /*1c40*/  LEA R226, R226, UR4, 0x1 ;  /* 0x00000004e2e27c11 */ /* 0x000fc6000f8e08ff */
[----:B------:R-:W-:Y:S01]  /*1c50*/  IMAD R6, R6, UR6, RZ ;  /* 0x0000000606067c24 */ /* 0x000fe2000f8e02ff */
[----:B------:R1:W-:Y:S01]  /*1c60*/  STL.64 [R1+0x50], R24 ;  /* 0x0000501801007387 */ /* 0x0003e20000100a00 */
[----:B------:R-:W-:Y:S02]  /*1c70*/  VIADD R11, R15, UR9 ;  /* 0x000000090f0b7c36 */ /* 0x000fe40008000000 */
[----:B------:R-:W-:Y:S01]  /*1c80*/  IMAD R21, R0, UR7, R6 ;  /* 0x0000000700157c24 */ /* 0x000fe2000f8e0206 */
[----:B------:R1:W-:Y:S04]  /*1c90*/  STL [R1+0x30], R156 ;  /* 0x0000309c01007387 */ /* 0x0003e80000100800 */
        /* <DEDUP_REMOVED lines=39> */
.L_x_267:
[----:B------:R-:W-:Y:S05]  /*1f10*/  BSYNC B0 ;  /* 0x0000000000007941 */ /* 0x000fea0003800000 */
.L_x_266:
[----:B------:R-:W-:Y:S04]  /*1f20*/  BSSY B0, `(.L_x_268) ;  /* 0x0000028000007945 */ /* 0x000fe80003800000 */
[----:B------:R-:W-:Y:S05]  /*1f30*/  @P1 BRA `(.L_x_269) ;  /* 0x0000000000981947 */ /* 0x000fea0003800000 */
[----:B------:R-:W-:Y:S01]  /*1f40*/  ULDC UR8, c[0x0][0x2d0] ;  /* 0x0000b40000087ab9 */ /* 0x000fe20000000800 */
[----:B------:R-:W-:Y:S01]  /*1f50*/  IADD3 R0, P0, R12, 0x20, RZ ;  /* 0x000000200c007810 */ /* 0x000fe20007f1e0ff */
[----:B------:R-:W-:Y:S01]  /*1f60*/  ULDC.64 UR6, c[0x0][0x240] ;  /* 0x0000900000067ab9 */ /* 0x000fe20000000a00 */
[----:B------:R-:W-:Y:S01]  /*1f70*/  ISETP.GE.AND P3, PT, R100, UR8, PT ;  /* 0x0000000864007c0c */ /* 0x000fe2000bf66270 */
[----:B--23--:R-:W-:Y:S01]  /*1f80*/  IMAD.MOV.U32 R3, RZ, RZ, R11 ;  /* 0x000000ffff037224 */ /* 0x00cfe200078e000b */
[----:B------:R-:W-:Y:S01]  /*1f90*/  ISETP.GE.AND P2, PT, R156, UR8, PT ;  /* 0x000000089c007c0c */ /* 0x000fe2000bf46270 */
[----:B------:R-:W-:Y:S01]  /*1fa0*/  IMAD.X R2, RZ, RZ, R13, P0 ;  /* 0x000000ffff027224 */ /* 0x000fe200000e060d */
[----:B------:R-:W-:-:S03]  /*1fb0*/  ISETP.GE.AND P0, PT, R153, UR8, PT ;  /* 0x0000000899007c0c */ /* 0x000fc6000bf06270 */
[----:B------:R-:W-:Y:S02]  /*1fc0*/  IMAD R16, R2, UR6, RZ ;  /* 0x0000000602107c24 */ /* 0x000fe4000f8e02ff */
[----:B------:R-:W-:-:S04]  /*1fd0*/  IMAD.MOV.U32 R2, RZ, RZ, R14 ;  /* 0x000000ffff027224 */ /* 0x000fc800078e000e */
[----:B------:R-:W2:Y:S01]  /*1fe0*/  @!P3 LDC.64 R6, c[0x0][0x210] ;  /* 0x00008400ff06bb82 */ /* 0x000ea20000000a00 */
[C---:B------:R-:W-:Y:S01]  /*1ff0*/  IMAD.WIDE.U32 R2, R0.reuse, UR6, R2 ;  /* 0x0000000600027c25 */ /* 0x040fe2000f8e0002 */
[----:B------:R4:W-:Y:S03]  /*2000*/  @P3 STS.128 [R226+0x800], RZ ;  /* 0x000800ffe2003388 */ /* 0x0009e60000000c00 */
[----:B------:R-:W-:-:S03]  /*2010*/  IMAD R0, R0, UR7, R16 ;  /* 0x0000000700007c24 */ /* 0x000fc6000f8e0210 */
[----:B------:R-:W3:Y:S01]  /*2020*/  @!P2 LDC.64 R4, c[0x0][0x210] ;  /* 0x00008400ff04ab82 */ /* 0x000ee20000000a00 */
[----:B------:R-:W-:Y:S01]  /*2030*/  IMAD.IADD R0, R3, 0x1, R0 ;  /* 0x0000000103007824 */ /* 0x000fe200078e0200 */
        /* <DEDUP_REMOVED lines=22> */
.L_x_269:
[----:B------:R-:W-:Y:S05]  /*21a0*/  BSYNC B0 ;  /* 0x0000000000007941 */ /* 0x000fea0003800000 */
.L_x_268:
        /* <DEDUP_REMOVED lines=12> */
[----:B----4-:R-:W2:Y:S01]  /*2270*/  @!P3 LDC.64 R6, c[0x0][0x210] ;  /* 0x00008400ff06bb82 */ /* 0x010ea20000000a00 */
[C---:B------:R-:W-:Y:S01]  /*2280*/  IMAD.WIDE.U32 R2, R0.reuse, UR6, R2 ;  /* 0x0000000600027c25 */ /* 0x040fe2000f8e0002 */
[----:B------:R3:W-:Y:S03]  /*2290*/  @P3 STS.128 [R226+0x1000], RZ ;  /* 0x001000ffe2003388 */ /* 0x0007e60000000c00 */
[----:B------:R-:W-:-:S03]  /*22a0*/  IMAD R0, R0, UR7, R16 ;  /* 0x0000000700007c24 */ /* 0x000fc6000f8e0210 */
[----:B------:R-:W4:Y:S01]  /*22b0*/  @!P2 LDC.64 R4, c[0x0][0x210] ;  /* 0x00008400ff04ab82 */ /* 0x000f220000000a00 */
[----:B------:R-:W-:Y:S01]  /*22c0*/  IMAD.IADD R0, R3, 0x1, R0 ;  /* 0x0000000103007824 */ /* 0x000fe200078e0200 */
        /* <DEDUP_REMOVED lines=22> */
.L_x_271:
[----:B------:R-:W-:Y:S05]  /*2430*/  BSYNC B0 ;  /* 0x0000000000007941 */ /* 0x000fea0003800000 */
.L_x_270:
[----:B------:R-:W-:Y:S01]  /*2440*/  USHF.L.U64.HI UR30, UR12, 0x6, UR13 ;  /* 0x000000060c1e7899 */ /* 0x000fe2000801020d */
[----:B------:R-:W-:Y:S01]  /*2450*/  BSSY B0, `(.L_x_272) ;  /* 0x0000029000007945 */ /* 0x000fe20003800000 */
[----:B------:R-:W-:-:S03]  /*2460*/  USHF.L.U32 UR31, UR12, 0x6, URZ ;  /* 0x000000060c1f7899 */ /* 0x000fc6000800063f */
[----:B------:R-:W-:Y:S09]  /*2470*/  @P4 BRA `(.L_x_273) ;  /* 0x0000000000984947 */ /* 0x000ff20003800000 */
[----:B------:R-:W-:Y:S01]  /*2480*/  ULDC UR8, c[0x0][0x2d0] ;  /* 0x0000b40000087ab9 */ /* 0x000fe20000000800 */
[----:B------:R-:W-:Y:S01]  /*2490*/  IADD3 R0, P0, R12, 0x60, RZ ;  /* 0x000000600c007810 */ /* 0x000fe20007f1e0ff */
[----:B------:R-:W-:Y:S01]  /*24a0*/  ULDC.64 UR6, c[0x0][0x240] ;  /* 0x0000900000067ab9 */ /* 0x000fe20000000a00 */
[----:B------:R-:W-:Y:S01]  /*24b0*/  ISETP.GE.AND P3, PT, R100, UR8, PT ;  /* 0x0000000864007c0c */ /* 0x000fe2000bf66270 */
[----:B--23--:R-:W-:Y:S01]  /*24c0*/  IMAD.MOV.U32 R2, RZ, RZ, R14 ;  /* 0x000000ffff027224 */ /* 0x00cfe200078e000e */
[----:B------:R-:W-:Y:S01]  /*24d0*/  ISETP.GE.AND P2, PT, R156, UR8, PT ;  /* 0x000000089c007c0c */ /* 0x000fe2000bf46270 */
[----:B------:R-:W-:Y:S01]  /*24e0*/  IMAD.X R12, RZ, RZ, R13, P0 ;  /* 0x000000ffff0c7224 */ /* 0x000fe200000e060d */
[----:B------:R-:W-:Y:S01]  /*24f0*/  ISETP.GE.AND P0, PT, R153, UR8, PT ;  /* 0x0000000899007c0c */ /* 0x000fe2000bf06270 */
[----:B------:R-:W-:Y:S02]  /*2500*/  IMAD.MOV.U32 R3, RZ, RZ, R11 ;  /* 0x000000ffff037224 */ /* 0x000fe400078e000b */
[----:B------:R-:W-:-:S02]  /*2510*/  IMAD R12, R12, UR6, RZ ;  /* 0x000000060c0c7c24 */ /* 0x000fc4000f8e02ff */
[----:B----4-:R-:W-:-:S04]  /*2520*/  IMAD.WIDE.U32 R6, R0, UR6, R2 ;  /* 0x0000000600067c25 */ /* 0x010fc8000f8e0002 */
        /* <DEDUP_REMOVED lines=27> */
.L_x_273:
[----:B------:R-:W-:Y:S05]  /*26e0*/  BSYNC B0 ;  /* 0x0000000000007941 */ /* 0x000fea0003800000 */
.L_x_272:
[----:B------:R-:W-:Y:S01]  /*26f0*/  IMAD.IADD R155, R27, 0x1, R19 ;  /* 0x000000011b9b7824 */ /* 0x000fe200078e0213 */
[----:B------:R-:W-:Y:S01]  /*2700*/  MOV R154, R26 ;  /* 0x0000001a009a7202 */ /* 0x000fe20000000f00 */
[----:B------:R-:W-:Y:S01]  /*2710*/  USHF.R.S32.HI UR34, URZ, 0x1f, UR20 ;  /* 0x0000001f3f227899 */ /* 0x000fe20008011414 */
[----:B------:R-:W-:Y:S01]  /*2720*/  ISETP.GE.AND P0, PT, R8, UR18, PT ;  /* 0x0000001208007c0c */ /* 0x000fe2000bf06270 */
[----:B------:R-:W-:Y:S01]  /*2730*/  UIMAD UR6, UR30, UR20, URZ ;  /* 0x000000141e0672a4 */ /* 0x000fe2000f8e023f */
[----:B------:R-:W-:Y:S01]  /*2740*/  IMAD.U32 R149, RZ, RZ, UR31 ;  /* 0x0000001fff957e24 */ /* 0x000fe2000f8e00ff */
[----:B------:R1:W-:Y:S01]  /*2750*/  STL.64 [R1+0x38], R154 ;  /* 0x0000389a01007387 */ /* 0x0003e20000100a00 */
[----:B------:R-:W-:Y:S01]  /*2760*/  BSSY B0, `(.L_x_274) ;  /* 0x0000025000007945 */ /* 0x000fe20003800000 */
[----:B------:R-:W-:Y:S01]  /*2770*/  UIMAD UR6, UR34, UR31, UR6 ;  /* 0x0000001f220672a4 */ /* 0x000fe2000f8e0206 */
[----:B--23--:R-:W-:Y:S01]  /*2780*/  IMAD.WIDE.U32 R2, R149, UR20, R154 ;  /* 0x0000001495027c25 */ /* 0x00cfe2000f8e009a */
[----:B------:R-:W-:-:S04]  /*2790*/  ISETP.GE.AND P5, PT, R18, UR18, PT ;  /* 0x0000001212007c0c */ /* 0x000fc8000bfa6270 */
[----:B------:R-:W-:Y:S02]  /*27a0*/  IADD3 R10, R3, UR6, RZ ;  /* 0x00000006030a7c10 */ /* 0x000fe4000fffe0ff */
[----:B------:R-:W-:Y:S07]  /*27b0*/  @P0 BRA `(.L_x_275) ;  /* 0x00000000007c0947 */ /* 0x000fee0003800000 */
[----:B------:R-:W-:Y:S02]  /*27c0*/  ULDC UR6, c[0x0][0x2d0] ;  /* 0x0000b40000067ab9 */ /* 0x000fe40000000800 */
[----:B------:R-:W-:Y:S02]  /*27d0*/  ISETP.GE.AND P3, PT, R100, UR6, PT ;  /* 0x0000000664007c0c */ /* 0x000fe4000bf66270 */
[----:B------:R-:W-:Y:S02]  /*27e0*/  ISETP.GE.AND P2, PT, R156, UR6, PT ;  /* 0x000000069c007c0c */ /* 0x000fe4000bf46270 */
[----:B------:R-:W-:-:S09]  /*27f0*/  ISETP.GE.AND P0, PT, R153, UR6, PT ;  /* 0x0000000699007c0c */ /* 0x000fd2000bf06270 */
[----:B----4-:R-:W2:Y:S01]  /*2800*/  @!P3 LDC.64 R6, c[0x0][0x218] ;  /* 0x00008600ff06bb82 */ /* 0x010ea20000000a00 */
        /* <DEDUP_REMOVED lines=26> */
.L_x_275:
[----:B------:R-:W-:Y:S05]  /*29b0*/  BSYNC B0 ;  /* 0x0000000000007941 */ /* 0x000fea0003800000 */
.L_x_274:
[----:B------:R-:W-:Y:S01]  /*29c0*/  USHF.L.U64.HI UR32, UR12, 0x5, UR13 ;  /* 0x000000050c207899 */ /* 0x000fe2000801020d */
[----:B------:R-:W-:Y:S01]  /*29d0*/  BSSY B0, `(.L_x_276) ;  /* 0x0000022000007945 */ /* 0x000fe20003800000 */
[----:B------:R-:W-:-:S03]  /*29e0*/  USHF.L.U32 UR33, UR12, 0x5, URZ ;  /* 0x000000050c217899 */ /* 0x000fc6000800063f */
[----:B------:R-:W-:Y:S09]  /*29f0*/  @P5 BRA `(.L_x_277) ;  /* 0x00000000007c5947 */ /* 0x000ff20003800000 */
[----:B------:R-:W-:Y:S01]  /*2a00*/  ULDC UR6, c[0x0][0x2d0] ;  /* 0x0000b40000067ab9 */ /* 0x000fe20000000800 */
[----:B------:R-:W-:Y:S02]  /*2a10*/  IADD3 R0, P0, R2, UR33, RZ ;  /* 0x0000002102007c10 */ /* 0x000fe4000ff1e0ff */
[----:B------:R-:W-:Y:S02]  /*2a20*/  ISETP.GE.AND P3, PT, R100, UR6, PT ;  /* 0x0000000664007c0c */ /* 0x000fe4000bf66270 */
[----:B------:R-:W-:Y:S02]  /*2a30*/  ISETP.GE.AND P2, PT, R156, UR6, PT ;  /* 0x000000069c007c0c */ /* 0x000fe4000bf46270 */
[----:B------:R-:W-:Y:S02]  /*2a40*/  IADD3.X R10, R10, UR32, RZ, P0, !PT ;  /* 0x000000200a0a7c10 */ /* 0x000fe400087fe4ff */
[----:B------:R-:W-:-:S07]  /*2a50*/  ISETP.GE.AND P0, PT, R153, UR6, PT ;  /* 0x0000000699007c0c */ /* 0x000fce000bf06270 */
[----:B--234-:R-:W2:Y:S01]  /*2a60*/  @!P3 LDC.64 R4, c[0x0][0x218] ;  /* 0x00008600ff04bb82 */ /* 0x01cea20000000a00 */
[----:B------:R3:W-:Y:S07]  /*2a70*/  @P3 STS.128 [R226+0x6800], RZ ;  /* 0x006800ffe2003388 */ /* 0x0007ee0000000c00 */
        /* <DEDUP_REMOVED lines=23> */
.L_x_277:
[----:B------:R-:W-:Y:S05]  /*2bf0*/  BSYNC B0 ;  /* 0x0000000000007941 */ /* 0x000fea0003800000 */
.L_x_276:
[----:B------:R-:W-:Y:S01]  /*2c00*/  ULDC.64 UR8, c[0x0][0x3c8] ;  /* 0x0000f20000087ab9 */ /* 0x000fe20000000a00 */
[----:B------:R-:W0:Y:S01]  /*2c10*/  LDGDEPBAR ;  /* 0x00000000000079af */ /* 0x000e220000000000 */
[----:B------:R-:W-:-:S04]  /*2c20*/  UISETP.NE.U32.AND UP1, UPT, UR8, URZ, UPT ;  /* 0x0000003f0800728c */ /* 0x000fc8000bf25070 */
[----:B------:R-:W-:-:S06]  /*2c30*/  UISETP.NE.AND.EX UP1, UPT, UR9, URZ, UPT, UP1 ;  /* 0x0000003f0900728c */ /* 0x000fcc000bf25310 */
[----:B------:R-:W-:-:S05]  /*2c40*/  PLOP3.LUT P0, PT, PT, PT, UP1, 0x80, 0x0 ;  /* 0x000000000000781c */ /* 0x000fca0003f0f018 */
[----:B------:R-:W-:Y:S01]  /*2c50*/  @UP1 USHF.R.S32.HI UR35, URZ, 0x1f, UR24 ;  /* 0x0000001f3f231899 */ /* 0x000fe20008011418 */
[----:B------:R-:W-:Y:S01]  /*2c60*/  @UP1 ULDC.64 UR6, c[0x0][0x3d0] ;  /* 0x0000f40000061ab9 */ /* 0x000fe20000000a00 */
[----:B------:R-:W-:Y:S02]  /*2c70*/  @UP1 UMOV UR36, UR26 ;  /* 0x0000001a00241c82 */ /* 0x000fe40008000000 */
[----:B------:R-:W-:Y:S01]  /*2c80*/  @UP1 UIMAD UR35, UR35, UR6, URZ ;  /* 0x00000006232312a4 */ /* 0x000fe2000f8e023f */
[----:B------:R-:W-:Y:S02]  /*2c90*/  @UP1 UMOV UR37, UR19 ;  /* 0x0000001300251c82 */ /* 0x000fe40008000000 */
[----:B------:R-:W-:Y:S01]  /*2ca0*/  @UP1 UIMAD.WIDE.U32 UR36, UR24, UR6, UR36 ;  /* 0x00000006182412a5 */ /* 0x000fe2000f8e0024 */
[----:B--234-:R-:W-:Y:S01]  /*2cb0*/  LEA.HI R4, R23, R150, RZ, 0x4 ;  /* 0x0000009617047211 */ /* 0x01cfe200078f20ff */
[----:B------:R-:W-:Y:S01]  /*2cc0*/  @UP1 UIMAD UR7, UR24, UR7, UR35 ;  /* 0x00000007180712a4 */ /* 0x000fe2000f8e0223 */
[----:B------:R-:W-:Y:S01]  /*2cd0*/  LOP3.LUT R0, R22, 0xfffffff8, RZ, 0xc0, !PT ;  /* 0xfffffff816007812 */ /* 0x000fe200078ec0ff */
[----:B------:R-:W-:Y:S01]  /*2ce0*/  @UP1 ULEA UR8, UP0, UR36, UR8, 0x2 ;  /* 0x0000000824081291 */ /* 0x000fe2000f80103f */
[----:B------:R-:W-:Y:S01]  /*2cf0*/  ISETP.GE.AND P1, PT, R8, UR18, PT ;  /* 0x0000001208007c0c */ /* 0x000fe2000bf26270 */
[----:B------:R-:W-:Y:S01]  /*2d00*/  @UP1 UIADD3 UR7, UR37, UR7, URZ ;  /* 0x0000000725071290 */ /* 0x000fe2000fffe03f */
[----:B------:R-:W-:-:S04]  /*2d10*/  DEPBAR.LE SB0, 0x0 ;  /* 0x000080000000791a */ /* 0x000fc80000000000 */
[----:B------:R-:W-:Y:S01]  /*2d20*/  @UP1 ULEA.HI.X UR9, UR36, UR9, UR7, 0x2, UP0 ;  /* 0x0000000924091291 */ /* 0x000fe200080f1407 */
[----:B------:R-:W-:Y:S01]  /*2d30*/  IMAD.U32 R2, RZ, RZ, UR8 ;  /* 0x00000008ff027e24 */ /* 0x000fe2000f8e00ff */
[----:B------:R-:W-:-:S04]  /*2d40*/  @UP1 ULDC UR6, c[0x0][0x2e8] ;  /* 0x0000ba0000061ab9 */ /* 0x000fc80000000800 */
[----:B------:R-:W-:-:S05]  /*2d50*/  IMAD.U32 R3, RZ, RZ, UR9 ;  /* 0x00000009ff037e24 */ /* 0x000fca000f8e00ff */
[----:B------:R2:W3:Y:S01]  /*2d60*/  @P0 LDG.E R11, desc[UR28][R2.64] ;  /* 0x0000001c020b0981 */ /* 0x0004e2000c1e1900 */
[----:B------:R-:W-:Y:S01]  /*2d70*/  LOP3.LUT R6, R4, 0xfffffff0, RZ, 0xc0, !PT ;  /* 0xfffffff004067812 */ /* 0x000fe200078ec0ff */
[----:B------:R-:W-:Y:S01]  /*2d80*/  IMAD.IADD R7, R150, 0x1, -R0 ;  /* 0x0000000196077824 */ /* 0x000fe200078e0a00 */
[----:B------:R-:W3:Y:S01]  /*2d90*/  @P0 MUFU.RCP R10, UR6 ;  /* 0x00000006000a0d08 */ /* 0x000ee20008001000 */
[----:B------:R-:W-:Y:S01]  /*2da0*/  BAR.SYNC.DEFER_BLOCKING 0x0 ;  /* 0x0000000000007b1d */ /* 0x000fe20000010000 */
[----:B------:R-:W-:Y:S01]  /*2db0*/  IMAD.SHL.U32 R12, R20, 0x8, RZ ;  /* 0x00000008140c7824 */ /* 0x000fe200078e00ff */
[----:B------:R-:W-:Y:S01]  /*2dc0*/  USHF.L.U64.HI UR8, UR10, 0x6, UR11 ;  /* 0x000000060a087899 */ /* 0x000fe2000801020b */
[----:B------:R-:W-:Y:S01]  /*2dd0*/  IMAD.IADD R6, R150, 0x1, -R6 ;  /* 0x0000000196067824 */ /* 0x000fe200078e0a06 */
[----:B------:R-:W-:Y:S01]  /*2de0*/  LEA.HI R0, R7, R7, RZ, 0x1 ;  /* 0x0000000707007211 */ /* 0x000fe200078f08ff */
[----:B------:R-:W-:Y:S01]  /*2df0*/  IMAD.IADD R15, R25, 0x1, R21 ;  /* 0x00000001190f7824 */ /* 0x000fe200078e0215 */
[----:B------:R-:W-:Y:S01]  /*2e00*/  USHF.L.U32 UR9, UR10, 0x6, URZ ;  /* 0x000000060a097899 */ /* 0x000fe2000800063f */
[----:B------:R-:W-:Y:S01]  /*2e10*/  IMAD.MOV.U32 R14, RZ, RZ, R24 ;  /* 0x000000ffff0e7224 */ /* 0x000fe200078e0018 */
[----:B------:R-:W-:Y:S01]  /*2e20*/  LEA.HI R8, R6, R6, RZ, 0x1 ;  /* 0x0000000606087211 */ /* 0x000fe200078f08ff */
[----:B------:R-:W-:Y:S01]  /*2e30*/  UIMAD UR6, UR8, UR20, URZ ;  /* 0x00000014080672a4 */ /* 0x000fe2000f8e023f */
[----:B------:R-:W-:Y:S01]  /*2e40*/  SHF.R.S32.HI R13, RZ, 0x1, R0 ;  /* 0x00000001ff0d7819 */ /* 0x000fe20000011400 */
[----:B------:R-:W-:Y:S01]  /*2e50*/  UMOV UR19, URZ ;  /* 0x0000003f00137c82 */ /* 0x000fe20008000000 */
[--C-:B------:R-:W-:Y:S01]  /*2e60*/  SHF.R.S32.HI R9, RZ, 0x1, R8.reuse ;  /* 0x00000001ff097819 */ /* 0x100fe20000011408 */
[----:B------:R4:W-:Y:S01]  /*2e70*/  STL.64 [R1+0x48], R14 ;  /* 0x0000480e01007387 */ /* 0x0009e20000100a00 */
[----:B------:R-:W-:Y:S01]  /*2e80*/  SHF.R.S32.HI R5, RZ, 0x1f, R8 ;  /* 0x0000001fff057819 */ /* 0x000fe20000011408 */
[----:B------:R-:W-:Y:S01]  /*2e90*/  UIMAD UR6, UR34, UR9, UR6 ;  /* 0x00000009220672a4 */ /* 0x000fe2000f8e0206 */
[----:B------:R-:W-:Y:S01]  /*2ea0*/  LOP3.LUT R0, R0, 0x3fffffe, RZ, 0xc0, !PT ;  /* 0x03fffffe00007812 */ /* 0x000fe200078ec0ff */
[----:B------:R-:W-:Y:S01]  /*2eb0*/  BSSY B0, `(.L_x_278) ;  /* 0x000004c000007945 */ /* 0x000fe20003800000 */
[----:B------:R-:W-:-:S02]  /*2ec0*/  LEA.HI R5, R5, R9, RZ, 0x2 ;  /* 0x0000000905057211 */ /* 0x000fc400078f10ff */
[----:B------:R-:W-:Y:S01]  /*2ed0*/  ISETP.GE.AND P5, PT, R18, UR18, PT ;  /* 0x0000001212007c0c */ /* 0x000fe2000bfa6270 */
[----:B--2---:R-:W-:Y:S01]  /*2ee0*/  IMAD.SHL.U32 R3, R13, 0x40, RZ ;  /* 0x000000400d037824 */ /* 0x004fe200078e00ff */
[----:B------:R-:W-:Y:S01]  /*2ef0*/  SHF.R.S32.HI R2, RZ, 0x4, R4 ;  /* 0x00000004ff027819 */ /* 0x000fe20000011404 */
[----:B------:R-:W-:Y:S01]  /*2f00*/  IMAD.IADD R0, R7, 0x1, -R0 ;  /* 0x0000000107007824 */ /* 0x000fe200078e0a00 */
[----:B------:R-:W-:Y:S01]  /*2f10*/  LOP3.LUT R5, R5, 0xfffffffc, RZ, 0xc0, !PT ;  /* 0xfffffffc05057812 */ /* 0x000fe200078ec0ff */
[----:B------:R4:W-:Y:S01]  /*2f20*/  @P1 STS [R226+0x9000], RZ ;  /* 0x009000ffe2001388 */ /* 0x0009e20000000800 */
[----:B------:R-:W-:Y:S02]  /*2f30*/  LEA.HI R4, R4, R2, RZ, 0x1 ;  /* 0x0000000204047211 */ /* 0x000fe400078f08ff */
[----:B------:R-:W-:Y:S01]  /*2f40*/  LOP3.LUT R3, R3, 0xc0, RZ, 0xc0, !PT ;  /* 0x000000c003037812 */ /* 0x000fe200078ec0ff */
[----:B------:R4:W-:Y:S01]  /*2f50*/  @P1 STS [R226+0x9004], RZ ;  /* 0x009004ffe2001388 */ /* 0x0009e20000000800 */
[----:B------:R-:W-:-:S02]  /*2f60*/  LOP3.LUT R4, R4, 0xfffffffe, RZ, 0xc0, !PT ;  /* 0xfffffffe04047812 */ /* 0x000fc400078ec0ff */
[----:B------:R-:W-:Y:S01]  /*2f70*/  SHF.R.S32.HI R7, RZ, 0x1f, R6 ;  /* 0x0000001fff077819 */ /* 0x000fe20000011406 */
[----:B------:R4:W-:Y:S02]  /*2f80*/  @P1 STS.64 [R226+0x9008], RZ ;  /* 0x009008ffe2001388 */ /* 0x0009e40000000a00 */
[----:B------:R-:W-:Y:S01]  /*2f90*/  IMAD.IADD R4, R2, 0x1, -R4 ;  /* 0x0000000102047824 */ /* 0x000fe200078e0a04 */
[----:B------:R-:W-:Y:S01]  /*2fa0*/  LOP3.LUT R2, R3, 0x8, R12, 0xf8, !PT ;  /* 0x0000000803027812 */ /* 0x000fe200078ef80c */
[----:B------:R-:W-:Y:S01]  /*2fb0*/  IMAD.IADD R12, R9, 0x1, -R5 ;  /* 0x00000001090c7824 */ /* 0x000fe200078e0a05 */
[----:B------:R-:W-:Y:S01]  /*2fc0*/  SHF.R.U32.HI R3, RZ, 0x3, R3 ;  /* 0x00000003ff037819 */ /* 0x000fe20000011603 */
[----:B------:R4:W-:Y:S02]  /*2fd0*/  @P1 STS.128 [R226+0xa000], RZ ;  /* 0x00a000ffe2001388 */ /* 0x0009e40000000c00 */
[----:B------:R-:W-:Y:S01]  /*2fe0*/  IMAD.SHL.U32 R5, R12, 0x40, RZ ;  /* 0x000000400c057824 */ /* 0x000fe200078e00ff */
[----:B------:R-:W-:Y:S01]  /*2ff0*/  LOP3.LUT R9, R2, R3, RZ, 0x3c, !PT ;  /* 0x0000000302097212 */ /* 0x000fe200078e3cff */
[C---:B------:R-:W-:Y:S01]  /*3000*/  IMAD.SHL.U32 R3, R4.reuse, 0x8, RZ ;  /* 0x0000000804037824 */ /* 0x040fe200078e00ff */
[----:B------:R-:W-:Y:S01]  /*3010*/  LEA.HI R2, R7, R6, RZ, 0x3 ;  /* 0x0000000607027211 */ /* 0x000fe200078f18ff */
[----:B------:R-:W-:Y:S01]  /*3020*/  IMAD R7, R4, 0x8, R0 ;  /* 0x0000000804077824 */ /* 0x000fe200078e0200 */
[----:B------:R-:W-:Y:S01]  /*3030*/  LOP3.LUT R0, R5, 0xc0, RZ, 0xc0, !PT ;  /* 0x000000c005007812 */ /* 0x000fe200078ec0ff */
[----:B------:R4:W-:Y:S01]  /*3040*/  @P1 STS.128 [R226+0xb000], RZ ;  /* 0x00b000ffe2001388 */ /* 0x0009e20000000c00 */
[----:B------:R-:W-:Y:S01]  /*3050*/  LOP3.LUT R5, R8, 0x7fffffe, RZ, 0xc0, !PT ;  /* 0x07fffffe08057812 */ /* 0x000fe200078ec0ff */
[----:B------:R-:W-:Y:S01]  /*3060*/  IMAD.SHL.U32 R2, R2, 0x20, RZ ;  /* 0x0000002002027824 */ /* 0x000fe200078e00ff */
[----:B------:R-:W-:-:S02]  /*3070*/  LOP3.LUT R4, R0, 0x8, R3, 0xf8, !PT ;  /* 0x0000000800047812 */ /* 0x000fc400078ef803 */
[----:B------:R-:W-:Y:S01]  /*3080*/  SHF.R.U32.HI R3, RZ, 0x3, R0 ;  /* 0x00000003ff037819 */ /* 0x000fe20000011600 */
[----:B------:R-:W-:Y:S01]  /*3090*/  IMAD.IADD R102, R6, 0x1, -R5 ;  /* 0x0000000106667824 */ /* 0x000fe200078e0a05 */
[----:B------:R-:W-:Y:S01]  /*30a0*/  LOP3.LUT R103, R2, 0xffffff00, RZ, 0xc0, !PT ;  /* 0xffffff0002677812 */ /* 0x000fe200078ec0ff */
[----:B------:R-:W-:Y:S01]  /*30b0*/  IMAD.U32 R0, R7, 0x20, R9 ;  /* 0x0000002007007824 */ /* 0x000fe200078e0009 */
[----:B------:R-:W-:Y:S01]  /*30c0*/  LOP3.LUT R148, R4, R3, RZ, 0x3c, !PT ;  /* 0x0000000304947212 */ /* 0x000fe200078e3cff */
[----:B------:R-:W-:Y:S02]  /*30d0*/  IMAD.U32 R4, RZ, RZ, UR20 ;  /* 0x00000014ff047e24 */ /* 0x000fe4000f8e00ff */
[----:B------:R-:W-:Y:S01]  /*30e0*/  IMAD R2, R152, 0x200, R103 ;  /* 0x0000020098027824 */ /* 0x000fe200078e0267 */
[----:B------:R-:W-:Y:S01]  /*30f0*/  LEA R221, R0, UR4, 0x1 ;  /* 0x0000000400dd7c11 */ /* 0x000fe2000f8e08ff */
[----:B------:R-:W-:-:S04]  /*3100*/  IMAD.WIDE.U32 R4, R4, UR9, R14 ;  /* 0x0000000904047c25 */ /* 0x000fc8000f8e000e */
[----:B------:R-:W-:Y:S02]  /*3110*/  IMAD R2, R102, 0x20, R2 ;  /* 0x0000002066027824 */ /* 0x000fe400078e0202 */
[----:B------:R-:W-:Y:S02]  /*3120*/  VIADD R3, R5, UR6 ;  /* 0x0000000605037c36 */ /* 0x000fe40008000000 */
[----:B------:R-:W-:Y:S02]  /*3130*/  IMAD.IADD R2, R148, 0x1, R2 ;  /* 0x0000000194027824 */ /* 0x000fe400078e0202 */
[----:B---3--:R-:W-:-:S05]  /*3140*/  @P0 FMUL.FTZ R10, R11, R10 ;  /* 0x0000000a0b0a0220 */ /* 0x008fca0000410000 */
[----:B------:R-:W-:-:S13]  /*3150*/  @P0 R2UR UR7, R10 ;  /* 0x000000000a0702ca */ /* 0x000fda00000e0000 */
[----:B------:R-:W-:Y:S01]  /*3160*/  @UP1 UMOV UR19, UR7 ;  /* 0x0000000700131c82 */ /* 0x000fe20008000000 */
[----:B----4-:R-:W-:Y:S05]  /*3170*/  @P1 BRA `(.L_x_279) ;  /* 0x00000000007c1947 */ /* 0x010fea0003800000 */
        /* <DEDUP_REMOVED lines=31> */
.L_x_279:
[----:B------:R-:W-:Y:S05]  /*3370*/  BSYNC B0 ;  /* 0x0000000000007941 */ /* 0x000fea0003800000 */
.L_x_278:
[----:B------:R4:W-:Y:S01]  /*3380*/  @P5 STS.128 [R226+0x9800], RZ ;  /* 0x009800ffe2005388 */ /* 0x0009e20000000c00 */
[----:B------:R-:W-:Y:S01]  /*3390*/  USHF.L.U64.HI UR18, UR10, 0x5, UR11 ;  /* 0x000000050a127899 */ /* 0x000fe2000801020b */
[----:B------:R-:W-:Y:S01]  /*33a0*/  BSSY B0, `(.L_x_280) ;  /* 0x0000025000007945 */ /* 0x000fe20003800000 */
[----:B------:R-:W-:Y:S01]  /*33b0*/  USHF.L.U32 UR24, UR10, 0x5, URZ ;  /* 0x000000050a187899 */ /* 0x000fe2000800063f */
[----:B------:R4:W-:Y:S01]  /*33c0*/  @P5 STS.128 [R226+0xa800], RZ ;  /* 0x00a800ffe2005388 */ /* 0x0009e20000000c00 */
[----:B------:R-:W-:-:S03]  /*33d0*/  LEA R224, R2, UR4, 0x1 ;  /* 0x0000000402e07c11 */ /* 0x000fc6000f8e08ff */
[----:B------:R4:W-:Y:S01]  /*33e0*/  @P5 STS.128 [R226+0xb800], RZ ;  /* 0x00b800ffe2005388 */ /* 0x0009e20000000c00 */
[----:B------:R-:W-:Y:S06]  /*33f0*/  @P5 BRA `(.L_x_281) ;  /* 0x00000000007c5947 */ /* 0x000fec0003800000 */
[----:B------:R-:W-:Y:S01]  /*3400*/  ULDC UR6, c[0x0][0x2d0] ;  /* 0x0000b40000067ab9 */ /* 0x000fe20000000800 */
[----:B------:R-:W-:Y:S02]  /*3410*/  IADD3 R0, P0, R4, UR24, RZ ;  /* 0x0000001804007c10 */ /* 0x000fe4000ff1e0ff */
[----:B------:R-:W-:Y:S02]  /*3420*/  ISETP.GE.AND P3, PT, R100, UR6, PT ;  /* 0x0000000664007c0c */ /* 0x000fe4000bf66270 */
[----:B------:R-:W-:Y:S02]  /*3430*/  ISETP.GE.AND P2, PT, R156, UR6, PT ;  /* 0x000000069c007c0c */ /* 0x000fe4000bf46270 */
[----:B--23--:R-:W-:Y:S02]  /*3440*/  IADD3.X R6, R3, UR18, RZ, P0, !PT ;  /* 0x0000001203067c10 */ /* 0x00cfe400087fe4ff */
[----:B------:R-:W-:-:S07]  /*3450*/  ISETP.GE.AND P0, PT, R153, UR6, PT ;  /* 0x0000000699007c0c */ /* 0x000fce000bf06270 */
[----:B------:R-:W2:Y:S01]  /*3460*/  @!P3 LDC.64 R8, c[0x0][0x220] ;  /* 0x00008800ff08bb82 */ /* 0x000ea20000000a00 */
[----:B------:R3:W-:Y:S07]  /*3470*/  @P3 STS.128 [R226+0x9800], RZ ;  /* 0x009800ffe2003388 */ /* 0x0007ee0000000c00 */
[----:B------:R-:W5:Y:S01]  /*3480*/  @!P2 LDC.64 R10, c[0x0][0x220] ;  /* 0x00008800ff0aab82 */ /* 0x000f620000000a00 */
[----:B--2---:R-:W-:-:S04]  /*3490*/  @!P3 LEA R4, P4, R0, R8, 0x1 ;  /* 0x000000080004b211 */ /* 0x004fc800078808ff */
        /* <DEDUP_REMOVED lines=21> */
.L_x_281:
[----:B------:R-:W-:Y:S05]  /*35f0*/  BSYNC B0 ;  /* 0x0000000000007941 */ /* 0x000fea0003800000 */
.L_x_280:
[----:B------:R-:W-:Y:S01]  /*3600*/  LDSM.16.M88.4 R16, [R221+0x6000] ;  /* 0x00600000dd10783b */ /* 0x000fe20000000200 */
[----:B--23--:R-:W-:Y:S01]  /*3610*/  IMAD.MOV.U32 R2, RZ, RZ, 0x10 ;  /* 0x00000010ff027424 */ /* 0x00cfe200078e00ff */
[----:B------:R-:W-:Y:S01]  /*3620*/  LOP3.LUT P0, RZ, R13, 0x2, RZ, 0xc0, !PT ;  /* 0x000000020dff7812 */ /* 0x000fe2000780c0ff */
[----:B------:R-:W-:Y:S01]  /*3630*/  IMAD.MOV.U32 R0, RZ, RZ, 0x20 ;  /* 0x00000020ff007424 */ /* 0x000fe200078e00ff */
[----:B------:R-:W2:Y:S01]  /*3640*/  LDSM.16.M88.4 R4, [R224+0x1000] ;  /* 0x00100000e004783b */ /* 0x000ea20000000200 */
[----:B------:R-:W-:Y:S01]  /*3650*/  LOP3.LUT P1, RZ, R12, 0x2, RZ, 0xc0, !PT ;  /* 0x000000020cff7812 */ /* 0x000fe2000782c0ff */
[----:B------:R-:W-:Y:S02]  /*3660*/  UIADD3 UR6, UR27, 0x1, -UR17 ;  /* 0x000000011b067890 */ /* 0x000fe4000fffe811 */
[----:B------:R-:W3:Y:S01]  /*3670*/  LDSM.16.M88.4 R32, [R221+0x6400] ;  /* 0x00640000dd20783b */ /* 0x000ee20000000200 */
[----:B------:R-:W-:Y:S01]  /*3680*/  SEL R0, R0, 0xffffffe0, !P0 ;  /* 0xffffffe000007807 */ /* 0x000fe20004000000 */
[----:B------:R-:W-:Y:S01]  /*3690*/  UIADD3 UR7, UR27, -UR17, URZ ;  /* 0x800000111b077290 */ /* 0x000fe2000fffe03f */
[----:B------:R-:W-:Y:S01]  /*36a0*/  SEL R2, R2, 0xfffffff0, !P1 ;  /* 0xfffffff002027807 */ /* 0x000fe20004800000 */
[----:B------:R-:W5:Y:S01]  /*36b0*/  LDSM.16.M88.4 R8, [R224] ;  /* 0x00000000e008783b */ /* 0x000f620000000200 */
[----:B------:R-:W-:Y:S01]  /*36c0*/  UIADD3 UR6, UR6, UR22, URZ ;  /* 0x0000001606067290 */ /* 0x000fe2000fffe03f */
[----:B------:R-:W-:Y:S01]  /*36d0*/  IMAD.IADD R223, R221, 0x1, R0 ;  /* 0x00000001dddf7824 */ /* 0x000fe200078e0200 */
[----:B------:R-:W-:Y:S01]  /*36e0*/  LOP3.LUT R0, R151, 0xffffffe0, RZ, 0xc0, !PT ;  /* 0xffffffe097007812 */ /* 0x000fe200078ec0ff */
[----:B------:R-:W4:Y:S01]  /*36f0*/  LDSM.16.M88.4 R28, [R221+0x6800] ;  /* 0x00680000dd1c783b */ /* 0x000f220000000200 */
[----:B------:R-:W-:Y:S01]  /*3700*/  IMAD R225, R2, 0x2, R224 ;  /* 0x0000000202e17824 */ /* 0x000fe200078e02e0 */
[----:B------:R-:W-:-:S02]  /*3710*/  UISETP.GT.AND UP0, UPT, UR20, UR14, UPT ;  /* 0x0000000e1400728c */ /* 0x000fc4000bf04270 */
[----:B-1----:R-:W1:Y:S01]  /*3720*/  LDSM.16.M88.4 R24, [R221+0x6c00] ;  /* 0x006c0000dd18783b */ /* 0x002e620000000200 */
[C---:B------:R-:W-:Y:S02]  /*3730*/  IMAD.IADD R0, R150.reuse, 0x1, -R0 ;  /* 0x0000000196007824 */ /* 0x040fe400078e0a00 */
[----:B------:R-:W-:Y:S01]  /*3740*/  IMAD.SHL.U32 R150, R150, 0x2, RZ ;  /* 0x0000000296967824 */ /* 0x000fe200078e00ff */
[----:B------:R-:W-:Y:S02]  /*3750*/  LDSM.16.M88.4 R44, [R223+0x6000] ;  /* 0x00600000df2c783b */ /* 0x000fe40000000200 */
[----:B------:R-:W-:Y:S02]  /*3760*/  SHF.R.S32.HI R3, RZ, 0x1f, R0 ;  /* 0x0000001fff037819 */ /* 0x000fe40000011400 */
[----:B------:R-:W1:Y:S01]  /*3770*/  LDSM.16.M88.4 R12, [R225+0x1000] ;  /* 0x00100000e10c783b */ /* 0x000e620000000200 */
[----:B------:R-:W-:Y:S02]  /*3780*/  LOP3.LUT R157, R150, 0x6, RZ, 0xc0, !PT ;  /* 0x00000006969d7812 */ /* 0x000fe400078ec0ff */
[----:B------:R-:W-:Y:S01]  /*3790*/  LEA.HI R0, R3, R0, RZ, 0x2 ;  /* 0x0000000003007211 */ /* 0x000fe200078f10ff */
[----:B------:R-:W1:Y:S01]  /*37a0*/  LDSM.16.M88.4 R40, [R223+0x6400] ;  /* 0x00640000df28783b */ /* 0x000e620000000200 */
[----:B------:R-:W-:-:S02]  /*37b0*/  IMAD.U32 R3, RZ, RZ, UR20 ;  /* 0x00000014ff037e24 */ /* 0x000fc4000f8e00ff */
[----:B------:R-:W-:Y:S01]  /*37c0*/  SHF.R.S32.HI R0, RZ, 0x2, R0 ;  /* 0x00000002ff007819 */ /* 0x000fe20000011400 */
[----:B------:R-:W1:Y:S01]  /*37d0*/  LDSM.16.M88.4 R52, [R223+0x6800] ;  /* 0x00680000df34783b */ /* 0x000e620000000200 */
[----:B------:R-:W-:-:S03]  /*37e0*/  IMAD R3, R3, 0x40, R157 ;  /* 0x0000004003037824 */ /* 0x000fc600078e029d */
[----:B------:R-:W1:Y:S04]  /*37f0*/  LDSM.16.M88.4 R48, [R223+0x6c00] ;  /* 0x006c0000df30783b */ /* 0x000e680000000200 */
[----:B------:R-:W1:Y:S01]  /*3800*/  LDSM.16.M88.4 R20, [R225] ;  /* 0x00000000e114783b */ /* 0x000e620000000200 */
[C---:B--2---:R-:W-:Y:S03]  /*3810*/  HMMA.16816.F32.BF16 R64, R4.reuse, R16, RZ ;  /* 0x000000100440723c */ /* 0x044fe600000418ff */
[----:B------:R-:W-:Y:S03]  /*3820*/  LDSM.16.M88.4 R36, [R221+0x7000] ;  /* 0x00700000dd24783b */ /* 0x000fe60000000200 */
[----:B---3--:R-:W-:Y:S01]  /*3830*/  HMMA.16816.F32.BF16 R88, R4, R34, RZ ;  /* 0x000000220458723c */ /* 0x008fe200000418ff */
[----:B------:R-:W0:Y:S05]  /*3840*/  LDGDEPBAR ;  /* 0x00000000000079af */ /* 0x000e2a0000000000 */
[----:B-----5:R-:W-:Y:S06]  /*3850*/  HMMA.16816.F32.BF16 R96, R8, R16, RZ ;  /* 0x000000100860723c */ /* 0x020fec00000418ff */
[-C--:B------:R-:W-:Y:S06]  /*3860*/  HMMA.16816.F32.BF16 R92, R4, R18.reuse, RZ ;  /* 0x00000012045c723c */ /* 0x080fec00000418ff */
[----:B------:R-:W-:Y:S06]  /*3870*/  HMMA.16816.F32.BF16 R120, R8, R18, RZ ;  /* 0x000000120878723c */ /* 0x000fec00000418ff */
[C---:B----4-:R-:W-:Y:S06]  /*3880*/  HMMA.16816.F32.BF16 R84, R4.reuse, R28, RZ ;  /* 0x0000001c0454723c */ /* 0x050fec00000418ff */
[C---:B-1----:R-:W-:Y:S06]  /*3890*/  HMMA.16816.F32.BF16 R68, R4.reuse, R26, RZ ;  /* 0x0000001a0444723c */ /* 0x042fec00000418ff */
[C---:B------:R-:W-:Y:S06]  /*38a0*/  HMMA.16816.F32.BF16 R72, R4.reuse, R32, RZ ;  /* 0x000000200448723c */ /* 0x040fec00000418ff */
[C---:B------:R-:W-:Y:S06]  /*38b0*/  HMMA.16816.F32.BF16 R76, R4.reuse, R24, RZ ;  /* 0x00000018044c723c */ /* 0x040fec00000418ff */
[----:B------:R-:W-:Y:S01]  /*38c0*/  HMMA.16816.F32.BF16 R80, R4, R30, RZ ;  /* 0x0000001e0450723c */ /* 0x000fe200000418ff */
[----:B------:R-:W1:Y:S05]  /*38d0*/  LDSM.16.M88.4 R4, [R224+0x3000] ;  /* 0x00300000e004783b */ /* 0x000e6a0000000200 */
[C---:B------:R-:W-:Y:S06]  /*38e0*/  HMMA.16816.F32.BF16 R16, R8.reuse, R24, RZ ;  /* 0x000000180810723c */ /* 0x040fec00000418ff */
[C---:B------:R-:W-:Y:S06]  /*38f0*/  HMMA.16816.F32.BF16 R60, R8.reuse, R32, RZ ;  /* 0x00000020083c723c */ /* 0x040fec00000418ff */
[C---:B------:R-:W-:Y:S06]  /*3900*/  HMMA.16816.F32.BF16 R56, R8.reuse, R28, RZ ;  /* 0x0000001c0838723c */ /* 0x040fec00000418ff */
[C---:B------:R-:W-:Y:S01]  /*3910*/  HMMA.16816.F32.BF16 R140, R8.reuse, R34, RZ ;  /* 0x00000022088c723c */ /* 0x040fe200000418ff */
[----:B------:R-:W2:Y:S05]  /*3920*/  LDSM.16.M88.4 R32, [R221+0x7400] ;  /* 0x00740000dd20783b */ /* 0x000eaa0000000200 */
[C---:B------:R-:W-:Y:S01]  /*3930*/  HMMA.16816.F32.BF16 R136, R8.reuse, R30, RZ ;  /* 0x0000001e0888723c */ /* 0x040fe200000418ff */
[----:B------:R-:W3:Y:S05]  /*3940*/  LDSM.16.M88.4 R28, [R221+0x7800] ;  /* 0x00780000dd1c783b */ /* 0x000eea0000000200 */
[----:B------:R-:W-:Y:S01]  /*3950*/  HMMA.16816.F32.BF16 R116, R8, R26, RZ ;  /* 0x0000001a0874723c */ /* 0x000fe200000418ff */
[----:B------:R-:W4:Y:S04]  /*3960*/  LDSM.16.M88.4 R24, [R221+0x7c00] ;  /* 0x007c0000dd18783b */ /* 0x000f280000000200 */
[----:B------:R-:W5:Y:S01]  /*3970*/  LDSM.16.M88.4 R8, [R224+0x2000] ;  /* 0x00200000e008783b */ /* 0x000f620000000200 */
[C---:B------:R-:W-:Y:S06]  /*3980*/  HMMA.16816.F32.BF16 R112, R12.reuse, R44, R64 ;  /* 0x0000002c0c70723c */ /* 0x040fec0000041840 */
[C---:B------:R-:W-:Y:S06]  /*3990*/  HMMA.16816.F32.BF16 R128, R12.reuse, R42, R88 ;  /* 0x0000002a0c80723c */ /* 0x040fec0000041858 */
[C---:B------:R-:W-:Y:S06]  /*39a0*/  HMMA.16816.F32.BF16 R104, R12.reuse, R52, R84 ;  /* 0x000000340c68723c */ /* 0x040fec0000041854 */
[C---:B------:R-:W-:Y:S06]  /*39b0*/  HMMA.16816.F32.BF16 R88, R12.reuse, R50, R68 ;  /* 0x000000320c58723c */ /* 0x040fec0000041844 */
[----:B------:R-:W-:Y:S06]  /*39c0*/  HMMA.16816.F32.BF16 R132, R12, R46, R92 ;  /* 0x0000002e0c84723c */ /* 0x000fec000004185c */
[C---:B------:R-:W-:Y:S06]  /*39d0*/  HMMA.16816.F32.BF16 R84, R20.reuse, R44, R96 ;  /* 0x0000002c1454723c */ /* 0x040fec0000041860 */
[C---:B------:R-:W-:Y:S01]  /*39e0*/  HMMA.16816.F32.BF16 R68, R20.reuse, R48, R16 ;  /* 0x000000301444723c */ /* 0x040fe20000041810 */
[----:B------:R-:W-:Y:S05]  /*39f0*/  LDSM.16.M88.4 R16, [R225+0x3000] ;  /* 0x00300000e110783b */ /* 0x000fea0000000200 */
[----:B------:R-:W-:Y:S01]  /*3a00*/  HMMA.16816.F32.BF16 R64, R20, R46, R120 ;  /* 0x0000002e1440723c */ /* 0x000fe20000041878 */
[----:B------:R-:W5:Y:S05]  /*3a10*/  LDSM.16.M88.4 R44, [R223+0x7000] ;  /* 0x00700000df2c783b */ /* 0x000f6a0000000200 */
[C---:B------:R-:W-:Y:S06]  /*3a20*/  HMMA.16816.F32.BF16 R108, R12.reuse, R40, R72 ;  /* 0x000000280c6c723c */ /* 0x040fec0000041848 */
[C---:B------:R-:W-:Y:S01]  /*3a30*/  HMMA.16816.F32.BF16 R124, R12.reuse, R48, R76 ;  /* 0x000000300c7c723c */ /* 0x040fe2000004184c */
[----:B------:R-:W-:Y:S05]  /*3a40*/  LDSM.16.M88.4 R76, [R223+0x7c00] ;  /* 0x007c0000df4c783b */ /* 0x000fea0000000200 */
[----:B------:R-:W-:Y:S06]  /*3a50*/  HMMA.16816.F32.BF16 R92, R12, R54, R80 ;  /* 0x000000360c5c723c */ /* 0x000fec0000041850 */
[C---:B------:R-:W-:Y:S06]  /*3a60*/  HMMA.16816.F32.BF16 R80, R20.reuse, R40, R60 ;  /* 0x000000281450723c */ /* 0x040fec000004183c */
[C---:B------:R-:W-:Y:S06]  /*3a70*/  HMMA.16816.F32.BF16 R72, R20.reuse, R52, R56 ;  /* 0x000000341448723c */ /* 0x040fec0000041838 */
[C---:B------:R-:W-:Y:S01]  /*3a80*/  HMMA.16816.F32.BF16 R60, R20.reuse, R42, R140 ;  /* 0x0000002a143c723c */ /* 0x040fe2000004188c */
[----:B------:R-:W5:Y:S05]  /*3a90*/  LDSM.16.M88.4 R40, [R223+0x7400] ;  /* 0x00740000df28783b */ /* 0x000f6a0000000200 */
[C---:B------:R-:W-:Y:S01]  /*3aa0*/  HMMA.16816.F32.BF16 R56, R20.reuse, R54, R136 ;  /* 0x000000361438723c */ /* 0x040fe20000041888 */
[----:B------:R-:W5:Y:S05]  /*3ab0*/  LDSM.16.M88.4 R52, [R223+0x7800] ;  /* 0x00780000df34783b */ /* 0x000f6a0000000200 */
[----:B------:R-:W-:Y:S01]  /*3ac0*/  HMMA.16816.F32.BF16 R12, R20, R50, R116 ;  /* 0x00000032140c723c */ /* 0x000fe20000041874 */
[----:B------:R-:W5:Y:S05]  /*3ad0*/  LDSM.16.M88.4 R20, [R225+0x2000] ;  /* 0x00200000e114783b */ /* 0x000f6a0000000200 */
[C---:B-1----:R-:W-:Y:S06]  /*3ae0*/  HMMA.16816.F32.BF16 R48, R4.reuse, R36, R112 ;  /* 0x000000240430723c */ /* 0x042fec0000041870 */
[C---:B--2---:R-:W-:Y:S06]  /*3af0*/  HMMA.16816.F32.BF16 R136, R4.reuse, R32, R108 ;  /* 0x000000200488723c */ /* 0x044fec000004186c */
[C---:B------:R-:W-:Y:S06]  /*3b00*/  HMMA.16816.F32.BF16 R112, R4.reuse, R38, R132 ;  /* 0x000000260470723c */ /* 0x040fec0000041884 */
[C---:B---3--:R-:W-:Y:S06]  /*3b10*/  HMMA.16816.F32.BF16 R140, R4.reuse, R28, R104 ;  /* 0x0000001c048c723c */ /* 0x048fec0000041868 */
[C---:B----4-:R-:W-:Y:S06]  /*3b20*/  HMMA.16816.F32.BF16 R124, R4.reuse, R24, R124 ;  /* 0x00000018047c723c */ /* 0x050fec000004187c */
[C---:B------:R-:W-:Y:S06]  /*3b30*/  HMMA.16816.F32.BF16 R128, R4.reuse, R34, R128 ;  /* 0x000000220480723c */ /* 0x040fec0000041880 */
[C---:B------:R-:W-:Y:S06]  /*3b40*/  HMMA.16816.F32.BF16 R120, R4.reuse, R30, R92 ;  /* 0x0000001e0478723c */ /* 0x040fec000004185c */
[----:B------:R-:W-:Y:S06]  /*3b50*/  HMMA.16816.F32.BF16 R116, R4, R26, R88 ;  /* 0x0000001a0474723c */ /* 0x000fec0000041858 */
[C---:B-----5:R-:W-:Y:S06]  /*3b60*/  HMMA.16816.F32.BF16 R108, R8.reuse, R36, R84 ;  /* 0x00000024086c723c */ /* 0x060fec0000041854 */
[C---:B------:R-:W-:Y:S06]  /*3b70*/  HMMA.16816.F32.BF16 R92, R8.reuse, R32, R80 ;  /* 0x00000020085c723c */ /* 0x040fec0000041850 */
[C---:B------:R-:W-:Y:S01]  /*3b80*/  HMMA.16816.F32.BF16 R104, R8.reuse, R38, R64 ;  /* 0x000000260868723c */ /* 0x040fe20000041840 */
[----:B------:R-:W-:Y:S05]  /*3b90*/  LDSM.16.M88.4 R36, [R221+0x8000] ;  /* 0x00800000dd24783b */ /* 0x000fea0000000200 */
[C---:B------:R-:W-:Y:S01]  /*3ba0*/  HMMA.16816.F32.BF16 R4, R8.reuse, R34, R60 ;  /* 0x000000220804723c */ /* 0x040fe2000004183c */
[----:B------:R-:W-:Y:S05]  /*3bb0*/  LDSM.16.M88.4 R32, [R221+0x8400] ;  /* 0x00840000dd20783b */ /* 0x000fea0000000200 */
[C---:B------:R-:W-:Y:S06]  /*3bc0*/  HMMA.16816.F32.BF16 R84, R8.reuse, R28, R72 ;  /* 0x0000001c0854723c */ /* 0x040fec0000041848 */
[C---:B------:R-:W-:Y:S01]  /*3bd0*/  HMMA.16816.F32.BF16 R96, R8.reuse, R30, R56 ;  /* 0x0000001e0860723c */ /* 0x040fe20000041838 */
[----:B------:R-:W-:Y:S04]  /*3be0*/  LDSM.16.M88.4 R28, [R221+0x8800] ;  /* 0x00880000dd1c783b */ /* 0x000fe80000000200 */
[----:B------:R-:W-:Y:S01]  /*3bf0*/  LDSM.16.M88.4 R56, [R223+0x8c00] ;  /* 0x008c0000df38783b */ /* 0x000fe20000000200 */
[C---:B------:R-:W-:Y:S06]  /*3c00*/  HMMA.16816.F32.BF16 R88, R8.reuse, R24, R68 ;  /* 0x000000180858723c */ /* 0x040fec0000041844 */
[----:B------:R-:W-:Y:S01]  /*3c10*/  HMMA.16816.F32.BF16 R80, R8, R26, R12 ;  /* 0x0000001a0850723c */ /* 0x000fe2000004180c */
[----:B------:R-:W1:Y:S04]  /*3c20*/  LDSM.16.M88.4 R8, [R224+0x5000] ;  /* 0x00500000e008783b */ /* 0x000e680000000200 */
[----:B------:R-:W-:Y:S01]  /*3c30*/  LDSM.16.M88.4 R12, [R224+0x4000] ;  /* 0x00400000e00c783b */ /* 0x000fe20000000200 */
[C---:B------:R-:W-:Y:S03]  /*3c40*/  HMMA.16816.F32.BF16 R72, R16.reuse, R44, R48 ;  /* 0x0000002c1048723c */ /* 0x040fe60000041830 */
[----:B------:R-:W2:Y:S03]  /*3c50*/  LDSM.16.M88.4 R48, [R221+0x8c00] ;  /* 0x008c0000dd30783b */ /* 0x000ea60000000200 */
[C---:B------:R-:W-:Y:S01]  /*3c60*/  HMMA.16816.F32.BF16 R68, R16.reuse, R46, R112 ;  /* 0x0000002e1044723c */ /* 0x040fe20000041870 */
[----:B------:R-:W-:Y:S05]  /*3c70*/  LDSM.16.M88.4 R24, [R223+0x8000] ;  /* 0x00800000df18783b */ /* 0x000fea0000000200 */
[C---:B------:R-:W-:Y:S06]  /*3c80*/  HMMA.16816.F32.BF16 R64, R16.reuse, R40, R136 ;  /* 0x000000281040723c */ /* 0x040fec0000041888 */
[C---:B------:R-:W-:Y:S06]  /*3c90*/  HMMA.16816.F32.BF16 R60, R16.reuse, R42, R128 ;  /* 0x0000002a103c723c */ /* 0x040fec0000041880 */
[C---:B------:R-:W-:Y:S06]  /*3ca0*/  HMMA.16816.F32.BF16 R140, R16.reuse, R52, R140 ;  /* 0x00000034108c723c */ /* 0x040fec000004188c */
[C---:B------:R-:W-:Y:S06]  /*3cb0*/  HMMA.16816.F32.BF16 R136, R16.reuse, R54, R120 ;  /* 0x000000361088723c */ /* 0x040fec0000041878 */
[C---:B------:R-:W-:Y:S06]  /*3cc0*/  HMMA.16816.F32.BF16 R144, R16.reuse, R76, R124 ;  /* 0x0000004c1090723c */ /* 0x040fec000004187c */
[----:B------:R-:W-:Y:S01]  /*3cd0*/  HMMA.16816.F32.BF16 R132, R16, R78, R116 ;  /* 0x0000004e1084723c */ /* 0x000fe20000041874 */
[----:B------:R-:W-:Y:S05]  /*3ce0*/  LDSM.16.M88.4 R16, [R225+0x4000] ;  /* 0x00400000e110783b */ /* 0x000fea0000000200 */
[C---:B------:R-:W-:Y:S06]  /*3cf0*/  HMMA.16816.F32.BF16 R128, R20.reuse, R44, R108 ;  /* 0x0000002c1480723c */ /* 0x040fec000004186c */
[C---:B------:R-:W-:Y:S01]  /*3d00*/  HMMA.16816.F32.BF16 R124, R20.reuse, R46, R104 ;  /* 0x0000002e147c723c */ /* 0x040fe20000041868 */
[----:B------:R-:W-:Y:S05]  /*3d10*/  LDSM.16.M88.4 R44, [R223+0x8800] ;  /* 0x00880000df2c783b */ /* 0x000fea0000000200 */
[C---:B------:R-:W-:Y:S06]  /*3d20*/  HMMA.16816.F32.BF16 R120, R20.reuse, R40, R92 ;  /* 0x000000281478723c */ /* 0x040fec000004185c */
[C---:B------:R-:W-:Y:S01]  /*3d30*/  HMMA.16816.F32.BF16 R116, R20.reuse, R42, R4 ;  /* 0x0000002a1474723c */ /* 0x040fe20000041804 */
[----:B------:R-:W3:Y:S04]  /*3d40*/  LDSM.16.M88.4 R4, [R225+0x5000] ;  /* 0x00500000e104783b */ /* 0x000ee80000000200 */
[----:B------:R-:W4:Y:S01]  /*3d50*/  LDSM.16.M88.4 R40, [R223+0x8400] ;  /* 0x00840000df28783b */ /* 0x000f220000000200 */
[----:B------:R-:W-:Y:S01]  /*3d60*/  HMMA.16816.F32.BF16 R112, R20, R52, R84 ;  /* 0x000000341470723c */ /* 0x000fe20000041854 */
[----:B------:R-:W-:-:S05]  /*3d70*/  DEPBAR.LE SB0, 0x0 ;  /* 0x000080000000791a */ /* 0x000fca0000000000 */
        /* <DEDUP_REMOVED lines=9> */
[C---:B--2---:R-:W-:Y:S06]  /*3e10*/  HMMA.16816.F32.BF16 R68, R8.reuse, R48, R144 ;  /* 0x000000300844723c */ /* 0x044fec0000041890 */
[----:B------:R-:W-:Y:S06]  /*3e20*/  HMMA.16816.F32.BF16 R64, R8, R50, R132 ;  /* 0x000000320840723c */ /* 0x000fec0000041884 */
        /* <DEDUP_REMOVED lines=8> */
[C---:B----4-:R-:W-:Y:S06]  /*3eb0*/  HMMA.16816.F32.BF16 R84, R4.reuse, R40, R84 ;  /* 0x000000280454723c */ /* 0x050fec0000041854 */
        /* <DEDUP_REMOVED lines=8> */
[----:B------:R-:W-:Y:S02]  /*3f40*/  IMAD.U32 R7, RZ, RZ, UR7 ;  /* 0x00000007ff077e24 */ /* 0x000fe4000f8e00ff */
[----:B------:R-:W-:Y:S01]  /*3f50*/  IMAD.IADD R5, R0, 0x1, R5 ;  /* 0x0000000100057824 */ /* 0x000fe200078e0205 */
[C---:B------:R-:W-:Y:S01]  /*3f60*/  HMMA.16816.F32.BF16 R60, R16.reuse, R24, R60 ;  /* 0x00000018103c723c */ /* 0x040fe2000004183c */
[----:B------:R-:W-:Y:S02]  /*3f70*/  IMAD R4, R102, 0x20, R103 ;  /* 0x0000002066047824 */ /* 0x000fe400078e0267 */
[C---:B------:R-:W-:Y:S01]  /*3f80*/  VIADD R232, R5.reuse, UR7 ;  /* 0x0000000705e87c36 */ /* 0x040fe20008000000 */
[----:B------:R-:W-:Y:S01]  /*3f90*/  VIADDMNMX R238, R5, UR6, R6, PT ;  /* 0x0000000605ee7c46 */ /* 0x000fe2000b800106 */
[----:B------:R-:W-:Y:S01]  /*3fa0*/  IMAD.IADD R0, R148, 0x1, R4 ;  /* 0x0000000194007824 */ /* 0x000fe200078e0204 */
[C-C-:B------:R-:W-:Y:S01]  /*3fb0*/  IADD3 R233, R7.reuse, 0x8, R5.reuse ;  /* 0x0000000807e97810 */ /* 0x140fe20007ffe005 */
[----:B------:R-:W-:Y:S01]  /*3fc0*/  IMAD.U32 R6, RZ, RZ, UR6 ;  /* 0x00000006ff067e24 */ /* 0x000fe2000f8e00ff */
[--C-:B------:R-:W-:Y:S01]  /*3fd0*/  IADD3 R231, R7, 0x40, R5.reuse ;  /* 0x0000004007e77810 */ /* 0x100fe20007ffe005 */
[----:B------:R-:W-:Y:S01]  /*3fe0*/  VIADD R4, R3, 0x1 ;  /* 0x0000000103047836 */ /* 0x000fe20000000000 */
[----:B------:R-:W-:Y:S01]  /*3ff0*/  IADD3 R234, R7, 0x48, R5 ;  /* 0x0000004807ea7810 */ /* 0x000fe20007ffe005 */
[C---:B------:R-:W-:Y:S01]  /*4000*/  IMAD.IADD R7, R232.reuse, 0x1, -R3 ;  /* 0x00000001e8077824 */ /* 0x040fe200078e0a03 */
[----:B------:R-:W-:Y:S01]  /*4010*/  HMMA.16816.F32.BF16 R52, R16, R26, R52 ;  /* 0x0000001a1034723c */ /* 0x000fe20000041834 */
[----:B------:R-:W-:-:S02]  /*4020*/  VIADDMNMX R230, R232, -UR23, RZ, !PT ;  /* 0x80000017e8e67c46 */ /* 0x000fc4000f8001ff */
[----:B------:R-:W-:Y:S02]  /*4030*/  ISETP.GE.AND P6, PT, R4, R238, PT ;  /* 0x000000ee0400720c */ /* 0x000fe40003fc6270 */
[----:B------:R-:W-:Y:S01]  /*4040*/  VIADDMNMX R229, R233, -UR23, RZ, !PT ;  /* 0x80000017e9e57c46 */ /* 0x000fe2000f8001ff */
[----:B------:R-:W-:Y:S01]  /*4050*/  HMMA.16816.F32.BF16 R48, R12, R50, R96 ;  /* 0x000000320c30723c */ /* 0x000fe20000041860 */
[----:B------:R-:W-:Y:S02]  /*4060*/  VIADDMNMX R228, R231, -UR23, RZ, !PT ;  /* 0x80000017e7e47c46 */ /* 0x000fe4000f8001ff */
[----:B------:R-:W-:Y:S02]  /*4070*/  VIADDMNMX R227, R234, -UR23, RZ, !PT ;  /* 0x80000017eae37c46 */ /* 0x000fe4000f8001ff */
[----:B------:R-:W-:Y:S01]  /*4080*/  ISETP.LT.OR P6, PT, R4, R230, P6 ;  /* 0x000000e60400720c */ /* 0x000fe200037c1670 */
[----:B------:R-:W-:Y:S01]  /*4090*/  HMMA.16816.F32.BF16 R24, R16, R40, R20 ;  /* 0x000000281018723c */ /* 0x000fe20000041814 */
[----:B------:R-:W-:-:S02]  /*40a0*/  IADD3 R15, R6, 0x8, R5 ;  /* 0x00000008060f7810 */ /* 0x000fc40007ffe005 */
[C-C-:B------:R-:W-:Y:S02]  /*40b0*/  IADD3 R14, R6.reuse, 0x48, R5.reuse ;  /* 0x00000048060e7810 */ /* 0x140fe40007ffe005 */
[----:B------:R-:W-:Y:S01]  /*40c0*/  VIMNMX R237, R15, UR27, PT ;  /* 0x0000001b0fed7c48 */ /* 0x000fe2000bfe0100 */
[C---:B------:R-:W-:Y:S01]  /*40d0*/  HMMA.16816.F32.BF16 R32, R16.reuse, R42, R32 ;  /* 0x0000002a1020723c */ /* 0x040fe20000041820 */
[----:B------:R-:W-:Y:S01]  /*40e0*/  IADD3 R20, R6, 0x40, R5 ;  /* 0x0000004006147810 */ /* 0x000fe20007ffe005 */
[--C-:B------:R-:W-:Y:S01]  /*40f0*/  IMAD.IADD R6, R233, 0x1, -R3.reuse ;  /* 0x00000001e9067824 */ /* 0x100fe200078e0a03 */
[----:B------:R-:W-:Y:S01]  /*4100*/  IABS R5, R7 ;  /* 0x0000000700057213 */ /* 0x000fe20000000000 */
[----:B------:R-:W-:Y:S01]  /*4110*/  IMAD.IADD R7, R231, 0x1, -R3 ;  /* 0x00000001e7077824 */ /* 0x000fe200078e0a03 */
[----:B------:R-:W-:Y:S01]  /*4120*/  VIMNMX R236, R20, UR27, PT ;  /* 0x0000001b14ec7c48 */ /* 0x000fe2000bfe0100 */
[----:B------:R-:W-:Y:S01]  /*4130*/  HMMA.16816.F32.BF16 R40, R16, R44, R8 ;  /* 0x0000002c1028723c */ /* 0x000fe20000041808 */
[----:B------:R-:W-:-:S02]  /*4140*/  IABS R6, R6 ;  /* 0x0000000600067213 */ /* 0x000fc40000000000 */
[----:B------:R-:W-:Y:S02]  /*4150*/  VIMNMX R235, R14, UR27, PT ;  /* 0x0000001b0eeb7c48 */ /* 0x000fe4000bfe0100 */
[----:B------:R-:W-:Y:S01]  /*4160*/  ISETP.GE.AND P5, PT, R4, R237, PT ;  /* 0x000000ed0400720c */ /* 0x000fe20003fa6270 */
[C---:B------:R-:W-:Y:S01]  /*4170*/  HMMA.16816.F32.BF16 R64, R16.reuse, R46, R28 ;  /* 0x0000002e1040723c */ /* 0x040fe2000004181c */
[----:B------:R-:W-:Y:S01]  /*4180*/  IMAD.IADD R8, R232, 0x1, -R4 ;  /* 0x00000001e8087824 */ /* 0x000fe200078e0a04 */
[----:B------:R-:W-:Y:S01]  /*4190*/  ISETP.GE.AND P3, PT, R4, R236, PT ;  /* 0x000000ec0400720c */ /* 0x000fe20003f66270 */
[----:B------:R-:W-:Y:S01]  /*41a0*/  IMAD.IADD R9, R234, 0x1, -R3 ;  /* 0x00000001ea097824 */ /* 0x000fe200078e0a03 */
[C---:B------:R-:W-:Y:S02]  /*41b0*/  ISETP.GE.AND P1, PT, R4.reuse, R235, PT ;  /* 0x000000eb0400720c */ /* 0x040fe40003f26270 */
[----:B------:R-:W-:Y:S01]  /*41c0*/  IABS R11, R8 ;  /* 0x00000008000b7213 */ /* 0x000fe20000000000 */
[----:B------:R-:W-:Y:S01]  /*41d0*/  IMAD.MOV.U32 R8, RZ, RZ, R5 ;  /* 0x000000ffff087224 */ /* 0x000fe200078e0005 */
[----:B------:R-:W-:Y:S01]  /*41e0*/  IABS R5, R7 ;  /* 0x0000000700057213 */ /* 0x000fe20000000000 */
[C---:B------:R-:W-:Y:S01]  /*41f0*/  HMMA.16816.F32.BF16 R68, R16.reuse, R56, R36 ;  /* 0x000000381044723c */ /* 0x040fe20000041824 */
[----:B------:R-:W-:Y:S01]  /*4200*/  IABS R7, R9 ;  /* 0x0000000900077213 */ /* 0x000fe20000000000 */
[----:B------:R-:W-:Y:S01]  /*4210*/  IMAD.MOV.U32 R9, RZ, RZ, R11 ;  /* 0x000000ffff097224 */ /* 0x000fe200078e000b */
[----:B------:R-:W-:Y:S01]  /*4220*/  I2FP.F32.S32 R10, R8 ;  /* 0x00000008000a7245 */ /* 0x000fe20000201400 */
[----:B------:R-:W-:Y:S01]  /*4230*/  IMAD.MOV.U32 R8, RZ, RZ, R6 ;  /* 0x000000ffff087224 */ /* 0x000fe200078e0006 */
[----:B------:R-:W-:Y:S01]  /*4240*/  ISETP.LT.OR P5, PT, R4, R229, P5 ;  /* 0x000000e50400720c */ /* 0x000fe20002fa1670 */
[----:B------:R-:W-:Y:S01]  /*4250*/  IMAD.MOV.U32 R6, RZ, RZ, R5 ;  /* 0x000000ffff067224 */ /* 0x000fe200078e0005 */
[----:B------:R-:W-:Y:S01]  /*4260*/  HMMA.16816.F32.BF16 R96, R16, R58, R48 ;  /* 0x0000003a1060723c */ /* 0x000fe20000041830 */
[----:B------:R-:W-:Y:S01]  /*4270*/  IMAD.MOV.U32 R5, RZ, RZ, R7 ;  /* 0x000000ffff057224 */ /* 0x000fe200078e0007 */
[----:B------:R-:W-:Y:S01]  /*4280*/  I2FP.F32.S32 R8, R8 ;  /* 0x0000000800087245 */ /* 0x000fe20000201400 */
[----:B------:R-:W-:Y:S01]  /*4290*/  FFMA.FTZ R21, R10, -UR19, R60 ;  /* 0x800000130a157c23 */ /* 0x000fe2000801003c */
[----:B------:R-:W-:Y:S01]  /*42a0*/  I2FP.F32.S32 R6, R6 ;  /* 0x0000000600067245 */ /* 0x000fe20000201400 */
[----:B------:R-:W-:Y:S01]  /*42b0*/  IMAD.IADD R10, R231, 0x1, -R4 ;  /* 0x00000001e70a7824 */ /* 0x000fe200078e0a04 */
[----:B------:R-:W-:Y:S01]  /*42c0*/  I2FP.F32.S32 R5, R5 ;  /* 0x0000000500057245 */ /* 0x000fe20000201400 */
[----:B------:R-:W-:Y:S01]  /*42d0*/  FFMA.FTZ R18, R8, -UR19, R62 ;  /* 0x8000001308127c23 */ /* 0x000fe2000801003e */
[----:B------:R-:W-:Y:S01]  /*42e0*/  I2FP.F32.S32 R7, R9 ;  /* 0x0000000900077245 */ /* 0x000fe20000201400 */
[----:B------:R-:W-:Y:S01]  /*42f0*/  FFMA.FTZ R17, R6, -UR19, R92 ;  /* 0x8000001306117c23 */ /* 0x000fe2000801005c */
[----:B------:R-:W-:-:S02]  /*4300*/  VIADD R6, R3, 0x8 ;  /* 0x0000000803067836 */ /* 0x000fc40000000000 */
[----:B------:R-:W-:Y:S01]  /*4310*/  FFMA.FTZ R13, R5, -UR19, R94 ;  /* 0x80000013050d7c23 */ /* 0x000fe2000801005e */
[----:B------:R-:W-:Y:S02]  /*4320*/  IMAD.IADD R8, R233, 0x1, -R4 ;  /* 0x00000001e9087824 */ /* 0x000fe400078e0a04 */
[----:B------:R-:W-:Y:S01]  /*4330*/  FFMA.FTZ R12, R7, -UR19, R61 ;  /* 0x80000013070c7c23 */ /* 0x000fe2000801003d */
[----:B------:R-:W-:Y:S01]  /*4340*/  IMAD.IADD R5, R232, 0x1, -R6 ;  /* 0x00000001e8057824 */ /* 0x000fe200078e0a06 */
[----:B------:R-:W-:Y:S01]  /*4350*/  ISETP.LT.OR P3, PT, R4, R228, P3 ;  /* 0x000000e40400720c */ /* 0x000fe20001f61670 */
[----:B------:R-:W-:Y:S01]  /*4360*/  IMAD.IADD R9, R234, 0x1, -R4 ;  /* 0x00000001ea097824 */ /* 0x000fe200078e0a04 */
[----:B------:R-:W-:Y:S01]  /*4370*/  ISETP.LT.OR P1, PT, R4, R227, P1 ;  /* 0x000000e30400720c */ /* 0x000fe20000f21670 */
[----:B------:R-:W-:Y:S01]  /*4380*/  IMAD.IADD R11, R233, 0x1, -R6 ;  /* 0x00000001e90b7824 */ /* 0x000fe200078e0a06 */
[----:B------:R-:W-:Y:S02]  /*4390*/  IABS R7, R5 ;  /* 0x0000000500077213 */ /* 0x000fe40000000000 */
[----:B------:R-:W-:-:S02]  /*43a0*/  IABS R5, R8 ;  /* 0x0000000800057213 */ /* 0x000fc40000000000 */
[----:B------:R-:W-:Y:S01]  /*43b0*/  IABS R4, R10 ;  /* 0x0000000a00047213 */ /* 0x000fe20000000000 */
[----:B------:R-:W-:Y:S01]  /*43c0*/  IMAD.MOV.U32 R10, RZ, RZ, R7 ;  /* 0x000000ffff0a7224 */ /* 0x000fe200078e0007 */
[----:B------:R-:W-:Y:S01]  /*43d0*/  IABS R9, R9 ;  /* 0x0000000900097213 */ /* 0x000fe20000000000 */
[----:B------:R-:W-:Y:S01]  /*43e0*/  IMAD.MOV.U32 R8, RZ, RZ, R5 ;  /* 0x000000ffff087224 */ /* 0x000fe200078e0005 */
[----:B------:R-:W-:Y:S01]  /*43f0*/  BAR.SYNC.DEFER_BLOCKING 0x0 ;  /* 0x0000000000007b1d */ /* 0x000fe20000010000 */
[C---:B------:R-:W-:Y:S01]  /*4400*/  ISETP.GE.AND P2, PT, R3.reuse, R238, PT ;  /* 0x000000ee0300720c */ /* 0x040fe20003f46270 */
[----:B------:R-:W-:Y:S01]  /*4410*/  IMAD.MOV.U32 R5, RZ, RZ, R4 ;  /* 0x000000ffff057224 */ /* 0x000fe200078e0004 */
[----:B------:R-:W-:Y:S01]  /*4420*/  IABS R4, R11 ;  /* 0x0000000b00047213 */ /* 0x000fe20000000000 */
[----:B------:R-:W-:Y:S01]  /*4430*/  IMAD.MOV.U32 R7, RZ, RZ, R9 ;  /* 0x000000ffff077224 */ /* 0x000fe200078e0009 */
[----:B------:R-:W-:Y:S02]  /*4440*/  ISETP.LT.OR P2, PT, R3, R230, P2 ;  /* 0x000000e60300720c */ /* 0x000fe40001741670 */
[----:B------:R-:W-:-:S02]  /*4450*/  I2FP.F32.S32 R9, R8 ;  /* 0x0000000800097245 */ /* 0x000fc40000201400 */
[----:B------:R-:W-:Y:S02]  /*4460*/  FSEL R37, R21, -INF , !P2 ;  /* 0xff80000015257808 */ /* 0x000fe40005000000 */
[----:B------:R-:W-:Y:S01]  /*4470*/  I2FP.F32.S32 R8, R5 ;  /* 0x0000000500087245 */ /* 0x000fe20000201400 */
[----:B------:R-:W-:Y:S01]  /*4480*/  FFMA.FTZ R20, R9, -UR19, R63 ;  /* 0x8000001309147c23 */ /* 0x000fe2000801003f */
[C---:B------:R-:W-:Y:S02]  /*4490*/  ISETP.GE.AND P0, PT, R3.reuse, R237, PT ;  /* 0x000000ed0300720c */ /* 0x040fe40003f06270 */
[C---:B------:R-:W-:Y:S01]  /*44a0*/  ISETP.GE.AND P4, PT, R3.reuse, R236, PT ;  /* 0x000000ec0300720c */ /* 0x040fe20003f86270 */
[----:B------:R-:W-:Y:S01]  /*44b0*/  FFMA.FTZ R19, R8, -UR19, R93 ;  /* 0x8000001308137c23 */ /* 0x000fe2000801005d */
[----:B------:R-:W-:Y:S01]  /*44c0*/  ISETP.GE.AND P2, PT, R3, R235, PT ;  /* 0x000000eb0300720c */ /* 0x000fe20003f46270 */
[----:B------:R-:W-:Y:S01]  /*44d0*/  IMAD.IADD R8, R234, 0x1, -R6 ;  /* 0x00000001ea087824 */ /* 0x000fe200078e0a06 */
[----:B------:R-:W-:-:S02]  /*44e0*/  I2FP.F32.S32 R5, R7 ;  /* 0x0000000700057245 */ /* 0x000fc40000201400 */
[----:B------:R-:W-:Y:S02]  /*44f0*/  I2FP.F32.S32 R4, R4 ;  /* 0x0000000400047245 */ /* 0x000fe40000201400 */
[----:B------:R-:W-:Y:S01]  /*4500*/  ISETP.LT.OR P0, PT, R3, R229, P0 ;  /* 0x000000e50300720c */ /* 0x000fe20000701670 */
[----:B------:R-:W-:Y:S01]  /*4510*/  FFMA.FTZ R15, R5, -UR19, R95 ;  /* 0x80000013050f7c23 */ /* 0x000fe2000801005f */
[C---:B------:R-:W-:Y:S01]  /*4520*/  ISETP.LT.OR P4, PT, R3.reuse, R228, P4 ;  /* 0x000000e40300720c */ /* 0x040fe20002781670 */
[C---:B------:R-:W-:Y:S01]  /*4530*/  VIADD R5, R3.reuse, 0x9 ;  /* 0x0000000903057836 */ /* 0x040fe20000000000 */
[----:B------:R-:W-:Y:S01]  /*4540*/  ISETP.LT.OR P2, PT, R3, R227, P2 ;  /* 0x000000e30300720c */ /* 0x000fe20001741670 */
[----:B------:R-:W-:Y:S01]  /*4550*/  FFMA.FTZ R16, R4, -UR19, R54 ;  /* 0x8000001304107c23 */ /* 0x000fe20008010036 */
[----:B------:R-:W-:Y:S01]  /*4560*/  I2FP.F32.S32 R7, R10 ;  /* 0x0000000a00077245 */ /* 0x000fe20000201400 */
[C---:B------:R-:W-:Y:S01]  /*4570*/  IMAD.IADD R4, R231.reuse, 0x1, -R6 ;  /* 0x00000001e7047824 */ /* 0x040fe200078e0a06 */
[----:B------:R-:W-:Y:S01]  /*4580*/  FSEL R58, R18, -INF , !P0 ;  /* 0xff800000123a7808 */ /* 0x000fe20004000000 */
[--C-:B------:R-:W-:Y:S01]  /*4590*/  IMAD.IADD R9, R231, 0x1, -R5.reuse ;  /* 0x00000001e7097824 */ /* 0x100fe200078e0a05 */
[----:B------:R-:W-:Y:S01]  /*45a0*/  FSEL R38, R17, -INF , !P4 ;  /* 0xff80000011267808 */ /* 0x000fe20006000000 */
[----:B------:R-:W-:Y:S01]  /*45b0*/  FFMA.FTZ R14, R7, -UR19, R52 ;  /* 0x80000013070e7c23 */ /* 0x000fe20008010034 */
[----:B------:R-:W-:Y:S01]  /*45c0*/  FSEL R39, R13, -INF , !P2 ;  /* 0xff8000000d277808 */ /* 0x000fe20005000000 */
[----:B------:R-:W-:Y:S01]  /*45d0*/  IMAD.IADD R7, R232, 0x1, -R5 ;  /* 0x00000001e8077824 */ /* 0x000fe200078e0a05 */
[----:B------:R-:W-:-:S02]  /*45e0*/  FSEL R48, R12, -INF , !P6 ;  /* 0xff8000000c307808 */ /* 0x000fc40007000000 */
[C---:B------:R-:W-:Y:S02]  /*45f0*/  ISETP.GE.AND P0, PT, R6.reuse, R238, PT ;  /* 0x000000ee0600720c */ /* 0x040fe40003f06270 */
[C---:B------:R-:W-:Y:S02]  /*4600*/  ISETP.GE.AND P4, PT, R6.reuse, R237, PT ;  /* 0x000000ed0600720c */ /* 0x040fe40003f86270 */
[C---:B------:R-:W-:Y:S02]  /*4610*/  ISETP.GE.AND P2, PT, R6.reuse, R236, PT ;  /* 0x000000ec0600720c */ /* 0x040fe40003f46270 */
[C---:B------:R-:W-:Y:S02]  /*4620*/  ISETP.GE.AND P6, PT, R6.reuse, R235, PT ;  /* 0x000000eb0600720c */ /* 0x040fe40003fc6270 */
[C---:B------:R-:W-:Y:S02]  /*4630*/  ISETP.LT.OR P0, PT, R6.reuse, R230, P0 ;  /* 0x000000e60600720c */ /* 0x040fe40000701670 */
[----:B------:R-:W-:-:S02]  /*4640*/  ISETP.LT.OR P4, PT, R6, R229, P4 ;  /* 0x000000e50600720c */ /* 0x000fc40002781670 */
[C---:B------:R-:W-:Y:S02]  /*4650*/  ISETP.LT.OR P2, PT, R6.reuse, R228, P2 ;  /* 0x000000e40600720c */ /* 0x040fe40001741670 */
[----:B------:R-:W-:Y:S01]  /*4660*/  ISETP.LT.OR P6, PT, R6, R227, P6 ;  /* 0x000000e30600720c */ /* 0x000fe200037c1670 */
[----:B------:R-:W-:Y:S01]  /*4670*/  IMAD.IADD R6, R233, 0x1, -R5 ;  /* 0x00000001e9067824 */ /* 0x000fe200078e0a05 */
[----:B------:R-:W-:Y:S02]  /*4680*/  IABS R4, R4 ;  /* 0x0000000400047213 */ /* 0x000fe40000000000 */
[----:B------:R-:W-:Y:S02]  /*4690*/  IABS R11, R7 ;  /* 0x00000007000b7213 */ /* 0x000fe40000000000 */
[----:B------:R-:W-:Y:S01]  /*46a0*/  IABS R7, R8 ;  /* 0x0000000800077213 */ /* 0x000fe20000000000 */
[----:B------:R-:W-:Y:S01]  /*46b0*/  IMAD.MOV.U32 R8, RZ, RZ, R4 ;  /* 0x000000ffff087224 */ /* 0x000fe200078e0004 */
[----:B------:R-:W-:-:S02]  /*46c0*/  IABS R6, R6 ;  /* 0x0000000600067213 */ /* 0x000fc40000000000 */
[----:B------:R-:W-:Y:S01]  /*46d0*/  IABS R4, R9 ;  /* 0x0000000900047213 */ /* 0x000fe20000000000 */
[----:B------:R-:W-:Y:S01]  /*46e0*/  IMAD.MOV.U32 R9, RZ, RZ, R11 ;  /* 0x000000ffff097224 */ /* 0x000fe200078e000b */
[----:B------:R-:W-:Y:S01]  /*46f0*/  I2FP.F32.S32 R10, R8 ;  /* 0x00000008000a7245 */ /* 0x000fe20000201400 */
[----:B------:R-:W-:Y:S01]  /*4700*/  IMAD.MOV.U32 R8, RZ, RZ, R6 ;  /* 0x000000ffff087224 */ /* 0x000fe200078e0006 */
[----:B------:R-:W-:Y:S02]  /*4710*/  I2FP.F32.S32 R6, R7 ;  /* 0x0000000700067245 */ /* 0x000fe40000201400 */
[----:B------:R-:W-:Y:S01]  /*4720*/  I2FP.F32.S32 R9, R9 ;  /* 0x0000000900097245 */ /* 0x000fe20000201400 */
[----:B------:R-:W-:Y:S01]  /*4730*/  FFMA.FTZ R12, R10, -UR19, R88 ;  /* 0x800000130a0c7c23 */ /* 0x000fe20008010058 */
[----:B------:R-:W-:Y:S01]  /*4740*/  I2FP.F32.S32 R8, R8 ;  /* 0x0000000800087245 */ /* 0x000fe20000201400 */
[----:B------:R-:W-:Y:S01]  /*4750*/  FFMA.FTZ R10, R6, -UR19, R90 ;  /* 0x80000013060a7c23 */ /* 0x000fe2000801005a */
[----:B------:R-:W-:Y:S01]  /*4760*/  I2FP.F32.S32 R7, R4 ;  /* 0x0000000400077245 */ /* 0x000fe20000201400 */
[----:B------:R-:W-:Y:S01]  /*4770*/  VIADD R4, R3, 0x10 ;  /* 0x0000001003047836 */ /* 0x000fe20000000000 */
[----:B------:R-:W-:Y:S01]  /*4780*/  FSEL R21, R19, -INF , !P3 ;  /* 0xff80000013157808 */ /* 0x000fe20005800000 */
[----:B------:R-:W-:Y:S01]  /*4790*/  FFMA.FTZ R17, R8, -UR19, R55 ;  /* 0x8000001308117c23 */ /* 0x000fe20008010037 */
[----:B------:R-:W-:Y:S01]  /*47a0*/  FSEL R55, R20, -INF , !P5 ;  /* 0xff80000014377808 */ /* 0x000fe20006800000 */
[----:B------:R-:W-:Y:S01]  /*47b0*/  FFMA.FTZ R9, R9, -UR19, R53 ;  /* 0x8000001309097c23 */ /* 0x000fe20008010035 */
[----:B------:R-:W-:Y:S01]  /*47c0*/  ISETP.GE.AND P5, PT, R5, R238, PT ;  /* 0x000000ee0500720c */ /* 0x000fe20003fa6270 */
[--C-:B------:R-:W-:Y:S01]  /*47d0*/  IMAD.IADD R6, R232, 0x1, -R4.reuse ;  /* 0x00000001e8067824 */ /* 0x100fe200078e0a04 */
[----:B------:R-:W-:Y:S01]  /*47e0*/  FSEL R23, R15, -INF , !P1 ;  /* 0xff8000000f177808 */ /* 0x000fe20004800000 */
[--C-:B------:R-:W-:Y:S01]  /*47f0*/  IMAD.IADD R8, R233, 0x1, -R4.reuse ;  /* 0x00000001e9087824 */ /* 0x100fe200078e0a04 */
[----:B------:R-:W-:Y:S01]  /*4800*/  FSEL R45, R14, -INF , !P0 ;  /* 0xff8000000e2d7808 */ /* 0x000fe20004000000 */
[----:B------:R-:W-:Y:S01]  /*4810*/  IMAD.IADD R11, R231, 0x1, -R4 ;  /* 0x00000001e70b7824 */ /* 0x000fe200078e0a04 */
[----:B------:R-:W-:Y:S01]  /*4820*/  ISETP.GE.AND P3, PT, R5, R237, PT ;  /* 0x000000ed0500720c */ /* 0x000fe20003f66270 */
[----:B------:R-:W-:Y:S01]  /*4830*/  FFMA.FTZ R18, R7, -UR19, R89 ;  /* 0x8000001307127c23 */ /* 0x000fe20008010059 */
[----:B------:R-:W-:-:S02]  /*4840*/  ISETP.GE.AND P1, PT, R5, R236, PT ;  /* 0x000000ec0500720c */ /* 0x000fc40003f26270 */
[C---:B------:R-:W-:Y:S02]  /*4850*/  ISETP.GE.AND P0, PT, R5.reuse, R235, PT ;  /* 0x000000eb0500720c */ /* 0x040fe40003f06270 */
[C---:B------:R-:W-:Y:S02]  /*4860*/  ISETP.LT.OR P5, PT, R5.reuse, R230, P5 ;  /* 0x000000e60500720c */ /* 0x040fe40002fa1670 */
[C---:B------:R-:W-:Y:S02]  /*4870*/  ISETP.LT.OR P3, PT, R5.reuse, R229, P3 ;  /* 0x000000e50500720c */ /* 0x040fe40001f61670 */
[C---:B------:R-:W-:Y:S02]  /*4880*/  ISETP.LT.OR P1, PT, R5.reuse, R228, P1 ;  /* 0x000000e40500720c */ /* 0x040fe40000f21670 */
[----:B------:R-:W-:Y:S01]  /*4890*/  ISETP.LT.OR P0, PT, R5, R227, P0 ;  /* 0x000000e30500720c */ /* 0x000fe20000701670 */
[----:B------:R-:W-:Y:S01]  /*48a0*/  IMAD.IADD R5, R234, 0x1, -R5 ;  /* 0x00000001ea057824 */ /* 0x000fe200078e0a05 */
        /* <DEDUP_REMOVED lines=8> */
[----:B------:R-:W-:Y:S02]  /*4930*/  IABS R6, R6 ;  /* 0x0000000600067213 */ /* 0x000fe40000000000 */
[----:B------:R-:W-:Y:S02]  /*4940*/  IABS R5, R5 ;  /* 0x0000000500057213 */ /* 0x000fe40000000000 */
[C---:B------:R-:W-:Y:S01]  /*4950*/  ISETP.LT.OR P4, PT, R4.reuse, R230, P4 ;  /* 0x000000e60400720c */ /* 0x040fe20002781670 */
[----:B------:R-:W-:Y:S01]  /*4960*/  IMAD.MOV.U32 R7, RZ, RZ, R6 ;  /* 0x000000ffff077224 */ /* 0x000fe200078e0006 */
[C---:B------:R-:W-:Y:S02]  /*4970*/  ISETP.LT.OR P2, PT, R4.reuse, R229, P2 ;  /* 0x000000e50400720c */ /* 0x040fe40001741670 */
[----:B------:R-:W-:-:S02]  /*4980*/  ISETP.LT.OR P6, PT, R4, R228, P6 ;  /* 0x000000e40400720c */ /* 0x000fc400037c1670 */
[----:B------:R-:W-:Y:S01]  /*4990*/  ISETP.LT.OR P5, PT, R4, R227, P5 ;  /* 0x000000e30400720c */ /* 0x000fe20002fa1670 */
[----:B------:R-:W-:Y:S01]  /*49a0*/  IMAD.IADD R4, R234, 0x1, -R4 ;  /* 0x00000001ea047824 */ /* 0x000fe200078e0a04 */
[----:B------:R-:W-:Y:S02]  /*49b0*/  IABS R6, R8 ;  /* 0x0000000800067213 */ /* 0x000fe40000000000 */
[----:B------:R-:W-:Y:S02]  /*49c0*/  I2FP.F32.S32 R8, R5 ;  /* 0x0000000500087245 */ /* 0x000fe40000201400 */
[----:B------:R-:W-:Y:S02]  /*49d0*/  IABS R5, R11 ;  /* 0x0000000b00057213 */ /* 0x000fe40000000000 */
[----:B------:R-:W-:Y:S01]  /*49e0*/  IABS R4, R4 ;  /* 0x0000000400047213 */ /* 0x000fe20000000000 */
[----:B------:R-:W-:Y:S01]  /*49f0*/  FFMA.FTZ R11, R8, -UR19, R91 ;  /* 0x80000013080b7c23 */ /* 0x000fe2000801005b */
[----:B------:R-:W-:Y:S01]  /*4a00*/  I2FP.F32.S32 R9, R7 ;  /* 0x0000000700097245 */ /* 0x000fe20000201400 */
[----:B------:R-:W-:Y:S01]  /*4a10*/  IMAD.MOV.U32 R7, RZ, RZ, R5 ;  /* 0x000000ffff077224 */ /* 0x000fe200078e0005 */
[----:B------:R-:W-:Y:S01]  /*4a20*/  I2FP.F32.S32 R6, R6 ;  /* 0x0000000600067245 */ /* 0x000fe20000201400 */
[----:B------:R-:W-:Y:S01]  /*4a30*/  IMAD.MOV.U32 R5, RZ, RZ, R4 ;  /* 0x000000ffff057224 */ /* 0x000fe200078e0004 */
[----:B------:R-:W-:Y:S01]  /*4a40*/  FSEL R54, R17, -INF , !P3 ;  /* 0xff80000011367808 */ /* 0x000fe20005800000 */
[C---:B------:R-:W-:Y:S01]  /*4a50*/  VIADD R4, R3.reuse, 0x11 ;  /* 0x0000001103047836 */ /* 0x040fe20000000000 */
[----:B------:R-:W-:Y:S01]  /*4a60*/  I2FP.F32.S32 R8, R7 ;  /* 0x0000000700087245 */ /* 0x000fe20000201400 */
[----:B------:R-:W-:Y:S01]  /*4a70*/  FFMA.FTZ R14, R6, -UR19, R26 ;  /* 0x80000013060e7c23 */ /* 0x000fe2000801001a */
[----:B------:R-:W-:Y:S01]  /*4a80*/  I2FP.F32.S32 R7, R5 ;  /* 0x0000000500077245 */ /* 0x000fe20000201400 */
[----:B------:R-:W-:-:S02]  /*4a90*/  VIADD R5, R3, 0x18 ;  /* 0x0000001803057836 */ /* 0x000fc40000000000 */
[----:B------:R-:W-:Y:S01]  /*4aa0*/  FFMA.FTZ R9, R9, -UR19, R24 ;  /* 0x8000001309097c23 */ /* 0x000fe20008010018 */
[----:B------:R-:W-:Y:S02]  /*4ab0*/  IMAD.IADD R6, R232, 0x1, -R4 ;  /* 0x00000001e8067824 */ /* 0x000fe400078e0a04 */
[----:B------:R-:W-:Y:S01]  /*4ac0*/  FFMA.FTZ R15, R8, -UR19, R84 ;  /* 0x80000013080f7c23 */ /* 0x000fe20008010054 */
[----:B------:R-:W-:Y:S01]  /*4ad0*/  FFMA.FTZ R13, R7, -UR19, R86 ;  /* 0x80000013070d7c23 */ /* 0x000fe20008010056 */
[----:B------:R-:W-:Y:S01]  /*4ae0*/  IMAD.IADD R7, R232, 0x1, -R5 ;  /* 0x00000001e8077824 */ /* 0x000fe200078e0a05 */
[----:B------:R-:W-:Y:S01]  /*4af0*/  FSEL R20, R18, -INF , !P1 ;  /* 0xff80000012147808 */ /* 0x000fe20004800000 */
[--C-:B------:R-:W-:Y:S01]  /*4b00*/  IMAD.IADD R8, R233, 0x1, -R4.reuse ;  /* 0x00000001e9087824 */ /* 0x100fe200078e0a04 */
[----:B------:R-:W-:Y:S01]  /*4b10*/  IABS R6, R6 ;  /* 0x0000000600067213 */ /* 0x000fe20000000000 */
[----:B------:R-:W-:Y:S01]  /*4b20*/  IMAD.IADD R10, R231, 0x1, -R4 ;  /* 0x00000001e70a7824 */ /* 0x000fe200078e0a04 */
[----:B------:R-:W-:-:S02]  /*4b30*/  FSEL R29, R11, -INF , !P0 ;  /* 0xff8000000b1d7808 */ /* 0x000fc40004000000 */
[----:B------:R-:W-:Y:S01]  /*4b40*/  FSEL R44, R9, -INF , !P4 ;  /* 0xff800000092c7808 */ /* 0x000fe20006000000 */
[----:B------:R-:W-:Y:S01]  /*4b50*/  IMAD.IADD R9, R234, 0x1, -R4 ;  /* 0x00000001ea097824 */ /* 0x000fe200078e0a04 */
[C---:B------:R-:W-:Y:S02]  /*4b60*/  ISETP.GE.AND P3, PT, R4.reuse, R238, PT ;  /* 0x000000ee0400720c */ /* 0x040fe40003f66270 */
[C---:B------:R-:W-:Y:S02]  /*4b70*/  ISETP.GE.AND P1, PT, R4.reuse, R237, PT ;  /* 0x000000ed0400720c */ /* 0x040fe40003f26270 */
[C---:B------:R-:W-:Y:S02]  /*4b80*/  ISETP.GE.AND P0, PT, R4.reuse, R236, PT ;  /* 0x000000ec0400720c */ /* 0x040fe40003f06270 */
[C---:B------:R-:W-:Y:S02]  /*4b90*/  ISETP.GE.AND P4, PT, R4.reuse, R235, PT ;  /* 0x000000eb0400720c */ /* 0x040fe40003f86270 */
[----:B------:R-:W-:Y:S01]  /*4ba0*/  IABS R11, R7 ;  /* 0x00000007000b7213 */ /* 0x000fe20000000000 */
[----:B------:R-:W-:Y:S01]  /*4bb0*/  IMAD.MOV.U32 R7, RZ, RZ, R6 ;  /* 0x000000ffff077224 */ /* 0x000fe200078e0006 */
[----:B------:R-:W-:-:S02]  /*4bc0*/  ISETP.LT.OR P3, PT, R4, R230, P3 ;  /* 0x000000e60400720c */ /* 0x000fc40001f61670 */
[C---:B------:R-:W-:Y:S02]  /*4bd0*/  ISETP.LT.OR P1, PT, R4.reuse, R229, P1 ;  /* 0x000000e50400720c */ /* 0x040fe40000f21670 */
[C---:B------:R-:W-:Y:S02]  /*4be0*/  ISETP.LT.OR P0, PT, R4.reuse, R228, P0 ;  /* 0x000000e40400720c */ /* 0x040fe40000701670 */
[----:B------:R-:W-:Y:S02]  /*4bf0*/  ISETP.LT.OR P4, PT, R4, R227, P4 ;  /* 0x000000e30400720c */ /* 0x000fe40002781670 */
[----:B------:R-:W-:Y:S02]  /*4c00*/  IABS R6, R8 ;  /* 0x0000000800067213 */ /* 0x000fe40000000000 */
[----:B------:R-:W-:Y:S02]  /*4c10*/  IABS R4, R10 ;  /* 0x0000000a00047213 */ /* 0x000fe40000000000 */
[----:B------:R-:W-:-:S02]  /*4c20*/  IABS R8, R9 ;  /* 0x0000000900087213 */ /* 0x000fc40000000000 */
[----:B------:R-:W-:Y:S01]  /*4c30*/  I2FP.F32.S32 R10, R7 ;  /* 0x00000007000a7245 */ /* 0x000fe20000201400 */
[----:B------:R-:W-:Y:S01]  /*4c40*/  IMAD.MOV.U32 R7, RZ, RZ, R6 ;  /* 0x000000ffff077224 */ /* 0x000fe200078e0006 */
[----:B------:R-:W-:Y:S01]  /*4c50*/  FSEL R143, R14, -INF , !P2 ;  /* 0xff8000000e8f7808 */ /* 0x000fe20005000000 */
[----:B------:R-:W-:Y:S01]  /*4c60*/  IMAD.MOV.U32 R6, RZ, RZ, R4 ;  /* 0x000000ffff067224 */ /* 0x000fe200078e0004 */
[----:B------:R-:W-:Y:S01]  /*4c70*/  FSEL R53, R15, -INF , !P6 ;  /* 0xff8000000f357808 */ /* 0x000fe20007000000 */
[----:B------:R-:W-:Y:S02]  /*4c80*/  IMAD.MOV.U32 R4, RZ, RZ, R8 ;  /* 0x000000ffff047224 */ /* 0x000fe400078e0008 */
[----:B------:R-:W-:Y:S01]  /*4c90*/  FFMA.FTZ R10, R10, -UR19, R25 ;  /* 0x800000130a0a7c23 */ /* 0x000fe20008010019 */
[----:B------:R-:W-:Y:S02]  /*4ca0*/  I2FP.F32.S32 R9, R7 ;  /* 0x0000000700097245 */ /* 0x000fe40000201400 */
[----:B------:R-:W-:-:S02]  /*4cb0*/  I2FP.F32.S32 R8, R6 ;  /* 0x0000000600087245 */ /* 0x000fc40000201400 */
[----:B------:R-:W-:Y:S01]  /*4cc0*/  I2FP.F32.S32 R6, R4 ;  /* 0x0000000400067245 */ /* 0x000fe20000201400 */
[----:B------:R-:W-:Y:S01]  /*4cd0*/  VIADD R4, R3, 0x19 ;  /* 0x0000001903047836 */ /* 0x000fe20000000000 */
[----:B------:R-:W-:Y:S01]  /*4ce0*/  I2FP.F32.S32 R7, R11 ;  /* 0x0000000b00077245 */ /* 0x000fe20000201400 */
[----:B------:R-:W-:Y:S01]  /*4cf0*/  FFMA.FTZ R17, R8, -UR19, R85 ;  /* 0x8000001308117c23 */ /* 0x000fe20008010055 */
[----:B------:R-:W-:Y:S01]  /*4d00*/  FSEL R56, R13, -INF , !P5 ;  /* 0xff8000000d387808 */ /* 0x000fe20006800000 */
[----:B------:R-:W-:Y:S01]  /*4d10*/  FFMA.FTZ R12, R6, -UR19, R87 ;  /* 0x80000013060c7c23 */ /* 0x000fe20008010057 */
[----:B------:R-:W-:Y:S01]  /*4d20*/  FSEL R30, R10, -INF , !P3 ;  /* 0xff8000000a1e7808 */ /* 0x000fe20005800000 */
[----:B------:R-:W-:Y:S01]  /*4d30*/  IMAD.IADD R8, R232, 0x1, -R4 ;  /* 0x00000001e8087824 */ /* 0x000fe200078e0a04 */
[----:B------:R-:W-:Y:S01]  /*4d40*/  ISETP.GE.AND P2, PT, R5, R238, PT ;  /* 0x000000ee0500720c */ /* 0x000fe20003f46270 */
[----:B------:R-:W-:Y:S01]  /*4d50*/  IMAD.IADD R6, R233, 0x1, -R5 ;  /* 0x00000001e9067824 */ /* 0x000fe200078e0a05 */
[----:B------:R-:W-:Y:S01]  /*4d60*/  ISETP.GE.AND P6, PT, R5, R237, PT ;  /* 0x000000ed0500720c */ /* 0x000fe20003fc6270 */
[----:B------:R-:W-:Y:S01]  /*4d70*/  FFMA.FTZ R18, R9, -UR19, R27 ;  /* 0x8000001309127c23 */ /* 0x000fe2000801001b */
[----:B------:R-:W-:Y:S01]  /*4d80*/  ISETP.GE.AND P5, PT, R5, R236, PT ;  /* 0x000000ec0500720c */ /* 0x000fe20003fa6270 */
[----:B------:R-:W-:Y:S01]  /*4d90*/  FFMA.FTZ R11, R7, -UR19, R32 ;  /* 0x80000013070b7c23 */ /* 0x000fe20008010020 */
[----:B------:R-:W-:Y:S01]  /*4da0*/  ISETP.GE.AND P3, PT, R5, R235, PT ;  /* 0x000000eb0500720c */ /* 0x000fe20003f66270 */
[--C-:B------:R-:W-:Y:S01]  /*4db0*/  IMAD.IADD R7, R231, 0x1, -R5.reuse ;  /* 0x00000001e7077824 */ /* 0x100fe200078e0a05 */
[C---:B------:R-:W-:Y:S01]  /*4dc0*/  ISETP.LT.OR P2, PT, R5.reuse, R230, P2 ;  /* 0x000000e60500720c */ /* 0x040fe20001741670 */
[----:B------:R-:W-:Y:S01]  /*4dd0*/  IMAD.IADD R9, R234, 0x1, -R5 ;  /* 0x00000001ea097824 */ /* 0x000fe200078e0a05 */
[----:B------:R-:W-:-:S02]  /*4de0*/  ISETP.LT.OR P6, PT, R5, R229, P6 ;  /* 0x000000e50500720c */ /* 0x000fc400037c1670 */
[C---:B------:R-:W-:Y:S02]  /*4df0*/  ISETP.LT.OR P5, PT, R5.reuse, R228, P5 ;  /* 0x000000e40500720c */ /* 0x040fe40002fa1670 */
[----:B------:R-:W-:Y:S02]  /*4e00*/  ISETP.LT.OR P3, PT, R5, R227, P3 ;  /* 0x000000e30500720c */ /* 0x000fe40001f61670 */
[----:B------:R-:W-:Y:S02]  /*4e10*/  IABS R5, R6 ;  /* 0x0000000600057213 */ /* 0x000fe40000000000 */
[----:B------:R-:W-:Y:S01]  /*4e20*/  IABS R10, R8 ;  /* 0x00000008000a7213 */ /* 0x000fe20000000000 */
[----:B------:R-:W-:Y:S01]  /*4e30*/  IMAD.IADD R8, R233, 0x1, -R4 ;  /* 0x00000001e9087824 */ /* 0x000fe200078e0a04 */
[----:B------:R-:W-:Y:S01]  /*4e40*/  IABS R7, R7 ;  /* 0x0000000700077213 */ /* 0x000fe20000000000 */
[----:B------:R-:W-:Y:S01]  /*4e50*/  IMAD.MOV.U32 R6, RZ, RZ, R5 ;  /* 0x000000ffff067224 */ /* 0x000fe200078e0005 */
[----:B------:R-:W-:-:S02]  /*4e60*/  IABS R5, R9 ;  /* 0x0000000900057213 */ /* 0x000fc40000000000 */
[----:B------:R-:W-:Y:S02]  /*4e70*/  IABS R8, R8 ;  /* 0x0000000800087213 */ /* 0x000fe40000000000 */
[----:B------:R-:W-:Y:S02]  /*4e80*/  I2FP.F32.S32 R9, R6 ;  /* 0x0000000600097245 */ /* 0x000fe40000201400 */
[----:B------:R-:W-:Y:S01]  /*4e90*/  FSEL R142, R18, -INF , !P1 ;  /* 0xff800000128e7808 */ /* 0x000fe20004800000 */
[----:B------:R-:W-:Y:S01]  /*4ea0*/  IMAD.MOV.U32 R6, RZ, RZ, R8 ;  /* 0x000000ffff067224 */ /* 0x000fe200078e0008 */
[----:B------:R-:W-:Y:S01]  /*4eb0*/  I2FP.F32.S32 R8, R7 ;  /* 0x0000000700087245 */ /* 0x000fe20000201400 */
[----:B------:R-:W-:Y:S01]  /*4ec0*/  FFMA.FTZ R19, R9, -UR19, R34 ;  /* 0x8000001309137c23 */ /* 0x000fe20008010022 */
[----:B------:R-:W-:Y:S01]  /*4ed0*/  I2FP.F32.S32 R7, R5 ;  /* 0x0000000500077245 */ /* 0x000fe20000201400 */
[----:B------:R-:W-:Y:S01]  /*4ee0*/  VIADD R5, R3, 0x20 ;  /* 0x0000002003057836 */ /* 0x000fe20000000000 */
[----:B------:R-:W-:Y:S01]  /*4ef0*/  I2FP.F32.S32 R6, R6 ;  /* 0x0000000600067245 */ /* 0x000fe20000201400 */
[----:B------:R-:W-:Y:S01]  /*4f00*/  FFMA.FTZ R16, R8, -UR19, R80 ;  /* 0x8000001308107c23 */ /* 0x000fe20008010050 */
[----:B------:R-:W-:Y:S01]  /*4f10*/  FSEL R34, R17, -INF , !P0 ;  /* 0xff80000011227808 */ /* 0x000fe20004000000 */
[----:B------:R-:W-:Y:S01]  /*4f20*/  FFMA.FTZ R14, R7, -UR19, R82 ;  /* 0x80000013070e7c23 */ /* 0x000fe20008010052 */
[----:B------:R-:W-:Y:S01]  /*4f30*/  FSEL R52, R12, -INF , !P4 ;  /* 0xff8000000c347808 */ /* 0x000fe20006000000 */
[----:B------:R-:W-:Y:S01]  /*4f40*/  FFMA.FTZ R15, R6, -UR19, R35 ;  /* 0x80000013060f7c23 */ /* 0x000fe20008010023 */
[----:B------:R-:W-:Y:S01]  /*4f50*/  FSEL R31, R11, -INF , !P2 ;  /* 0xff8000000b1f7808 */ /* 0x000fe20005000000 */
[--C-:B------:R-:W-:Y:S01]  /*4f60*/  IMAD.IADD R6, R231, 0x1, -R4.reuse ;  /* 0x00000001e7067824 */ /* 0x100fe200078e0a04 */
[----:B------:R-:W-:Y:S01]  /*4f70*/  I2FP.F32.S32 R9, R10 ;  /* 0x0000000a00097245 */ /* 0x000fe20000201400 */
[----:B------:R-:W-:Y:S01]  /*4f80*/  IMAD.IADD R7, R232, 0x1, -R5 ;  /* 0x00000001e8077824 */ /* 0x000fe200078e0a05 */
[----:B------:R-:W-:Y:S01]  /*4f90*/  ISETP.GE.AND P1, PT, R4, R238, PT ;  /* 0x000000ee0400720c */ /* 0x000fe20003f26270 */
[----:B------:R-:W-:Y:S01]  /*4fa0*/  IMAD.IADD R8, R234, 0x1, -R4 ;  /* 0x00000001ea087824 */ /* 0x000fe200078e0a04 */
[C---:B------:R-:W-:Y:S01]  /*4fb0*/  ISETP.GE.AND P0, PT, R4.reuse, R237, PT ;  /* 0x000000ed0400720c */ /* 0x040fe20003f06270 */
[----:B------:R-:W-:Y:S01]  /*4fc0*/  FFMA.FTZ R13, R9, -UR19, R33 ;  /* 0x80000013090d7c23 */ /* 0x000fe20008010021 */
[C---:B------:R-:W-:Y:S01]  /*4fd0*/  ISETP.GE.AND P4, PT, R4.reuse, R236, PT ;  /* 0x000000ec0400720c */ /* 0x040fe20003f86270 */
[----:B------:R-:W-:Y:S01]  /*4fe0*/  IMAD.IADD R9, R231, 0x1, -R5 ;  /* 0x00000001e7097824 */ /* 0x000fe200078e0a05 */
[----:B------:R-:W-:-:S02]  /*4ff0*/  ISETP.GE.AND P2, PT, R4, R235, PT ;  /* 0x000000eb0400720c */ /* 0x000fc40003f46270 */
[C---:B------:R-:W-:Y:S02]  /*5000*/  ISETP.LT.OR P1, PT, R4.reuse, R230, P1 ;  /* 0x000000e60400720c */ /* 0x040fe40000f21670 */
[C---:B------:R-:W-:Y:S02]  /*5010*/  ISETP.LT.OR P0, PT, R4.reuse, R229, P0 ;  /* 0x000000e50400720c */ /* 0x040fe40000701670 */
[C---:B------:R-:W-:Y:S02]  /*5020*/  ISETP.LT.OR P4, PT, R4.reuse, R228, P4 ;  /* 0x000000e40400720c */ /* 0x040fe40002781670 */
[----:B------:R-:W-:Y:S02]  /*5030*/  ISETP.LT.OR P2, PT, R4, R227, P2 ;  /* 0x000000e30400720c */ /* 0x000fe40001741670 */
[----:B------:R-:W-:Y:S01]  /*5040*/  IABS R4, R6 ;  /* 0x0000000600047213 */ /* 0x000fe20000000000 */
[----:B------:R-:W-:Y:S01]  /*5050*/  IMAD.IADD R6, R233, 0x1, -R5 ;  /* 0x00000001e9067824 */ /* 0x000fe200078e0a05 */
[----:B------:R-:W-:-:S02]  /*5060*/  IABS R11, R7 ;  /* 0x00000007000b7213 */ /* 0x000fc40000000000 */
[----:B------:R-:W-:Y:S01]  /*5070*/  IABS R7, R8 ;  /* 0x0000000800077213 */ /* 0x000fe20000000000 */
[----:B------:R-:W-:Y:S01]  /*5080*/  IMAD.MOV.U32 R8, RZ, RZ, R4 ;  /* 0x000000ffff087224 */ /* 0x000fe200078e0004 */
[----:B------:R-:W-:Y:S02]  /*5090*/  IABS R6, R6 ;  /* 0x0000000600067213 */ /* 0x000fe40000000000 */
[----:B------:R-:W-:Y:S01]  /*50a0*/  IABS R4, R9 ;  /* 0x0000000900047213 */ /* 0x000fe20000000000 */
[----:B------:R-:W-:Y:S01]  /*50b0*/  IMAD.MOV.U32 R9, RZ, RZ, R11 ;  /* 0x000000ffff097224 */ /* 0x000fe200078e000b */
[----:B------:R-:W-:Y:S01]  /*50c0*/  I2FP.F32.S32 R10, R8 ;  /* 0x00000008000a7245 */ /* 0x000fe20000201400 */
[----:B------:R-:W-:Y:S01]  /*50d0*/  IMAD.MOV.U32 R8, RZ, RZ, R6 ;  /* 0x000000ffff087224 */ /* 0x000fe200078e0006 */
[----:B------:R-:W-:Y:S02]  /*50e0*/  I2FP.F32.S32 R6, R7 ;  /* 0x0000000700067245 */ /* 0x000fe40000201400 */
[----:B------:R-:W-:Y:S01]  /*50f0*/  I2FP.F32.S32 R9, R9 ;  /* 0x0000000900097245 */ /* 0x000fe20000201400 */
[----:B------:R-:W-:Y:S01]  /*5100*/  FFMA.FTZ R12, R10, -UR19, R81 ;  /* 0x800000130a0c7c23 */ /* 0x000fe20008010051 */
[----:B------:R-:W-:Y:S01]  /*5110*/  FSEL R141, R19, -INF , !P6 ;  /* 0xff800000138d7808 */ /* 0x000fe20007000000 */
[----:B------:R-:W-:Y:S01]  /*5120*/  FFMA.FTZ R10, R6, -UR19, R83 ;  /* 0x80000013060a7c23 */ /* 0x000fe20008010053 */
[----:B------:R-:W-:Y:S01]  /*5130*/  I2FP.F32.S32 R7, R4 ;  /* 0x0000000400077245 */ /* 0x000fe20000201400 */
[----:B------:R-:W-:Y:S01]  /*5140*/  VIADD R4, R3, 0x21 ;  /* 0x0000002103047836 */ /* 0x000fe20000000000 */
[----:B------:R-:W-:Y:S01]  /*5150*/  ISETP.GE.AND P6, PT, R5, R238, PT ;  /* 0x000000ee0500720c */ /* 0x000fe20003fc6270 */
[----:B------:R-:W-:Y:S01]  /*5160*/  FFMA.FTZ R9, R9, -UR19, R40 ;  /* 0x8000001309097c23 */ /* 0x000fe20008010028 */
[----:B------:R-:W-:Y:S01]  /*5170*/  FSEL R33, R16, -INF , !P5 ;  /* 0xff80000010217808 */ /* 0x000fe20006800000 */
[--C-:B------:R-:W-:Y:S01]  /*5180*/  IMAD.IADD R6, R232, 0x1, -R4.reuse ;  /* 0x00000001e8067824 */ /* 0x100fe200078e0a04 */
[----:B------:R-:W-:Y:S01]  /*5190*/  FSEL R35, R14, -INF , !P3 ;  /* 0xff8000000e237808 */ /* 0x000fe20005800000 */
[----:B------:R-:W-:Y:S01]  /*51a0*/  IMAD.IADD R11, R231, 0x1, -R4 ;  /* 0x00000001e70b7824 */ /* 0x000fe200078e0a04 */
[----:B------:R-:W-:Y:S01]  /*51b0*/  FSEL R28, R13, -INF , !P1 ;  /* 0xff8000000d1c7808 */ /* 0x000fe20004800000 */
[----:B------:R-:W-:Y:S01]  /*51c0*/  FFMA.FTZ R18, R7, -UR19, R76 ;  /* 0x8000001307127c23 */ /* 0x000fe2000801004c */
[----:B------:R-:W-:-:S02]  /*51d0*/  ISETP.GE.AND P5, PT, R5, R237, PT ;  /* 0x000000ed0500720c */ /* 0x000fc40003fa6270 */
[C---:B------:R-:W-:Y:S02]  /*51e0*/  ISETP.GE.AND P3, PT, R5.reuse, R236, PT ;  /* 0x000000ec0500720c */ /* 0x040fe40003f66270 */
[C---:B------:R-:W-:Y:S02]  /*51f0*/  ISETP.GE.AND P1, PT, R5.reuse, R235, PT ;  /* 0x000000eb0500720c */ /* 0x040fe40003f26270 */
[C---:B------:R-:W-:Y:S02]  /*5200*/  ISETP.LT.OR P6, PT, R5.reuse, R230, P6 ;  /* 0x000000e60500720c */ /* 0x040fe400037c1670 */
[----:B------:R-:W-:Y:S02]  /*5210*/  I2FP.F32.S32 R8, R8 ;  /* 0x0000000800087245 */ /* 0x000fe40000201400 */
[C---:B------:R-:W-:Y:S02]  /*5220*/  ISETP.LT.OR P5, PT, R5.reuse, R229, P5 ;  /* 0x000000e50500720c */ /* 0x040fe40002fa1670 */
[C---:B------:R-:W-:Y:S01]  /*5230*/  ISETP.LT.OR P3, PT, R5.reuse, R228, P3 ;  /* 0x000000e40500720c */ /* 0x040fe20001f61670 */
[----:B------:R-:W-:Y:S01]  /*5240*/  FFMA.FTZ R17, R8, -UR19, R42 ;  /* 0x8000001308117c23 */ /* 0x000fe2000801002a */
[----:B------:R-:W-:Y:S01]  /*5250*/  ISETP.LT.OR P1, PT, R5, R227, P1 ;  /* 0x000000e30500720c */ /* 0x000fe20000f21670 */
[----:B------:R-:W-:Y:S01]  /*5260*/  IMAD.IADD R5, R234, 0x1, -R5 ;  /* 0x00000001ea057824 */ /* 0x000fe200078e0a05 */
[----:B------:R-:W-:Y:S01]  /*5270*/  FSEL R140, R15, -INF , !P0 ;  /* 0xff8000000f8c7808 */ /* 0x000fe20004000000 */
[----:B------:R-:W-:Y:S01]  /*5280*/  IMAD.IADD R8, R233, 0x1, -R4 ;  /* 0x00000001e9087824 */ /* 0x000fe200078e0a04 */
[----:B------:R-:W-:-:S02]  /*5290*/  FSEL R32, R12, -INF , !P4 ;  /* 0xff8000000c207808 */ /* 0x000fc40006000000 */
[----:B------:R-:W-:Y:S02]  /*52a0*/  FSEL R46, R10, -INF , !P2 ;  /* 0xff8000000a2e7808 */ /* 0x000fe40005000000 */
[----:B------:R-:W-:Y:S02]  /*52b0*/  FSEL R165, R9, -INF , !P6 ;  /* 0xff80000009a57808 */ /* 0x000fe40007000000 */
[C---:B------:R-:W-:Y:S02]  /*52c0*/  ISETP.GE.AND P0, PT, R4.reuse, R238, PT ;  /* 0x000000ee0400720c */ /* 0x040fe40003f06270 */
[C---:B------:R-:W-:Y:S02]  /*52d0*/  ISETP.GE.AND P4, PT, R4.reuse, R237, PT ;  /* 0x000000ed0400720c */ /* 0x040fe40003f86270 */
[C---:B------:R-:W-:Y:S02]  /*52e0*/  ISETP.GE.AND P2, PT, R4.reuse, R236, PT ;  /* 0x000000ec0400720c */ /* 0x040fe40003f46270 */
[----:B------:R-:W-:-:S02]  /*52f0*/  ISETP.GE.AND P6, PT, R4, R235, PT ;  /* 0x000000eb0400720c */ /* 0x000fc40003fc6270 */
[----:B------:R-:W-:Y:S02]  /*5300*/  IABS R6, R6 ;  /* 0x0000000600067213 */ /* 0x000fe40000000000 */
[----:B------:R-:W-:Y:S02]  /*5310*/  IABS R5, R5 ;  /* 0x0000000500057213 */ /* 0x000fe40000000000 */
[C---:B------:R-:W-:Y:S01]  /*5320*/  ISETP.LT.OR P0, PT, R4.reuse, R230, P0 ;  /* 0x000000e60400720c */ /* 0x040fe20000701670 */
[----:B------:R-:W-:Y:S01]  /*5330*/  IMAD.MOV.U32 R7, RZ, RZ, R6 ;  /* 0x000000ffff077224 */ /* 0x000fe200078e0006 */
[C---:B------:R-:W-:Y:S02]  /*5340*/  ISETP.LT.OR P4, PT, R4.reuse, R229, P4 ;  /* 0x000000e50400720c */ /* 0x040fe40002781670 */
[C---:B------:R-:W-:Y:S02]  /*5350*/  ISETP.LT.OR P2, PT, R4.reuse, R228, P2 ;  /* 0x000000e40400720c */ /* 0x040fe40001741670 */
[----:B------:R-:W-:Y:S01]  /*5360*/  ISETP.LT.OR P6, PT, R4, R227, P6 ;  /* 0x000000e30400720c */ /* 0x000fe200037c1670 */
[----:B------:R-:W-:Y:S01]  /*5370*/  IMAD.IADD R4, R234, 0x1, -R4 ;  /* 0x00000001ea047824 */ /* 0x000fe200078e0a04 */
[----:B------:R-:W-:-:S02]  /*5380*/  IABS R6, R8 ;  /* 0x0000000800067213 */ /* 0x000fc40000000000 */
        /* <DEDUP_REMOVED lines=15> */
[--C-:B------:R-:W-:Y:S02]  /*5480*/  IMAD.IADD R6, R232, 0x1, -R4.reuse ;  /* 0x00000001e8067824 */ /* 0x100fe400078e0a04 */
        /* <DEDUP_REMOVED lines=70> */
[----:B------:R-:W-:Y:S01]  /*58f0*/  IMAD.IADD R8, R231, 0x1, -R4 ;  /* 0x00000001e7087824 */ /* 0x000fe200078e0a04 */
[----:B------:R-:W-:Y:S01]  /*5900*/  FSEL R162, R12, -INF , !P0 ;  /* 0xff8000000ca27808 */ /* 0x000fe20004000000 */
[----:B------:R-:W-:Y:S01]  /*5910*/  FFMA.FTZ R15, R6, -UR19, R70 ;  /* 0x80000013060f7c23 */ /* 0x000fe20008010046 */
[----:B------:R-:W-:Y:S01]  /*5920*/  IMAD.IADD R6, R232, 0x1, -R5 ;  /* 0x00000001e8067824 */ /* 0x000fe200078e0a05 */
[----:B------:R-:W-:Y:S01]  /*5930*/  FSEL R173, R11, -INF , !P4 ;  /* 0xff8000000bad7808 */ /* 0x000fe20006000000 */
[----:B------:R-:W-:Y:S01]  /*5940*/  FFMA.FTZ R14, R7, -UR19, R75 ;  /* 0x80000013070e7c23 */ /* 0x000fe2000801004b */
[----:B------:R-:W-:Y:S01]  /*5950*/  ISETP.GE.AND P3, PT, R4, R238, PT ;  /* 0x000000ee0400720c */ /* 0x000fe20003f66270 */
[----:B------:R-:W-:Y:S01]  /*5960*/  IMAD.IADD R7, R234, 0x1, -R4 ;  /* 0x00000001ea077824 */ /* 0x000fe200078e0a04 */
[----:B------:R-:W-:-:S02]  /*5970*/  ISETP.GE.AND P1, PT, R4, R237, PT ;  /* 0x000000ed0400720c */ /* 0x000fc40003f26270 */
[C---:B------:R-:W-:Y:S02]  /*5980*/  ISETP.GE.AND P0, PT, R4.reuse, R236, PT ;  /* 0x000000ec0400720c */ /* 0x040fe40003f06270 */
[C---:B------:R-:W-:Y:S02]  /*5990*/  ISETP.GE.AND P4, PT, R4.reuse, R235, PT ;  /* 0x000000eb0400720c */ /* 0x040fe40003f86270 */
[----:B------:R-:W-:Y:S01]  /*59a0*/  I2FP.F32.S32 R9, R10 ;  /* 0x0000000a00097245 */ /* 0x000fe20000201400 */
[--C-:B------:R-:W-:Y:S01]  /*59b0*/  IMAD.IADD R10, R233, 0x1, -R5.reuse ;  /* 0x00000001e90a7824 */ /* 0x100fe200078e0a05 */
[C---:B------:R-:W-:Y:S02]  /*59c0*/  ISETP.LT.OR P3, PT, R4.reuse, R230, P3 ;  /* 0x000000e60400720c */ /* 0x040fe40001f61670 */
[C---:B------:R-:W-:Y:S01]  /*59d0*/  ISETP.LT.OR P1, PT, R4.reuse, R229, P1 ;  /* 0x000000e50400720c */ /* 0x040fe20000f21670 */
[----:B------:R-:W-:Y:S01]  /*59e0*/  FFMA.FTZ R13, R9, -UR19, R68 ;  /* 0x80000013090d7c23 */ /* 0x000fe20008010044 */
[C---:B------:R-:W-:Y:S01]  /*59f0*/  ISETP.LT.OR P0, PT, R4.reuse, R228, P0 ;  /* 0x000000e40400720c */ /* 0x040fe20000701670 */
[----:B------:R-:W-:Y:S01]  /*5a00*/  IMAD.IADD R9, R231, 0x1, -R5 ;  /* 0x00000001e7097824 */ /* 0x000fe200078e0a05 */
[----:B------:R-:W-:-:S02]  /*5a10*/  ISETP.LT.OR P4, PT, R4, R227, P4 ;  /* 0x000000e30400720c */ /* 0x000fc40002781670 */
[----:B------:R-:W-:Y:S02]  /*5a20*/  IABS R6, R6 ;  /* 0x0000000600067213 */ /* 0x000fe40000000000 */
[----:B------:R-:W-:Y:S02]  /*5a30*/  IABS R4, R8 ;  /* 0x0000000800047213 */ /* 0x000fe40000000000 */
[----:B------:R-:W-:Y:S01]  /*5a40*/  IABS R8, R7 ;  /* 0x0000000700087213 */ /* 0x000fe20000000000 */
[----:B------:R-:W-:Y:S01]  /*5a50*/  IMAD.MOV.U32 R11, RZ, RZ, R6 ;  /* 0x000000ffff0b7224 */ /* 0x000fe200078e0006 */
[----:B------:R-:W-:Y:S01]  /*5a60*/  IABS R7, R9 ;  /* 0x0000000900077213 */ /* 0x000fe20000000000 */
[----:B------:R-:W-:Y:S01]  /*5a70*/  IMAD.MOV.U32 R6, RZ, RZ, R4 ;  /* 0x000000ffff067224 */ /* 0x000fe200078e0004 */
[----:B------:R-:W-:Y:S02]  /*5a80*/  IABS R4, R10 ;  /* 0x0000000a00047213 */ /* 0x000fe40000000000 */
[----:B------:R-:W-:-:S02]  /*5a90*/  I2FP.F32.S32 R9, R11 ;  /* 0x0000000b00097245 */ /* 0x000fc40000201400 */
[----:B------:R-:W-:Y:S01]  /*5aa0*/  I2FP.F32.S32 R10, R6 ;  /* 0x00000006000a7245 */ /* 0x000fe20000201400 */
[----:B------:R-:W-:Y:S01]  /*5ab0*/  IMAD.MOV.U32 R6, RZ, RZ, R4 ;  /* 0x000000ffff067224 */ /* 0x000fe200078e0004 */
[----:B------:R-:W-:Y:S01]  /*5ac0*/  FSEL R174, R19, -INF , !P2 ;  /* 0xff80000013ae7808 */ /* 0x000fe20005000000 */
[----:B------:R-:W-:Y:S01]  /*5ad0*/  IMAD.MOV.U32 R4, RZ, RZ, R7 ;  /* 0x000000ffff047224 */ /* 0x000fe200078e0007 */
[----:B------:R-:W-:Y:S01]  /*5ae0*/  I2FP.F32.S32 R7, R8 ;  /* 0x0000000800077245 */ /* 0x000fe20000201400 */
[----:B------:R-:W-:Y:S01]  /*5af0*/  FFMA.FTZ R12, R10, -UR19, R108 ;  /* 0x800000130a0c7c23 */ /* 0x000fe2000801006c */
[----:B------:R-:W-:Y:S01]  /*5b00*/  I2FP.F32.S32 R8, R6 ;  /* 0x0000000600087245 */ /* 0x000fe20000201400 */
[----:B------:R-:W-:Y:S01]  /*5b10*/  FFMA.FTZ R10, R9, -UR19, R69 ;  /* 0x80000013090a7c23 */ /* 0x000fe20008010045 */
[----:B------:R-:W-:Y:S01]  /*5b20*/  I2FP.F32.S32 R6, R4 ;  /* 0x0000000400067245 */ /* 0x000fe20000201400 */
[----:B------:R-:W-:Y:S01]  /*5b30*/  VIADD R4, R3, 0x38 ;  /* 0x0000003803047836 */ /* 0x000fe20000000000 */
[----:B------:R-:W-:Y:S01]  /*5b40*/  ISETP.GE.AND P2, PT, R5, R238, PT ;  /* 0x000000ee0500720c */ /* 0x000fe20003f46270 */
[----:B------:R-:W-:Y:S01]  /*5b50*/  FFMA.FTZ R11, R7, -UR19, R110 ;  /* 0x80000013070b7c23 */ /* 0x000fe2000801006e */
[----:B------:R-:W-:Y:S01]  /*5b60*/  FSEL R106, R18, -INF , !P6 ;  /* 0xff800000126a7808 */ /* 0x000fe20007000000 */
[----:B------:R-:W-:Y:S01]  /*5b70*/  FFMA.FTZ R17, R6, -UR19, R109 ;  /* 0x8000001306117c23 */ /* 0x000fe2000801006d */
[----:B------:R-:W-:Y:S01]  /*5b80*/  FSEL R160, R14, -INF , !P5 ;  /* 0xff8000000ea07808 */ /* 0x000fe20006800000 */
[--C-:B------:R-:W-:Y:S01]  /*5b90*/  IMAD.IADD R6, R232, 0x1, -R4.reuse ;  /* 0x00000001e8067824 */ /* 0x100fe200078e0a04 */
[----:B------:R-:W-:Y:S01]  /*5ba0*/  FSEL R171, R13, -INF , !P3 ;  /* 0xff8000000dab7808 */ /* 0x000fe20005800000 */
[----:B------:R-:W-:Y:S01]  /*5bb0*/  IMAD.IADD R7, R234, 0x1, -R5 ;  /* 0x00000001ea077824 */ /* 0x000fe200078e0a05 */
[C---:B------:R-:W-:Y:S01]  /*5bc0*/  ISETP.GE.AND P6, PT, R5.reuse, R237, PT ;  /* 0x000000ed0500720c */ /* 0x040fe20003fc6270 */
[----:B------:R-:W-:Y:S01]  /*5bd0*/  FFMA.FTZ R16, R8, -UR19, R71 ;  /* 0x8000001308107c23 */ /* 0x000fe20008010047 */
[----:B------:R-:W-:Y:S01]  /*5be0*/  ISETP.GE.AND P5, PT, R5, R236, PT ;  /* 0x000000ec0500720c */ /* 0x000fe20003fa6270 */
[--C-:B------:R-:W-:Y:S01]  /*5bf0*/  IMAD.IADD R9, R231, 0x1, -R4.reuse ;  /* 0x00000001e7097824 */ /* 0x100fe200078e0a04 */
[C---:B------:R-:W-:Y:S01]  /*5c00*/  ISETP.GE.AND P3, PT, R5.reuse, R235, PT ;  /* 0x000000eb0500720c */ /* 0x040fe20003f66270 */
[----:B------:R-:W-:Y:S01]  /*5c10*/  IMAD.IADD R8, R234, 0x1, -R4 ;  /* 0x00000001ea087824 */ /* 0x000fe200078e0a04 */
[----:B------:R-:W-:Y:S01]  /*5c20*/  ISETP.LT.OR P2, PT, R5, R230, P2 ;  /* 0x000000e60500720c */ /* 0x000fe20001741670 */
[----:B------:R-:W-:Y:S01]  /*5c30*/  VIADD R3, R3, 0x39 ;  /* 0x0000003903037836 */ /* 0x000fe20000000000 */
[----:B------:R-:W-:-:S02]  /*5c40*/  ISETP.LT.OR P6, PT, R5, R229, P6 ;  /* 0x000000e50500720c */ /* 0x000fc400037c1670 */
[C---:B------:R-:W-:Y:S02]  /*5c50*/  ISETP.LT.OR P5, PT, R5.reuse, R228, P5 ;  /* 0x000000e40500720c */ /* 0x040fe40002fa1670 */
[----:B------:R-:W-:Y:S02]  /*5c60*/  ISETP.LT.OR P3, PT, R5, R227, P3 ;  /* 0x000000e30500720c */ /* 0x000fe40001f61670 */
[----:B------:R-:W-:Y:S01]  /*5c70*/  IABS R5, R6 ;  /* 0x0000000600057213 */ /* 0x000fe20000000000 */
[----:B------:R-:W-:Y:S01]  /*5c80*/  IMAD.IADD R6, R233, 0x1, -R4 ;  /* 0x00000001e9067824 */ /* 0x000fe200078e0a04 */
[----:B------:R-:W-:Y:S02]  /*5c90*/  FSEL R196, R15, -INF , !P1 ;  /* 0xff8000000fc47808 */ /* 0x000fe40004800000 */
[----:B------:R-:W-:Y:S02]  /*5ca0*/  FSEL R199, R12, -INF , !P0 ;  /* 0xff8000000cc77808 */ /* 0x000fe40004000000 */
[----:B------:R-:W-:-:S02]  /*5cb0*/  FSEL R201, R11, -INF , !P4 ;  /* 0xff8000000bc97808 */ /* 0x000fc40006000000 */
[----:B------:R-:W-:Y:S01]  /*5cc0*/  FSEL R170, R10, -INF , !P2 ;  /* 0xff8000000aaa7808 */ /* 0x000fe20005000000 */
[----:B------:R-:W-:Y:S01]  /*5cd0*/  IMAD.MOV.U32 R10, RZ, RZ, R5 ;  /* 0x000000ffff0a7224 */ /* 0x000fe200078e0005 */
[C---:B------:R-:W-:Y:S02]  /*5ce0*/  ISETP.GE.AND P1, PT, R4.reuse, R238, PT ;  /* 0x000000ee0400720c */ /* 0x040fe40003f26270 */
[C---:B------:R-:W-:Y:S02]  /*5cf0*/  ISETP.GE.AND P0, PT, R4.reuse, R237, PT ;  /* 0x000000ed0400720c */ /* 0x040fe40003f06270 */
[C---:B------:R-:W-:Y:S02]  /*5d00*/  ISETP.GE.AND P4, PT, R4.reuse, R236, PT ;  /* 0x000000ec0400720c */ /* 0x040fe40003f86270 */
[----:B------:R-:W-:Y:S02]  /*5d10*/  ISETP.GE.AND P2, PT, R4, R235, PT ;  /* 0x000000eb0400720c */ /* 0x000fe40003f46270 */
[----:B------:R-:W-:-:S02]  /*5d20*/  IABS R7, R7 ;  /* 0x0000000700077213 */ /* 0x000fc40000000000 */
[C---:B------:R-:W-:Y:S02]  /*5d30*/  ISETP.LT.OR P1, PT, R4.reuse, R230, P1 ;  /* 0x000000e60400720c */ /* 0x040fe40000f21670 */
[C---:B------:R-:W-:Y:S02]  /*5d40*/  ISETP.LT.OR P0, PT, R4.reuse, R229, P0 ;  /* 0x000000e50400720c */ /* 0x040fe40000701670 */
[C---:B------:R-:W-:Y:S02]  /*5d50*/  ISETP.LT.OR P4, PT, R4.reuse, R228, P4 ;  /* 0x000000e40400720c */ /* 0x040fe40002781670 */
[----:B------:R-:W-:Y:S02]  /*5d60*/  ISETP.LT.OR P2, PT, R4, R227, P2 ;  /* 0x000000e30400720c */ /* 0x000fe40001741670 */
[----:B------:R-:W-:Y:S02]  /*5d70*/  IABS R5, R6 ;  /* 0x0000000600057213 */ /* 0x000fe40000000000 */
[----:B------:R-:W-:-:S02]  /*5d80*/  IABS R4, R9 ;  /* 0x0000000900047213 */ /* 0x000fc40000000000 */
[----:B------:R-:W-:Y:S01]  /*5d90*/  IABS R6, R8 ;  /* 0x0000000800067213 */ /* 0x000fe20000000000 */
[----:B------:R-:W-:Y:S01]  /*5da0*/  IMAD.MOV.U32 R8, RZ, RZ, R7 ;  /* 0x000000ffff087224 */ /* 0x000fe200078e0007 */
[----:B------:R-:W-:Y:S01]  /*5db0*/  FSEL R204, R16, -INF , !P6 ;  /* 0xff80000010cc7808 */ /* 0x000fe20007000000 */
[----:B------:R-:W-:Y:S01]  /*5dc0*/  IMAD.MOV.U32 R7, RZ, RZ, R5 ;  /* 0x000000ffff077224 */ /* 0x000fe200078e0005 */
[----:B------:R-:W-:Y:S01]  /*5dd0*/  FSEL R194, R17, -INF , !P5 ;  /* 0xff80000011c27808 */ /* 0x000fe20006800000 */
[----:B------:R-:W-:Y:S01]  /*5de0*/  IMAD.MOV.U32 R5, RZ, RZ, R4 ;  /* 0x000000ffff057224 */ /* 0x000fe200078e0004 */
[----:B------:R-:W-:Y:S01]  /*5df0*/  ISETP.GE.AND P6, PT, R3, R238, PT ;  /* 0x000000ee0300720c */ /* 0x000fe20003fc6270 */
[----:B------:R-:W-:Y:S01]  /*5e00*/  IMAD.MOV.U32 R4, RZ, RZ, R6 ;  /* 0x000000ffff047224 */ /* 0x000fe200078e0006 */
[----:B------:R-:W-:Y:S02]  /*5e10*/  I2FP.F32.S32 R6, R8 ;  /* 0x0000000800067245 */ /* 0x000fe40000201400 */
[----:B------:R-:W-:-:S02]  /*5e20*/  I2FP.F32.S32 R8, R10 ;  /* 0x0000000a00087245 */ /* 0x000fc40000201400 */
[----:B------:R-:W-:Y:S01]  /*5e30*/  I2FP.F32.S32 R4, R4 ;  /* 0x0000000400047245 */ /* 0x000fe20000201400 */
[----:B------:R-:W-:Y:S01]  /*5e40*/  FFMA.FTZ R9, R6, -UR19, R111 ;  /* 0x8000001306097c23 */ /* 0x000fe2000801006f */
[----:B------:R-:W-:Y:S01]  /*5e50*/  I2FP.F32.S32 R7, R7 ;  /* 0x0000000700077245 */ /* 0x000fe20000201400 */
[----:B------:R-:W-:Y:S01]  /*5e60*/  FFMA.FTZ R6, R8, -UR19, R96 ;  /* 0x8000001308067c23 */ /* 0x000fe20008010060 */
[----:B------:R-:W-:Y:S01]  /*5e70*/  I2FP.F32.S32 R5, R5 ;  /* 0x0000000500057245 */ /* 0x000fe20000201400 */
[----:B------:R-:W-:Y:S01]  /*5e80*/  FFMA.FTZ R8, R4, -UR19, R114 ;  /* 0x8000001304087c23 */ /* 0x000fe20008010072 */
[--C-:B------:R-:W-:Y:S02]  /*5e90*/  IMAD.IADD R4, R233, 0x1, -R3.reuse ;  /* 0x00000001e9047824 */ /* 0x100fe400078e0a03 */
[----:B------:R-:W-:Y:S01]  /*5ea0*/  FFMA.FTZ R11, R7, -UR19, R98 ;  /* 0x80000013070b7c23 */ /* 0x000fe20008010062 */
[----:B------:R-:W-:Y:S01]  /*5eb0*/  FSEL R198, R9, -INF , !P3 ;  /* 0xff80000009c67808 */ /* 0x000fe20005800000 */
[----:B------:R-:W-:Y:S01]  /*5ec0*/  FFMA.FTZ R10, R5, -UR19, R112 ;  /* 0x80000013050a7c23 */ /* 0x000fe20008010070 */
[----:B------:R-:W-:Y:S01]  /*5ed0*/  FSEL R163, R6, -INF , !P1 ;  /* 0xff80000006a37808 */ /* 0x000fe20004800000 */
[--C-:B------:R-:W-:Y:S01]  /*5ee0*/  IMAD.IADD R5, R232, 0x1, -R3.reuse ;  /* 0x00000001e8057824 */ /* 0x100fe200078e0a03 */
[----:B------:R-:W-:Y:S01]  /*5ef0*/  ISETP.GE.AND P5, PT, R3, R237, PT ;  /* 0x000000ed0300720c */ /* 0x000fe20003fa6270 */
[--C-:B------:R-:W-:Y:S01]  /*5f00*/  IMAD.IADD R7, R231, 0x1, -R3.reuse ;  /* 0x00000001e7077824 */ /* 0x100fe200078e0a03 */
[C---:B------:R-:W-:Y:S01]  /*5f10*/  ISETP.GE.AND P3, PT, R3.reuse, R236, PT ;  /* 0x000000ec0300720c */ /* 0x040fe20003f66270 */
[----:B------:R-:W-:Y:S01]  /*5f20*/  IMAD.IADD R6, R234, 0x1, -R3 ;  /* 0x00000001ea067824 */ /* 0x000fe200078e0a03 */
[----:B------:R-:W-:-:S02]  /*5f30*/  ISETP.GE.AND P1, PT, R3, R235, PT ;  /* 0x000000eb0300720c */ /* 0x000fc40003f26270 */
[C---:B------:R-:W-:Y:S02]  /*5f40*/  ISETP.LT.OR P6, PT, R3.reuse, R230, P6 ;  /* 0x000000e60300720c */ /* 0x040fe400037c1670 */
[C---:B------:R-:W-:Y:S02]  /*5f50*/  ISETP.LT.OR P5, PT, R3.reuse, R229, P5 ;  /* 0x000000e50300720c */ /* 0x040fe40002fa1670 */
[C---:B------:R-:W-:Y:S02]  /*5f60*/  ISETP.LT.OR P3, PT, R3.reuse, R228, P3 ;  /* 0x000000e40300720c */ /* 0x040fe40001f61670 */
[----:B------:R-:W-:Y:S02]  /*5f70*/  ISETP.LT.OR P1, PT, R3, R227, P1 ;  /* 0x000000e30300720c */ /* 0x000fe40000f21670 */
[----:B------:R-:W-:Y:S02]  /*5f80*/  IABS R4, R4 ;  /* 0x0000000400047213 */ /* 0x000fe40000000000 */
[----:B------:R-:W-:-:S02]  /*5f90*/  IABS R9, R5 ;  /* 0x0000000500097213 */ /* 0x000fc40000000000 */
[----:B------:R-:W-:Y:S02]  /*5fa0*/  IABS R3, R7 ;  /* 0x0000000700037213 */ /* 0x000fe40000000000 */
[----:B------:R-:W-:Y:S01]  /*5fb0*/  IABS R5, R6 ;  /* 0x0000000600057213 */ /* 0x000fe20000000000 */
[----:B------:R-:W-:Y:S01]  /*5fc0*/  IMAD.MOV.U32 R6, RZ, RZ, R4 ;  /* 0x000000ffff067224 */ /* 0x000fe200078e0004 */
[----:B------:R-:W-:Y:S01]  /*5fd0*/  FSEL R202, R11, -INF , !P0 ;  /* 0xff8000000bca7808 */ /* 0x000fe20004000000 */
[----:B------:R-:W-:Y:S01]  /*5fe0*/  IMAD.MOV.U32 R4, RZ, RZ, R3 ;  /* 0x000000ffff047224 */ /* 0x000fe200078e0003 */
[----:B------:R-:W-:Y:S01]  /*5ff0*/  PLOP3.LUT P0, PT, PT, PT, UP0, 0x80, 0x0 ;  /* 0x000000000000781c */ /* 0x000fe20003f0f008 */
[----:B------:R-:W-:Y:S01]  /*6000*/  IMAD.MOV.U32 R7, RZ, RZ, R9 ;  /* 0x000000ffff077224 */ /* 0x000fe200078e0009 */
[----:B------:R-:W-:Y:S01]  /*6010*/  FSEL R192, R10, -INF , !P4 ;  /* 0xff8000000ac07808 */ /* 0x000fe20006000000 */
[----:B------:R-:W-:Y:S01]  /*6020*/  IMAD.MOV.U32 R3, RZ, RZ, R5 ;  /* 0x000000ffff037224 */ /* 0x000fe200078e0005 */
[----:B------:R-:W-:-:S02]  /*6030*/  I2FP.F32.S32 R5, R6 ;  /* 0x0000000600057245 */ /* 0x000fc40000201400 */
[----:B------:R-:W-:Y:S02]  /*6040*/  I2FP.F32.S32 R7, R7 ;  /* 0x0000000700077245 */ /* 0x000fe40000201400 */
[----:B------:R-:W-:Y:S01]  /*6050*/  I2FP.F32.S32 R4, R4 ;  /* 0x0000000400047245 */ /* 0x000fe20000201400 */
[----:B------:R-:W-:Y:S01]  /*6060*/  FFMA.FTZ R5, R5, -UR19, R99 ;  /* 0x8000001305057c23 */ /* 0x000fe20008010063 */
[----:B------:R-:W-:Y:S01]  /*6070*/  I2FP.F32.S32 R3, R3 ;  /* 0x0000000300037245 */ /* 0x000fe20000201400 */
[----:B------:R-:W-:Y:S01]  /*6080*/  FFMA.FTZ R6, R7, -UR19, R97 ;  /* 0x8000001307067c23 */ /* 0x000fe20008010061 */
[----:B------:R-:W-:Y:S01]  /*6090*/  FSEL R195, R8, -INF , !P2 ;  /* 0xff80000008c37808 */ /* 0x000fe20005000000 */
[----:B------:R-:W-:Y:S01]  /*60a0*/  FFMA.FTZ R4, R4, -UR19, R113 ;  /* 0x8000001304047c23 */ /* 0x000fe20008010071 */
[----:B------:R-:W-:Y:S01]  /*60b0*/  FSEL R203, R5, -INF , !P5 ;  /* 0xff80000005cb7808 */ /* 0x000fe20006800000 */
[----:B------:R-:W-:Y:S01]  /*60c0*/  FFMA.FTZ R3, R3, -UR19, R115 ;  /* 0x8000001303037c23 */ /* 0x000fe20008010073 */
[----:B------:R-:W-:-:S02]  /*60d0*/  FSEL R168, R6, -INF , !P6 ;  /* 0xff80000006a87808 */ /* 0x000fc40007000000 */
        /* <DEDUP_REMOVED lines=67> */
.L_x_284:
[----:B------:R-:W-:Y:S05]  /*6510*/  BSYNC B0 ;  /* 0x0000000000007941 */ /* 0x000fea0003800000 */
.L_x_283:
[----:B------:R-:W0:Y:S02]  /*6520*/  LDGDEPBAR ;  /* 0x00000000000079af */ /* 0x000e240000000000 */
.L_x_282:
        /* <DEDUP_REMOVED lines=52> */
[----:B---3--:R-:W-:Y:S02]  /*6870*/  FMNMX.FTZ R103, R103, R4, !PT ;  /* 0x0000000467677209 */ /* 0x008fe40007810000 */
[----:B------:R-:W-:Y:S02]  /*6880*/  FMNMX.FTZ R4, R58, R55, !PT ;  /* 0x000000373a047209 */ /* 0x000fe40007810000 */
[----:B------:R-:W-:Y:S01]  /*6890*/  FMNMX.FTZ R3, R197, R3, !PT ;  /* 0x00000003c5037209 */ /* 0x000fe20007810000 */
[----:B-12---:R-:W1:Y:S01]  /*68a0*/  SHFL.BFLY PT, R6, R103, 0x1, 0x1f ;  /* 0x0c201f0067067f89 */ /* 0x006e6200000e0000 */
[----:B------:R-:W-:-:S03]  /*68b0*/  FMNMX.FTZ R4, R57, R4, !PT ;  /* 0x0000000439047209 */ /* 0x000fc60007810000 */
[----:B------:R-:W2:Y:S01]  /*68c0*/  SHFL.BFLY PT, R102, R3, 0x2, 0x1f ;  /* 0x0c401f0003667f89 */ /* 0x000ea200000e0000 */
[----:B------:R-:W-:-:S04]  /*68d0*/  FMNMX.FTZ R4, R54, R4, !PT ;  /* 0x0000000436047209 */ /* 0x000fc80007810000 */
[----:B------:R-:W-:-:S04]  /*68e0*/  FMNMX.FTZ R4, R143, R4, !PT ;  /* 0x000000048f047209 */ /* 0x000fc80007810000 */
[----:B------:R-:W-:Y:S02]  /*68f0*/  FMNMX.FTZ R4, R142, R4, !PT ;  /* 0x000000048e047209 */ /* 0x000fe40007810000 */
[----:B----4-:R-:W-:Y:S02]  /*6900*/  FMNMX.FTZ R105, R105, R5, !PT ;  /* 0x0000000569697209 */ /* 0x010fe40007810000 */
        /* <DEDUP_REMOVED lines=36> */
[----:B--2---:R-:W-:Y:S02]  /*6b50*/  FFMA.FTZ R2, R48, UR22, -R3 ;  /* 0x0000001630027c23 */ /* 0x004fe40008010803 */
[----:B------:R-:W-:Y:S05]  /*6b60*/  LDSM.16.MT88.4 R48, [R222+0xb000] ;  /* 0x00b00000de30783b */ /* 0x000fea0000004200 */
        /* <DEDUP_REMOVED lines=17> */
[----:B---3--:R-:W-:Y:S02]  /*6c80*/  FFMA.FTZ R5, R20, UR22, -R13 ;  /* 0x0000001614057c23 */ /* 0x008fe4000801080d */
[----:B------:R-:W3:Y:S02]  /*6c90*/  LDSM.16.MT88.4 R20, [R222+0x9000] ;  /* 0x00900000de14783b */ /* 0x000ee40000004200 */
[----:B------:R-:W-:Y:S01]  /*6ca0*/  FSEL R0, R0, RZ, P1 ;  /* 0x000000ff00007208 */ /* 0x000fe20000800000 */
[----:B------:R4:W5:Y:S01]  /*6cb0*/  MUFU.EX2 R183, R5 ;  /* 0x0000000500b77308 */ /* 0x0009620000000800 */
[----:B-1----:R-:W-:Y:S01]  /*6cc0*/  FFMA.FTZ R2, R44, UR22, -R3 ;  /* 0x000000162c027c23 */ /* 0x002fe20008010803 */
[----:B--2---:R-:W-:-:S06]  /*6cd0*/  F2FP.BF16.F32.PACK_AB R10, R215, R212 ;  /* 0x000000d4d70a723e */ /* 0x004fcc00000010ff */
[----:B------:R1:W-:Y:S01]  /*6ce0*/  MUFU.EX2 R211, R2 ;  /* 0x0000000200d37308 */ /* 0x0003e20000000800 */
[----:B----4-:R-:W-:Y:S01]  /*6cf0*/  FFMA.FTZ R5, R39, UR22, -R12 ;  /* 0x0000001627057c23 */ /* 0x010fe2000801080c */
[----:B-----5:R-:W-:Y:S01]  /*6d00*/  F2FP.BF16.F32.PACK_AB R6, R183, R188 ;  /* 0x000000bcb706723e */ /* 0x020fe200000010ff */
[----:B------:R-:W2:Y:S05]  /*6d10*/  LDSM.16.MT88.4 R36, [R222+0xa000] ;  /* 0x00a00000de24783b */ /* 0x000eaa0000004200 */
[----:B------:R-:W4:Y:S01]  /*6d20*/  MUFU.EX2 R181, R5 ;  /* 0x0000000500b57308 */ /* 0x000f220000000800 */
[----:B-1----:R-:W-:-:S07]  /*6d30*/  FFMA.FTZ R2, R30, UR22, -R3 ;  /* 0x000000161e027c23 */ /* 0x002fce0008010803 */
[----:B------:R1:W-:Y:S01]  /*6d40*/  MUFU.EX2 R206, R2 ;  /* 0x0000000200ce7308 */ /* 0x0003e20000000800 */
[----:B----4-:R-:W-:-:S07]  /*6d50*/  F2FP.BF16.F32.PACK_AB R5, R15, R181 ;  /* 0x000000b50f05723e */ /* 0x010fce00000010ff */
[----:B---3--:R-:W-:Y:S01]  /*6d60*/  HMMA.16816.F32.BF16 R120, R4, R20, RZ ;  /* 0x000000140478723c */ /* 0x008fe200000418ff */
[----:B-1----:R-:W-:-:S05]  /*6d70*/  FFMA.FTZ R2, R58, UR22, -R0 ;  /* 0x000000163a027c23 */ /* 0x002fca0008010800 */
[C---:B------:R-:W-:Y:S01]  /*6d80*/  HMMA.16816.F32.BF16 R88, R4.reuse, R22, RZ ;  /* 0x000000160458723c */ /* 0x040fe200000418ff */
[----:B------:R1:W-:Y:S05]  /*6d90*/  MUFU.EX2 R207, R2 ;  /* 0x0000000200cf7308 */ /* 0x0003ea0000000800 */
[C---:B------:R-:W-:Y:S06]  /*6da0*/  HMMA.16816.F32.BF16 R124, R4.reuse, R16, RZ ;  /* 0x00000010047c723c */ /* 0x040fec00000418ff */
[C---:B------:R-:W-:Y:S06]  /*6db0*/  HMMA.16816.F32.BF16 R92, R4.reuse, R18, RZ ;  /* 0x00000012045c723c */ /* 0x040fec00000418ff */
[----:B------:R-:W-:Y:S01]  /*6dc0*/  HMMA.16816.F32.BF16 R116, R4, R24, RZ ;  /* 0x000000180474723c */ /* 0x000fe200000418ff */
[----:B-1----:R-:W-:-:S04]  /*6dd0*/  FFMA.FTZ R2, R55, UR22, -R0 ;  /* 0x0000001637027c23 */ /* 0x002fc80008010800 */
[----:B------:R1:W3:Y:S01]  /*6de0*/  MUFU.EX2 R251, R2 ;  /* 0x0000000200fb7308 */ /* 0x0002e20000000800 */
[C---:B------:R-:W-:Y:S06]  /*6df0*/  HMMA.16816.F32.BF16 R84, R4.reuse, R26, RZ ;  /* 0x0000001a0454723c */ /* 0x040fec00000418ff */
[C---:B--2---:R-:W-:Y:S06]  /*6e00*/  HMMA.16816.F32.BF16 R80, R4.reuse, R38, RZ ;  /* 0x000000260450723c */ /* 0x044fec00000418ff */
[----:B------:R-:W-:Y:S01]  /*6e10*/  HMMA.16816.F32.BF16 R76, R4, R42, RZ ;  /* 0x0000002a044c723c */ /* 0x000fe200000418ff */
[----:B-1----:R-:W-:Y:S01]  /*6e20*/  FFMA.FTZ R2, R57, UR22, -R0 ;  /* 0x0000001639027c23 */ /* 0x002fe20008010800 */
[----:B---3--:R-:W-:-:S04]  /*6e30*/  F2FP.BF16.F32.PACK_AB R9, R251, R207 ;  /* 0x000000cffb09723e */ /* 0x008fc800000010ff */
[C---:B------:R-:W-:Y:S01]  /*6e40*/  HMMA.16816.F32.BF16 R72, R4.reuse, R50, RZ ;  /* 0x000000320448723c */ /* 0x040fe200000418ff */
[----:B------:R1:W-:Y:S05]  /*6e50*/  MUFU.EX2 R252, R2 ;  /* 0x0000000200fc7308 */ /* 0x0003ea0000000800 */
[C---:B------:R-:W-:Y:S06]  /*6e60*/  HMMA.16816.F32.BF16 R112, R4.reuse, R36, RZ ;  /* 0x000000240470723c */ /* 0x040fec00000418ff */
[C---:B------:R-:W-:Y:S06]  /*6e70*/  HMMA.16816.F32.BF16 R108, R4.reuse, R40, RZ ;  /* 0x00000028046c723c */ /* 0x040fec00000418ff */
[----:B------:R-:W-:Y:S01]  /*6e80*/  HMMA.16816.F32.BF16 R96, R4, R48, RZ ;  /* 0x000000300460723c */ /* 0x000fe200000418ff */
[----:B-1----:R-:W-:-:S04]  /*6e90*/  FFMA.FTZ R2, R54, UR22, -R0 ;  /* 0x0000001636027c23 */ /* 0x002fc80008010800 */
[----:B------:R1:W2:Y:S02]  /*6ea0*/  MUFU.EX2 R216, R2 ;  /* 0x0000000200d87308 */ /* 0x0002a40000000800 */
[----:B-1----:R-:W-:Y:S01]  /*6eb0*/  FFMA.FTZ R2, R31, UR22, -R3 ;  /* 0x000000161f027c23 */ /* 0x002fe20008010803 */
[----:B--2---:R-:W-:-:S05]  /*6ec0*/  F2FP.BF16.F32.PACK_AB R11, R216, R252 ;  /* 0x000000fcd80b723e */ /* 0x004fca00000010ff */
[----:B------:R1:W-:Y:S02]  /*6ed0*/  MUFU.EX2 R182, R2 ;  /* 0x0000000200b67308 */ /* 0x0003e40000000800 */
[C---:B------:R-:W-:Y:S06]  /*6ee0*/  HMMA.16816.F32.BF16 R64, R8.reuse, R20, RZ ;  /* 0x000000140840723c */ /* 0x040fec00000418ff */
[C---:B------:R-:W-:Y:S01]  /*6ef0*/  HMMA.16816.F32.BF16 R132, R8.reuse, R22, RZ ;  /* 0x000000160884723c */ /* 0x040fe200000418ff */
[----:B------:R-:W-:Y:S05]  /*6f00*/  LDSM.16.MT88.4 R20, [R222+0x9400] ;  /* 0x00940000de14783b */ /* 0x000fea0000004200 */
[----:B------:R-:W-:Y:S01]  /*6f10*/  HMMA.16816.F32.BF16 R68, R8, R16, RZ ;  /* 0x000000100844723c */ /* 0x000fe200000418ff */
[----:B-1----:R-:W-:-:S02]  /*6f20*/  FFMA.FTZ R2, R28, UR22, -R3 ;  /* 0x000000161c027c23 */ /* 0x002fc40008010803 */
[----:B------:R-:W-:Y:S02]  /*6f30*/  LDSM.16.MT88.4 R28, [R220+0x9400] ;  /* 0x00940000dc1c783b */ /* 0x000fe40000004200 */
[----:B------:R1:W-:Y:S01]  /*6f40*/  MUFU.EX2 R166, R2 ;  /* 0x0000000200a67308 */ /* 0x0003e20000000800 */
[C---:B------:R-:W-:Y:S01]  /*6f50*/  HMMA.16816.F32.BF16 R128, R8.reuse, R18, RZ ;  /* 0x000000120880723c */ /* 0x040fe200000418ff */
[----:B------:R-:W-:Y:S05]  /*6f60*/  LDSM.16.MT88.4 R16, [R220+0xa400] ;  /* 0x00a40000dc10783b */ /* 0x000fea0000004200 */
[C---:B------:R-:W-:Y:S06]  /*6f70*/  HMMA.16816.F32.BF16 R60, R8.reuse, R24, RZ ;  /* 0x00000018083c723c */ /* 0x040fec00000418ff */
[----:B------:R-:W-:Y:S01]  /*6f80*/  HMMA.16816.F32.BF16 R136, R8, R26, RZ ;  /* 0x0000001a0888723c */ /* 0x000fe200000418ff */
[----:B------:R-:W-:Y:S01]  /*6f90*/  LDSM.16.MT88.4 R24, [R222+0xa400] ;  /* 0x00a40000de18783b */ /* 0x000fe20000004200 */
[----:B-1----:R-:W-:-:S04]  /*6fa0*/  FFMA.FTZ R2, R53, UR22, -R13 ;  /* 0x0000001635027c23 */ /* 0x002fc8000801080d */
[C---:B------:R-:W-:Y:S01]  /*6fb0*/  HMMA.16816.F32.BF16 R144, R8.reuse, R38, RZ ;  /* 0x000000260890723c */ /* 0x040fe200000418ff */
[----:B------:R1:W-:Y:S05]  /*6fc0*/  MUFU.EX2 R167, R2 ;  /* 0x0000000200a77308 */ /* 0x0003ea0000000800 */
[C---:B------:R-:W-:Y:S06]  /*6fd0*/  HMMA.16816.F32.BF16 R148, R8.reuse, R42, RZ ;  /* 0x0000002a0894723c */ /* 0x040fec00000418ff */
[----:B------:R-:W-:Y:S01]  /*6fe0*/  HMMA.16816.F32.BF16 R152, R8, R50, RZ ;  /* 0x000000320898723c */ /* 0x000fe200000418ff */
[----:B-1----:R-:W-:-:S04]  /*6ff0*/  FFMA.FTZ R2, R34, UR22, -R13 ;  /* 0x0000001622027c23 */ /* 0x002fc8000801080d */
        /* <DEDUP_REMOVED lines=8> */
[C---:B------:R-:W-:Y:S04]  /*7080*/  HMMA.16816.F32.BF16 R56, R8.reuse, R36, RZ ;  /* 0x000000240838723c */ /* 0x040fe800000418ff */
[----:B------:R1:W-:Y:S02]  /*7090*/  MUFU.EX2 R247, R2 ;  /* 0x0000000200f77308 */ /* 0x0003e40000000800 */
[----:B------:R-:W-:Y:S01]  /*70a0*/  HMMA.16816.F32.BF16 R36, R8, R48, RZ ;  /* 0x000000300824723c */ /* 0x000fe200000418ff */
[----:B------:R-:W-:Y:S01]  /*70b0*/  LDSM.16.MT88.4 R48, [R220+0x9800] ;  /* 0x00980000dc30783b */ /* 0x000fe20000004200 */
[----:B-1----:R-:W-:-:S04]  /*70c0*/  FFMA.FTZ R2, R52, UR22, -R12 ;  /* 0x0000001634027c23 */ /* 0x002fc8000801080c */
[----:B------:R-:W-:Y:S01]  /*70d0*/  HMMA.16816.F32.BF16 R52, R8, R40, RZ ;  /* 0x000000280834723c */ /* 0x000fe200000418ff */
[----:B------:R-:W-:Y:S01]  /*70e0*/  LDSM.16.MT88.4 R40, [R222+0x9800] ;  /* 0x00980000de28783b */ /* 0x000fe20000004200 */
[----:B------:R1:W2:Y:S05]  /*70f0*/  MUFU.EX2 R250, R2 ;  /* 0x0000000200fa7308 */ /* 0x0002aa0000000800 */
[----:B------:R-:W-:Y:S02]  /*7100*/  F2FP.BF16.F32.PACK_AB R8, R206, R211 ;  /* 0x000000d3ce08723e */ /* 0x000fe400000010ff */
[----:B------:R-:W-:Y:S01]  /*7110*/  F2FP.BF16.F32.PACK_AB R10, R166, R182 ;  /* 0x000000b6a60a723e */ /* 0x000fe200000010ff */
[--C-:B-1----:R-:W-:Y:S01]  /*7120*/  FFMA.FTZ R2, R35, UR22, -R12.reuse ;  /* 0x0000001623027c23 */ /* 0x102fe2000801080c */
[----:B--2---:R-:W-:Y:S01]  /*7130*/  F2FP.BF16.F32.PACK_AB R5, R250, R247 ;  /* 0x000000f7fa05723e */ /* 0x004fe200000010ff */
[----:B------:R-:W1:Y:S02]  /*7140*/  LDSM.16.MT88.4 R32, [R220+0xb400] ;  /* 0x00b40000dc20783b */ /* 0x000e640000004200 */
[----:B------:R2:W-:Y:S02]  /*7150*/  MUFU.EX2 R249, R2 ;  /* 0x0000000200f97308 */ /* 0x0005e40000000800 */
[----:B--2---:R-:W-:-:S02]  /*7160*/  FFMA.FTZ R2, R46, UR22, -R12 ;  /* 0x000000162e027c23 */ /* 0x004fc4000801080c */
[----:B------:R-:W2:Y:S04]  /*7170*/  LDSM.16.MT88.4 R44, [R222+0xb400] ;  /* 0x00b40000de2c783b */ /* 0x000ea80000004200 */
[----:B------:R3:W4:Y:S02]  /*7180*/  MUFU.EX2 R248, R2 ;  /* 0x0000000200f87308 */ /* 0x0007240000000800 */
[----:B---3--:R-:W-:Y:S01]  /*7190*/  FFMA.FTZ R2, R143, UR22, -R0 ;  /* 0x000000168f027c23 */ /* 0x008fe20008010800 */
[----:B----4-:R-:W-:-:S05]  /*71a0*/  F2FP.BF16.F32.PACK_AB R7, R248, R249 ;  /* 0x000000f9f807723e */ /* 0x010fca00000010ff */
[----:B------:R3:W-:Y:S02]  /*71b0*/  MUFU.EX2 R245, R2 ;  /* 0x0000000200f57308 */ /* 0x0007e40000000800 */
[C---:B-1----:R-:W-:Y:S06]  /*71c0*/  HMMA.16816.F32.BF16 R108, R4.reuse, R32, R108 ;  /* 0x00000020046c723c */ /* 0x042fec000004186c */
[C---:B------:R-:W-:Y:S06]  /*71d0*/  HMMA.16816.F32.BF16 R124, R4.reuse, R28, R124 ;  /* 0x0000001c047c723c */ /* 0x040fec000004187c */
[----:B------:R-:W-:Y:S01]  /*71e0*/  HMMA.16816.F32.BF16 R116, R4, R16, R116 ;  /* 0x000000100474723c */ /* 0x000fe20000041874 */
[----:B---3--:R-:W-:-:S04]  /*71f0*/  FFMA.FTZ R2, R142, UR22, -R0 ;  /* 0x000000168e027c23 */ /* 0x008fc80008010800 */
[----:B------:R1:W3:Y:S01]  /*7200*/  MUFU.EX2 R246, R2 ;  /* 0x0000000200f67308 */ /* 0x0002e20000000800 */
[C---:B--2---:R-:W-:Y:S06]  /*7210*/  HMMA.16816.F32.BF16 R96, R4.reuse, R44, R96 ;  /* 0x0000002c0460723c */ /* 0x044fec0000041860 */
[C---:B------:R-:W-:Y:S06]  /*7220*/  HMMA.16816.F32.BF16 R120, R4.reuse, R20, R120 ;  /* 0x000000140478723c */ /* 0x040fec0000041878 */
[----:B------:R-:W-:Y:S01]  /*7230*/  HMMA.16816.F32.BF16 R156, R4, R24, R112 ;  /* 0x00000018049c723c */ /* 0x000fe20000041870 */
[----:B-1----:R-:W-:Y:S01]  /*7240*/  FFMA.FTZ R2, R141, UR22, -R0 ;  /* 0x000000168d027c23 */ /* 0x002fe20008010800 */
[----:B---3--:R-:W-:-:S04]  /*7250*/  F2FP.BF16.F32.PACK_AB R9, R246, R245 ;  /* 0x000000f5f609723e */ /* 0x008fc800000010ff */
[----:B------:R-:W-:Y:S01]  /*7260*/  HMMA.16816.F32.BF16 R92, R4, R30, R92 ;  /* 0x0000001e045c723c */ /* 0x000fe2000004185c */
[----:B------:R1:W-:Y:S02]  /*7270*/  MUFU.EX2 R244, R2 ;  /* 0x0000000200f47308 */ /* 0x0003e40000000800 */
[----:B-1----:R-:W-:-:S03]  /*7280*/  FFMA.FTZ R2, R140, UR22, -R0 ;  /* 0x000000168c027c23 */ /* 0x002fc60008010800 */
[C---:B------:R-:W-:Y:S03]  /*7290*/  HMMA.16816.F32.BF16 R140, R4.reuse, R22, R88 ;  /* 0x00000016048c723c */ /* 0x040fe60000041858 */
[----:B------:R1:W2:Y:S03]  /*72a0*/  MUFU.EX2 R243, R2 ;  /* 0x0000000200f37308 */ /* 0x0002a60000000800 */
        /* <DEDUP_REMOVED lines=11> */
[----:B------:R1:W-:Y:S05]  /*7360*/  MUFU.EX2 R241, R2 ;  /* 0x0000000200f17308 */ /* 0x0003ea0000000800 */
[C---:B------:R-:W-:Y:S01]  /*7370*/  HMMA.16816.F32.BF16 R60, R8.reuse, R30, R128 ;  /* 0x0000001e083c723c */ /* 0x040fe20000041880 */
[----:B------:R-:W-:Y:S05]  /*7380*/  LDSM.16.MT88.4 R28, [R222+0xa800] ;  /* 0x00a80000de1c783b */ /* 0x000fea0000004200 */
[----:B------:R-:W-:Y:S01]  /*7390*/  HMMA.16816.F32.BF16 R184, R8, R32, R52 ;  /* 0x0000002008b8723c */ /* 0x000fe20000041834 */
[----:B------:R-:W-:Y:S01]  /*73a0*/  IMAD.MOV.U32 R130, RZ, RZ, R214 ;  /* 0x000000ffff827224 */ /* 0x000fe200078e00d6 */
[----:B------:R-:W-:-:S04]  /*73b0*/  MOV R131, R213 ;  /* 0x000000d500837202 */ /* 0x000fc80000000f00 */
[C---:B------:R-:W-:Y:S01]  /*73c0*/  HMMA.16816.F32.BF16 R52, R8.reuse, R18, R136 ;  /* 0x000000120834723c */ /* 0x040fe20000041888 */
[----:B-1----:R-:W-:Y:S01]  /*73d0*/  FFMA.FTZ R2, R161, UR22, -R13 ;  /* 0x00000016a1027c23 */ /* 0x002fe2000801080d */
[----:B------:R-:W-:Y:S01]  /*73e0*/  MOV R161, R167 ;  /* 0x000000a700a17202 */ /* 0x000fe20000000f00 */
[----:B------:R-:W-:Y:S02]  /*73f0*/  LDSM.16.MT88.4 R16, [R220+0xb800] ;  /* 0x00b80000dc10783b */ /* 0x000fe40000004200 */
[----:B------:R1:W2:Y:S01]  /*7400*/  MUFU.EX2 R240, R2 ;  /* 0x0000000200f07308 */ /* 0x0002a20000000800 */
[----:B------:R-:W-:Y:S01]  /*7410*/  HMMA.16816.F32.BF16 R32, R8, R34, R148 ;  /* 0x000000220820723c */ /* 0x000fe20000041894 */
[----:B------:R-:W-:Y:S01]  /*7420*/  MOV R138, R212 ;  /* 0x000000d4008a7202 */ /* 0x000fe20000000f00 */
[----:B------:R-:W-:Y:S01]  /*7430*/  IMAD.MOV.U32 R139, RZ, RZ, R181 ;  /* 0x000000ffff8b7224 */ /* 0x000fe200078e00b5 */
[----:B------:R-:W-:-:S04]  /*7440*/  MOV R136, R131 ;  /* 0x0000008300887202 */ /* 0x000fc80000000f00 */
[----:B------:R-:W-:Y:S01]  /*7450*/  IMAD.MOV.U32 R151, RZ, RZ, R211 ;  /* 0x000000ffff977224 */ /* 0x000fe200078e00d3 */
[----:B------:R-:W-:Y:S02]  /*7460*/  MOV R150, R210 ;  /* 0x000000d200967202 */ /* 0x000fe40000000f00 */
[----:B------:R-:W-:Y:S02]  /*7470*/  MOV R148, R182 ;  /* 0x000000b600947202 */ /* 0x000fe40000000f00 */
[----:B------:R-:W-:Y:S01]  /*7480*/  MOV R149, R178 ;  /* 0x000000b200957202 */ /* 0x000fe20000000f00 */
[----:B-1----:R-:W-:Y:S01]  /*7490*/  FFMA.FTZ R2, R107, UR22, -R13 ;  /* 0x000000166b027c23 */ /* 0x002fe2000801080d */
[----:B------:R-:W-:Y:S01]  /*74a0*/  IMAD.MOV.U32 R107, RZ, RZ, R166 ;  /* 0x000000ffff6b7224 */ /* 0x000fe200078e00a6 */
[----:B--2---:R-:W-:Y:S01]  /*74b0*/  F2FP.BF16.F32.PACK_AB R4, R240, R241 ;  /* 0x000000f1f004723e */ /* 0x004fe200000010ff */
[C---:B------:R-:W-:Y:S01]  /*74c0*/  HMMA.16816.F32.BF16 R164, R8.reuse, R24, R56 ;  /* 0x0000001808a4723c */ /* 0x040fe20000041838 */
[----:B------:R1:W-:Y:S05]  /*74d0*/  MUFU.EX2 R239, R2 ;  /* 0x0000000200ef7308 */ /* 0x0003ea0000000800 */
[C---:B------:R-:W-:Y:S01]  /*74e0*/  HMMA.16816.F32.BF16 R56, R8.reuse, R22, R132 ;  /* 0x000000160838723c */ /* 0x040fe20000041884 */
[----:B------:R-:W-:Y:S05]  /*74f0*/  LDSM.16.MT88.4 R20, [R222+0xb800] ;  /* 0x00b80000de14783b */ /* 0x000fea0000004200 */
[----:B------:R-:W-:Y:S01]  /*7500*/  HMMA.16816.F32.BF16 R24, R8, R26, R144 ;  /* 0x0000001a0818723c */ /* 0x000fe20000041890 */
[----:B------:R-:W-:Y:S01]  /*7510*/  MOV R135, R209 ;  /* 0x000000d100877202 */ /* 0x000fe20000000f00 */
[----:B------:R-:W-:Y:S01]  /*7520*/  IMAD.MOV.U32 R134, RZ, RZ, R208 ;  /* 0x000000ffff867224 */ /* 0x000fe200078e00d0 */
[----:B------:R-:W-:-:S02]  /*7530*/  MOV R133, R206 ;  /* 0x000000ce00857202 */ /* 0x000fc40000000f00 */
[----:B------:R-:W-:Y:S01]  /*7540*/  MOV R132, R179 ;  /* 0x000000b300847202 */ /* 0x000fe20000000f00 */
[----:B-1----:R-:W-:Y:S01]  /*7550*/  FFMA.FTZ R2, R106, UR22, -R13 ;  /* 0x000000166a027c23 */ /* 0x002fe2000801080d */
[----:B------:R-:W-:-:S03]  /*7560*/  MOV R106, R215 ;  /* 0x000000d7006a7202 */ /* 0x000fc60000000f00 */
[----:B------:R1:W2:Y:S02]  /*7570*/  MUFU.EX2 R219, R2 ;  /* 0x0000000200db7308 */ /* 0x0002a40000000800 */
[----:B-1----:R-:W-:Y:S01]  /*7580*/  FFMA.FTZ R2, R172, UR22, -R12 ;  /* 0x00000016ac027c23 */ /* 0x002fe2000801080c */
[----:B------:R-:W-:Y:S02]  /*7590*/  MOV R172, R188 ;  /* 0x000000bc00ac7202 */ /* 0x000fe40000000f00 */
[C---:B------:R-:W-:Y:S03]  /*75a0*/  HMMA.16816.F32.BF16 R188, R8.reuse, R44, R36 ;  /* 0x0000002c08bc723c */ /* 0x040fe60000041824 */
[----:B------:R1:W-:Y:S01]  /*75b0*/  MUFU.EX2 R218, R2 ;  /* 0x0000000200da7308 */ /* 0x0003e20000000800 */
[----:B------:R-:W3:Y:S01]  /*75c0*/  LDSM.16.MT88.4 R36, [R220+0xa800] ;  /* 0x00a80000dc24783b */ /* 0x000ee20000004200 */
[----:B--2---:R-:W-:Y:S01]  /*75d0*/  F2FP.BF16.F32.PACK_AB R6, R219, R239 ;  /* 0x000000efdb06723e */ /* 0x004fe200000010ff */
[----:B------:R-:W-:Y:S01]  /*75e0*/  IMAD.MOV.U32 R137, RZ, RZ, R172 ;  /* 0x000000ffff897224 */ /* 0x000fe200078e00ac */
[----:B------:R-:W-:Y:S07]  /*75f0*/  HMMA.16816.F32.BF16 R44, R8, R46, R152 ;  /* 0x0000002e082c723c */ /* 0x000fee0000041898 */
[----:B------:R-:W-:Y:S01]  /*7600*/  IMAD.MOV.U32 R152, RZ, RZ, R205 ;  /* 0x000000ffff987224 */ /* 0x000fe200078e00cd */
[----:B------:R-:W-:-:S02]  /*7610*/  MOV R153, R107 ;  /* 0x0000006b00997202 */ /* 0x000fc40000000f00 */
[----:B------:R-:W-:Y:S01]  /*7620*/  MOV R107, R161 ;  /* 0x000000a1006b7202 */ /* 0x000fe20000000f00 */
[----:B-1----:R-:W-:Y:S01]  /*7630*/  FFMA.FTZ R2, R169, UR22, -R12 ;  /* 0x00000016a9027c23 */ /* 0x002fe2000801080c */
[----:B------:R-:W-:Y:S01]  /*7640*/  IMAD.MOV.U32 R169, RZ, RZ, R216 ;  /* 0x000000ffffa97224 */ /* 0x000fe200078e00d8 */
[----:B------:R-:W-:Y:S02]  /*7650*/  MOV R155, R183 ;  /* 0x000000b7009b7202 */ /* 0x000fe40000000f00 */
[----:B------:R1:W2:Y:S02]  /*7660*/  MUFU.EX2 R217, R2 ;  /* 0x0000000200d97308 */ /* 0x0002a40000000800 */
[----:B------:R-:W-:Y:S02]  /*7670*/  MOV R154, R169 ;  /* 0x000000a9009a7202 */ /* 0x000fe40000000f00 */
[----:B------:R-:W-:Y:S01]  /*7680*/  MOV R169, R207 ;  /* 0x000000cf00a97202 */ /* 0x000fe20000000f00 */
[----:B-1----:R-:W-:Y:S01]  /*7690*/  FFMA.FTZ R2, R162, UR22, -R12 ;  /* 0x00000016a2027c23 */ /* 0x002fe2000801080c */
[----:B--2---:R-:W-:-:S03]  /*76a0*/  F2FP.BF16.F32.PACK_AB R5, R217, R218 ;  /* 0x000000dad905723e */ /* 0x004fc600000010ff */
[----:B------:R1:W-:Y:S02]  /*76b0*/  MUFU.EX2 R216, R2 ;  /* 0x0000000200d87308 */ /* 0x0003e40000000800 */
[----:B-1----:R-:W-:-:S06]  /*76c0*/  FFMA.FTZ R2, R160, UR22, -R12 ;  /* 0x00000016a0027c23 */ /* 0x002fcc000801080c */
[----:B------:R1:W2:Y:S02]  /*76d0*/  MUFU.EX2 R215, R2 ;  /* 0x0000000200d77308 */ /* 0x0002a40000000800 */
[----:B-1----:R-:W-:Y:S01]  /*76e0*/  FFMA.FTZ R2, R176, UR22, -R3 ;  /* 0x00000016b0027c23 */ /* 0x002fe20008010803 */
[----:B--2---:R-:W-:-:S05]  /*76f0*/  F2FP.BF16.F32.PACK_AB R7, R215, R216 ;  /* 0x000000d8d707723e */ /* 0x004fca00000010ff */
[----:B------:R1:W2:Y:S02]  /*7700*/  MUFU.EX2 R214, R2 ;  /* 0x0000000200d67308 */ /* 0x0002a40000000800 */
[C---:B------:R-:W-:Y:S06]  /*7710*/  HMMA.16816.F32.BF16 R112, R4.reuse, R48, R124 ;  /* 0x000000300470723c */ /* 0x040fec000004187c */
[----:B---3--:R-:W-:Y:S01]  /*7720*/  HMMA.16816.F32.BF16 R144, R4, R36, R116 ;  /* 0x000000240490723c */ /* 0x008fe20000041874 */
[----:B------:R-:W-:Y:S01]  /*7730*/  IMAD.MOV.U32 R124, RZ, RZ, R107 ;  /* 0x000000ffff7c7224 */ /* 0x000fe200078e006b */
[----:B------:R-:W-:Y:S01]  /*7740*/  MOV R126, R150 ;  /* 0x00000096007e7202 */ /* 0x000fe20000000f00 */
[----:B------:R-:W-:Y:S01]  /*7750*/  IMAD.MOV.U32 R127, RZ, RZ, R149 ;  /* 0x000000ffff7f7224 */ /* 0x000fe200078e0095 */
[----:B------:R-:W-:-:S02]  /*7760*/  MOV R125, R151 ;  /* 0x00000097007d7202 */ /* 0x000fc40000000f00 */
[----:B------:R-:W-:Y:S01]  /*7770*/  HMMA.16816.F32.BF16 R140, R4, R42, R140 ;  /* 0x0000002a048c723c */ /* 0x000fe2000004188c */
[----:B-1----:R-:W-:Y:S01]  /*7780*/  FFMA.FTZ R2, R175, UR22, -R3 ;  /* 0x00000016af027c23 */ /* 0x002fe20008010803 */
[----:B--2---:R-:W-:-:S03]  /*7790*/  F2FP.BF16.F32.PACK_AB R8, R214, R242 ;  /* 0x000000f2d608723e */ /* 0x004fc600000010ff */
[----:B------:R1:W-:Y:S01]  /*77a0*/  MUFU.EX2 R213, R2 ;  /* 0x0000000200d57308 */ /* 0x0003e20000000800 */
[----:B------:R-:W-:Y:S01]  /*77b0*/  HMMA.16816.F32.BF16 R88, R4, R38, R88 ;  /* 0x000000260458723c */ /* 0x000fe20000041858 */
[----:B-1----:R-:W-:-:S06]  /*77c0*/  FFMA.FTZ R2, R173, UR22, -R3 ;  /* 0x00000016ad027c23 */ /* 0x002fcc0008010803 */
[----:B------:R1:W2:Y:S02]  /*77d0*/  MUFU.EX2 R212, R2 ;  /* 0x0000000200d47308 */ /* 0x0002a40000000800 */
[----:B-1----:R-:W-:Y:S01]  /*77e0*/  FFMA.FTZ R2, R171, UR22, -R3 ;  /* 0x00000016ab027c23 */ /* 0x002fe20008010803 */
[----:B--2---:R-:W-:Y:S01]  /*77f0*/  F2FP.BF16.F32.PACK_AB R10, R212, R213 ;  /* 0x000000d5d40a723e */ /* 0x004fe200000010ff */
[----:B------:R-:W-:-:S04]  /*7800*/  IMAD.MOV.U32 R171, RZ, RZ, R130 ;  /* 0x000000ffffab7224 */ /* 0x000fc800078e0082 */
[----:B------:R1:W-:Y:S01]  /*7810*/  MUFU.EX2 R211, R2 ;  /* 0x0000000200d37308 */ /* 0x0003e20000000800 */
[C---:B------:R-:W-:Y:S06]  /*7820*/  HMMA.16816.F32.BF16 R128, R4.reuse, R40, R120 ;  /* 0x000000280480723c */ /* 0x040fec0000041878 */
[----:B------:R-:W-:Y:S01]  /*7830*/  HMMA.16816.F32.BF16 R120, R4, R50, R92 ;  /* 0x000000320478723c */ /* 0x000fe2000004185c */
[----:B-1----:R-:W-:-:S04]  /*7840*/  FFMA.FTZ R2, R170, UR22, -R3 ;  /* 0x00000016aa027c23 */ /* 0x002fc80008010803 */
[----:B------:R1:W2:Y:S02]  /*7850*/  MUFU.EX2 R210, R2 ;  /* 0x0000000200d27308 */ /* 0x0002a40000000800 */
[--C-:B-1----:R-:W-:Y:S01]  /*7860*/  FFMA.FTZ R2, R163, UR22, -R3.reuse ;  /* 0x00000016a3027c23 */ /* 0x102fe20008010803 */
[----:B------:R-:W-:Y:S01]  /*7870*/  FFMA.FTZ R3, R168, UR22, -R3 ;  /* 0x00000016a8037c23 */ /* 0x000fe20008010803 */
[----:B------:R-:W-:Y:S04]  /*7880*/  HMMA.16816.F32.BF16 R160, R4, R28, R156 ;  /* 0x0000001c04a0723c */ /* 0x000fe8000004189c */
[----:B------:R1:W-:Y:S03]  /*7890*/  MUFU.EX2 R209, R2 ;  /* 0x0000000200d17308 */ /* 0x0003e60000000800 */
[----:B------:R-:W-:-:S05]  /*78a0*/  MOV R159, R127 ;  /* 0x0000007f009f7202 */ /* 0x000fca0000000f00 */
[----:B------:R3:W4:Y:S01]  /*78b0*/  MUFU.EX2 R207, R3 ;  /* 0x0000000300cf7308 */ /* 0x0007220000000800 */
[--C-:B-1----:R-:W-:Y:S02]  /*78c0*/  FFMA.FTZ R2, R177, UR22, -R0.reuse ;  /* 0x00000016b1027c23 */ /* 0x102fe40008010800 */
[C---:B------:R-:W-:Y:S05]  /*78d0*/  HMMA.16816.F32.BF16 R176, R4.reuse, R16, R108 ;  /* 0x0000001004b0723c */ /* 0x040fea000004186c */
[----:B------:R1:W-:Y:S01]  /*78e0*/  MUFU.EX2 R208, R2 ;  /* 0x0000000200d07308 */ /* 0x0003e20000000800 */
[----:B------:R-:W-:Y:S01]  /*78f0*/  HMMA.16816.F32.BF16 R108, R4, R22, R76 ;  /* 0x00000016046c723c */ /* 0x000fe2000004184c */
[----:B---3--:R-:W-:Y:S01]  /*7900*/  MOV R3, R14 ;  /* 0x0000000e00037202 */ /* 0x008fe20000000f00 */
[----:B-1----:R-:W-:-:S04]  /*7910*/  FFMA.FTZ R2, R180, UR22, -R0 ;  /* 0x00000016b4027c23 */ /* 0x002fc80008010800 */
[----:B------:R-:W-:Y:S01]  /*7920*/  HMMA.16816.F32.BF16 R180, R4, R20, R96 ;  /* 0x0000001404b4723c */ /* 0x000fe20000041860 */
[----:B------:R1:W3:Y:S06]  /*7930*/  MUFU.EX2 R206, R2 ;  /* 0x0000000200ce7308 */ /* 0x0002ec0000000800 */
[----:B--2---:R-:W-:Y:S02]  /*7940*/  F2FP.BF16.F32.PACK_AB R96, R210, R211 ;  /* 0x000000d3d260723e */ /* 0x004fe400000010ff */
[----:B----4-:R-:W-:Y:S01]  /*7950*/  F2FP.BF16.F32.PACK_AB R98, R207, R209 ;  /* 0x000000d1cf62723e */ /* 0x010fe200000010ff */
[----:B-1----:R-:W-:Y:S01]  /*7960*/  FFMA.FTZ R2, R200, UR22, -R0 ;  /* 0x00000016c8027c23 */ /* 0x002fe20008010800 */
[----:B---3--:R-:W-:-:S03]  /*7970*/  F2FP.BF16.F32.PACK_AB R9, R206, R208 ;  /* 0x000000d0ce09723e */ /* 0x008fc600000010ff */
[----:B------:R1:W-:Y:S02]  /*7980*/  MUFU.EX2 R205, R2 ;  /* 0x0000000200cd7308 */ /* 0x0003e40000000800 */
[--C-:B-1----:R-:W-:Y:S02]  /*7990*/  FFMA.FTZ R2, R174, UR22, -R0.reuse ;  /* 0x00000016ae027c23 */ /* 0x102fe40008010800 */
[----:B------:R-:W-:Y:S04]  /*79a0*/  HMMA.16816.F32.BF16 R172, R4, R30, R84 ;  /* 0x0000001e04ac723c */ /* 0x000fe80000041854 */
[----:B------:R1:W2:Y:S02]  /*79b0*/  MUFU.EX2 R200, R2 ;  /* 0x0000000200c87308 */ /* 0x0002a40000000800 */
[----:B-1----:R-:W-:Y:S01]  /*79c0*/  FFMA.FTZ R2, R196, UR22, -R0 ;  /* 0x00000016c4027c23 */ /* 0x002fe20008010800 */
[----:B--2---:R-:W-:Y:S01]  /*79d0*/  F2FP.BF16.F32.PACK_AB R11, R200, R205 ;  /* 0x000000cdc80b723e */ /* 0x004fe200000010ff */
[----:B------:R-:W-:Y:S01]  /*79e0*/  IMAD.MOV.U32 R196, RZ, RZ, R152 ;  /* 0x000000ffffc47224 */ /* 0x000fe200078e0098 */
[----:B------:R-:W-:-:S03]  /*79f0*/  MOV R152, R155 ;  /* 0x0000009b00987202 */ /* 0x000fc60000000f00 */
[----:B------:R1:W-:Y:S01]  /*7a00*/  MUFU.EX2 R107, R2 ;  /* 0x00000002006b7308 */ /* 0x0003e20000000800 */
[----:B------:R-:W-:Y:S02]  /*7a10*/  MOV R155, R148 ;  /* 0x00000094009b7202 */ /* 0x000fe40000000f00 */
[----:B------:R-:W-:Y:S01]  /*7a20*/  HMMA.16816.F32.BF16 R148, R4, R18, R80 ;  /* 0x000000120494723c */ /* 0x000fe20000041850 */
[----:B------:R-:W-:Y:S04]  /*7a30*/  LDSM.16.MT88.4 R4, [R222+0xbc00] ;  /* 0x00bc0000de04783b */ /* 0x000fe80000004200 */
[----:B------:R-:W2:Y:S01]  /*7a40*/  LDSM.16.MT88.4 R80, [R220+0xbc00] ;  /* 0x00bc0000dc50783b */ /* 0x000ea20000004200 */
[C---:B------:R-:W-:Y:S06]  /*7a50*/  HMMA.16816.F32.BF16 R116, R8.reuse, R48, R72 ;  /* 0x000000300874723c */ /* 0x040fec0000041848 */
[----:B------:R-:W-:Y:S01]  /*7a60*/  HMMA.16816.F32.BF16 R60, R8, R50, R60 ;  /* 0x00000032083c723c */ /* 0x000fe2000004183c */
[----:B-1----:R-:W-:Y:S01]  /*7a70*/  FFMA.FTZ R2, R199, UR22, -R13 ;  /* 0x00000016c7027c23 */ /* 0x002fe2000801080d */
[----:B------:R-:W-:-:S02]  /*7a80*/  MOV R199, R153 ;  /* 0x0000009900c77202 */ /* 0x000fc40000000f00 */
[----:B------:R-:W-:Y:S01]  /*7a90*/  MOV R153, R154 ;  /* 0x0000009a00997202 */ /* 0x000fe20000000f00 */
[----:B------:R-:W-:Y:S02]  /*7aa0*/  IMAD.MOV.U32 R154, RZ, RZ, R106 ;  /* 0x000000ffff9a7224 */ /* 0x000fe400078e006a */
[----:B------:R-:W-:Y:S01]  /*7ab0*/  MOV R51, R155 ;  /* 0x0000009b00337202 */ /* 0x000fe20000000f00 */
[----:B------:R1:W-:Y:S01]  /*7ac0*/  MUFU.EX2 R106, R2 ;  /* 0x00000002006a7308 */ /* 0x0003e20000000800 */
[----:B------:R-:W-:Y:S01]  /*7ad0*/  IMAD.MOV.U32 R50, RZ, RZ, R132 ;  /* 0x000000ffff327224 */ /* 0x000fe200078e0084 */
[----:B------:R-:W-:Y:S01]  /*7ae0*/  MOV R155, R134 ;  /* 0x00000086009b7202 */ /* 0x000fe20000000f00 */
[C---:B------:R-:W-:Y:S06]  /*7af0*/  HMMA.16816.F32.BF16 R64, R8.reuse, R36, R64 ;  /* 0x000000240840723c */ /* 0x040fec0000041840 */
[----:B------:R-:W-:Y:S01]  /*7b00*/  HMMA.16816.F32.BF16 R164, R8, R28, R164 ;  /* 0x0000001c08a4723c */ /* 0x000fe200000418a4 */
[----:B------:R-:W-:-:S05]  /*7b10*/  IMAD.MOV.U32 R37, RZ, RZ, R153 ;  /* 0x000000ffff257224 */ /* 0x000fca00078e0099 */
[C---:B------:R-:W-:Y:S01]  /*7b20*/  HMMA.16816.F32.BF16 R84, R8.reuse, R20, R188 ;  /* 0x000000140854723c */ /* 0x040fe200000418bc */
[----:B------:R-:W-:Y:S02]  /*7b30*/  IMAD.MOV.U32 R28, RZ, RZ, R15 ;  /* 0x000000ffff1c7224 */ /* 0x000fe400078e000f */
[----:B-1----:R-:W-:Y:S01]  /*7b40*/  FFMA.FTZ R2, R194, UR22, -R13 ;  /* 0x00000016c2027c23 */ /* 0x002fe2000801080d */
[----:B------:R-:W-:Y:S01]  /*7b50*/  MOV R194, R171 ;  /* 0x000000ab00c27202 */ /* 0x000fe20000000f00 */
[----:B------:R-:W-:Y:S01]  /*7b60*/  IMAD.MOV.U32 R171, RZ, RZ, R135 ;  /* 0x000000ffffab7224 */ /* 0x000fe200078e0087 */
[----:B------:R-:W-:Y:S01]  /*7b70*/  MOV R29, R139 ;  /* 0x0000008b001d7202 */ /* 0x000fe20000000f00 */
[----:B------:R1:W3:Y:S01]  /*7b80*/  MUFU.EX2 R49, R2 ;  /* 0x0000000200317308 */ /* 0x0002e20000000800 */
[C---:B------:R-:W-:Y:S06]  /*7b90*/  HMMA.16816.F32.BF16 R56, R8.reuse, R42, R56 ;  /* 0x0000002a0838723c */ /* 0x040fec0000041838 */
[----:B------:R-:W-:Y:S01]  /*7ba0*/  HMMA.16816.F32.BF16 R52, R8, R38, R52 ;  /* 0x000000260834723c */ /* 0x000fe20000041834 */
[----:B------:R-:W-:Y:S01]  /*7bb0*/  MOV R43, R125 ;  /* 0x0000007d002b7202 */ /* 0x000fe20000000f00 */
[----:B------:R-:W-:-:S04]  /*7bc0*/  IMAD.MOV.U32 R42, RZ, RZ, R126 ;  /* 0x000000ffff2a7224 */ /* 0x000fc800078e007e */
[C---:B------:R-:W-:Y:S01]  /*7bd0*/  HMMA.16816.F32.BF16 R24, R8.reuse, R30, R24 ;  /* 0x0000001e0818723c */ /* 0x040fe20000041818 */
[----:B------:R-:W-:Y:S01]  /*7be0*/  MOV R39, R136 ;  /* 0x0000008800277202 */ /* 0x000fe20000000f00 */
[----:B------:R-:W-:Y:S02]  /*7bf0*/  IMAD.MOV.U32 R38, RZ, RZ, R137 ;  /* 0x000000ffff267224 */ /* 0x000fe400078e0089 */
[----:B-1----:R-:W-:Y:S01]  /*7c00*/  FFMA.FTZ R2, R192, UR22, -R13 ;  /* 0x00000016c0027c23 */ /* 0x002fe2000801080d */
[----:B------:R-:W-:Y:S01]  /*7c10*/  MOV R192, R133 ;  /* 0x0000008500c07202 */ /* 0x000fe20000000f00 */
[C---:B------:R-:W-:Y:S01]  /*7c20*/  HMMA.16816.F32.BF16 R32, R8.reuse, R18, R32 ;  /* 0x000000120820723c */ /* 0x040fe20000041820 */
[----:B------:R-:W-:Y:S01]  /*7c30*/  MOV R31, R171 ;  /* 0x000000ab001f7202 */ /* 0x000fe20000000f00 */
[----:B------:R1:W-:Y:S01]  /*7c40*/  MUFU.EX2 R48, R2 ;  /* 0x0000000200307308 */ /* 0x0003e20000000800 */
[----:B------:R-:W-:Y:S01]  /*7c50*/  IMAD.MOV.U32 R30, RZ, RZ, R169 ;  /* 0x000000ffff1e7224 */ /* 0x000fe200078e00a9 */
[----:B---3--:R-:W-:Y:S01]  /*7c60*/  F2FP.BF16.F32.PACK_AB R92, R49, R106 ;  /* 0x0000006a315c723e */ /* 0x008fe200000010ff */
[----:B------:R-:W-:Y:S01]  /*7c70*/  LDSM.16.MT88.4 R168, [R222+0xac00] ;  /* 0x00ac0000dea8783b */ /* 0x000fe20000004200 */
[C---:B------:R-:W-:Y:S06]  /*7c80*/  HMMA.16816.F32.BF16 R132, R8.reuse, R40, R68 ;  /* 0x000000280884723c */ /* 0x040fec0000041844 */
[C---:B------:R-:W-:Y:S06]  /*7c90*/  HMMA.16816.F32.BF16 R68, R8.reuse, R16, R184 ;  /* 0x000000100844723c */ /* 0x040fec00000418b8 */
[----:B------:R-:W-:Y:S01]  /*7ca0*/  HMMA.16816.F32.BF16 R20, R8, R22, R44 ;  /* 0x000000160814723c */ /* 0x000fe2000004182c */
[----:B-1----:R-:W-:Y:S01]  /*7cb0*/  FFMA.FTZ R2, R193, UR22, -R13 ;  /* 0x00000016c1027c23 */ /* 0x002fe2000801080d */
[----:B------:R-:W-:-:S02]  /*7cc0*/  MOV R187, R159 ;  /* 0x0000009f00bb7202 */ /* 0x000fc40000000f00 */
[----:B------:R-:W-:Y:S01]  /*7cd0*/  MOV R193, R124 ;  /* 0x0000007c00c17202 */ /* 0x000fe20000000f00 */
[----:B------:R1:W3:Y:S01]  /*7ce0*/  MUFU.EX2 R41, R2 ;  /* 0x0000000200297308 */ /* 0x0002e20000000800 */
[----:B------:R-:W4:Y:S01]  /*7cf0*/  LDSM.16.MT88.4 R124, [R220+0x9c00] ;  /* 0x009c0000dc7c783b */ /* 0x000f220000004200 */
[----:B------:R-:W-:Y:S01]  /*7d00*/  FADD.FTZ R3, R3, R187 ;  /* 0x000000bb03037221 */ /* 0x000fe20000010000 */
[----:B------:R-:W-:-:S04]  /*7d10*/  FADD.FTZ R8, R29, R28 ;  /* 0x0000001c1d087221 */ /* 0x000fc80000010000 */
[----:B------:R-:W-:Y:S01]  /*7d20*/  FADD.FTZ R8, R39, R8 ;  /* 0x0000000827087221 */ /* 0x000fe20000010000 */
        /* <DEDUP_REMOVED lines=8> */
[----:B------:R-:W-:Y:S02]  /*7db0*/  MOV R195, R138 ;  /* 0x0000008a00c37202 */ /* 0x000fe40000000f00 */
[----:B---3--:R-:W-:-:S03]  /*7dc0*/  F2FP.BF16.F32.PACK_AB R93, R36, R40 ;  /* 0x00000028245d723e */ /* 0x008fc600000010ff */
[----:B------:R1:W-:Y:S01]  /*7dd0*/  MUFU.EX2 R15, R2 ;  /* 0x00000002000f7308 */ /* 0x0003e20000000800 */
[----:B------:R-:W-:Y:S01]  /*7de0*/  LDSM.16.MT88.4 R136, [R222+0x9c00] ;  /* 0x009c0000de88783b */ /* 0x000fe20000004200 */
[----:B------:R-:W-:-:S04]  /*7df0*/  FADD.FTZ R3, R195, R3 ;  /* 0x00000003c3037221 */ /* 0x000fc80000010000 */
[----:B------:R-:W-:-:S04]  /*7e00*/  FADD.FTZ R3, R198, R3 ;  /* 0x00000003c6037221 */ /* 0x000fc80000010000 */
[----:B------:R-:W-:-:S04]  /*7e10*/  FADD.FTZ R3, R43, R3 ;  /* 0x000000032b037221 */ /* 0x000fc80000010000 */
[----:B------:R-:W-:Y:S01]  /*7e20*/  FADD.FTZ R3, R192, R3 ;  /* 0x00000003c0037221 */ /* 0x000fe20000010000 */
[----:B-1----:R-:W-:Y:S01]  /*7e30*/  FFMA.FTZ R2, R197, UR22, -R12 ;  /* 0x00000016c5027c23 */ /* 0x002fe2000801080c */
[----:B------:R-:W-:Y:S02]  /*7e40*/  MOV R197, R155 ;  /* 0x0000009b00c57202 */ /* 0x000fe40000000f00 */
[----:B------:R-:W1:Y:S01]  /*7e50*/  LDSM.16.MT88.4 R152, [R220+0xac00] ;  /* 0x00ac0000dc98783b */ /* 0x000e620000004200 */
[----:B------:R3:W5:Y:S02]  /*7e60*/  MUFU.EX2 R14, R2 ;  /* 0x00000002000e7308 */ /* 0x0007640000000800 */
[----:B---3--:R-:W-:Y:S01]  /*7e70*/  FFMA.FTZ R2, R204, UR22, -R0 ;  /* 0x00000016cc027c23 */ /* 0x008fe20008010800 */
[----:B-----5:R-:W-:-:S05]  /*7e80*/  F2FP.BF16.F32.PACK_AB R95, R14, R15 ;  /* 0x0000000f0e5f723e */ /* 0x020fca00000010ff */
[----:B------:R3:W5:Y:S02]  /*7e90*/  MUFU.EX2 R13, R2 ;  /* 0x00000002000d7308 */ /* 0x0007640000000800 */
[C---:B--2---:R-:W-:Y:S06]  /*7ea0*/  HMMA.16816.F32.BF16 R76, R92.reuse, R82, R148 ;  /* 0x000000525c4c723c */ /* 0x044fec0000041894 */
[C---:B----4-:R-:W-:Y:S06]  /*7eb0*/  HMMA.16816.F32.BF16 R112, R92.reuse, R124, R112 ;  /* 0x0000007c5c70723c */ /* 0x050fec0000041870 */
[----:B------:R-:W-:Y:S01]  /*7ec0*/  HMMA.16816.F32.BF16 R120, R92, R126, R120 ;  /* 0x0000007e5c78723c */ /* 0x000fe20000041878 */
[--C-:B---3--:R-:W-:Y:S01]  /*7ed0*/  FFMA.FTZ R2, R202, UR22, -R0.reuse ;  /* 0x00000016ca027c23 */ /* 0x108fe20008010800 */
[----:B------:R-:W-:Y:S01]  /*7ee0*/  FFMA.FTZ R0, R203, UR22, -R0 ;  /* 0x00000016cb007c23 */ /* 0x000fe20008010800 */
[----:B-----5:R-:W-:-:S02]  /*7ef0*/  F2FP.BF16.F32.PACK_AB R97, R13, R107 ;  /* 0x0000006b0d61723e */ /* 0x020fc400000010ff */
[----:B------:R2:W-:Y:S01]  /*7f00*/  MUFU.EX2 R12, R2 ;  /* 0x00000002000c7308 */ /* 0x0005e20000000800 */
[C---:B-1----:R-:W-:Y:S06]  /*7f10*/  HMMA.16816.F32.BF16 R156, R92.reuse, R154, R88 ;  /* 0x0000009a5c9c723c */ /* 0x042fec0000041858 */
[C---:B------:R-:W-:Y:S01]  /*7f20*/  HMMA.16816.F32.BF16 R88, R92.reuse, R4, R180 ;  /* 0x000000045c58723c */ /* 0x040fe200000418b4 */
[----:B------:R1:W3:Y:S05]  /*7f30*/  MUFU.EX2 R9, R0 ;  /* 0x0000000000097308 */ /* 0x0002ea0000000800 */
[----:B------:R-:W-:Y:S01]  /*7f40*/  HMMA.16816.F32.BF16 R128, R92, R136, R128 ;  /* 0x000000885c80723c */ /* 0x000fe20000041880 */
[----:B--2---:R-:W-:-:S05]  /*7f50*/  FADD.FTZ R2, R30, R251 ;  /* 0x000000fb1e027221 */ /* 0x004fca0000010000 */
[C---:B------:R-:W-:Y:S01]  /*7f60*/  HMMA.16816.F32.BF16 R140, R92.reuse, R138, R140 ;  /* 0x0000008a5c8c723c */ /* 0x040fe2000004188c */
[----:B------:R-:W-:Y:S01]  /*7f70*/  FADD.FTZ R2, R252, R2 ;  /* 0x00000002fc027221 */ /* 0x000fe20000010000 */
[----:B-1----:R-:W-:Y:S01]  /*7f80*/  FADD.FTZ R0, R197, R31 ;  /* 0x0000001fc5007221 */ /* 0x002fe20000010000 */
        /* <DEDUP_REMOVED lines=78> */
[----:B------:R-:W4:Y:S01]  /*8470*/  LDL.64 R50, [R1+0x48] ;  /* 0x0000480001327983 */ /* 0x000f220000100a00 */
        /* <DEDUP_REMOVED lines=68> */
[----:B-1----:R-:W-:Y:S04]  /*88c0*/  LDSM.16.M88.4 R8, [R224] ;  /* 0x00000000e008783b */ /* 0x002fe80000000200 */
[----:B------:R-:W1:Y:S04]  /*88d0*/  LDSM.16.M88.4 R12, [R221+0x6000] ;  /* 0x00600000dd0c783b */ /* 0x000e680000000200 */
[----:B------:R-:W-:Y:S04]  /*88e0*/  LDSM.16.M88.4 R36, [R221+0x6c00] ;  /* 0x006c0000dd24783b */ /* 0x000fe80000000200 */
[----:B------:R-:W-:Y:S04]  /*88f0*/  LDSM.16.M88.4 R40, [R221+0x6800] ;  /* 0x00680000dd28783b */ /* 0x000fe80000000200 */
[----:B--2---:R-:W2:Y:S04]  /*8900*/  LDSM.16.M88.4 R4, [R224+0x1000] ;  /* 0x00100000e004783b */ /* 0x004ea80000000200 */
[----:B------:R-:W4:Y:S04]  /*8910*/  LDSM.16.M88.4 R44, [R221+0x6400] ;  /* 0x00640000dd2c783b */ /* 0x000f280000000200 */
[----:B------:R-:W-:Y:S04]  /*8920*/  LDSM.16.M88.4 R20, [R223+0x6c00] ;  /* 0x006c0000df14783b */ /* 0x000fe80000000200 */
[----:B------:R-:W5:Y:S04]  /*8930*/  LDSM.16.M88.4 R16, [R225] ;  /* 0x00000000e110783b */ /* 0x000f680000000200 */
[----:B------:R-:W-:Y:S04]  /*8940*/  LDSM.16.M88.4 R32, [R223+0x6000] ;  /* 0x00600000df20783b */ /* 0x000fe80000000200 */
[----:B------:R-:W-:Y:S04]  /*8950*/  LDSM.16.M88.4 R24, [R223+0x6800] ;  /* 0x00680000df18783b */ /* 0x000fe80000000200 */
[----:B------:R-:W-:Y:S01]  /*8960*/  LDSM.16.M88.4 R28, [R223+0x6400] ;  /* 0x00640000df1c783b */ /* 0x000fe20000000200 */
[C---:B-1----:R-:W-:Y:S03]  /*8970*/  HMMA.16816.F32.BF16 R216, R8.reuse, R12, RZ ;  /* 0x0000000c08d8723c */ /* 0x042fe600000418ff */
[----:B------:R-:W-:Y:S04]  /*8980*/  LDSM.16.M88.4 R48, [R221+0x7000] ;  /* 0x00700000dd30783b */ /* 0x000fe80000000200 */
[----:B------:R-:W0:Y:S01]  /*8990*/  LDGDEPBAR ;  /* 0x00000000000079af */ /* 0x000e220000000000 */
[----:B------:R-:W-:Y:S06]  /*89a0*/  HMMA.16816.F32.BF16 R212, R8, R14, RZ ;  /* 0x0000000e08d4723c */ /* 0x000fec00000418ff */
[C---:B--2---:R-:W-:Y:S06]  /*89b0*/  HMMA.16816.F32.BF16 R108, R4.reuse, R12, RZ ;  /* 0x0000000c046c723c */ /* 0x044fec00000418ff */
[----:B------:R-:W-:Y:S01]  /*89c0*/  HMMA.16816.F32.BF16 R64, R4, R14, RZ ;  /* 0x0000000e0440723c */ /* 0x000fe200000418ff */
[----:B------:R-:W1:Y:S05]  /*89d0*/  LDSM.16.M88.4 R12, [R225+0x1000] ;  /* 0x00100000e10c783b */ /* 0x000e6a0000000200 */
[----:B------:R-:W-:Y:S06]  /*89e0*/  HMMA.16816.F32.BF16 R180, R8, R36, RZ ;  /* 0x0000002408b4723c */ /* 0x000fec00000418ff */
[C---:B------:R-:W-:Y:S06]  /*89f0*/  HMMA.16816.F32.BF16 R56, R4.reuse, R40, RZ ;  /* 0x000000280438723c */ /* 0x040fec00000418ff */
[C---:B----4-:R-:W-:Y:S06]  /*8a00*/  HMMA.16816.F32.BF16 R176, R4.reuse, R46, RZ ;  /* 0x0000002e04b0723c */ /* 0x050fec00000418ff */
[C---:B------:R-:W-:Y:S06]  /*8a10*/  HMMA.16816.F32.BF16 R60, R4.reuse, R44, RZ ;  /* 0x0000002c043c723c */ /* 0x040fec00000418ff */
[C---:B------:R-:W-:Y:S06]  /*8a20*/  HMMA.16816.F32.BF16 R52, R4.reuse, R36, RZ ;  /* 0x000000240434723c */ /* 0x040fec00000418ff */
[C---:B------:R-:W-:Y:S06]  /*8a30*/  HMMA.16816.F32.BF16 R192, R4.reuse, R42, RZ ;  /* 0x0000002a04c0723c */ /* 0x040fec00000418ff */
[----:B------:R-:W-:Y:S06]  /*8a40*/  HMMA.16816.F32.BF16 R204, R4, R38, RZ ;  /* 0x0000002604cc723c */ /* 0x000fec00000418ff */
[C---:B------:R-:W-:Y:S06]  /*8a50*/  HMMA.16816.F32.BF16 R200, R8.reuse, R44, RZ ;  /* 0x0000002c08c8723c */ /* 0x040fec00000418ff */
[C---:B------:R-:W-:Y:S01]  /*8a60*/  HMMA.16816.F32.BF16 R196, R8.reuse, R46, RZ ;  /* 0x0000002e08c4723c */ /* 0x040fe200000418ff */
[----:B------:R-:W-:Y:S05]  /*8a70*/  LDSM.16.M88.4 R44, [R221+0x7400] ;  /* 0x00740000dd2c783b */ /* 0x000fea0000000200 */
[C---:B------:R-:W-:Y:S06]  /*8a80*/  HMMA.16816.F32.BF16 R188, R8.reuse, R40, RZ ;  /* 0x0000002808bc723c */ /* 0x040fec00000418ff */
[C---:B------:R-:W-:Y:S01]  /*8a90*/  HMMA.16816.F32.BF16 R184, R8.reuse, R42, RZ ;  /* 0x0000002a08b8723c */ /* 0x040fe200000418ff */
[----:B------:R-:W-:Y:S05]  /*8aa0*/  LDSM.16.M88.4 R40, [R221+0x7800] ;  /* 0x00780000dd28783b */ /* 0x000fea0000000200 */
[----:B------:R-:W-:Y:S01]  /*8ab0*/  HMMA.16816.F32.BF16 R4, R8, R38, RZ ;  /* 0x000000260804723c */ /* 0x000fe200000418ff */
[----:B------:R-:W2:Y:S04]  /*8ac0*/  LDSM.16.M88.4 R8, [R224+0x3000] ;  /* 0x00300000e008783b */ /* 0x000ea80000000200 */
[----:B------:R-:W4:Y:S01]  /*8ad0*/  LDSM.16.M88.4 R36, [R221+0x7c00] ;  /* 0x007c0000dd24783b */ /* 0x000f220000000200 */
[----:B-----5:R-:W-:Y:S06]  /*8ae0*/  HMMA.16816.F32.BF16 R180, R16, R20, R180 ;  /* 0x0000001410b4723c */ /* 0x020fec00000418b4 */
[C---:B-1----:R-:W-:Y:S06]  /*8af0*/  HMMA.16816.F32.BF16 R108, R12.reuse, R32, R108 ;  /* 0x000000200c6c723c */ /* 0x042fec000004186c */
[C---:B------:R-:W-:Y:S06]  /*8b00*/  HMMA.16816.F32.BF16 R56, R12.reuse, R24, R56 ;  /* 0x000000180c38723c */ /* 0x040fec0000041838 */
[C---:B------:R-:W-:Y:S06]  /*8b10*/  HMMA.16816.F32.BF16 R176, R12.reuse, R30, R176 ;  /* 0x0000001e0cb0723c */ /* 0x040fec00000418b0 */
[----:B------:R-:W-:Y:S01]  /*8b20*/  HMMA.16816.F32.BF16 R60, R12, R28, R60 ;  /* 0x0000001c0c3c723c */ /* 0x000fe2000004183c */
[----:B---3--:R-:W-:-:S02]  /*8b30*/  IMAD.MOV.U32 R3, RZ, RZ, R181 ;  /* 0x000000ffff037224 */ /* 0x008fc400078e00b5 */
[----:B------:R-:W-:Y:S02]  /*8b40*/  IMAD.MOV.U32 R2, RZ, RZ, R182 ;  /* 0x000000ffff027224 */ /* 0x000fe400078e00b6 */
[----:B------:R-:W-:Y:S01]  /*8b50*/  IMAD.MOV.U32 R0, RZ, RZ, R183 ;  /* 0x000000ffff007224 */ /* 0x000fe200078e00b7 */
[C---:B------:R-:W-:Y:S06]  /*8b60*/  HMMA.16816.F32.BF16 R52, R12.reuse, R20, R52 ;  /* 0x000000140c34723c */ /* 0x040fec0000041834 */
[----:B------:R-:W-:Y:S01]  /*8b70*/  HMMA.16816.F32.BF16 R64, R12, R34, R64 ;  /* 0x000000220c40723c */ /* 0x000fe20000041840 */
[----:B------:R-:W-:-:S05]  /*8b80*/  IMAD.MOV.U32 R20, RZ, RZ, R180 ;  /* 0x000000ffff147224 */ /* 0x000fca00078e00b4 */
[C---:B------:R-:W-:Y:S06]  /*8b90*/  HMMA.16816.F32.BF16 R192, R12.reuse, R26, R192 ;  /* 0x0000001a0cc0723c */ /* 0x040fec00000418c0 */
[----:B------:R-:W-:Y:S01]  /*8ba0*/  HMMA.16816.F32.BF16 R208, R12, R22, R204 ;  /* 0x000000160cd0723c */ /* 0x000fe200000418cc */
[----:B------:R-:W1:Y:S05]  /*8bb0*/  LDSM.16.M88.4 R12, [R224+0x2000] ;  /* 0x00200000e00c783b */ /* 0x000e6a0000000200 */
[C---:B------:R-:W-:Y:S06]  /*8bc0*/  HMMA.16816.F32.BF16 R244, R16.reuse, R28, R200 ;  /* 0x0000001c10f4723c */ /* 0x040fec00000418c8 */
[C---:B------:R-:W-:Y:S01]  /*8bd0*/  HMMA.16816.F32.BF16 R200, R16.reuse, R30, R196 ;  /* 0x0000001e10c8723c */ /* 0x040fe200000418c4 */
[----:B------:R-:W-:Y:S05]  /*8be0*/  LDSM.16.M88.4 R28, [R223+0x7c00] ;  /* 0x007c0000df1c783b */ /* 0x000fea0000000200 */
[----:B------:R-:W-:Y:S06]  /*8bf0*/  HMMA.16816.F32.BF16 R196, R16, R26, R184 ;  /* 0x0000001a10c4723c */ /* 0x000fec00000418b8 */
[C---:B--2---:R-:W-:Y:S06]  /*8c00*/  HMMA.16816.F32.BF16 R184, R8.reuse, R48, R108 ;  /* 0x0000003008b8723c */ /* 0x044fec000004186c */
[----:B------:R-:W-:Y:S06]  /*8c10*/  HMMA.16816.F32.BF16 R108, R8, R40, R56 ;  /* 0x00000028086c723c */ /* 0x000fec0000041838 */
[----:B------:R-:W-:Y:S01]  /*8c20*/  HMMA.16816.F32.BF16 R248, R16, R24, R188 ;  /* 0x0000001810f8723c */ /* 0x000fe200000418bc */
[----:B------:R-:W-:Y:S05]  /*8c30*/  LDSM.16.M88.4 R24, [R223+0x7000] ;  /* 0x00700000df18783b */ /* 0x000fea0000000200 */
[----:B------:R-:W-:Y:S06]  /*8c40*/  HMMA.16816.F32.BF16 R56, R8, R46, R176 ;  /* 0x0000002e0838723c */ /* 0x000fec00000418b0 */
[----:B------:R-:W-:Y:S01]  /*8c50*/  HMMA.16816.F32.BF16 R240, R16, R32, R216 ;  /* 0x0000002010f0723c */ /* 0x000fe200000418d8 */
[----:B------:R-:W-:-:S02]  /*8c60*/  IMAD.MOV.U32 R176, RZ, RZ, R20 ;  /* 0x000000ffffb07224 */ /* 0x000fc400078e0014 */
[----:B------:R-:W-:Y:S02]  /*8c70*/  IMAD.MOV.U32 R177, RZ, RZ, R3 ;  /* 0x000000ffffb17224 */ /* 0x000fe400078e0003 */
[----:B------:R-:W-:Y:S01]  /*8c80*/  IMAD.MOV.U32 R178, RZ, RZ, R2 ;  /* 0x000000ffffb27224 */ /* 0x000fe200078e0002 */
[C---:B------:R-:W-:Y:S01]  /*8c90*/  HMMA.16816.F32.BF16 R204, R16.reuse, R34, R212 ;  /* 0x0000002210cc723c */ /* 0x040fe200000418d4 */
[----:B------:R-:W-:Y:S01]  /*8ca0*/  LDSM.16.M88.4 R32, [R223+0x7400] ;  /* 0x00740000df20783b */ /* 0x000fe20000000200 */
[----:B------:R-:W-:Y:S02]  /*8cb0*/  IMAD.MOV.U32 R179, RZ, RZ, R0 ;  /* 0x000000ffffb37224 */ /* 0x000fe400078e0000 */
[----:B------:R-:W-:Y:S02]  /*8cc0*/  IMAD.U32 R0, RZ, RZ, UR20 ;  /* 0x00000014ff007e24 */ /* 0x000fe4000f8e00ff */
[----:B------:R-:W-:Y:S01]  /*8cd0*/  HMMA.16816.F32.BF16 R188, R16, R22, R4 ;  /* 0x0000001610bc723c */ /* 0x000fe20000041804 */
[----:B------:R-:W2:Y:S01]  /*8ce0*/  LDSM.16.M88.4 R4, [R225+0x3000] ;  /* 0x00300000e104783b */ /* 0x000ea20000000200 */
[----:B------:R-:W-:-:S03]  /*8cf0*/  IMAD R0, R0, 0x40, R100 ;  /* 0x0000004000007824 */ /* 0x000fc600078e0264 */
[----:B------:R-:W3:Y:S01]  /*8d00*/  LDSM.16.M88.4 R20, [R223+0x7800] ;  /* 0x00780000df14783b */ /* 0x000ee20000000200 */
[C---:B------:R-:W-:Y:S01]  /*8d10*/  HMMA.16816.F32.BF16 R180, R8.reuse, R44, R60 ;  /* 0x0000002c08b4723c */ /* 0x040fe2000004183c */
[--C-:B------:R-:W-:Y:S01]  /*8d20*/  IMAD.IADD R3, R232, 0x1, -R0.reuse ;  /* 0x00000001e8037824 */ /* 0x100fe200078e0a00 */
[C---:B------:R-:W-:Y:S01]  /*8d30*/  ISETP.GE.AND P0, PT, R0.reuse, R238, PT ;  /* 0x000000ee0000720c */ /* 0x040fe20003f06270 */
[----:B------:R-:W-:Y:S01]  /*8d40*/  IMAD.IADD R2, R233, 0x1, -R0 ;  /* 0x00000001e9027824 */ /* 0x000fe200078e0a00 */
[C---:B------:R-:W-:Y:S02]  /*8d50*/  ISETP.GE.AND P6, PT, R0.reuse, R237, PT ;  /* 0x000000ed0000720c */ /* 0x040fe40003fc6270 */
[----:B----4-:R-:W-:Y:S01]  /*8d60*/  HMMA.16816.F32.BF16 R216, R8, R36, R52 ;  /* 0x0000002408d8723c */ /* 0x010fe20000041834 */
[C---:B------:R-:W-:Y:S02]  /*8d70*/  ISETP.GE.AND P5, PT, R0.reuse, R236, PT ;  /* 0x000000ec0000720c */ /* 0x040fe40003fa6270 */
[----:B------:R-:W-:-:S02]  /*8d80*/  ISETP.GE.AND P1, PT, R0, R235, PT ;  /* 0x000000eb0000720c */ /* 0x000fc40003f26270 */
[C---:B------:R-:W-:Y:S01]  /*8d90*/  ISETP.LT.OR P0, PT, R0.reuse, R230, P0 ;  /* 0x000000e60000720c */ /* 0x040fe20000701670 */
[C---:B------:R-:W-:Y:S01]  /*8da0*/  HMMA.16816.F32.BF16 R60, R8.reuse, R50, R64 ;  /* 0x00000032083c723c */ /* 0x040fe20000041840 */
[C---:B------:R-:W-:Y:S02]  /*8db0*/  ISETP.LT.OR P6, PT, R0.reuse, R229, P6 ;  /* 0x000000e50000720c */ /* 0x040fe400037c1670 */
[C---:B------:R-:W-:Y:S02]  /*8dc0*/  ISETP.LT.OR P5, PT, R0.reuse, R228, P5 ;  /* 0x000000e40000720c */ /* 0x040fe40002fa1670 */
[----:B------:R-:W-:Y:S01]  /*8dd0*/  ISETP.LT.OR P1, PT, R0, R227, P1 ;  /* 0x000000e30000720c */ /* 0x000fe20000f21670 */
[C---:B------:R-:W-:Y:S06]  /*8de0*/  HMMA.16816.F32.BF16 R52, R8.reuse, R42, R192 ;  /* 0x0000002a0834723c */ /* 0x040fec00000418c0 */
[----:B------:R-:W-:Y:S01]  /*8df0*/  HMMA.16816.F32.BF16 R16, R8, R38, R208 ;  /* 0x000000260810723c */ /* 0x000fe200000418d0 */
[----:B------:R-:W4:Y:S05]  /*8e00*/  LDSM.16.M88.4 R8, [R225+0x2000] ;  /* 0x00200000e108783b */ /* 0x000f2a0000000200 */
        /* <DEDUP_REMOVED lines=9> */
[C---:B--2---:R-:W-:Y:S06]  /*8ea0*/  HMMA.16816.F32.BF16 R196, R4.reuse, R26, R60 ;  /* 0x0000001a04c4723c */ /* 0x044fec000004183c */
[C---:B------:R-:W-:Y:S06]  /*8eb0*/  HMMA.16816.F32.BF16 R188, R4.reuse, R32, R180 ;  /* 0x0000002004bc723c */ /* 0x040fec00000418b4 */
[C---:B---3--:R-:W-:Y:S06]  /*8ec0*/  HMMA.16816.F32.BF16 R176, R4.reuse, R20, R108 ;  /* 0x0000001404b0723c */ /* 0x048fec000004186c */
[C---:B------:R-:W-:Y:S06]  /*8ed0*/  HMMA.16816.F32.BF16 R184, R4.reuse, R24, R184 ;  /* 0x0000001804b8723c */ /* 0x040fec00000418b8 */
[C---:B------:R-:W-:Y:S06]  /*8ee0*/  HMMA.16816.F32.BF16 R180, R4.reuse, R34, R56 ;  /* 0x0000002204b4723c */ /* 0x040fec0000041838 */
[C---:B------:R-:W-:Y:S06]  /*8ef0*/  HMMA.16816.F32.BF16 R108, R4.reuse, R22, R52 ;  /* 0x00000016046c723c */ /* 0x040fec0000041834 */
[C---:B------:R-:W-:Y:S06]  /*8f00*/  HMMA.16816.F32.BF16 R60, R4.reuse, R28, R216 ;  /* 0x0000001c043c723c */ /* 0x040fec00000418d8 */
[----:B------:R-:W-:Y:S01]  /*8f10*/  HMMA.16816.F32.BF16 R48, R4, R30, R16 ;  /* 0x0000001e0430723c */ /* 0x000fe20000041810 */
[----:B------:R-:W1:Y:S04]  /*8f20*/  LDSM.16.M88.4 R4, [R224+0x5000] ;  /* 0x00500000e004783b */ /* 0x000e680000000200 */
[----:B------:R-:W2:Y:S01]  /*8f30*/  LDSM.16.M88.4 R16, [R224+0x4000] ;  /* 0x00400000e010783b */ /* 0x000ea20000000200 */
[C---:B----4-:R-:W-:Y:S06]  /*8f40*/  HMMA.16816.F32.BF16 R44, R8.reuse, R24, R64 ;  /* 0x00000018082c723c */ /* 0x050fec0000041840 */
[C---:B------:R-:W-:Y:S01]  /*8f50*/  HMMA.16816.F32.BF16 R52, R8.reuse, R26, R208 ;  /* 0x0000001a0834723c */ /* 0x040fe200000418d0 */
[----:B------:R-:W3:Y:S05]  /*8f60*/  LDSM.16.M88.4 R24, [R221+0x8400] ;  /* 0x00840000dd18783b */ /* 0x000eea0000000200 */
[C---:B------:R-:W-:Y:S06]  /*8f70*/  HMMA.16816.F32.BF16 R64, R8.reuse, R32, R212 ;  /* 0x000000200840723c */ /* 0x040fec00000418d4 */
[C---:B------:R-:W-:Y:S06]  /*8f80*/  HMMA.16816.F32.BF16 R204, R8.reuse, R34, R204 ;  /* 0x0000002208cc723c */ /* 0x040fec00000418cc */
[C---:B------:R-:W-:Y:S06]  /*8f90*/  HMMA.16816.F32.BF16 R200, R8.reuse, R20, R200 ;  /* 0x0000001408c8723c */ /* 0x040fec00000418c8 */
[C---:B------:R-:W-:Y:S01]  /*8fa0*/  HMMA.16816.F32.BF16 R208, R8.reuse, R22, R40 ;  /* 0x0000001608d0723c */ /* 0x040fe20000041828 */
[----:B------:R-:W-:Y:S04]  /*8fb0*/  LDSM.16.M88.4 R20, [R223+0x8000] ;  /* 0x00800000df14783b */ /* 0x000fe80000000200 */
[----:B------:R-:W4:Y:S01]  /*8fc0*/  LDSM.16.M88.4 R40, [R221+0x8800] ;  /* 0x00880000dd28783b */ /* 0x000f220000000200 */
[C---:B------:R-:W-:Y:S03]  /*8fd0*/  HMMA.16816.F32.BF16 R212, R8.reuse, R28, R192 ;  /* 0x0000001c08d4723c */ /* 0x040fe600000418c0 */
[----:B------:R-:W-:Y:S03]  /*8fe0*/  LDSM.16.M88.4 R192, [R221+0x8c00] ;  /* 0x008c0000ddc0783b */ /* 0x000fe60000000200 */
[----:B------:R-:W-:Y:S01]  /*8ff0*/  HMMA.16816.F32.BF16 R248, R8, R30, R12 ;  /* 0x0000001e08f8723c */ /* 0x000fe2000004180c */
[----:B------:R-:W5:Y:S04]  /*9000*/  LDSM.16.M88.4 R8, [R225+0x5000] ;  /* 0x00500000e108783b */ /* 0x000f680000000200 */
[----:B------:R-:W5:Y:S01]  /*9010*/  LDSM.16.M88.4 R12, [R225+0x4000] ;  /* 0x00400000e10c783b */ /* 0x000f620000000200 */
[-C--:B-1----:R-:W-:Y:S06]  /*9020*/  HMMA.16816.F32.BF16 R32, R4, R36.reuse, R184 ;  /* 0x000000240420723c */ /* 0x082fec00000418b8 */
[----:B--2---:R-:W-:Y:S06]  /*9030*/  HMMA.16816.F32.BF16 R28, R16, R36, R44 ;  /* 0x00000024101c723c */ /* 0x004fec000004182c */
[C---:B------:R-:W-:Y:S06]  /*9040*/  HMMA.16816.F32.BF16 R56, R4.reuse, R38, R196 ;  /* 0x000000260438723c */ /* 0x040fec00000418c4 */
[C---:B---3--:R-:W-:Y:S06]  /*9050*/  HMMA.16816.F32.BF16 R188, R4.reuse, R24, R188 ;  /* 0x0000001804bc723c */ /* 0x048fec00000418bc */
[C---:B------:R-:W-:Y:S06]  /*9060*/  HMMA.16816.F32.BF16 R180, R4.reuse, R26, R180 ;  /* 0x0000001a04b4723c */ /* 0x040fec00000418b4 */
[----:B----4-:R-:W-:Y:S06]  /*9070*/  HMMA.16816.F32.BF16 R176, R4, R40, R176 ;  /* 0x0000002804b0723c */ /* 0x010fec00000418b0 */
[-C--:B-----5:R-:W-:Y:S06]  /*9080*/  HMMA.16816.F32.BF16 R44, R8, R20.reuse, R32 ;  /* 0x00000014082c723c */ /* 0x0a0fec0000041820 */
[----:B------:R-:W-:Y:S06]  /*9090*/  HMMA.16816.F32.BF16 R32, R12, R20, R28 ;  /* 0x000000140c20723c */ /* 0x000fec000004181c */
[C---:B------:R-:W-:Y:S06]  /*90a0*/  HMMA.16816.F32.BF16 R108, R4.reuse, R42, R108 ;  /* 0x0000002a046c723c */ /* 0x040fec000004186c */
[C---:B------:R-:W-:Y:S06]  /*90b0*/  HMMA.16816.F32.BF16 R184, R4.reuse, R192, R60 ;  /* 0x000000c004b8723c */ /* 0x040fec000004183c */
[----:B------:R-:W-:Y:S06]  /*90c0*/  HMMA.16816.F32.BF16 R240, R4, R194, R48 ;  /* 0x000000c204f0723c */ /* 0x000fec0000041830 */
[----:B------:R-:W-:Y:S01]  /*90d0*/  HMMA.16816.F32.BF16 R28, R16, R38, R52 ;  /* 0x00000026101c723c */ /* 0x000fe20000041834 */
[--C-:B------:R-:W-:Y:S01]  /*90e0*/  IMAD.IADD R4, R231, 0x1, -R0.reuse ;  /* 0x00000001e7047824 */ /* 0x100fe200078e0a00 */
[----:B------:R-:W-:Y:S01]  /*90f0*/  IABS R5, R3 ;  /* 0x0000000300057213 */ /* 0x000fe20000000000 */
[----:B------:R-:W-:Y:S01]  /*9100*/  IMAD.IADD R6, R234, 0x1, -R0 ;  /* 0x00000001ea067824 */ /* 0x000fe200078e0a00 */
[----:B------:R-:W-:-:S02]  /*9110*/  IABS R3, R2 ;  /* 0x0000000200037213 */ /* 0x000fc40000000000 */
[----:B------:R-:W-:Y:S01]  /*9120*/  IABS R2, R4 ;  /* 0x0000000400027213 */ /* 0x000fe20000000000 */
[----:B------:R-:W-:Y:S01]  /*9130*/  HMMA.16816.F32.BF16 R52, R16, R24, R64 ;  /* 0x000000181034723c */ /* 0x000fe20000041840 */
[----:B------:R-:W-:Y:S01]  /*9140*/  IABS R4, R6 ;  /* 0x0000000600047213 */ /* 0x000fe20000000000 */
[----:B------:R-:W-:Y:S02]  /*9150*/  IMAD.MOV.U32 R6, RZ, RZ, R5 ;  /* 0x000000ffff067224 */ /* 0x000fe400078e0005 */
[----:B------:R-:W-:Y:S02]  /*9160*/  IMAD.MOV.U32 R5, RZ, RZ, R3 ;  /* 0x000000ffff057224 */ /* 0x000fe400078e0003 */
[----:B------:R-:W-:Y:S01]  /*9170*/  IMAD.MOV.U32 R3, RZ, RZ, R2 ;  /* 0x000000ffff037224 */ /* 0x000fe200078e0002 */
[----:B------:R-:W-:Y:S01]  /*9180*/  I2FP.F32.S32 R6, R6 ;  /* 0x0000000600067245 */ /* 0x000fe20000201400 */
[----:B------:R-:W-:Y:S01]  /*9190*/  IMAD.MOV.U32 R2, RZ, RZ, R4 ;  /* 0x000000ffff027224 */ /* 0x000fe200078e0004 */
[----:B------:R-:W-:Y:S01]  /*91a0*/  I2FP.F32.S32 R5, R5 ;  /* 0x0000000500057245 */ /* 0x000fe20000201400 */
[----:B------:R-:W-:Y:S01]  /*91b0*/  HMMA.16816.F32.BF16 R36, R8, R22, R56 ;  /* 0x000000160824723c */ /* 0x000fe20000041838 */
[----:B------:R-:W-:Y:S01]  /*91c0*/  I2FP.F32.S32 R3, R3 ;  /* 0x0000000300037245 */ /* 0x000fe20000201400 */
[----:B------:R-:W-:Y:S01]  /*91d0*/  FFMA.FTZ R6, R6, -UR19, R32 ;  /* 0x8000001306067c23 */ /* 0x000fe20008010020 */
[----:B------:R-:W-:Y:S01]  /*91e0*/  I2FP.F32.S32 R2, R2 ;  /* 0x0000000200027245 */ /* 0x000fe20000201400 */
[----:B------:R-:W-:Y:S01]  /*91f0*/  FFMA.FTZ R5, R5, -UR19, R34 ;  /* 0x8000001305057c23 */ /* 0x000fe20008010022 */
[----:B------:R-:W-:-:S02]  /*9200*/  IMAD.MOV.U32 R198, RZ, RZ, R240 ;  /* 0x000000ffffc67224 */ /* 0x000fc400078e00f0 */
[----:B------:R-:W-:Y:S01]  /*9210*/  FFMA.FTZ R4, R3, -UR19, R44 ;  /* 0x8000001303047c23 */ /* 0x000fe2000801002c */
[----:B------:R-:W-:Y:S01]  /*9220*/  FSEL R64, R6, -INF , !P0 ;  /* 0xff80000006407808 */ /* 0x000fe20004000000 */
[----:B------:R-:W-:Y:S01]  /*9230*/  FFMA.FTZ R3, R2, -UR19, R46 ;  /* 0x8000001302037c23 */ /* 0x000fe2000801002e */
[----:B------:R-:W-:Y:S01]  /*9240*/  VIADD R2, R0, 0x1 ;  /* 0x0000000100027836 */ /* 0x000fe20000000000 */
[----:B------:R-:W-:Y:S01]  /*9250*/  FSEL R65, R5, -INF , !P6 ;  /* 0xff80000005417808 */ /* 0x000fe20007000000 */
[----:B------:R-:W-:Y:S01]  /*9260*/  HMMA.16816.F32.BF16 R28, R12, R22, R28 ;  /* 0x000000160c1c723c */ /* 0x000fe2000004181c */
[----:B------:R-:W-:Y:S01]  /*9270*/  FSEL R67, R4, -INF , !P5 ;  /* 0xff80000004437808 */ /* 0x000fe20006800000 */
[--C-:B------:R-:W-:Y:S01]  /*9280*/  IMAD.IADD R4, R233, 0x1, -R2.reuse ;  /* 0x00000001e9047824 */ /* 0x100fe200078e0a02 */
[----:B------:R-:W-:Y:S01]  /*9290*/  FSEL R100, R3, -INF , !P1 ;  /* 0xff80000003647808 */ /* 0x000fe20004800000 */
[--C-:B------:R-:W-:Y:S01]  /*92a0*/  IMAD.IADD R5, R232, 0x1, -R2.reuse ;  /* 0x00000001e8057824 */ /* 0x100fe200078e0a02 */
[C---:B------:R-:W-:Y:S01]  /*92b0*/  ISETP.GE.AND P0, PT, R2.reuse, R238, PT ;  /* 0x000000ee0200720c */ /* 0x040fe20003f06270 */
[----:B------:R-:W-:Y:S01]  /*92c0*/  IMAD.IADD R3, R231, 0x1, -R2 ;  /* 0x00000001e7037824 */ /* 0x000fe200078e0a02 */
[C---:B------:R-:W-:Y:S01]  /*92d0*/  ISETP.GE.AND P6, PT, R2.reuse, R237, PT ;  /* 0x000000ed0200720c */ /* 0x040fe20003fc6270 */
[----:B------:R-:W-:Y:S01]  /*92e0*/  HMMA.16816.F32.BF16 R48, R16, R26, R204 ;  /* 0x0000001a1030723c */ /* 0x000fe200000418cc */
[C---:B------:R-:W-:Y:S01]  /*92f0*/  ISETP.GE.AND P5, PT, R2.reuse, R236, PT ;  /* 0x000000ec0200720c */ /* 0x040fe20003fa6270 */
[----:B------:R-:W-:Y:S01]  /*9300*/  IMAD.MOV.U32 R196, RZ, RZ, R242 ;  /* 0x000000ffffc47224 */ /* 0x000fe200078e00f2 */
[C---:B------:R-:W-:Y:S01]  /*9310*/  ISETP.GE.AND P1, PT, R2.reuse, R235, PT ;  /* 0x000000eb0200720c */ /* 0x040fe20003f26270 */
[----:B------:R-:W-:Y:S01]  /*9320*/  IMAD.MOV.U32 R197, RZ, RZ, R241 ;  /* 0x000000ffffc57224 */ /* 0x000fe200078e00f1 */
[C---:B------:R-:W-:Y:S01]  /*9330*/  ISETP.LT.OR P0, PT, R2.reuse, R230, P0 ;  /* 0x000000e60200720c */ /* 0x040fe20000701670 */
[----:B------:R-:W-:Y:S01]  /*9340*/  IMAD.MOV.U32 R101, RZ, RZ, R243 ;  /* 0x000000ffff657224 */ /* 0x000fe200078e00f3 */
        /* <DEDUP_REMOVED lines=8> */
[----:B------:R-:W-:Y:S01]  /*93d0*/  IABS R7, R2 ;  /* 0x0000000200077213 */ /* 0x000fe20000000000 */
[----:B------:R-:W-:-:S03]  /*93e0*/  IMAD.MOV.U32 R2, RZ, RZ, R5 ;  /* 0x000000ffff027224 */ /* 0x000fc600078e0005 */
[----:B------:R-:W-:Y:S02]  /*93f0*/  I2FP.F32.S32 R5, R3 ;  /* 0x0000000300057245 */ /* 0x000fe40000201400 */
[----:B------:R-:W-:Y:S02]  /*9400*/  I2FP.F32.S32 R2, R2 ;  /* 0x0000000200027245 */ /* 0x000fe40000201400 */
[----:B------:R-:W-:Y:S01]  /*9410*/  I2FP.F32.S32 R3, R4 ;  /* 0x0000000400037245 */ /* 0x000fe20000201400 */
[----:B------:R-:W-:Y:S01]  /*9420*/  FFMA.FTZ R5, R5, -UR19, R35 ;  /* 0x8000001305057c23 */ /* 0x000fe20008010023 */
[----:B------:R-:W-:Y:S01]  /*9430*/  I2FP.F32.S32 R7, R7 ;  /* 0x0000000700077245 */ /* 0x000fe20000201400 */
[----:B------:R-:W-:Y:S01]  /*9440*/  FFMA.FTZ R6, R2, -UR19, R33 ;  /* 0x8000001302067c23 */ /* 0x000fe20008010021 */
[----:B------:R-:W-:Y:S02]  /*9450*/  VIADD R2, R0, 0x8 ;  /* 0x0000000800027836 */ /* 0x000fe40000000000 */
[----:B------:R-:W-:Y:S01]  /*9460*/  FFMA.FTZ R4, R3, -UR19, R45 ;  /* 0x8000001303047c23 */ /* 0x000fe2000801002d */
[----:B------:R-:W-:Y:S01]  /*9470*/  FSEL R61, R5, -INF , !P6 ;  /* 0xff800000053d7808 */ /* 0x000fe20007000000 */
[----:B------:R-:W-:Y:S01]  /*9480*/  FFMA.FTZ R3, R7, -UR19, R47 ;  /* 0x8000001307037c23 */ /* 0x000fe2000801002f */
[--C-:B------:R-:W-:Y:S01]  /*9490*/  IMAD.IADD R21, R232, 0x1, -R2.reuse ;  /* 0x00000001e8157824 */ /* 0x100fe200078e0a02 */
[----:B------:R-:W-:Y:S01]  /*94a0*/  FSEL R60, R6, -INF , !P0 ;  /* 0xff800000063c7808 */ /* 0x000fe20004000000 */
[--C-:B------:R-:W-:Y:S01]  /*94b0*/  IMAD.IADD R20, R233, 0x1, -R2.reuse ;  /* 0x00000001e9147824 */ /* 0x100fe200078e0a02 */
[----:B------:R-:W-:Y:S01]  /*94c0*/  FSEL R62, R4, -INF , !P5 ;  /* 0xff800000043e7808 */ /* 0x000fe20006800000 */
[----:B------:R-:W-:Y:S01]  /*94d0*/  HMMA.16816.F32.BF16 R44, R16, R40, R200 ;  /* 0x00000028102c723c */ /* 0x000fe200000418c8 */
[----:B------:R-:W-:Y:S01]  /*94e0*/  FSEL R63, R3, -INF , !P1 ;  /* 0xff800000033f7808 */ /* 0x000fe20004800000 */
[----:B------:R-:W-:Y:S01]  /*94f0*/  IMAD.IADD R3, R231, 0x1, -R2 ;  /* 0x00000001e7037824 */ /* 0x000fe200078e0a02 */
[C---:B------:R-:W-:Y:S01]  /*9500*/  ISETP.GE.AND P0, PT, R2.reuse, R238, PT ;  /* 0x000000ee0200720c */ /* 0x040fe20003f06270 */
[----:B------:R-:W1:Y:S01]  /*9510*/  LDSM.16.M88.4 R4, [R223+0x8400] ;  /* 0x00840000df04783b */ /* 0x000e620000000200 */
[----:B------:R-:W-:-:S02]  /*9520*/  ISETP.GE.AND P6, PT, R2, R237, PT ;  /* 0x000000ed0200720c */ /* 0x000fc40003fc6270 */
[C---:B------:R-:W-:Y:S02]  /*9530*/  ISETP.GE.AND P5, PT, R2.reuse, R236, PT ;  /* 0x000000ec0200720c */ /* 0x040fe40003fa6270 */
[C---:B------:R-:W-:Y:S02]  /*9540*/  ISETP.GE.AND P1, PT, R2.reuse, R235, PT ;  /* 0x000000eb0200720c */ /* 0x040fe40003f26270 */
[----:B------:R-:W-:Y:S02]  /*9550*/  IABS R22, R21 ;  /* 0x0000001500167213 */ /* 0x000fe40000000000 */
[C---:B------:R-:W-:Y:S02]  /*9560*/  ISETP.LT.OR P0, PT, R2.reuse, R230, P0 ;  /* 0x000000e60200720c */ /* 0x040fe40000701670 */
[C---:B------:R-:W-:Y:S02]  /*9570*/  ISETP.LT.OR P6, PT, R2.reuse, R229, P6 ;  /* 0x000000e50200720c */ /* 0x040fe400037c1670 */
[----:B------:R-:W-:-:S02]  /*9580*/  ISETP.LT.OR P5, PT, R2, R228, P5 ;  /* 0x000000e40200720c */ /* 0x000fc40002fa1670 */
[----:B------:R-:W-:Y:S01]  /*9590*/  ISETP.LT.OR P1, PT, R2, R227, P1 ;  /* 0x000000e30200720c */ /* 0x000fe20000f21670 */
[----:B------:R-:W-:Y:S01]  /*95a0*/  IMAD.IADD R2, R234, 0x1, -R2 ;  /* 0x00000001ea027824 */ /* 0x000fe200078e0a02 */
[----:B------:R-:W-:Y:S02]  /*95b0*/  IABS R21, R20 ;  /* 0x0000001400157213 */ /* 0x000fe40000000000 */
[----:B------:R-:W-:Y:S02]  /*95c0*/  IABS R20, R3 ;  /* 0x0000000300147213 */ /* 0x000fe40000000000 */
[----:B------:R-:W-:Y:S01]  /*95d0*/  IABS R23, R2 ;  /* 0x0000000200177213 */ /* 0x000fe20000000000 */
[----:B------:R-:W-:Y:S02]  /*95e0*/  IMAD.MOV.U32 R3, RZ, RZ, R21 ;  /* 0x000000ffff037224 */ /* 0x000fe400078e0015 */
[----:B------:R-:W-:Y:S01]  /*95f0*/  IMAD.MOV.U32 R2, RZ, RZ, R22 ;  /* 0x000000ffff027224 */ /* 0x000fe200078e0016 */
[----:B------:R-:W-:-:S02]  /*9600*/  I2FP.F32.S32 R23, R23 ;  /* 0x0000001700177245 */ /* 0x000fc40000201400 */
[----:B------:R-:W-:Y:S02]  /*9610*/  I2FP.F32.S32 R21, R3 ;  /* 0x0000000300157245 */ /* 0x000fe40000201400 */
[----:B------:R-:W-:Y:S02]  /*9620*/  I2FP.F32.S32 R3, R20 ;  /* 0x0000001400037245 */ /* 0x000fe40000201400 */
[----:B------:R-:W-:Y:S01]  /*9630*/  I2FP.F32.S32 R2, R2 ;  /* 0x0000000200027245 */ /* 0x000fe20000201400 */
[----:B------:R-:W-:Y:S02]  /*9640*/  FFMA.FTZ R21, R21, -UR19, R30 ;  /* 0x8000001315157c23 */ /* 0x000fe4000801001e */
[----:B------:R-:W-:Y:S01]  /*9650*/  FFMA.FTZ R20, R3, -UR19, R36 ;  /* 0x8000001303147c23 */ /* 0x000fe20008010024 */
[----:B------:R-:W-:Y:S01]  /*9660*/  FFMA.FTZ R3, R23, -UR19, R38 ;  /* 0x8000001317037c23 */ /* 0x000fe20008010026 */
[----:B------:R-:W-:Y:S01]  /*9670*/  FFMA.FTZ R22, R2, -UR19, R28 ;  /* 0x8000001302167c23 */ /* 0x000fe2000801001c */
[----:B------:R-:W-:Y:S01]  /*9680*/  VIADD R2, R0, 0x9 ;  /* 0x0000000900027836 */ /* 0x000fe20000000000 */
[----:B------:R-:W-:-:S02]  /*9690*/  FSEL R57, R21, -INF , !P6 ;  /* 0xff80000015397808 */ /* 0x000fc40007000000 */
[----:B------:R-:W-:Y:S01]  /*96a0*/  FSEL R58, R20, -INF , !P5 ;  /* 0xff800000143a7808 */ /* 0x000fe20006800000 */
[--C-:B------:R-:W-:Y:S01]  /*96b0*/  IMAD.IADD R20, R233, 0x1, -R2.reuse ;  /* 0x00000001e9147824 */ /* 0x100fe200078e0a02 */
[----:B------:R-:W-:Y:S01]  /*96c0*/  FSEL R56, R22, -INF , !P0 ;  /* 0xff80000016387808 */ /* 0x000fe20004000000 */
[--C-:B------:R-:W-:Y:S01]  /*96d0*/  IMAD.IADD R21, R232, 0x1, -R2.reuse ;  /* 0x00000001e8157824 */ /* 0x100fe200078e0a02 */
[----:B------:R-:W-:Y:S01]  /*96e0*/  FSEL R59, R3, -INF , !P1 ;  /* 0xff800000033b7808 */ /* 0x000fe20004800000 */
[----:B------:R-:W-:Y:S01]  /*96f0*/  IMAD.IADD R3, R231, 0x1, -R2 ;  /* 0x00000001e7037824 */ /* 0x000fe200078e0a02 */
[C---:B------:R-:W-:Y:S01]  /*9700*/  ISETP.GE.AND P0, PT, R2.reuse, R238, PT ;  /* 0x000000ee0200720c */ /* 0x040fe20003f06270 */
[----:B-1----:R-:W-:Y:S01]  /*9710*/  HMMA.16816.F32.BF16 R24, R12, R4, R52 ;  /* 0x000000040c18723c */ /* 0x002fe20000041834 */
[C---:B------:R-:W-:Y:S02]  /*9720*/  ISETP.GE.AND P6, PT, R2.reuse, R237, PT ;  /* 0x000000ed0200720c */ /* 0x040fe40003fc6270 */
[----:B------:R-:W-:-:S02]  /*9730*/  ISETP.GE.AND P5, PT, R2, R236, PT ;  /* 0x000000ec0200720c */ /* 0x000fc40003fa6270 */
[C---:B------:R-:W-:Y:S01]  /*9740*/  ISETP.GE.AND P1, PT, R2.reuse, R235, PT ;  /* 0x000000eb0200720c */ /* 0x040fe20003f26270 */
[----:B------:R-:W-:Y:S01]  /*9750*/  HMMA.16816.F32.BF16 R32, R8, R4, R188 ;  /* 0x000000040820723c */ /* 0x000fe200000418bc */
[C---:B------:R-:W-:Y:S02]  /*9760*/  ISETP.LT.OR P0, PT, R2.reuse, R230, P0 ;  /* 0x000000e60200720c */ /* 0x040fe40000701670 */
[C---:B------:R-:W-:Y:S02]  /*9770*/  ISETP.LT.OR P6, PT, R2.reuse, R229, P6 ;  /* 0x000000e50200720c */ /* 0x040fe400037c1670 */
[C---:B------:R-:W-:Y:S02]  /*9780*/  ISETP.LT.OR P5, PT, R2.reuse, R228, P5 ;  /* 0x000000e40200720c */ /* 0x040fe40002fa1670 */
[----:B------:R-:W-:Y:S01]  /*9790*/  ISETP.LT.OR P1, PT, R2, R227, P1 ;  /* 0x000000e30200720c */ /* 0x000fe20000f21670 */
[----:B------:R-:W-:Y:S01]  /*97a0*/  IMAD.IADD R2, R234, 0x1, -R2 ;  /* 0x00000001ea027824 */ /* 0x000fe200078e0a02 */
[----:B------:R-:W-:-:S02]  /*97b0*/  IABS R23, R20 ;  /* 0x0000001400177213 */ /* 0x000fc40000000000 */
        /* <DEDUP_REMOVED lines=10> */
[----:B------:R-:W-:Y:S02]  /*9860*/  FFMA.FTZ R4, R3, -UR19, R37 ;  /* 0x8000001303047c23 */ /* 0x000fe40008010025 */
[----:B------:R-:W-:Y:S01]  /*9870*/  FFMA.FTZ R20, R2, -UR19, R29 ;  /* 0x8000001302147c23 */ /* 0x000fe2000801001d */
[----:B------:R-:W-:-:S02]  /*9880*/  VIADD R2, R0, 0x10 ;  /* 0x0000001000027836 */ /* 0x000fc40000000000 */
[----:B------:R-:W-:Y:S01]  /*9890*/  FFMA.FTZ R3, R22, -UR19, R39 ;  /* 0x8000001316037c23 */ /* 0x000fe20008010027 */
[----:B------:R-:W-:Y:S01]  /*98a0*/  FSEL R55, R5, -INF , !P6 ;  /* 0xff80000005377808 */ /* 0x000fe20007000000 */
[-C--:B------:R-:W-:Y:S01]  /*98b0*/  HMMA.16816.F32.BF16 R36, R8, R6.reuse, R180 ;  /* 0x000000060824723c */ /* 0x080fe200000418b4 */
[----:B------:R-:W-:Y:S01]  /*98c0*/  FSEL R52, R20, -INF , !P0 ;  /* 0xff80000014347808 */ /* 0x000fe20004000000 */
[--C-:B------:R-:W-:Y:S01]  /*98d0*/  IMAD.IADD R5, R232, 0x1, -R2.reuse ;  /* 0x00000001e8057824 */ /* 0x100fe200078e0a02 */
[----:B------:R-:W-:Y:S01]  /*98e0*/  FSEL R53, R4, -INF , !P5 ;  /* 0xff80000004357808 */ /* 0x000fe20006800000 */
[--C-:B------:R-:W-:Y:S01]  /*98f0*/  IMAD.IADD R4, R233, 0x1, -R2.reuse ;  /* 0x00000001e9047824 */ /* 0x100fe200078e0a02 */
[----:B------:R-:W-:Y:S01]  /*9900*/  FSEL R54, R3, -INF , !P1 ;  /* 0xff80000003367808 */ /* 0x000fe20004800000 */
[----:B------:R-:W-:Y:S01]  /*9910*/  IMAD.IADD R3, R231, 0x1, -R2 ;  /* 0x00000001e7037824 */ /* 0x000fe200078e0a02 */
[C---:B------:R-:W-:Y:S01]  /*9920*/  ISETP.GE.AND P0, PT, R2.reuse, R238, PT ;  /* 0x000000ee0200720c */ /* 0x040fe20003f06270 */
[----:B------:R-:W-:Y:S01]  /*9930*/  HMMA.16816.F32.BF16 R28, R12, R6, R48 ;  /* 0x000000060c1c723c */ /* 0x000fe20000041830 */
[C---:B------:R-:W-:Y:S01]  /*9940*/  ISETP.GE.AND P6, PT, R2.reuse, R237, PT ;  /* 0x000000ed0200720c */ /* 0x040fe20003fc6270 */
[----:B------:R-:W-:Y:S01]  /*9950*/  IMAD.MOV.U32 R180, RZ, RZ, R198 ;  /* 0x000000ffffb47224 */ /* 0x000fe200078e00c6 */
[C---:B------:R-:W-:Y:S01]  /*9960*/  ISETP.GE.AND P5, PT, R2.reuse, R236, PT ;  /* 0x000000ec0200720c */ /* 0x040fe20003fa6270 */
[----:B------:R-:W-:Y:S01]  /*9970*/  IMAD.MOV.U32 R182, RZ, RZ, R196 ;  /* 0x000000ffffb67224 */ /* 0x000fe200078e00c4 */
[C---:B------:R-:W-:Y:S01]  /*9980*/  ISETP.GE.AND P1, PT, R2.reuse, R235, PT ;  /* 0x000000eb0200720c */ /* 0x040fe20003f26270 */
[----:B------:R-:W-:Y:S01]  /*9990*/  IMAD.MOV.U32 R181, RZ, RZ, R197 ;  /* 0x000000ffffb57224 */ /* 0x000fe200078e00c5 */
[C---:B------:R-:W-:Y:S01]  /*99a0*/  ISETP.LT.OR P0, PT, R2.reuse, R230, P0 ;  /* 0x000000e60200720c */ /* 0x040fe20000701670 */
[----:B------:R-:W-:Y:S01]  /*99b0*/  HMMA.16816.F32.BF16 R48, R16, R42, R208 ;  /* 0x0000002a1030723c */ /* 0x000fe200000418d0 */
[C---:B------:R-:W-:Y:S01]  /*99c0*/  ISETP.LT.OR P6, PT, R2.reuse, R229, P6 ;  /* 0x000000e50200720c */ /* 0x040fe200037c1670 */
[----:B------:R-:W-:Y:S01]  /*99d0*/  IMAD.MOV.U32 R183, RZ, RZ, R101 ;  /* 0x000000ffffb77224 */ /* 0x000fe200078e0065 */
[----:B------:R-:W-:-:S02]  /*99e0*/  ISETP.LT.OR P5, PT, R2, R228, P5 ;  /* 0x000000e40200720c */ /* 0x000fc40002fa1670 */
[----:B------:R-:W-:Y:S01]  /*99f0*/  ISETP.LT.OR P1, PT, R2, R227, P1 ;  /* 0x000000e30200720c */ /* 0x000fe20000f21670 */
[----:B------:R-:W-:Y:S01]  /*9a00*/  IMAD.IADD R2, R234, 0x1, -R2 ;  /* 0x00000001ea027824 */ /* 0x000fe200078e0a02 */
[----:B------:R-:W-:Y:S01]  /*9a10*/  IABS R20, R4 ;  /* 0x0000000400147213 */ /* 0x000fe20000000000 */
[----:B------:R-:W-:Y:S01]  /*9a20*/  HMMA.16816.F32.BF16 R40, R16, R192, R212 ;  /* 0x000000c01028723c */ /* 0x000fe200000418d4 */
[----:B------:R-:W-:Y:S02]  /*9a30*/  IABS R21, R5 ;  /* 0x0000000500157213 */ /* 0x000fe40000000000 */
[----:B------:R-:W-:Y:S02]  /*9a40*/  IABS R5, R2 ;  /* 0x0000000200057213 */ /* 0x000fe40000000000 */
[----:B------:R-:W-:Y:S01]  /*9a50*/  IABS R4, R3 ;  /* 0x0000000300047213 */ /* 0x000fe20000000000 */
[----:B------:R-:W-:Y:S02]  /*9a60*/  IMAD.MOV.U32 R3, RZ, RZ, R20 ;  /* 0x000000ffff037224 */ /* 0x000fe400078e0014 */
[----:B------:R-:W-:-:S02]  /*9a70*/  IMAD.MOV.U32 R2, RZ, RZ, R21 ;  /* 0x000000ffff027224 */ /* 0x000fc400078e0015 */
[----:B------:R-:W-:Y:S01]  /*9a80*/  IMAD.MOV.U32 R21, RZ, RZ, R5 ;  /* 0x000000ffff157224 */ /* 0x000fe200078e0005 */
        /* <DEDUP_REMOVED lines=9> */
[----:B------:R-:W-:Y:S02]  /*9b20*/  FSEL R189, R5, -INF , !P6 ;  /* 0xff80000005bd7808 */ /* 0x000fe40007000000 */
[----:B------:R-:W-:Y:S01]  /*9b30*/  FSEL R199, R20, -INF , !P0 ;  /* 0xff80000014c77808 */ /* 0x000fe20004000000 */
[--C-:B------:R-:W-:Y:S01]  /*9b40*/  IMAD.IADD R5, R232, 0x1, -R2.reuse ;  /* 0x00000001e8057824 */ /* 0x100fe200078e0a02 */
[----:B------:R-:W-:Y:S01]  /*9b50*/  FSEL R204, R4, -INF , !P5 ;  /* 0xff80000004cc7808 */ /* 0x000fe20006800000 */
[--C-:B------:R-:W-:Y:S01]  /*9b60*/  IMAD.IADD R4, R233, 0x1, -R2.reuse ;  /* 0x00000001e9047824 */ /* 0x100fe200078e0a02 */
[----:B------:R-:W-:Y:S01]  /*9b70*/  FSEL R217, R3, -INF , !P1 ;  /* 0xff80000003d97808 */ /* 0x000fe20004800000 */
[----:B------:R-:W-:Y:S01]  /*9b80*/  IMAD.IADD R3, R231, 0x1, -R2 ;  /* 0x00000001e7037824 */ /* 0x000fe200078e0a02 */
[C---:B------:R-:W-:Y:S02]  /*9b90*/  ISETP.GE.AND P0, PT, R2.reuse, R238, PT ;  /* 0x000000ee0200720c */ /* 0x040fe40003f06270 */
[----:B------:R-:W-:-:S02]  /*9ba0*/  ISETP.GE.AND P6, PT, R2, R237, PT ;  /* 0x000000ed0200720c */ /* 0x000fc40003fc6270 */
[C---:B------:R-:W-:Y:S02]  /*9bb0*/  ISETP.GE.AND P5, PT, R2.reuse, R236, PT ;  /* 0x000000ec0200720c */ /* 0x040fe40003fa6270 */
[C---:B------:R-:W-:Y:S02]  /*9bc0*/  ISETP.GE.AND P1, PT, R2.reuse, R235, PT ;  /* 0x000000eb0200720c */ /* 0x040fe40003f26270 */
        /* <DEDUP_REMOVED lines=23> */
[----:B------:R-:W-:Y:S01]  /*9d40*/  IMAD.IADD R20, R233, 0x1, -R2 ;  /* 0x00000001e9147824 */ /* 0x000fe200078e0a02 */
[----:B------:R-:W-:-:S02]  /*9d50*/  FSEL R198, R4, -INF , !P5 ;  /* 0xff80000004c67808 */ /* 0x000fc40006800000 */
[----:B------:R-:W-:Y:S01]  /*9d60*/  FSEL R216, R3, -INF , !P1 ;  /* 0xff80000003d87808 */ /* 0x000fe20004800000 */
[----:B------:R-:W-:Y:S01]  /*9d70*/  IMAD.IADD R3, R231, 0x1, -R2 ;  /* 0x00000001e7037824 */ /* 0x000fe200078e0a02 */
[C---:B------:R-:W-:Y:S01]  /*9d80*/  ISETP.GE.AND P0, PT, R2.reuse, R238, PT ;  /* 0x000000ee0200720c */ /* 0x040fe20003f06270 */
[----:B------:R-:W1:Y:S01]  /*9d90*/  LDSM.16.M88.4 R4, [R223+0x8800] ;  /* 0x00880000df04783b */ /* 0x000e620000000200 */
[C---:B------:R-:W-:Y:S02]  /*9da0*/  ISETP.GE.AND P6, PT, R2.reuse, R237, PT ;  /* 0x000000ed0200720c */ /* 0x040fe40003fc6270 */
[C---:B------:R-:W-:Y:S02]  /*9db0*/  ISETP.GE.AND P5, PT, R2.reuse, R236, PT ;  /* 0x000000ec0200720c */ /* 0x040fe40003fa6270 */
[----:B------:R-:W-:Y:S02]  /*9dc0*/  ISETP.GE.AND P1, PT, R2, R235, PT ;  /* 0x000000eb0200720c */ /* 0x000fe40003f26270 */
[----:B------:R-:W-:-:S02]  /*9dd0*/  IABS R22, R21 ;  /* 0x0000001500167213 */ /* 0x000fc40000000000 */
[C---:B------:R-:W-:Y:S02]  /*9de0*/  ISETP.LT.OR P0, PT, R2.reuse, R230, P0 ;  /* 0x000000e60200720c */ /* 0x040fe40000701670 */
[C---:B------:R-:W-:Y:S02]  /*9df0*/  ISETP.LT.OR P6, PT, R2.reuse, R229, P6 ;  /* 0x000000e50200720c */ /* 0x040fe400037c1670 */
[C---:B------:R-:W-:Y:S02]  /*9e00*/  ISETP.LT.OR P5, PT, R2.reuse, R228, P5 ;  /* 0x000000e40200720c */ /* 0x040fe40002fa1670 */
[----:B------:R-:W-:Y:S01]  /*9e10*/  ISETP.LT.OR P1, PT, R2, R227, P1 ;  /* 0x000000e30200720c */ /* 0x000fe20000f21670 */
[----:B------:R-:W-:Y:S01]  /*9e20*/  IMAD.IADD R2, R234, 0x1, -R2 ;  /* 0x00000001ea027824 */ /* 0x000fe200078e0a02 */
[----:B------:R-:W-:Y:S02]  /*9e30*/  IABS R21, R20 ;  /* 0x0000001400157213 */ /* 0x000fe40000000000 */
[----:B------:R-:W-:-:S02]  /*9e40*/  IABS R20, R3 ;  /* 0x0000000300147213 */ /* 0x000fc40000000000 */
[----:B------:R-:W-:Y:S01]  /*9e50*/  IABS R23, R2 ;  /* 0x0000000200177213 */ /* 0x000fe20000000000 */
[----:B------:R-:W-:Y:S02]  /*9e60*/  IMAD.MOV.U32 R3, RZ, RZ, R21 ;  /* 0x000000ffff037224 */ /* 0x000fe400078e0015 */
[----:B------:R-:W-:Y:S01]  /*9e70*/  IMAD.MOV.U32 R2, RZ, RZ, R22 ;  /* 0x000000ffff027224 */ /* 0x000fe200078e0016 */
[----:B------:R-:W-:Y:S02]  /*9e80*/  I2FP.F32.S32 R23, R23 ;  /* 0x0000001700177245 */ /* 0x000fe40000201400 */
[----:B------:R-:W-:Y:S02]  /*9e90*/  I2FP.F32.S32 R21, R3 ;  /* 0x0000000300157245 */ /* 0x000fe40000201400 */
[----:B------:R-:W-:Y:S02]  /*9ea0*/  I2FP.F32.S32 R3, R20 ;  /* 0x0000001400037245 */ /* 0x000fe40000201400 */
[----:B------:R-:W-:Y:S01]  /*9eb0*/  I2FP.F32.S32 R2, R2 ;  /* 0x0000000200027245 */ /* 0x000fe20000201400 */
[----:B------:R-:W-:-:S02]  /*9ec0*/  FFMA.FTZ R21, R21, -UR19, R30 ;  /* 0x8000001315157c23 */ /* 0x000fc4000801001e */
[----:B------:R-:W-:Y:S01]  /*9ed0*/  FFMA.FTZ R20, R3, -UR19, R36 ;  /* 0x8000001303147c23 */ /* 0x000fe20008010024 */
[----:B------:R-:W-:Y:S01]  /*9ee0*/  FFMA.FTZ R3, R23, -UR19, R38 ;  /* 0x8000001317037c23 */ /* 0x000fe20008010026 */
[----:B------:R-:W-:Y:S01]  /*9ef0*/  FFMA.FTZ R22, R2, -UR19, R28 ;  /* 0x8000001302167c23 */ /* 0x000fe2000801001c */
[----:B------:R-:W-:Y:S01]  /*9f00*/  VIADD R2, R0, 0x19 ;  /* 0x0000001900027836 */ /* 0x000fe20000000000 */
[----:B------:R-:W-:Y:S02]  /*9f10*/  FSEL R240, R21, -INF , !P6 ;  /* 0xff80000015f07808 */ /* 0x000fe40007000000 */
        /* <DEDUP_REMOVED lines=8> */
[----:B------:R-:W-:-:S02]  /*9fa0*/  ISETP.GE.AND P6, PT, R2, R237, PT ;  /* 0x000000ed0200720c */ /* 0x000fc40003fc6270 */
[C---:B------:R-:W-:Y:S02]  /*9fb0*/  ISETP.GE.AND P5, PT, R2.reuse, R236, PT ;  /* 0x000000ec0200720c */ /* 0x040fe40003fa6270 */
        /* <DEDUP_REMOVED lines=45> */
[----:B------:R-:W-:Y:S01]  /*a290*/  IMAD.MOV.U32 R2, RZ, RZ, R21 ;  /* 0x000000ffff027224 */ /* 0x000fe200078e0015 */
[----:B------:R-:W-:Y:S02]  /*a2a0*/  I2FP.F32.S32 R4, R4 ;  /* 0x0000000400047245 */ /* 0x000fe40000201400 */
[----:B------:R-:W-:Y:S02]  /*a2b0*/  I2FP.F32.S32 R3, R3 ;  /* 0x0000000300037245 */ /* 0x000fe40000201400 */
[----:B------:R-:W-:Y:S01]  /*a2c0*/  I2FP.F32.S32 R2, R2 ;  /* 0x0000000200027245 */ /* 0x000fe20000201400 */
[----:B------:R-:W-:Y:S01]  /*a2d0*/  FFMA.FTZ R4, R4, -UR19, R32 ;  /* 0x8000001304047c23 */ /* 0x000fe20008010020 */
[----:B------:R-:W-:Y:S01]  /*a2e0*/  I2FP.F32.S32 R21, R5 ;  /* 0x0000000500157245 */ /* 0x000fe20000201400 */
[----:B------:R-:W-:-:S02]  /*a2f0*/  FFMA.FTZ R5, R3, -UR19, R26 ;  /* 0x8000001303057c23 */ /* 0x000fc4000801001a */
[----:B------:R-:W-:Y:S01]  /*a300*/  FFMA.FTZ R20, R2, -UR19, R24 ;  /* 0x8000001302147c23 */ /* 0x000fe20008010018 */
[----:B------:R-:W-:Y:S02]  /*a310*/  VIADD R2, R0, 0x21 ;  /* 0x0000002100027836 */ /* 0x000fe40000000000 */
        /* <DEDUP_REMOVED lines=8> */
[----:B------:R-:W-:-:S02]  /*a3a0*/  ISETP.GE.AND P0, PT, R2, R238, PT ;  /* 0x000000ee0200720c */ /* 0x000fc40003f06270 */
[C---:B------:R-:W-:Y:S02]  /*a3b0*/  ISETP.GE.AND P6, PT, R2.reuse, R237, PT ;  /* 0x000000ed0200720c */ /* 0x040fe40003fc6270 */
[C---:B------:R-:W-:Y:S02]  /*a3c0*/  ISETP.GE.AND P5, PT, R2.reuse, R236, PT ;  /* 0x000000ec0200720c */ /* 0x040fe40003fa6270 */
[C---:B------:R-:W-:Y:S02]  /*a3d0*/  ISETP.GE.AND P1, PT, R2.reuse, R235, PT ;  /* 0x000000eb0200720c */ /* 0x040fe40003f26270 */
        /* <DEDUP_REMOVED lines=21> */
[----:B------:R-:W-:Y:S01]  /*a530*/  HMMA.16816.F32.BF16 R32, R16, R194, R248 ;  /* 0x000000c21020723c */ /* 0x000fe200000418f8 */
[----:B------:R-:W-:Y:S01]  /*a540*/  FSEL R244, R6, -INF , !P0 ;  /* 0xff80000006f47808 */ /* 0x000fe20004000000 */
[--C-:B------:R-:W-:Y:S01]  /*a550*/  IMAD.IADD R20, R233, 0x1, -R2.reuse ;  /* 0x00000001e9147824 */ /* 0x100fe200078e0a02 */
[----:B------:R-:W-:Y:S01]  /*a560*/  FSEL R208, R4, -INF , !P5 ;  /* 0xff80000004d07808 */ /* 0x000fe20006800000 */
[--C-:B------:R-:W-:Y:S01]  /*a570*/  IMAD.IADD R21, R232, 0x1, -R2.reuse ;  /* 0x00000001e8157824 */ /* 0x100fe200078e0a02 */
[----:B------:R-:W-:Y:S01]  /*a580*/  FSEL R211, R3, -INF , !P1 ;  /* 0xff80000003d37808 */ /* 0x000fe20004800000 */
[----:B------:R-:W-:Y:S01]  /*a590*/  IMAD.IADD R3, R231, 0x1, -R2 ;  /* 0x00000001e7037824 */ /* 0x000fe200078e0a02 */
[C---:B------:R-:W-:Y:S01]  /*a5a0*/  ISETP.GE.AND P0, PT, R2.reuse, R238, PT ;  /* 0x000000ee0200720c */ /* 0x040fe20003f06270 */
[----:B------:R-:W1:Y:S01]  /*a5b0*/  LDSM.16.M88.4 R4, [R223+0x8c00] ;  /* 0x008c0000df04783b */ /* 0x000e620000000200 */
[----:B------:R-:W-:Y:S01]  /*a5c0*/  ISETP.GE.AND P6, PT, R2, R237, PT ;  /* 0x000000ed0200720c */ /* 0x000fe20003fc6270 */
[----:B------:R-:W-:-:S04]  /*a5d0*/  DEPBAR.LE SB0, 0x0 ;  /* 0x000080000000791a */ /* 0x000fc80000000000 */
[----:B------:R-:W-:Y:S01]  /*a5e0*/  BAR.SYNC.DEFER_BLOCKING 0x0 ;  /* 0x0000000000007b1d */ /* 0x000fe20000010000 */
        /* <DEDUP_REMOVED lines=23> */
[-C--:B-1----:R-:W-:Y:S01]  /*a760*/  HMMA.16816.F32.BF16 R20, R12, R4.reuse, R40 ;  /* 0x000000040c14723c */ /* 0x082fe20000041828 */
        /* <DEDUP_REMOVED lines=53> */
[----:B------:R-:W-:Y:S02]  /*aac0*/  IMAD.MOV.U32 R3, RZ, RZ, R16 ;  /* 0x000000ffff037224 */ /* 0x000fe400078e0010 */
[----:B------:R-:W-:Y:S01]  /*aad0*/  IMAD.MOV.U32 R28, RZ, RZ, R5 ;  /* 0x000000ffff1c7224 */ /* 0x000fe200078e0005 */
[----:B------:R-:W-:Y:S01]  /*aae0*/  I2FP.F32.S32 R2, R2 ;  /* 0x0000000200027245 */ /* 0x000fe20000201400 */
[----:B------:R-:W-:Y:S01]  /*aaf0*/  HMMA.16816.F32.BF16 R16, R8, R6, R180 ;  /* 0x000000060810723c */ /* 0x000fe200000418b4 */
[----:B------:R-:W-:-:S02]  /*ab00*/  I2FP.F32.S32 R5, R3 ;  /* 0x0000000300057245 */ /* 0x000fc40000201400 */
[----:B------:R-:W-:Y:S02]  /*ab10*/  I2FP.F32.S32 R4, R4 ;  /* 0x0000000400047245 */ /* 0x000fe40000201400 */
[----:B------:R-:W-:Y:S01]  /*ab20*/  I2FP.F32.S32 R3, R28 ;  /* 0x0000001c00037245 */ /* 0x000fe20000201400 */
[----:B------:R-:W-:Y:S01]  /*ab30*/  FFMA.FTZ R5, R5, -UR19, R22 ;  /* 0x8000001305057c23 */ /* 0x000fe20008010016 */
[----:B------:R-:W-:Y:S01]  /*ab40*/  FFMA.FTZ R8, R2, -UR19, R20 ;  /* 0x8000001302087c23 */ /* 0x000fe20008010014 */
        /* <DEDUP_REMOVED lines=21> */
[----:B------:R-:W-:Y:S02]  /*aca0*/  IABS R4, R3 ;  /* 0x0000000300047213 */ /* 0x000fe40000000000 */
[----:B------:R-:W-:Y:S01]  /*acb0*/  IABS R3, R2 ;  /* 0x0000000200037213 */ /* 0x000fe20000000000 */
[----:B------:R-:W-:Y:S01]  /*acc0*/  IMAD.MOV.U32 R2, RZ, RZ, R8 ;  /* 0x000000ffff027224 */ /* 0x000fe200078e0008 */
[----:B------:R-:W-:-:S02]  /*acd0*/  I2FP.F32.S32 R5, R5 ;  /* 0x0000000500057245 */ /* 0x000fc40000201400 */
[----:B------:R-:W-:Y:S02]  /*ace0*/  I2FP.F32.S32 R4, R4 ;  /* 0x0000000400047245 */ /* 0x000fe40000201400 */
[----:B------:R-:W-:Y:S01]  /*acf0*/  I2FP.F32.S32 R2, R2 ;  /* 0x0000000200027245 */ /* 0x000fe20000201400 */
[----:B------:R-:W-:Y:S01]  /*ad00*/  FFMA.FTZ R5, R5, -UR19, R23 ;  /* 0x8000001305057c23 */ /* 0x000fe20008010017 */
[----:B------:R-:W-:Y:S01]  /*ad10*/  I2FP.F32.S32 R3, R3 ;  /* 0x0000000300037245 */ /* 0x000fe20000201400 */
[----:B------:R-:W-:Y:S02]  /*ad20*/  FFMA.FTZ R4, R4, -UR19, R25 ;  /* 0x8000001304047c23 */ /* 0x000fe40008010019 */
[----:B------:R-:W-:Y:S01]  /*ad30*/  FFMA.FTZ R6, R2, -UR19, R21 ;  /* 0x8000001302067c23 */ /* 0x000fe20008010015 */
[C---:B------:R-:W-:Y:S02]  /*ad40*/  VIADD R2, R0.reuse, 0x38 ;  /* 0x0000003800027836 */ /* 0x040fe40000000000 */
[----:B------:R-:W-:Y:S01]  /*ad50*/  FFMA.FTZ R3, R3, -UR19, R27 ;  /* 0x8000001303037c23 */ /* 0x000fe2000801001b */
[----:B------:R-:W-:Y:S01]  /*ad60*/  FSEL R250, R5, -INF , !P6 ;  /* 0xff80000005fa7808 */ /* 0x000fe20007000000 */
[----:B------:R-:W-:Y:S01]  /*ad70*/  VIADD R0, R0, 0x39 ;  /* 0x0000003900007836 */ /* 0x000fe20000000000 */
[----:B------:R-:W-:Y:S01]  /*ad80*/  FSEL R194, R6, -INF , !P0 ;  /* 0xff80000006c27808 */ /* 0x000fe20004000000 */
[--C-:B------:R-:W-:Y:S01]  /*ad90*/  IMAD.IADD R6, R232, 0x1, -R2.reuse ;  /* 0x00000001e8067824 */ /* 0x100fe200078e0a02 */
[----:B------:R-:W-:Y:S01]  /*ada0*/  FSEL R213, R4, -INF , !P5 ;  /* 0xff80000004d57808 */ /* 0x000fe20006800000 */
[--C-:B------:R-:W-:Y:S01]  /*adb0*/  IMAD.IADD R5, R233, 0x1, -R2.reuse ;  /* 0x00000001e9057824 */ /* 0x100fe200078e0a02 */
[----:B------:R-:W-:Y:S01]  /*adc0*/  FSEL R219, R3, -INF , !P1 ;  /* 0xff80000003db7808 */ /* 0x000fe20004800000 */
[----:B------:R-:W-:Y:S01]  /*add0*/  IMAD.IADD R4, R231, 0x1, -R2 ;  /* 0x00000001e7047824 */ /* 0x000fe200078e0a02 */
[----:B------:R-:W-:Y:S01]  /*ade0*/  ISETP.GE.AND P0, PT, R2, R238, PT ;  /* 0x000000ee0200720c */ /* 0x000fe20003f06270 */
[----:B------:R-:W-:Y:S01]  /*adf0*/  IMAD.IADD R3, R232, 0x1, -R0 ;  /* 0x00000001e8037824 */ /* 0x000fe200078e0a00 */
        /* <DEDUP_REMOVED lines=12> */
[----:B------:R-:W-:Y:S02]  /*aec0*/  IABS R8, R2 ;  /* 0x0000000200087213 */ /* 0x000fe40000000000 */
[----:B------:R-:W-:Y:S01]  /*aed0*/  IABS R2, R3 ;  /* 0x0000000300027213 */ /* 0x000fe20000000000 */
[----:B------:R-:W-:Y:S01]  /*aee0*/  IMAD.MOV.U32 R3, RZ, RZ, R7 ;  /* 0x000000ffff037224 */ /* 0x000fe200078e0007 */
[----:B------:R-:W-:Y:S01]  /*aef0*/  I2FP.F32.S32 R5, R5 ;  /* 0x0000000500057245 */ /* 0x000fe20000201400 */
[----:B------:R-:W-:Y:S01]  /*af00*/  IMAD.MOV.U32 R7, RZ, RZ, R4 ;  /* 0x000000ffff077224 */ /* 0x000fe200078e0004 */
[----:B------:R-:W-:Y:S01]  /*af10*/  I2FP.F32.S32 R4, R2 ;  /* 0x0000000200047245 */ /* 0x000fe20000201400 */
[----:B------:R-:W-:Y:S01]  /*af20*/  IMAD.MOV.U32 R6, RZ, RZ, R8 ;  /* 0x000000ffff067224 */ /* 0x000fe200078e0008 */
[----:B------:R-:W-:Y:S01]  /*af30*/  I2FP.F32.S32 R3, R3 ;  /* 0x0000000300037245 */ /* 0x000fe20000201400 */
[----:B------:R-:W-:Y:S01]  /*af40*/  FFMA.FTZ R5, R5, -UR19, R12 ;  /* 0x8000001305057c23 */ /* 0x000fe2000801000c */
[----:B------:R-:W-:-:S02]  /*af50*/  I2FP.F32.S32 R7, R7 ;  /* 0x0000000700077245 */ /* 0x000fc40000201400 */
[----:B------:R-:W-:Y:S01]  /*af60*/  I2FP.F32.S32 R6, R6 ;  /* 0x0000000600067245 */ /* 0x000fe20000201400 */
[----:B------:R-:W-:Y:S01]  /*af70*/  FFMA.FTZ R3, R3, -UR19, R14 ;  /* 0x8000001303037c23 */ /* 0x000fe2000801000e */
[----:B------:R-:W-:Y:S01]  /*af80*/  FSEL R193, R5, -INF , !P0 ;  /* 0xff80000005c17808 */ /* 0x000fe20004000000 */
[----:B------:R-:W-:Y:S01]  /*af90*/  FFMA.FTZ R2, R7, -UR19, R16 ;  /* 0x8000001307027c23 */ /* 0x000fe20008010010 */
[----:B------:R-:W-:Y:S01]  /*afa0*/  ISETP.GE.AND P0, PT, R0, R238, PT ;  /* 0x000000ee0000720c */ /* 0x000fe20003f06270 */
[----:B------:R-:W-:Y:S01]  /*afb0*/  FFMA.FTZ R6, R6, -UR19, R18 ;  /* 0x8000001306067c23 */ /* 0x000fe20008010012 */
[----:B------:R-:W-:Y:S01]  /*afc0*/  FSEL R247, R3, -INF , !P6 ;  /* 0xff80000003f77808 */ /* 0x000fe20007000000 */
[----:B------:R-:W-:Y:S01]  /*afd0*/  FFMA.FTZ R7, R4, -UR19, R13 ;  /* 0x8000001304077c23 */ /* 0x000fe2000801000d */
[----:B------:R-:W-:Y:S01]  /*afe0*/  FSEL R206, R2, -INF , !P5 ;  /* 0xff80000002ce7808 */ /* 0x000fe20006800000 */
[--C-:B------:R-:W-:Y:S01]  /*aff0*/  IMAD.IADD R3, R233, 0x1, -R0.reuse ;  /* 0x00000001e9037824 */ /* 0x100fe200078e0a00 */
[----:B------:R-:W-:Y:S01]  /*b000*/  ISETP.LT.OR P0, PT, R0, R230, P0 ;  /* 0x000000e60000720c */ /* 0x000fe20000701670 */
[--C-:B------:R-:W-:Y:S01]  /*b010*/  IMAD.IADD R2, R231, 0x1, -R0.reuse ;  /* 0x00000001e7027824 */ /* 0x100fe200078e0a00 */
[----:B------:R-:W-:Y:S01]  /*b020*/  FSEL R212, R6, -INF , !P1 ;  /* 0xff80000006d47808 */ /* 0x000fe20004800000 */
[----:B------:R-:W-:Y:S01]  /*b030*/  IMAD.IADD R5, R234, 0x1, -R0 ;  /* 0x00000001ea057824 */ /* 0x000fe200078e0a00 */
[----:B------:R-:W-:-:S02]  /*b040*/  IABS R4, R3 ;  /* 0x0000000300047213 */ /* 0x000fc40000000000 */
[----:B------:R-:W-:Y:S02]  /*b050*/  FSEL R192, R7, -INF , !P0 ;  /* 0xff80000007c07808 */ /* 0x000fe40004000000 */
[C---:B------:R-:W-:Y:S02]  /*b060*/  ISETP.GE.AND P6, PT, R0.reuse, R237, PT ;  /* 0x000000ed0000720c */ /* 0x040fe40003fc6270 */
[C---:B------:R-:W-:Y:S02]  /*b070*/  ISETP.GE.AND P5, PT, R0.reuse, R236, PT ;  /* 0x000000ec0000720c */ /* 0x040fe40003fa6270 */
[----:B------:R-:W-:Y:S02]  /*b080*/  ISETP.GE.AND P1, PT, R0, R235, PT ;  /* 0x000000eb0000720c */ /* 0x000fe40003f26270 */
[----:B------:R-:W-:Y:S02]  /*b090*/  IABS R3, R2 ;  /* 0x0000000200037213 */ /* 0x000fe40000000000 */
[----:B------:R-:W-:-:S02]  /*b0a0*/  PLOP3.LUT P0, PT, PT, PT, UP0, 0x40, 0x0 ;  /* 0x000000000000781c */ /* 0x000fc40003f0e808 */
[----:B------:R-:W-:Y:S02]  /*b0b0*/  IABS R2, R5 ;  /* 0x0000000500027213 */ /* 0x000fe40000000000 */
[C---:B------:R-:W-:Y:S02]  /*b0c0*/  ISETP.LT.OR P6, PT, R0.reuse, R229, P6 ;  /* 0x000000e50000720c */ /* 0x040fe400037c1670 */
[C---:B------:R-:W-:Y:S02]  /*b0d0*/  ISETP.LT.OR P5, PT, R0.reuse, R228, P5 ;  /* 0x000000e40000720c */ /* 0x040fe40002fa1670 */
[----:B------:R-:W-:Y:S02]  /*b0e0*/  ISETP.LT.OR P1, PT, R0, R227, P1 ;  /* 0x000000e30000720c */ /* 0x000fe40000f21670 */
[----:B------:R-:W-:Y:S02]  /*b0f0*/  I2FP.F32.S32 R4, R4 ;  /* 0x0000000400047245 */ /* 0x000fe40000201400 */
[----:B------:R-:W-:-:S02]  /*b100*/  I2FP.F32.S32 R3, R3 ;  /* 0x0000000300037245 */ /* 0x000fc40000201400 */
[----:B------:R-:W-:Y:S01]  /*b110*/  I2FP.F32.S32 R0, R2 ;  /* 0x0000000200007245 */ /* 0x000fe20000201400 */
[----:B------:R-:W-:Y:S02]  /*b120*/  FFMA.FTZ R4, R4, -UR19, R15 ;  /* 0x8000001304047c23 */ /* 0x000fe4000801000f */
[----:B------:R-:W-:Y:S02]  /*b130*/  FFMA.FTZ R2, R3, -UR19, R17 ;  /* 0x8000001303027c23 */ /* 0x000fe40008010011 */
[----:B------:R-:W-:Y:S01]  /*b140*/  FFMA.FTZ R0, R0, -UR19, R19 ;  /* 0x8000001300007c23 */ /* 0x000fe20008010013 */
        /* <DEDUP_REMOVED lines=71> */
.L_x_288:
[----:B------:R-:W-:Y:S05]  /*b5c0*/  BSYNC B0 ;  /* 0x0000000000007941 */ /* 0x000fea0003800000 */
.L_x_287:
[----:B------:R-:W0:Y:S02]  /*b5d0*/  LDGDEPBAR ;  /* 0x00000000000079af */ /* 0x000e240000000000 */
.L_x_286:
[----:B------:R-:W-:Y:S01]  /*b5e0*/  FMNMX.FTZ R0, R105, R64, !PT ;  /* 0x0000004069007209 */ /* 0x000fe20007810000 */
[----:B------:R-:W-:Y:S01]  /*b5f0*/  IMAD.MOV.U32 R251, RZ, RZ, R239 ;  /* 0x000000fffffb7224 */ /* 0x000fe200078e00ef */
[----:B-1----:R-:W-:Y:S01]  /*b600*/  MOV R10, R191 ;  /* 0x000000bf000a7202 */ /* 0x002fe20000000f00 */
[----:B------:R-:W-:Y:S01]  /*b610*/  LDSM.16.MT88.4 R28, [R222+0xa000] ;  /* 0x00a00000de1c783b */ /* 0x000fe20000004200 */
[----:B------:R-:W-:Y:S02]  /*b620*/  FMNMX.FTZ R0, R60, R0, !PT ;  /* 0x000000003c007209 */ /* 0x000fe40007810000 */
[----:B------:R-:W-:Y:S01]  /*b630*/  MOV R32, R189 ;  /* 0x000000bd00207202 */ /* 0x000fe20000000f00 */
[----:B------:R-:W-:Y:S01]  /*b640*/  LDSM.16.MT88.4 R24, [R220+0xa000] ;  /* 0x00a00000dc18783b */ /* 0x000fe20000004200 */
[----:B------:R-:W-:Y:S02]  /*b650*/  FMNMX.FTZ R0, R56, R0, !PT ;  /* 0x0000000038007209 */ /* 0x000fe40007810000 */
[----:B------:R-:W-:Y:S01]  /*b660*/  MOV R35, R188 ;  /* 0x000000bc00237202 */ /* 0x000fe20000000f00 */
[----:B------:R-:W-:Y:S01]  /*b670*/  LDSM.16.MT88.4 R36, [R220+0xb000] ;  /* 0x00b00000dc24783b */ /* 0x000fe20000004200 */
[----:B------:R-:W-:-:S02]  /*b680*/  FMNMX.FTZ R0, R52, R0, !PT ;  /* 0x0000000034007209 */ /* 0x000fc40007810000 */
[----:B------:R-:W-:Y:S01]  /*b690*/  MOV R40, R190 ;  /* 0x000000be00287202 */ /* 0x000fe20000000f00 */
[----:B------:R-:W-:Y:S01]  /*b6a0*/  LDSM.16.MT88.4 R48, [R222+0xb000] ;  /* 0x00b00000de30783b */ /* 0x000fe20000004200 */
[----:B------:R-:W-:Y:S02]  /*b6b0*/  FMNMX.FTZ R0, R199, R0, !PT ;  /* 0x00000000c7007209 */ /* 0x000fe40007810000 */
[----:B------:R-:W-:Y:S01]  /*b6c0*/  MOV R34, R101 ;  /* 0x0000006500227202 */ /* 0x000fe20000000f00 */
[----:B------:R-:W-:Y:S01]  /*b6d0*/  LDSM.16.MT88.4 R20, [R222+0x9000] ;  /* 0x00900000de14783b */ /* 0x000fe20000004200 */
[----:B------:R-:W-:-:S04]  /*b6e0*/  FMNMX.FTZ R0, R196, R0, !PT ;  /* 0x00000000c4007209 */ /* 0x000fc80007810000 */
        /* <DEDUP_REMOVED lines=27> */
[----:B--2---:R-:W1:Y:S01]  /*b8a0*/  SHFL.BFLY PT, R6, R0, 0x2, 0x1f ;  /* 0x0c401f0000067f89 */ /* 0x004e6200000e0000 */
        /* <DEDUP_REMOVED lines=17> */
[----:B-1----:R-:W-:Y:S02]  /*b9c0*/  FMNMX.FTZ R0, R0, R6, !PT ;  /* 0x0000000600007209 */ /* 0x002fe40007810000 */
[----:B------:R-:W1:Y:S01]  /*b9d0*/  SHFL.BFLY PT, R6, R2, 0x2, 0x1f ;  /* 0x0c401f0002067f89 */ /* 0x000e6200000e0000 */
[----:B------:R-:W-:Y:S02]  /*b9e0*/  FMNMX.FTZ R3, R46, R3, !PT ;  /* 0x000000032e037209 */ /* 0x000fe40007810000 */
[----:B------:R-:W-:Y:S01]  /*b9f0*/  FMNMX.FTZ R4, R47, R4, !PT ;  /* 0x000000042f047209 */ /* 0x000fe20007810000 */
[----:B------:R-:W2:Y:S01]  /*ba00*/  SHFL.BFLY PT, R7, R0, 0x1, 0x1f ;  /* 0x0c201f0000077f89 */ /* 0x000ea200000e0000 */
        /* <DEDUP_REMOVED lines=8> */
[----:B------:R-:W-:-:S03]  /*ba90*/  FMNMX.FTZ R5, R248, R3, !PT ;  /* 0x00000003f8057209 */ /* 0x000fc60007810000 */
[----:B------:R-:W3:Y:S01]  /*baa0*/  SHFL.BFLY PT, R8, R4, 0x2, 0x1f ;  /* 0x0c401f0004087f89 */ /* 0x000ee200000e0000 */
[----:B-1----:R-:W-:Y:S02]  /*bab0*/  FMNMX.FTZ R3, R2, R6, !PT ;  /* 0x0000000602037209 */ /* 0x002fe40007810000 */
[----:B------:R-:W-:Y:S02]  /*bac0*/  FMNMX.FTZ R2, R219, R5, !PT ;  /* 0x00000005db027209 */ /* 0x000fe40007810000 */
[----:B--2---:R-:W-:Y:S01]  /*bad0*/  FMNMX.FTZ R42, R0, R7, !PT ;  /* 0x00000007002a7209 */ /* 0x004fe20007810000 */
[----:B------:R-:W1:Y:S01]  /*bae0*/  SHFL.BFLY PT, R6, R3, 0x1, 0x1f ;  /* 0x0c201f0003067f89 */ /* 0x000e6200000e0000 */
[----:B------:R-:W-:Y:S02]  /*baf0*/  FMNMX.FTZ R2, R212, R2, !PT ;  /* 0x00000002d4027209 */ /* 0x000fe40007810000 */
[C---:B------:R-:W-:Y:S01]  /*bb00*/  FSETP.NEU.FTZ.AND P6, PT, R42.reuse, -INF , PT ;  /* 0xff8000002a00780b */ /* 0x040fe20003fdd000 */
[----:B------:R-:W-:Y:S01]  /*bb10*/  FMUL.FTZ R0, R42, UR22 ;  /* 0x000000162a007c20 */ /* 0x000fe20008410000 */
[----:B------:R-:W-:Y:S01]  /*bb20*/  FMNMX.FTZ R2, R209, R2, !PT ;  /* 0x00000002d1027209 */ /* 0x000fe20007810000 */
[----:B------:R-:W-:Y:S03]  /*bb30*/  STL [R1+0x4], R42 ;  /* 0x0000042a01007387 */ /* 0x000fe60000100800 */
[----:B------:R-:W-:Y:S01]  /*bb40*/  FSEL R0, R0, RZ, P6 ;  /* 0x000000ff00007208 */ /* 0x000fe20003000000 */
[----:B------:R-:W2:Y:S04]  /*bb50*/  SHFL.BFLY PT, R7, R2, 0x2, 0x1f ;  /* 0x0c401f0002077f89 */ /* 0x000ea800000e0000 */
[----:B------:R-:W-:Y:S01]  /*bb60*/  FFMA.FTZ R5, R64, UR22, -R0 ;  /* 0x0000001640057c23 */ /* 0x000fe20008010800 */
[----:B---3--:R-:W-:-:S03]  /*bb70*/  FMNMX.FTZ R4, R4, R8, !PT ;  /* 0x0000000804047209 */ /* 0x008fc60007810000 */
[----:B------:R3:W-:Y:S02]  /*bb80*/  MUFU.EX2 R14, R5 ;  /* 0x00000005000e7308 */ /* 0x0007e40000000800 */
[----:B------:R-:W4:Y:S01]  /*bb90*/  SHFL.BFLY PT, R8, R4, 0x1, 0x1f ;  /* 0x0c201f0004087f89 */ /* 0x000f2200000e0000 */
[----:B-1----:R-:W-:Y:S01]  /*bba0*/  FMNMX.FTZ R41, R3, R6, !PT ;  /* 0x0000000603297209 */ /* 0x002fe20007810000 */
[--C-:B------:R-:W-:Y:S01]  /*bbb0*/  FFMA.FTZ R3, R56, UR22, -R0.reuse ;  /* 0x0000001638037c23 */ /* 0x100fe20008010800 */
[----:B------:R-:W-:Y:S02]  /*bbc0*/  MOV R56, R252 ;  /* 0x000000fc00387202 */ /* 0x000fe40000000f00 */
[C---:B------:R-:W-:Y:S01]  /*bbd0*/  FSETP.NEU.FTZ.AND P5, PT, R41.reuse, -INF , PT ;  /* 0xff8000002900780b */ /* 0x040fe20003fbd000 */
[----:B------:R-:W-:Y:S01]  /*bbe0*/  FMUL.FTZ R12, R41, UR22 ;  /* 0x00000016290c7c20 */ /* 0x000fe20008410000 */
[----:B------:R1:W-:Y:S01]  /*bbf0*/  MUFU.EX2 R9, R3 ;  /* 0x0000000300097308 */ /* 0x0003e20000000800 */
[----:B------:R-:W-:Y:S01]  /*bc00*/  STL [R1], R41 ;  /* 0x0000002901007387 */ /* 0x000fe20000100800 */
[----:B--2---:R-:W-:Y:S01]  /*bc10*/  FMNMX.FTZ R2, R2, R7, !PT ;  /* 0x0000000702027209 */ /* 0x004fe20007810000 */
[----:B---3--:R-:W-:Y:S01]  /*bc20*/  FFMA.FTZ R5, R60, UR22, -R0 ;  /* 0x000000163c057c23 */ /* 0x008fe20008010800 */
[----:B------:R-:W-:-:S04]  /*bc30*/  FSEL R12, R12, RZ, P5 ;  /* 0x000000ff0c0c7208 */ /* 0x000fc80002800000 */
[----:B------:R2:W-:Y:S01]  /*bc40*/  MUFU.EX2 R16, R5 ;  /* 0x0000000500107308 */ /* 0x0005e20000000800 */
[----:B-1----:R-:W-:Y:S01]  /*bc50*/  FFMA.FTZ R3, R52, UR22, -R0 ;  /* 0x0000001634037c23 */ /* 0x002fe20008010800 */
[----:B----4-:R-:W-:Y:S01]  /*bc60*/  FMNMX.FTZ R252, R4, R8, !PT ;  /* 0x0000000804fc7209 */ /* 0x010fe20007810000 */
[----:B------:R-:W-:-:S05]  /*bc70*/  FFMA.FTZ R4, R61, UR22, -R12 ;  /* 0x000000163d047c23 */ /* 0x000fca000801080c */
[----:B------:R1:W-:Y:S01]  /*bc80*/  MUFU.EX2 R109, R3 ;  /* 0x00000003006d7308 */ /* 0x0003e20000000800 */
[----:B------:R-:W-:Y:S01]  /*bc90*/  FSETP.NEU.FTZ.AND P1, PT, R252, -INF , PT ;  /* 0xff800000fc00780b */ /* 0x000fe20003f3d000 */
[----:B--2---:R-:W2:Y:S06]  /*bca0*/  SHFL.BFLY PT, R5, R2, 0x1, 0x1f ;  /* 0x0c201f0002057f89 */ /* 0x004eac00000e0000 */
[----:B------:R3:W4:Y:S01]  /*bcb0*/  MUFU.EX2 R15, R4 ;  /* 0x00000004000f7308 */ /* 0x0007220000000800 */
[----:B-1----:R-:W-:-:S07]  /*bcc0*/  FFMA.FTZ R3, R65, UR22, -R12 ;  /* 0x0000001641037c23 */ /* 0x002fce000801080c */
[----:B------:R1:W-:Y:S01]  /*bcd0*/  MUFU.EX2 R33, R3 ;  /* 0x0000000300217308 */ /* 0x0003e20000000800 */
[----:B---3--:R-:W-:-:S07]  /*bce0*/  FFMA.FTZ R4, R57, UR22, -R12 ;  /* 0x0000001639047c23 */ /* 0x008fce000801080c */
[----:B------:R3:W-:Y:S01]  /*bcf0*/  MUFU.EX2 R13, R4 ;  /* 0x00000004000d7308 */ /* 0x0007e20000000800 */
[----:B--2---:R-:W-:Y:S02]  /*bd00*/  FMNMX.FTZ R239, R2, R5, !PT ;  /* 0x0000000502ef7209 */ /* 0x004fe40007810000 */
[----:B------:R-:W-:Y:S02]  /*bd10*/  FSEL R5, R252, RZ, P1 ;  /* 0x000000fffc057208 */ /* 0x000fe40000800000 */
[----:B------:R-:W-:-:S03]  /*bd20*/  FSETP.NEU.FTZ.AND P0, PT, R239, -INF , PT ;  /* 0xff800000ef00780b */ /* 0x000fc60003f1d000 */
[----:B------:R-:W-:Y:S01]  /*bd30*/  FADD.FTZ R6, R103, -R5 ;  /* 0x8000000567067221 */ /* 0x000fe20000010000 */
[----:B-1----:R-:W-:Y:S01]  /*bd40*/  FMUL.FTZ R3, R252, UR22 ;  /* 0x00000016fc037c20 */ /* 0x002fe20008410000 */
[----:B------:R-:W-:Y:S02]  /*bd50*/  FSEL R5, R239, RZ, P0 ;  /* 0x000000ffef057208 */ /* 0x000fe40000000000 */
[----:B------:R-:W-:Y:S01]  /*bd60*/  FMUL.FTZ R6, R6, UR22 ;  /* 0x0000001606067c20 */ /* 0x000fe20008410000 */
[----:B----4-:R-:W-:Y:S02]  /*bd70*/  MOV R103, R15 ;  /* 0x0000000f00677202 */ /* 0x010fe40000000f00 */
[----:B------:R-:W-:Y:S01]  /*bd80*/  FSEL R3, R3, RZ, P1 ;  /* 0x000000ff03037208 */ /* 0x000fe20000800000 */
[----:B------:R1:W2:Y:S04]  /*bd90*/  MUFU.EX2 R44, R6 ;  /* 0x00000006002c7308 */ /* 0x0002a80000000800 */
[--C-:B---3--:R-:W-:Y:S01]  /*bda0*/  FFMA.FTZ R4, R67, UR22, -R3.reuse ;  /* 0x0000001643047c23 */ /* 0x108fe20008010803 */
[----:B------:R-:W-:-:S03]  /*bdb0*/  FFMA.FTZ R2, R62, UR22, -R3 ;  /* 0x000000163e027c23 */ /* 0x000fc60008010803 */
        /* <DEDUP_REMOVED lines=11> */
[----:B------:R-:W-:Y:S01]  /*be70*/  FMUL.FTZ R8, R8, UR22 ;  /* 0x0000001608087c20 */ /* 0x000fe20008410000 */
        /* <DEDUP_REMOVED lines=12> */
[----:B------:R-:W-:Y:S01]  /*bf40*/  FMUL.FTZ R121, R121, R44 ;  /* 0x0000002c79797220 */ /* 0x000fe20000410000 */
[----:B------:R-:W-:Y:S01]  /*bf50*/  MOV R58, R106 ;  /* 0x0000006a003a7202 */ /* 0x000fe20000000f00 */
        /* <DEDUP_REMOVED lines=8> */
[----:B------:R-:W-:Y:S01]  /*bfe0*/  FMUL.FTZ R93, R93, R44 ;  /* 0x0000002c5d5d7220 */ /* 0x000fe20000410000 */
[----:B------:R1:W2:Y:S01]  /*bff0*/  MUFU.EX2 R11, R4 ;  /* 0x00000004000b7308 */ /* 0x0002a20000000800 */
[----:B------:R-:W-:Y:S01]  /*c000*/  PLOP3.LUT P0, PT, PT, PT, UP0, 0x40, 0x0 ;  /* 0x000000000000781c */ /* 0x000fe20003f0e808 */
[----:B-1----:R-:W-:Y:S01]  /*c010*/  FFMA.FTZ R4, R100, UR22, -R2 ;  /* 0x0000001664047c23 */ /* 0x002fe20008010802 */
[----:B--2---:R-:W-:-:S05]  /*c020*/  F2FP.BF16.F32.PACK_AB R6, R11, R101 ;  /* 0x000000650b06723e */ /* 0x004fca00000010ff */
[----:B------:R1:W-:Y:S02]  /*c030*/  MUFU.EX2 R65, R4 ;  /* 0x0000000400417308 */ /* 0x0003e40000000800 */
[----:B-1----:R-:W-:-:S06]  /*c040*/  FFMA.FTZ R4, R63, UR22, -R2 ;  /* 0x000000163f047c23 */ /* 0x002fcc0008010802 */
[----:B------:R1:W-:Y:S02]  /*c050*/  MUFU.EX2 R57, R4 ;  /* 0x0000000400397308 */ /* 0x0003e40000000800 */
[--C-:B-1----:R-:W-:Y:S01]  /*c060*/  FFMA.FTZ R4, R59, UR22, -R2.reuse ;  /* 0x000000163b047c23 */ /* 0x102fe20008010802 */
[----:B------:R-:W-:Y:S02]  /*c070*/  MOV R59, R16 ;  /* 0x00000010003b7202 */ /* 0x000fe40000000f00 */
[----:B------:R-:W1:Y:S03]  /*c080*/  LDSM.16.MT88.4 R16, [R220+0x9000] ;  /* 0x00900000dc10783b */ /* 0x000e660000004200 */
[----:B------:R2:W-:Y:S02]  /*c090*/  MUFU.EX2 R43, R4 ;  /* 0x00000004002b7308 */ /* 0x0005e40000000800 */
[----:B--2---:R-:W-:-:S06]  /*c0a0*/  FFMA.FTZ R4, R54, UR22, -R2 ;  /* 0x0000001636047c23 */ /* 0x004fcc0008010802 */
[----:B------:R2:W3:Y:S02]  /*c0b0*/  MUFU.EX2 R100, R4 ;  /* 0x0000000400647308 */ /* 0x0004e40000000800 */
[----:B--2---:R-:W-:Y:S01]  /*c0c0*/  FADD.FTZ R4, R102, -R5 ;  /* 0x8000000566047221 */ /* 0x004fe20000010000 */
[----:B------:R-:W-:Y:S01]  /*c0d0*/  FFMA.FTZ R5, R55, UR22, -R12 ;  /* 0x0000001637057c23 */ /* 0x000fe2000801080c */
[----:B------:R-:W-:Y:S02]  /*c0e0*/  MOV R102, R14 ;  /* 0x0000000e00667202 */ /* 0x000fe40000000f00 */
[----:B------:R-:W-:Y:S02]  /*c0f0*/  FMUL.FTZ R4, R4, UR22 ;  /* 0x0000001604047c20 */ /* 0x000fe40008410000 */
[----:B------:R2:W-:Y:S01]  /*c100*/  MUFU.EX2 R108, R5 ;  /* 0x00000005006c7308 */ /* 0x0005e20000000800 */
[----:B---3--:R-:W-:-:S07]  /*c110*/  F2FP.BF16.F32.PACK_AB R7, R100, R43 ;  /* 0x0000002b6407723e */ /* 0x008fce00000010ff */
[----:B------:R3:W4:Y:S01]  /*c120*/  MUFU.EX2 R15, R4 ;  /* 0x00000004000f7308 */ /* 0x0007220000000800 */
[----:B--2---:R-:W-:Y:S02]  /*c130*/  F2FP.BF16.F32.PACK_AB R5, R57, R65 ;  /* 0x000000413905723e */ /* 0x004fe400000010ff */
[----:B---3--:R-:W-:Y:S01]  /*c140*/  FSEL R4, R42, RZ, P6 ;  /* 0x000000ff2a047208 */ /* 0x008fe20003000000 */
[-C--:B----4-:R-:W-:Y:S01]  /*c150*/  FMUL.FTZ R114, R114, R15.reuse ;  /* 0x0000000f72727220 */ /* 0x090fe20000410000 */
        /* <DEDUP_REMOVED lines=26> */
[----:B--2---:R-:W-:Y:S01]  /*c300*/  F2FP.BF16.F32.PACK_AB R4, R67, R64 ;  /* 0x000000404304723e */ /* 0x004fe200000010ff */
[-C--:B---3--:R-:W-:Y:S01]  /*c310*/  FMUL.FTZ R116, R116, R14.reuse ;  /* 0x0000000e74747220 */ /* 0x088fe20000410000 */
[-C--:B------:R-:W-:Y:S01]  /*c320*/  FMUL.FTZ R117, R117, R14.reuse ;  /* 0x0000000e75757220 */ /* 0x080fe20000410000 */
[-C--:B------:R-:W-:Y:S01]  /*c330*/  FMUL.FTZ R148, R148, R14.reuse ;  /* 0x0000000e94947220 */ /* 0x080fe20000410000 */
[-C--:B------:R-:W-:Y:S01]  /*c340*/  FMUL.FTZ R149, R149, R14.reuse ;  /* 0x0000000e95957220 */ /* 0x080fe20000410000 */
[-C--:B------:R-:W-:Y:S01]  /*c350*/  FMUL.FTZ R124, R124, R14.reuse ;  /* 0x0000000e7c7c7220 */ /* 0x080fe20000410000 */
[-C--:B------:R-:W-:Y:S01]  /*c360*/  FMUL.FTZ R125, R125, R14.reuse ;  /* 0x0000000e7d7d7220 */ /* 0x080fe20000410000 */
[C---:B-1----:R-:W-:Y:S01]  /*c370*/  HMMA.16816.F32.BF16 R188, R4.reuse, R16, R112 ;  /* 0x0000001004bc723c */ /* 0x042fe20000041870 */
[-C--:B------:R-:W-:Y:S01]  /*c380*/  FMUL.FTZ R152, R152, R14.reuse ;  /* 0x0000000e98987220 */ /* 0x080fe20000410000 */
[-C--:B------:R-:W-:Y:S01]  /*c390*/  FMUL.FTZ R153, R153, R14.reuse ;  /* 0x0000000e99997220 */ /* 0x080fe20000410000 */
[-C--:B------:R-:W-:Y:S01]  /*c3a0*/  FMUL.FTZ R168, R168, R14.reuse ;  /* 0x0000000ea8a87220 */ /* 0x080fe20000410000 */
[-C--:B------:R-:W-:Y:S01]  /*c3b0*/  FMUL.FTZ R169, R169, R14.reuse ;  /* 0x0000000ea9a97220 */ /* 0x080fe20000410000 */
[-C--:B------:R-:W-:Y:S01]  /*c3c0*/  FMUL.FTZ R132, R132, R14.reuse ;  /* 0x0000000e84847220 */ /* 0x080fe20000410000 */
[C---:B------:R-:W-:Y:S01]  /*c3d0*/  HMMA.16816.F32.BF16 R180, R4.reuse, R24, R144 ;  /* 0x0000001804b4723c */ /* 0x040fe20000041890 */
[----:B------:R-:W-:Y:S01]  /*c3e0*/  IMAD.MOV.U32 R115, RZ, RZ, R13 ;  /* 0x000000ffff737224 */ /* 0x000fe200078e000d */
[----:B------:R-:W-:Y:S01]  /*c3f0*/  MOV R114, R9 ;  /* 0x0000000900727202 */ /* 0x000fe20000000f00 */
[----:B------:R1:W2:Y:S01]  /*c400*/  MUFU.EX2 R13, R8 ;  /* 0x00000008000d7308 */ /* 0x0002a20000000800 */
[----:B------:R-:W-:Y:S01]  /*c410*/  MOV R9, R107 ;  /* 0x0000006b00097202 */ /* 0x000fe20000000f00 */
        /* <DEDUP_REMOVED lines=8> */
[----:B------:R-:W-:Y:S01]  /*c4a0*/  MOV R162, R109 ;  /* 0x0000006d00a27202 */ /* 0x000fe20000000f00 */
[----:B------:R-:W-:Y:S01]  /*c4b0*/  FMUL.FTZ R69, R69, R14 ;  /* 0x0000000e45457220 */ /* 0x000fe20000410000 */
[----:B------:R-:W-:Y:S01]  /*c4c0*/  MOV R163, R108 ;  /* 0x0000006c00a37202 */ /* 0x000fe20000000f00 */
[----:B------:R-:W-:Y:S01]  /*c4d0*/  FMUL.FTZ R80, R80, R14 ;  /* 0x0000000e50507220 */ /* 0x000fe20000410000 */
[----:B------:R-:W-:Y:S01]  /*c4e0*/  MOV R161, R100 ;  /* 0x0000006400a17202 */ /* 0x000fe20000000f00 */
[C---:B------:R-:W-:Y:S01]  /*c4f0*/  HMMA.16816.F32.BF16 R108, R4.reuse, R30, R172 ;  /* 0x0000001e046c723c */ /* 0x040fe200000418ac */
[----:B------:R-:W-:Y:S01]  /*c500*/  MOV R160, R58 ;  /* 0x0000003a00a07202 */ /* 0x000fe20000000f00 */
[--C-:B-1----:R-:W-:Y:S01]  /*c510*/  FFMA.FTZ R8, R199, UR22, -R0.reuse ;  /* 0x00000016c7087c23 */ /* 0x102fe20008010800 */
[-C--:B--2---:R-:W-:Y:S01]  /*c520*/  FMUL.FTZ R118, R118, R13.reuse ;  /* 0x0000000d76767220 */ /* 0x084fe20000410000 */
[-C--:B------:R-:W-:Y:S01]  /*c530*/  FMUL.FTZ R119, R119, R13.reuse ;  /* 0x0000000d77777220 */ /* 0x080fe20000410000 */
[-C--:B------:R-:W-:Y:S01]  /*c540*/  FMUL.FTZ R150, R150, R13.reuse ;  /* 0x0000000d96967220 */ /* 0x080fe20000410000 */
[C---:B------:R-:W-:Y:S01]  /*c550*/  HMMA.16816.F32.BF16 R156, R4.reuse, R38, R76 ;  /* 0x00000026049c723c */ /* 0x040fe2000004184c */
[----:B------:R-:W-:Y:S01]  /*c560*/  IMAD.MOV.U32 R174, RZ, RZ, R115 ;  /* 0x000000ffffae7224 */ /* 0x000fe200078e0073 */
[----:B------:R-:W-:Y:S01]  /*c570*/  MOV R173, R114 ;  /* 0x0000007200ad7202 */ /* 0x000fe20000000f00 */
[----:B------:R-:W-:Y:S01]  /*c580*/  IMAD.MOV.U32 R175, RZ, RZ, R101 ;  /* 0x000000ffffaf7224 */ /* 0x000fe200078e0065 */
[----:B------:R1:W-:Y:S01]  /*c590*/  MUFU.EX2 R76, R8 ;  /* 0x00000008004c7308 */ /* 0x0003e20000000800 */
[-C--:B------:R-:W-:Y:S01]  /*c5a0*/  FMUL.FTZ R151, R151, R13.reuse ;  /* 0x0000000d97977220 */ /* 0x080fe20000410000 */
[C---:B------:R-:W-:Y:S01]  /*c5b0*/  HMMA.16816.F32.BF16 R144, R4.reuse, R48, R88 ;  /* 0x000000300490723c */ /* 0x040fe20000041858 */
[----:B------:R-:W-:Y:S01]  /*c5c0*/  MOV R77, R102 ;  /* 0x00000066004d7202 */ /* 0x000fe20000000f00 */
[----:B------:R-:W-:Y:S01]  /*c5d0*/  FMUL.FTZ R126, R126, R13 ;  /* 0x0000000d7e7e7220 */ /* 0x000fe20000410000 */
[----:B------:R-:W-:Y:S01]  /*c5e0*/  MOV R79, R103 ;  /* 0x00000067004f7202 */ /* 0x000fe20000000f00 */
[-C--:B------:R-:W-:Y:S01]  /*c5f0*/  FMUL.FTZ R127, R127, R13.reuse ;  /* 0x0000000d7f7f7220 */ /* 0x080fe20000410000 */
[----:B------:R-:W-:Y:S01]  /*c600*/  FMUL.FTZ R154, R154, R13 ;  /* 0x0000000d9a9a7220 */ /* 0x000fe20000410000 */
[C---:B------:R-:W-:Y:S01]  /*c610*/  HMMA.16816.F32.BF16 R52, R4.reuse, R18, R120 ;  /* 0x000000120434723c */ /* 0x040fe20000041878 */
[----:B------:R-:W-:Y:S01]  /*c620*/  MOV R91, R59 ;  /* 0x0000003b005b7202 */ /* 0x000fe20000000f00 */
[-C--:B------:R-:W-:Y:S01]  /*c630*/  FMUL.FTZ R155, R155, R13.reuse ;  /* 0x0000000d9b9b7220 */ /* 0x080fe20000410000 */
[-C--:B------:R-:W-:Y:S01]  /*c640*/  FMUL.FTZ R170, R170, R13.reuse ;  /* 0x0000000daaaa7220 */ /* 0x080fe20000410000 */
[-C--:B------:R-:W-:Y:S01]  /*c650*/  FMUL.FTZ R171, R171, R13.reuse ;  /* 0x0000000dabab7220 */ /* 0x080fe20000410000 */
[----:B------:R-:W-:Y:S01]  /*c660*/  IMAD.MOV.U32 R78, RZ, RZ, R67 ;  /* 0x000000ffff4e7224 */ /* 0x000fe200078e0043 */
[C---:B------:R-:W-:Y:S01]  /*c670*/  HMMA.16816.F32.BF16 R120, R4.reuse, R36, R72 ;  /* 0x000000240478723c */ /* 0x040fe20000041848 */
[-C--:B------:R-:W-:Y:S01]  /*c680*/  FMUL.FTZ R134, R134, R13.reuse ;  /* 0x0000000d86867220 */ /* 0x080fe20000410000 */
[-C--:B------:R-:W-:Y:S01]  /*c690*/  FMUL.FTZ R135, R135, R13.reuse ;  /* 0x0000000d87877220 */ /* 0x080fe20000410000 */
[--C-:B-1----:R-:W-:Y:S01]  /*c6a0*/  FFMA.FTZ R8, R66, UR22, -R0.reuse ;  /* 0x0000001642087c23 */ /* 0x102fe20008010800 */
[-C--:B------:R-:W-:Y:S01]  /*c6b0*/  FMUL.FTZ R138, R138, R13.reuse ;  /* 0x0000000d8a8a7220 */ /* 0x080fe20000410000 */
[----:B------:R-:W-:Y:S01]  /*c6c0*/  FMUL.FTZ R139, R139, R13 ;  /* 0x0000000d8b8b7220 */ /* 0x000fe20000410000 */
[C---:B------:R-:W-:Y:S01]  /*c6d0*/  HMMA.16816.F32.BF16 R60, R4.reuse, R20, R128 ;  /* 0x00000014043c723c */ /* 0x040fe20000041880 */
[----:B------:R-:W-:Y:S01]  /*c6e0*/  MOV R75, R251 ;  /* 0x000000fb004b7202 */ /* 0x000fe20000000f00 */
[----:B------:R-:W-:Y:S01]  /*c6f0*/  FMUL.FTZ R166, R166, R13 ;  /* 0x0000000da6a67220 */ /* 0x000fe20000410000 */
[----:B------:R-:W-:Y:S01]  /*c700*/  MOV R251, R9 ;  /* 0x0000000900fb7202 */ /* 0x000fe20000000f00 */
[----:B------:R-:W-:Y:S01]  /*c710*/  FFMA.FTZ R9, R196, UR22, -R0 ;  /* 0x00000016c4097c23 */ /* 0x000fe20008010800 */
[----:B------:R-:W-:Y:S01]  /*c720*/  MOV R72, R65 ;  /* 0x0000004100487202 */ /* 0x000fe20000000f00 */
[C---:B------:R-:W-:Y:S01]  /*c730*/  HMMA.16816.F32.BF16 R184, R4.reuse, R22, R140 ;  /* 0x0000001604b8723c */ /* 0x040fe2000004188c */
[----:B------:R-:W-:Y:S01]  /*c740*/  MOV R74, R64 ;  /* 0x00000040004a7202 */ /* 0x000fe20000000f00 */
[----:B------:R1:W-:Y:S01]  /*c750*/  MUFU.EX2 R88, R9 ;  /* 0x0000000900587308 */ /* 0x0003e20000000800 */
[----:B------:R-:W-:Y:S01]  /*c760*/  FMUL.FTZ R167, R167, R13 ;  /* 0x0000000da7a77220 */ /* 0x000fe20000410000 */
[----:B------:R-:W-:Y:S01]  /*c770*/  MOV R172, R57 ;  /* 0x0000003900ac7202 */ /* 0x000fe20000000f00 */
[-C--:B------:R-:W-:Y:S01]  /*c780*/  FMUL.FTZ R70, R70, R13.reuse ;  /* 0x0000000d46467220 */ /* 0x080fe20000410000 */
[----:B------:R-:W-:Y:S01]  /*c790*/  HMMA.16816.F32.BF16 R100, R4, R50, R92 ;  /* 0x000000320464723c */ /* 0x000fe2000004185c */
[----:B------:R-:W-:Y:S01]  /*c7a0*/  MOV R73, R56 ;  /* 0x0000003800497202 */ /* 0x000fe20000000f00 */
[----:B------:R-:W-:Y:S01]  /*c7b0*/  FMUL.FTZ R71, R71, R13 ;  /* 0x0000000d47477220 */ /* 0x000fe20000410000 */
[----:B------:R-:W-:Y:S01]  /*c7c0*/  MOV R90, R42 ;  /* 0x0000002a005a7202 */ /* 0x000fe20000000f00 */
[-C--:B------:R-:W-:Y:S01]  /*c7d0*/  FMUL.FTZ R81, R81, R14.reuse ;  /* 0x0000000e51517220 */ /* 0x080fe20000410000 */
[----:B------:R-:W-:Y:S01]  /*c7e0*/  MOV R199, R41 ;  /* 0x0000002900c77202 */ /* 0x000fe20000000f00 */
[----:B------:R-:W-:Y:S01]  /*c7f0*/  FMUL.FTZ R82, R82, R13 ;  /* 0x0000000d52527220 */ /* 0x000fe20000410000 */
[----:B------:R-:W-:Y:S01]  /*c800*/  F2FP.BF16.F32.PACK_AB R4, R91, R77 ;  /* 0x0000004d5b04723e */ /* 0x000fe200000010ff */
[----:B------:R-:W-:Y:S01]  /*c810*/  FMUL.FTZ R83, R83, R13 ;  /* 0x0000000d53537220 */ /* 0x000fe20000410000 */
[----:B------:R-:W-:Y:S01]  /*c820*/  F2FP.BF16.F32.PACK_AB R5, R79, R33 ;  /* 0x000000214f05723e */ /* 0x000fe200000010ff */
[-C--:B------:R-:W-:Y:S01]  /*c830*/  FMUL.FTZ R84, R84, R14.reuse ;  /* 0x0000000e54547220 */ /* 0x080fe20000410000 */
[----:B------:R-:W-:Y:S01]  /*c840*/  F2FP.BF16.F32.PACK_AB R6, R162, R173 ;  /* 0x000000ada206723e */ /* 0x000fe200000010ff */
[----:B------:R-:W-:Y:S01]  /*c850*/  FMUL.FTZ R85, R85, R14 ;  /* 0x0000000e55557220 */ /* 0x000fe20000410000 */
[----:B------:R-:W-:Y:S01]  /*c860*/  F2FP.BF16.F32.PACK_AB R7, R163, R174 ;  /* 0x000000aea307723e */ /* 0x000fe200000010ff */
[----:B-1----:R-:W-:Y:S01]  /*c870*/  FFMA.FTZ R9, R204, UR22, -R3 ;  /* 0x00000016cc097c23 */ /* 0x002fe20008010803 */
[----:B------:R-:W-:Y:S01]  /*c880*/  MOV R196, R33 ;  /* 0x0000002100c47202 */ /* 0x000fe20000000f00 */
[-C--:B------:R-:W-:Y:S01]  /*c890*/  FMUL.FTZ R86, R86, R13.reuse ;  /* 0x0000000d56567220 */ /* 0x080fe20000410000 */
[-C--:B------:R-:W-:Y:S01]  /*c8a0*/  FMUL.FTZ R87, R87, R13.reuse ;  /* 0x0000000d57577220 */ /* 0x080fe20000410000 */
[----:B------:R1:W2:Y:S01]  /*c8b0*/  MUFU.EX2 R89, R9 ;  /* 0x0000000900597308 */ /* 0x0002a20000000800 */
[-C--:B------:R-:W-:Y:S01]  /*c8c0*/  FMUL.FTZ R96, R96, R14.reuse ;  /* 0x0000000e60607220 */ /* 0x080fe20000410000 */
[----:B------:R-:W-:Y:S01]  /*c8d0*/  HMMA.16816.F32.BF16 R140, R4, R16, R116 ;  /* 0x00000010048c723c */ /* 0x000fe20000041874 */
[----:B------:R-:W-:Y:S01]  /*c8e0*/  FMUL.FTZ R97, R97, R14 ;  /* 0x0000000e61617220 */ /* 0x000fe20000410000 */
[-C--:B------:R-:W-:Y:S01]  /*c8f0*/  FMUL.FTZ R98, R98, R13.reuse ;  /* 0x0000000d62627220 */ /* 0x080fe20000410000 */
[----:B------:R-:W-:Y:S01]  /*c900*/  FMUL.FTZ R99, R99, R13 ;  /* 0x0000000d63637220 */ /* 0x000fe20000410000 */
[----:B------:R-:W-:-:S02]  /*c910*/  MOV R204, R199 ;  /* 0x000000c700cc7202 */ /* 0x000fc40000000f00 */
[----:B------:R3:W4:Y:S01]  /*c920*/  MUFU.EX2 R117, R8 ;  /* 0x0000000800757308 */ /* 0x0007220000000800 */
[----:B------:R-:W-:Y:S01]  /*c930*/  HMMA.16816.F32.BF16 R64, R4, R24, R148 ;  /* 0x000000180440723c */ /* 0x000fe20000041894 */
[----:B------:R-:W-:Y:S01]  /*c940*/  MOV R119, R40 ;  /* 0x0000002800777202 */ /* 0x000fe20000000f00 */
[----:B------:R-:W-:Y:S01]  /*c950*/  IMAD.MOV.U32 R116, RZ, RZ, R34 ;  /* 0x000000ffff747224 */ /* 0x000fe200078e0022 */
[----:B------:R-:W-:-:S03]  /*c960*/  MOV R118, R35 ;  /* 0x0000002300767202 */ /* 0x000fc60000000f00 */
[C---:B------:R-:W-:Y:S01]  /*c970*/  HMMA.16816.F32.BF16 R112, R4.reuse, R18, R124 ;  /* 0x000000120470723c */ /* 0x040fe2000004187c */
[----:B------:R-:W-:Y:S01]  /*c980*/  LDSM.16.MT88.4 R16, [R222+0x9400] ;  /* 0x00940000de10783b */ /* 0x000fe20000004200 */
[--C-:B-1----:R-:W-:Y:S01]  /*c990*/  FFMA.FTZ R9, R197, UR22, -R3.reuse ;  /* 0x00000016c5097c23 */ /* 0x102fe20008010803 */
[----:B------:R-:W-:Y:S02]  /*c9a0*/  MOV R151, R196 ;  /* 0x000000c400977202 */ /* 0x000fe40000000f00 */
[----:B------:R-:W-:Y:S01]  /*c9b0*/  MOV R149, R116 ;  /* 0x0000007400957202 */ /* 0x000fe20000000f00 */
[C---:B------:R-:W-:Y:S01]  /*c9c0*/  HMMA.16816.F32.BF16 R56, R4.reuse, R26, R152 ;  /* 0x0000001a0438723c */ /* 0x040fe20000041898 */
[----:B------:R-:W1:Y:S01]  /*c9d0*/  LDSM.16.MT88.4 R24, [R220+0xa400] ;  /* 0x00a40000dc18783b */ /* 0x000e620000004200 */
[----:B------:R-:W-:Y:S01]  /*c9e0*/  MOV R127, R32 ;  /* 0x00000020007f7202 */ /* 0x000fe20000000f00 */
[----:B------:R-:W-:Y:S02]  /*c9f0*/  IMAD.MOV.U32 R126, RZ, RZ, R72 ;  /* 0x000000ffff7e7224 */ /* 0x000fe400078e0048 */
[----:B---3--:R-:W-:Y:S01]  /*ca00*/  FFMA.FTZ R8, R198, UR22, -R3 ;  /* 0x00000016c6087c23 */ /* 0x008fe20008010803 */
[----:B------:R-:W3:Y:S01]  /*ca10*/  LDSM.16.MT88.4 R32, [R220+0x9400] ;  /* 0x00940000dc20783b */ /* 0x000ee20000004200 */
[C---:B------:R-:W-:Y:S01]  /*ca20*/  HMMA.16816.F32.BF16 R128, R4.reuse, R30, R168 ;  /* 0x0000001e0480723c */ /* 0x040fe200000418a8 */
[----:B--2---:R-:W-:Y:S01]  /*ca30*/  MOV R155, R89 ;  /* 0x00000059009b7202 */ /* 0x004fe20000000f00 */
[----:B------:R2:W5:Y:S01]  /*ca40*/  MUFU.EX2 R150, R8 ;  /* 0x0000000800967308 */ /* 0x0005620000000800 */
[----:B------:R-:W-:Y:S01]  /*ca50*/  MOV R154, R88 ;  /* 0x00000058009a7202 */ /* 0x000fe20000000f00 */
[----:B------:R-:W-:Y:S01]  /*ca60*/  IMAD.MOV.U32 R198, RZ, RZ, R119 ;  /* 0x000000ffffc67224 */ /* 0x000fe200078e0077 */
[----:B----4-:R-:W-:Y:S01]  /*ca70*/  MOV R197, R117 ;  /* 0x0000007500c57202 */ /* 0x010fe20000000f00 */
[----:B------:R-:W-:Y:S01]  /*ca80*/  HMMA.16816.F32.BF16 R92, R4, R20, R132 ;  /* 0x00000014045c723c */ /* 0x000fe20000041884 */
[----:B------:R-:W-:-:S02]  /*ca90*/  MOV R169, R76 ;  /* 0x0000004c00a97202 */ /* 0x000fc40000000f00 */
[----:B------:R-:W-:Y:S01]  /*caa0*/  MOV R76, R160 ;  /* 0x000000a0004c7202 */ /* 0x000fe20000000f00 */
[----:B------:R-:W-:Y:S01]  /*cab0*/  IMAD.MOV.U32 R160, RZ, RZ, R161 ;  /* 0x000000ffffa07224 */ /* 0x000fe200078e00a1 */
[----:B------:R-:W-:Y:S01]  /*cac0*/  MOV R161, R43 ;  /* 0x0000002b00a17202 */ /* 0x000fe20000000f00 */
[C---:B------:R-:W-:Y:S01]  /*cad0*/  HMMA.16816.F32.BF16 R136, R4.reuse, R22, R136 ;  /* 0x000000160488723c */ /* 0x040fe20000041888 */
[----:B------:R-:W-:Y:S01]  /*cae0*/  LDSM.16.MT88.4 R20, [R220+0xb400] ;  /* 0x00b40000dc14783b */ /* 0x000fe20000004200 */
[----:B------:R4:W-:Y:S01]  /*caf0*/  MUFU.EX2 R89, R9 ;  /* 0x0000000900597308 */ /* 0x0009e20000000800 */
[----:B------:R-:W-:Y:S02]  /*cb00*/  MOV R119, R78 ;  /* 0x0000004e00777202 */ /* 0x000fe40000000f00 */
[----:B------:R-:W-:Y:S01]  /*cb10*/  LDSM.16.MT88.4 R40, [R222+0xb400] ;  /* 0x00b40000de28783b */ /* 0x000fe20000004200 */
[C---:B------:R-:W-:Y:S01]  /*cb20*/  HMMA.16816.F32.BF16 R164, R4.reuse, R28, R164 ;  /* 0x0000001c04a4723c */ /* 0x040fe200000418a4 */
[----:B--2---:R-:W-:Y:S01]  /*cb30*/  FFMA.FTZ R8, R45, UR22, -R3 ;  /* 0x000000162d087c23 */ /* 0x004fe20008010803 */
[----:B------:R-:W-:Y:S01]  /*cb40*/  MOV R125, R79 ;  /* 0x0000004f007d7202 */ /* 0x000fe20000000f00 */
[----:B------:R-:W2:Y:S01]  /*cb50*/  LDSM.16.MT88.4 R28, [R222+0xa400] ;  /* 0x00a40000de1c783b */ /* 0x000ea20000004200 */
[----:B------:R-:W-:Y:S01]  /*cb60*/  MOV R199, R76 ;  /* 0x0000004c00c77202 */ /* 0x000fe20000000f00 */
[----:B------:R5:W1:Y:S01]  /*cb70*/  MUFU.EX2 R124, R8 ;  /* 0x00000008007c7308 */ /* 0x000a620000000800 */
[----:B------:R-:W-:Y:S01]  /*cb80*/  HMMA.16816.F32.BF16 R132, R4, R36, R68 ;  /* 0x000000240484723c */ /* 0x000fe20000041844 */
[----:B------:R-:W-:-:S02]  /*cb90*/  MOV R196, R77 ;  /* 0x0000004d00c47202 */ /* 0x000fc40000000f00 */
[----:B------:R-:W-:Y:S02]  /*cba0*/  MOV R116, R74 ;  /* 0x0000004a00747202 */ /* 0x000fe40000000f00 */
[----:B------:R-:W-:Y:S01]  /*cbb0*/  MOV R117, R75 ;  /* 0x0000004b00757202 */ /* 0x000fe20000000f00 */
[C---:B------:R-:W-:Y:S01]  /*cbc0*/  HMMA.16816.F32.BF16 R80, R4.reuse, R38, R80 ;  /* 0x000000260450723c */ /* 0x040fe20000041850 */
[--C-:B----4-:R-:W-:Y:S01]  /*cbd0*/  FFMA.FTZ R9, R217, UR22, -R2.reuse ;  /* 0x00000016d9097c23 */ /* 0x110fe20008010802 */
[----:B------:R-:W-:Y:S01]  /*cbe0*/  MOV R153, R126 ;  /* 0x0000007e00997202 */ /* 0x000fe20000000f00 */
[----:B------:R-:W-:Y:S01]  /*cbf0*/  LDSM.16.MT88.4 R36, [R220+0x9800] ;  /* 0x00980000dc24783b */ /* 0x000fe20000004200 */
[----:B------:R-:W-:Y:S01]  /*cc00*/  MOV R170, R116 ;  /* 0x0000007400aa7202 */ /* 0x000fe20000000f00 */
[----:B------:R-:W-:Y:S01]  /*cc10*/  MUFU.EX2 R152, R9 ;  /* 0x0000000900987308 */ /* 0x000fe20000000800 */
[----:B------:R-:W-:Y:S01]  /*cc20*/  HMMA.16816.F32.BF16 R84, R4, R48, R84 ;  /* 0x000000300454723c */ /* 0x000fe20000041854 */
[----:B------:R-:W-:Y:S01]  /*cc30*/  MOV R168, R117 ;  /* 0x0000007500a87202 */ /* 0x000fe20000000f00 */
[----:B-----5:R-:W-:-:S04]  /*cc40*/  FFMA.FTZ R8, R216, UR22, -R2 ;  /* 0x00000016d8087c23 */ /* 0x020fc80008010802 */
[----:B------:R-:W-:Y:S01]  /*cc50*/  HMMA.16816.F32.BF16 R96, R4, R50, R96 ;  /* 0x000000320460723c */ /* 0x000fe20000041860 */
[----:B------:R4:W5:Y:S06]  /*cc60*/  MUFU.EX2 R148, R8 ;  /* 0x0000000800947308 */ /* 0x00096c0000000800 */
[----:B------:R-:W-:Y:S02]  /*cc70*/  F2FP.BF16.F32.PACK_AB R4, R150, R155 ;  /* 0x0000009b9604723e */ /* 0x000fe400000010ff */
[----:B-1----:R-:W-:Y:S01]  /*cc80*/  F2FP.BF16.F32.PACK_AB R6, R124, R89 ;  /* 0x000000597c06723e */ /* 0x002fe200000010ff */
[----:B----4-:R-:W-:Y:S01]  /*cc90*/  FFMA.FTZ R8, R203, UR22, -R2 ;  /* 0x00000016cb087c23 */ /* 0x010fe20008010802 */
[----:B-----5:R-:W-:-:S03]  /*cca0*/  F2FP.BF16.F32.PACK_AB R5, R148, R152 ;  /* 0x000000989405723e */ /* 0x020fc600000010ff */
[----:B------:R1:W-:Y:S02]  /*ccb0*/  MUFU.EX2 R88, R8 ;  /* 0x0000000800587308 */ /* 0x0003e40000000800 */
[----:B-1----:R-:W-:-:S06]  /*ccc0*/  FFMA.FTZ R8, R46, UR22, -R2 ;  /* 0x000000162e087c23 */ /* 0x002fcc0008010802 */
[----:B------:R1:W4:Y:S02]  /*ccd0*/  MUFU.EX2 R45, R8 ;  /* 0x00000008002d7308 */ /* 0x0003240000000800 */
[----:B-1----:R-:W-:Y:S01]  /*cce0*/  FFMA.FTZ R8, R200, UR22, -R0 ;  /* 0x00000016c8087c23 */ /* 0x002fe20008010800 */
[----:B----4-:R-:W-:-:S05]  /*ccf0*/  F2FP.BF16.F32.PACK_AB R7, R45, R88 ;  /* 0x000000582d07723e */ /* 0x010fca00000010ff */
[----:B------:R1:W-:Y:S02]  /*cd00*/  MUFU.EX2 R46, R8 ;  /* 0x00000008002e7308 */ /* 0x0003e40000000800 */
[C---:B------:R-:W-:Y:S06]  /*cd10*/  HMMA.16816.F32.BF16 R76, R4.reuse, R24, R180 ;  /* 0x00000018044c723c */ /* 0x040fec00000418b4 */
[----:B---3--:R-:W-:Y:S01]  /*cd20*/  HMMA.16816.F32.BF16 R48, R4, R32, R188 ;  /* 0x000000200430723c */ /* 0x008fe200000418bc */
[----:B------:R-:W-:Y:S02]  /*cd30*/  MOV R181, R89 ;  /* 0x0000005900b57202 */ /* 0x000fe40000000f00 */
[----:B------:R-:W-:-:S02]  /*cd40*/  MOV R182, R88 ;  /* 0x0000005800b67202 */ /* 0x000fc40000000f00 */
[----:B------:R-:W-:Y:S01]  /*cd50*/  MOV R180, R45 ;  /* 0x0000002d00b47202 */ /* 0x000fe20000000f00 */
[----:B------:R-:W-:Y:S02]  /*cd60*/  IMAD.MOV.U32 R45, RZ, RZ, R125 ;  /* 0x000000ffff2d7224 */ /* 0x000fe400078e007d */
[----:B-1----:R-:W-:Y:S01]  /*cd70*/  FFMA.FTZ R8, R127, UR22, -R12 ;  /* 0x000000167f087c23 */ /* 0x002fe2000801080c */
[----:B------:R-:W-:Y:S01]  /*cd80*/  MOV R127, R73 ;  /* 0x00000049007f7202 */ /* 0x000fe20000000f00 */
[C---:B------:R-:W-:Y:S01]  /*cd90*/  HMMA.16816.F32.BF16 R52, R4.reuse, R34, R52 ;  /* 0x000000220434723c */ /* 0x040fe20000041834 */
[----:B------:R-:W-:Y:S01]  /*cda0*/  MOV R183, R197 ;  /* 0x000000c500b77202 */ /* 0x000fe20000000f00 */
[----:B------:R1:W-:Y:S01]  /*cdb0*/  MUFU.EX2 R217, R8 ;  /* 0x0000000800d97308 */ /* 0x0003e20000000800 */
[----:B------:R-:W-:Y:S01]  /*cdc0*/  MOV R171, R127 ;  /* 0x0000007f00ab7202 */ /* 0x000fe20000000f00 */
[----:B------:R-:W-:Y:S01]  /*cdd0*/  IMAD.MOV.U32 R191, RZ, RZ, R149 ;  /* 0x000000ffffbf7224 */ /* 0x000fe200078e0095 */
[----:B------:R-:W-:Y:S01]  /*cde0*/  MOV R190, R150 ;  /* 0x0000009600be7202 */ /* 0x000fe20000000f00 */
[----:B------:R-:W-:Y:S01]  /*cdf0*/  HMMA.16816.F32.BF16 R72, R4, R18, R184 ;  /* 0x000000120448723c */ /* 0x000fe200000418b8 */
[----:B------:R-:W-:-:S02]  /*ce00*/  MOV R189, R151 ;  /* 0x0000009700bd7202 */ /* 0x000fc40000000f00 */
[----:B------:R-:W-:-:S03]  /*ce10*/  MOV R188, R148 ;  /* 0x0000009400bc7202 */ /* 0x000fc60000000f00 */
[C---:B------:R-:W-:Y:S01]  /*ce20*/  HMMA.16816.F32.BF16 R60, R4.reuse, R16, R60 ;  /* 0x00000010043c723c */ /* 0x040fe2000004183c */
[----:B------:R-:W-:Y:S02]  /*ce30*/  MOV R185, R91 ;  /* 0x0000005b00b97202 */ /* 0x000fe40000000f00 */
[----:B------:R-:W-:Y:S02]  /*ce40*/  MOV R186, R204 ;  /* 0x000000cc00ba7202 */ /* 0x000fe40000000f00 */
[----:B------:R-:W-:Y:S01]  /*ce50*/  MOV R184, R11 ;  /* 0x0000000b00b87202 */ /* 0x000fe20000000f00 */
[C---:B--2---:R-:W-:Y:S01]  /*ce60*/  HMMA.16816.F32.BF16 R104, R4.reuse, R28, R104 ;  /* 0x0000001c0468723c */ /* 0x044fe20000041868 */
[--C-:B-1----:R-:W-:Y:S01]  /*ce70*/  FFMA.FTZ R8, R118, UR22, -R12.reuse ;  /* 0x0000001676087c23 */ /* 0x102fe2000801080c */
[----:B------:R-:W-:Y:S02]  /*ce80*/  MOV R118, R251 ;  /* 0x000000fb00767202 */ /* 0x000fe40000000f00 */
[----:B------:R-:W-:Y:S01]  /*ce90*/  MOV R187, R198 ;  /* 0x000000c600bb7202 */ /* 0x000fe20000000f00 */
[----:B------:R1:W2:Y:S01]  /*cea0*/  MUFU.EX2 R251, R8 ;  /* 0x0000000800fb7308 */ /* 0x0002a20000000800 */
[C---:B------:R-:W-:Y:S06]  /*ceb0*/  HMMA.16816.F32.BF16 R108, R4.reuse, R30, R108 ;  /* 0x0000001e046c723c */ /* 0x040fec000004186c */
[C---:B------:R-:W-:Y:S06]  /*cec0*/  HMMA.16816.F32.BF16 R120, R4.reuse, R20, R120 ;  /* 0x000000140478723c */ /* 0x040fec0000041878 */
[----:B------:R-:W-:Y:S01]  /*ced0*/  HMMA.16816.F32.BF16 R100, R4, R42, R100 ;  /* 0x0000002a0464723c */ /* 0x000fe20000041864 */
[----:B-1----:R-:W-:Y:S01]  /*cee0*/  FFMA.FTZ R8, R240, UR22, -R12 ;  /* 0x00000016f0087c23 */ /* 0x002fe2000801080c */
[----:B------:R-:W-:Y:S01]  /*cef0*/  IMAD.MOV.U32 R240, RZ, RZ, R90 ;  /* 0x000000fffff07224 */ /* 0x000fe200078e005a */
[----:B--2---:R-:W-:-:S03]  /*cf00*/  F2FP.BF16.F32.PACK_AB R9, R251, R217 ;  /* 0x000000d9fb09723e */ /* 0x004fc600000010ff */
[C---:B------:R-:W-:Y:S01]  /*cf10*/  HMMA.16816.F32.BF16 R88, R4.reuse, R26, R176 ;  /* 0x0000001a0458723c */ /* 0x040fe200000418b0 */
[----:B------:R1:W-:Y:S06]  /*cf20*/  MUFU.EX2 R216, R8 ;  /* 0x0000000800d87308 */ /* 0x0003ec0000000800 */
[----:B------:R-:W-:Y:S01]  /*cf30*/  MOV R179, R124 ;  /* 0x0000007c00b37202 */ /* 0x000fe20000000f00 */
[----:B------:R-:W-:Y:S01]  /*cf40*/  IMAD.MOV.U32 R177, RZ, RZ, R119 ;  /* 0x000000ffffb17224 */ /* 0x000fe200078e0077 */
[----:B------:R-:W-:Y:S01]  /*cf50*/  MOV R178, R118 ;  /* 0x0000007600b27202 */ /* 0x000fe20000000f00 */
[----:B------:R-:W-:Y:S01]  /*cf60*/  HMMA.16816.F32.BF16 R124, R4, R40, R144 ;  /* 0x00000028047c723c */ /* 0x000fe20000041890 */
[----:B------:R-:W-:-:S05]  /*cf70*/  IMAD.MOV.U32 R176, RZ, RZ, R163 ;  /* 0x000000ffffb07224 */ /* 0x000fca00078e00a3 */
[----:B------:R-:W-:Y:S01]  /*cf80*/  HMMA.16816.F32.BF16 R116, R4, R22, R156 ;  /* 0x000000160474723c */ /* 0x000fe2000004189c */
[----:B------:R-:W-:Y:S01]  /*cf90*/  MOV R146, R10 ;  /* 0x0000000a00927202 */ /* 0x000fe20000000f00 */
[----:B-1----:R-:W-:Y:S01]  /*cfa0*/  FFMA.FTZ R8, R210, UR22, -R12 ;  /* 0x00000016d2087c23 */ /* 0x002fe2000801080c */
[----:B------:R-:W-:Y:S02]  /*cfb0*/  F2FP.BF16.F32.PACK_AB R10, R46, R183 ;  /* 0x000000b72e0a723e */ /* 0x000fe400000010ff */
[----:B------:R-:W-:Y:S01]  /*cfc0*/  MOV R147, R162 ;  /* 0x000000a200937202 */ /* 0x000fe20000000f00 */
[----:B------:R1:W2:Y:S01]  /*cfd0*/  MUFU.EX2 R210, R8 ;  /* 0x0000000800d27308 */ /* 0x0002a20000000800 */
[----:B------:R-:W-:Y:S01]  /*cfe0*/  FFMA.FTZ R4, R215, UR22, -R3 ;  /* 0x00000016d7047c23 */ /* 0x000fe20008010803 */
[----:B------:R-:W-:Y:S02]  /*cff0*/  MOV R158, R199 ;  /* 0x000000c7009e7202 */ /* 0x000fe40000000f00 */
[----:B------:R-:W-:-:S02]  /*d000*/  MOV R157, R160 ;  /* 0x000000a0009d7202 */ /* 0x000fc40000000f00 */
[----:B------:R-:W-:Y:S02]  /*d010*/  MOV R156, R161 ;  /* 0x000000a1009c7202 */ /* 0x000fe40000000f00 */
[----:B------:R3:W-:Y:S01]  /*d020*/  MUFU.EX2 R204, R4 ;  /* 0x0000000400cc7308 */ /* 0x0007e20000000800 */
[----:B------:R-:W-:Y:S02]  /*d030*/  MOV R159, R196 ;  /* 0x000000c4009f7202 */ /* 0x000fe40000000f00 */
[----:B------:R-:W-:Y:S02]  /*d040*/  MOV R215, R186 ;  /* 0x000000ba00d77202 */ /* 0x000fe40000000f00 */
[----:B-1----:R-:W-:Y:S02]  /*d050*/  F2FP.BF16.F32.PACK_AB R8, R154, R169 ;  /* 0x000000a99a08723e */ /* 0x002fe400000010ff */
[----:B--2---:R-:W-:Y:S01]  /*d060*/  F2FP.BF16.F32.PACK_AB R11, R210, R216 ;  /* 0x000000d8d20b723e */ /* 0x004fe200000010ff */
[----:B---3--:R-:W-:-:S06]  /*d070*/  FFMA.FTZ R4, R208, UR22, -R3 ;  /* 0x00000016d0047c23 */ /* 0x008fcc0008010803 */
[C---:B------:R-:W-:Y:S01]  /*d080*/  HMMA.16816.F32.BF16 R148, R8.reuse, R32, R140 ;  /* 0x000000200894723c */ /* 0x040fe2000004188c */
[----:B------:R-:W-:Y:S01]  /*d090*/  MOV R208, R180 ;  /* 0x000000b400d07202 */ /* 0x000fe20000000f00 */
[----:B------:R-:W-:Y:S01]  /*d0a0*/  IMAD.MOV.U32 R180, RZ, RZ, R185 ;  /* 0x000000ffffb47224 */ /* 0x000fe200078e00b9 */
[----:B------:R1:W-:Y:S01]  /*d0b0*/  MUFU.EX2 R203, R4 ;  /* 0x0000000400cb7308 */ /* 0x0003e20000000800 */
[----:B------:R-:W-:Y:S02]  /*d0c0*/  MOV R185, R190 ;  /* 0x000000be00b97202 */ /* 0x000fe40000000f00 */
[C---:B------:R-:W-:Y:S01]  /*d0d0*/  HMMA.16816.F32.BF16 R112, R8.reuse, R34, R112 ;  /* 0x000000220870723c */ /* 0x040fe20000041870 */
[----:B------:R-:W2:Y:S05]  /*d0e0*/  LDSM.16.MT88.4 R32, [R222+0x9800] ;  /* 0x00980000de20783b */ /* 0x000eaa0000004200 */
[C---:B------:R-:W-:Y:S06]  /*d0f0*/  HMMA.16816.F32.BF16 R92, R8.reuse, R16, R92 ;  /* 0x00000010085c723c */ /* 0x040fec000004185c */
[----:B------:R-:W-:Y:S01]  /*d100*/  HMMA.16816.F32.BF16 R68, R8, R18, R136 ;  /* 0x000000120844723c */ /* 0x000fe20000041888 */
[----:B------:R-:W-:Y:S01]  /*d110*/  LDSM.16.MT88.4 R16, [R220+0xb800] ;  /* 0x00b80000dc10783b */ /* 0x000fe20000004200 */
[----:B-1----:R-:W-:-:S04]  /*d120*/  FFMA.FTZ R4, R195, UR22, -R3 ;  /* 0x00000016c3047c23 */ /* 0x002fc80008010803 */
[----:B------:R1:W-:Y:S01]  /*d130*/  MUFU.EX2 R200, R4 ;  /* 0x0000000400c87308 */ /* 0x0003e20000000800 */
[C---:B------:R-:W-:Y:S01]  /*d140*/  HMMA.16816.F32.BF16 R64, R8.reuse, R24, R64 ;  /* 0x000000180840723c */ /* 0x040fe20000041840 */
[----:B------:R-:W-:Y:S01]  /*d150*/  MOV R139, R147 ;  /* 0x00000093008b7202 */ /* 0x000fe20000000f00 */
[----:B------:R-:W-:Y:S01]  /*d160*/  IMAD.MOV.U32 R136, RZ, RZ, R158 ;  /* 0x000000ffff887224 */ /* 0x000fe200078e009e */
[----:B------:R-:W-:Y:S02]  /*d170*/  MOV R138, R156 ;  /* 0x0000009c008a7202 */ /* 0x000fe40000000f00 */
[----:B------:R-:W-:Y:S01]  /*d180*/  MOV R137, R157 ;  /* 0x0000009d00897202 */ /* 0x000fe20000000f00 */
[C---:B------:R-:W-:Y:S01]  /*d190*/  HMMA.16816.F32.BF16 R56, R8.reuse, R26, R56 ;  /* 0x0000001a0838723c */ /* 0x040fe20000041838 */
[----:B------:R-:W3:Y:S05]  /*d1a0*/  LDSM.16.MT88.4 R24, [R220+0xa800] ;  /* 0x00a80000dc18783b */ /* 0x000eea0000004200 */
[----:B------:R-:W-:Y:S01]  /*d1b0*/  HMMA.16816.F32.BF16 R164, R8, R28, R164 ;  /* 0x0000001c08a4723c */ /* 0x000fe200000418a4 */
[----:B-1----:R-:W-:Y:S01]  /*d1c0*/  FFMA.FTZ R4, R47, UR22, -R3 ;  /* 0x000000162f047c23 */ /* 0x002fe20008010803 */
[----:B------:R-:W-:-:S04]  /*d1d0*/  MOV R47, R159 ;  /* 0x0000009f002f7202 */ /* 0x000fc80000000f00 */
[C---:B------:R-:W-:Y:S01]  /*d1e0*/  HMMA.16816.F32.BF16 R128, R8.reuse, R30, R128 ;  /* 0x0000001e0880723c */ /* 0x040fe20000041880 */
[----:B------:R-:W1:Y:S01]  /*d1f0*/  LDSM.16.MT88.4 R28, [R222+0xa800] ;  /* 0x00a80000de1c783b */ /* 0x000e620000004200 */
[----:B------:R4:W5:Y:S04]  /*d200*/  MUFU.EX2 R199, R4 ;  /* 0x0000000400c77308 */ /* 0x0009680000000800 */
[C---:B------:R-:W-:Y:S06]  /*d210*/  HMMA.16816.F32.BF16 R140, R8.reuse, R20, R132 ;  /* 0x00000014088c723c */ /* 0x040fec0000041884 */
[C---:B------:R-:W-:Y:S01]  /*d220*/  HMMA.16816.F32.BF16 R160, R8.reuse, R22, R80 ;  /* 0x0000001608a0723c */ /* 0x040fe20000041850 */
[----:B------:R-:W1:Y:S05]  /*d230*/  LDSM.16.MT88.4 R20, [R222+0xb800] ;  /* 0x00b80000de14783b */ /* 0x000e6a0000004200 */
[----:B------:R-:W-:Y:S01]  /*d240*/  HMMA.16816.F32.BF16 R84, R8, R40, R84 ;  /* 0x000000280854723c */ /* 0x000fe20000041854 */
[----:B----4-:R-:W-:Y:S01]  /*d250*/  FFMA.FTZ R4, R241, UR22, -R2 ;  /* 0x00000016f1047c23 */ /* 0x010fe20008010802 */
[----:B------:R-:W-:-:S02]  /*d260*/  MOV R241, R179 ;  /* 0x000000b300f17202 */ /* 0x000fc40000000f00 */
[----:B------:R-:W-:Y:S01]  /*d270*/  MOV R179, R188 ;  /* 0x000000bc00b37202 */ /* 0x000fe20000000f00 */
[----:B------:R4:W-:Y:S01]  /*d280*/  MUFU.EX2 R198, R4 ;  /* 0x0000000400c67308 */ /* 0x0009e20000000800 */
[----:B------:R-:W-:Y:S01]  /*d290*/  HMMA.16816.F32.BF16 R96, R8, R42, R96 ;  /* 0x0000002a0860723c */ /* 0x000fe20000041860 */
[----:B-----5:R-:W-:Y:S02]  /*d2a0*/  F2FP.BF16.F32.PACK_AB R6, R199, R200 ;  /* 0x000000c8c706723e */ /* 0x020fe400000010ff */
[----:B------:R-:W-:Y:S02]  /*d2b0*/  MOV R80, R136 ;  /* 0x0000008800507202 */ /* 0x000fe40000000f00 */
[----:B------:R-:W-:Y:S02]  /*d2c0*/  MOV R81, R47 ;  /* 0x0000002f00517202 */ /* 0x000fe40000000f00 */
[----:B------:R-:W-:Y:S01]  /*d2d0*/  FFMA.FTZ R8, R218, UR22, -R0 ;  /* 0x00000016da087c23 */ /* 0x000fe20008010800 */
[----:B------:R-:W-:Y:S01]  /*d2e0*/  MOV R218, R179 ;  /* 0x000000b300da7202 */ /* 0x000fe20000000f00 */
[----:B------:R-:W-:Y:S01]  /*d2f0*/  IMAD.MOV.U32 R10, RZ, RZ, R138 ;  /* 0x000000ffff0a7224 */ /* 0x000fe200078e008a */
[----:B------:R-:W-:-:S02]  /*d300*/  MOV R9, R139 ;  /* 0x0000008b00097202 */ /* 0x000fc40000000f00 */
[----:B------:R-:W-:Y:S02]  /*d310*/  MOV R11, R137 ;  /* 0x00000089000b7202 */ /* 0x000fe40000000f00 */
[----:B------:R-:W-:Y:S01]  /*d320*/  LDSM.16.MT88.4 R136, [R222+0x9c00] ;  /* 0x009c0000de88783b */ /* 0x000fe20000004200 */
[--C-:B----4-:R-:W-:Y:S01]  /*d330*/  FFMA.FTZ R4, R211, UR22, -R2.reuse ;  /* 0x00000016d3047c23 */ /* 0x110fe20008010802 */
[----:B------:R-:W-:Y:S02]  /*d340*/  MOV R211, R177 ;  /* 0x000000b100d37202 */ /* 0x000fe40000000f00 */
[----:B------:R-:W-:Y:S01]  /*d350*/  MOV R177, R187 ;  /* 0x000000bb00b17202 */ /* 0x000fe20000000f00 */
[----:B------:R4:W5:Y:S01]  /*d360*/  MUFU.EX2 R197, R4 ;  /* 0x0000000400c57308 */ /* 0x0009620000000800 */
[----:B------:R-:W-:Y:S02]  /*d370*/  MOV R82, R211 ;  /* 0x000000d300527202 */ /* 0x000fe40000000f00 */
[----:B------:R-:W-:Y:S01]  /*d380*/  MOV R211, R46 ;  /* 0x0000002e00d37202 */ /* 0x000fe20000000f00 */
[----:B----4-:R-:W-:Y:S01]  /*d390*/  FFMA.FTZ R4, R205, UR22, -R2 ;  /* 0x00000016cd047c23 */ /* 0x010fe20008010802 */
[----:B------:R-:W-:-:S02]  /*d3a0*/  MOV R205, R178 ;  /* 0x000000b200cd7202 */ /* 0x000fc40000000f00 */
[----:B------:R-:W-:Y:S01]  /*d3b0*/  MOV R178, R189 ;  /* 0x000000bd00b27202 */ /* 0x000fe20000000f00 */
[----:B------:R4:W-:Y:S01]  /*d3c0*/  MUFU.EX2 R196, R4 ;  /* 0x0000000400c47308 */ /* 0x0009e20000000800 */
[----:B-----5:R-:W-:Y:S02]  /*d3d0*/  F2FP.BF16.F32.PACK_AB R5, R197, R198 ;  /* 0x000000c6c505723e */ /* 0x020fe400000010ff */
[----:B------:R-:W-:Y:S02]  /*d3e0*/  MOV R83, R205 ;  /* 0x000000cd00537202 */ /* 0x000fe40000000f00 */
[----:B------:R-:W-:-:S03]  /*d3f0*/  MOV R205, R182 ;  /* 0x000000b600cd7202 */ /* 0x000fc60000000f00 */
[----:B------:R5:W-:Y:S01]  /*d400*/  MUFU.EX2 R189, R8 ;  /* 0x0000000800bd7308 */ /* 0x000be20000000800 */
[----:B----4-:R-:W-:Y:S01]  /*d410*/  FFMA.FTZ R4, R201, UR22, -R2 ;  /* 0x00000016c9047c23 */ /* 0x010fe20008010802 */
[----:B------:R-:W-:-:S06]  /*d420*/  MOV R201, R191 ;  /* 0x000000bf00c97202 */ /* 0x000fcc0000000f00 */
[----:B------:R4:W2:Y:S01]  /*d430*/  MUFU.EX2 R195, R4 ;  /* 0x0000000400c37308 */ /* 0x0008a20000000800 */
[----:B-----5:R-:W-:-:S07]  /*d440*/  FFMA.FTZ R8, R214, UR22, -R0 ;  /* 0x00000016d6087c23 */ /* 0x020fce0008010800 */
[----:B------:R5:W-:Y:S01]  /*d450*/  MUFU.EX2 R188, R8 ;  /* 0x0000000800bc7308 */ /* 0x000be20000000800 */
[----:B----4-:R-:W-:Y:S01]  /*d460*/  FFMA.FTZ R4, R146, UR22, -R0 ;  /* 0x0000001692047c23 */ /* 0x010fe20008010800 */
[----:B--2---:R-:W-:-:S06]  /*d470*/  F2FP.BF16.F32.PACK_AB R7, R195, R196 ;  /* 0x000000c4c307723e */ /* 0x004fcc00000010ff */
[----:B------:R2:W-:Y:S01]  /*d480*/  MUFU.EX2 R191, R4 ;  /* 0x0000000400bf7308 */ /* 0x0005e20000000800 */
[----:B-----5:R-:W-:Y:S01]  /*d490*/  FFMA.FTZ R8, R207, UR22, -R0 ;  /* 0x00000016cf087c23 */ /* 0x020fe20008010800 */
[----:B------:R-:W-:-:S06]  /*d4a0*/  MOV R207, R176 ;  /* 0x000000b000cf7202 */ /* 0x000fcc0000000f00 */
[----:B------:R4:W-:Y:S01]  /*d4b0*/  MUFU.EX2 R187, R8 ;  /* 0x0000000800bb7308 */ /* 0x0009e20000000800 */
[----:B--2---:R-:W-:Y:S01]  /*d4c0*/  FFMA.FTZ R4, R244, UR22, -R0 ;  /* 0x00000016f4047c23 */ /* 0x004fe20008010800 */
[----:B------:R-:W-:-:S06]  /*d4d0*/  IMAD.MOV.U32 R244, RZ, RZ, R183 ;  /* 0x000000fffff47224 */ /* 0x000fcc00078e00b7 */
[----:B------:R2:W5:Y:S01]  /*d4e0*/  MUFU.EX2 R190, R4 ;  /* 0x0000000400be7308 */ /* 0x0005620000000800 */
[----:B----4-:R-:W-:Y:S01]  /*d4f0*/  FFMA.FTZ R8, R194, UR22, -R0 ;  /* 0x00000016c2087c23 */ /* 0x010fe20008010800 */
[----:B------:R-:W-:-:S06]  /*d500*/  MOV R194, R184 ;  /* 0x000000b800c27202 */ /* 0x000fcc0000000f00 */
[----:B------:R4:W-:Y:S01]  /*d510*/  MUFU.EX2 R186, R8 ;  /* 0x0000000800ba7308 */ /* 0x0009e20000000800 */
[----:B--2---:R-:W-:-:S07]  /*d520*/  F2FP.BF16.F32.PACK_AB R4, R203, R204 ;  /* 0x000000cccb04723e */ /* 0x004fce00000010ff */
[C---:B------:R-:W-:Y:S01]  /*d530*/  HMMA.16816.F32.BF16 R40, R4.reuse, R34, R72 ;  /* 0x000000220428723c */ /* 0x040fe20000041848 */
[----:B----4-:R-:W-:Y:S01]  /*d540*/  FFMA.FTZ R8, R177, UR22, -R12 ;  /* 0x00000016b1087c23 */ /* 0x010fe2000801080c */
[----:B------:R-:W-:Y:S01]  /*d550*/  IMAD.MOV.U32 R177, RZ, RZ, R178 ;  /* 0x000000ffffb17224 */ /* 0x000fe200078e00b2 */
[----:B------:R-:W-:Y:S02]  /*d560*/  MOV R178, R185 ;  /* 0x000000b900b27202 */ /* 0x000fe40000000f00 */
[----:B------:R2:W-:Y:S01]  /*d570*/  MUFU.EX2 R185, R8 ;  /* 0x0000000800b97308 */ /* 0x0005e20000000800 */
[----:B---3--:R-:W-:Y:S01]  /*d580*/  HMMA.16816.F32.BF16 R144, R4, R24, R76 ;  /* 0x000000180490723c */ /* 0x008fe2000004184c */
[----:B------:R-:W-:-:S05]  /*d590*/  MOV R214, R178 ;  /* 0x000000b200d67202 */ /* 0x000fca0000000f00 */
[C---:B------:R-:W-:Y:S06]  /*d5a0*/  HMMA.16816.F32.BF16 R156, R4.reuse, R26, R88 ;  /* 0x0000001a049c723c */ /* 0x040fec0000041858 */
[----:B------:R-:W-:Y:S01]  /*d5b0*/  HMMA.16816.F32.BF16 R48, R4, R36, R48 ;  /* 0x000000240430723c */ /* 0x000fe20000041830 */
[----:B--2---:R-:W-:Y:S01]  /*d5c0*/  FFMA.FTZ R8, R201, UR22, -R12 ;  /* 0x00000016c9087c23 */ /* 0x004fe2000801080c */
[----:B------:R-:W-:-:S04]  /*d5d0*/  MOV R201, R181 ;  /* 0x000000b500c97202 */ /* 0x000fc80000000f00 */
[C---:B------:R-:W-:Y:S01]  /*d5e0*/  HMMA.16816.F32.BF16 R52, R4.reuse, R38, R52 ;  /* 0x000000260434723c */ /* 0x040fe20000041834 */
[----:B------:R2:W3:Y:S05]  /*d5f0*/  MUFU.EX2 R184, R8 ;  /* 0x0000000800b87308 */ /* 0x0004ea0000000800 */
[C---:B------:R-:W-:Y:S06]  /*d600*/  HMMA.16816.F32.BF16 R60, R4.reuse, R32, R60 ;  /* 0x00000020043c723c */ /* 0x040fec000004183c */
[C---:B-1----:R-:W-:Y:S06]  /*d610*/  HMMA.16816.F32.BF16 R104, R4.reuse, R28, R104 ;  /* 0x0000001c0468723c */ /* 0x042fec0000041868 */
[----:B------:R-:W-:Y:S01]  /*d620*/  HMMA.16816.F32.BF16 R108, R4, R30, R108 ;  /* 0x0000001e046c723c */ /* 0x000fe2000004186c */
[----:B--2---:R-:W-:Y:S01]  /*d630*/  FFMA.FTZ R8, R249, UR22, -R12 ;  /* 0x00000016f9087c23 */ /* 0x004fe2000801080c */
[----:B------:R-:W-:-:S03]  /*d640*/  MOV R249, R177 ;  /* 0x000000b100f97202 */ /* 0x000fc60000000f00 */
[----:B------:R1:W-:Y:S01]  /*d650*/  MUFU.EX2 R183, R8 ;  /* 0x0000000800b77308 */ /* 0x0003e20000000800 */
[C---:B------:R-:W-:Y:S06]  /*d660*/  HMMA.16816.F32.BF16 R72, R4.reuse, R16, R120 ;  /* 0x000000100448723c */ /* 0x040fec0000041878 */
[----:B------:R-:W-:Y:S01]  /*d670*/  HMMA.16816.F32.BF16 R76, R4, R18, R116 ;  /* 0x00000012044c723c */ /* 0x000fe20000041874 */
[----:B------:R-:W-:Y:S02]  /*d680*/  MOV R123, R45 ;  /* 0x0000002d007b7202 */ /* 0x000fe40000000f00 */
[----:B------:R-:W-:-:S02]  /*d690*/  MOV R120, R9 ;  /* 0x0000000900787202 */ /* 0x000fc40000000f00 */
[----:B------:R-:W-:Y:S01]  /*d6a0*/  MOV R121, R10 ;  /* 0x0000000a00797202 */ /* 0x000fe20000000f00 */
[C---:B------:R-:W-:Y:S01]  /*d6b0*/  HMMA.16816.F32.BF16 R88, R4.reuse, R20, R124 ;  /* 0x000000140458723c */ /* 0x040fe2000004187c */
[----:B------:R-:W-:Y:S01]  /*d6c0*/  MOV R122, R11 ;  /* 0x0000000b007a7202 */ /* 0x000fe20000000f00 */
[----:B------:R-:W2:Y:S01]  /*d6d0*/  LDSM.16.MT88.4 R124, [R220+0x9c00] ;  /* 0x009c0000dc7c783b */ /* 0x000ea20000004200 */
[----:B------:R-:W-:Y:S01]  /*d6e0*/  MOV R9, R81 ;  /* 0x0000005100097202 */ /* 0x000fe20000000f00 */
[----:B-1----:R-:W-:Y:S01]  /*d6f0*/  FFMA.FTZ R8, R245, UR22, -R12 ;  /* 0x00000016f5087c23 */ /* 0x002fe2000801080c */
[----:B------:R-:W-:Y:S01]  /*d700*/  MOV R245, R180 ;  /* 0x000000b400f57202 */ /* 0x000fe20000000f00 */
[----:B------:R-:W-:Y:S01]  /*d710*/  HMMA.16816.F32.BF16 R100, R4, R22, R100 ;  /* 0x000000160464723c */ /* 0x000fe20000041864 */
[----:B------:R-:W-:Y:S01]  /*d720*/  MOV R10, R82 ;  /* 0x00000052000a7202 */ /* 0x000fe20000000f00 */
[----:B------:R1:W4:Y:S01]  /*d730*/  MUFU.EX2 R181, R8 ;  /* 0x0000000800b57308 */ /* 0x0003220000000800 */
[----:B------:R-:W-:-:S04]  /*d740*/  MOV R11, R83 ;  /* 0x00000053000b7202 */ /* 0x000fc80000000f00 */
[----:B-----5:R-:W-:Y:S02]  /*d750*/  F2FP.BF16.F32.PACK_AB R4, R190, R191 ;  /* 0x000000bfbe04723e */ /* 0x020fe400000010ff */
[----:B---3--:R-:W-:Y:S02]  /*d760*/  F2FP.BF16.F32.PACK_AB R5, R184, R185 ;  /* 0x000000b9b805723e */ /* 0x008fe400000010ff */
[----:B------:R-:W-:Y:S01]  /*d770*/  F2FP.BF16.F32.PACK_AB R6, R188, R189 ;  /* 0x000000bdbc06723e */ /* 0x000fe200000010ff */
[--C-:B-1----:R-:W-:Y:S01]  /*d780*/  FFMA.FTZ R8, R193, UR22, -R0.reuse ;  /* 0x00000016c1087c23 */ /* 0x102fe20008010800 */
[----:B------:R-:W-:Y:S01]  /*d790*/  FFMA.FTZ R0, R192, UR22, -R0 ;  /* 0x00000016c0007c23 */ /* 0x000fe20008010800 */
[----:B----4-:R-:W-:Y:S02]  /*d7a0*/  F2FP.BF16.F32.PACK_AB R7, R181, R183 ;  /* 0x000000b7b507723e */ /* 0x010fe400000010ff */
[----:B------:R-:W-:Y:S01]  /*d7b0*/  MOV R193, R207 ;  /* 0x000000cf00c17202 */ /* 0x000fe20000000f00 */
[----:B------:R1:W-:Y:S01]  /*d7c0*/  MUFU.EX2 R180, R0 ;  /* 0x0000000000b47308 */ /* 0x0003e20000000800 */
[----:B------:R-:W-:-:S02]  /*d7d0*/  MOV R192, R249 ;  /* 0x000000f900c07202 */ /* 0x000fc40000000f00 */
[----:B------:R-:W-:Y:S01]  /*d7e0*/  MOV R249, R155 ;  /* 0x0000009b00f97202 */ /* 0x000fe20000000f00 */
[----:B------:R-:W-:Y:S01]  /*d7f0*/  HMMA.16816.F32.BF16 R56, R4, R26, R56 ;  /* 0x0000001a0438723c */ /* 0x000fe20000041838 */
[----:B------:R-:W-:-:S03]  /*d800*/  MOV R207, R154 ;  /* 0x0000009a00cf7202 */ /* 0x000fc60000000f00 */
[----:B------:R3:W-:Y:S02]  /*d810*/  MUFU.EX2 R182, R8 ;  /* 0x0000000800b67308 */ /* 0x0007e40000000800 */
        /* <DEDUP_REMOVED lines=8> */
[----:B------:R-:W-:Y:S02]  /*d8a0*/  MOV R120, R122 ;  /* 0x0000007a00787202 */ /* 0x000fe40000000f00 */
[----:B------:R-:W-:Y:S01]  /*d8b0*/  MOV R122, R9 ;  /* 0x00000009007a7202 */ /* 0x000fe20000000f00 */
[----:B------:R-:W-:Y:S01]  /*d8c0*/  HMMA.16816.F32.BF16 R32, R4, R34, R68 ;  /* 0x000000220420723c */ /* 0x000fe20000041844 */
[----:B------:R-:W-:Y:S02]  /*d8d0*/  MOV R149, R168 ;  /* 0x000000a800957202 */ /* 0x000fe40000000f00 */
[----:B------:R-:W-:-:S02]  /*d8e0*/  MOV R150, R192 ;  /* 0x000000c000967202 */ /* 0x000fc40000000f00 */
[----:B------:R-:W-:Y:S01]  /*d8f0*/  MOV R148, R170 ;  /* 0x000000aa00947202 */ /* 0x000fe20000000f00 */
[C---:B------:R-:W-:Y:S01]  /*d900*/  HMMA.16816.F32.BF16 R36, R4.reuse, R38, R112 ;  /* 0x000000260424723c */ /* 0x040fe20000041870 */
[----:B---3--:R-:W-:Y:S02]  /*d910*/  MOV R8, R194 ;  /* 0x000000c200087202 */ /* 0x008fe40000000f00 */
[----:B------:R-:W-:Y:S01]  /*d920*/  MOV R194, R152 ;  /* 0x0000009800c27202 */ /* 0x000fe20000000f00 */
[----:B-1----:R-:W-:Y:S01]  /*d930*/  FFMA.FTZ R0, R243, UR22, -R3 ;  /* 0x00000016f3007c23 */ /* 0x002fe20008010803 */
[----:B------:R-:W-:Y:S01]  /*d940*/  IMAD.MOV.U32 R243, RZ, RZ, R171 ;  /* 0x000000fffff37224 */ /* 0x000fe200078e00ab */
[C---:B------:R-:W-:Y:S01]  /*d950*/  HMMA.16816.F32.BF16 R164, R4.reuse, R28, R164 ;  /* 0x0000001c04a4723c */ /* 0x040fe200000418a4 */
[----:B------:R-:W-:Y:S01]  /*d960*/  MOV R115, R153 ;  /* 0x0000009900737202 */ /* 0x000fe20000000f00 */
[----:B------:R1:W-:Y:S01]  /*d970*/  MUFU.EX2 R178, R0 ;  /* 0x0000000000b27308 */ /* 0x0003e20000000800 */
[----:B------:R-:W-:Y:S01]  /*d980*/  IMAD.MOV.U32 R192, RZ, RZ, R8 ;  /* 0x000000ffffc07224 */ /* 0x000fe200078e0008 */
[----:B------:R-:W3:Y:S02]  /*d990*/  LDSM.16.MT88.4 R152, [R220+0xac00] ;  /* 0x00ac0000dc98783b */ /* 0x000ee40000004200 */
[C---:B------:R-:W-:Y:S02]  /*d9a0*/  HMMA.16816.F32.BF16 R68, R4.reuse, R16, R140 ;  /* 0x000000100444723c */ /* 0x040fe4000004188c */
[----:B------:R-:W4:Y:S04]  /*d9b0*/  LDSM.16.MT88.4 R168, [R222+0xac00] ;  /* 0x00ac0000dea8783b */ /* 0x000f280000004200 */
[C---:B------:R-:W-:Y:S06]  /*d9c0*/  HMMA.16816.F32.BF16 R84, R4.reuse, R20, R84 ;  /* 0x000000140454723c */ /* 0x040fec0000041854 */
[----:B------:R-:W-:Y:S01]  /*d9d0*/  HMMA.16816.F32.BF16 R28, R4, R30, R128 ;  /* 0x0000001e041c723c */ /* 0x000fe20000041880 */
[----:B-1----:R-:W-:-:S04]  /*d9e0*/  FFMA.FTZ R0, R213, UR22, -R3 ;  /* 0x00000016d5007c23 */ /* 0x002fc80008010803 */
[----:B------:R1:W5:Y:S01]  /*d9f0*/  MUFU.EX2 R177, R0 ;  /* 0x0000000000b17308 */ /* 0x0003620000000800 */
[C---:B------:R-:W-:Y:S06]  /*da00*/  HMMA.16816.F32.BF16 R16, R4.reuse, R18, R160 ;  /* 0x000000120410723c */ /* 0x040fec00000418a0 */
[----:B------:R-:W-:Y:S07]  /*da10*/  HMMA.16816.F32.BF16 R20, R4, R22, R96 ;  /* 0x000000160414723c */ /* 0x000fee0000041860 */
[----:B------:R-:W-:-:S02]  /*da20*/  MOV R5, R149 ;  /* 0x0000009500057202 */ /* 0x000fc40000000f00 */
[----:B------:R-:W-:Y:S01]  /*da30*/  MOV R6, R148 ;  /* 0x0000009400067202 */ /* 0x000fe20000000f00 */
[--C-:B-1----:R-:W-:Y:S01]  /*da40*/  FFMA.FTZ R0, R206, UR22, -R3.reuse ;  /* 0x00000016ce007c23 */ /* 0x102fe20008010803 */
[----:B------:R-:W-:Y:S01]  /*da50*/  FFMA.FTZ R3, R202, UR22, -R3 ;  /* 0x00000016ca037c23 */ /* 0x000fe20008010803 */
[----:B------:R-:W-:Y:S02]  /*da60*/  MOV R202, R174 ;  /* 0x000000ae00ca7202 */ /* 0x000fe40000000f00 */
[----:B------:R1:W-:Y:S01]  /*da70*/  MUFU.EX2 R176, R0 ;  /* 0x0000000000b07308 */ /* 0x0003e20000000800 */
[----:B------:R-:W-:Y:S02]  /*da80*/  MOV R206, R175 ;  /* 0x000000af00ce7202 */ /* 0x000fe40000000f00 */
[----:B-----5:R-:W-:Y:S02]  /*da90*/  F2FP.BF16.F32.PACK_AB R92, R177, R178 ;  /* 0x000000b2b15c723e */ /* 0x020fe400000010ff */
[----:B------:R-:W-:-:S02]  /*daa0*/  F2FP.BF16.F32.PACK_AB R96, R186, R187 ;  /* 0x000000bbba60723e */ /* 0x000fc400000010ff */
[----:B------:R-:W-:Y:S01]  /*dab0*/  F2FP.BF16.F32.PACK_AB R98, R180, R182 ;  /* 0x000000b6b462723e */ /* 0x000fe200000010ff */
[----:B------:R5:W2:Y:S01]  /*dac0*/  MUFU.EX2 R47, R3 ;  /* 0x00000003002f7308 */ /* 0x000aa20000000800 */
[----:B-1----:R-:W-:Y:S01]  /*dad0*/  FFMA.FTZ R0, R248, UR22, -R2 ;  /* 0x00000016f8007c23 */ /* 0x002fe20008010802 */
[----:B------:R-:W-:-:S06]  /*dae0*/  IMAD.MOV.U32 R248, RZ, RZ, R173 ;  /* 0x000000fffff87224 */ /* 0x000fcc00078e00ad */
[----:B------:R1:W-:Y:S01]  /*daf0*/  MUFU.EX2 R46, R0 ;  /* 0x00000000002e7308 */ /* 0x0003e20000000800 */
[----:B-----5:R-:W-:Y:S01]  /*db00*/  MOV R3, R243 ;  /* 0x000000f300037202 */ /* 0x020fe20000000f00 */
[----:B------:R-:W-:Y:S01]  /*db10*/  IMAD.MOV.U32 R243, RZ, RZ, R151 ;  /* 0x000000fffff37224 */ /* 0x000fe200078e0097 */
[----:B--2---:R-:W-:-:S03]  /*db20*/  F2FP.BF16.F32.PACK_AB R94, R47, R176 ;  /* 0x000000b02f5e723e */ /* 0x004fc600000010ff */
[----:B------:R-:W-:Y:S01]  /*db30*/  FFMA.FTZ R3, R3, R44, R6 ;  /* 0x0000002c03037223 */ /* 0x000fe20000010006 */
[----:B-1----:R-:W-:Y:S01]  /*db40*/  FFMA.FTZ R0, R219, UR22, -R2 ;  /* 0x00000016db007c23 */ /* 0x002fe20008010802 */
[----:B------:R-:W-:-:S03]  /*db50*/  MOV R219, R172 ;  /* 0x000000ac00db7202 */ /* 0x000fc60000000f00 */
[----:B------:R1:W2:Y:S02]  /*db60*/  MUFU.EX2 R45, R0 ;  /* 0x00000000002d7308 */ /* 0x0002a40000000800 */
[--C-:B-1----:R-:W-:Y:S01]  /*db70*/  FFMA.FTZ R0, R212, UR22, -R2.reuse ;  /* 0x00000016d4007c23 */ /* 0x102fe20008010802 */
[----:B------:R-:W-:Y:S01]  /*db80*/  FFMA.FTZ R2, R209, UR22, -R2 ;  /* 0x00000016d1027c23 */ /* 0x000fe20008010802 */
[----:B------:R-:W-:Y:S01]  /*db90*/  MOV R209, R123 ;  /* 0x0000007b00d17202 */ /* 0x000fe20000000f00 */
[----:B------:R-:W-:-:S03]  /*dba0*/  IMAD.MOV.U32 R123, RZ, RZ, R80 ;  /* 0x000000ffff7b7224 */ /* 0x000fc600078e0050 */
[----:B------:R1:W-:Y:S01]  /*dbb0*/  MUFU.EX2 R27, R0 ;  /* 0x00000000001b7308 */ /* 0x0003e20000000800 */
[----:B------:R-:W5:Y:S01]  /*dbc0*/  LDSM.16.MT88.4 R80, [R220+0xbc00] ;  /* 0x00bc0000dc50783b */ /* 0x000f620000004200 */
[----:B--2---:R-:W-:-:S06]  /*dbd0*/  F2FP.BF16.F32.PACK_AB R93, R45, R46 ;  /* 0x0000002e2d5d723e */ /* 0x004fcc00000010ff */
[----:B------:R2:W3:Y:S01]  /*dbe0*/  MUFU.EX2 R26, R2 ;  /* 0x00000002001a7308 */ /* 0x0004e20000000800 */
[----:B-1----:R-:W-:Y:S01]  /*dbf0*/  FFMA.FTZ R0, R250, UR22, -R12 ;  /* 0x00000016fa007c23 */ /* 0x002fe2000801080c */
[----:B------:R-:W-:Y:S02]  /*dc00*/  MOV R250, R242 ;  /* 0x000000f200fa7202 */ /* 0x000fe40000000f00 */
[----:B------:R-:W-:-:S04]  /*dc10*/  MOV R242, R193 ;  /* 0x000000c100f27202 */ /* 0x000fc80000000f00 */
[----:B------:R1:W4:Y:S01]  /*dc20*/  MUFU.EX2 R25, R0 ;  /* 0x0000000000197308 */ /* 0x0003220000000800 */
[----:B------:R-:W-:Y:S02]  /*dc30*/  MOV R193, R121 ;  /* 0x0000007900c17202 */ /* 0x000fe40000000f00 */
[----:B------:R-:W-:Y:S01]  /*dc40*/  MOV R121, R123 ;  /* 0x0000007b00797202 */ /* 0x000fe20000000f00 */
[----:B------:R-:W-:Y:S01]  /*dc50*/  IMAD.MOV.U32 R123, RZ, RZ, R10 ;  /* 0x000000ffff7b7224 */ /* 0x000fe200078e000a */
[----:B--2---:R-:W-:Y:S02]  /*dc60*/  MOV R2, R11 ;  /* 0x0000000b00027202 */ /* 0x004fe40000000f00 */
[----:B------:R-:W-:Y:S01]  /*dc70*/  MOV R4, R121 ;  /* 0x0000007900047202 */ /* 0x000fe20000000f00 */
[----:B------:R-:W2:Y:S01]  /*dc80*/  LDSM.16.MT88.4 R8, [R222+0xbc00] ;  /* 0x00bc0000de08783b */ /* 0x000ea20000004200 */
[----:B------:R-:W-:Y:S02]  /*dc90*/  MOV R212, R123 ;  /* 0x0000007b00d47202 */ /* 0x000fe40000000f00 */
[----:B------:R-:W-:-:S02]  /*dca0*/  MOV R213, R193 ;  /* 0x000000c100d57202 */ /* 0x000fc40000000f00 */
[----:B------:R-:W-:Y:S02]  /*dcb0*/  MOV R193, R120 ;  /* 0x0000007800c17202 */ /* 0x000fe40000000f00 */
[----:B---3--:R-:W-:Y:S01]  /*dcc0*/  F2FP.BF16.F32.PACK_AB R95, R26, R27 ;  /* 0x0000001b1a5f723e */ /* 0x008fe200000010ff */
[----:B-1----:R-:W-:Y:S01]  /*dcd0*/  FFMA.FTZ R0, R247, UR22, -R12 ;  /* 0x00000016f7007c23 */ /* 0x002fe2000801080c */
[----:B------:R-:W-:Y:S02]  /*dce0*/  MOV R247, R115 ;  /* 0x0000007300f77202 */ /* 0x000fe40000000f00 */
[----:B----4-:R-:W-:Y:S01]  /*dcf0*/  F2FP.BF16.F32.PACK_AB R97, R25, R179 ;  /* 0x000000b31961723e */ /* 0x010fe200000010ff */
[----:B------:R1:W-:Y:S02]  /*dd00*/  MUFU.EX2 R24, R0 ;  /* 0x0000000000187308 */ /* 0x0003e40000000800 */
[----:B------:R-:W-:Y:S01]  /*dd10*/  HMMA.16816.F32.BF16 R112, R92, R124, R48 ;  /* 0x0000007c5c70723c */ /* 0x000fe20000041830 */
[----:B------:R-:W-:-:S05]  /*dd20*/  FFMA.FTZ R2, R2, R15, R247 ;  /* 0x0000000f02027223 */ /* 0x000fca00000100f7 */
[C---:B------:R-:W-:Y:S06]  /*dd30*/  HMMA.16816.F32.BF16 R128, R92.reuse, R136, R60 ;  /* 0x000000885c80723c */ /* 0x040fec000004183c */
[----:B------:R-:W-:Y:S01]  /*dd40*/  HMMA.16816.F32.BF16 R140, R92, R138, R40 ;  /* 0x0000008a5c8c723c */ /* 0x000fe20000041828 */
[----:B-1----:R-:W-:Y:S01]  /*dd50*/  FFMA.FTZ R0, R246, UR22, -R12 ;  /* 0x00000016f6007c23 */ /* 0x002fe2000801080c */
[----:B------:R-:W-:-:S04]  /*dd60*/  MOV R246, R122 ;  /* 0x0000007a00f67202 */ /* 0x000fc80000000f00 */
[----:B------:R-:W-:Y:S01]  /*dd70*/  HMMA.16816.F32.BF16 R144, R92, R152, R144 ;  /* 0x000000985c90723c */ /* 0x000fe20000041890 */
[----:B------:R-:W-:Y:S01]  /*dd80*/  MOV R12, R150 ;  /* 0x00000096000c7202 */ /* 0x000fe20000000f00 */
[----:B------:R1:W3:Y:S01]  /*dd90*/  MUFU.EX2 R7, R0 ;  /* 0x0000000000077308 */ /* 0x0002e20000000800 */
[----:B------:R-:W-:-:S03]  /*dda0*/  FFMA.FTZ R4, R4, R14, R246 ;  /* 0x0000000e04047223 */ /* 0x000fc600000100f6 */
[----:B------:R-:W-:Y:S01]  /*ddb0*/  HMMA.16816.F32.BF16 R120, R92, R126, R52 ;  /* 0x0000007e5c78723c */ /* 0x000fe20000041834 */
[----:B------:R-:W-:Y:S01]  /*ddc0*/  FADD.FTZ R6, R250, R4 ;  /* 0x00000004fa067221 */ /* 0x000fe20000010000 */
[----:B------:R-:W-:-:S04]  /*ddd0*/  FADD.FTZ R4, R219, R2 ;  /* 0x00000002db047221 */ /* 0x000fc80000010000 */
[----:B------:R-:W-:Y:S01]  /*dde0*/  HMMA.16816.F32.BF16 R156, R92, R154, R156 ;  /* 0x0000009a5c9c723c */ /* 0x000fe2000004189c */
[----:B------:R-:W-:-:S04]  /*ddf0*/  FADD.FTZ R4, R213, R4 ;  /* 0x00000004d5047221 */ /* 0x000fc80000010000 */
[----:B------:R-:W-:Y:S01]  /*de00*/  FADD.FTZ R4, R193, R4 ;  /* 0x00000004c1047221 */ /* 0x000fe20000010000 */
[C---:B------:R-:W-:Y:S01]  /*de10*/  HMMA.16816.F32.BF16 R160, R92.reuse, R168, R104 ;  /* 0x000000a85ca0723c */ /* 0x040fe20000041868 */
[----:B-1----:R-:W-:Y:S01]  /*de20*/  FFMA.FTZ R0, R5, R13, R12 ;  /* 0x0000000d05007223 */ /* 0x002fe2000001000c */
[----:B---3--:R-:W-:Y:S01]  /*de30*/  F2FP.BF16.F32.PACK_AB R99, R7, R24 ;  /* 0x000000180763723e */ /* 0x008fe200000010ff */
        /* <DEDUP_REMOVED lines=16> */
[C---:B-----5:R-:W-:Y:S01]  /*df40*/  HMMA.16816.F32.BF16 R72, R92.reuse, R80, R72 ;  /* 0x000000505c48723c */ /* 0x060fe20000041848 */
        /* <DEDUP_REMOVED lines=52> */
[----:B------:R-:W-:Y:S06]  /*e290*/  HMMA.16816.F32.BF16 R68, R96, R80, R68 ;  /* 0x000000506044723c */ /* 0x000fec0000041844 */
[----:B--2---:R-:W-:Y:S06]  /*e2a0*/  HMMA.16816.F32.BF16 R88, R92, R8, R88 ;  /* 0x000000085c58723c */ /* 0x004fec0000041858 */
        /* <DEDUP_REMOVED lines=8> */
[----:B------:R-:W-:-:S02]  /*e330*/  MOV R102, R239 ;  /* 0x000000ef00667202 */ /* 0x000fc40000000f00 */
[----:B------:R-:W-:Y:S01]  /*e340*/  MOV R103, R252 ;  /* 0x000000fc00677202 */ /* 0x000fe20000000f00 */
[----:B------:R-:W-:-:S05]  /*e350*/  NOP ;  /* 0x0000000000007918 */ /* 0x000fca0000000000 */
[----:B-1----:R-:W-:-:S15]  /*e360*/  @P0 BRA `(.L_x_285) ;  /* 0x0000005c00cc0947 */ /* 0x002fde0003800000 */
[----:B------:R-:W2:Y:S04]  /*e370*/  LDL.64 R214, [R1+0x50] ;  /* 0x0000500001d67983 */ /* 0x000ea80000100a00 */
[----:B------:R-:W3:Y:S01]  /*e380*/  LDL.64 R240, [R1+0x48] ;  /* 0x0000480001f07983 */ /* 0x000ee20000100a00 */
        /* <DEDUP_REMOVED lines=69> */
[----:B------:R-:W-:Y:S04]  /*e7e0*/  LDSM.16.M88.4 R48, [R223+0x6000] ;  /* 0x00600000df30783b */ /* 0x000fe80000000200 */
[----:B------:R-:W-:Y:S04]  /*e7f0*/  LDSM.16.M88.4 R12, [R224] ;  /* 0x00000000e00c783b */ /* 0x000fe80000000200 */
[----:B------:R-:W3:Y:S04]  /*e800*/  LDSM.16.M88.4 R36, [R221+0x6800] ;  /* 0x00680000dd24783b */ /* 0x000ee80000000200 */
[----:B-1----:R-:W1:Y:S04]  /*e810*/  LDSM.16.M88.4 R4, [R225+0x1000] ;  /* 0x00100000e104783b */ /* 0x002e680000000200 */
[----:B------:R-:W4:Y:S04]  /*e820*/  LDSM.16.M88.4 R64, [R223+0x6400] ;  /* 0x00640000df40783b */ /* 0x000f280000000200 */
[----:B------:R-:W-:Y:S04]  /*e830*/  LDSM.16.M88.4 R16, [R224+0x3000] ;  /* 0x00300000e010783b */ /* 0x000fe80000000200 */
[----:B------:R-:W5:Y:S04]  /*e840*/  LDSM.16.M88.4 R60, [R221+0x7000] ;  /* 0x00700000dd3c783b */ /* 0x000f680000000200 */
[----:B------:R-:W-:Y:S04]  /*e850*/  LDSM.16.M88.4 R20, [R225] ;  /* 0x00000000e114783b */ /* 0x000fe80000000200 */
[----:B------:R-:W5:Y:S01]  /*e860*/  LDSM.16.M88.4 R56, [R223+0x6800] ;  /* 0x00680000df38783b */ /* 0x000f620000000200 */
[C---:B--2---:R-:W-:Y:S03]  /*e870*/  HMMA.16816.F32.BF16 R176, R8.reuse, R28, RZ ;  /* 0x0000001c08b0723c */ /* 0x044fe600000418ff */
[----:B------:R-:W2:Y:S04]  /*e880*/  LDSM.16.M88.4 R32, [R221+0x6c00] ;  /* 0x006c0000dd20783b */ /* 0x000ea80000000200 */
[----:B------:R-:W2:Y:S01]  /*e890*/  LDSM.16.M88.4 R52, [R223+0x6c00] ;  /* 0x006c0000df34783b */ /* 0x000ea20000000200 */
[C---:B------:R-:W-:Y:S03]  /*e8a0*/  HMMA.16816.F32.BF16 R104, R8.reuse, R40, RZ ;  /* 0x000000280868723c */ /* 0x040fe600000418ff */
[----:B------:R-:W2:Y:S03]  /*e8b0*/  LDSM.16.M88.4 R24, [R224+0x2000] ;  /* 0x00200000e018783b */ /* 0x000ea60000000200 */
[----:B------:R-:W-:Y:S01]  /*e8c0*/  HMMA.16816.F32.BF16 R180, R8, R30, RZ ;  /* 0x0000001e08b4723c */ /* 0x000fe200000418ff */
[----:B------:R-:W0:Y:S05]  /*e8d0*/  LDGDEPBAR ;  /* 0x00000000000079af */ /* 0x000e2a0000000000 */
[----:B---3--:R-:W-:Y:S06]  /*e8e0*/  HMMA.16816.F32.BF16 R204, R12, R36, RZ ;  /* 0x000000240ccc723c */ /* 0x008fec00000418ff */
[C---:B-1----:R-:W-:Y:S06]  /*e8f0*/  HMMA.16816.F32.BF16 R176, R4.reuse, R48, R176 ;  /* 0x0000003004b0723c */ /* 0x042fec00000418b0 */
[C---:B----4-:R-:W-:Y:S06]  /*e900*/  HMMA.16816.F32.BF16 R208, R4.reuse, R64, R104 ;  /* 0x0000004004d0723c */ /* 0x050fec0000041868 */
[----:B------:R-:W-:Y:S06]  /*e910*/  HMMA.16816.F32.BF16 R104, R4, R50, R180 ;  /* 0x000000320468723c */ /* 0x000fec00000418b4 */
[----:B------:R-:W-:Y:S06]  /*e920*/  HMMA.16816.F32.BF16 R108, R12, R28, RZ ;  /* 0x0000001c0c6c723c */ /* 0x000fec00000418ff */
[----:B-----5:R-:W-:Y:S06]  /*e930*/  HMMA.16816.F32.BF16 R180, R16, R60, R176 ;  /* 0x0000003c10b4723c */ /* 0x020fec00000418b0 */
[----:B------:R-:W-:Y:S06]  /*e940*/  HMMA.16816.F32.BF16 R176, R20, R56, R204 ;  /* 0x0000003814b0723c */ /* 0x000fec00000418cc */
[----:B--2---:R-:W-:Y:S06]  /*e950*/  HMMA.16816.F32.BF16 R200, R12, R32, RZ ;  /* 0x000000200cc8723c */ /* 0x004fec00000418ff */
[C---:B------:R-:W-:Y:S06]  /*e960*/  HMMA.16816.F32.BF16 R100, R8.reuse, R36, RZ ;  /* 0x000000240864723c */ /* 0x040fec00000418ff */
[C---:B------:R-:W-:Y:S06]  /*e970*/  HMMA.16816.F32.BF16 R44, R8.reuse, R32, RZ ;  /* 0x00000020082c723c */ /* 0x040fec00000418ff */
[----:B------:R-:W-:Y:S01]  /*e980*/  HMMA.16816.F32.BF16 R188, R8, R34, RZ ;  /* 0x0000002208bc723c */ /* 0x000fe200000418ff */
[----:B------:R-:W-:-:S02]  /*e990*/  IMAD.MOV.U32 R3, RZ, RZ, R177 ;  /* 0x000000ffff037224 */ /* 0x000fc400078e00b1 */
[----:B------:R-:W-:Y:S02]  /*e9a0*/  IMAD.MOV.U32 R2, RZ, RZ, R178 ;  /* 0x000000ffff027224 */ /* 0x000fe400078e00b2 */
[----:B------:R-:W-:Y:S01]  /*e9b0*/  IMAD.MOV.U32 R0, RZ, RZ, R179 ;  /* 0x000000ffff007224 */ /* 0x000fe200078e00b3 */
[----:B------:R-:W-:Y:S01]  /*e9c0*/  HMMA.16816.F32.BF16 R212, R12, R34, RZ ;  /* 0x000000220cd4723c */ /* 0x000fe200000418ff */
[----:B------:R-:W1:Y:S05]  /*e9d0*/  LDSM.16.M88.4 R32, [R221+0x7800] ;  /* 0x00780000dd20783b */ /* 0x000e6a0000000200 */
[C---:B------:R-:W-:Y:S06]  /*e9e0*/  HMMA.16816.F32.BF16 R184, R8.reuse, R42, RZ ;  /* 0x0000002a08b8723c */ /* 0x040fec00000418ff */
[----:B------:R-:W-:Y:S06]  /*e9f0*/  HMMA.16816.F32.BF16 R192, R8, R38, RZ ;  /* 0x0000002608c0723c */ /* 0x000fec00000418ff */
[----:B------:R-:W-:Y:S06]  /*ea00*/  HMMA.16816.F32.BF16 R8, R20, R48, R108 ;  /* 0x000000301408723c */ /* 0x000fec000004186c */
[----:B------:R-:W-:Y:S01]  /*ea10*/  HMMA.16816.F32.BF16 R216, R12, R40, RZ ;  /* 0x000000280cd8723c */ /* 0x000fe200000418ff */
[----:B------:R-:W-:-:S05]  /*ea20*/  IMAD.MOV.U32 R48, RZ, RZ, R176 ;  /* 0x000000ffff307224 */ /* 0x000fca00078e00b0 */
[----:B------:R-:W-:Y:S06]  /*ea30*/  HMMA.16816.F32.BF16 R176, R20, R52, R200 ;  /* 0x0000003414b0723c */ /* 0x000fec00000418c8 */
[----:B------:R-:W-:Y:S01]  /*ea40*/  HMMA.16816.F32.BF16 R240, R12, R38, RZ ;  /* 0x000000260cf0723c */ /* 0x000fe200000418ff */
[----:B------:R-:W2:Y:S05]  /*ea50*/  LDSM.16.M88.4 R36, [R221+0x7400] ;  /* 0x00740000dd24783b */ /* 0x000eaa0000000200 */
[----:B------:R-:W-:Y:S06]  /*ea60*/  HMMA.16816.F32.BF16 R196, R4, R56, R100 ;  /* 0x0000003804c4723c */ /* 0x000fec0000041864 */
[C---:B------:R-:W-:Y:S01]  /*ea70*/  HMMA.16816.F32.BF16 R248, R12.reuse, R30, RZ ;  /* 0x0000001e0cf8723c */ /* 0x040fe200000418ff */
[----:B------:R-:W3:Y:S05]  /*ea80*/  LDSM.16.M88.4 R28, [R221+0x7c00] ;  /* 0x007c0000dd1c783b */ /* 0x000eea0000000200 */
[----:B------:R-:W-:Y:S01]  /*ea90*/  HMMA.16816.F32.BF16 R244, R12, R42, RZ ;  /* 0x0000002a0cf4723c */ /* 0x000fe200000418ff */
[----:B------:R-:W-:Y:S01]  /*eaa0*/  IMAD.MOV.U32 R56, RZ, RZ, R176 ;  /* 0x000000ffff387224 */ /* 0x000fe200078e00b0 */
[----:B------:R-:W-:Y:S01]  /*eab0*/  LDSM.16.M88.4 R12, [R225+0x2000] ;  /* 0x00200000e10c783b */ /* 0x000fe20000000200 */
[----:B------:R-:W-:-:S03]  /*eac0*/  IMAD.MOV.U32 R49, RZ, RZ, R179 ;  /* 0x000000ffff317224 */ /* 0x000fc600078e00b3 */
[C---:B------:R-:W-:Y:S06]  /*ead0*/  HMMA.16816.F32.BF16 R100, R4.reuse, R66, R184 ;  /* 0x000000420464723c */ /* 0x040fec00000418b8 */
[C---:B------:R-:W-:Y:S06]  /*eae0*/  HMMA.16816.F32.BF16 R108, R4.reuse, R58, R192 ;  /* 0x0000003a046c723c */ /* 0x040fec00000418c0 */
[----:B------:R-:W-:Y:S01]  /*eaf0*/  HMMA.16816.F32.BF16 R40, R4, R52, R44 ;  /* 0x000000340428723c */ /* 0x000fe2000004182c */
[----:B------:R-:W-:Y:S05]  /*eb00*/  LDSM.16.M88.4 R44, [R223+0x7000] ;  /* 0x00700000df2c783b */ /* 0x000fea0000000200 */
[----:B------:R-:W-:Y:S01]  /*eb10*/  HMMA.16816.F32.BF16 R216, R20, R64, R216 ;  /* 0x0000004014d8723c */ /* 0x000fe200000418d8 */
[----:B------:R-:W-:-:S02]  /*eb20*/  IMAD.MOV.U32 R53, RZ, RZ, R177 ;  /* 0x000000ffff357224 */ /* 0x000fc400078e00b1 */
[----:B------:R-:W-:-:S03]  /*eb30*/  IMAD.MOV.U32 R52, RZ, RZ, R178 ;  /* 0x000000ffff347224 */ /* 0x000fc600078e00b2 */
[-C--:B------:R-:W-:Y:S06]  /*eb40*/  HMMA.16816.F32.BF16 R4, R4, R54.reuse, R188 ;  /* 0x000000360404723c */ /* 0x080fec00000418bc */
[----:B------:R-:W-:Y:S06]  /*eb50*/  HMMA.16816.F32.BF16 R184, R20, R54, R212 ;  /* 0x0000003614b8723c */ /* 0x000fec00000418d4 */
[----:B------:R-:W-:Y:S01]  /*eb60*/  HMMA.16816.F32.BF16 R188, R24, R60, R8 ;  /* 0x0000003c18bc723c */ /* 0x000fe20000041808 */
[----:B------:R-:W4:Y:S05]  /*eb70*/  LDSM.16.M88.4 R8, [R225+0x3000] ;  /* 0x00300000e108783b */ /* 0x000f2a0000000200 */
[----:B-1----:R-:W-:Y:S01]  /*eb80*/  HMMA.16816.F32.BF16 R212, R16, R32, R196 ;  /* 0x0000002010d4723c */ /* 0x002fe200000418c4 */
[----:B------:R-:W-:-:S02]  /*eb90*/  IMAD.MOV.U32 R65, RZ, RZ, R216 ;  /* 0x000000ffff417224 */ /* 0x000fc400078e00d8 */
[----:B------:R-:W-:Y:S02]  /*eba0*/  IMAD.MOV.U32 R64, RZ, RZ, R217 ;  /* 0x000000ffff407224 */ /* 0x000fe400078e00d9 */
[----:B------:R-:W-:Y:S01]  /*ebb0*/  IMAD.MOV.U32 R61, RZ, RZ, R218 ;  /* 0x000000ffff3d7224 */ /* 0x000fe200078e00da */
[C---:B------:R-:W-:Y:S01]  /*ebc0*/  HMMA.16816.F32.BF16 R192, R20.reuse, R58, R240 ;  /* 0x0000003a14c0723c */ /* 0x040fe200000418f0 */
[----:B------:R-:W-:Y:S02]  /*ebd0*/  IMAD.MOV.U32 R196, RZ, RZ, R56 ;  /* 0x000000ffffc47224 */ /* 0x000fe400078e0038 */
[----:B------:R-:W1:Y:S01]  /*ebe0*/  LDSM.16.M88.4 R56, [R223+0x7400] ;  /* 0x00740000df38783b */ /* 0x000e620000000200 */
[----:B------:R-:W-:Y:S02]  /*ebf0*/  IMAD.MOV.U32 R199, RZ, RZ, R49 ;  /* 0x000000ffffc77224 */ /* 0x000fe400078e0031 */
[----:B------:R-:W-:Y:S01]  /*ec00*/  HMMA.16816.F32.BF16 R200, R20, R66, R244 ;  /* 0x0000004214c8723c */ /* 0x000fe200000418f4 */
[----:B------:R-:W-:-:S02]  /*ec10*/  IMAD.MOV.U32 R60, RZ, RZ, R219 ;  /* 0x000000ffff3c7224 */ /* 0x000fc400078e00db */
[----:B------:R-:W-:Y:S02]  /*ec20*/  IMAD.MOV.U32 R197, RZ, RZ, R53 ;  /* 0x000000ffffc57224 */ /* 0x000fe400078e0035 */
[----:B------:R-:W-:Y:S01]  /*ec30*/  IMAD.MOV.U32 R198, RZ, RZ, R52 ;  /* 0x000000ffffc67224 */ /* 0x000fe200078e0034 */
[C---:B------:R-:W-:Y:S01]  /*ec40*/  HMMA.16816.F32.BF16 R176, R16.reuse, R62, R104 ;  /* 0x0000003e10b0723c */ /* 0x040fe20000041868 */
[----:B------:R-:W-:Y:S05]  /*ec50*/  LDSM.16.M88.4 R52, [R223+0x7800] ;  /* 0x00780000df34783b */ /* 0x000fea0000000200 */
[C---:B--2---:R-:W-:Y:S06]  /*ec60*/  HMMA.16816.F32.BF16 R104, R16.reuse, R38, R100 ;  /* 0x000000261068723c */ /* 0x044fec0000041864 */
[----:B------:R-:W-:Y:S06]  /*ec70*/  HMMA.16816.F32.BF16 R100, R16, R34, R108 ;  /* 0x000000221064723c */ /* 0x000fec000004186c */
[----:B------:R-:W-:Y:S01]  /*ec80*/  HMMA.16816.F32.BF16 R204, R20, R50, R248 ;  /* 0x0000003214cc723c */ /* 0x000fe200000418f8 */
[----:B------:R-:W-:Y:S01]  /*ec90*/  IMAD.MOV.U32 R108, RZ, RZ, R48 ;  /* 0x000000ffff6c7224 */ /* 0x000fe200078e0030 */
[----:B------:R-:W-:Y:S01]  /*eca0*/  LDSM.16.M88.4 R20, [R224+0x4000] ;  /* 0x00400000e014783b */ /* 0x000fe20000000200 */
[----:B------:R-:W-:-:S02]  /*ecb0*/  IMAD.MOV.U32 R109, RZ, RZ, R3 ;  /* 0x000000ffff6d7224 */ /* 0x000fc400078e0003 */
[----:B------:R-:W-:Y:S01]  /*ecc0*/  IMAD.MOV.U32 R110, RZ, RZ, R2 ;  /* 0x000000ffff6e7224 */ /* 0x000fe200078e0002 */
[C---:B------:R-:W-:Y:S01]  /*ecd0*/  HMMA.16816.F32.BF16 R208, R16.reuse, R36, R208 ;  /* 0x0000002410d0723c */ /* 0x040fe200000418d0 */
[----:B------:R-:W2:Y:S01]  /*ece0*/  LDSM.16.M88.4 R48, [R223+0x7c00] ;  /* 0x007c0000df30783b */ /* 0x000ea20000000200 */
[----:B------:R-:W-:Y:S02]  /*ecf0*/  IMAD.MOV.U32 R248, RZ, RZ, R65 ;  /* 0x000000fffff87224 */ /* 0x000fe400078e0041 */
[----:B------:R-:W-:Y:S01]  /*ed00*/  IMAD.MOV.U32 R249, RZ, RZ, R64 ;  /* 0x000000fffff97224 */ /* 0x000fe200078e0040 */
[----:B------:R-:W5:Y:S01]  /*ed10*/  S2R R3, SR_TID.X ;  /* 0x0000000000037919 */ /* 0x000f620000002100 */
[----:B---3--:R-:W-:Y:S01]  /*ed20*/  HMMA.16816.F32.BF16 R216, R16, R28, R40 ;  /* 0x0000001c10d8723c */ /* 0x008fe20000041828 */
[----:B------:R-:W-:Y:S01]  /*ed30*/  IMAD.MOV.U32 R250, RZ, RZ, R61 ;  /* 0x000000fffffa7224 */ /* 0x000fe200078e003d */
[----:B------:R-:W-:Y:S01]  /*ed40*/  LDSM.16.M88.4 R40, [R221+0x8000] ;  /* 0x00800000dd28783b */ /* 0x000fe20000000200 */
[----:B------:R-:W-:-:S03]  /*ed50*/  IMAD.MOV.U32 R251, RZ, RZ, R60 ;  /* 0x000000fffffb7224 */ /* 0x000fc600078e003c */
[----:B------:R-:W-:Y:S01]  /*ed60*/  HMMA.16816.F32.BF16 R16, R16, R30, R4 ;  /* 0x0000001e1010723c */ /* 0x000fe20000041804 */
[----:B------:R-:W3:Y:S01]  /*ed70*/  LDSM.16.M88.4 R4, [R224+0x5000] ;  /* 0x00500000e004783b */ /* 0x000ee20000000200 */
[----:B------:R-:W-:Y:S02]  /*ed80*/  IMAD.MOV.U32 R111, RZ, RZ, R0 ;  /* 0x000000ffff6f7224 */ /* 0x000fe400078e0000 */
[----:B------:R-:W-:Y:S02]  /*ed90*/  IMAD.U32 R0, RZ, RZ, UR20 ;  /* 0x00000014ff007e24 */ /* 0x000fe4000f8e00ff */
[C---:B------:R-:W-:Y:S06]  /*eda0*/  HMMA.16816.F32.BF16 R240, R24.reuse, R38, R200 ;  /* 0x0000002618f0723c */ /* 0x040fec00000418c8 */
[----:B------:R-:W-:Y:S06]  /*edb0*/  HMMA.16816.F32.BF16 R200, R24, R34, R192 ;  /* 0x0000002218c8723c */ /* 0x000fec00000418c0 */
[----:B----4-:R-:W-:Y:S06]  /*edc0*/  HMMA.16816.F32.BF16 R64, R8, R44, R180 ;  /* 0x0000002c0840723c */ /* 0x010fec00000418b4 */
[----:B------:R-:W-:Y:S01]  /*edd0*/  HMMA.16816.F32.BF16 R192, R24, R30, R184 ;  /* 0x0000001e18c0723c */ /* 0x000fe200000418b8 */
[----:B-----5:R-:W-:-:S05]  /*ede0*/  IMAD.SHL.U32 R3, R3, 0x2, RZ ;  /* 0x0000000203037824 */ /* 0x020fca00078e00ff */
[----:B-1----:R-:W-:Y:S01]  /*edf0*/  HMMA.16816.F32.BF16 R184, R8, R56, R208 ;  /* 0x0000003808b8723c */ /* 0x002fe200000418d0 */
[----:B------:R-:W1:Y:S01]  /*ee00*/  LDSM.16.M88.4 R208, [R221+0x8c00] ;  /* 0x008c0000ddd0783b */ /* 0x000e620000000200 */
[----:B------:R-:W-:-:S04]  /*ee10*/  LOP3.LUT R3, R3, 0x6, RZ, 0xc0, !PT ;  /* 0x0000000603037812 */ /* 0x000fc800078ec0ff */
[----:B------:R-:W-:Y:S01]  /*ee20*/  HMMA.16816.F32.BF16 R188, R12, R44, R188 ;  /* 0x0000002c0cbc723c */ /* 0x000fe200000418bc */
[----:B------:R-:W-:-:S04]  /*ee30*/  IMAD R0, R0, 0x40, R3 ;  /* 0x0000004000007824 */ /* 0x000fc800078e0203 */
[--C-:B------:R-:W-:Y:S01]  /*ee40*/  IMAD.IADD R3, R232, 0x1, -R0.reuse ;  /* 0x00000001e8037824 */ /* 0x100fe200078e0a00 */
[C---:B------:R-:W-:Y:S01]  /*ee50*/  HMMA.16816.F32.BF16 R244, R24.reuse, R62, R204 ;  /* 0x0000003e18f4723c */ /* 0x040fe200000418cc */
[----:B------:R-:W-:Y:S01]  /*ee60*/  IMAD.IADD R2, R233, 0x1, -R0 ;  /* 0x00000001e9027824 */ /* 0x000fe200078e0a00 */
[C---:B------:R-:W-:Y:S02]  /*ee70*/  ISETP.GE.AND P0, PT, R0.reuse, R238, PT ;  /* 0x000000ee0000720c */ /* 0x040fe40003f06270 */
[C---:B------:R-:W-:Y:S02]  /*ee80*/  ISETP.GE.AND P6, PT, R0.reuse, R237, PT ;  /* 0x000000ed0000720c */ /* 0x040fe40003fc6270 */
[----:B------:R-:W-:Y:S01]  /*ee90*/  HMMA.16816.F32.BF16 R248, R24, R36, R248 ;  /* 0x0000002418f8723c */ /* 0x000fe200000418f8 */
[C---:B------:R-:W-:Y:S02]  /*eea0*/  ISETP.GE.AND P5, PT, R0.reuse, R236, PT ;  /* 0x000000ec0000720c */ /* 0x040fe40003fa6270 */
[----:B------:R-:W-:-:S02]  /*eeb0*/  ISETP.GE.AND P1, PT, R0, R235, PT ;  /* 0x000000eb0000720c */ /* 0x000fc40003f26270 */
[C---:B------:R-:W-:Y:S01]  /*eec0*/  ISETP.LT.OR P0, PT, R0.reuse, R230, P0 ;  /* 0x000000e60000720c */ /* 0x040fe20000701670 */
[C---:B------:R-:W-:Y:S01]  /*eed0*/  HMMA.16816.F32.BF16 R204, R24.reuse, R32, R108 ;  /* 0x0000002018cc723c */ /* 0x040fe2000004186c */
[C---:B------:R-:W-:Y:S02]  /*eee0*/  ISETP.LT.OR P6, PT, R0.reuse, R229, P6 ;  /* 0x000000e50000720c */ /* 0x040fe400037c1670 */
[C---:B------:R-:W-:Y:S02]  /*eef0*/  ISETP.LT.OR P5, PT, R0.reuse, R228, P5 ;  /* 0x000000e40000720c */ /* 0x040fe40002fa1670 */
[----:B------:R-:W-:Y:S01]  /*ef00*/  ISETP.LT.OR P1, PT, R0, R227, P1 ;  /* 0x000000e30000720c */ /* 0x000fe20000f21670 */
[----:B------:R-:W-:Y:S01]  /*ef10*/  HMMA.16816.F32.BF16 R196, R24, R28, R196 ;  /* 0x0000001c18c4723c */ /* 0x000fe200000418c4 */
[----:B------:R-:W4:Y:S04]  /*ef20*/  LDSM.16.M88.4 R28, [R221+0x8400] ;  /* 0x00840000dd1c783b */ /* 0x000f280000000200 */
[----:B------:R-:W-:Y:S01]  /*ef30*/  LDSM.16.M88.4 R24, [R223+0x8000] ;  /* 0x00800000df18783b */ /* 0x000fe20000000200 */
[C---:B--2---:R-:W-:Y:S03]  /*ef40*/  HMMA.16816.F32.BF16 R60, R8.reuse, R50, R16 ;  /* 0x00000032083c723c */ /* 0x044fe60000041810 */
[----:B------:R-:W-:Y:S03]  /*ef50*/  LDSM.16.M88.4 R16, [R225+0x4000] ;  /* 0x00400000e110783b */ /* 0x000fe60000000200 */
[C---:B------:R-:W-:Y:S06]  /*ef60*/  HMMA.16816.F32.BF16 R180, R8.reuse, R46, R176 ;  /* 0x0000002e08b4723c */ /* 0x040fec00000418b0 */
[C---:B------:R-:W-:Y:S06]  /*ef70*/  HMMA.16816.F32.BF16 R176, R8.reuse, R58, R104 ;  /* 0x0000003a08b0723c */ /* 0x040fec0000041868 */
[----:B------:R-:W-:Y:S06]  /*ef80*/  HMMA.16816.F32.BF16 R104, R8, R54, R100 ;  /* 0x000000360868723c */ /* 0x000fec0000041864 */
[----:B---3--:R-:W-:Y:S01]  /*ef90*/  HMMA.16816.F32.BF16 R36, R4, R40, R64 ;  /* 0x000000280424723c */ /* 0x008fe20000041840 */
[----:B------:R-:W2:Y:S05]  /*efa0*/  LDSM.16.M88.4 R64, [R221+0x8800] ;  /* 0x00880000dd40783b */ /* 0x000eaa0000000200 */
[C---:B------:R-:W-:Y:S06]  /*efb0*/  HMMA.16816.F32.BF16 R108, R8.reuse, R52, R212 ;  /* 0x00000034086c723c */ /* 0x040fec00000418d4 */
[----:B------:R-:W-:Y:S01]  /*efc0*/  HMMA.16816.F32.BF16 R100, R8, R48, R216 ;  /* 0x000000300864723c */ /* 0x000fe200000418d8 */
[----:B------:R-:W3:Y:S05]  /*efd0*/  LDSM.16.M88.4 R8, [R225+0x5000] ;  /* 0x00500000e108783b */ /* 0x000eea0000000200 */
        /* <DEDUP_REMOVED lines=8> */
[C---:B-1----:R-:W-:Y:S06]  /*f060*/  HMMA.16816.F32.BF16 R12, R4.reuse, R210, R60 ;  /* 0x000000d2040c723c */ /* 0x042fec000004183c */
[C---:B------:R-:W-:Y:S06]  /*f070*/  HMMA.16816.F32.BF16 R180, R4.reuse, R42, R180 ;  /* 0x0000002a04b4723c */ /* 0x040fec00000418b4 */
[C---:B----4-:R-:W-:Y:S06]  /*f080*/  HMMA.16816.F32.BF16 R184, R4.reuse, R28, R184 ;  /* 0x0000001c04b8723c */ /* 0x050fec00000418b8 */
[C---:B------:R-:W-:Y:S06]  /*f090*/  HMMA.16816.F32.BF16 R176, R4.reuse, R30, R176 ;  /* 0x0000001e04b0723c */ /* 0x040fec00000418b0 */
[----:B--2---:R-:W-:Y:S01]  /*f0a0*/  HMMA.16816.F32.BF16 R108, R4, R64, R108 ;  /* 0x00000040046c723c */ /* 0x004fe2000004186c */
[----:B------:R-:W-:-:S02]  /*f0b0*/  IMAD.MOV.U32 R250, RZ, RZ, R13 ;  /* 0x000000fffffa7224 */ /* 0x000fc400078e000d */
[----:B------:R-:W-:-:S03]  /*f0c0*/  IMAD.MOV.U32 R198, RZ, RZ, R14 ;  /* 0x000000ffffc67224 */ /* 0x000fc600078e000e */
[C---:B------:R-:W-:Y:S06]  /*f0d0*/  HMMA.16816.F32.BF16 R192, R4.reuse, R66, R104 ;  /* 0x0000004204c0723c */ /* 0x040fec0000041868 */
[----:B------:R-:W-:Y:S01]  /*f0e0*/  HMMA.16816.F32.BF16 R216, R4, R208, R100 ;  /* 0x000000d004d8723c */ /* 0x000fe20000041864 */
[----:B------:R-:W-:-:S05]  /*f0f0*/  IMAD.MOV.U32 R105, RZ, RZ, R15 ;  /* 0x000000ffff697224 */ /* 0x000fca00078e000f */
[-C--:B---3--:R-:W-:Y:S01]  /*f100*/  HMMA.16816.F32.BF16 R36, R8, R24.reuse, R36 ;  /* 0x000000180824723c */ /* 0x088fe20000041824 */
[----:B------:R-:W-:Y:S01]  /*f110*/  IMAD.MOV.U32 R7, RZ, RZ, R12 ;  /* 0x000000ffff077224 */ /* 0x000fe200078e000c */
[----:B------:R-:W-:Y:S01]  /*f120*/  IABS R5, R3 ;  /* 0x0000000300057213 */ /* 0x000fe20000000000 */
[--C-:B------:R-:W-:Y:S01]  /*f130*/  IMAD.IADD R4, R231, 0x1, -R0.reuse ;  /* 0x00000001e7047824 */ /* 0x100fe200078e0a00 */
[----:B------:R-:W-:Y:S01]  /*f140*/  IABS R3, R2 ;  /* 0x0000000200037213 */ /* 0x000fe20000000000 */
[----:B------:R-:W-:Y:S01]  /*f150*/  IMAD.IADD R6, R234, 0x1, -R0 ;  /* 0x00000001ea067824 */ /* 0x000fe200078e0a00 */
[----:B------:R-:W-:Y:S02]  /*f160*/  HMMA.16816.F32.BF16 R12, R16, R24, R32 ;  /* 0x00000018100c723c */ /* 0x000fe40000041820 */
[----:B------:R-:W-:Y:S02]  /*f170*/  IABS R2, R4 ;  /* 0x0000000400027213 */ /* 0x000fe40000000000 */
[----:B------:R-:W-:Y:S01]  /*f180*/  IABS R4, R6 ;  /* 0x0000000600047213 */ /* 0x000fe20000000000 */
[----:B------:R-:W-:Y:S01]  /*f190*/  IMAD.MOV.U32 R6, RZ, RZ, R5 ;  /* 0x000000ffff067224 */ /* 0x000fe200078e0005 */
[----:B------:R-:W-:Y:S01]  /*f1a0*/  HMMA.16816.F32.BF16 R32, R20, R42, R44 ;  /* 0x0000002a1420723c */ /* 0x000fe2000004182c */
[----:B------:R-:W-:-:S02]  /*f1b0*/  IMAD.MOV.U32 R5, RZ, RZ, R3 ;  /* 0x000000ffff057224 */ /* 0x000fc400078e0003 */
[----:B------:R-:W-:Y:S01]  /*f1c0*/  IMAD.MOV.U32 R3, RZ, RZ, R2 ;  /* 0x000000ffff037224 */ /* 0x000fe200078e0002 */
[----:B------:R-:W-:Y:S01]  /*f1d0*/  I2FP.F32.S32 R6, R6 ;  /* 0x0000000600067245 */ /* 0x000fe20000201400 */
[----:B------:R-:W-:Y:S01]  /*f1e0*/  IMAD.MOV.U32 R2, RZ, RZ, R4 ;  /* 0x000000ffff027224 */ /* 0x000fe200078e0004 */
[----:B------:R-:W-:Y:S01]  /*f1f0*/  I2FP.F32.S32 R5, R5 ;  /* 0x0000000500057245 */ /* 0x000fe20000201400 */
[----:B------:R-:W-:Y:S01]  /*f200*/  HMMA.16816.F32.BF16 R44, R20, R28, R188 ;  /* 0x0000001c142c723c */ /* 0x000fe200000418bc */
[----:B------:R-:W-:Y:S01]  /*f210*/  I2FP.F32.S32 R3, R3 ;  /* 0x0000000300037245 */ /* 0x000fe20000201400 */
[----:B------:R-:W-:Y:S01]  /*f220*/  IMAD.MOV.U32 R51, RZ, RZ, R216 ;  /* 0x000000ffff337224 */ /* 0x000fe200078e00d8 */
[----:B------:R-:W-:Y:S01]  /*f230*/  I2FP.F32.S32 R2, R2 ;  /* 0x0000000200027245 */ /* 0x000fe20000201400 */
[----:B------:R-:W-:Y:S02]  /*f240*/  IMAD.MOV.U32 R50, RZ, RZ, R217 ;  /* 0x000000ffff327224 */ /* 0x000fe400078e00d9 */
[----:B------:R-:W-:Y:S01]  /*f250*/  FFMA.FTZ R4, R3, -UR19, R36 ;  /* 0x8000001303047c23 */ /* 0x000fe20008010024 */
[----:B------:R-:W-:-:S02]  /*f260*/  IMAD.MOV.U32 R191, RZ, RZ, R7 ;  /* 0x000000ffffbf7224 */ /* 0x000fc400078e0007 */
[----:B------:R-:W-:Y:S01]  /*f270*/  FFMA.FTZ R3, R2, -UR19, R38 ;  /* 0x8000001302037c23 */ /* 0x000fe20008010026 */
[----:B------:R-:W-:Y:S01]  /*f280*/  VIADD R2, R0, 0x1 ;  /* 0x0000000100027836 */ /* 0x000fe20000000000 */
[-C--:B------:R-:W-:Y:S01]  /*f290*/  HMMA.16816.F32.BF16 R40, R8, R26.reuse, R180 ;  /* 0x0000001a0828723c */ /* 0x080fe200000418b4 */
[----:B------:R-:W-:Y:S01]  /*f2a0*/  FFMA.FTZ R6, R6, -UR19, R12 ;  /* 0x8000001306067c23 */ /* 0x000fe2000801000c */
[----:B------:R-:W-:Y:S01]  /*f2b0*/  FFMA.FTZ R5, R5, -UR19, R14 ;  /* 0x8000001305057c23 */ /* 0x000fe2000801000e */
[----:B------:R-:W-:Y:S01]  /*f2c0*/  FSEL R62, R4, -INF , !P5 ;  /* 0xff800000043e7808 */ /* 0x000fe20006800000 */
        /* <DEDUP_REMOVED lines=8> */
[----:B------:R-:W-:Y:S01]  /*f350*/  IMAD.MOV.U32 R180, RZ, RZ, R51 ;  /* 0x000000ffffb47224 */ /* 0x000fe200078e0033 */
[C---:B------:R-:W-:Y:S01]  /*f360*/  ISETP.GE.AND P6, PT, R2.reuse, R237, PT ;  /* 0x000000ed0200720c */ /* 0x040fe20003fc6270 */
[----:B------:R-:W-:Y:S01]  /*f370*/  IMAD.MOV.U32 R49, RZ, RZ, R218 ;  /* 0x000000ffff317224 */ /* 0x000fe200078e00da */
[C---:B------:R-:W-:Y:S01]  /*f380*/  ISETP.GE.AND P5, PT, R2.reuse, R236, PT ;  /* 0x000000ec0200720c */ /* 0x040fe20003fa6270 */
[----:B------:R-:W-:Y:S01]  /*f390*/  IMAD.MOV.U32 R48, RZ, RZ, R219 ;  /* 0x000000ffff307224 */ /* 0x000fe200078e00db */
[C---:B------:R-:W-:Y:S01]  /*f3a0*/  ISETP.GE.AND P1, PT, R2.reuse, R235, PT ;  /* 0x000000eb0200720c */ /* 0x040fe20003f26270 */
[----:B------:R-:W-:Y:S01]  /*f3b0*/  IMAD.MOV.U32 R181, RZ, RZ, R50 ;  /* 0x000000ffffb57224 */ /* 0x000fe200078e0032 */
[C---:B------:R-:W-:Y:S01]  /*f3c0*/  ISETP.LT.OR P0, PT, R2.reuse, R230, P0 ;  /* 0x000000e60200720c */ /* 0x040fe20000701670 */
[----:B------:R-:W-:Y:S01]  /*f3d0*/  IMAD.MOV.U32 R182, RZ, RZ, R49 ;  /* 0x000000ffffb67224 */ /* 0x000fe200078e0031 */
[C---:B------:R-:W-:Y:S01]  /*f3e0*/  ISETP.LT.OR P6, PT, R2.reuse, R229, P6 ;  /* 0x000000e50200720c */ /* 0x040fe200037c1670 */
[----:B------:R-:W-:Y:S01]  /*f3f0*/  IMAD.MOV.U32 R183, RZ, RZ, R48 ;  /* 0x000000ffffb77224 */ /* 0x000fe200078e0030 */
[C---:B------:R-:W-:Y:S01]  /*f400*/  ISETP.LT.OR P5, PT, R2.reuse, R228, P5 ;  /* 0x000000e40200720c */ /* 0x040fe20002fa1670 */
[----:B------:R-:W-:Y:S01]  /*f410*/  HMMA.16816.F32.BF16 R28, R20, R30, R240 ;  /* 0x0000001e141c723c */ /* 0x000fe200000418f0 */
[----:B------:R-:W-:Y:S01]  /*f420*/  ISETP.LT.OR P1, PT, R2, R227, P1 ;  /* 0x000000e30200720c */ /* 0x000fe20000f21670 */
[----:B------:R-:W-:Y:S01]  /*f430*/  IMAD.IADD R2, R234, 0x1, -R2 ;  /* 0x00000001ea027824 */ /* 0x000fe200078e0a02 */
[----:B------:R-:W-:Y:S01]  /*f440*/  IABS R6, R4 ;  /* 0x0000000400067213 */ /* 0x000fe20000000000 */
[----:B------:R-:W-:Y:S01]  /*f450*/  IMAD.MOV.U32 R188, RZ, RZ, R191 ;  /* 0x000000ffffbc7224 */ /* 0x000fe200078e00bf */
[----:B------:R-:W-:Y:S01]  /*f460*/  IABS R5, R5 ;  /* 0x0000000500057213 */ /* 0x000fe20000000000 */
[----:B------:R-:W-:Y:S01]  /*f470*/  IMAD.MOV.U32 R189, RZ, RZ, R250 ;  /* 0x000000ffffbd7224 */ /* 0x000fe200078e00fa */
[----:B------:R-:W-:Y:S01]  /*f480*/  IABS R4, R3 ;  /* 0x0000000300047213 */ /* 0x000fe20000000000 */
[----:B------:R-:W-:Y:S01]  /*f490*/  IMAD.MOV.U32 R3, RZ, RZ, R6 ;  /* 0x000000ffff037224 */ /* 0x000fe200078e0006 */
[----:B------:R-:W-:Y:S01]  /*f4a0*/  IABS R7, R2 ;  /* 0x0000000200077213 */ /* 0x000fe20000000000 */
[----:B------:R-:W-:-:S02]  /*f4b0*/  IMAD.MOV.U32 R2, RZ, RZ, R5 ;  /* 0x000000ffff027224 */ /* 0x000fc400078e0005 */
        /* <DEDUP_REMOVED lines=58> */
[C---:B------:R-:W-:Y:S01]  /*f860*/  ISETP.LT.OR P5, PT, R2.reuse, R228, P5 ;  /* 0x000000e40200720c */ /* 0x040fe20002fa1670 */
[----:B------:R-:W-:Y:S01]  /*f870*/  HMMA.16816.F32.BF16 R28, R16, R6, R28 ;  /* 0x00000006101c723c */ /* 0x000fe2000004181c */
[----:B------:R-:W-:Y:S01]  /*f880*/  ISETP.LT.OR P1, PT, R2, R227, P1 ;  /* 0x000000e30200720c */ /* 0x000fe20000f21670 */
[----:B------:R-:W-:Y:S01]  /*f890*/  IMAD.IADD R2, R234, 0x1, -R2 ;  /* 0x00000001ea027824 */ /* 0x000fe200078e0a02 */
[----:B------:R-:W-:-:S02]  /*f8a0*/  IABS R15, R12 ;  /* 0x0000000c000f7213 */ /* 0x000fc40000000000 */
[----:B------:R-:W-:Y:S01]  /*f8b0*/  IABS R13, R13 ;  /* 0x0000000d000d7213 */ /* 0x000fe20000000000 */
[----:B------:R-:W-:Y:S01]  /*f8c0*/  HMMA.16816.F32.BF16 R44, R20, R66, R200 ;  /* 0x00000042142c723c */ /* 0x000fe200000418c8 */
        /* <DEDUP_REMOVED lines=33> */
[----:B------:R-:W-:Y:S02]  /*fae0*/  IABS R5, R2 ;  /* 0x0000000200057213 */ /* 0x000fe40000000000 */
[----:B------:R-:W-:Y:S01]  /*faf0*/  IABS R4, R3 ;  /* 0x0000000300047213 */ /* 0x000fe20000000000 */
[----:B------:R-:W-:Y:S02]  /*fb00*/  IMAD.MOV.U32 R3, RZ, RZ, R12 ;  /* 0x000000ffff037224 */ /* 0x000fe400078e000c */
[----:B------:R-:W-:Y:S02]  /*fb10*/  IMAD.MOV.U32 R2, RZ, RZ, R13 ;  /* 0x000000ffff027224 */ /* 0x000fe400078e000d */
        /* <DEDUP_REMOVED lines=8> */
[----:B------:R-:W-:Y:S02]  /*fba0*/  VIADD R2, R0, 0x11 ;  /* 0x0000001100027836 */ /* 0x000fe40000000000 */
[----:B------:R-:W-:Y:S01]  /*fbb0*/  FFMA.FTZ R3, R13, -UR19, R38 ;  /* 0x800000130d037c23 */ /* 0x000fe20008010026 */
[----:B------:R-:W-:-:S02]  /*fbc0*/  FSEL R103, R5, -INF , !P6 ;  /* 0xff80000005677808 */ /* 0x000fc40007000000 */
[----:B------:R-:W-:Y:S01]  /*fbd0*/  FSEL R196, R12, -INF , !P0 ;  /* 0xff8000000cc47808 */ /* 0x000fe20004000000 */
[--C-:B------:R-:W-:Y:S01]  /*fbe0*/  IMAD.IADD R5, R232, 0x1, -R2.reuse ;  /* 0x00000001e8057824 */ /* 0x100fe200078e0a02 */
[----:B------:R-:W-:Y:S01]  /*fbf0*/  FSEL R204, R4, -INF , !P5 ;  /* 0xff80000004cc7808 */ /* 0x000fe20006800000 */
[--C-:B------:R-:W-:Y:S01]  /*fc00*/  IMAD.IADD R4, R233, 0x1, -R2.reuse ;  /* 0x00000001e9047824 */ /* 0x100fe200078e0a02 */
[----:B------:R-:W-:Y:S01]  /*fc10*/  FSEL R218, R3, -INF , !P1 ;  /* 0xff80000003da7808 */ /* 0x000fe20004800000 */
[----:B------:R-:W-:Y:S01]  /*fc20*/  IMAD.IADD R3, R231, 0x1, -R2 ;  /* 0x00000001e7037824 */ /* 0x000fe200078e0a02 */
        /* <DEDUP_REMOVED lines=68> */
[C---:B------:R-:W-:Y:S01]  /*10070*/  HMMA.16816.F32.BF16 R32, R8.reuse, R4, R108 ;  /* 0x000000040820723c */ /* 0x040fe2000004186c */
[C---:B------:R-:W-:Y:S02]  /*10080*/  ISETP.LT.OR P0, PT, R2.reuse, R230, P0 ;  /* 0x000000e60200720c */ /* 0x040fe40000701670 */
[C---:B------:R-:W-:Y:S02]  /*10090*/  ISETP.LT.OR P6, PT, R2.reuse, R229, P6 ;  /* 0x000000e50200720c */ /* 0x040fe400037c1670 */
[C---:B------:R-:W-:Y:S01]  /*100a0*/  ISETP.LT.OR P5, PT, R2.reuse, R228, P5 ;  /* 0x000000e40200720c */ /* 0x040fe20002fa1670 */
[----:B------:R-:W-:Y:S01]  /*100b0*/  HMMA.16816.F32.BF16 R36, R8, R6, R192 ;  /* 0x000000060824723c */ /* 0x000fe200000418c0 */
        /* <DEDUP_REMOVED lines=279> */
[----:B------:R-:W-:Y:S06]  /*11230*/  @!P0 BRA `(.L_x_289) ;  /* 0x0000000400148947 */ /* 0x000fec0003800000 */
        /* <DEDUP_REMOVED lines=67> */
.L_x_291:
[----:B------:R-:W-:Y:S05]  /*11670*/  BSYNC B0 ;  /* 0x0000000000007941 */ /* 0x000fea0003800000 */
.L_x_290:
[----:B------:R-:W0:Y:S02]  /*11680*/  LDGDEPBAR ;  /* 0x00000000000079af */ /* 0x000e240000000000 */
.L_x_289:
[----:B------:R-:W3:Y:S04]  /*11690*/  LDL.LU R4, [R1+0xc] ;  /* 0x00000c0001047983 */ /* 0x000ee80000300800 */
[----:B------:R-:W4:Y:S04]  /*116a0*/  LDL.LU R3, [R1+0x10] ;  /* 0x0000100001037983 */ /* 0x000f280000300800 */
[----:B------:R-:W5:Y:S04]  /*116b0*/  LDL.LU R2, [R1+0x8] ;  /* 0x0000080001027983 */ /* 0x000f680000300800 */
[----:B------:R-:W2:Y:S04]  /*116c0*/  LDL.LU R0, [R1+0x14] ;  /* 0x0000140001007983 */ /* 0x000ea80000300800 */
[----:B------:R-:W2:Y:S04]  /*116d0*/  LDL.LU R29, [R1+0x4] ;  /* 0x00000400011d7983 */ /* 0x000ea80000300800 */
[----:B-1----:R-:W2:Y:S01]  /*116e0*/  LDL.LU R8, [R1] ;  /* 0x0000000001087983 */ /* 0x002ea20000300800 */
[----:B------:R-:W-:-:S02]  /*116f0*/  MOV R32, R103 ;  /* 0x0000006700207202 */ /* 0x000fc40000000f00 */
[----:B------:R-:W-:Y:S01]  /*11700*/  MOV R34, R104 ;  /* 0x0000006800227202 */ /* 0x000fe20000000f00 */
[----:B------:R-:W-:Y:S01]  /*11710*/  LDSM.16.MT88.4 R16, [R220+0x9000] ;  /* 0x00900000dc10783b */ /* 0x000fe20000004200 */
[----:B------:R-:W-:-:S03]  /*11720*/  MOV R40, R102 ;  /* 0x0000006600287202 */ /* 0x000fc60000000f00 */
[----:B------:R-:W-:Y:S04]  /*11730*/  LDSM.16.MT88.4 R20, [R222+0x9000] ;  /* 0x00900000de14783b */ /* 0x000fe80000004200 */
[----:B------:R-:W-:Y:S01]  /*11740*/  LDSM.16.MT88.4 R36, [R220+0xb000] ;  /* 0x00b00000dc24783b */ /* 0x000fe20000004200 */
[----:B---3--:R-:W-:Y:S02]  /*11750*/  MOV R25, R4 ;  /* 0x0000000400197202 */ /* 0x008fe40000000f00 */
[----:B----4-:R-:W-:-:S03]  /*11760*/  MOV R26, R3 ;  /* 0x00000003001a7202 */ /* 0x010fc60000000f00 */
[----:B------:R-:W-:Y:S01]  /*11770*/  IMAD.MOV.U32 R42, RZ, RZ, R25 ;  /* 0x000000ffff2a7224 */ /* 0x000fe200078e0019 */
[----:B-----5:R-:W-:Y:S02]  /*11780*/  MOV R27, R2 ;  /* 0x00000002001b7202 */ /* 0x020fe40000000f00 */
[----:B------:R-:W-:Y:S02]  /*11790*/  MOV R111, R26 ;  /* 0x0000001a006f7202 */ /* 0x000fe40000000f00 */
[----:B--2---:R-:W-:Y:S02]  /*117a0*/  MOV R9, R0 ;  /* 0x0000000000097202 */ /* 0x004fe40000000f00 */
[----:B------:R-:W-:Y:S02]  /*117b0*/  MOV R109, R27 ;  /* 0x0000001b006d7202 */ /* 0x000fe40000000f00 */
        /* <DEDUP_REMOVED lines=41> */
[----:B------:R-:W-:Y:S01]  /*11a50*/  FMNMX.FTZ R3, R213, R3, !PT ;  /* 0x00000003d5037209 */ /* 0x000fe20007810000 */
[----:B------:R-:W1:Y:S01]  /*11a60*/  SHFL.BFLY PT, R5, R105, 0x2, 0x1f ;  /* 0x0c401f0069057f89 */ /* 0x000e6200000e0000 */
        /* <DEDUP_REMOVED lines=18> */
[----:B-1----:R-:W-:Y:S02]  /*11b90*/  FMNMX.FTZ R105, R105, R5, !PT ;  /* 0x0000000569697209 */ /* 0x002fe40007810000 */
[----:B------:R-:W-:-:S02]  /*11ba0*/  FMNMX.FTZ R3, R201, R3, !PT ;  /* 0x00000003c9037209 */ /* 0x000fc40007810000 */
[----:B------:R-:W-:Y:S01]  /*11bb0*/  FMNMX.FTZ R2, R246, R2, !PT ;  /* 0x00000002f6027209 */ /* 0x000fe20007810000 */
[----:B------:R-:W1:Y:S03]  /*11bc0*/  SHFL.BFLY PT, R4, R105, 0x1, 0x1f ;  /* 0x0c201f0069047f89 */ /* 0x000e6600000e0000 */
[----:B------:R-:W-:Y:S01]  /*11bd0*/  FMNMX.FTZ R2, R215, R2, !PT ;  /* 0x00000002d7027209 */ /* 0x000fe20007810000 */
[----:B------:R-:W3:Y:S03]  /*11be0*/  SHFL.BFLY PT, R7, R3, 0x2, 0x1f ;  /* 0x0c401f0003077f89 */ /* 0x000ee600000e0000 */
[----:B------:R-:W-:Y:S02]  /*11bf0*/  FMNMX.FTZ R2, R210, R2, !PT ;  /* 0x00000002d2027209 */ /* 0x000fe40007810000 */
[----:B--2---:R-:W-:-:S02]  /*11c00*/  FMNMX.FTZ R104, R0, R104, !PT ;  /* 0x0000006800687209 */ /* 0x004fc40007810000 */
[----:B------:R-:W-:-:S03]  /*11c10*/  FMNMX.FTZ R2, R208, R2, !PT ;  /* 0x00000002d0027209 */ /* 0x000fc60007810000 */
[----:B------:R-:W2:Y:S04]  /*11c20*/  SHFL.BFLY PT, R5, R104, 0x1, 0x1f ;  /* 0x0c201f0068057f89 */ /* 0x000ea800000e0000 */
[----:B------:R-:W4:Y:S01]  /*11c30*/  SHFL.BFLY PT, R6, R2, 0x2, 0x1f ;  /* 0x0c401f0002067f89 */ /* 0x000f2200000e0000 */
[----:B-1----:R-:W-:Y:S02]  /*11c40*/  FMNMX.FTZ R105, R105, R4, !PT ;  /* 0x0000000469697209 */ /* 0x002fe40007810000 */
[----:B---3--:R-:W-:-:S03]  /*11c50*/  FMNMX.FTZ R3, R3, R7, !PT ;  /* 0x0000000703037209 */ /* 0x008fc60007810000 */
[C---:B------:R-:W-:Y:S01]  /*11c60*/  FMUL.FTZ R0, R105.reuse, UR22 ;  /* 0x0000001669007c20 */ /* 0x040fe20008410000 */
[----:B------:R-:W-:Y:S01]  /*11c70*/  FSETP.NEU.FTZ.AND P3, PT, R105, -INF , PT ;  /* 0xff8000006900780b */ /* 0x000fe20003f7d000 */
[----:B------:R-:W1:Y:S03]  /*11c80*/  SHFL.BFLY PT, R103, R3, 0x1, 0x1f ;  /* 0x0c201f0003677f89 */ /* 0x000e6600000e0000 */
[----:B------:R-:W-:Y:S02]  /*11c90*/  FSEL R0, R0, RZ, P3 ;  /* 0x000000ff00007208 */ /* 0x000fe40001800000 */
[----:B--2---:R-:W-:-:S03]  /*11ca0*/  FMNMX.FTZ R104, R104, R5, !PT ;  /* 0x0000000568687209 */ /* 0x004fc60007810000 */
[----:B------:R-:W-:Y:S01]  /*11cb0*/  FFMA.FTZ R4, R59, UR22, -R0 ;  /* 0x000000163b047c23 */ /* 0x000fe20008010800 */
[----:B----4-:R-:W-:-:S03]  /*11cc0*/  FMNMX.FTZ R2, R2, R6, !PT ;  /* 0x0000000602027209 */ /* 0x010fc60007810000 */
[----:B------:R2:W-:Y:S01]  /*11cd0*/  MUFU.EX2 R41, R4 ;  /* 0x0000000400297308 */ /* 0x0005e20000000800 */
[C---:B------:R-:W-:Y:S01]  /*11ce0*/  FMUL.FTZ R12, R104.reuse, UR22 ;  /* 0x00000016680c7c20 */ /* 0x040fe20008410000 */
[----:B------:R-:W-:Y:S01]  /*11cf0*/  FSETP.NEU.FTZ.AND P2, PT, R104, -INF , PT ;  /* 0xff8000006800780b */ /* 0x000fe20003f5d000 */
[----:B------:R-:W3:Y:S03]  /*11d00*/  SHFL.BFLY PT, R102, R2, 0x1, 0x1f ;  /* 0x0c201f0002667f89 */ /* 0x000ee600000e0000 */
[----:B------:R-:W-:Y:S02]  /*11d10*/  FSEL R12, R12, RZ, P2 ;  /* 0x000000ff0c0c7208 */ /* 0x000fe40001000000 */
[----:B-1----:R-:W-:-:S03]  /*11d20*/  FMNMX.FTZ R103, R3, R103, !PT ;  /* 0x0000006703677209 */ /* 0x002fc60007810000 */
[----:B------:R-:W-:Y:S01]  /*11d30*/  FFMA.FTZ R3, R61, UR22, -R12 ;  /* 0x000000163d037c23 */ /* 0x000fe2000801080c */
[----:B--2---:R-:W-:Y:S01]  /*11d40*/  FFMA.FTZ R4, R56, UR22, -R0 ;  /* 0x0000001638047c23 */ /* 0x004fe20008010800 */
[C---:B------:R-:W-:Y:S02]  /*11d50*/  FSETP.NEU.FTZ.AND P1, PT, R103.reuse, -INF , PT ;  /* 0xff8000006700780b */ /* 0x040fe40003f3d000 */
[----:B------:R1:W-:Y:S02]  /*11d60*/  MUFU.EX2 R56, R3 ;  /* 0x0000000300387308 */ /* 0x0003e40000000800 */
[----:B------:R-:W-:-:S06]  /*11d70*/  FSEL R5, R103, RZ, P1 ;  /* 0x000000ff67057208 */ /* 0x000fcc0000800000 */
[----:B------:R2:W-:Y:S01]  /*11d80*/  MUFU.EX2 R33, R4 ;  /* 0x0000000400217308 */ /* 0x0005e20000000800 */
[----:B---3--:R-:W-:Y:S01]  /*11d90*/  FMNMX.FTZ R102, R2, R102, !PT ;  /* 0x0000006602667209 */ /* 0x008fe20007810000 */
[----:B------:R-:W-:-:S03]  /*11da0*/  FADD.FTZ R6, R252, -R5 ;  /* 0x80000005fc067221 */ /* 0x000fc60000010000 */
[----:B------:R-:W-:Y:S01]  /*11db0*/  FSETP.NEU.FTZ.AND P0, PT, R102, -INF , PT ;  /* 0xff8000006600780b */ /* 0x000fe20003f1d000 */
[----:B------:R-:W-:Y:S01]  /*11dc0*/  FMUL.FTZ R6, R6, UR22 ;  /* 0x0000001606067c20 */ /* 0x000fe20008410000 */
[----:B-1----:R-:W-:Y:S02]  /*11dd0*/  FMUL.FTZ R3, R103, UR22 ;  /* 0x0000001667037c20 */ /* 0x002fe40008410000 */
[----:B------:R-:W-:Y:S01]  /*11de0*/  FSEL R5, R102, RZ, P0 ;  /* 0x000000ff66057208 */ /* 0x000fe20000000000 */
[----:B------:R1:W3:Y:S02]  /*11df0*/  MUFU.EX2 R14, R6 ;  /* 0x00000006000e7308 */ /* 0x0002e40000000800 */
[----:B------:R-:W-:Y:S01]  /*11e00*/  FSEL R3, R3, RZ, P1 ;  /* 0x000000ff03037208 */ /* 0x000fe20000800000 */
[----:B--2---:R-:W-:-:S04]  /*11e10*/  FFMA.FTZ R4, R51, UR22, -R0 ;  /* 0x0000001633047c23 */ /* 0x004fc80008010800 */
[----:B------:R-:W-:Y:S01]  /*11e20*/  FFMA.FTZ R2, R58, UR22, -R3 ;  /* 0x000000163a027c23 */ /* 0x000fe20008010803 */
[----:B------:R2:W4:Y:S01]  /*11e30*/  MUFU.EX2 R24, R4 ;  /* 0x0000000400187308 */ /* 0x0005220000000800 */
[----:B-1----:R-:W-:-:S07]  /*11e40*/  FSEL R6, R104, RZ, P2 ;  /* 0x000000ff68067208 */ /* 0x002fce0001000000 */
[----:B------:R1:W-:Y:S01]  /*11e50*/  MUFU.EX2 R110, R2 ;  /* 0x00000002006e7308 */ /* 0x0003e20000000800 */
[-C--:B---3--:R-:W-:Y:S01]  /*11e60*/  FMUL.FTZ R112, R112, R14.reuse ;  /* 0x0000000e70707220 */ /* 0x088fe20000410000 */
[-C--:B------:R-:W-:Y:S01]  /*11e70*/  FMUL.FTZ R113, R113, R14.reuse ;  /* 0x0000000e71717220 */ /* 0x080fe20000410000 */
[-C--:B------:R-:W-:Y:S01]  /*11e80*/  FMUL.FTZ R128, R128, R14.reuse ;  /* 0x0000000e80807220 */ /* 0x080fe20000410000 */
[----:B------:R-:W-:Y:S01]  /*11e90*/  FADD.FTZ R8, R8, -R6 ;  /* 0x8000000608087221 */ /* 0x000fe20000010000 */
[-C--:B------:R-:W-:Y:S01]  /*11ea0*/  FMUL.FTZ R129, R129, R14.reuse ;  /* 0x0000000e81817220 */ /* 0x080fe20000410000 */
[-C--:B------:R-:W-:Y:S01]  /*11eb0*/  FMUL.FTZ R160, R160, R14.reuse ;  /* 0x0000000ea0a07220 */ /* 0x080fe20000410000 */
[----:B------:R-:W-:Y:S01]  /*11ec0*/  FMUL.FTZ R161, R161, R14 ;  /* 0x0000000ea1a17220 */ /* 0x000fe20000410000 */
[----:B------:R-:W-:Y:S01]  /*11ed0*/  FMUL.FTZ R8, R8, UR22 ;  /* 0x0000001608087c20 */ /* 0x000fe20008410000 */
[----:B--2---:R-:W-:Y:S01]  /*11ee0*/  FFMA.FTZ R4, R48, UR22, -R0 ;  /* 0x0000001630047c23 */ /* 0x004fe20008010800 */
[----:B----4-:R-:W-:Y:S01]  /*11ef0*/  MOV R58, R24 ;  /* 0x00000018003a7202 */ /* 0x010fe20000000f00 */
[-C--:B------:R-:W-:Y:S01]  /*11f00*/  FMUL.FTZ R172, R172, R14.reuse ;  /* 0x0000000eacac7220 */ /* 0x080fe20000410000 */
[----:B------:R-:W-:Y:S01]  /*11f10*/  LDSM.16.MT88.4 R24, [R220+0xa000] ;  /* 0x00a00000dc18783b */ /* 0x000fe20000004200 */
[----:B------:R2:W-:Y:S01]  /*11f20*/  MUFU.EX2 R59, R4 ;  /* 0x00000004003b7308 */ /* 0x0005e20000000800 */
[-C--:B------:R-:W-:Y:S01]  /*11f30*/  FMUL.FTZ R173, R173, R14.reuse ;  /* 0x0000000eadad7220 */ /* 0x080fe20000410000 */
[-C--:B------:R-:W-:Y:S01]  /*11f40*/  FMUL.FTZ R72, R72, R14.reuse ;  /* 0x0000000e48487220 */ /* 0x080fe20000410000 */
[-C--:B------:R-:W-:Y:S01]  /*11f50*/  FMUL.FTZ R73, R73, R14.reuse ;  /* 0x0000000e49497220 */ /* 0x080fe20000410000 */
[----:B-1----:R-:W-:Y:S01]  /*11f60*/  FMUL.FTZ R2, R102, UR22 ;  /* 0x0000001666027c20 */ /* 0x002fe20008410000 */
        /* <DEDUP_REMOVED lines=12> */
[--C-:B--2---:R-:W-:Y:S01]  /*12030*/  FFMA.FTZ R4, R57, UR22, -R12.reuse ;  /* 0x0000001639047c23 */ /* 0x104fe2000801080c */
[-C--:B------:R-:W-:Y:S01]  /*12040*/  FMUL.FTZ R157, R157, R14.reuse ;  /* 0x0000000e9d9d7220 */ /* 0x080fe20000410000 */
[-C--:B------:R-:W-:Y:S01]  /*12050*/  FMUL.FTZ R92, R92, R14.reuse ;  /* 0x0000000e5c5c7220 */ /* 0x080fe20000410000 */
[----:B------:R-:W-:Y:S01]  /*12060*/  FMUL.FTZ R93, R93, R14 ;  /* 0x0000000e5d5d7220 */ /* 0x000fe20000410000 */
[----:B------:R1:W2:Y:S02]  /*12070*/  MUFU.EX2 R15, R4 ;  /* 0x00000004000f7308 */ /* 0x0002a40000000800 */
[----:B-1----:R-:W-:Y:S01]  /*12080*/  FFMA.FTZ R4, R53, UR22, -R12 ;  /* 0x0000001635047c23 */ /* 0x002fe2000801080c */
[----:B--2---:R-:W-:-:S05]  /*12090*/  MOV R252, R15 ;  /* 0x0000000f00fc7202 */ /* 0x004fca0000000f00 */
[----:B------:R1:W2:Y:S08]  /*120a0*/  MUFU.EX2 R15, R8 ;  /* 0x00000008000f7308 */ /* 0x0002b00000000800 */
[----:B------:R3:W-:Y:S01]  /*120b0*/  MUFU.EX2 R28, R4 ;  /* 0x00000004001c7308 */ /* 0x0007e20000000800 */
[----:B-1----:R-:W-:Y:S01]  /*120c0*/  FFMA.FTZ R8, R196, UR22, -R0 ;  /* 0x00000016c4087c23 */ /* 0x002fe20008010800 */
[-C--:B--2---:R-:W-:Y:S01]  /*120d0*/  FMUL.FTZ R126, R126, R15.reuse ;  /* 0x0000000f7e7e7220 */ /* 0x084fe20000410000 */
[-C--:B------:R-:W-:Y:S01]  /*120e0*/  FMUL.FTZ R127, R127, R15.reuse ;  /* 0x0000000f7f7f7220 */ /* 0x080fe20000410000 */
[----:B------:R-:W-:-:S04]  /*120f0*/  FMUL.FTZ R134, R134, R15 ;  /* 0x0000000f86867220 */ /* 0x000fc80000410000 */
[----:B------:R1:W-:Y:S01]  /*12100*/  MUFU.EX2 R196, R8 ;  /* 0x0000000800c47308 */ /* 0x0003e20000000800 */
[-C--:B------:R-:W-:Y:S01]  /*12110*/  FMUL.FTZ R135, R135, R15.reuse ;  /* 0x0000000f87877220 */ /* 0x080fe20000410000 */
        /* <DEDUP_REMOVED lines=19> */
[-C--:B------:R-:W-:Y:S01]  /*12250*/  FMUL.FTZ R86, R86, R15.reuse ;  /* 0x0000000f56567220 */ /* 0x080fe20000410000 */
[-C--:B------:R-:W-:Y:S01]  /*12260*/  FMUL.FTZ R87, R87, R15.reuse ;  /* 0x0000000f57577220 */ /* 0x080fe20000410000 */
[-C--:B------:R-:W-:Y:S01]  /*12270*/  FMUL.FTZ R98, R98, R15.reuse ;  /* 0x0000000f62627220 */ /* 0x080fe20000410000 */
[----:B------:R-:W-:Y:S01]  /*12280*/  FMUL.FTZ R99, R99, R15 ;  /* 0x0000000f63637220 */ /* 0x000fe20000410000 */
[----:B--2---:R-:W-:-:S04]  /*12290*/  FFMA.FTZ R4, R54, UR22, -R3 ;  /* 0x0000001636047c23 */ /* 0x004fc80008010803 */
[----:B------:R1:W-:Y:S02]  /*122a0*/  MUFU.EX2 R43, R4 ;  /* 0x00000004002b7308 */ /* 0x0003e40000000800 */
[----:B-1----:R-:W-:-:S06]  /*122b0*/  FFMA.FTZ R4, R49, UR22, -R3 ;  /* 0x0000001631047c23 */ /* 0x002fcc0008010803 */
[----:B------:R1:W2:Y:S02]  /*122c0*/  MUFU.EX2 R67, R4 ;  /* 0x0000000400437308 */ /* 0x0002a40000000800 */
[----:B-1----:R-:W-:Y:S01]  /*122d0*/  FFMA.FTZ R4, R63, UR22, -R2 ;  /* 0x000000163f047c23 */ /* 0x002fe20008010802 */
[----:B--2---:R-:W-:-:S05]  /*122e0*/  F2FP.BF16.F32.PACK_AB R6, R67, R43 ;  /* 0x0000002b4306723e */ /* 0x004fca00000010ff */
[----:B------:R1:W-:Y:S02]  /*122f0*/  MUFU.EX2 R108, R4 ;  /* 0x00000004006c7308 */ /* 0x0003e40000000800 */
[----:B-1----:R-:W-:-:S06]  /*12300*/  FFMA.FTZ R4, R60, UR22, -R2 ;  /* 0x000000163c047c23 */ /* 0x002fcc0008010802 */
[----:B------:R1:W-:Y:S02]  /*12310*/  MUFU.EX2 R11, R4 ;  /* 0x00000004000b7308 */ /* 0x0003e40000000800 */
[----:B-1----:R-:W-:-:S06]  /*12320*/  FFMA.FTZ R4, R55, UR22, -R2 ;  /* 0x0000001637047c23 */ /* 0x002fcc0008010802 */
[----:B------:R1:W-:Y:S02]  /*12330*/  MUFU.EX2 R35, R4 ;  /* 0x0000000400237308 */ /* 0x0003e40000000800 */
[----:B-1----:R-:W-:Y:S02]  /*12340*/  FFMA.FTZ R4, R50, UR22, -R2 ;  /* 0x0000001632047c23 */ /* 0x002fe40008010802 */
[----:B------:R-:W-:Y:S04]  /*12350*/  LDSM.16.MT88.4 R48, [R222+0xb000] ;  /* 0x00b00000de30783b */ /* 0x000fe80000004200 */
[----:B------:R1:W2:Y:S02]  /*12360*/  MUFU.EX2 R66, R4 ;  /* 0x0000000400427308 */ /* 0x0002a40000000800 */
[----:B-1----:R-:W-:Y:S01]  /*12370*/  FADD.FTZ R4, R239, -R5 ;  /* 0x80000005ef047221 */ /* 0x002fe20000010000 */
[----:B------:R-:W-:Y:S01]  /*12380*/  MOV R239, R28 ;  /* 0x0000001c00ef7202 */ /* 0x000fe20000000f00 */
[----:B------:R-:W-:Y:S01]  /*12390*/  FFMA.FTZ R5, R52, UR22, -R12 ;  /* 0x0000001634057c23 */ /* 0x000fe2000801080c */
[----:B--2---:R-:W-:Y:S01]  /*123a0*/  F2FP.BF16.F32.PACK_AB R7, R66, R35 ;  /* 0x000000234207723e */ /* 0x004fe200000010ff */
[----:B------:R-:W-:-:S02]  /*123b0*/  FMUL.FTZ R4, R4, UR22 ;  /* 0x0000001604047c20 */ /* 0x000fc40008410000 */
[----:B------:R1:W-:Y:S08]  /*123c0*/  MUFU.EX2 R57, R5 ;  /* 0x0000000500397308 */ /* 0x0003f00000000800 */
[----:B------:R2:W3:Y:S01]  /*123d0*/  MUFU.EX2 R13, R4 ;  /* 0x00000004000d7308 */ /* 0x0004e20000000800 */
[----:B-1----:R-:W-:Y:S02]  /*123e0*/  F2FP.BF16.F32.PACK_AB R5, R11, R108 ;  /* 0x0000006c0b05723e */ /* 0x002fe400000010ff */
[----:B--2---:R-:W-:Y:S01]  /*123f0*/  FSEL R4, R105, RZ, P3 ;  /* 0x000000ff69047208 */ /* 0x004fe20001800000 */
[-C--:B---3--:R-:W-:Y:S01]  /*12400*/  FMUL.FTZ R114, R114, R13.reuse ;  /* 0x0000000d72727220 */ /* 0x088fe20000410000 */
[-C--:B------:R-:W-:Y:S01]  /*12410*/  FMUL.FTZ R115, R115, R13.reuse ;  /* 0x0000000d73737220 */ /* 0x080fe20000410000 */
[-C--:B------:R-:W-:Y:S01]  /*12420*/  FMUL.FTZ R130, R130, R13.reuse ;  /* 0x0000000d82827220 */ /* 0x080fe20000410000 */
[-C--:B------:R-:W-:Y:S01]  /*12430*/  FMUL.FTZ R131, R131, R13.reuse ;  /* 0x0000000d83837220 */ /* 0x080fe20000410000 */
[----:B------:R-:W-:Y:S01]  /*12440*/  FADD.FTZ R4, R29, -R4 ;  /* 0x800000041d047221 */ /* 0x000fe20000010000 */
[-C--:B------:R-:W-:Y:S01]  /*12450*/  FMUL.FTZ R162, R162, R13.reuse ;  /* 0x0000000da2a27220 */ /* 0x080fe20000410000 */
[----:B------:R-:W1:Y:S01]  /*12460*/  LDSM.16.MT88.4 R28, [R222+0xa000] ;  /* 0x00a00000de1c783b */ /* 0x000e620000004200 */
        /* <DEDUP_REMOVED lines=46> */
[----:B------:R-:W-:Y:S01]  /*12750*/  HMMA.16816.F32.BF16 R176, R4, R30, R172 ;  /* 0x0000001e04b0723c */ /* 0x000fe200000418ac */
[-C--:B------:R-:W-:Y:S01]  /*12760*/  FMUL.FTZ R85, R85, R44.reuse ;  /* 0x0000002c55557220 */ /* 0x080fe20000410000 */
[-C--:B------:R-:W-:Y:S01]  /*12770*/  FMUL.FTZ R96, R96, R44.reuse ;  /* 0x0000002c60607220 */ /* 0x080fe20000410000 */
[----:B------:R-:W-:-:S03]  /*12780*/  FMUL.FTZ R97, R97, R44 ;  /* 0x0000002c61617220 */ /* 0x000fc60000410000 */
[C---:B------:R-:W-:Y:S06]  /*12790*/  HMMA.16816.F32.BF16 R128, R4.reuse, R36, R72 ;  /* 0x000000240480723c */ /* 0x040fec0000041848 */
        /* <DEDUP_REMOVED lines=10> */
[----:B------:R-:W-:Y:S01]  /*12840*/  FFMA.FTZ R9, R65, UR22, -R0 ;  /* 0x0000001641097c23 */ /* 0x000fe20008010800 */
[----:B------:R-:W-:Y:S02]  /*12850*/  MOV R91, R59 ;  /* 0x0000003b005b7202 */ /* 0x000fe40000000f00 */
[----:B------:R-:W-:Y:S01]  /*12860*/  MOV R79, R66 ;  /* 0x00000042004f7202 */ /* 0x000fe20000000f00 */
[----:B------:R-:W-:Y:S01]  /*12870*/  HMMA.16816.F32.BF16 R52, R4, R18, R120 ;  /* 0x000000120434723c */ /* 0x000fe20000041878 */
[----:B------:R-:W-:Y:S01]  /*12880*/  MOV R143, R110 ;  /* 0x0000006e008f7202 */ /* 0x000fe20000000f00 */
[----:B------:R-:W-:Y:S01]  /*12890*/  IMAD.MOV.U32 R142, RZ, RZ, R109 ;  /* 0x000000ffff8e7224 */ /* 0x000fe200078e006d */
[----:B------:R-:W-:-:S02]  /*128a0*/  MOV R141, R108 ;  /* 0x0000006c008d7202 */ /* 0x000fc40000000f00 */
[----:B------:R-:W-:Y:S01]  /*128b0*/  MOV R140, R67 ;  /* 0x00000043008c7202 */ /* 0x000fe20000000f00 */
[----:B------:R-:W-:Y:S01]  /*128c0*/  HMMA.16816.F32.BF16 R184, R4, R24, R144 ;  /* 0x0000001804b8723c */ /* 0x000fe20000041890 */
[----:B------:R-:W-:Y:S01]  /*128d0*/  MOV R90, R142 ;  /* 0x0000008e005a7202 */ /* 0x000fe20000000f00 */
[----:B------:R-:W-:Y:S01]  /*128e0*/  IMAD.MOV.U32 R89, RZ, RZ, R143 ;  /* 0x000000ffff597224 */ /* 0x000fe200078e008f */
[----:B------:R-:W-:-:S03]  /*128f0*/  MOV R78, R140 ;  /* 0x0000008c004e7202 */ /* 0x000fc60000000f00 */
[C---:B------:R-:W-:Y:S06]  /*12900*/  HMMA.16816.F32.BF16 R180, R4.reuse, R26, R156 ;  /* 0x0000001a04b4723c */ /* 0x040fec000004189c */
[----:B------:R-:W-:Y:S07]  /*12910*/  HMMA.16816.F32.BF16 R108, R4, R50, R92 ;  /* 0x00000032046c723c */ /* 0x000fee000004185c */
[----:B------:R-:W-:-:S02]  /*12920*/  F2FP.BF16.F32.PACK_AB R4, R33, R41 ;  /* 0x000000292104723e */ /* 0x000fc400000010ff */
[----:B------:R-:W-:Y:S02]  /*12930*/  F2FP.BF16.F32.PACK_AB R5, R72, R88 ;  /* 0x000000584805723e */ /* 0x000fe400000010ff */
[----:B------:R-:W-:Y:S02]  /*12940*/  F2FP.BF16.F32.PACK_AB R6, R91, R73 ;  /* 0x000000495b06723e */ /* 0x000fe400000010ff */
[----:B------:R-:W-:-:S07]  /*12950*/  F2FP.BF16.F32.PACK_AB R7, R77, R239 ;  /* 0x000000ef4d07723e */ /* 0x000fce00000010ff */
[C---:B------:R-:W-:Y:S01]  /*12960*/  HMMA.16816.F32.BF16 R120, R4.reuse, R18, R124 ;  /* 0x000000120478723c */ /* 0x040fe2000004187c */
[----:B------:R1:W2:Y:S05]  /*12970*/  MUFU.EX2 R126, R8 ;  /* 0x00000008007e7308 */ /* 0x0002aa0000000800 */
[----:B------:R-:W-:Y:S01]  /*12980*/  HMMA.16816.F32.BF16 R92, R4, R20, R132 ;  /* 0x00000014045c723c */ /* 0x000fe20000041884 */
[----:B------:R-:W-:Y:S02]  /*12990*/  MOV R125, R40 ;  /* 0x00000028007d7202 */ /* 0x000fe40000000f00 */
[----:B------:R3:W-:Y:S01]  /*129a0*/  MUFU.EX2 R127, R9 ;  /* 0x00000009007f7308 */ /* 0x0007e20000000800 */
[----:B------:R-:W-:-:S02]  /*129b0*/  MOV R124, R35 ;  /* 0x00000023007c7202 */ /* 0x000fc40000000f00 */
[C---:B------:R-:W-:Y:S01]  /*129c0*/  HMMA.16816.F32.BF16 R64, R4.reuse, R24, R148 ;  /* 0x000000180440723c */ /* 0x040fe20000041894 */
[----:B------:R-:W-:Y:S02]  /*129d0*/  MOV R134, R34 ;  /* 0x0000002200867202 */ /* 0x000fe40000000f00 */
[----:B------:R-:W-:Y:S01]  /*129e0*/  MOV R133, R33 ;  /* 0x0000002100857202 */ /* 0x000fe20000000f00 */
[----:B-1----:R-:W-:Y:S02]  /*129f0*/  FFMA.FTZ R8, R107, UR22, -R3 ;  /* 0x000000166b087c23 */ /* 0x002fe40008010803 */
[C---:B------:R-:W-:Y:S01]  /*12a00*/  HMMA.16816.F32.BF16 R56, R4.reuse, R26, R152 ;  /* 0x0000001a0438723c */ /* 0x040fe20000041898 */
[----:B------:R-:W1:Y:S01]  /*12a10*/  LDSM.16.MT88.4 R24, [R220+0xa400] ;  /* 0x00a40000dc18783b */ /* 0x000e620000004200 */
[----:B------:R-:W-:Y:S01]  /*12a20*/  MOV R150, R134 ;  /* 0x0000008600967202 */ /* 0x000fe20000000f00 */
[----:B------:R4:W-:Y:S01]  /*12a30*/  MUFU.EX2 R11, R8 ;  /* 0x00000008000b7308 */ /* 0x0009e20000000800 */
[----:B------:R-:W-:Y:S01]  /*12a40*/  IMAD.MOV.U32 R151, RZ, RZ, R133 ;  /* 0x000000ffff977224 */ /* 0x000fe200078e0085 */
[----:B------:R-:W-:Y:S01]  /*12a50*/  MOV R149, R124 ;  /* 0x0000007c00957202 */ /* 0x000fe20000000f00 */
[----:B------:R-:W-:Y:S01]  /*12a60*/  HMMA.16816.F32.BF16 R144, R4, R22, R136 ;  /* 0x000000160490723c */ /* 0x000fe20000041888 */
[----:B---3--:R-:W-:Y:S01]  /*12a70*/  FFMA.FTZ R9, R204, UR22, -R3 ;  /* 0x00000016cc097c23 */ /* 0x008fe20008010803 */
[----:B------:R-:W3:Y:S01]  /*12a80*/  LDSM.16.MT88.4 R20, [R220+0xb400] ;  /* 0x00b40000dc14783b */ /* 0x000ee20000004200 */
[----:B------:R-:W-:-:S02]  /*12a90*/  MOV R204, R32 ;  /* 0x0000002000cc7202 */ /* 0x000fc40000000f00 */
[----:B------:R5:W5:Y:S01]  /*12aa0*/  MUFU.EX2 R76, R9 ;  /* 0x00000009004c7308 */ /* 0x000b620000000800 */
[C---:B------:R-:W-:Y:S01]  /*12ab0*/  HMMA.16816.F32.BF16 R156, R4.reuse, R16, R116 ;  /* 0x00000010049c723c */ /* 0x040fe20000041874 */
[----:B------:R-:W3:Y:S01]  /*12ac0*/  LDSM.16.MT88.4 R32, [R220+0x9400] ;  /* 0x00940000dc20783b */ /* 0x000ee20000004200 */
[----:B------:R-:W-:Y:S02]  /*12ad0*/  MOV R148, R125 ;  /* 0x0000007d00947202 */ /* 0x000fe40000000f00 */
[----:B--2---:R-:W-:Y:S01]  /*12ae0*/  MOV R153, R126 ;  /* 0x0000007e00997202 */ /* 0x004fe20000000f00 */
[----:B------:R-:W2:Y:S01]  /*12af0*/  LDSM.16.MT88.4 R16, [R222+0x9400] ;  /* 0x00940000de10783b */ /* 0x000ea20000004200 */
[----:B------:R-:W-:Y:S01]  /*12b00*/  HMMA.16816.F32.BF16 R164, R4, R28, R164 ;  /* 0x0000001c04a4723c */ /* 0x000fe200000418a4 */
[----:B------:R-:W-:Y:S01]  /*12b10*/  MOV R118, R43 ;  /* 0x0000002b00767202 */ /* 0x000fe20000000f00 */
[----:B----4-:R-:W-:Y:S01]  /*12b20*/  FFMA.FTZ R8, R100, UR22, -R3 ;  /* 0x0000001664087c23 */ /* 0x010fe20008010803 */
[----:B------:R-:W-:-:S02]  /*12b30*/  MOV R117, R42 ;  /* 0x0000002a00757202 */ /* 0x000fc40000000f00 */
[----:B------:R-:W-:Y:S01]  /*12b40*/  MOV R116, R41 ;  /* 0x0000002900747202 */ /* 0x000fe20000000f00 */
[----:B------:R4:W-:Y:S01]  /*12b50*/  MUFU.EX2 R135, R8 ;  /* 0x0000000800877308 */ /* 0x0009e20000000800 */
[C---:B------:R-:W-:Y:S01]  /*12b60*/  HMMA.16816.F32.BF16 R136, R4.reuse, R30, R168 ;  /* 0x0000001e0488723c */ /* 0x040fe200000418a8 */
[----:B------:R-:W2:Y:S01]  /*12b70*/  LDSM.16.MT88.4 R28, [R222+0xa400] ;  /* 0x00a40000de1c783b */ /* 0x000ea20000004200 */
[----:B------:R-:W-:Y:S01]  /*12b80*/  MOV R119, R252 ;  /* 0x000000fc00777202 */ /* 0x000fe20000000f00 */
[----:B-----5:R-:W-:Y:S01]  /*12b90*/  FFMA.FTZ R9, R101, UR22, -R3 ;  /* 0x0000001665097c23 */ /* 0x020fe20008010803 */
[----:B------:R-:W-:Y:S01]  /*12ba0*/  MOV R134, R116 ;  /* 0x0000007400867202 */ /* 0x000fe20000000f00 */
[----:B------:R-:W5:Y:S01]  /*12bb0*/  LDSM.16.MT88.4 R40, [R222+0xb400] ;  /* 0x00b40000de28783b */ /* 0x000f620000004200 */
[----:B------:R-:W-:Y:S01]  /*12bc0*/  HMMA.16816.F32.BF16 R80, R4, R38, R80 ;  /* 0x000000260450723c */ /* 0x000fe20000041850 */
[----:B------:R1:W3:Y:S01]  /*12bd0*/  MUFU.EX2 R155, R9 ;  /* 0x00000009009b7308 */ /* 0x0002e20000000800 */
[----:B------:R-:W-:Y:S01]  /*12be0*/  MOV R169, R76 ;  /* 0x0000004c00a97202 */ /* 0x000fe20000000f00 */
[----:B------:R-:W-:Y:S01]  /*12bf0*/  IMAD.MOV.U32 R101, RZ, RZ, R75 ;  /* 0x000000ffff657224 */ /* 0x000fe200078e004b */
[----:B------:R-:W-:-:S02]  /*12c00*/  MOV R76, R141 ;  /* 0x0000008d004c7202 */ /* 0x000fc40000000f00 */
[C---:B------:R-:W-:Y:S01]  /*12c10*/  HMMA.16816.F32.BF16 R140, R4.reuse, R36, R68 ;  /* 0x00000024048c723c */ /* 0x040fe20000041844 */
[----:B------:R-:W-:Y:S02]  /*12c20*/  MOV R133, R117 ;  /* 0x0000007500857202 */ /* 0x000fe40000000f00 */
[----:B------:R-:W-:Y:S01]  /*12c30*/  MOV R100, R76 ;  /* 0x0000004c00647202 */ /* 0x000fe20000000f00 */
[----:B----4-:R-:W-:Y:S01]  /*12c40*/  FFMA.FTZ R8, R216, UR22, -R2 ;  /* 0x00000016d8087c23 */ /* 0x010fe20008010802 */
[----:B------:R-:W-:Y:S01]  /*12c50*/  MOV R171, R89 ;  /* 0x0000005900ab7202 */ /* 0x000fe20000000f00 */
[C---:B------:R-:W-:Y:S01]  /*12c60*/  HMMA.16816.F32.BF16 R84, R4.reuse, R48, R84 ;  /* 0x000000300454723c */ /* 0x040fe20000041854 */
[----:B------:R-:W-:Y:S01]  /*12c70*/  MOV R70, R239 ;  /* 0x000000ef00467202 */ /* 0x000fe20000000f00 */
[----:B------:R4:W-:Y:S01]  /*12c80*/  MUFU.EX2 R107, R8 ;  /* 0x00000008006b7308 */ /* 0x0009e20000000800 */
[----:B------:R-:W-:Y:S01]  /*12c90*/  MOV R36, R79 ;  /* 0x0000004f00247202 */ /* 0x000fe20000000f00 */
[----:B------:R-:W-:Y:S01]  /*12ca0*/  IMAD.MOV.U32 R68, RZ, RZ, R88 ;  /* 0x000000ffff447224 */ /* 0x000fe200078e0058 */
[----:B------:R-:W-:Y:S01]  /*12cb0*/  MOV R152, R90 ;  /* 0x0000005a00987202 */ /* 0x000fe20000000f00 */
[----:B-1----:R-:W-:Y:S01]  /*12cc0*/  FFMA.FTZ R9, R218, UR22, -R2 ;  /* 0x00000016da097c23 */ /* 0x002fe20008010802 */
[----:B------:R-:W-:Y:S01]  /*12cd0*/  HMMA.16816.F32.BF16 R96, R4, R50, R96 ;  /* 0x000000320460723c */ /* 0x000fe20000041860 */
[----:B------:R-:W-:-:S02]  /*12ce0*/  MOV R71, R118 ;  /* 0x0000007600477202 */ /* 0x000fc40000000f00 */
[----:B------:R-:W1:Y:S01]  /*12cf0*/  MUFU.EX2 R168, R9 ;  /* 0x0000000900a87308 */ /* 0x000e620000000800 */
[----:B------:R-:W-:Y:S02]  /*12d00*/  MOV R69, R119 ;  /* 0x0000007700457202 */ /* 0x000fe40000000f00 */
[----:B------:R-:W-:Y:S02]  /*12d10*/  MOV R37, R73 ;  /* 0x0000004900257202 */ /* 0x000fe40000000f00 */
[----:B------:R-:W-:Y:S02]  /*12d20*/  F2FP.BF16.F32.PACK_AB R4, R11, R169 ;  /* 0x000000a90b04723e */ /* 0x000fe400000010ff */
[----:B---3--:R-:W-:Y:S01]  /*12d30*/  F2FP.BF16.F32.PACK_AB R6, R135, R155 ;  /* 0x0000009b8706723e */ /* 0x008fe200000010ff */
[----:B----4-:R-:W-:Y:S01]  /*12d40*/  FFMA.FTZ R8, R202, UR22, -R2 ;  /* 0x00000016ca087c23 */ /* 0x010fe20008010802 */
[----:B------:R-:W-:Y:S02]  /*12d50*/  MOV R202, R78 ;  /* 0x0000004e00ca7202 */ /* 0x000fe40000000f00 */
[----:B------:R-:W-:Y:S01]  /*12d60*/  MOV R170, R74 ;  /* 0x0000004a00aa7202 */ /* 0x000fe20000000f00 */
[----:B------:R3:W-:Y:S01]  /*12d70*/  MUFU.EX2 R154, R8 ;  /* 0x00000008009a7308 */ /* 0x0007e20000000800 */
[----:B------:R-:W-:-:S02]  /*12d80*/  MOV R39, R148 ;  /* 0x0000009400277202 */ /* 0x000fc40000000f00 */
[----:B-1----:R-:W-:Y:S02]  /*12d90*/  F2FP.BF16.F32.PACK_AB R5, R107, R168 ;  /* 0x000000a86b05723e */ /* 0x002fe400000010ff */
[----:B------:R-:W-:Y:S01]  /*12da0*/  MOV R9, R127 ;  /* 0x0000007f00097202 */ /* 0x000fe20000000f00 */
[----:B---3--:R-:W-:Y:S01]  /*12db0*/  FFMA.FTZ R8, R106, UR22, -R2 ;  /* 0x000000166a087c23 */ /* 0x008fe20008010802 */
[----:B------:R-:W-:-:S03]  /*12dc0*/  MOV R106, R77 ;  /* 0x0000004d006a7202 */ /* 0x000fc60000000f00 */
[----:B------:R1:W3:Y:S02]  /*12dd0*/  MUFU.EX2 R132, R8 ;  /* 0x0000000800847308 */ /* 0x0002e40000000800 */
[----:B-1----:R-:W-:Y:S01]  /*12de0*/  FFMA.FTZ R8, R197, UR22, -R0 ;  /* 0x00000016c5087c23 */ /* 0x002fe20008010800 */
[----:B---3--:R-:W-:-:S05]  /*12df0*/  F2FP.BF16.F32.PACK_AB R7, R132, R154 ;  /* 0x0000009a8407723e */ /* 0x008fca00000010ff */
[----:B------:R1:W-:Y:S02]  /*12e00*/  MUFU.EX2 R252, R8 ;  /* 0x0000000800fc7308 */ /* 0x0003e40000000800 */
[C---:B------:R-:W-:Y:S06]  /*12e10*/  HMMA.16816.F32.BF16 R76, R4.reuse, R24, R184 ;  /* 0x00000018044c723c */ /* 0x040fec00000418b8 */
[----:B------:R-:W-:Y:S01]  /*12e20*/  HMMA.16816.F32.BF16 R124, R4, R22, R172 ;  /* 0x00000016047c723c */ /* 0x000fe200000418ac */
[----:B------:R-:W-:-:S05]  /*12e30*/  MOV R184, R91 ;  /* 0x0000005b00b87202 */ /* 0x000fca0000000f00 */
[C---:B------:R-:W-:Y:S01]  /*12e40*/  HMMA.16816.F32.BF16 R88, R4.reuse, R26, R180 ;  /* 0x0000001a0458723c */ /* 0x040fe200000418b4 */
[----:B-1----:R-:W-:Y:S01]  /*12e50*/  FFMA.FTZ R8, R204, UR22, -R12 ;  /* 0x00000016cc087c23 */ /* 0x002fe2000801080c */
[----:B------:R-:W-:Y:S01]  /*12e60*/  MOV R204, R72 ;  /* 0x0000004800cc7202 */ /* 0x000fe20000000f00 */
[----:B------:R-:W-:Y:S01]  /*12e70*/  IMAD.MOV.U32 R172, RZ, RZ, R134 ;  /* 0x000000ffffac7224 */ /* 0x000fe200078e0086 */
[----:B------:R-:W-:Y:S01]  /*12e80*/  MOV R174, R202 ;  /* 0x000000ca00ae7202 */ /* 0x000fe20000000f00 */
[----:B------:R1:W-:Y:S01]  /*12e90*/  MUFU.EX2 R239, R8 ;  /* 0x0000000800ef7308 */ /* 0x0003e20000000800 */
        /* <DEDUP_REMOVED lines=8> */
[C---:B--2---:R-:W-:Y:S01]  /*12f20*/  HMMA.16816.F32.BF16 R60, R4.reuse, R16, R60 ;  /* 0x00000010043c723c */ /* 0x044fe2000004183c */
[----:B------:R-:W-:Y:S02]  /*12f30*/  MOV R36, R149 ;  /* 0x0000009500247202 */ /* 0x000fe40000000f00 */
[----:B------:R-:W-:Y:S01]  /*12f40*/  MOV R37, R150 ;  /* 0x0000009600257202 */ /* 0x000fe20000000f00 */
[--C-:B-1----:R-:W-:Y:S01]  /*12f50*/  FFMA.FTZ R8, R249, UR22, -R12.reuse ;  /* 0x00000016f9087c23 */ /* 0x102fe2000801080c */
[----:B------:R-:W-:Y:S01]  /*12f60*/  MOV R185, R36 ;  /* 0x0000002400b97202 */ /* 0x000fe20000000f00 */
[C---:B------:R-:W-:Y:S01]  /*12f70*/  HMMA.16816.F32.BF16 R72, R4.reuse, R18, R188 ;  /* 0x000000120448723c */ /* 0x040fe200000418bc */
[----:B------:R-:W-:Y:S01]  /*12f80*/  MOV R183, R37 ;  /* 0x0000002500b77202 */ /* 0x000fe20000000f00 */
[----:B------:R1:W2:Y:S04]  /*12f90*/  MUFU.EX2 R249, R8 ;  /* 0x0000000800f97308 */ /* 0x0002a80000000800 */
[C---:B------:R-:W-:Y:S06]  /*12fa0*/  HMMA.16816.F32.BF16 R112, R4.reuse, R28, R112 ;  /* 0x0000001c0470723c */ /* 0x040fec0000041870 */
[C---:B------:R-:W-:Y:S06]  /*12fb0*/  HMMA.16816.F32.BF16 R116, R4.reuse, R30, R176 ;  /* 0x0000001e0474723c */ /* 0x040fec00000418b0 */
[----:B------:R-:W-:Y:S01]  /*12fc0*/  HMMA.16816.F32.BF16 R128, R4, R20, R128 ;  /* 0x000000140480723c */ /* 0x000fe20000041880 */
[----:B-1----:R-:W-:Y:S01]  /*12fd0*/  FFMA.FTZ R8, R219, UR22, -R12 ;  /* 0x00000016db087c23 */ /* 0x002fe2000801080c */
[----:B------:R-:W-:-:S03]  /*12fe0*/  MOV R219, R132 ;  /* 0x0000008400db7202 */ /* 0x000fc60000000f00 */
[----:B------:R1:W-:Y:S01]  /*12ff0*/  MUFU.EX2 R218, R8 ;  /* 0x0000000800da7308 */ /* 0x0003e20000000800 */
[----:B-----5:R-:W-:Y:S01]  /*13000*/  HMMA.16816.F32.BF16 R108, R4, R42, R108 ;  /* 0x0000002a046c723c */ /* 0x020fe2000004186c */
[----:B-1----:R-:W-:Y:S01]  /*13010*/  FFMA.FTZ R8, R217, UR22, -R12 ;  /* 0x00000016d9087c23 */ /* 0x002fe2000801080c */
[----:B------:R-:W-:-:S04]  /*13020*/  MOV R217, R135 ;  /* 0x0000008700d97202 */ /* 0x000fc80000000f00 */
[----:B------:R-:W-:Y:S01]  /*13030*/  HMMA.16816.F32.BF16 R132, R4, R40, R160 ;  /* 0x000000280484723c */ /* 0x000fe200000418a0 */
[----:B------:R1:W3:Y:S06]  /*13040*/  MUFU.EX2 R216, R8 ;  /* 0x0000000800d87308 */ /* 0x0002ec0000000800 */
[----:B------:R-:W-:Y:S01]  /*13050*/  FFMA.FTZ R4, R213, UR22, -R3 ;  /* 0x00000016d5047c23 */ /* 0x000fe20008010803 */
[----:B------:R-:W-:Y:S02]  /*13060*/  MOV R160, R9 ;  /* 0x0000000900a07202 */ /* 0x000fe40000000f00 */
[----:B------:R-:W-:Y:S01]  /*13070*/  MOV R161, R153 ;  /* 0x0000009900a17202 */ /* 0x000fe20000000f00 */
[----:B------:R-:W-:Y:S01]  /*13080*/  IMAD.MOV.U32 R153, RZ, RZ, R10 ;  /* 0x000000ffff997224 */ /* 0x000fe200078e000a */
[----:B------:R-:W-:-:S02]  /*13090*/  MOV R213, R204 ;  /* 0x000000cc00d57202 */ /* 0x000fc40000000f00 */
[----:B------:R-:W-:Y:S01]  /*130a0*/  MOV R162, R11 ;  /* 0x0000000b00a27202 */ /* 0x000fe20000000f00 */
[----:B------:R4:W-:Y:S01]  /*130b0*/  MUFU.EX2 R204, R4 ;  /* 0x0000000400cc7308 */ /* 0x0009e20000000800 */
[----:B--2---:R-:W-:Y:S02]  /*130c0*/  F2FP.BF16.F32.PACK_AB R9, R249, R239 ;  /* 0x000000eff909723e */ /* 0x004fe400000010ff */
[----:B-1----:R-:W-:Y:S02]  /*130d0*/  F2FP.BF16.F32.PACK_AB R8, R160, R196 ;  /* 0x000000c4a008723e */ /* 0x002fe400000010ff */
[----:B------:R-:W-:Y:S02]  /*130e0*/  F2FP.BF16.F32.PACK_AB R10, R252, R161 ;  /* 0x000000a1fc0a723e */ /* 0x000fe400000010ff */
[----:B---3--:R-:W-:Y:S02]  /*130f0*/  F2FP.BF16.F32.PACK_AB R11, R216, R218 ;  /* 0x000000dad80b723e */ /* 0x008fe400000010ff */
[----:B------:R-:W-:-:S05]  /*13100*/  MOV R163, R151 ;  /* 0x0000009700a37202 */ /* 0x000fca0000000f00 */
[----:B------:R-:W-:Y:S01]  /*13110*/  HMMA.16816.F32.BF16 R148, R8, R32, R156 ;  /* 0x000000200894723c */ /* 0x000fe2000004189c */
[----:B----4-:R-:W-:Y:S01]  /*13120*/  FFMA.FTZ R4, R207, UR22, -R3 ;  /* 0x00000016cf047c23 */ /* 0x010fe20008010803 */
[----:B------:R-:W-:-:S04]  /*13130*/  MOV R207, R70 ;  /* 0x0000004600cf7202 */ /* 0x000fc80000000f00 */
[C---:B------:R-:W-:Y:S01]  /*13140*/  HMMA.16816.F32.BF16 R120, R8.reuse, R34, R120 ;  /* 0x000000220878723c */ /* 0x040fe20000041878 */
[----:B------:R1:W-:Y:S01]  /*13150*/  MUFU.EX2 R202, R4 ;  /* 0x0000000400ca7308 */ /* 0x0003e20000000800 */
[----:B------:R-:W2:Y:S04]  /*13160*/  LDSM.16.MT88.4 R32, [R222+0x9800] ;  /* 0x00980000de20783b */ /* 0x000ea80000004200 */
[C---:B------:R-:W-:Y:S06]  /*13170*/  HMMA.16816.F32.BF16 R92, R8.reuse, R16, R92 ;  /* 0x00000010085c723c */ /* 0x040fec000004185c */
[----:B------:R-:W-:Y:S01]  /*13180*/  HMMA.16816.F32.BF16 R64, R8, R24, R64 ;  /* 0x000000180840723c */ /* 0x000fe20000041840 */
[----:B-1----:R-:W-:Y:S01]  /*13190*/  FFMA.FTZ R4, R199, UR22, -R3 ;  /* 0x00000016c7047c23 */ /* 0x002fe20008010803 */
[----:B------:R-:W-:-:S04]  /*131a0*/  MOV R199, R71 ;  /* 0x0000004700c77202 */ /* 0x000fc80000000f00 */
[C---:B------:R-:W-:Y:S01]  /*131b0*/  HMMA.16816.F32.BF16 R56, R8.reuse, R26, R56 ;  /* 0x0000001a0838723c */ /* 0x040fe20000041838 */
[----:B------:R-:W1:Y:S01]  /*131c0*/  LDSM.16.MT88.4 R24, [R220+0xa800] ;  /* 0x00a80000dc18783b */ /* 0x000e620000004200 */
[----:B------:R3:W-:Y:S04]  /*131d0*/  MUFU.EX2 R197, R4 ;  /* 0x0000000400c57308 */ /* 0x0007e80000000800 */
[C---:B------:R-:W-:Y:S01]  /*131e0*/  HMMA.16816.F32.BF16 R68, R8.reuse, R18, R144 ;  /* 0x000000120844723c */ /* 0x040fe20000041890 */
[----:B------:R-:W-:Y:S05]  /*131f0*/  LDSM.16.MT88.4 R16, [R220+0xb800] ;  /* 0x00b80000dc10783b */ /* 0x000fea0000004200 */
[C---:B------:R-:W-:Y:S06]  /*13200*/  HMMA.16816.F32.BF16 R164, R8.reuse, R28, R164 ;  /* 0x0000001c08a4723c */ /* 0x040fec00000418a4 */
[C---:B------:R-:W-:Y:S01]  /*13210*/  HMMA.16816.F32.BF16 R136, R8.reuse, R30, R136 ;  /* 0x0000001e0888723c */ /* 0x040fe20000041888 */
[----:B---3--:R-:W-:Y:S01]  /*13220*/  FFMA.FTZ R4, R45, UR22, -R3 ;  /* 0x000000162d047c23 */ /* 0x008fe20008010803 */
[----:B------:R-:W-:Y:S01]  /*13230*/  MOV R45, R196 ;  /* 0x000000c4002d7202 */ /* 0x000fe20000000f00 */
[----:B------:R-:W-:Y:S02]  /*13240*/  LDSM.16.MT88.4 R28, [R222+0xa800] ;  /* 0x00a80000de1c783b */ /* 0x000fe40000004200 */
[----:B------:R3:W4:Y:S01]  /*13250*/  MUFU.EX2 R196, R4 ;  /* 0x0000000400c47308 */ /* 0x0007220000000800 */
[C---:B------:R-:W-:Y:S06]  /*13260*/  HMMA.16816.F32.BF16 R140, R8.reuse, R20, R140 ;  /* 0x00000014088c723c */ /* 0x040fec000004188c */
[C---:B------:R-:W-:Y:S01]  /*13270*/  HMMA.16816.F32.BF16 R176, R8.reuse, R22, R80 ;  /* 0x0000001608b0723c */ /* 0x040fe20000041850 */
[----:B------:R-:W-:Y:S05]  /*13280*/  LDSM.16.MT88.4 R20, [R222+0xb800] ;  /* 0x00b80000de14783b */ /* 0x000fea0000004200 */
[----:B------:R-:W-:Y:S01]  /*13290*/  HMMA.16816.F32.BF16 R84, R8, R40, R84 ;  /* 0x000000280854723c */ /* 0x000fe20000041854 */
[----:B---3--:R-:W-:Y:S01]  /*132a0*/  FFMA.FTZ R4, R241, UR22, -R2 ;  /* 0x00000016f1047c23 */ /* 0x008fe20008010802 */
[----:B------:R-:W-:-:S04]  /*132b0*/  MOV R241, R39 ;  /* 0x0000002700f17202 */ /* 0x000fc80000000f00 */
[----:B------:R-:W-:Y:S01]  /*132c0*/  HMMA.16816.F32.BF16 R96, R8, R42, R96 ;  /* 0x0000002a0860723c */ /* 0x000fe20000041860 */
[----:B------:R-:W3:Y:S01]  /*132d0*/  LDSM.16.MT88.4 R36, [R220+0x9800] ;  /* 0x00980000dc24783b */ /* 0x000ee20000004200 */
[----:B------:R5:W-:Y:S01]  /*132e0*/  MUFU.EX2 R195, R4 ;  /* 0x0000000400c37308 */ /* 0x000be20000000800 */
[----:B----4-:R-:W-:-:S04]  /*132f0*/  F2FP.BF16.F32.PACK_AB R6, R196, R197 ;  /* 0x000000c5c406723e */ /* 0x010fc800000010ff */
[----:B------:R-:W-:Y:S01]  /*13300*/  FFMA.FTZ R8, R214, UR22, -R0 ;  /* 0x00000016d6087c23 */ /* 0x000fe20008010800 */
[----:B------:R-:W-:-:S03]  /*13310*/  MOV R214, R173 ;  /* 0x000000ad00d67202 */ /* 0x000fc60000000f00 */
[----:B------:R4:W-:Y:S01]  /*13320*/  MUFU.EX2 R189, R8 ;  /* 0x0000000800bd7308 */ /* 0x0009e20000000800 */
[----:B-----5:R-:W-:Y:S01]  /*13330*/  FFMA.FTZ R4, R209, UR22, -R2 ;  /* 0x00000016d1047c23 */ /* 0x020fe20008010802 */
[----:B------:R-:W-:Y:S02]  /*13340*/  MOV R209, R213 ;  /* 0x000000d500d17202 */ /* 0x000fe40000000f00 */
[----:B------:R-:W-:-:S04]  /*13350*/  MOV R213, R160 ;  /* 0x000000a000d57202 */ /* 0x000fc80000000f00 */
[----:B------:R5:W2:Y:S01]  /*13360*/  MUFU.EX2 R194, R4 ;  /* 0x0000000400c27308 */ /* 0x000aa20000000800 */
[----:B------:R-:W-:Y:S02]  /*13370*/  MOV R83, R209 ;  /* 0x000000d100537202 */ /* 0x000fe40000000f00 */
[----:B------:R-:W-:Y:S01]  /*13380*/  MOV R209, R180 ;  /* 0x000000b400d17202 */ /* 0x000fe20000000f00 */
[----:B----4-:R-:W-:Y:S01]  /*13390*/  FFMA.FTZ R8, R212, UR22, -R0 ;  /* 0x00000016d4087c23 */ /* 0x010fe20008010800 */
[----:B------:R-:W-:-:S03]  /*133a0*/  MOV R212, R174 ;  /* 0x000000ae00d47202 */ /* 0x000fc60000000f00 */
[----:B------:R4:W-:Y:S01]  /*133b0*/  MUFU.EX2 R188, R8 ;  /* 0x0000000800bc7308 */ /* 0x0009e20000000800 */
[----:B-----5:R-:W-:Y:S01]  /*133c0*/  FFMA.FTZ R4, R203, UR22, -R2 ;  /* 0x00000016cb047c23 */ /* 0x020fe20008010802 */
[----:B------:R-:W-:Y:S01]  /*133d0*/  IMAD.MOV.U32 R203, RZ, RZ, R207 ;  /* 0x000000ffffcb7224 */ /* 0x000fe200078e00cf */
[----:B--2---:R-:W-:-:S05]  /*133e0*/  F2FP.BF16.F32.PACK_AB R5, R194, R195 ;  /* 0x000000c3c205723e */ /* 0x004fca00000010ff */
[----:B------:R2:W-:Y:S01]  /*133f0*/  MUFU.EX2 R193, R4 ;  /* 0x0000000400c17308 */ /* 0x0005e20000000800 */
[----:B------:R-:W-:Y:S02]  /*13400*/  MOV R207, R161 ;  /* 0x000000a100cf7202 */ /* 0x000fe40000000f00 */
[----:B------:R-:W-:Y:S01]  /*13410*/  MOV R82, R203 ;  /* 0x000000cb00527202 */ /* 0x000fe20000000f00 */
[----:B----4-:R-:W-:Y:S01]  /*13420*/  FFMA.FTZ R8, R206, UR22, -R0 ;  /* 0x00000016ce087c23 */ /* 0x010fe20008010800 */
[----:B------:R-:W-:-:S03]  /*13430*/  MOV R206, R175 ;  /* 0x000000af00ce7202 */ /* 0x000fc60000000f00 */
[----:B------:R4:W-:Y:S01]  /*13440*/  MUFU.EX2 R187, R8 ;  /* 0x0000000800bb7308 */ /* 0x0009e20000000800 */
[----:B--2---:R-:W-:Y:S01]  /*13450*/  FFMA.FTZ R4, R200, UR22, -R2 ;  /* 0x00000016c8047c23 */ /* 0x004fe20008010802 */
[----:B------:R-:W-:Y:S02]  /*13460*/  MOV R200, R199 ;  /* 0x000000c700c87202 */ /* 0x000fe40000000f00 */
[----:B------:R-:W-:-:S04]  /*13470*/  MOV R199, R162 ;  /* 0x000000a200c77202 */ /* 0x000fc80000000f00 */
[----:B------:R2:W5:Y:S01]  /*13480*/  MUFU.EX2 R192, R4 ;  /* 0x0000000400c07308 */ /* 0x0005620000000800 */
[----:B----4-:R-:W-:Y:S01]  /*13490*/  FFMA.FTZ R8, R198, UR22, -R0 ;  /* 0x00000016c6087c23 */ /* 0x010fe20008010800 */
[----:B------:R-:W-:-:S06]  /*134a0*/  MOV R198, R184 ;  /* 0x000000b800c67202 */ /* 0x000fcc0000000f00 */
[----:B------:R4:W-:Y:S01]  /*134b0*/  MUFU.EX2 R186, R8 ;  /* 0x0000000800ba7308 */ /* 0x0009e20000000800 */
[----:B--2---:R-:W-:Y:S01]  /*134c0*/  FFMA.FTZ R4, R251, UR22, -R0 ;  /* 0x00000016fb047c23 */ /* 0x004fe20008010800 */
[----:B-----5:R-:W-:Y:S01]  /*134d0*/  F2FP.BF16.F32.PACK_AB R7, R192, R193 ;  /* 0x000000c1c007723e */ /* 0x020fe200000010ff */
[----:B------:R-:W-:-:S05]  /*134e0*/  IMAD.MOV.U32 R251, RZ, RZ, R169 ;  /* 0x000000fffffb7224 */ /* 0x000fca00078e00a9 */
[----:B------:R2:W-:Y:S01]  /*134f0*/  MUFU.EX2 R191, R4 ;  /* 0x0000000400bf7308 */ /* 0x0005e20000000800 */
[----:B----4-:R-:W-:Y:S01]  /*13500*/  FFMA.FTZ R8, R183, UR22, -R12 ;  /* 0x00000016b7087c23 */ /* 0x010fe2000801080c */
[----:B------:R-:W-:-:S06]  /*13510*/  MOV R183, R185 ;  /* 0x000000b900b77202 */ /* 0x000fcc0000000f00 */
[----:B------:R4:W-:Y:S01]  /*13520*/  MUFU.EX2 R185, R8 ;  /* 0x0000000800b97308 */ /* 0x0009e20000000800 */
[----:B--2---:R-:W-:Y:S01]  /*13530*/  FFMA.FTZ R4, R248, UR22, -R0 ;  /* 0x00000016f8047c23 */ /* 0x004fe20008010800 */
[----:B------:R-:W-:Y:S02]  /*13540*/  MOV R248, R45 ;  /* 0x0000002d00f87202 */ /* 0x000fe40000000f00 */
[----:B------:R-:W-:-:S04]  /*13550*/  MOV R45, R172 ;  /* 0x000000ac002d7202 */ /* 0x000fc80000000f00 */
[----:B------:R2:W5:Y:S01]  /*13560*/  MUFU.EX2 R190, R4 ;  /* 0x0000000400be7308 */ /* 0x0005620000000800 */
[----:B------:R-:W-:Y:S01]  /*13570*/  MOV R203, R45 ;  /* 0x0000002d00cb7202 */ /* 0x000fe20000000f00 */
[----:B----4-:R-:W-:Y:S01]  /*13580*/  FFMA.FTZ R8, R241, UR22, -R12 ;  /* 0x00000016f1087c23 */ /* 0x010fe2000801080c */
[----:B------:R-:W-:Y:S02]  /*13590*/  MOV R241, R163 ;  /* 0x000000a300f17202 */ /* 0x000fe40000000f00 */
[----:B------:R-:W-:-:S03]  /*135a0*/  MOV R45, R182 ;  /* 0x000000b6002d7202 */ /* 0x000fc60000000f00 */
[----:B------:R4:W5:Y:S01]  /*135b0*/  MUFU.EX2 R184, R8 ;  /* 0x0000000800b87308 */ /* 0x0009620000000800 */
[----:B--2---:R-:W-:-:S07]  /*135c0*/  F2FP.BF16.F32.PACK_AB R4, R202, R204 ;  /* 0x000000ccca04723e */ /* 0x004fce00000010ff */
[----:B------:R-:W-:Y:S01]  /*135d0*/  HMMA.16816.F32.BF16 R40, R4, R34, R72 ;  /* 0x000000220428723c */ /* 0x000fe20000041848 */
[----:B----4-:R-:W-:Y:S01]  /*135e0*/  FFMA.FTZ R8, R247, UR22, -R12 ;  /* 0x00000016f7087c23 */ /* 0x010fe2000801080c */
[----:B------:R-:W-:-:S03]  /*135f0*/  IMAD.MOV.U32 R247, RZ, RZ, R183 ;  /* 0x000000fffff77224 */ /* 0x000fc600078e00b7 */
[----:B------:R2:W-:Y:S01]  /*13600*/  MUFU.EX2 R183, R8 ;  /* 0x0000000800b77308 */ /* 0x0005e20000000800 */
[C---:B-1----:R-:W-:Y:S06]  /*13610*/  HMMA.16816.F32.BF16 R144, R4.reuse, R24, R76 ;  /* 0x000000180490723c */ /* 0x042fec000004184c */
[C---:B------:R-:W-:Y:S06]  /*13620*/  HMMA.16816.F32.BF16 R156, R4.reuse, R26, R88 ;  /* 0x0000001a049c723c */ /* 0x040fec0000041858 */
[----:B---3--:R-:W-:Y:S01]  /*13630*/  HMMA.16816.F32.BF16 R48, R4, R36, R48 ;  /* 0x000000240430723c */ /* 0x008fe20000041830 */
[----:B--2---:R-:W-:Y:S01]  /*13640*/  FFMA.FTZ R8, R243, UR22, -R12 ;  /* 0x00000016f3087c23 */ /* 0x004fe2000801080c */
[----:B------:R-:W-:-:S04]  /*13650*/  MOV R243, R200 ;  /* 0x000000c800f37202 */ /* 0x000fc80000000f00 */
[C---:B------:R-:W-:Y:S01]  /*13660*/  HMMA.16816.F32.BF16 R52, R4.reuse, R38, R52 ;  /* 0x000000260434723c */ /* 0x040fe20000041834 */
[----:B------:R-:W-:Y:S02]  /*13670*/  MOV R200, R241 ;  /* 0x000000f100c87202 */ /* 0x000fe40000000f00 */
[----:B------:R-:W-:Y:S02]  /*13680*/  MOV R241, R181 ;  /* 0x000000b500f17202 */ /* 0x000fe40000000f00 */
[----:B------:R1:W2:Y:S01]  /*13690*/  MUFU.EX2 R181, R8 ;  /* 0x0000000800b57308 */ /* 0x0002a20000000800 */
[C---:B------:R-:W-:Y:S06]  /*136a0*/  HMMA.16816.F32.BF16 R60, R4.reuse, R32, R60 ;  /* 0x00000020043c723c */ /* 0x040fec000004183c */
[C---:B------:R-:W-:Y:S06]  /*136b0*/  HMMA.16816.F32.BF16 R160, R4.reuse, R28, R112 ;  /* 0x0000001c04a0723c */ /* 0x040fec0000041870 */
[----:B------:R-:W-:Y:S01]  /*136c0*/  HMMA.16816.F32.BF16 R172, R4, R30, R116 ;  /* 0x0000001e04ac723c */ /* 0x000fe20000041874 */
[--C-:B-1----:R-:W-:Y:S01]  /*136d0*/  FFMA.FTZ R8, R47, UR22, -R0.reuse ;  /* 0x000000162f087c23 */ /* 0x102fe20008010800 */
[----:B------:R-:W-:-:S04]  /*136e0*/  FFMA.FTZ R0, R46, UR22, -R0 ;  /* 0x000000162e007c23 */ /* 0x000fc80008010800 */
[C---:B------:R-:W-:Y:S01]  /*136f0*/  HMMA.16816.F32.BF16 R72, R4.reuse, R16, R128 ;  /* 0x000000100448723c */ /* 0x040fe20000041880 */
[----:B------:R-:W-:Y:S05]  /*13700*/  MUFU.EX2 R182, R8 ;  /* 0x0000000800b67308 */ /* 0x000fea0000000800 */
[C---:B------:R-:W-:Y:S01]  /*13710*/  HMMA.16816.F32.BF16 R76, R4.reuse, R18, R124 ;  /* 0x00000012044c723c */ /* 0x040fe2000004187c */
[----:B------:R-:W1:Y:S02]  /*13720*/  LDSM.16.MT88.4 R124, [R220+0x9c00] ;  /* 0x009c0000dc7c783b */ /* 0x000e640000004200 */
[----:B------:R3:W-:Y:S03]  /*13730*/  MUFU.EX2 R180, R0 ;  /* 0x0000000000b47308 */ /* 0x0007e60000000800 */
[C---:B------:R-:W-:Y:S06]  /*13740*/  HMMA.16816.F32.BF16 R88, R4.reuse, R20, R132 ;  /* 0x000000140458723c */ /* 0x040fec0000041884 */
[----:B------:R-:W-:Y:S07]  /*13750*/  HMMA.16816.F32.BF16 R108, R4, R22, R108 ;  /* 0x00000016046c723c */ /* 0x000fee000004186c */
[----:B-----5:R-:W-:Y:S01]  /*13760*/  F2FP.BF16.F32.PACK_AB R4, R190, R191 ;  /* 0x000000bfbe04723e */ /* 0x020fe200000010ff */
[----:B---3--:R-:W-:Y:S01]  /*13770*/  FFMA.FTZ R0, R240, UR22, -R12 ;  /* 0x00000016f0007c23 */ /* 0x008fe2000801080c */
[----:B------:R-:W-:-:S02]  /*13780*/  MOV R240, R82 ;  /* 0x0000005200f07202 */ /* 0x000fc40000000f00 */
[----:B------:R-:W-:Y:S01]  /*13790*/  MOV R82, R83 ;  /* 0x0000005300527202 */ /* 0x000fe20000000f00 */
[----:B------:R-:W-:Y:S01]  /*137a0*/  IMAD.MOV.U32 R83, RZ, RZ, R200 ;  /* 0x000000ffff537224 */ /* 0x000fe200078e00c8 */
[----:B------:R-:W-:Y:S02]  /*137b0*/  MOV R200, R203 ;  /* 0x000000cb00c87202 */ /* 0x000fe40000000f00 */
[----:B------:R-:W-:Y:S02]  /*137c0*/  MOV R203, R209 ;  /* 0x000000d100cb7202 */ /* 0x000fe40000000f00 */
[----:B------:R-:W-:Y:S02]  /*137d0*/  MOV R209, R241 ;  /* 0x000000f100d17202 */ /* 0x000fe40000000f00 */
[----:B------:R-:W-:Y:S02]  /*137e0*/  MOV R241, R45 ;  /* 0x0000002d00f17202 */ /* 0x000fe40000000f00 */
[----:B------:R-:W-:-:S02]  /*137f0*/  MOV R45, R107 ;  /* 0x0000006b002d7202 */ /* 0x000fc40000000f00 */
[----:B------:R3:W-:Y:S01]  /*13800*/  MUFU.EX2 R107, R0 ;  /* 0x00000000006b7308 */ /* 0x0007e20000000800 */
[----:B------:R-:W-:Y:S02]  /*13810*/  F2FP.BF16.F32.PACK_AB R5, R184, R185 ;  /* 0x000000b9b805723e */ /* 0x000fe400000010ff */
[----:B------:R-:W-:Y:S02]  /*13820*/  F2FP.BF16.F32.PACK_AB R6, R188, R189 ;  /* 0x000000bdbc06723e */ /* 0x000fe400000010ff */
[----:B--2---:R-:W-:Y:S02]  /*13830*/  F2FP.BF16.F32.PACK_AB R7, R181, R183 ;  /* 0x000000b7b507723e */ /* 0x004fe400000010ff */
[----:B------:R-:W-:Y:S02]  /*13840*/  MOV R9, R241 ;  /* 0x000000f100097202 */ /* 0x000fe40000000f00 */
[----:B------:R-:W-:Y:S02]  /*13850*/  MOV R241, R45 ;  /* 0x0000002d00f17202 */ /* 0x000fe40000000f00 */
[----:B------:R-:W-:Y:S01]  /*13860*/  MOV R11, R200 ;  /* 0x000000c8000b7202 */ /* 0x000fe20000000f00 */
[----:B------:R-:W-:Y:S01]  /*13870*/  HMMA.16816.F32.BF16 R56, R4, R26, R56 ;  /* 0x0000001a0438723c */ /* 0x000fe20000041838 */
[----:B------:R-:W-:-:S02]  /*13880*/  MOV R10, R209 ;  /* 0x000000d1000a7202 */ /* 0x000fc40000000f00 */
[----:B------:R-:W-:Y:S01]  /*13890*/  MOV R115, R203 ;  /* 0x000000cb00737202 */ /* 0x000fe20000000f00 */
[----:B---3--:R-:W-:Y:S01]  /*138a0*/  FFMA.FTZ R0, R242, UR22, -R3 ;  /* 0x00000016f2007c23 */ /* 0x008fe20008010803 */
[----:B------:R-:W-:Y:S01]  /*138b0*/  MOV R242, R106 ;  /* 0x0000006a00f27202 */ /* 0x000fe20000000f00 */
[C---:B------:R-:W-:Y:S01]  /*138c0*/  HMMA.16816.F32.BF16 R64, R4.reuse, R24, R64 ;  /* 0x000000180440723c */ /* 0x040fe20000041840 */
[----:B------:R-:W-:Y:S01]  /*138d0*/  MOV R200, R168 ;  /* 0x000000a800c87202 */ /* 0x000fe20000000f00 */
[----:B------:R2:W-:Y:S01]  /*138e0*/  MUFU.EX2 R106, R0 ;  /* 0x00000000006a7308 */ /* 0x0005e20000000800 */
[----:B------:R-:W-:Y:S02]  /*138f0*/  MOV R203, R213 ;  /* 0x000000d500cb7202 */ /* 0x000fe40000000f00 */
[----:B------:R-:W-:Y:S01]  /*13900*/  MOV R209, R199 ;  /* 0x000000c700d17202 */ /* 0x000fe20000000f00 */
[----:B------:R-:W-:Y:S01]  /*13910*/  HMMA.16816.F32.BF16 R132, R4, R32, R92 ;  /* 0x000000200484723c */ /* 0x000fe2000004185c */
[----:B------:R-:W-:-:S02]  /*13920*/  MOV R199, R207 ;  /* 0x000000cf00c77202 */ /* 0x000fc40000000f00 */
[----:B------:R-:W-:Y:S02]  /*13930*/  MOV R207, R155 ;  /* 0x0000009b00cf7202 */ /* 0x000fe40000000f00 */
[----:B------:R-:W-:Y:S01]  /*13940*/  MOV R213, R154 ;  /* 0x0000009a00d57202 */ /* 0x000fe20000000f00 */
[C---:B------:R-:W-:Y:S06]  /*13950*/  HMMA.16816.F32.BF16 R32, R4.reuse, R34, R68 ;  /* 0x000000220420723c */ /* 0x040fec0000041844 */
[----:B------:R-:W-:Y:S01]  /*13960*/  HMMA.16816.F32.BF16 R68, R4, R16, R140 ;  /* 0x000000100444723c */ /* 0x000fe2000004188c */
[----:B--2---:R-:W-:Y:S01]  /*13970*/  FFMA.FTZ R0, R211, UR22, -R3 ;  /* 0x00000016d3007c23 */ /* 0x004fe20008010803 */
[----:B------:R-:W-:-:S02]  /*13980*/  MOV R211, R170 ;  /* 0x000000aa00d37202 */ /* 0x000fc40000000f00 */
[----:B------:R-:W-:Y:S02]  /*13990*/  MOV R170, R101 ;  /* 0x0000006500aa7202 */ /* 0x000fe40000000f00 */
[----:B------:R2:W3:Y:S01]  /*139a0*/  MUFU.EX2 R101, R0 ;  /* 0x0000000000657308 */ /* 0x0004e20000000800 */
[C---:B------:R-:W-:Y:S06]  /*139b0*/  HMMA.16816.F32.BF16 R16, R4.reuse, R18, R176 ;  /* 0x000000120410723c */ /* 0x040fec00000418b0 */
[----:B------:R-:W-:Y:S01]  /*139c0*/  HMMA.16816.F32.BF16 R116, R4, R36, R148 ;  /* 0x000000240474723c */ /* 0x000fe20000041894 */
[----:B------:R-:W-:-:S02]  /*139d0*/  MOV R178, R10 ;  /* 0x0000000a00b27202 */ /* 0x000fc40000000f00 */
[----:B------:R-:W-:Y:S02]  /*139e0*/  MOV R177, R11 ;  /* 0x0000000b00b17202 */ /* 0x000fe40000000f00 */
[----:B------:R-:W-:Y:S01]  /*139f0*/  MOV R179, R9 ;  /* 0x0000000900b37202 */ /* 0x000fe20000000f00 */
[C---:B------:R-:W-:Y:S01]  /*13a00*/  HMMA.16816.F32.BF16 R164, R4.reuse, R28, R164 ;  /* 0x0000001c04a4723c */ /* 0x040fe200000418a4 */
[----:B------:R-:W-:Y:S01]  /*13a10*/  LDSM.16.MT88.4 R8, [R222+0xbc00] ;  /* 0x00bc0000de08783b */ /* 0x000fe20000004200 */
[--C-:B--2---:R-:W-:Y:S01]  /*13a20*/  FFMA.FTZ R0, R205, UR22, -R3.reuse ;  /* 0x00000016cd007c23 */ /* 0x104fe20008010803 */
[----:B------:R-:W-:Y:S01]  /*13a30*/  MOV R205, R171 ;  /* 0x000000ab00cd7202 */ /* 0x000fe20000000f00 */
[----:B------:R-:W-:Y:S01]  /*13a40*/  FFMA.FTZ R3, R201, UR22, -R3 ;  /* 0x00000016c9037c23 */ /* 0x000fe20008010803 */
[----:B------:R-:W-:Y:S01]  /*13a50*/  MOV R171, R100 ;  /* 0x0000006400ab7202 */ /* 0x000fe20000000f00 */
[----:B------:R-:W-:Y:S01]  /*13a60*/  HMMA.16816.F32.BF16 R84, R4, R20, R84 ;  /* 0x000000140454723c */ /* 0x000fe20000041854 */
[----:B------:R2:W-:Y:S01]  /*13a70*/  MUFU.EX2 R100, R0 ;  /* 0x0000000000647308 */ /* 0x0005e20000000800 */
[----:B------:R-:W-:Y:S01]  /*13a80*/  IMAD.MOV.U32 R201, RZ, RZ, R82 ;  /* 0x000000ffffc97224 */ /* 0x000fe200078e0052 */
[----:B---3--:R-:W-:-:S03]  /*13a90*/  F2FP.BF16.F32.PACK_AB R92, R101, R106 ;  /* 0x0000006a655c723e */ /* 0x008fc600000010ff */
[C---:B------:R-:W-:Y:S03]  /*13aa0*/  HMMA.16816.F32.BF16 R36, R4.reuse, R38, R120 ;  /* 0x000000260424723c */ /* 0x040fe60000041878 */
[----:B------:R3:W4:Y:S03]  /*13ab0*/  MUFU.EX2 R47, R3 ;  /* 0x00000003002f7308 */ /* 0x0007260000000800 */
[----:B------:R-:W-:Y:S01]  /*13ac0*/  HMMA.16816.F32.BF16 R28, R4, R30, R136 ;  /* 0x0000001e041c723c */ /* 0x000fe20000041888 */
[----:B------:R-:W5:Y:S01]  /*13ad0*/  LDSM.16.MT88.4 R136, [R222+0x9c00] ;  /* 0x009c0000de88783b */ /* 0x000f620000004200 */
[----:B--2---:R-:W-:Y:S01]  /*13ae0*/  FFMA.FTZ R0, R246, UR22, -R2 ;  /* 0x00000016f6007c23 */ /* 0x004fe20008010802 */
[----:B------:R-:W-:-:S03]  /*13af0*/  MOV R246, R83 ;  /* 0x0000005300f67202 */ /* 0x000fc60000000f00 */
[----:B------:R-:W-:Y:S01]  /*13b00*/  HMMA.16816.F32.BF16 R20, R4, R22, R96 ;  /* 0x000000160414723c */ /* 0x000fe20000041860 */
[----:B------:R-:W-:Y:S01]  /*13b10*/  LDSM.16.MT88.4 R80, [R220+0xbc00] ;  /* 0x00bc0000dc50783b */ /* 0x000fe20000004200 */
[----:B------:R2:W-:Y:S01]  /*13b20*/  MUFU.EX2 R46, R0 ;  /* 0x00000000002e7308 */ /* 0x0005e20000000800 */
[----:B---3--:R-:W-:-:S04]  /*13b30*/  MOV R3, R152 ;  /* 0x0000009800037202 */ /* 0x008fc80000000f00 */
[----:B------:R-:W-:Y:S01]  /*13b40*/  FFMA.FTZ R4, R178, R44, R177 ;  /* 0x0000002cb2047223 */ /* 0x000fe200000100b1 */
[----:B----4-:R-:W-:Y:S02]  /*13b50*/  F2FP.BF16.F32.PACK_AB R94, R47, R100 ;  /* 0x000000642f5e723e */ /* 0x010fe400000010ff */
[----:B------:R-:W-:Y:S01]  /*13b60*/  F2FP.BF16.F32.PACK_AB R96, R186, R187 ;  /* 0x000000bbba60723e */ /* 0x000fe200000010ff */
[----:B------:R-:W-:Y:S01]  /*13b70*/  FADD.FTZ R6, R246, R4 ;  /* 0x00000004f6067221 */ /* 0x000fe20000010000 */
[----:B------:R-:W-:Y:S01]  /*13b80*/  F2FP.BF16.F32.PACK_AB R98, R180, R182 ;  /* 0x000000b6b462723e */ /* 0x000fe200000010ff */
[----:B--2---:R-:W-:Y:S01]  /*13b90*/  FFMA.FTZ R0, R215, UR22, -R2 ;  /* 0x00000016d7007c23 */ /* 0x004fe20008010802 */
[----:B------:R-:W-:-:S03]  /*13ba0*/  MOV R215, R170 ;  /* 0x000000aa00d77202 */ /* 0x000fc60000000f00 */
[----:B------:R2:W3:Y:S02]  /*13bb0*/  MUFU.EX2 R45, R0 ;  /* 0x00000000002d7308 */ /* 0x0004e40000000800 */
[--C-:B--2---:R-:W-:Y:S01]  /*13bc0*/  FFMA.FTZ R0, R210, UR22, -R2.reuse ;  /* 0x00000016d2007c23 */ /* 0x104fe20008010802 */
[----:B------:R-:W-:Y:S01]  /*13bd0*/  FFMA.FTZ R2, R208, UR22, -R2 ;  /* 0x00000016d0027c23 */ /* 0x000fe20008010802 */
[----:B------:R-:W-:-:S04]  /*13be0*/  MOV R208, R153 ;  /* 0x0000009900d07202 */ /* 0x000fc80000000f00 */
[----:B------:R2:W-:Y:S01]  /*13bf0*/  MUFU.EX2 R27, R0 ;  /* 0x00000000001b7308 */ /* 0x0005e20000000800 */
[----:B------:R-:W-:Y:S01]  /*13c00*/  MOV R210, R171 ;  /* 0x000000ab00d27202 */ /* 0x000fe20000000f00 */
[----:B------:R-:W4:Y:S01]  /*13c10*/  LDSM.16.MT88.4 R152, [R220+0xac00] ;  /* 0x00ac0000dc98783b */ /* 0x000f220000004200 */
[----:B------:R-:W-:Y:S01]  /*13c20*/  FFMA.FTZ R3, R3, R14, R208 ;  /* 0x0000000e03037223 */ /* 0x000fe200000100d0 */
[----:B---3--:R-:W-:Y:S02]  /*13c30*/  F2FP.BF16.F32.PACK_AB R93, R45, R46 ;  /* 0x0000002e2d5d723e */ /* 0x008fe400000010ff */
[----:B------:R-:W3:Y:S02]  /*13c40*/  LDSM.16.MT88.4 R168, [R222+0xac00] ;  /* 0x00ac0000dea8783b */ /* 0x000ee40000004200 */
[----:B------:R1:W5:Y:S01]  /*13c50*/  MUFU.EX2 R26, R2 ;  /* 0x00000002001a7308 */ /* 0x0003620000000800 */
[----:B--2---:R-:W-:-:S07]  /*13c60*/  FFMA.FTZ R0, R250, UR22, -R12 ;  /* 0x00000016fa007c23 */ /* 0x004fce000801080c */
[----:B------:R2:W2:Y:S01]  /*13c70*/  MUFU.EX2 R25, R0 ;  /* 0x0000000000197308 */ /* 0x0004a20000000800 */
[----:B-1----:R-:W-:Y:S02]  /*13c80*/  MOV R2, R115 ;  /* 0x0000007300027202 */ /* 0x002fe40000000f00 */
[----:B-----5:R-:W-:-:S07]  /*13c90*/  F2FP.BF16.F32.PACK_AB R95, R26, R27 ;  /* 0x0000001b1a5f723e */ /* 0x020fce00000010ff */
[----:B------:R-:W-:Y:S01]  /*13ca0*/  HMMA.16816.F32.BF16 R112, R92, R124, R48 ;  /* 0x0000007c5c70723c */ /* 0x000fe20000041830 */
[----:B--2---:R-:W-:Y:S01]  /*13cb0*/  FFMA.FTZ R0, R245, UR22, -R12 ;  /* 0x00000016f5007c23 */ /* 0x004fe2000801080c */
[----:B------:R-:W-:-:S04]  /*13cc0*/  F2FP.BF16.F32.PACK_AB R97, R25, R107 ;  /* 0x0000006b1961723e */ /* 0x000fc800000010ff */
[C---:B------:R-:W-:Y:S01]  /*13cd0*/  HMMA.16816.F32.BF16 R120, R92.reuse, R126, R52 ;  /* 0x0000007e5c78723c */ /* 0x040fe20000041834 */
[----:B------:R1:W-:Y:S05]  /*13ce0*/  MUFU.EX2 R24, R0 ;  /* 0x0000000000187308 */ /* 0x0003ea0000000800 */
[C---:B------:R-:W-:Y:S06]  /*13cf0*/  HMMA.16816.F32.BF16 R128, R92.reuse, R136, R60 ;  /* 0x000000885c80723c */ /* 0x040fec000004183c */
[C---:B------:R-:W-:Y:S06]  /*13d00*/  HMMA.16816.F32.BF16 R140, R92.reuse, R138, R40 ;  /* 0x0000008a5c8c723c */ /* 0x040fec0000041828 */
[----:B----4-:R-:W-:Y:S01]  /*13d10*/  HMMA.16816.F32.BF16 R144, R92, R152, R144 ;  /* 0x000000985c90723c */ /* 0x010fe20000041890 */
[----:B-1----:R-:W-:-:S04]  /*13d20*/  FFMA.FTZ R0, R244, UR22, -R12 ;  /* 0x00000016f4007c23 */ /* 0x002fc8000801080c */
[----:B------:R1:W2:Y:S01]  /*13d30*/  MUFU.EX2 R7, R0 ;  /* 0x0000000000077308 */ /* 0x0002a20000000800 */
[C---:B------:R-:W-:Y:S06]  /*13d40*/  HMMA.16816.F32.BF16 R156, R92.reuse, R154, R156 ;  /* 0x0000009a5c9c723c */ /* 0x040fec000004189c */
[C---:B---3--:R-:W-:Y:S06]  /*13d50*/  HMMA.16816.F32.BF16 R160, R92.reuse, R168, R160 ;  /* 0x000000a85ca0723c */ /* 0x048fec00000418a0 */
[----:B------:R-:W-:Y:S01]  /*13d60*/  HMMA.16816.F32.BF16 R172, R92, R170, R172 ;  /* 0x000000aa5cac723c */ /* 0x000fe200000418ac */
[----:B-1----:R-:W-:Y:S01]  /*13d70*/  FFMA.FTZ R0, R2, R15, R179 ;  /* 0x0000000f02007223 */ /* 0x002fe200000100b3 */
[----:B------:R-:W-:Y:S01]  /*13d80*/  FFMA.FTZ R2, R215, R13, R210 ;  /* 0x0000000dd7027223 */ /* 0x000fe200000100d2 */
[----:B--2---:R-:W-:-:S03]  /*13d90*/  F2FP.BF16.F32.PACK_AB R99, R7, R24 ;  /* 0x000000180763723e */ /* 0x004fc600000010ff */
        /* <DEDUP_REMOVED lines=80> */
.L_x_285:
        /* <DEDUP_REMOVED lines=21> */
[----:B------:R-:W3:Y:S01]  /*143f0*/  LDL.LU.64 R6, [R1+0x48] ;  /* 0x0000480001067983 */ /* 0x000ee20000300a00 */
[----:B-1----:R-:W-:-:S03]  /*14400*/  IMAD.MOV.U32 R3, RZ, RZ, R105 ;  /* 0x000000ffff037224 */ /* 0x002fc600078e0069 */
[----:B--2---:R-:W3:Y:S02]  /*14410*/  LDL.LU.64 R4, [R1+0x50] ;  /* 0x0000500001047983 */ /* 0x004ee40000300a00 */
[----:B---3--:R-:W-:-:S05]  /*14420*/  MOV R5, R7 ;  /* 0x0000000700057202 */ /* 0x008fca0000000f00 */
[----:B------:R1:W-:Y:S01]  /*14430*/  STL.64 [R1+0x18], R4 ;  /* 0x0000180401007387 */ /* 0x0003e20000100a00 */
[----:B------:R-:W-:Y:S05]  /*14440*/  BRA `(.L_x_293) ;  /* 0x00000004000c7947 */ /* 0x000fea0003800000 */
.L_x_295:
        /* <DEDUP_REMOVED lines=17> */
[----:B------:R-:W4:Y:S01]  /*14560*/  @!P4 LDC.64 R110, c[0x0][0x218] ;  /* 0x00008600ff6ecb82 */ /* 0x000f220000000a00 */
[----:B--2---:R-:W-:Y:S04]  /*14570*/  LEA R102, P0, R102, R184, 0x6 ;  /* 0x000000b866667211 */ /* 0x004fe800078030ff */
[----:B---3--:R-:W-:Y:S02]  /*14580*/  LEA.HI.X R103, R108, R181, R103, 0x6, P0 ;  /* 0x000000b56c677211 */ /* 0x008fe400000f3467 */
[C---:B-1----:R-:W-:Y:S01]  /*14590*/  @!P4 LEA R104, P0, R102.reuse, R104, 0x1 ;  /* 0x000000686668c211 */ /* 0x042fe200078008ff */
[----:B------:R-:W1:Y:S03]  /*145a0*/  @!P2 LDC.64 R108, c[0x0][0x218] ;  /* 0x00008600ff6cab82 */ /* 0x000e660000000a00 */
[C-C-:B------:R-:W-:Y:S02]  /*145b0*/  @!P4 LEA.HI.X R105, R102.reuse, R105, R103.reuse, 0x1, P0 ;  /* 0x000000696669c211 */ /* 0x140fe400000f0c67 */
[C---:B-----5:R-:W-:Y:S03]  /*145c0*/  @!P2 LEA R178, P0, R102.reuse, R178, 0x1 ;  /* 0x000000b266b2a211 */ /* 0x060fe600078008ff */
[----:B------:R-:W-:Y:S01]  /*145d0*/  @!PT LDS RZ, [RZ] ;  /* 0x00000000fffff984 */ /* 0x000fe20000000800 */
[----:B------:R-:W-:Y:S01]  /*145e0*/  @!PT LDS RZ, [RZ] ;  /* 0x00000000fffff984 */ /* 0x000fe20000000800 */
[----:B------:R-:W-:Y:S01]  /*145f0*/  @!PT LDS RZ, [RZ] ;  /* 0x00000000fffff984 */ /* 0x000fe20000000800 */
[----:B------:R2:W-:Y:S01]  /*14600*/  @!P4 LDGSTS.E.BYPASS.LTC128B.128 [R226+0x6000], desc[UR28][R104.64] ;  /* 0x0600000068e2cfae */ /* 0x0005e2000b901d5c */
[C-C-:B------:R-:W-:Y:S01]  /*14610*/  @!P2 LEA.HI.X R179, R102.reuse, R179, R103.reuse, 0x1, P0 ;  /* 0x000000b366b3a211 */ /* 0x140fe200000f0c67 */
[----:B------:R-:W2:Y:S01]  /*14620*/  @!P1 LDC.64 R180, c[0x0][0x218] ;  /* 0x00008600ffb49b82 */ /* 0x000ea20000000a00 */
        /* <DEDUP_REMOVED lines=17> */
[C---:B-1----:R-:W-:Y:S03]  /*14740*/  @!P2 LEA R108, P0, R102.reuse, R108, 0x1 ;  /* 0x0000006c666ca211 */ /* 0x042fe600078008ff */
[----:B------:R-:W-:Y:S01]  /*14750*/  @!PT LDS RZ, [RZ] ;  /* 0x00000000fffff984 */ /* 0x000fe20000000800 */
[----:B------:R-:W-:Y:S01]  /*14760*/  @!PT LDS RZ, [RZ] ;  /* 0x00000000fffff984 */ /* 0x000fe20000000800 */
[----:B------:R-:W-:Y:S01]  /*14770*/  @!PT LDS RZ, [RZ] ;  /* 0x00000000fffff984 */ /* 0x000fe20000000800 */
[----:B------:R3:W-:Y:S01]  /*14780*/  @!P4 LDGSTS.E.BYPASS.LTC128B.128 [R226+0x6800], desc[UR28][R110.64] ;  /* 0x068000006ee2cfae */ /* 0x0007e2000b901d5c */
[C-C-:B------:R-:W-:Y:S02]  /*14790*/  @!P2 LEA.HI.X R109, R102.reuse, R109, R103.reuse, 0x1, P0 ;  /* 0x0000006d666da211 */ /* 0x140fe400000f0c67 */
[C---:B--2---:R-:W-:Y:S01]  /*147a0*/  @!P1 LEA R104, P0, R102.reuse, R180, 0x1 ;  /* 0x000000b466689211 */ /* 0x044fe200078008ff */
        /* <DEDUP_REMOVED lines=13> */
.L_x_293:
[----:B-12---:R-:W2:Y:S01]  /*14880*/  LDL R4, [R1+0x30] ;  /* 0x0000300001047983 */ /* 0x006ea20000100800 */
[----:B------:R-:W-:Y:S04]  /*14890*/  DEPBAR.LE SB0, 0x0 ;  /* 0x000080000000791a */ /* 0x000fe80000000000 */
[----:B------:R-:W3:Y:S01]  /*148a0*/  LDL R2, [R1+0x34] ;  /* 0x0000340001027983 */ /* 0x000ee20000100800 */
[----:B------:R-:W-:Y:S04]  /*148b0*/  UIADD3 UR11, UR20, -0x1, URZ ;  /* 0xffffffff140b7890 */ /* 0x000fe8000fffe03f */
[----:B------:R-:W4:Y:S01]  /*148c0*/  LDL.64 R20, [R1+0x18] ;  /* 0x0000180001147983 */ /* 0x000f220000100a00 */
[----:B------:R-:W-:Y:S02]  /*148d0*/  USHF.R.S32.HI UR13, URZ, 0x1f, UR11 ;  /* 0x0000001f3f0d7899 */ /* 0x000fe4000801140b */
[----:B------:R-:W-:Y:S02]  /*148e0*/  UIMAD UR12, UR8, UR11, URZ ;  /* 0x0000000b080c72a4 */ /* 0x000fe4000f8e023f */
[----:B------:R-:W5:Y:S01]  /*148f0*/  LDL R6, [R1+0x28] ;  /* 0x0000280001067983 */ /* 0x000f620000100800 */
[----:B------:R-:W-:Y:S02]  /*14900*/  UISETP.GT.AND UP0, UPT, UR11, UR14, UPT ;  /* 0x0000000e0b00728c */ /* 0x000fe4000bf04270 */
[----:B------:R-:W-:Y:S02]  /*14910*/  UIMAD UR12, UR13, UR9, UR12 ;  /* 0x000000090d0c72a4 */ /* 0x000fe4000f8e020c */
[----:B------:R-:W5:Y:S05]  /*14920*/  LDL R0, [R1+0x2c] ;  /* 0x00002c0001007983 */ /* 0x000f6a0000100800 */
[----:B------:R-:W5:Y:S05]  /*14930*/  LDL R8, [R1+0x20] ;  /* 0x0000200001087983 */ /* 0x000f6a0000100800 */
[----:B------:R-:W5:Y:S01]  /*14940*/  LDL R18, [R1+0x24] ;  /* 0x0000240001127983 */ /* 0x000f620000100800 */
[----:B------:R-:W-:Y:S06]  /*14950*/  BAR.SYNC.DEFER_BLOCKING 0x0 ;  /* 0x0000000000007b1d */ /* 0x000fec0000010000 */
[----:B------:R-:W-:Y:S05]  /*14960*/  @P4 STS [R226+0x9000], RZ ;  /* 0x009000ffe2004388 */ /* 0x000fea0000000800 */
[----:B------:R-:W-:Y:S05]  /*14970*/  @P4 STS [R226+0x9004], RZ ;  /* 0x009004ffe2004388 */ /* 0x000fea0000000800 */
        /* <DEDUP_REMOVED lines=10> */
[C---:B-----5:R-:W-:Y:S04]  /*14a20*/  @!P4 LEA R6, P0, R4.reuse, R6, 0x1 ;  /* 0x000000060406c211 */ /* 0x060fe800078008ff */
[C-C-:B------:R-:W-:Y:S02]  /*14a30*/  @!P4 LEA.HI.X R7, R4.reuse, R0, R2.reuse, 0x1, P0 ;  /* 0x000000000407c211 */ /* 0x140fe400000f0c02 */
[----:B------:R-:W2:Y:S01]  /*14a40*/  @!P1 LDC.64 R10, c[0x0][0x220] ;  /* 0x00008800ff0a9b82 */ /* 0x000ea20000000a00 */
[C---:B------:R-:W-:Y:S02]  /*14a50*/  IADD3 R0, P5, R4.reuse, UR24, RZ ;  /* 0x0000001804007c10 */ /* 0x040fe4000ffbe0ff */
[----:B------:R-:W-:Y:S01]  /*14a60*/  @!PT LDS RZ, [RZ] ;  /* 0x00000000fffff984 */ /* 0x000fe20000000800 */
[----:B------:R-:W-:Y:S01]  /*14a70*/  @!PT LDS RZ, [RZ] ;  /* 0x00000000fffff984 */ /* 0x000fe20000000800 */
[----:B------:R-:W-:Y:S01]  /*14a80*/  @!PT LDS RZ, [RZ] ;  /* 0x00000000fffff984 */ /* 0x000fe20000000800 */
[----:B------:R3:W-:Y:S05]  /*14a90*/  @!P4 LDGSTS.E.BYPASS.LTC128B.128 [R226+0x9000], desc[UR28][R6.64] ;  /* 0x0900000006e2cfae */ /* 0x0007ea000b901d5c */
        /* <DEDUP_REMOVED lines=10> */
[----:B------:R-:W-:Y:S04]  /*14b40*/  @!P1 LEA.HI.X R11, R4, R11, R2, 0x1, P0 ;  /* 0x0000000b040b9211 */ /* 0x000fe800000f0c02 */
[----:B------:R-:W-:Y:S01]  /*14b50*/  @P1 STS.128 [R226+0xb000], RZ ;  /* 0x00b000ffe2001388 */ /* 0x000fe20000000c00 */
[----:B------:R-:W-:Y:S02]  /*14b60*/  IADD3.X R2, R2, UR18, RZ, P5, !PT ;  /* 0x0000001202027c10 */ /* 0x000fe4000affe4ff */
[C---:B------:R-:W-:Y:S02]  /*14b70*/  @!P4 LEA R8, P5, R0.reuse, R8, 0x1 ;  /* 0x000000080008c211 */ /* 0x040fe400078a08ff */
[----:B------:R-:W-:Y:S01]  /*14b80*/  @!PT LDS RZ, [RZ] ;  /* 0x00000000fffff984 */ /* 0x000fe20000000800 */
[----:B------:R-:W-:Y:S01]  /*14b90*/  @!PT LDS RZ, [RZ] ;  /* 0x00000000fffff984 */ /* 0x000fe20000000800 */
[----:B------:R-:W-:Y:S01]  /*14ba0*/  @!PT LDS RZ, [RZ] ;  /* 0x00000000fffff984 */ /* 0x000fe20000000800 */
[----:B------:R-:W-:Y:S01]  /*14bb0*/  @!P1 LDGSTS.E.BYPASS.LTC128B.128 [R226+0xb000], desc[UR28][R10.64+0x80] ;  /* 0x0b0000800ae29fae */ /* 0x000fe2000b901d5c */
[C---:B---3--:R-:W-:Y:S02]  /*14bc0*/  @!P2 LEA R6, P3, R0.reuse, R14, 0x1 ;  /* 0x0000000e0006a211 */ /* 0x048fe400078608ff */
[C-C-:B------:R-:W-:Y:S02]  /*14bd0*/  @!P4 LEA.HI.X R9, R0.reuse, R18, R2.reuse, 0x1, P5 ;  /* 0x000000120009c211 */ /* 0x140fe400028f0c02 */
[----:B------:R-:W-:Y:S01]  /*14be0*/  @P4 STS.128 [R226+0x9800], RZ ;  /* 0x009800ffe2004388 */ /* 0x000fe20000000c00 */
[C-C-:B------:R-:W-:Y:S04]  /*14bf0*/  @!P2 LEA.HI.X R7, R0.reuse, R15, R2.reuse, 0x1, P3 ;  /* 0x0000000f0007a211 */ /* 0x140fe800018f0c02 */
[----:B------:R-:W-:Y:S01]  /*14c00*/  @!PT LDS RZ, [RZ] ;  /* 0x00000000fffff984 */ /* 0x000fe20000000800 */
[----:B------:R-:W-:Y:S01]  /*14c10*/  @!PT LDS RZ, [RZ] ;  /* 0x00000000fffff984 */ /* 0x000fe20000000800 */
[----:B------:R-:W-:Y:S01]  /*14c20*/  @!PT LDS RZ, [RZ] ;  /* 0x00000000fffff984 */ /* 0x000fe20000000800 */
[----:B------:R-:W-:Y:S01]  /*14c30*/  @!P4 LDGSTS.E.BYPASS.LTC128B.128 [R226+0x9800], desc[UR28][R8.64] ;  /* 0x0980000008e2cfae */ /* 0x000fe2000b901d5c */
[C---:B-1----:R-:W-:Y:S04]  /*14c40*/  @!P1 LEA R4, P0, R0.reuse, R16, 0x1 ;  /* 0x0000001000049211 */ /* 0x042fe800078008ff */
[----:B------:R-:W-:Y:S01]  /*14c50*/  @P2 STS.128 [R226+0xa800], RZ ;  /* 0x00a800ffe2002388 */ /* 0x000fe20000000c00 */
[----:B------:R-:W-:Y:S01]  /*14c60*/  @!P1 LEA.HI.X R5, R0, R17, R2, 0x1, P0 ;  /* 0x0000001100059211 */ /* 0x000fe200000f0c02 */
[----:B------:R-:W-:Y:S01]  /*14c70*/  IMAD.U32 R0, RZ, RZ, UR11 ;  /* 0x0000000bff007e24 */ /* 0x000fe2000f8e00ff */
[----:B------:R-:W-:Y:S02]  /*14c80*/  PLOP3.LUT P0, PT, PT, PT, UP0, 0x80, 0x0 ;  /* 0x000000000000781c */ /* 0x000fe40003f0f008 */
[----:B------:R-:W-:Y:S01]  /*14c90*/  @!PT LDS RZ, [RZ] ;  /* 0x00000000fffff984 */ /* 0x000fe20000000800 */
[----:B------:R-:W-:Y:S01]  /*14ca0*/  @!PT LDS RZ, [RZ] ;  /* 0x00000000fffff984 */ /* 0x000fe20000000800 */
[----:B------:R-:W-:Y:S01]  /*14cb0*/  @!PT LDS RZ, [RZ] ;  /* 0x00000000fffff984 */ /* 0x000fe20000000800 */
[----:B------:R-:W-:Y:S01]  /*14cc0*/  @!P2 LDGSTS.E.BYPASS.LTC128B.128 [R226+0xa800], desc[UR28][R6.64+0x40] ;  /* 0x0a80004006e2afae */ /* 0x000fe2000b901d5c */
[----:B------:R-:W-:Y:S04]  /*14cd0*/  IMAD R0, R0, 0x40, R101 ;  /* 0x0000004000007824 */ /* 0x000fe800078e0265 */
[----:B------:R-:W-:Y:S01]  /*14ce0*/  @P1 STS.128 [R226+0xb800], RZ ;  /* 0x00b800ffe2001388 */ /* 0x000fe20000000c00 */
[----:B------:R-:W-:Y:S04]  /*14cf0*/  VIADD R101, R0, 0x1 ;  /* 0x0000000100657836 */ /* 0x000fe80000000000 */
[----:B------:R-:W-:Y:S01]  /*14d00*/  @!PT LDS RZ, [RZ] ;  /* 0x00000000fffff984 */ /* 0x000fe20000000800 */
[----:B------:R-:W-:Y:S01]  /*14d10*/  @!PT LDS RZ, [RZ] ;  /* 0x00000000fffff984 */ /* 0x000fe20000000800 */
[----:B------:R-:W-:Y:S01]  /*14d20*/  @!PT LDS RZ, [RZ] ;  /* 0x00000000fffff984 */ /* 0x000fe20000000800 */
[----:B------:R1:W-:Y:S01]  /*14d30*/  @!P1 LDGSTS.E.BYPASS.LTC128B.128 [R226+0xb800], desc[UR28][R4.64+0x80] ;  /* 0x0b80008004e29fae */ /* 0x0003e2000b901d5c */
[C-C-:B------:R-:W-:Y:S02]  /*14d40*/  IMAD.IADD R2, R233.reuse, 0x1, -R0.reuse ;  /* 0x00000001e9027824 */ /* 0x140fe400078e0a00 */
[--C-:B------:R-:W-:Y:S02]  /*14d50*/  IMAD.IADD R104, R233, 0x1, -R101.reuse ;  /* 0x00000001e9687824 */ /* 0x100fe400078e0a65 */
[----:B------:R-:W-:Y:S01]  /*14d60*/  LDSM.16.M88.4 R64, [R224] ;  /* 0x00000000e040783b */ /* 0x000fe20000000200 */
[C-C-:B------:R-:W-:Y:S01]  /*14d70*/  IMAD.IADD R105, R232.reuse, 0x1, -R0.reuse ;  /* 0x00000001e8697824 */ /* 0x140fe200078e0a00 */
[----:B------:R-:W-:Y:S01]  /*14d80*/  IABS R103, R2 ;  /* 0x0000000200677213 */ /* 0x000fe20000000000 */
[----:B------:R-:W-:Y:S01]  /*14d90*/  IMAD.IADD R102, R232, 0x1, -R101 ;  /* 0x00000001e8667824 */ /* 0x000fe200078e0a65 */
[----:B------:R-:W-:Y:S01]  /*14da0*/  IABS R2, R104 ;  /* 0x0000006800027213 */ /* 0x000fe20000000000 */
[----:B------:R-:W1:Y:S01]  /*14db0*/  LDSM.16.M88.4 R16, [R221+0x6000] ;  /* 0x00600000dd10783b */ /* 0x000e620000000200 */
[----:B------:R-:W-:Y:S02]  /*14dc0*/  IABS R105, R105 ;  /* 0x0000006900697213 */ /* 0x000fe40000000000 */
[----:B------:R-:W-:Y:S02]  /*14dd0*/  IABS R102, R102 ;  /* 0x0000006600667213 */ /* 0x000fe40000000000 */
[----:B------:R-:W2:Y:S01]  /*14de0*/  LDSM.16.M88.4 R60, [R224+0x1000] ;  /* 0x00100000e03c783b */ /* 0x000ea20000000200 */
[----:B------:R-:W-:Y:S02]  /*14df0*/  I2FP.F32.S32 R2, R2 ;  /* 0x0000000200027245 */ /* 0x000fe40000201400 */
[----:B------:R-:W-:Y:S02]  /*14e00*/  I2FP.F32.S32 R105, R105 ;  /* 0x0000006900697245 */ /* 0x000fe40000201400 */
[----:B------:R-:W3:Y:S01]  /*14e10*/  LDSM.16.M88.4 R32, [R221+0x6400] ;  /* 0x00640000dd20783b */ /* 0x000ee20000000200 */
[----:B------:R-:W-:Y:S02]  /*14e20*/  I2FP.F32.S32 R102, R102 ;  /* 0x0000006600667245 */ /* 0x000fe40000201400 */
[----:B------:R-:W-:Y:S02]  /*14e30*/  I2FP.F32.S32 R103, R103 ;  /* 0x0000006700677245 */ /* 0x000fe40000201400 */
[----:B------:R-:W0:Y:S01]  /*14e40*/  LDGDEPBAR ;  /* 0x00000000000079af */ /* 0x000e220000000000 */
[C---:B------:R-:W-:Y:S02]  /*14e50*/  ISETP.GE.AND P6, PT, R101.reuse, R230, PT ;  /* 0x000000e66500720c */ /* 0x040fe40003fc6270 */
[C---:B------:R-:W-:Y:S02]  /*14e60*/  ISETP.GE.AND P5, PT, R101.reuse, R229, PT ;  /* 0x000000e56500720c */ /* 0x040fe40003fa6270 */
[----:B------:R-:W4:Y:S01]  /*14e70*/  LDSM.16.M88.4 R48, [R221+0x6800] ;  /* 0x00680000dd30783b */ /* 0x000f220000000200 */
[----:B------:R-:W-:Y:S04]  /*14e80*/  ISETP.GE.AND P3, PT, R101, R228, PT ;  /* 0x000000e46500720c */ /* 0x000fe80003f66270 */
        /* <DEDUP_REMOVED lines=18> */
[C---:B------:R-:W-:Y:S01]  /*14fb0*/  HMMA.16816.F32.BF16 R32, R64.reuse, R34, RZ ;  /* 0x000000224020723c */ /* 0x040fe200000418ff */
[----:B------:R-:W-:Y:S05]  /*14fc0*/  LDSM.16.M88.4 R216, [R225+0x3000] ;  /* 0x00300000e1d8783b */ /* 0x000fea0000000200 */
        /* <DEDUP_REMOVED lines=23> */
[----:B------:R-:W2:Y:S05]  /*15140*/  LDSM.16.M88.4 R192, [R225+0x2000] ;  /* 0x00200000e1c0783b */ /* 0x000eaa0000000200 */
[-C--:B------:R-:W-:Y:S06]  /*15150*/  HMMA.16816.F32.BF16 R52, R176, R196.reuse, R52 ;  /* 0x000000c4b034723c */ /* 0x080fec0000041834 */
        /* <DEDUP_REMOVED lines=10> */
[----:B------:R-:W-:Y:S05]  /*15200*/  LDSM.16.M88.4 R204, [R225+0x5000] ;  /* 0x00500000e1cc783b */ /* 0x000fea0000000200 */
[-C--:B----4-:R-:W-:Y:S06]  /*15210*/  HMMA.16816.F32.BF16 R20, R200, R108.reuse, R20 ;  /* 0x0000006cc814723c */ /* 0x090fec0000041814 */
        /* <DEDUP_REMOVED lines=30> */
[----:B------:R-:W4:Y:S05]  /*15400*/  LDSM.16.M88.4 R184, [R221+0x8800] ;  /* 0x00880000ddb8783b */ /* 0x000f2a0000000200 */
[-C--:B---3--:R-:W-:Y:S06]  /*15410*/  HMMA.16816.F32.BF16 R52, R192, R108.reuse, R52 ;  /* 0x0000006cc034723c */ /* 0x088fec0000041834 */
[C---:B------:R-:W-:Y:S06]  /*15420*/  HMMA.16816.F32.BF16 R56, R216.reuse, R108, R56 ;  /* 0x0000006cd838723c */ /* 0x040fec0000041838 */
[-C--:B------:R-:W-:Y:S06]  /*15430*/  HMMA.16816.F32.BF16 R60, R216, R110.reuse, R60 ;  /* 0x0000006ed83c723c */ /* 0x080fec000004183c */
[----:B------:R-:W-:Y:S01]  /*15440*/  HMMA.16816.F32.BF16 R64, R192, R110, R64 ;  /* 0x0000006ec040723c */ /* 0x000fe20000041840 */
[----:B------:R-:W-:Y:S05]  /*15450*/  LDSM.16.M88.4 R108, [R225+0x4000] ;  /* 0x00400000e16c783b */ /* 0x000fea0000000200 */
[-C--:B-1----:R-:W-:Y:S01]  /*15460*/  HMMA.16816.F32.BF16 R4, R180, R188.reuse, R4 ;  /* 0x000000bcb404723c */ /* 0x082fe20000041804 */
[----:B------:R-:W1:Y:S05]  /*15470*/  LDSM.16.M88.4 R192, [R223+0x8000] ;  /* 0x00800000dfc0783b */ /* 0x000e6a0000000200 */
[C---:B------:R-:W-:Y:S06]  /*15480*/  HMMA.16816.F32.BF16 R8, R196.reuse, R188, R8 ;  /* 0x000000bcc408723c */ /* 0x040fec0000041808 */
[-C--:B------:R-:W-:Y:S06]  /*15490*/  HMMA.16816.F32.BF16 R12, R196, R190.reuse, R12 ;  /* 0x000000bec40c723c */ /* 0x080fec000004180c */
[C---:B------:R-:W-:Y:S01]  /*154a0*/  HMMA.16816.F32.BF16 R16, R180.reuse, R190, R16 ;  /* 0x000000beb410723c */ /* 0x040fe20000041810 */
[----:B------:R-:W3:Y:S01]  /*154b0*/  LDSM.16.M88.4 R188, [R223+0x8c00] ;  /* 0x008c0000dfbc783b */ /* 0x000ee20000000200 */
[----:B------:R-:W-:Y:S04]  /*154c0*/  DEPBAR.LE SB0, 0x0 ;  /* 0x000080000000791a */ /* 0x000fe80000000000 */
[-C--:B--2---:R-:W-:Y:S01]  /*154d0*/  HMMA.16816.F32.BF16 R20, R180, R176.reuse, R20 ;  /* 0x000000b0b414723c */ /* 0x084fe20000041814 */
        /* <DEDUP_REMOVED lines=12> */
[-C--:B-1----:R-:W-:Y:S05]  /*155a0*/  HMMA.16816.F32.BF16 R4, R108, R192.reuse, R4 ;  /* 0x000000c06c04723c */ /* 0x082fea0000041804 */
[--C-:B------:R-:W-:Y:S01]  /*155b0*/  IMAD.IADD R182, R231, 0x1, -R0.reuse ;  /* 0x00000001e7b67824 */ /* 0x100fe200078e0a00 */
[C---:B------:R-:W-:Y:S05]  /*155c0*/  HMMA.16816.F32.BF16 R8, R204.reuse, R192, R8 ;  /* 0x000000c0cc08723c */ /* 0x040fea0000041808 */
[----:B------:R-:W-:Y:S01]  /*155d0*/  IMAD.IADD R183, R234, 0x1, -R0 ;  /* 0x00000001eab77824 */ /* 0x000fe200078e0a00 */
[-C--:B------:R-:W-:Y:S06]  /*155e0*/  HMMA.16816.F32.BF16 R12, R204, R194.reuse, R12 ;  /* 0x000000c2cc0c723c */ /* 0x080fec000004180c */
[C---:B------:R-:W-:Y:S06]  /*155f0*/  HMMA.16816.F32.BF16 R16, R108.reuse, R194, R16 ;  /* 0x000000c26c10723c */ /* 0x040fec0000041810 */
[-C--:B------:R-:W-:Y:S05]  /*15600*/  HMMA.16816.F32.BF16 R20, R108, R208.reuse, R20 ;  /* 0x000000d06c14723c */ /* 0x080fea0000041814 */
[----:B------:R-:W-:Y:S01]  /*15610*/  FFMA.FTZ R7, R2, -UR19, R7 ;  /* 0x8000001302077c23 */ /* 0x000fe20008010007 */
[C---:B------:R-:W-:Y:S05]  /*15620*/  HMMA.16816.F32.BF16 R24, R204.reuse, R208, R24 ;  /* 0x000000d0cc18723c */ /* 0x040fea0000041818 */
[----:B------:R-:W-:Y:S01]  /*15630*/  FFMA.FTZ R4, R105, -UR19, R4 ;  /* 0x8000001369047c23 */ /* 0x000fe20008010004 */
[-C--:B------:R-:W-:Y:S05]  /*15640*/  HMMA.16816.F32.BF16 R28, R204, R210.reuse, R28 ;  /* 0x000000d2cc1c723c */ /* 0x080fea000004181c */
[----:B------:R-:W-:Y:S01]  /*15650*/  FFMA.FTZ R5, R102, -UR19, R5 ;  /* 0x8000001366057c23 */ /* 0x000fe20008010005 */
[C---:B------:R-:W-:Y:S05]  /*15660*/  HMMA.16816.F32.BF16 R32, R108.reuse, R210, R32 ;  /* 0x000000d26c20723c */ /* 0x040fea0000041820 */
[----:B------:R-:W-:Y:S01]  /*15670*/  FFMA.FTZ R6, R103, -UR19, R6 ;  /* 0x8000001367067c23 */ /* 0x000fe20008010006 */
[-C--:B------:R-:W-:Y:S05]  /*15680*/  HMMA.16816.F32.BF16 R36, R108, R212.reuse, R36 ;  /* 0x000000d46c24723c */ /* 0x080fea0000041824 */
[----:B------:R-:W-:Y:S01]  /*15690*/  VIADD R2, R0, 0x8 ;  /* 0x0000000800027836 */ /* 0x000fe20000000000 */
[C---:B------:R-:W-:Y:S06]  /*156a0*/  HMMA.16816.F32.BF16 R40, R204.reuse, R212, R40 ;  /* 0x000000d4cc28723c */ /* 0x040fec0000041828 */
[-C--:B------:R-:W-:Y:S06]  /*156b0*/  HMMA.16816.F32.BF16 R44, R204, R214.reuse, R44 ;  /* 0x000000d6cc2c723c */ /* 0x080fec000004182c */
[C---:B------:R-:W-:Y:S06]  /*156c0*/  HMMA.16816.F32.BF16 R48, R108.reuse, R214, R48 ;  /* 0x000000d66c30723c */ /* 0x040fec0000041830 */
[-C--:B---3--:R-:W-:Y:S06]  /*156d0*/  HMMA.16816.F32.BF16 R52, R108, R188.reuse, R52 ;  /* 0x000000bc6c34723c */ /* 0x088fec0000041834 */
[C---:B------:R-:W-:Y:S06]  /*156e0*/  HMMA.16816.F32.BF16 R56, R204.reuse, R188, R56 ;  /* 0x000000bccc38723c */ /* 0x040fec0000041838 */
[-C--:B------:R-:W-:Y:S06]  /*156f0*/  HMMA.16816.F32.BF16 R60, R204, R190.reuse, R60 ;  /* 0x000000becc3c723c */ /* 0x080fec000004183c */
[----:B------:R-:W-:Y:S01]  /*15700*/  HMMA.16816.F32.BF16 R64, R108, R190, R64 ;  /* 0x000000be6c40723c */ /* 0x000fe20000041840 */
[----:B------:R-:W-:Y:S11]  /*15710*/  @!UPT UIADD3 URZ, URZ, URZ, URZ ;  /* 0x0000003f3f3ff290 */ /* 0x000ff6000fffe03f */
[----:B------:R-:W-:Y:S01]  /*15720*/  @!UPT UIADD3 URZ, URZ, URZ, URZ ;  /* 0x0000003f3f3ff290 */ /* 0x000fe2000fffe03f */
[----:B------:R-:W-:Y:S11]  /*15730*/  @P0 BRA `(.L_x_295) ;  /* 0xffffffec00440947 */ /* 0x000ff6000383ffff */
.L_x_294:
[----:B------:R-:W-:Y:S01]  /*15740*/  ISETP.GE.AND P0, PT, R101, R227, PT ;  /* 0x000000e36500720c */ /* 0x000fe20003f06270 */
[--C-:B---3--:R-:W-:Y:S01]  /*15750*/  IMAD.IADD R105, R231, 0x1, -R101.reuse ;  /* 0x00000001e7697824 */ /* 0x108fe200078e0a65 */
[----:B------:R-:W-:Y:S01]  /*15760*/  ISETP.GE.OR P6, PT, R101, R238, !P6 ;  /* 0x000000ee6500720c */ /* 0x000fe200077c6670 */
[----:B------:R-:W-:Y:S01]  /*15770*/  IMAD.IADD R102, R231, 0x1, -R2 ;  /* 0x00000001e7667824 */ /* 0x000fe200078e0a02 */
[C---:B------:R-:W-:Y:S01]  /*15780*/  ISETP.GE.OR P5, PT, R101.reuse, R237, !P5 ;  /* 0x000000ed6500720c */ /* 0x040fe20006fa6670 */
[----:B------:R-:W-:Y:S01]  /*15790*/  UISETP.GT.AND UP0, UPT, UR11, UR14, UPT ;  /* 0x0000000e0b00728c */ /* 0x000fe2000bf04270 */
[C---:B------:R-:W-:Y:S01]  /*157a0*/  ISETP.GE.OR P3, PT, R101.reuse, R236, !P3 ;  /* 0x000000ec6500720c */ /* 0x040fe20005f66670 */
[----:B------:R-:W-:Y:S01]  /*157b0*/  UMOV UR20, UR11 ;  /* 0x0000000b00147c82 */ /* 0x000fe20008000000 */
[----:B------:R-:W-:Y:S01]  /*157c0*/  ISETP.GE.OR P2, PT, R101, R235, !P0 ;  /* 0x000000eb6500720c */ /* 0x000fe20004746670 */
[----:B------:R-:W-:Y:S01]  /*157d0*/  IMAD.IADD R101, R234, 0x1, -R101 ;  /* 0x00000001ea657824 */ /* 0x000fe200078e0a65 */
[----:B------:R-:W-:Y:S02]  /*157e0*/  IABS R108, R105 ;  /* 0x00000069006c7213 */ /* 0x000fe40000000000 */
[----:B------:R-:W-:Y:S02]  /*157f0*/  IABS R104, R182 ;  /* 0x000000b600687213 */ /* 0x000fe40000000000 */
[----:B------:R-:W-:Y:S02]  /*15800*/  IABS R105, R101 ;  /* 0x0000006500697213 */ /* 0x000fe40000000000 */
[----:B------:R-:W-:Y:S01]  /*15810*/  IABS R101, R102 ;  /* 0x0000006600657213 */ /* 0x000fe20000000000 */
[----:B------:R-:W-:Y:S01]  /*15820*/  IMAD.MOV.U32 R102, RZ, RZ, R108 ;  /* 0x000000ffff667224 */ /* 0x000fe200078e006c */
[----:B------:R-:W-:Y:S02]  /*15830*/  I2FP.F32.S32 R108, R104 ;  /* 0x00000068006c7245 */ /* 0x000fe40000201400 */
[----:B------:R-:W-:Y:S02]  /*15840*/  IABS R103, R183 ;  /* 0x000000b700677213 */ /* 0x000fe40000000000 */
[----:B------:R-:W-:Y:S01]  /*15850*/  I2FP.F32.S32 R104, R102 ;  /* 0x0000006600687245 */ /* 0x000fe20000201400 */
[----:B------:R-:W-:Y:S01]  /*15860*/  FFMA.FTZ R8, R108, -UR19, R8 ;  /* 0x800000136c087c23 */ /* 0x000fe20008010008 */
[----:B------:R-:W-:Y:S02]  /*15870*/  I2FP.F32.S32 R108, R103 ;  /* 0x00000067006c7245 */ /* 0x000fe40000201400 */
[----:B------:R-:W-:Y:S01]  /*15880*/  I2FP.F32.S32 R103, R105 ;  /* 0x0000006900677245 */ /* 0x000fe20000201400 */
[----:B------:R-:W-:Y:S01]  /*15890*/  FFMA.FTZ R9, R104, -UR19, R9 ;  /* 0x8000001368097c23 */ /* 0x000fe20008010009 */
[----:B------:R-:W-:Y:S01]  /*158a0*/  I2FP.F32.S32 R102, R101 ;  /* 0x0000006500667245 */ /* 0x000fe20000201400 */
[C---:B------:R-:W-:Y:S01]  /*158b0*/  VIADD R101, R0.reuse, 0x9 ;  /* 0x0000000900657836 */ /* 0x040fe20000000000 */
[----:B------:R-:W-:Y:S01]  /*158c0*/  ISETP.GE.AND P0, PT, R0, R230, PT ;  /* 0x000000e60000720c */ /* 0x000fe20003f06270 */
[----:B------:R-:W-:Y:S01]  /*158d0*/  FFMA.FTZ R11, R103, -UR19, R11 ;  /* 0x80000013670b7c23 */ /* 0x000fe2000801000b */
[----:B------:R-:W-:Y:S01]  /*158e0*/  FSEL R177, R5, -INF , !P6 ;  /* 0xff80000005b17808 */ /* 0x000fe20007000000 */
[----:B------:R-:W-:Y:S01]  /*158f0*/  FFMA.FTZ R12, R102, -UR19, R12 ;  /* 0x80000013660c7c23 */ /* 0x000fe2000801000c */
[C---:B------:R-:W-:Y:S01]  /*15900*/  ISETP.GE.OR P0, PT, R0.reuse, R238, !P0 ;  /* 0x000000ee0000720c */ /* 0x040fe20004706670 */
[--C-:B------:R-:W-:Y:S01]  /*15910*/  IMAD.IADD R103, R231, 0x1, -R101.reuse ;  /* 0x00000001e7677824 */ /* 0x100fe200078e0a65 */
[----:B------:R-:W-:Y:S01]  /*15920*/  ISETP.GE.AND P1, PT, R0, R229, PT ;  /* 0x000000e50000720c */ /* 0x000fe20003f26270 */
[----:B------:R-:W-:Y:S01]  /*15930*/  IMAD.IADD R102, R234, 0x1, -R2 ;  /* 0x00000001ea667824 */ /* 0x000fe200078e0a02 */
[----:B------:R-:W-:Y:S01]  /*15940*/  ISETP.GE.AND P6, PT, R0, R227, PT ;  /* 0x000000e30000720c */ /* 0x000fe20003fc6270 */
[----:B------:R-:W-:Y:S01]  /*15950*/  IMAD.IADD R105, R234, 0x1, -R101 ;  /* 0x00000001ea697824 */ /* 0x000fe200078e0a65 */
[----:B------:R-:W-:Y:S01]  /*15960*/  IABS R104, R103 ;  /* 0x0000006700687213 */ /* 0x000fe20000000000 */
[----:B------:R-:W-:Y:S01]  /*15970*/  VIADD R5, R0, 0x11 ;  /* 0x0000001100057836 */ /* 0x000fe20000000000 */
[----:B------:R-:W-:Y:S01]  /*15980*/  IABS R103, R102 ;  /* 0x0000006600677213 */ /* 0x000fe20000000000 */
[----:B------:R-:W-:Y:S01]  /*15990*/  FFMA.FTZ R10, R108, -UR19, R10 ;  /* 0x800000136c0a7c23 */ /* 0x000fe2000801000a */
[----:B------:R-:W-:Y:S01]  /*159a0*/  IABS R102, R105 ;  /* 0x0000006900667213 */ /* 0x000fe20000000000 */
[----:B------:R-:W-:Y:S01]  /*159b0*/  IMAD.IADD R108, R232, 0x1, -R2 ;  /* 0x00000001e86c7824 */ /* 0x000fe200078e0a02 */
[C---:B------:R-:W-:Y:S02]  /*159c0*/  ISETP.GE.OR P1, PT, R0.reuse, R237, !P1 ;  /* 0x000000ed0000720c */ /* 0x040fe40004f26670 */
[----:B------:R-:W-:Y:S02]  /*159d0*/  I2FP.F32.S32 R102, R102 ;  /* 0x0000006600667245 */ /* 0x000fe40000201400 */
[----:B------:R-:W-:Y:S02]  /*159e0*/  ISETP.GE.OR P6, PT, R0, R235, !P6 ;  /* 0x000000eb0000720c */ /* 0x000fe400077c6670 */
[----:B------:R-:W-:Y:S01]  /*159f0*/  FSEL R111, R6, -INF , !P1 ;  /* 0xff800000066f7808 */ /* 0x000fe20004800000 */
[----:B------:R-:W-:Y:S01]  /*15a00*/  FFMA.FTZ R15, R102, -UR19, R15 ;  /* 0x80000013660f7c23 */ /* 0x000fe2000801000f */
[----:B------:R-:W-:Y:S01]  /*15a10*/  FSEL R102, R4, -INF , !P0 ;  /* 0xff80000004667808 */ /* 0x000fe20004000000 */
[C---:B------:R-:W-:Y:S01]  /*15a20*/  VIADD R4, R0.reuse, 0x10 ;  /* 0x0000001000047836 */ /* 0x040fe20000000000 */
[----:B------:R-:W-:Y:S02]  /*15a30*/  ISETP.GE.AND P0, PT, R0, R228, PT ;  /* 0x000000e40000720c */ /* 0x000fe40003f06270 */
[----:B------:R-:W-:Y:S01]  /*15a40*/  FSEL R179, R9, -INF , !P3 ;  /* 0xff80000009b37808 */ /* 0x000fe20005800000 */
[----:B------:R-:W-:Y:S01]  /*15a50*/  IMAD.IADD R6, R232, 0x1, -R4 ;  /* 0x00000001e8067824 */ /* 0x000fe200078e0a04 */
[----:B------:R-:W-:Y:S02]  /*15a60*/  ISETP.GE.OR P0, PT, R0, R236, !P0 ;  /* 0x000000ec0000720c */ /* 0x000fe40004706670 */
[----:B------:R-:W-:Y:S02]  /*15a70*/  FSEL R182, R10, -INF , !P6 ;  /* 0xff8000000ab67808 */ /* 0x000fe40007000000 */
[----:B------:R-:W-:Y:S02]  /*15a80*/  FSEL R181, R8, -INF , !P0 ;  /* 0xff80000008b57808 */ /* 0x000fe40004000000 */
[C---:B------:R-:W-:Y:S02]  /*15a90*/  ISETP.GE.AND P1, PT, R2.reuse, R228, PT ;  /* 0x000000e40200720c */ /* 0x040fe40003f26270 */
[C---:B------:R-:W-:Y:S02]  /*15aa0*/  ISETP.GE.AND P0, PT, R2.reuse, R227, PT ;  /* 0x000000e30200720c */ /* 0x040fe40003f06270 */
[C---:B------:R-:W-:Y:S02]  /*15ab0*/  ISETP.GE.AND P3, PT, R2.reuse, R230, PT ;  /* 0x000000e60200720c */ /* 0x040fe40003f66270 */
[----:B------:R-:W-:Y:S02]  /*15ac0*/  ISETP.GE.AND P6, PT, R2, R229, PT ;  /* 0x000000e50200720c */ /* 0x000fe40003fc6270 */
[----:B------:R-:W-:Y:S02]  /*15ad0*/  IABS R105, R108 ;  /* 0x0000006c00697213 */ /* 0x000fe40000000000 */
[----:B------:R-:W-:Y:S02]  /*15ae0*/  IADD3 R8, R232, -R101, RZ ;  /* 0x80000065e8087210 */ /* 0x000fe40007ffe0ff */
[----:B------:R-:W-:Y:S02]  /*15af0*/  I2FP.F32.S32 R108, R104 ;  /* 0x00000068006c7245 */ /* 0x000fe40000201400 */
[C---:B------:R-:W-:Y:S02]  /*15b00*/  ISETP.GE.OR P1, PT, R2.reuse, R236, !P1 ;  /* 0x000000ec0200720c */ /* 0x040fe40004f26670 */
[----:B------:R-:W-:Y:S01]  /*15b10*/  ISETP.GE.OR P0, PT, R2, R235, !P0 ;  /* 0x000000eb0200720c */ /* 0x000fe20004706670 */
[----:B------:R-:W-:Y:S01]  /*15b20*/  FFMA.FTZ R13, R108, -UR19, R13 ;  /* 0x800000136c0d7c23 */ /* 0x000fe2000801000d */
[C---:B------:R-:W-:Y:S02]  /*15b30*/  ISETP.GE.OR P3, PT, R2.reuse, R238, !P3 ;  /* 0x000000ee0200720c */ /* 0x040fe40005f66670 */
[----:B------:R-:W-:Y:S01]  /*15b40*/  ISETP.GE.OR P6, PT, R2, R237, !P6 ;  /* 0x000000ed0200720c */ /* 0x000fe200077c6670 */
[----:B------:R-:W-:Y:S01]  /*15b50*/  IMAD.IADD R2, R233, 0x1, -R2 ;  /* 0x00000001e9027824 */ /* 0x000fe200078e0a02 */
[----:B------:R-:W-:Y:S01]  /*15b60*/  FSEL R176, R7, -INF , !P5 ;  /* 0xff80000007b07808 */ /* 0x000fe20006800000 */
[----:B------:R-:W-:Y:S01]  /*15b70*/  IMAD.IADD R7, R232, 0x1, -R5 ;  /* 0x00000001e8077824 */ /* 0x000fe200078e0a05 */
[C---:B------:R-:W-:Y:S02]  /*15b80*/  ISETP.GE.AND P5, PT, R101.reuse, R228, PT ;  /* 0x000000e46500720c */ /* 0x040fe40003fa6270 */
[----:B------:R-:W-:Y:S02]  /*15b90*/  IABS R10, R8 ;  /* 0x00000008000a7213 */ /* 0x000fe40000000000 */
[----:B------:R-:W-:Y:S02]  /*15ba0*/  ISETP.GE.OR P5, PT, R101, R236, !P5 ;  /* 0x000000ec6500720c */ /* 0x000fe40006fa6670 */
[----:B------:R-:W-:Y:S02]  /*15bb0*/  IABS R8, R2 ;  /* 0x0000000200087213 */ /* 0x000fe40000000000 */
[----:B------:R-:W-:Y:S01]  /*15bc0*/  IABS R2, R7 ;  /* 0x0000000700027213 */ /* 0x000fe20000000000 */
[----:B------:R-:W-:Y:S01]  /*15bd0*/  IMAD.MOV.U32 R7, RZ, RZ, R10 ;  /* 0x000000ffff077224 */ /* 0x000fe200078e000a */
[----:B------:R-:W-:Y:S02]  /*15be0*/  FSEL R180, R11, -INF , !P2 ;  /* 0xff8000000bb47808 */ /* 0x000fe40005000000 */
[----:B------:R-:W-:Y:S01]  /*15bf0*/  FSEL R178, R12, -INF , !P1 ;  /* 0xff8000000cb27808 */ /* 0x000fe20004800000 */
[----:B------:R-:W-:Y:S01]  /*15c00*/  VIADD R12, R0, 0x39 ;  /* 0x00000039000c7836 */ /* 0x000fe20000000000 */
[----:B------:R-:W-:Y:S02]  /*15c10*/  FSEL R13, R13, -INF , !P5 ;  /* 0xff8000000d0d7808 */ /* 0x000fe40006800000 */
[C---:B------:R-:W-:Y:S02]  /*15c20*/  ISETP.GE.AND P2, PT, R101.reuse, R227, PT ;  /* 0x000000e36500720c */ /* 0x040fe40003f46270 */
[C---:B------:R-:W-:Y:S02]  /*15c30*/  ISETP.GE.AND P1, PT, R101.reuse, R230, PT ;  /* 0x000000e66500720c */ /* 0x040fe40003f26270 */
[C---:B------:R-:W-:Y:S02]  /*15c40*/  ISETP.GE.AND P5, PT, R101.reuse, R229, PT ;  /* 0x000000e56500720c */ /* 0x040fe40003fa6270 */
[----:B------:R-:W-:Y:S02]  /*15c50*/  I2FP.F32.S32 R104, R103 ;  /* 0x0000006700687245 */ /* 0x000fe40000201400 */
[----:B------:R-:W-:Y:S02]  /*15c60*/  I2FP.F32.S32 R103, R105 ;  /* 0x0000006900677245 */ /* 0x000fe40000201400 */
[----:B------:R-:W-:Y:S01]  /*15c70*/  I2FP.F32.S32 R7, R7 ;  /* 0x0000000700077245 */ /* 0x000fe20000201400 */
[----:B------:R-:W-:Y:S01]  /*15c80*/  FFMA.FTZ R14, R104, -UR19, R14 ;  /* 0x80000013680e7c23 */ /* 0x000fe2000801000e */
[----:B------:R-:W-:Y:S01]  /*15c90*/  ISETP.GE.OR P2, PT, R101, R235, !P2 ;  /* 0x000000eb6500720c */ /* 0x000fe20005746670 */
[----:B------:R-:W-:Y:S01]  /*15ca0*/  FFMA.FTZ R16, R103, -UR19, R16 ;  /* 0x8000001367107c23 */ /* 0x000fe20008010010 */
[----:B------:R-:W-:Y:S01]  /*15cb0*/  ISETP.GE.OR P1, PT, R101, R238, !P1 ;  /* 0x000000ee6500720c */ /* 0x000fe20004f26670 */
[----:B------:R-:W-:Y:S01]  /*15cc0*/  FFMA.FTZ R17, R7, -UR19, R17 ;  /* 0x8000001307117c23 */ /* 0x000fe20008010011 */
[----:B------:R-:W-:Y:S01]  /*15cd0*/  ISETP.GE.OR P5, PT, R101, R237, !P5 ;  /* 0x000000ed6500720c */ /* 0x000fe20006fa6670 */
[----:B------:R-:W-:Y:S01]  /*15ce0*/  IMAD.IADD R101, R233, 0x1, -R101 ;  /* 0x00000001e9657824 */ /* 0x000fe200078e0a65 */
[----:B------:R-:W-:Y:S01]  /*15cf0*/  IABS R6, R6 ;  /* 0x0000000600067213 */ /* 0x000fe20000000000 */
[----:B------:R-:W-:Y:S01]  /*15d00*/  IMAD.IADD R7, R231, 0x1, -R4 ;  /* 0x00000001e7077824 */ /* 0x000fe200078e0a04 */
[----:B------:R-:W-:Y:S02]  /*15d10*/  I2FP.F32.S32 R2, R2 ;  /* 0x0000000200027245 */ /* 0x000fe40000201400 */
[----:B------:R-:W-:Y:S02]  /*15d20*/  I2FP.F32.S32 R6, R6 ;  /* 0x0000000600067245 */ /* 0x000fe40000201400 */
[----:B------:R-:W-:Y:S01]  /*15d30*/  IABS R9, R101 ;  /* 0x0000006500097213 */ /* 0x000fe20000000000 */
[----:B------:R-:W-:Y:S01]  /*15d40*/  FFMA.FTZ R21, R2, -UR19, R21 ;  /* 0x8000001302157c23 */ /* 0x000fe20008010015 */
[----:B------:R-:W-:Y:S01]  /*15d50*/  I2FP.F32.S32 R8, R8 ;  /* 0x0000000800087245 */ /* 0x000fe20000201400 */
[----:B------:R-:W-:Y:S01]  /*15d60*/  FFMA.FTZ R20, R6, -UR19, R20 ;  /* 0x8000001306147c23 */ /* 0x000fe20008010014 */
[----:B------:R-:W-:Y:S01]  /*15d70*/  FSEL R14, R14, -INF , !P0 ;  /* 0xff8000000e0e7808 */ /* 0x000fe20004000000 */
[----:B------:R-:W-:Y:S01]  /*15d80*/  IMAD.IADD R6, R233, 0x1, -R4 ;  /* 0x00000001e9067824 */ /* 0x000fe200078e0a04 */
[----:B------:R-:W-:Y:S01]  /*15d90*/  FSEL R15, R15, -INF , !P2 ;  /* 0xff8000000f0f7808 */ /* 0x000fe20005000000 */
[----:B------:R-:W-:Y:S01]  /*15da0*/  FFMA.FTZ R18, R8, -UR19, R18 ;  /* 0x8000001308127c23 */ /* 0x000fe20008010012 */
[----:B------:R-:W-:Y:S01]  /*15db0*/  FSEL R16, R16, -INF , !P3 ;  /* 0xff80000010107808 */ /* 0x000fe20005800000 */
[----:B------:R-:W-:Y:S01]  /*15dc0*/  IMAD.IADD R2, R233, 0x1, -R5 ;  /* 0x00000001e9027824 */ /* 0x000fe200078e0a05 */
[----:B------:R-:W-:Y:S01]  /*15dd0*/  FSEL R17, R17, -INF , !P1 ;  /* 0xff80000011117808 */ /* 0x000fe20004800000 */
[----:B------:R-:W-:Y:S01]  /*15de0*/  IMAD.IADD R8, R234, 0x1, -R4 ;  /* 0x00000001ea087824 */ /* 0x000fe200078e0a04 */
[C---:B------:R-:W-:Y:S02]  /*15df0*/  ISETP.GE.AND P0, PT, R4.reuse, R230, PT ;  /* 0x000000e60400720c */ /* 0x040fe40003f06270 */
[C---:B------:R-:W-:Y:S02]  /*15e00*/  ISETP.GE.AND P2, PT, R4.reuse, R229, PT ;  /* 0x000000e50400720c */ /* 0x040fe40003f46270 */
[C---:B------:R-:W-:Y:S02]  /*15e10*/  ISETP.GE.AND P3, PT, R4.reuse, R228, PT ;  /* 0x000000e40400720c */ /* 0x040fe40003f66270 */
[C---:B------:R-:W-:Y:S02]  /*15e20*/  ISETP.GE.AND P1, PT, R4.reuse, R227, PT ;  /* 0x000000e30400720c */ /* 0x040fe40003f26270 */
[----:B------:R-:W-:Y:S02]  /*15e30*/  I2FP.F32.S32 R9, R9 ;  /* 0x0000000900097245 */ /* 0x000fe40000201400 */
[C---:B------:R-:W-:Y:S02]  /*15e40*/  ISETP.GE.OR P0, PT, R4.reuse, R238, !P0 ;  /* 0x000000ee0400720c */ /* 0x040fe40004706670 */
[C---:B------:R-:W-:Y:S01]  /*15e50*/  ISETP.GE.OR P2, PT, R4.reuse, R237, !P2 ;  /* 0x000000ed0400720c */ /* 0x040fe20005746670 */
[----:B------:R-:W-:Y:S01]  /*15e60*/  FFMA.FTZ R19, R9, -UR19, R19 ;  /* 0x8000001309137c23 */ /* 0x000fe20008010013 */
[C---:B------:R-:W-:Y:S02]  /*15e70*/  ISETP.GE.OR P3, PT, R4.reuse, R236, !P3 ;  /* 0x000000ec0400720c */ /* 0x040fe40005f66670 */
[----:B------:R-:W-:Y:S01]  /*15e80*/  ISETP.GE.OR P1, PT, R4, R235, !P1 ;  /* 0x000000eb0400720c */ /* 0x000fe20004f26670 */
[----:B------:R-:W-:Y:S01]  /*15e90*/  IMAD.IADD R4, R231, 0x1, -R5 ;  /* 0x00000001e7047824 */ /* 0x000fe200078e0a05 */
[----:B------:R-:W-:Y:S02]  /*15ea0*/  IABS R9, R6 ;  /* 0x0000000600097213 */ /* 0x000fe40000000000 */
[----:B------:R-:W-:Y:S02]  /*15eb0*/  IABS R2, R2 ;  /* 0x0000000200027213 */ /* 0x000fe40000000000 */
[----:B------:R-:W-:Y:S02]  /*15ec0*/  FSEL R18, R18, -INF , !P6 ;  /* 0xff80000012127808 */ /* 0x000fe40007000000 */
[C---:B------:R-:W-:Y:S02]  /*15ed0*/  ISETP.GE.AND P6, PT, R5.reuse, R230, PT ;  /* 0x000000e60500720c */ /* 0x040fe40003fc6270 */
[----:B------:R-:W-:Y:S02]  /*15ee0*/  IABS R6, R4 ;  /* 0x0000000400067213 */ /* 0x000fe40000000000 */
[----:B------:R-:W-:Y:S01]  /*15ef0*/  IABS R10, R7 ;  /* 0x00000007000a7213 */ /* 0x000fe20000000000 */
[----:B------:R-:W-:Y:S01]  /*15f00*/  IMAD.MOV.U32 R7, RZ, RZ, R9 ;  /* 0x000000ffff077224 */ /* 0x000fe200078e0009 */
[----:B------:R-:W-:Y:S02]  /*15f10*/  I2FP.F32.S32 R4, R2 ;  /* 0x0000000200047245 */ /* 0x000fe40000201400 */
[----:B------:R-:W-:Y:S01]  /*15f20*/  IABS R9, R8 ;  /* 0x0000000800097213 */ /* 0x000fe20000000000 */
[----:B------:R-:W-:Y:S01]  /*15f30*/  IMAD.MOV.U32 R8, RZ, RZ, R10 ;  /* 0x000000ffff087224 */ /* 0x000fe200078e000a */
[----:B------:R-:W-:Y:S01]  /*15f40*/  ISETP.GE.OR P6, PT, R5, R238, !P6 ;  /* 0x000000ee0500720c */ /* 0x000fe200077c6670 */
[----:B------:R-:W-:Y:S01]  /*15f50*/  FFMA.FTZ R23, R4, -UR19, R23 ;  /* 0x8000001304177c23 */ /* 0x000fe20008010017 */
[----:B------:R-:W-:Y:S02]  /*15f60*/  MOV R2, R6 ;  /* 0x0000000600027202 */ /* 0x000fe40000000f00 */
[----:B------:R-:W-:Y:S02]  /*15f70*/  I2FP.F32.S32 R4, R9 ;  /* 0x0000000900047245 */ /* 0x000fe40000201400 */
[----:B------:R-:W-:Y:S02]  /*15f80*/  FSEL R19, R19, -INF , !P5 ;  /* 0xff80000013137808 */ /* 0x000fe40006800000 */
[----:B------:R-:W-:Y:S01]  /*15f90*/  FSEL R185, R20, -INF , !P0 ;  /* 0xff80000014b97808 */ /* 0x000fe20004000000 */
[----:B------:R-:W-:Y:S01]  /*15fa0*/  FFMA.FTZ R26, R4, -UR19, R26 ;  /* 0x80000013041a7c23 */ /* 0x000fe2000801001a */
[----:B------:R-:W-:Y:S01]  /*15fb0*/  FSEL R187, R21, -INF , !P6 ;  /* 0xff80000015bb7808 */ /* 0x000fe20007000000 */
[----:B------:R-:W-:Y:S01]  /*15fc0*/  VIADD R4, R0, 0x18 ;  /* 0x0000001800047836 */ /* 0x000fe20000000000 */
[C---:B------:R-:W-:Y:S02]  /*15fd0*/  ISETP.GE.AND P5, PT, R5.reuse, R229, PT ;  /* 0x000000e50500720c */ /* 0x040fe40003fa6270 */
[C---:B------:R-:W-:Y:S01]  /*15fe0*/  ISETP.GE.AND P0, PT, R5.reuse, R228, PT ;  /* 0x000000e40500720c */ /* 0x040fe20003f06270 */
[----:B------:R-:W-:Y:S01]  /*15ff0*/  IMAD.IADD R9, R234, 0x1, -R4 ;  /* 0x00000001ea097824 */ /* 0x000fe200078e0a04 */
[C---:B------:R-:W-:Y:S02]  /*16000*/  ISETP.GE.AND P6, PT, R5.reuse, R227, PT ;  /* 0x000000e30500720c */ /* 0x040fe40003fc6270 */
[----:B------:R-:W-:Y:S02]  /*16010*/  I2FP.F32.S32 R2, R2 ;  /* 0x0000000200027245 */ /* 0x000fe40000201400 */
[C---:B------:R-:W-:Y:S02]  /*16020*/  ISETP.GE.OR P5, PT, R5.reuse, R237, !P5 ;  /* 0x000000ed0500720c */ /* 0x040fe40006fa6670 */
[C---:B------:R-:W-:Y:S01]  /*16030*/  ISETP.GE.OR P0, PT, R5.reuse, R236, !P0 ;  /* 0x000000ec0500720c */ /* 0x040fe20004706670 */
[----:B------:R-:W-:Y:S01]  /*16040*/  FFMA.FTZ R25, R2, -UR19, R25 ;  /* 0x8000001302197c23 */ /* 0x000fe20008010019 */
[----:B------:R-:W-:Y:S01]  /*16050*/  ISETP.GE.OR P6, PT, R5, R235, !P6 ;  /* 0x000000eb0500720c */ /* 0x000fe200077c6670 */
[----:B------:R-:W-:Y:S01]  /*16060*/  VIADD R2, R0, 0x19 ;  /* 0x0000001900027836 */ /* 0x000fe20000000000 */
[----:B------:R-:W-:Y:S01]  /*16070*/  I2FP.F32.S32 R7, R7 ;  /* 0x0000000700077245 */ /* 0x000fe20000201400 */
[C---:B------:R-:W-:Y:S01]  /*16080*/  IMAD.IADD R5, R234.reuse, 0x1, -R5 ;  /* 0x00000001ea057824 */ /* 0x040fe200078e0a05 */
[----:B------:R-:W-:Y:S01]  /*16090*/  I2FP.F32.S32 R6, R8 ;  /* 0x0000000800067245 */ /* 0x000fe20000201400 */
[----:B------:R-:W-:Y:S01]  /*160a0*/  IMAD.IADD R10, R234, 0x1, -R2 ;  /* 0x00000001ea0a7824 */ /* 0x000fe200078e0a02 */
[----:B------:R-:W-:Y:S01]  /*160b0*/  FSEL R186, R23, -INF , !P5 ;  /* 0xff80000017ba7808 */ /* 0x000fe20006800000 */
[----:B------:R-:W-:Y:S01]  /*160c0*/  FFMA.FTZ R22, R7, -UR19, R22 ;  /* 0x8000001307167c23 */ /* 0x000fe20008010016 */
[----:B------:R-:W-:Y:S01]  /*160d0*/  IABS R11, R5 ;  /* 0x00000005000b7213 */ /* 0x000fe20000000000 */
[----:B------:R-:W-:Y:S01]  /*160e0*/  FFMA.FTZ R24, R6, -UR19, R24 ;  /* 0x8000001306187c23 */ /* 0x000fe20008010018 */
[----:B------:R-:W-:Y:S01]  /*160f0*/  IABS R5, R9 ;  /* 0x0000000900057213 */ /* 0x000fe20000000000 */
[C---:B------:R-:W-:Y:S01]  /*16100*/  IMAD.IADD R6, R231.reuse, 0x1, -R4 ;  /* 0x00000001e7067824 */ /* 0x040fe200078e0a04 */
[----:B------:R-:W-:Y:S01]  /*16110*/  FSEL R203, R22, -INF , !P2 ;  /* 0xff80000016cb7808 */ /* 0x000fe20005000000 */
[----:B------:R-:W-:Y:S01]  /*16120*/  IMAD.IADD R7, R231, 0x1, -R2 ;  /* 0x00000001e7077824 */ /* 0x000fe200078e0a02 */
[----:B------:R-:W-:Y:S01]  /*16130*/  ISETP.GE.AND P2, PT, R4, R228, PT ;  /* 0x000000e40400720c */ /* 0x000fe20003f46270 */
[----:B------:R-:W-:Y:S01]  /*16140*/  IMAD.MOV.U32 R9, RZ, RZ, R11 ;  /* 0x000000ffff097224 */ /* 0x000fe200078e000b */
[----:B------:R-:W-:Y:S01]  /*16150*/  IABS R8, R6 ;  /* 0x0000000600087213 */ /* 0x000fe20000000000 */
[----:B------:R-:W-:Y:S01]  /*16160*/  LDSM.16.MT88.4 R20, [R220+0x9000] ;  /* 0x00900000dc14783b */ /* 0x000fe20000004200 */
[----:B------:R-:W-:Y:S02]  /*16170*/  IABS R7, R7 ;  /* 0x0000000700077213 */ /* 0x000fe40000000000 */
[----:B------:R-:W-:Y:S02]  /*16180*/  I2FP.F32.S32 R9, R9 ;  /* 0x0000000900097245 */ /* 0x000fe40000201400 */
[----:B------:R-:W-:Y:S02]  /*16190*/  I2FP.F32.S32 R8, R8 ;  /* 0x0000000800087245 */ /* 0x000fe40000201400 */
[----:B------:R-:W-:Y:S01]  /*161a0*/  I2FP.F32.S32 R7, R7 ;  /* 0x0000000700077245 */ /* 0x000fe20000201400 */
[----:B------:R-:W-:Y:S01]  /*161b0*/  FFMA.FTZ R27, R9, -UR19, R27 ;  /* 0x80000013091b7c23 */ /* 0x000fe2000801001b */
[----:B------:R-:W-:Y:S01]  /*161c0*/  ISETP.GE.AND P5, PT, R2, R228, PT ;  /* 0x000000e40200720c */ /* 0x000fe20003fa6270 */
[----:B------:R-:W-:Y:S01]  /*161d0*/  FFMA.FTZ R28, R8, -UR19, R28 ;  /* 0x80000013081c7c23 */ /* 0x000fe2000801001c */
[----:B------:R-:W-:Y:S01]  /*161e0*/  IABS R6, R10 ;  /* 0x0000000a00067213 */ /* 0x000fe20000000000 */
[----:B------:R-:W-:Y:S01]  /*161f0*/  FFMA.FTZ R29, R7, -UR19, R29 ;  /* 0x80000013071d7c23 */ /* 0x000fe2000801001d */
[-C--:B------:R-:W-:Y:S01]  /*16200*/  ISETP.GE.OR P2, PT, R4, R236.reuse, !P2 ;  /* 0x000000ec0400720c */ /* 0x080fe20005746670 */
[----:B------:R-:W-:Y:S01]  /*16210*/  IMAD.IADD R8, R232, 0x1, -R4 ;  /* 0x00000001e8087824 */ /* 0x000fe200078e0a04 */
[----:B------:R-:W-:Y:S02]  /*16220*/  ISETP.GE.OR P5, PT, R2, R236, !P5 ;  /* 0x000000ec0200720c */ /* 0x000fe40006fa6670 */
[----:B------:R-:W-:Y:S02]  /*16230*/  I2FP.F32.S32 R6, R6 ;  /* 0x0000000600067245 */ /* 0x000fe40000201400 */
[----:B------:R-:W-:Y:S02]  /*16240*/  I2FP.F32.S32 R5, R5 ;  /* 0x0000000500057245 */ /* 0x000fe40000201400 */
[----:B------:R-:W-:Y:S01]  /*16250*/  FSEL R209, R27, -INF , !P6 ;  /* 0xff8000001bd17808 */ /* 0x000fe20007000000 */
[----:B------:R-:W-:Y:S01]  /*16260*/  FFMA.FTZ R31, R6, -UR19, R31 ;  /* 0x80000013061f7c23 */ /* 0x000fe2000801001f */
[----:B------:R-:W-:Y:S01]  /*16270*/  FSEL R191, R28, -INF , !P2 ;  /* 0xff8000001cbf7808 */ /* 0x000fe20005000000 */
[----:B------:R-:W-:Y:S01]  /*16280*/  VIADD R6, R0, 0x20 ;  /* 0x0000002000067836 */ /* 0x000fe20000000000 */
[----:B------:R-:W-:Y:S01]  /*16290*/  FSEL R193, R29, -INF , !P5 ;  /* 0xff8000001dc17808 */ /* 0x000fe20006800000 */
[----:B------:R-:W-:Y:S01]  /*162a0*/  FFMA.FTZ R30, R5, -UR19, R30 ;  /* 0x80000013051e7c23 */ /* 0x000fe2000801001e */
[----:B------:R-:W-:Y:S01]  /*162b0*/  FSEL R205, R24, -INF , !P3 ;  /* 0xff80000018cd7808 */ /* 0x000fe20005800000 */
[----:B------:R-:W-:Y:S01]  /*162c0*/  IMAD.IADD R5, R233, 0x1, -R4 ;  /* 0x00000001e9057824 */ /* 0x000fe200078e0a04 */
[----:B------:R-:W-:Y:S02]  /*162d0*/  FSEL R189, R25, -INF , !P0 ;  /* 0xff80000019bd7808 */ /* 0x000fe40004000000 */
[----:B------:R-:W-:Y:S02]  /*162e0*/  FSEL R208, R26, -INF , !P1 ;  /* 0xff8000001ad07808 */ /* 0x000fe40004800000 */
[C---:B------:R-:W-:Y:S02]  /*162f0*/  ISETP.GE.AND P6, PT, R2.reuse, R227, PT ;  /* 0x000000e30200720c */ /* 0x040fe40003fc6270 */
[C---:B------:R-:W-:Y:S02]  /*16300*/  ISETP.GE.AND P2, PT, R2.reuse, R230, PT ;  /* 0x000000e60200720c */ /* 0x040fe40003f46270 */
[----:B------:R-:W-:Y:S02]  /*16310*/  ISETP.GE.AND P5, PT, R2, R229, PT ;  /* 0x000000e50200720c */ /* 0x000fe40003fa6270 */
[----:B------:R-:W-:Y:S02]  /*16320*/  IADD3 R7, R232, -R2, RZ ;  /* 0x80000002e8077210 */ /* 0x000fe40007ffe0ff */
[C---:B------:R-:W-:Y:S02]  /*16330*/  ISETP.GE.AND P3, PT, R4.reuse, R227, PT ;  /* 0x000000e30400720c */ /* 0x040fe40003f66270 */
[C---:B------:R-:W-:Y:S02]  /*16340*/  ISETP.GE.AND P0, PT, R4.reuse, R230, PT ;  /* 0x000000e60400720c */ /* 0x040fe40003f06270 */
[----:B------:R-:W-:Y:S02]  /*16350*/  ISETP.GE.AND P1, PT, R4, R229, PT ;  /* 0x000000e50400720c */ /* 0x000fe40003f26270 */
[----:B------:R-:W-:Y:S02]  /*16360*/  IABS R8, R8 ;  /* 0x0000000800087213 */ /* 0x000fe40000000000 */
[C---:B------:R-:W-:Y:S02]  /*16370*/  ISETP.GE.OR P6, PT, R2.reuse, R235, !P6 ;  /* 0x000000eb0200720c */ /* 0x040fe400077c6670 */
[CC--:B------:R-:W-:Y:S02]  /*16380*/  ISETP.GE.OR P2, PT, R2.reuse, R238.reuse, !P2 ;  /* 0x000000ee0200720c */ /* 0x0c0fe40005746670 */
[----:B------:R-:W-:Y:S01]  /*16390*/  ISETP.GE.OR P5, PT, R2, R237, !P5 ;  /* 0x000000ed0200720c */ /* 0x000fe20006fa6670 */
[----:B------:R-:W-:Y:S01]  /*163a0*/  IMAD.IADD R2, R233, 0x1, -R2 ;  /* 0x00000001e9027824 */ /* 0x000fe200078e0a02 */
[----:B------:R-:W-:Y:S01]  /*163b0*/  IABS R9, R7 ;  /* 0x0000000700097213 */ /* 0x000fe20000000000 */
[----:B------:R-:W-:Y:S01]  /*163c0*/  IMAD.MOV.U32 R7, RZ, RZ, R8 ;  /* 0x000000ffff077224 */ /* 0x000fe200078e0008 */
[C---:B------:R-:W-:Y:S02]  /*163d0*/  ISETP.GE.OR P3, PT, R4.reuse, R235, !P3 ;  /* 0x000000eb0400720c */ /* 0x040fe40005f66670 */
[C---:B------:R-:W-:Y:S02]  /*163e0*/  ISETP.GE.OR P0, PT, R4.reuse, R238, !P0 ;  /* 0x000000ee0400720c */ /* 0x040fe40004706670 */
[----:B------:R-:W-:Y:S01]  /*163f0*/  ISETP.GE.OR P1, PT, R4, R237, !P1 ;  /* 0x000000ed0400720c */ /* 0x000fe20004f26670 */
[--C-:B------:R-:W-:Y:S01]  /*16400*/  IMAD.IADD R4, R232, 0x1, -R6.reuse ;  /* 0x00000001e8047824 */ /* 0x100fe200078e0a06 */
[----:B------:R-:W-:Y:S01]  /*16410*/  IABS R10, R5 ;  /* 0x00000005000a7213 */ /* 0x000fe20000000000 */
[----:B------:R-:W-:Y:S01]  /*16420*/  IMAD.MOV.U32 R5, RZ, RZ, R9 ;  /* 0x000000ffff057224 */ /* 0x000fe200078e0009 */
[----:B------:R-:W-:Y:S01]  /*16430*/  IABS R8, R2 ;  /* 0x0000000200087213 */ /* 0x000fe20000000000 */
[----:B------:R-:W-:Y:S01]  /*16440*/  IMAD.IADD R9, R231, 0x1, -R6 ;  /* 0x00000001e7097824 */ /* 0x000fe200078e0a06 */
[----:B------:R-:W-:Y:S02]  /*16450*/  IABS R2, R4 ;  /* 0x0000000400027213 */ /* 0x000fe40000000000 */
        /* <DEDUP_REMOVED lines=12> */
[--C-:B------:R-:W-:Y:S02]  /*16520*/  IMAD.IADD R4, R232, 0x1, -R5.reuse ;  /* 0x00000001e8047824 */ /* 0x100fe400078e0a05 */
[----:B------:R-:W-:Y:S01]  /*16530*/  FFMA.FTZ R36, R2, -UR19, R36 ;  /* 0x8000001302247c23 */ /* 0x000fe20008010024 */
[----:B------:R-:W-:Y:S01]  /*16540*/  IMAD.IADD R2, R233, 0x1, -R6 ;  /* 0x00000001e9027824 */ /* 0x000fe200078e0a06 */
[----:B------:R-:W-:Y:S01]  /*16550*/  ISETP.GE.AND P3, PT, R6, R230, PT ;  /* 0x000000e60600720c */ /* 0x000fe20003f66270 */
[----:B------:R-:W-:Y:S01]  /*16560*/  IMAD.IADD R11, R231, 0x1, -R5 ;  /* 0x00000001e70b7824 */ /* 0x000fe200078e0a05 */
[----:B------:R-:W-:Y:S01]  /*16570*/  IABS R10, R4 ;  /* 0x00000004000a7213 */ /* 0x000fe20000000000 */
[----:B------:R-:W-:Y:S01]  /*16580*/  FFMA.FTZ R35, R7, -UR19, R35 ;  /* 0x8000001307237c23 */ /* 0x000fe20008010023 */
[----:B------:R-:W-:Y:S01]  /*16590*/  IABS R8, R2 ;  /* 0x0000000200087213 */ /* 0x000fe20000000000 */
[----:B------:R-:W-:Y:S01]  /*165a0*/  IMAD.IADD R7, R233, 0x1, -R5 ;  /* 0x00000001e9077824 */ /* 0x000fe200078e0a05 */
[----:B------:R-:W-:Y:S02]  /*165b0*/  I2FP.F32.S32 R10, R10 ;  /* 0x0000000a000a7245 */ /* 0x000fe40000201400 */
[C---:B------:R-:W-:Y:S02]  /*165c0*/  ISETP.GE.AND P6, PT, R5.reuse, R230, PT ;  /* 0x000000e60500720c */ /* 0x040fe40003fc6270 */
[----:B------:R-:W-:Y:S01]  /*165d0*/  IABS R2, R9 ;  /* 0x0000000900027213 */ /* 0x000fe20000000000 */
[----:B------:R-:W-:Y:S01]  /*165e0*/  FFMA.FTZ R37, R10, -UR19, R37 ;  /* 0x800000130a257c23 */ /* 0x000fe20008010025 */
[----:B------:R-:W-:Y:S02]  /*165f0*/  IABS R4, R11 ;  /* 0x0000000b00047213 */ /* 0x000fe40000000000 */
[-C--:B------:R-:W-:Y:S02]  /*16600*/  ISETP.GE.OR P3, PT, R6, R238.reuse, !P3 ;  /* 0x000000ee0600720c */ /* 0x080fe40005f66670 */
[----:B------:R-:W-:Y:S02]  /*16610*/  ISETP.GE.OR P6, PT, R5, R238, !P6 ;  /* 0x000000ee0500720c */ /* 0x000fe400077c6670 */
[----:B------:R-:W-:Y:S02]  /*16620*/  FSEL R198, R32, -INF , !P0 ;  /* 0xff80000020c67808 */ /* 0x000fe40004000000 */
[----:B------:R-:W-:Y:S02]  /*16630*/  FSEL R200, R33, -INF , !P2 ;  /* 0xff80000021c87808 */ /* 0x000fe40005000000 */
[----:B------:R-:W-:Y:S02]  /*16640*/  FSEL R202, R34, -INF , !P1 ;  /* 0xff80000022ca7808 */ /* 0x000fe40004800000 */
[----:B------:R-:W-:Y:S02]  /*16650*/  I2FP.F32.S32 R2, R2 ;  /* 0x0000000200027245 */ /* 0x000fe40000201400 */
[C---:B------:R-:W-:Y:S02]  /*16660*/  ISETP.GE.AND P0, PT, R6.reuse, R229, PT ;  /* 0x000000e50600720c */ /* 0x040fe40003f06270 */
[----:B------:R-:W-:Y:S01]  /*16670*/  ISETP.GE.AND P2, PT, R6, R228, PT ;  /* 0x000000e40600720c */ /* 0x000fe20003f46270 */
[----:B------:R-:W-:Y:S01]  /*16680*/  FFMA.FTZ R40, R2, -UR19, R40 ;  /* 0x8000001302287c23 */ /* 0x000fe20008010028 */
[----:B------:R-:W-:Y:S01]  /*16690*/  ISETP.GE.AND P1, PT, R6, R227, PT ;  /* 0x000000e30600720c */ /* 0x000fe20003f26270 */
[----:B------:R-:W-:Y:S01]  /*166a0*/  VIADD R2, R0, 0x29 ;  /* 0x0000002900027836 */ /* 0x000fe20000000000 */
[----:B------:R-:W-:Y:S02]  /*166b0*/  I2FP.F32.S32 R4, R4 ;  /* 0x0000000400047245 */ /* 0x000fe40000201400 */
[----:B------:R-:W-:Y:S02]  /*166c0*/  FSEL R196, R36, -INF , !P3 ;  /* 0xff80000024c47808 */ /* 0x000fe40005800000 */
[----:B------:R-:W-:Y:S01]  /*166d0*/  FSEL R197, R37, -INF , !P6 ;  /* 0xff80000025c57808 */ /* 0x000fe20007000000 */
[----:B------:R-:W-:Y:S01]  /*166e0*/  FFMA.FTZ R41, R4, -UR19, R41 ;  /* 0x8000001304297c23 */ /* 0x000fe20008010029 */
[----:B------:R-:W-:Y:S02]  /*166f0*/  FSEL R204, R35, -INF , !P5 ;  /* 0xff80000023cc7808 */ /* 0x000fe40006800000 */
[----:B------:R-:W-:Y:S02]  /*16700*/  I2FP.F32.S32 R8, R8 ;  /* 0x0000000800087245 */ /* 0x000fe40000201400 */
[C---:B------:R-:W-:Y:S02]  /*16710*/  ISETP.GE.AND P5, PT, R5.reuse, R229, PT ;  /* 0x000000e50500720c */ /* 0x040fe40003fa6270 */
[C---:B------:R-:W-:Y:S01]  /*16720*/  ISETP.GE.AND P3, PT, R5.reuse, R228, PT ;  /* 0x000000e40500720c */ /* 0x040fe20003f66270 */
[----:B------:R-:W-:Y:S01]  /*16730*/  FFMA.FTZ R38, R8, -UR19, R38 ;  /* 0x8000001308267c23 */ /* 0x000fe20008010026 */
[----:B------:R-:W-:Y:S01]  /*16740*/  ISETP.GE.AND P6, PT, R5, R227, PT ;  /* 0x000000e30500720c */ /* 0x000fe20003fc6270 */
[----:B------:R-:W-:Y:S01]  /*16750*/  IMAD.IADD R8, R231, 0x1, -R2 ;  /* 0x00000001e7087824 */ /* 0x000fe200078e0a02 */
[C---:B------:R-:W-:Y:S02]  /*16760*/  ISETP.GE.OR P0, PT, R6.reuse, R237, !P0 ;  /* 0x000000ed0600720c */ /* 0x040fe40004706670 */
[----:B------:R-:W-:Y:S02]  /*16770*/  IABS R7, R7 ;  /* 0x0000000700077213 */ /* 0x000fe40000000000 */
[C---:B------:R-:W-:Y:S02]  /*16780*/  ISETP.GE.OR P1, PT, R6.reuse, R235, !P1 ;  /* 0x000000eb0600720c */ /* 0x040fe40004f26670 */
[-C--:B------:R-:W-:Y:S01]  /*16790*/  ISETP.GE.OR P2, PT, R6, R236.reuse, !P2 ;  /* 0x000000ec0600720c */ /* 0x080fe20005746670 */
[----:B------:R-:W-:Y:S01]  /*167a0*/  IMAD.IADD R6, R234, 0x1, -R6 ;  /* 0x00000001ea067824 */ /* 0x000fe200078e0a06 */
[C---:B------:R-:W-:Y:S02]  /*167b0*/  ISETP.GE.OR P5, PT, R5.reuse, R237, !P5 ;  /* 0x000000ed0500720c */ /* 0x040fe40006fa6670 */
[----:B------:R-:W-:Y:S02]  /*167c0*/  IADD3 R4, R0, 0x28, RZ ;  /* 0x0000002800047810 */ /* 0x000fe40007ffe0ff */
[C---:B------:R-:W-:Y:S02]  /*167d0*/  ISETP.GE.OR P3, PT, R5.reuse, R236, !P3 ;  /* 0x000000ec0500720c */ /* 0x040fe40005f66670 */
[----:B------:R-:W-:Y:S01]  /*167e0*/  ISETP.GE.OR P6, PT, R5, R235, !P6 ;  /* 0x000000eb0500720c */ /* 0x000fe200077c6670 */
[C---:B------:R-:W-:Y:S01]  /*167f0*/  IMAD.IADD R5, R234.reuse, 0x1, -R5 ;  /* 0x00000001ea057824 */ /* 0x040fe200078e0a05 */
[----:B------:R-:W-:Y:S01]  /*16800*/  I2FP.F32.S32 R7, R7 ;  /* 0x0000000700077245 */ /* 0x000fe20000201400 */
[--C-:B------:R-:W-:Y:S01]  /*16810*/  IMAD.IADD R9, R234, 0x1, -R4.reuse ;  /* 0x00000001ea097824 */ /* 0x100fe200078e0a04 */
[----:B------:R-:W-:Y:S02]  /*16820*/  IABS R11, R6 ;  /* 0x00000006000b7213 */ /* 0x000fe40000000000 */
[----:B------:R-:W-:Y:S01]  /*16830*/  IABS R10, R5 ;  /* 0x00000005000a7213 */ /* 0x000fe20000000000 */
[----:B------:R-:W-:Y:S01]  /*16840*/  FFMA.FTZ R39, R7, -UR19, R39 ;  /* 0x8000001307277c23 */ /* 0x000fe20008010027 */
[----:B------:R-:W-:Y:S01]  /*16850*/  IABS R5, R8 ;  /* 0x0000000800057213 */ /* 0x000fe20000000000 */
[----:B------:R-:W-:Y:S01]  /*16860*/  IMAD.IADD R7, R231, 0x1, -R4 ;  /* 0x00000001e7077824 */ /* 0x000fe200078e0a04 */
[----:B------:R-:W-:Y:S01]  /*16870*/  IABS R6, R9 ;  /* 0x0000000900067213 */ /* 0x000fe20000000000 */
[----:B------:R-:W-:Y:S01]  /*16880*/  IMAD.MOV.U32 R8, RZ, RZ, R11 ;  /* 0x000000ffff087224 */ /* 0x000fe200078e000b */
[----:B------:R-:W-:Y:S01]  /*16890*/  I2FP.F32.S32 R5, R5 ;  /* 0x0000000500057245 */ /* 0x000fe20000201400 */
[----:B------:R-:W-:Y:S01]  /*168a0*/  IMAD.MOV.U32 R9, RZ, RZ, R10 ;  /* 0x000000ffff097224 */ /* 0x000fe200078e000a */
[----:B------:R-:W-:Y:S01]  /*168b0*/  IABS R7, R7 ;  /* 0x0000000700077213 */ /* 0x000fe20000000000 */
[----:B------:R-:W-:Y:S01]  /*168c0*/  VIADD R10, R0, 0x30 ;  /* 0x00000030000a7836 */ /* 0x000fe20000000000 */
[----:B------:R-:W-:Y:S01]  /*168d0*/  I2FP.F32.S32 R8, R8 ;  /* 0x0000000800087245 */ /* 0x000fe20000201400 */
[----:B------:R-:W-:Y:S01]  /*168e0*/  FFMA.FTZ R45, R5, -UR19, R45 ;  /* 0x80000013052d7c23 */ /* 0x000fe2000801002d */
[----:B------:R-:W-:Y:S01]  /*168f0*/  I2FP.F32.S32 R9, R9 ;  /* 0x0000000900097245 */ /* 0x000fe20000201400 */
[----:B------:R-:W-:Y:S01]  /*16900*/  IMAD.IADD R5, R233, 0x1, -R4 ;  /* 0x00000001e9057824 */ /* 0x000fe200078e0a04 */
[----:B------:R-:W-:Y:S01]  /*16910*/  I2FP.F32.S32 R7, R7 ;  /* 0x0000000700077245 */ /* 0x000fe20000201400 */
[----:B------:R-:W-:Y:S01]  /*16920*/  FFMA.FTZ R42, R8, -UR19, R42 ;  /* 0x80000013082a7c23 */ /* 0x000fe2000801002a */
[----:B------:R-:W-:Y:S01]  /*16930*/  FSEL R194, R38, -INF , !P0 ;  /* 0xff80000026c27808 */ /* 0x000fe20004000000 */
[----:B------:R-:W-:Y:S01]  /*16940*/  FFMA.FTZ R43, R9, -UR19, R43 ;  /* 0x80000013092b7c23 */ /* 0x000fe2000801002b */
[----:B------:R-:W-:Y:S01]  /*16950*/  FSEL R195, R39, -INF , !P5 ;  /* 0xff80000027c37808 */ /* 0x000fe20006800000 */
[----:B------:R-:W-:Y:S01]  /*16960*/  FFMA.FTZ R44, R7, -UR19, R44 ;  /* 0x80000013072c7c23 */ /* 0x000fe2000801002c */
[-C--:B------:R-:W-:Y:S01]  /*16970*/  ISETP.GE.AND P0, PT, R4, R228.reuse, PT ;  /* 0x000000e40400720c */ /* 0x080fe20003f06270 */
[----:B------:R-:W-:Y:S01]  /*16980*/  IMAD.IADD R7, R232, 0x1, -R4 ;  /* 0x00000001e8077824 */ /* 0x000fe200078e0a04 */
[----:B------:R-:W-:Y:S01]  /*16990*/  ISETP.GE.AND P5, PT, R2, R228, PT ;  /* 0x000000e40200720c */ /* 0x000fe20003fa6270 */
[----:B------:R-:W-:Y:S01]  /*169a0*/  VIADD R11, R0, 0x31 ;  /* 0x00000031000b7836 */ /* 0x000fe20000000000 */
[-C--:B------:R-:W-:Y:S01]  /*169b0*/  ISETP.GE.OR P0, PT, R4, R236.reuse, !P0 ;  /* 0x000000ec0400720c */ /* 0x080fe20004706670 */
[----:B------:R-:W-:Y:S01]  /*169c0*/  IMAD.IADD R9, R231, 0x1, -R10 ;  /* 0x00000001e7097824 */ /* 0x000fe200078e0a0a */
[----:B------:R-:W-:Y:S01]  /*169d0*/  ISETP.GE.OR P5, PT, R2, R236, !P5 ;  /* 0x000000ec0200720c */ /* 0x000fe20006fa6670 */
[----:B------:R-:W-:Y:S01]  /*169e0*/  LDSM.16.MT88.4 R36, [R222+0x9000] ;  /* 0x00900000de24783b */ /* 0x000fe20000004200 */
[----:B------:R-:W-:Y:S02]  /*169f0*/  I2FP.F32.S32 R6, R6 ;  /* 0x0000000600067245 */ /* 0x000fe40000201400 */
[----:B------:R-:W-:Y:S02]  /*16a00*/  FSEL R201, R41, -INF , !P3 ;  /* 0xff80000029c97808 */ /* 0x000fe40005800000 */
[----:B------:R-:W-:Y:S01]  /*16a10*/  FSEL R109, R42, -INF , !P1 ;  /* 0xff8000002a6d7808 */ /* 0x000fe20004800000 */
[----:B------:R-:W-:Y:S01]  /*16a20*/  FFMA.FTZ R46, R6, -UR19, R46 ;  /* 0x80000013062e7c23 */ /* 0x000fe2000801002e */
[----:B------:R-:W-:Y:S02]  /*16a30*/  FSEL R199, R40, -INF , !P2 ;  /* 0xff80000028c77808 */ /* 0x000fe40005000000 */
[CC--:B------:R-:W-:Y:S02]  /*16a40*/  ISETP.GE.AND P2, PT, R4.reuse, R230.reuse, PT ;  /* 0x000000e60400720c */ /* 0x0c0fe40003f46270 */
[C---:B------:R-:W-:Y:S02]  /*16a50*/  ISETP.GE.AND P3, PT, R4.reuse, R229, PT ;  /* 0x000000e50400720c */ /* 0x040fe40003f66270 */
[----:B------:R-:W-:Y:S02]  /*16a60*/  ISETP.GE.AND P1, PT, R4, R227, PT ;  /* 0x000000e30400720c */ /* 0x000fe40003f26270 */
[----:B------:R-:W-:Y:S02]  /*16a70*/  FSEL R249, R44, -INF , !P0 ;  /* 0xff8000002cf97808 */ /* 0x000fe40004000000 */
[----:B------:R-:W-:Y:S02]  /*16a80*/  FSEL R184, R45, -INF , !P5 ;  /* 0xff8000002db87808 */ /* 0x000fe40006800000 */
[----:B------:R-:W-:Y:S02]  /*16a90*/  FSEL R110, R43, -INF , !P6 ;  /* 0xff8000002b6e7808 */ /* 0x000fe40007000000 */
[C---:B------:R-:W-:Y:S02]  /*16aa0*/  ISETP.GE.AND P6, PT, R2.reuse, R230, PT ;  /* 0x000000e60200720c */ /* 0x040fe40003fc6270 */
[C---:B------:R-:W-:Y:S01]  /*16ab0*/  ISETP.GE.AND P0, PT, R2.reuse, R229, PT ;  /* 0x000000e50200720c */ /* 0x040fe20003f06270 */
[----:B------:R-:W-:Y:S01]  /*16ac0*/  IMAD.MOV.U32 R45, RZ, RZ, R110 ;  /* 0x000000ffff2d7224 */ /* 0x000fe200078e006e */
[----:B------:R-:W-:Y:S02]  /*16ad0*/  ISETP.GE.AND P5, PT, R2, R227, PT ;  /* 0x000000e30200720c */ /* 0x000fe40003fa6270 */
[C---:B------:R-:W-:Y:S02]  /*16ae0*/  ISETP.GE.OR P2, PT, R4.reuse, R238, !P2 ;  /* 0x000000ee0400720c */ /* 0x040fe40005746670 */
[C---:B------:R-:W-:Y:S02]  /*16af0*/  ISETP.GE.OR P3, PT, R4.reuse, R237, !P3 ;  /* 0x000000ed0400720c */ /* 0x040fe40005f66670 */
[----:B------:R-:W-:Y:S01]  /*16b00*/  ISETP.GE.OR P1, PT, R4, R235, !P1 ;  /* 0x000000eb0400720c */ /* 0x000fe20004f26670 */
[--C-:B------:R-:W-:Y:S01]  /*16b10*/  IMAD.IADD R4, R234, 0x1, -R2.reuse ;  /* 0x00000001ea047824 */ /* 0x100fe200078e0a02 */
[----:B------:R-:W-:Y:S02]  /*16b20*/  IADD3 R6, R232, -R2, RZ ;  /* 0x80000002e8067210 */ /* 0x000fe40007ffe0ff */
[----:B------:R-:W-:Y:S02]  /*16b30*/  IABS R8, R7 ;  /* 0x0000000700087213 */ /* 0x000fe40000000000 */
[C---:B------:R-:W-:Y:S02]  /*16b40*/  ISETP.GE.OR P6, PT, R2.reuse, R238, !P6 ;  /* 0x000000ee0200720c */ /* 0x040fe400077c6670 */
[C---:B------:R-:W-:Y:S02]  /*16b50*/  ISETP.GE.OR P0, PT, R2.reuse, R237, !P0 ;  /* 0x000000ed0200720c */ /* 0x040fe40004706670 */
[----:B------:R-:W-:Y:S01]  /*16b60*/  ISETP.GE.OR P5, PT, R2, R235, !P5 ;  /* 0x000000eb0200720c */ /* 0x000fe20006fa6670 */
[----:B------:R-:W-:Y:S01]  /*16b70*/  IMAD.IADD R2, R233, 0x1, -R2 ;  /* 0x00000001e9027824 */ /* 0x000fe200078e0a02 */
[----:B------:R-:W-:Y:S02]  /*16b80*/  IABS R7, R6 ;  /* 0x0000000600077213 */ /* 0x000fe40000000000 */
[----:B------:R-:W-:Y:S01]  /*16b90*/  IABS R6, R5 ;  /* 0x0000000500067213 */ /* 0x000fe20000000000 */
[----:B------:R-:W-:Y:S01]  /*16ba0*/  IMAD.MOV.U32 R5, RZ, RZ, R8 ;  /* 0x000000ffff057224 */ /* 0x000fe200078e0008 */
[----:B------:R-:W-:Y:S02]  /*16bb0*/  IABS R4, R4 ;  /* 0x0000000400047213 */ /* 0x000fe40000000000 */
[----:B------:R-:W-:Y:S02]  /*16bc0*/  IABS R8, R2 ;  /* 0x0000000200087213 */ /* 0x000fe40000000000 */
[----:B------:R-:W-:Y:S02]  /*16bd0*/  I2FP.F32.S32 R2, R4 ;  /* 0x0000000400027245 */ /* 0x000fe40000201400 */
[----:B------:R-:W-:Y:S02]  /*16be0*/  I2FP.F32.S32 R4, R5 ;  /* 0x0000000500047245 */ /* 0x000fe40000201400 */
[----:B------:R-:W-:Y:S01]  /*16bf0*/  I2FP.F32.S32 R5, R7 ;  /* 0x0000000700057245 */ /* 0x000fe20000201400 */
[----:B------:R-:W-:Y:S01]  /*16c00*/  FFMA.FTZ R47, R2, -UR19, R47 ;  /* 0x80000013022f7c23 */ /* 0x000fe2000801002f */
[----:B------:R-:W-:Y:S01]  /*16c10*/  I2FP.F32.S32 R2, R6 ;  /* 0x0000000600027245 */ /* 0x000fe20000201400 */
[----:B------:R-:W-:Y:S01]  /*16c20*/  FFMA.FTZ R48, R4, -UR19, R48 ;  /* 0x8000001304307c23 */ /* 0x000fe20008010030 */
[----:B------:R-:W-:Y:S01]  /*16c30*/  I2FP.F32.S32 R4, R8 ;  /* 0x0000000800047245 */ /* 0x000fe20000201400 */
[----:B------:R-:W-:Y:S01]  /*16c40*/  FFMA.FTZ R49, R5, -UR19, R49 ;  /* 0x8000001305317c23 */ /* 0x000fe20008010031 */
[C---:B------:R-:W-:Y:S02]  /*16c50*/  IMAD.IADD R5, R233.reuse, 0x1, -R10 ;  /* 0x00000001e9057824 */ /* 0x040fe400078e0a0a */
[----:B------:R-:W-:Y:S01]  /*16c60*/  FFMA.FTZ R50, R2, -UR19, R50 ;  /* 0x8000001302327c23 */ /* 0x000fe20008010032 */
[----:B------:R-:W-:Y:S02]  /*16c70*/  IMAD.IADD R2, R232, 0x1, -R11 ;  /* 0x00000001e8027824 */ /* 0x000fe400078e0a0b */
[----:B------:R-:W-:Y:S01]  /*16c80*/  FFMA.FTZ R51, R4, -UR19, R51 ;  /* 0x8000001304337c23 */ /* 0x000fe20008010033 */
[----:B------:R-:W-:Y:S01]  /*16c90*/  IMAD.IADD R4, R232, 0x1, -R10 ;  /* 0x00000001e8047824 */ /* 0x000fe200078e0a0a */
[----:B------:R-:W-:Y:S01]  /*16ca0*/  IABS R5, R5 ;  /* 0x0000000500057213 */ /* 0x000fe20000000000 */
[C---:B------:R-:W-:Y:S01]  /*16cb0*/  IMAD.IADD R8, R233.reuse, 0x1, -R11 ;  /* 0x00000001e9087824 */ /* 0x040fe200078e0a0b */
[----:B------:R-:W-:Y:S02]  /*16cc0*/  IABS R6, R2 ;  /* 0x0000000200067213 */ /* 0x000fe40000000000 */
[----:B------:R-:W-:Y:S02]  /*16cd0*/  IABS R7, R4 ;  /* 0x0000000400077213 */ /* 0x000fe40000000000 */
[----:B------:R-:W-:Y:S02]  /*16ce0*/  IABS R2, R8 ;  /* 0x0000000800027213 */ /* 0x000fe40000000000 */
[----:B------:R-:W-:Y:S02]  /*16cf0*/  I2FP.F32.S32 R8, R7 ;  /* 0x0000000700087245 */ /* 0x000fe40000201400 */
        /* <DEDUP_REMOVED lines=8> */
[----:B------:R-:W-:Y:S01]  /*16d80*/  I2FP.F32.S32 R2, R4 ;  /* 0x0000000400027245 */ /* 0x000fe20000201400 */
[----:B------:R-:W-:Y:S01]  /*16d90*/  IMAD.IADD R7, R233, 0x1, -R9 ;  /* 0x00000001e9077824 */ /* 0x000fe200078e0a09 */
[----:B------:R-:W-:Y:S01]  /*16da0*/  IADD3 R0, R231, -R11, RZ ;  /* 0x8000000be7007210 */ /* 0x000fe20007ffe0ff */
[----:B------:R-:W-:Y:S01]  /*16db0*/  FFMA.FTZ R54, R6, -UR19, R54 ;  /* 0x8000001306367c23 */ /* 0x000fe20008010036 */
[----:B------:R-:W-:Y:S01]  /*16dc0*/  FFMA.FTZ R55, R5, -UR19, R55 ;  /* 0x8000001305377c23 */ /* 0x000fe20008010037 */
[----:B------:R-:W-:Y:S01]  /*16dd0*/  FFMA.FTZ R56, R2, -UR19, R56 ;  /* 0x8000001302387c23 */ /* 0x000fe20008010038 */
[C---:B------:R-:W-:Y:S01]  /*16de0*/  IMAD.IADD R2, R232.reuse, 0x1, -R9 ;  /* 0x00000001e8027824 */ /* 0x040fe200078e0a09 */
[----:B------:R-:W-:Y:S01]  /*16df0*/  IABS R6, R0 ;  /* 0x0000000000067213 */ /* 0x000fe20000000000 */
[----:B------:R-:W-:Y:S01]  /*16e00*/  IMAD.IADD R4, R232, 0x1, -R12 ;  /* 0x00000001e8047824 */ /* 0x000fe200078e0a0c */
[----:B------:R-:W-:Y:S02]  /*16e10*/  IABS R0, R7 ;  /* 0x0000000700007213 */ /* 0x000fe40000000000 */
[----:B------:R-:W-:Y:S02]  /*16e20*/  IABS R5, R2 ;  /* 0x0000000200057213 */ /* 0x000fe40000000000 */
[----:B------:R-:W-:Y:S02]  /*16e30*/  IABS R2, R8 ;  /* 0x0000000800027213 */ /* 0x000fe40000000000 */
[----:B------:R-:W-:Y:S02]  /*16e40*/  I2FP.F32.S32 R0, R0 ;  /* 0x0000000000007245 */ /* 0x000fe40000201400 */
[----:B------:R-:W-:Y:S02]  /*16e50*/  I2FP.F32.S32 R2, R2 ;  /* 0x0000000200027245 */ /* 0x000fe40000201400 */
[----:B------:R-:W-:Y:S01]  /*16e60*/  FSEL R206, R48, -INF , !P2 ;  /* 0xff80000030ce7808 */ /* 0x000fe20005000000 */
[----:B------:R-:W-:Y:S01]  /*16e70*/  FFMA.FTZ R66, R0, -UR19, R66 ;  /* 0x8000001300427c23 */ /* 0x000fe20008010042 */
[----:B------:R-:W-:Y:S01]  /*16e80*/  FMNMX.FTZ R0, R102, R3, !PT ;  /* 0x0000000366007209 */ /* 0x000fe20007810000 */
[----:B------:R-:W-:Y:S01]  /*16e90*/  FFMA.FTZ R67, R2, -UR19, R67 ;  /* 0x8000001302437c23 */ /* 0x000fe20008010043 */
[----:B------:R-:W-:Y:S02]  /*16ea0*/  ISETP.GE.AND P2, PT, R10, R230, PT ;  /* 0x000000e60a00720c */ /* 0x000fe40003f46270 */
[----:B------:R-:W-:Y:S02]  /*16eb0*/  FMNMX.FTZ R2, R177, R0, !PT ;  /* 0x00000000b1027209 */ /* 0x000fe40007810000 */
[----:B------:R-:W-:Y:S02]  /*16ec0*/  FMNMX.FTZ R0, R111, R100, !PT ;  /* 0x000000646f007209 */ /* 0x000fe40007810000 */
[----:B------:R-:W-:Y:S01]  /*16ed0*/  FSEL R207, R49, -INF , !P6 ;  /* 0xff80000031cf7808 */ /* 0x000fe20007000000 */
[----:B------:R-:W-:Y:S01]  /*16ee0*/  IMAD.MOV.U32 R49, RZ, RZ, R184 ;  /* 0x000000ffff317224 */ /* 0x000fe200078e00b8 */
[----:B------:R-:W-:Y:S02]  /*16ef0*/  FMNMX.FTZ R0, R176, R0, !PT ;  /* 0x00000000b0007209 */ /* 0x000fe40007810000 */
[----:B------:R-:W-:Y:S02]  /*16f00*/  ISETP.GE.AND P6, PT, R11, R230, PT ;  /* 0x000000e60b00720c */ /* 0x000fe40003fc6270 */
[----:B------:R-:W-:Y:S02]  /*16f10*/  FMNMX.FTZ R0, R18, R0, !PT ;  /* 0x0000000012007209 */ /* 0x000fe40007810000 */
[----:B------:R-:W-:Y:S02]  /*16f20*/  FMNMX.FTZ R2, R16, R2, !PT ;  /* 0x0000000210027209 */ /* 0x000fe40007810000 */
[----:B------:R-:W-:Y:S02]  /*16f30*/  FMNMX.FTZ R0, R19, R0, !PT ;  /* 0x0000000013007209 */ /* 0x000fe40007810000 */
[----:B------:R-:W-:Y:S02]  /*16f40*/  IABS R4, R4 ;  /* 0x0000000400047213 */ /* 0x000fe40000000000 */
[----:B------:R-:W-:Y:S02]  /*16f50*/  FMNMX.FTZ R0, R203, R0, !PT ;  /* 0x00000000cb007209 */ /* 0x000fe40007810000 */
[----:B------:R-:W-:Y:S02]  /*16f60*/  ISETP.GE.OR P2, PT, R10, R238, !P2 ;  /* 0x000000ee0a00720c */ /* 0x000fe40005746670 */
[----:B------:R-:W-:Y:S02]  /*16f70*/  FMNMX.FTZ R0, R186, R0, !PT ;  /* 0x00000000ba007209 */ /* 0x000fe40007810000 */
[----:B------:R-:W-:Y:S02]  /*16f80*/  FSEL R212, R51, -INF , !P0 ;  /* 0xff80000033d47808 */ /* 0x000fe40004000000 */
[----:B------:R-:W-:Y:S02]  /*16f90*/  FMNMX.FTZ R0, R202, R0, !PT ;  /* 0x00000000ca007209 */ /* 0x000fe40007810000 */
[C---:B------:R-:W-:Y:S02]  /*16fa0*/  ISETP.GE.AND P0, PT, R11.reuse, R229, PT ;  /* 0x000000e50b00720c */ /* 0x040fe40003f06270 */
[----:B------:R-:W-:Y:S02]  /*16fb0*/  FMNMX.FTZ R0, R204, R0, !PT ;  /* 0x00000000cc007209 */ /* 0x000fe40007810000 */
[----:B------:R-:W-:Y:S02]  /*16fc0*/  ISETP.GE.OR P6, PT, R11, R238, !P6 ;  /* 0x000000ee0b00720c */ /* 0x000fe400077c6670 */
[----:B------:R-:W-:Y:S01]  /*16fd0*/  FMNMX.FTZ R105, R17, R2, !PT ;  /* 0x0000000211697209 */ /* 0x000fe20007810000 */
[----:B------:R-:W-:Y:S01]  /*16fe0*/  IMAD.IADD R2, R231, 0x1, -R9 ;  /* 0x00000001e7027824 */ /* 0x000fe200078e0a09 */
[----:B------:R-:W-:Y:S02]  /*16ff0*/  I2FP.F32.S32 R4, R4 ;  /* 0x0000000400047245 */ /* 0x000fe40000201400 */
[----:B------:R-:W-:Y:S02]  /*17000*/  I2FP.F32.S32 R5, R5 ;  /* 0x0000000500057245 */ /* 0x000fe40000201400 */
[----:B------:R-:W-:Y:S01]  /*17010*/  FMNMX.FTZ R0, R194, R0, !PT ;  /* 0x00000000c2007209 */ /* 0x000fe20007810000 */
[----:B------:R-:W-:Y:S01]  /*17020*/  FFMA.FTZ R65, R4, -UR19, R65 ;  /* 0x8000001304417c23 */ /* 0x000fe20008010041 */
[----:B------:R-:W-:Y:S01]  /*17030*/  FSEL R250, R52, -INF , !P2 ;  /* 0xff80000034fa7808 */ /* 0x000fe20005000000 */
[----:B------:R-:W-:Y:S01]  /*17040*/  FFMA.FTZ R64, R5, -UR19, R64 ;  /* 0x8000001305407c23 */ /* 0x000fe20008010040 */
[----:B------:R-:W-:Y:S01]  /*17050*/  FSEL R251, R53, -INF , !P6 ;  /* 0xff80000035fb7808 */ /* 0x000fe20007000000 */
[----:B------:R-:W-:Y:S01]  /*17060*/  IMAD.IADD R5, R234, 0x1, -R10 ;  /* 0x00000001ea057824 */ /* 0x000fe200078e0a0a */
[-C--:B------:R-:W-:Y:S02]  /*17070*/  ISETP.GE.AND P2, PT, R9, R230.reuse, PT ;  /* 0x000000e60900720c */ /* 0x080fe40003f46270 */
[----:B------:R-:W-:Y:S02]  /*17080*/  ISETP.GE.OR P0, PT, R11, R237, !P0 ;  /* 0x000000ed0b00720c */ /* 0x000fe40004706670 */
[----:B------:R-:W-:Y:S01]  /*17090*/  FSEL R210, R50, -INF , !P3 ;  /* 0xff80000032d27808 */ /* 0x000fe20005800000 */
[----:B------:R-:W-:Y:S01]  /*170a0*/  IMAD.MOV.U32 R50, RZ, RZ, R109 ;  /* 0x000000ffff327224 */ /* 0x000fe200078e006d */
[----:B------:R-:W-:Y:S02]  /*170b0*/  ISETP.GE.AND P3, PT, R10, R229, PT ;  /* 0x000000e50a00720c */ /* 0x000fe40003f66270 */
[----:B------:R-:W-:Y:S02]  /*170c0*/  FMNMX.FTZ R105, R185, R105, !PT ;  /* 0x00000069b9697209 */ /* 0x000fe40007810000 */
[----:B------:R-:W-:Y:S02]  /*170d0*/  ISETP.GE.AND P6, PT, R12, R230, PT ;  /* 0x000000e60c00720c */ /* 0x000fe40003fc6270 */
[----:B------:R-:W-:Y:S02]  /*170e0*/  FMNMX.FTZ R0, R195, R0, !PT ;  /* 0x00000000c3007209 */ /* 0x000fe40007810000 */
[----:B------:R-:W-:Y:S02]  /*170f0*/  FSEL R4, R55, -INF , !P0 ;  /* 0xff80000037047808 */ /* 0x000fe40004000000 */
[-C--:B------:R-:W-:Y:S02]  /*17100*/  ISETP.GE.OR P2, PT, R9, R238.reuse, !P2 ;  /* 0x000000ee0900720c */ /* 0x080fe40005746670 */
[----:B------:R-:W-:Y:S02]  /*17110*/  ISETP.GE.OR P3, PT, R10, R237, !P3 ;  /* 0x000000ed0a00720c */ /* 0x000fe40005f66670 */
[----:B------:R-:W-:Y:S02]  /*17120*/  ISETP.GE.OR P6, PT, R12, R238, !P6 ;  /* 0x000000ee0c00720c */ /* 0x000fe400077c6670 */
[----:B------:R-:W-:Y:S02]  /*17130*/  FMNMX.FTZ R105, R187, R105, !PT ;  /* 0x00000069bb697209 */ /* 0x000fe40007810000 */
[----:B------:R-:W-:Y:S02]  /*17140*/  FMNMX.FTZ R0, R210, R0, !PT ;  /* 0x00000000d2007209 */ /* 0x000fe40007810000 */
[----:B------:R-:W-:Y:S01]  /*17150*/  FSEL R40, R64, -INF , !P2 ;  /* 0xff80000040287808 */ /* 0x000fe20005000000 */
[----:B------:R-:W-:Y:S01]  /*17160*/  IMAD.MOV.U32 R64, RZ, RZ, R4 ;  /* 0x000000ffff407224 */ /* 0x000fe200078e0004 */
[----:B------:R-:W-:Y:S01]  /*17170*/  FSEL R252, R54, -INF , !P3 ;  /* 0xff80000036fc7808 */ /* 0x000fe20005800000 */
[----:B------:R-:W-:Y:S01]  /*17180*/  IMAD.IADD R4, R234, 0x1, -R11 ;  /* 0x00000001ea047824 */ /* 0x000fe200078e0a0b */
[----:B------:R-:W-:Y:S01]  /*17190*/  FSEL R65, R65, -INF , !P6 ;  /* 0xff80000041417808 */ /* 0x000fe20007000000 */
[----:B------:R-:W-:Y:S01]  /*171a0*/  LDSM.16.MT88.4 R52, [R220+0xa000] ;  /* 0x00a00000dc34783b */ /* 0x000fe20000004200 */
[----:B------:R-:W-:Y:S02]  /*171b0*/  FMNMX.FTZ R105, R198, R105, !PT ;  /* 0x00000069c6697209 */ /* 0x000fe40007810000 */
[C---:B------:R-:W-:Y:S02]  /*171c0*/  ISETP.GE.AND P3, PT, R9.reuse, R229, PT ;  /* 0x000000e50900720c */ /* 0x040fe40003f66270 */
[C---:B------:R-:W-:Y:S02]  /*171d0*/  ISETP.GE.AND P2, PT, R10.reuse, R228, PT ;  /* 0x000000e40a00720c */ /* 0x040fe40003f46270 */
[----:B------:R-:W-:Y:S02]  /*171e0*/  ISETP.GE.AND P6, PT, R10, R227, PT ;  /* 0x000000e30a00720c */ /* 0x000fe40003fc6270 */
[----:B------:R-:W-:Y:S02]  /*171f0*/  FMNMX.FTZ R0, R212, R0, !PT ;  /* 0x00000000d4007209 */ /* 0x000fe40007810000 */
[----:B------:R-:W-:Y:S02]  /*17200*/  FMNMX.FTZ R105, R200, R105, !PT ;  /* 0x00000069c8697209 */ /* 0x000fe40007810000 */
[----:B------:R-:W-:Y:S02]  /*17210*/  ISETP.GE.OR P3, PT, R9, R237, !P3 ;  /* 0x000000ed0900720c */ /* 0x000fe40005f66670 */
[----:B------:R-:W-:Y:S02]  /*17220*/  ISETP.GE.OR P2, PT, R10, R236, !P2 ;  /* 0x000000ec0a00720c */ /* 0x000fe40005746670 */
[----:B------:R-:W-:Y:S02]  /*17230*/  FMNMX.FTZ R0, R252, R0, !PT ;  /* 0x00000000fc007209 */ /* 0x000fe40007810000 */
[----:B------:R-:W-:Y:S02]  /*17240*/  ISETP.GE.OR P6, PT, R10, R235, !P6 ;  /* 0x000000eb0a00720c */ /* 0x000fe400077c6670 */
[----:B------:R-:W-:Y:S02]  /*17250*/  IABS R10, R4 ;  /* 0x00000004000a7213 */ /* 0x000fe40000000000 */
[----:B------:R-:W-:Y:S02]  /*17260*/  FMNMX.FTZ R4, R181, R106, !PT ;  /* 0x0000006ab5047209 */ /* 0x000fe40007810000 */
[----:B------:R-:W-:Y:S02]  /*17270*/  FMNMX.FTZ R105, R196, R105, !PT ;  /* 0x00000069c4697209 */ /* 0x000fe40007810000 */
[----:B------:R-:W-:Y:S02]  /*17280*/  FMNMX.FTZ R0, R64, R0, !PT ;  /* 0x0000000040007209 */ /* 0x000fe40007810000 */
[----:B------:R-:W-:Y:S02]  /*17290*/  FSEL R42, R66, -INF , !P3 ;  /* 0xff800000422a7808 */ /* 0x000fe40005800000 */
[----:B------:R-:W-:Y:S02]  /*172a0*/  IABS R2, R2 ;  /* 0x0000000200027213 */ /* 0x000fe40000000000 */
[----:B------:R-:W-:Y:S02]  /*172b0*/  IABS R8, R5 ;  /* 0x0000000500087213 */ /* 0x000fe40000000000 */
[----:B------:R-:W-:Y:S01]  /*172c0*/  FMNMX.FTZ R5, R179, R4, !PT ;  /* 0x00000004b3057209 */ /* 0x000fe20007810000 */
[----:B------:R-:W-:Y:S01]  /*172d0*/  IMAD.MOV.U32 R4, RZ, RZ, R2 ;  /* 0x000000ffff047224 */ /* 0x000fe200078e0002 */
[----:B------:R-:W-:Y:S02]  /*172e0*/  FMNMX.FTZ R105, R197, R105, !PT ;  /* 0x00000069c5697209 */ /* 0x000fe40007810000 */
[----:B------:R-:W-:Y:S02]  /*172f0*/  FMNMX.FTZ R104, R42, R0, !PT ;  /* 0x000000002a687209 */ /* 0x000fe40007810000 */
[----:B------:R-:W-:Y:S02]  /*17300*/  IADD3 R0, R231, -R12, RZ ;  /* 0x8000000ce7007210 */ /* 0x000fe40007ffe0ff */
[----:B------:R-:W-:Y:S02]  /*17310*/  FMNMX.FTZ R2, R178, R5, !PT ;  /* 0x00000005b2027209 */ /* 0x000fe40007810000 */
[----:B------:R-:W-:Y:S02]  /*17320*/  FMNMX.FTZ R105, R206, R105, !PT ;  /* 0x00000069ce697209 */ /* 0x000fe40007810000 */
[----:B------:R-:W-:Y:S02]  /*17330*/  IABS R0, R0 ;  /* 0x0000000000007213 */ /* 0x000fe40000000000 */
[----:B------:R-:W-:Y:S02]  /*17340*/  FMNMX.FTZ R2, R13, R2, !PT ;  /* 0x000000020d027209 */ /* 0x000fe40007810000 */
[----:B------:R-:W-:Y:S02]  /*17350*/  FMNMX.FTZ R105, R207, R105, !PT ;  /* 0x00000069cf697209 */ /* 0x000fe40007810000 */
[----:B------:R-:W-:Y:S02]  /*17360*/  I2FP.F32.S32 R5, R4 ;  /* 0x0000000400057245 */ /* 0x000fe40000201400 */
[----:B------:R-:W-:Y:S02]  /*17370*/  I2FP.F32.S32 R4, R0 ;  /* 0x0000000000047245 */ /* 0x000fe40000201400 */
[----:B------:R-:W-:Y:S01]  /*17380*/  FMNMX.FTZ R0, R205, R2, !PT ;  /* 0x00000002cd007209 */ /* 0x000fe20007810000 */
[----:B------:R-:W-:Y:S01]  /*17390*/  FFMA.FTZ R60, R5, -UR19, R60 ;  /* 0x80000013053c7c23 */ /* 0x000fe2000801003c */
[----:B------:R-:W-:Y:S01]  /*173a0*/  FMNMX.FTZ R105, R250, R105, !PT ;  /* 0x00000069fa697209 */ /* 0x000fe20007810000 */
[----:B------:R-:W-:Y:S01]  /*173b0*/  FFMA.FTZ R61, R4, -UR19, R61 ;  /* 0x80000013043d7c23 */ /* 0x000fe2000801003d */
[----:B------:R-:W-:Y:S01]  /*173c0*/  FMNMX.FTZ R0, R189, R0, !PT ;  /* 0x00000000bd007209 */ /* 0x000fe20007810000 */
[----:B------:R-:W-:Y:S01]  /*173d0*/  IMAD.IADD R4, R234, 0x1, -R9 ;  /* 0x00000001ea047824 */ /* 0x000fe200078e0a09 */
[----:B------:R-:W-:Y:S02]  /*173e0*/  FMNMX.FTZ R2, R182, R107, !PT ;  /* 0x0000006bb6027209 */ /* 0x000fe40007810000 */
[----:B------:R-:W-:Y:S02]  /*173f0*/  FMNMX.FTZ R105, R251, R105, !PT ;  /* 0x00000069fb697209 */ /* 0x000fe40007810000 */
[----:B------:R-:W-:Y:S02]  /*17400*/  ISETP.GE.AND P0, PT, R12, R229, PT ;  /* 0x000000e50c00720c */ /* 0x000fe40003f06270 */
[----:B------:R-:W-:Y:S02]  /*17410*/  FMNMX.FTZ R103, R191, R0, !PT ;  /* 0x00000000bf677209 */ /* 0x000fe40007810000 */
[----:B------:R-:W-:Y:S02]  /*17420*/  FMNMX.FTZ R105, R40, R105, !PT ;  /* 0x0000006928697209 */ /* 0x000fe40007810000 */
[----:B------:R-:W-:Y:S01]  /*17430*/  FMNMX.FTZ R0, R180, R2, !PT ;  /* 0x00000002b4007209 */ /* 0x000fe20007810000 */
[----:B------:R-:W-:Y:S01]  /*17440*/  IMAD.IADD R2, R234, 0x1, -R12 ;  /* 0x00000001ea027824 */ /* 0x000fe200078e0a0c */
[----:B------:R-:W-:Y:S02]  /*17450*/  ISETP.GE.OR P0, PT, R12, R237, !P0 ;  /* 0x000000ed0c00720c */ /* 0x000fe40004706670 */
[----:B------:R-:W-:Y:S02]  /*17460*/  FMNMX.FTZ R105, R65, R105, !PT ;  /* 0x0000006941697209 */ /* 0x000fe40007810000 */
[----:B------:R-:W-:Y:S02]  /*17470*/  FMNMX.FTZ R0, R14, R0, !PT ;  /* 0x000000000e007209 */ /* 0x000fe40007810000 */
[----:B------:R-:W-:Y:S01]  /*17480*/  FSEL R67, R67, -INF , !P0 ;  /* 0xff80000043437808 */ /* 0x000fe20004000000 */
[----:B------:R-:W1:Y:S01]  /*17490*/  SHFL.BFLY PT, R7, R105, 0x2, 0x1f ;  /* 0x0c401f0069077f89 */ /* 0x000e6200000e0000 */
[----:B------:R-:W-:Y:S02]  /*174a0*/  I2FP.F32.S32 R6, R6 ;  /* 0x0000000600067245 */ /* 0x000fe40000201400 */
[----:B------:R-:W-:Y:S02]  /*174b0*/  FMNMX.FTZ R0, R15, R0, !PT ;  /* 0x000000000f007209 */ /* 0x000fe40007810000 */
[----:B------:R-:W-:Y:S01]  /*174c0*/  FMNMX.FTZ R104, R67, R104, !PT ;  /* 0x0000006843687209 */ /* 0x000fe20007810000 */
[----:B------:R-:W-:Y:S01]  /*174d0*/  FFMA.FTZ R57, R6, -UR19, R57 ;  /* 0x8000001306397c23 */ /* 0x000fe20008010039 */
        /* <DEDUP_REMOVED lines=10> */
[----:B------:R-:W-:Y:S02]  /*17580*/  FMNMX.FTZ R103, R249, R103, !PT ;  /* 0x00000067f9677209 */ /* 0x000fe40007810000 */
[----:B------:R-:W-:Y:S02]  /*17590*/  ISETP.GE.OR P3, PT, R11, R236, !P3 ;  /* 0x000000ec0b00720c */ /* 0x000fe40005f66670 */
[----:B------:R-:W-:Y:S02]  /*175a0*/  I2FP.F32.S32 R8, R8 ;  /* 0x0000000800087245 */ /* 0x000fe40000201400 */
[----:B------:R-:W-:Y:S02]  /*175b0*/  FSEL R246, R56, -INF , !P2 ;  /* 0xff80000038f67808 */ /* 0x000fe40005000000 */
[----:B------:R-:W-:Y:S01]  /*175c0*/  ISETP.GE.AND P2, PT, R9, R228, PT ;  /* 0x000000e40900720c */ /* 0x000fe20003f46270 */
[----:B------:R-:W-:Y:S01]  /*175d0*/  FFMA.FTZ R58, R8, -UR19, R58 ;  /* 0x80000013083a7c23 */ /* 0x000fe2000801003a */
[----:B------:R-:W-:Y:S02]  /*175e0*/  FSEL R188, R46, -INF , !P1 ;  /* 0xff8000002ebc7808 */ /* 0x000fe40004800000 */
[----:B------:R-:W-:Y:S02]  /*175f0*/  FMNMX.FTZ R0, R45, R0, !PT ;  /* 0x000000002d007209 */ /* 0x000fe40007810000 */
[----:B------:R-:W-:Y:S02]  /*17600*/  FMNMX.FTZ R103, R49, R103, !PT ;  /* 0x0000006731677209 */ /* 0x000fe40007810000 */
[----:B-1----:R-:W-:Y:S02]  /*17610*/  FMNMX.FTZ R105, R105, R7, !PT ;  /* 0x0000000769697209 */ /* 0x002fe40007810000 */
[----:B------:R-:W-:Y:S02]  /*17620*/  I2FP.F32.S32 R10, R10 ;  /* 0x0000000a000a7245 */ /* 0x000fe40000201400 */
[----:B------:R-:W-:Y:S02]  /*17630*/  FSEL R245, R57, -INF , !P3 ;  /* 0xff80000039f57808 */ /* 0x000fe40005800000 */
[----:B------:R-:W-:Y:S01]  /*17640*/  IABS R7, R4 ;  /* 0x0000000400077213 */ /* 0x000fe20000000000 */
[----:B------:R-:W-:Y:S01]  /*17650*/  FFMA.FTZ R59, R10, -UR19, R59 ;  /* 0x800000130a3b7c23 */ /* 0x000fe2000801003b */
[----:B------:R-:W-:Y:S02]  /*17660*/  ISETP.GE.OR P2, PT, R9, R236, !P2 ;  /* 0x000000ec0900720c */ /* 0x000fe40005746670 */
[----:B------:R-:W-:Y:S02]  /*17670*/  ISETP.GE.AND P3, PT, R12, R228, PT ;  /* 0x000000e40c00720c */ /* 0x000fe40003f66270 */
[----:B------:R-:W-:Y:S02]  /*17680*/  ISETP.GE.AND P0, PT, R11, R227, PT ;  /* 0x000000e30b00720c */ /* 0x000fe40003f06270 */
[----:B------:R-:W-:Y:S02]  /*17690*/  FMNMX.FTZ R0, R188, R0, !PT ;  /* 0x00000000bc007209 */ /* 0x000fe40007810000 */
[----:B------:R-:W-:Y:S02]  /*176a0*/  FSEL R43, R47, -INF , !P5 ;  /* 0xff8000002f2b7808 */ /* 0x000fe40006800000 */
[----:B------:R-:W-:Y:S02]  /*176b0*/  FMNMX.FTZ R103, R246, R103, !PT ;  /* 0x00000067f6677209 */ /* 0x000fe40007810000 */
[----:B------:R-:W-:Y:S02]  /*176c0*/  I2FP.F32.S32 R7, R7 ;  /* 0x0000000700077245 */ /* 0x000fe40000201400 */
[----:B--2---:R-:W-:Y:S02]  /*176d0*/  FMNMX.FTZ R104, R104, R6, !PT ;  /* 0x0000000668687209 */ /* 0x004fe40007810000 */
[----:B------:R-:W-:Y:S01]  /*176e0*/  IABS R2, R2 ;  /* 0x0000000200027213 */ /* 0x000fe20000000000 */
[----:B------:R-:W1:Y:S01]  /*176f0*/  SHFL.BFLY PT, R6, R105, 0x1, 0x1f ;  /* 0x0c201f0069067f89 */ /* 0x000e6200000e0000 */
[----:B------:R-:W-:Y:S01]  /*17700*/  FSEL R247, R60, -INF , !P2 ;  /* 0xff8000003cf77808 */ /* 0x000fe20005000000 */
[----:B------:R-:W-:Y:S01]  /*17710*/  FFMA.FTZ R62, R7, -UR19, R62 ;  /* 0x80000013073e7c23 */ /* 0x000fe2000801003e */
[----:B------:R-:W-:Y:S05]  /*17720*/  ISETP.GE.OR P3, PT, R12, R236, !P3 ;  /* 0x000000ec0c00720c */ /* 0x000fea0005f66670 */
[----:B------:R-:W2:Y:S01]  /*17730*/  SHFL.BFLY PT, R5, R104, 0x1, 0x1f ;  /* 0x0c201f0068057f89 */ /* 0x000ea200000e0000 */
[----:B------:R-:W-:Y:S02]  /*17740*/  ISETP.GE.OR P0, PT, R11, R235, !P0 ;  /* 0x000000eb0b00720c */ /* 0x000fe40004706670 */
[----:B------:R-:W-:Y:S02]  /*17750*/  ISETP.GE.AND P2, PT, R9, R227, PT ;  /* 0x000000e30900720c */ /* 0x000fe40003f46270 */
[----:B------:R-:W-:Y:S02]  /*17760*/  FSEL R217, R58, -INF , !P6 ;  /* 0xff8000003ad97808 */ /* 0x000fe40007000000 */
[----:B------:R-:W-:Y:S02]  /*17770*/  FMNMX.FTZ R0, R43, R0, !PT ;  /* 0x000000002b007209 */ /* 0x000fe40007810000 */
[----:B------:R-:W-:Y:S02]  /*17780*/  FMNMX.FTZ R103, R245, R103, !PT ;  /* 0x00000067f5677209 */ /* 0x000fe40007810000 */
[----:B------:R-:W-:Y:S02]  /*17790*/  I2FP.F32.S32 R2, R2 ;  /* 0x0000000200027245 */ /* 0x000fe40000201400 */
[----:B------:R-:W-:Y:S02]  /*177a0*/  FSEL R248, R61, -INF , !P3 ;  /* 0xff8000003df87808 */ /* 0x000fe40005800000 */
[----:B------:R-:W-:Y:S01]  /*177b0*/  ISETP.GE.OR P2, PT, R9, R235, !P2 ;  /* 0x000000eb0900720c */ /* 0x000fe20005746670 */
[----:B------:R-:W-:Y:S01]  /*177c0*/  FFMA.FTZ R63, R2, -UR19, R63 ;  /* 0x80000013023f7c23 */ /* 0x000fe2000801003f */
[----:B------:R-:W-:Y:S02]  /*177d0*/  FSEL R239, R59, -INF , !P0 ;  /* 0xff8000003bef7808 */ /* 0x000fe40004000000 */
[----:B------:R-:W-:Y:S02]  /*177e0*/  ISETP.GE.AND P3, PT, R12, R227, PT ;  /* 0x000000e30c00720c */ /* 0x000fe40003f66270 */
[----:B------:R-:W-:Y:S02]  /*177f0*/  FMNMX.FTZ R0, R217, R0, !PT ;  /* 0x00000000d9007209 */ /* 0x000fe40007810000 */
[----:B------:R-:W-:Y:S02]  /*17800*/  FMNMX.FTZ R103, R247, R103, !PT ;  /* 0x00000067f7677209 */ /* 0x000fe40007810000 */
[----:B------:R-:W-:Y:S02]  /*17810*/  FSEL R211, R62, -INF , !P2 ;  /* 0xff8000003ed37808 */ /* 0x000fe40005000000 */
[----:B------:R-:W-:Y:S02]  /*17820*/  ISETP.GE.OR P3, PT, R12, R235, !P3 ;  /* 0x000000eb0c00720c */ /* 0x000fe40005f66670 */
[----:B------:R-:W-:Y:S02]  /*17830*/  FMNMX.FTZ R0, R239, R0, !PT ;  /* 0x00000000ef007209 */ /* 0x000fe40007810000 */
[----:B------:R-:W-:Y:S02]  /*17840*/  FMNMX.FTZ R103, R248, R103, !PT ;  /* 0x00000067f8677209 */ /* 0x000fe40007810000 */
[----:B------:R-:W-:Y:S02]  /*17850*/  FSEL R108, R63, -INF , !P3 ;  /* 0xff8000003f6c7808 */ /* 0x000fe40005800000 */
[----:B------:R-:W-:Y:S01]  /*17860*/  FMNMX.FTZ R0, R211, R0, !PT ;  /* 0x00000000d3007209 */ /* 0x000fe20007810000 */
[----:B------:R-:W3:Y:S01]  /*17870*/  SHFL.BFLY PT, R4, R103, 0x2, 0x1f ;  /* 0x0c401f0067047f89 */ /* 0x000ee200000e0000 */
[----:B-1----:R-:W-:Y:S02]  /*17880*/  FMNMX.FTZ R105, R105, R6, !PT ;  /* 0x0000000669697209 */ /* 0x002fe40007810000 */
[----:B------:R-:W-:Y:S02]  /*17890*/  FMNMX.FTZ R0, R108, R0, !PT ;  /* 0x000000006c007209 */ /* 0x000fe40007810000 */
[C---:B------:R-:W-:Y:S01]  /*178a0*/  FSETP.NEU.FTZ.AND P3, PT, R105.reuse, -INF , PT ;  /* 0xff8000006900780b */ /* 0x040fe20003f7d000 */
[----:B------:R-:W-:Y:S01]  /*178b0*/  FMUL.FTZ R109, R105, UR4 ;  /* 0x00000004696d7c20 */ /* 0x000fe20008410000 */
[----:B--2---:R-:W-:Y:S01]  /*178c0*/  FMNMX.FTZ R104, R104, R5, !PT ;  /* 0x0000000568687209 */ /* 0x004fe20007810000 */
[----:B------:R-:W1:Y:S03]  /*178d0*/  SHFL.BFLY PT, R2, R0, 0x2, 0x1f ;  /* 0x0c401f0000027f89 */ /* 0x000e6600000e0000 */
[----:B------:R-:W-:Y:S01]  /*178e0*/  FSEL R109, R109, RZ, P3 ;  /* 0x000000ff6d6d7208 */ /* 0x000fe20001800000 */
[C---:B------:R-:W-:Y:S01]  /*178f0*/  FMUL.FTZ R110, R104.reuse, UR4 ;  /* 0x00000004686e7c20 */ /* 0x040fe20008410000 */
[----:B------:R-:W-:Y:S04]  /*17900*/  FSETP.NEU.FTZ.AND P2, PT, R104, -INF , PT ;  /* 0xff8000006800780b */ /* 0x000fe80003f5d000 */
[----:B------:R-:W-:Y:S02]  /*17910*/  FSEL R110, R110, RZ, P2 ;  /* 0x000000ff6e6e7208 */ /* 0x000fe40001000000 */
[----:B---3--:R-:W-:Y:S01]  /*17920*/  FMNMX.FTZ R103, R103, R4, !PT ;  /* 0x0000000467677209 */ /* 0x008fe20007810000 */
[--C-:B------:R-:W-:Y:S04]  /*17930*/  FFMA.FTZ R4, R102, UR4, -R109.reuse ;  /* 0x0000000466047c23 */ /* 0x100fe8000801086d */
[----:B------:R2:W-:Y:S01]  /*17940*/  MUFU.EX2 R218, R4 ;  /* 0x0000000400da7308 */ /* 0x0005e20000000800 */
[----:B------:R-:W3:Y:S01]  /*17950*/  SHFL.BFLY PT, R5, R103, 0x1, 0x1f ;  /* 0x0c201f0067057f89 */ /* 0x000ee200000e0000 */
[----:B-1----:R-:W-:Y:S01]  /*17960*/  FMNMX.FTZ R0, R0, R2, !PT ;  /* 0x0000000200007209 */ /* 0x002fe20007810000 */
[--C-:B------:R-:W-:Y:S07]  /*17970*/  FFMA.FTZ R2, R16, UR4, -R109.reuse ;  /* 0x0000000410027c23 */ /* 0x100fee000801086d */
[----:B------:R1:W-:Y:S01]  /*17980*/  MUFU.EX2 R240, R2 ;  /* 0x0000000200f07308 */ /* 0x0003e20000000800 */
[----:B--2---:R-:W-:Y:S09]  /*17990*/  FFMA.FTZ R4, R177, UR4, -R109 ;  /* 0x00000004b1047c23 */ /* 0x004ff2000801086d */
[----:B------:R2:W4:Y:S01]  /*179a0*/  MUFU.EX2 R216, R4 ;  /* 0x0000000400d87308 */ /* 0x0005220000000800 */
[----:B-1----:R-:W1:Y:S01]  /*179b0*/  SHFL.BFLY PT, R2, R0, 0x1, 0x1f ;  /* 0x0c201f0000027f89 */ /* 0x002e6200000e0000 */
[----:B---3--:R-:W-:Y:S04]  /*179c0*/  FMNMX.FTZ R103, R103, R5, !PT ;  /* 0x0000000567677209 */ /* 0x008fe80007810000 */
[----:B------:R-:W-:Y:S01]  /*179d0*/  FSETP.NEU.FTZ.AND P1, PT, R103, -INF , PT ;  /* 0xff8000006700780b */ /* 0x000fe20003f3d000 */
[--C-:B--2---:R-:W-:Y:S01]  /*179e0*/  FFMA.FTZ R4, R111, UR4, -R110.reuse ;  /* 0x000000046f047c23 */ /* 0x104fe2000801086e */
[----:B------:R-:W-:Y:S03]  /*179f0*/  FMUL.FTZ R111, R103, UR4 ;  /* 0x00000004676f7c20 */ /* 0x000fe60008410000 */
[----:B------:R2:W-:Y:S02]  /*17a00*/  MUFU.EX2 R215, R4 ;  /* 0x0000000400d77308 */ /* 0x0005e40000000800 */
[----:B------:R-:W-:Y:S02]  /*17a10*/  FSEL R111, R111, RZ, P1 ;  /* 0x000000ff6f6f7208 */ /* 0x000fe40000800000 */
[----:B-1----:R-:W-:Y:S03]  /*17a20*/  FMNMX.FTZ R102, R0, R2, !PT ;  /* 0x0000000200667209 */ /* 0x002fe60007810000 */
[--C-:B------:R-:W-:Y:S01]  /*17a30*/  FFMA.FTZ R0, R179, UR4, -R111.reuse ;  /* 0x00000004b3007c23 */ /* 0x100fe2000801086f */
[--C-:B------:R-:W-:Y:S01]  /*17a40*/  FFMA.FTZ R2, R13, UR4, -R111.reuse ;  /* 0x000000040d027c23 */ /* 0x100fe2000801086f */
[C---:B------:R-:W-:Y:S02]  /*17a50*/  FSETP.NEU.FTZ.AND P0, PT, R102.reuse, -INF , PT ;  /* 0xff8000006600780b */ /* 0x040fe40003f1d000 */
[----:B------:R1:W-:Y:S01]  /*17a60*/  MUFU.EX2 R48, R0 ;  /* 0x0000000000307308 */ /* 0x0003e20000000800 */
[----:B------:R-:W-:Y:S01]  /*17a70*/  FMUL.FTZ R184, R102, UR4 ;  /* 0x0000000466b87c20 */ /* 0x000fe20008410000 */
[----:B--2---:R-:W-:Y:S04]  /*17a80*/  FFMA.FTZ R4, R176, UR4, -R110 ;  /* 0x00000004b0047c23 */ /* 0x004fe8000801086e */
[----:B------:R-:W-:Y:S04]  /*17a90*/  FSEL R184, R184, RZ, P0 ;  /* 0x000000ffb8b87208 */ /* 0x000fe80000000000 */
[----:B------:R2:W-:Y:S01]  /*17aa0*/  MUFU.EX2 R60, R2 ;  /* 0x00000002003c7308 */ /* 0x0005e20000000800 */
[----:B----4-:R-:W-:Y:S09]  /*17ab0*/  F2FP.BF16.F32.PACK_AB R176, R216, R218 ;  /* 0x000000dad8b0723e */ /* 0x010ff200000010ff */
        /* <DEDUP_REMOVED lines=18> */
[----:B------:R1:W-:Y:S10]  /*17be0*/  MUFU.EX2 R44, R0 ;  /* 0x00000000002c7308 */ /* 0x0003f40000000800 */
[----:B------:R-:W3:Y:S01]  /*17bf0*/  MUFU.EX2 R100, R2 ;  /* 0x0000000200647308 */ /* 0x000ee20000000800 */
[----:B--2---:R-:W-:Y:S09]  /*17c00*/  FFMA.FTZ R4, R19, UR4, -R110 ;  /* 0x0000000413047c23 */ /* 0x004ff2000801086e */
[----:B------:R2:W4:Y:S01]  /*17c10*/  MUFU.EX2 R57, R4 ;  /* 0x0000000400397308 */ /* 0x0005220000000800 */
[----:B-1----:R-:W-:Y:S09]  /*17c20*/  FFMA.FTZ R0, R14, UR4, -R184 ;  /* 0x000000040e007c23 */ /* 0x002ff200080108b8 */
[----:B------:R1:W5:Y:S01]  /*17c30*/  MUFU.EX2 R66, R0 ;  /* 0x0000000000427308 */ /* 0x0003620000000800 */
[C---:B---3--:R-:W-:Y:S01]  /*17c40*/  FMUL.FTZ R6, R100.reuse, R118 ;  /* 0x0000007664067220 */ /* 0x048fe20000410000 */
[C---:B------:R-:W-:Y:S01]  /*17c50*/  FMUL.FTZ R7, R100.reuse, R119 ;  /* 0x0000007764077220 */ /* 0x040fe20000410000 */
[C---:B------:R-:W-:Y:S01]  /*17c60*/  FMUL.FTZ R18, R100.reuse, R126 ;  /* 0x0000007e64127220 */ /* 0x040fe20000410000 */
[C---:B------:R-:W-:Y:S01]  /*17c70*/  FMUL.FTZ R19, R100.reuse, R127 ;  /* 0x0000007f64137220 */ /* 0x040fe20000410000 */
[C---:B------:R-:W-:Y:S01]  /*17c80*/  FMUL.FTZ R34, R100.reuse, R138 ;  /* 0x0000008a64227220 */ /* 0x040fe20000410000 */
[C---:B------:R-:W-:Y:S01]  /*17c90*/  FMUL.FTZ R35, R100.reuse, R139 ;  /* 0x0000008b64237220 */ /* 0x040fe20000410000 */
[----:B------:R-:W-:Y:S02]  /*17ca0*/  IMAD.MOV.U32 R139, RZ, RZ, R44 ;  /* 0x000000ffff8b7224 */ /* 0x000fe400078e002c */
[----:B------:R-:W-:Y:S01]  /*17cb0*/  FMUL.FTZ R70, R100, R70 ;  /* 0x0000004664467220 */ /* 0x000fe20000410000 */
[----:B--2---:R-:W-:Y:S01]  /*17cc0*/  FFMA.FTZ R4, R181, UR4, -R111 ;  /* 0x00000004b5047c23 */ /* 0x004fe2000801086f */
[----:B----4-:R-:W-:Y:S01]  /*17cd0*/  F2FP.BF16.F32.PACK_AB R179, R57, R51 ;  /* 0x0000003339b3723e */ /* 0x010fe200000010ff */
[----:B------:R-:W-:Y:S01]  /*17ce0*/  IMAD.MOV.U32 R138, RZ, RZ, R48 ;  /* 0x000000ffff8a7224 */ /* 0x000fe200078e0030 */
[----:B------:R-:W-:Y:S01]  /*17cf0*/  F2FP.BF16.F32.PACK_AB R181, R44, R214 ;  /* 0x000000d62cb5723e */ /* 0x000fe200000010ff */
[----:B------:R-:W2:Y:S01]  /*17d00*/  MUFU.EX2 R213, R4 ;  /* 0x0000000400d57308 */ /* 0x000ea20000000800 */
[C---:B------:R-:W-:Y:S01]  /*17d10*/  FMUL.FTZ R71, R100.reuse, R71 ;  /* 0x0000004764477220 */ /* 0x040fe20000410000 */
[C---:B------:R-:W-:Y:S01]  /*17d20*/  FMUL.FTZ R82, R100.reuse, R82 ;  /* 0x0000005264527220 */ /* 0x040fe20000410000 */
[C---:B------:R-:W-:Y:S01]  /*17d30*/  FMUL.FTZ R83, R100.reuse, R83 ;  /* 0x0000005364537220 */ /* 0x040fe20000410000 */
[----:B-1----:R-:W-:Y:S01]  /*17d40*/  FSEL R0, R105, RZ, P3 ;  /* 0x000000ff69007208 */ /* 0x002fe20001800000 */
[C---:B------:R-:W-:Y:S01]  /*17d50*/  FMUL.FTZ R86, R100.reuse, R86 ;  /* 0x0000005664567220 */ /* 0x040fe20000410000 */
[----:B-----5:R-:W-:Y:S01]  /*17d60*/  F2FP.BF16.F32.PACK_AB R183, R61, R66 ;  /* 0x000000423db7723e */ /* 0x020fe200000010ff */
[C---:B------:R-:W-:Y:S01]  /*17d70*/  FMUL.FTZ R87, R100.reuse, R87 ;  /* 0x0000005764577220 */ /* 0x040fe20000410000 */
[----:B------:R-:W-:Y:S01]  /*17d80*/  FMUL.FTZ R98, R100, R98 ;  /* 0x0000006264627220 */ /* 0x000fe20000410000 */
[----:B------:R-:W-:Y:S01]  /*17d90*/  FADD.FTZ R0, -R0, R3 ;  /* 0x0000000300007221 */ /* 0x000fe20000010100 */
[----:B------:R-:W-:Y:S03]  /*17da0*/  FMUL.FTZ R99, R100, R99 ;  /* 0x0000006364637220 */ /* 0x000fe60000410000 */
[----:B------:R-:W-:Y:S01]  /*17db0*/  FMUL.FTZ R3, R0, UR4 ;  /* 0x0000000400037c20 */ /* 0x000fe20008410000 */
[----:B------:R-:W-:Y:S03]  /*17dc0*/  FSEL R0, R103, RZ, P1 ;  /* 0x000000ff67007208 */ /* 0x000fe60000800000 */
[----:B------:R1:W3:Y:S01]  /*17dd0*/  MUFU.EX2 R101, R3 ;  /* 0x0000000300657308 */ /* 0x0002e20000000800 */
[----:B--2---:R-:W-:Y:S01]  /*17de0*/  F2FP.BF16.F32.PACK_AB R180, R48, R213 ;  /* 0x000000d530b4723e */ /* 0x004fe200000010ff */
[----:B-1----:R-:W-:Y:S01]  /*17df0*/  FADD.FTZ R3, -R0, R106 ;  /* 0x0000006a00037221 */ /* 0x002fe20000010100 */
[----:B------:R-:W-:Y:S01]  /*17e00*/  FSEL R0, R102, RZ, P0 ;  /* 0x000000ff66007208 */ /* 0x000fe20000000000 */
[C---:B---3--:R-:W-:Y:S01]  /*17e10*/  FMUL.FTZ R4, R101.reuse, R116 ;  /* 0x0000007465047220 */ /* 0x048fe20000410000 */
[----:B------:R-:W-:Y:S01]  /*17e20*/  FMUL.FTZ R5, R101, R117 ;  /* 0x0000007565057220 */ /* 0x000fe20000410000 */
[----:B------:R-:W-:Y:S01]  /*17e30*/  FMUL.FTZ R2, R3, UR4 ;  /* 0x0000000403027c20 */ /* 0x000fe20008410000 */
[----:B------:R-:W-:Y:S01]  /*17e40*/  LDSM.16.MT88.4 R116, [R220+0xb000] ;  /* 0x00b00000dc74783b */ /* 0x000fe20000004200 */
[----:B------:R-:W-:Y:S01]  /*17e50*/  FADD.FTZ R0, -R0, R107 ;  /* 0x0000006b00007221 */ /* 0x000fe20000010100 */
[C---:B------:R-:W-:Y:S01]  /*17e60*/  FMUL.FTZ R16, R101.reuse, R124 ;  /* 0x0000007c65107220 */ /* 0x040fe20000410000 */
[C---:B------:R-:W-:Y:S01]  /*17e70*/  FMUL.FTZ R17, R101.reuse, R125 ;  /* 0x0000007d65117220 */ /* 0x040fe20000410000 */
[----:B------:R-:W-:Y:S01]  /*17e80*/  FMUL.FTZ R48, R101, R152 ;  /* 0x0000009865307220 */ /* 0x000fe20000410000 */
[-C--:B------:R-:W-:Y:S01]  /*17e90*/  HMMA.16816.F32.BF16 R4, R176, R20.reuse, R4 ;  /* 0x00000014b004723c */ /* 0x080fe20000041804 */
[----:B------:R-:W1:Y:S01]  /*17ea0*/  MUFU.EX2 R2, R2 ;  /* 0x0000000200027308 */ /* 0x000e620000000800 */
[----:B------:R-:W-:Y:S01]  /*17eb0*/  PLOP3.LUT P0, PT, PT, PT, UP0, 0x80, 0x0 ;  /* 0x000000000000781c */ /* 0x000fe20003f0f008 */
[----:B------:R-:W-:Y:S02]  /*17ec0*/  LDSM.16.MT88.4 R124, [R222+0x9400] ;  /* 0x00940000de7c783b */ /* 0x000fe40000004200 */
[----:B------:R-:W-:Y:S01]  /*17ed0*/  FMUL.FTZ R0, R0, UR4 ;  /* 0x0000000400007c20 */ /* 0x000fe20008410000 */
[----:B------:R-:W-:Y:S01]  /*17ee0*/  FFMA.FTZ R3, R185, UR4, -R109 ;  /* 0x00000004b9037c23 */ /* 0x000fe2000801086d */
[C---:B------:R-:W-:Y:S01]  /*17ef0*/  FMUL.FTZ R32, R101.reuse, R136 ;  /* 0x0000008865207220 */ /* 0x040fe20000410000 */
[----:B------:R-:W-:Y:S03]  /*17f00*/  IMAD.MOV.U32 R136, RZ, RZ, R216 ;  /* 0x000000ffff887224 */ /* 0x000fe600078e00d8 */
[----:B------:R2:W-:Y:S01]  /*17f10*/  MUFU.EX2 R244, R3 ;  /* 0x0000000300f47308 */ /* 0x0005e20000000800 */
[C---:B------:R-:W-:Y:S01]  /*17f20*/  FMUL.FTZ R33, R101.reuse, R137 ;  /* 0x0000008965217220 */ /* 0x040fe20000410000 */
[----:B------:R-:W-:Y:S02]  /*17f30*/  IMAD.MOV.U32 R185, RZ, RZ, R51 ;  /* 0x000000ffffb97224 */ /* 0x000fe400078e0033 */
[----:B------:R-:W-:Y:S01]  /*17f40*/  FMUL.FTZ R51, R100, R155 ;  /* 0x0000009b64337220 */ /* 0x000fe20000410000 */
[----:B------:R-:W-:Y:S01]  /*17f50*/  MOV R137, R219 ;  /* 0x000000db00897202 */ /* 0x000fe20000000f00 */
[C---:B------:R-:W-:Y:S01]  /*17f60*/  FMUL.FTZ R68, R101.reuse, R68 ;  /* 0x0000004465447220 */ /* 0x040fe20000410000 */
[C---:B------:R-:W-:Y:S01]  /*17f70*/  FMUL.FTZ R69, R101.reuse, R69 ;  /* 0x0000004565457220 */ /* 0x040fe20000410000 */
[----:B------:R-:W-:Y:S02]  /*17f80*/  FMUL.FTZ R80, R101, R80 ;  /* 0x0000005065507220 */ /* 0x000fe40000410000 */
[----:B------:R-:W3:Y:S01]  /*17f90*/  MUFU.EX2 R0, R0 ;  /* 0x0000000000007308 */ /* 0x000ee20000000800 */
[C---:B-1----:R-:W-:Y:S01]  /*17fa0*/  FMUL.FTZ R8, R2.reuse, R112 ;  /* 0x0000007002087220 */ /* 0x042fe20000410000 */
[C---:B------:R-:W-:Y:S01]  /*17fb0*/  FMUL.FTZ R9, R2.reuse, R113 ;  /* 0x0000007102097220 */ /* 0x040fe20000410000 */
[C---:B------:R-:W-:Y:S01]  /*17fc0*/  FMUL.FTZ R12, R2.reuse, R120 ;  /* 0x00000078020c7220 */ /* 0x040fe20000410000 */
[C---:B------:R-:W-:Y:S01]  /*17fd0*/  FMUL.FTZ R13, R2.reuse, R121 ;  /* 0x00000079020d7220 */ /* 0x040fe20000410000 */
[C---:B------:R-:W-:Y:S01]  /*17fe0*/  FMUL.FTZ R24, R2.reuse, R128 ;  /* 0x0000008002187220 */ /* 0x040fe20000410000 */
[C---:B------:R-:W-:Y:S01]  /*17ff0*/  FMUL.FTZ R25, R2.reuse, R129 ;  /* 0x0000008102197220 */ /* 0x040fe20000410000 */
[C---:B------:R-:W-:Y:S01]  /*18000*/  FMUL.FTZ R29, R2.reuse, R141 ;  /* 0x0000008d021d7220 */ /* 0x040fe20000410000 */
[----:B------:R-:W-:Y:S02]  /*18010*/  IMAD.MOV.U32 R141, RZ, RZ, R218 ;  /* 0x000000ffff8d7224 */ /* 0x000fe400078e00da */
[----:B--2---:R-:W-:Y:S01]  /*18020*/  FFMA.FTZ R3, R187, UR4, -R109 ;  /* 0x00000004bb037c23 */ /* 0x004fe2000801086d */
[C---:B------:R-:W-:Y:S01]  /*18030*/  FMUL.FTZ R28, R2.reuse, R140 ;  /* 0x0000008c021c7220 */ /* 0x040fe20000410000 */
[----:B------:R-:W-:Y:S02]  /*18040*/  IMAD.MOV.U32 R140, RZ, RZ, R215 ;  /* 0x000000ffff8c7224 */ /* 0x000fe400078e00d7 */
[C---:B------:R-:W-:Y:S01]  /*18050*/  FMUL.FTZ R44, R2.reuse, R156 ;  /* 0x0000009c022c7220 */ /* 0x040fe20000410000 */
[----:B------:R1:W-:Y:S01]  /*18060*/  MUFU.EX2 R243, R3 ;  /* 0x0000000300f37308 */ /* 0x0003e20000000800 */
[----:B------:R-:W-:Y:S02]  /*18070*/  IMAD.MOV.U32 R156, RZ, RZ, R45 ;  /* 0x000000ffff9c7224 */ /* 0x000fe400078e002d */
[----:B------:R-:W-:Y:S01]  /*18080*/  FMUL.FTZ R45, R2, R157 ;  /* 0x0000009d022d7220 */ /* 0x000fe20000410000 */
[----:B------:R-:W-:Y:S02]  /*18090*/  IMAD.MOV.U32 R157, RZ, RZ, R49 ;  /* 0x000000ffff9d7224 */ /* 0x000fe400078e0031 */
[C---:B---3--:R-:W-:Y:S01]  /*180a0*/  FMUL.FTZ R10, R0.reuse, R114 ;  /* 0x00000072000a7220 */ /* 0x048fe20000410000 */
[C---:B------:R-:W-:Y:S01]  /*180b0*/  FMUL.FTZ R11, R0.reuse, R115 ;  /* 0x00000073000b7220 */ /* 0x040fe20000410000 */
[C---:B------:R-:W-:Y:S01]  /*180c0*/  FMUL.FTZ R14, R0.reuse, R122 ;  /* 0x0000007a000e7220 */ /* 0x040fe20000410000 */
[C---:B------:R-:W-:Y:S01]  /*180d0*/  FMUL.FTZ R15, R0.reuse, R123 ;  /* 0x0000007b000f7220 */ /* 0x040fe20000410000 */
[----:B------:R-:W2:Y:S01]  /*180e0*/  LDSM.16.MT88.4 R112, [R222+0xa000] ;  /* 0x00a00000de70783b */ /* 0x000ea20000004200 */
[C---:B------:R-:W-:Y:S01]  /*180f0*/  FMUL.FTZ R26, R0.reuse, R130 ;  /* 0x00000082001a7220 */ /* 0x040fe20000410000 */
[C---:B------:R-:W-:Y:S01]  /*18100*/  FMUL.FTZ R27, R0.reuse, R131 ;  /* 0x00000083001b7220 */ /* 0x040fe20000410000 */
[C---:B------:R-:W-:Y:S01]  /*18110*/  FMUL.FTZ R49, R101.reuse, R153 ;  /* 0x0000009965317220 */ /* 0x040fe20000410000 */
[C---:B------:R-:W-:Y:S04]  /*18120*/  HMMA.16816.F32.BF16 R8, R180.reuse, R20, R8 ;  /* 0x00000014b408723c */ /* 0x040fe80000041808 */
[----:B------:R-:W-:Y:S01]  /*18130*/  LDSM.16.MT88.4 R128, [R220+0xa400] ;  /* 0x00a40000dc80783b */ /* 0x000fe20000004200 */
[----:B------:R-:W-:Y:S01]  /*18140*/  FMUL.FTZ R59, R0, R163 ;  /* 0x000000a3003b7220 */ /* 0x000fe20000410000 */
[-C--:B------:R-:W-:Y:S05]  /*18150*/  HMMA.16816.F32.BF16 R12, R180, R22.reuse, R12 ;  /* 0x00000016b40c723c */ /* 0x080fea000004180c */
[C---:B------:R-:W-:Y:S01]  /*18160*/  FMUL.FTZ R20, R101.reuse, R132 ;  /* 0x0000008465147220 */ /* 0x040fe20000410000 */
[C---:B------:R-:W-:Y:S01]  /*18170*/  HMMA.16816.F32.BF16 R16, R176.reuse, R22, R16 ;  /* 0x00000016b010723c */ /* 0x040fe20000041810 */
[----:B------:R-:W3:Y:S04]  /*18180*/  LDL.LU R163, [R1+0x8] ;  /* 0x0000080001a37983 */ /* 0x000ee80000300800 */
[----:B------:R-:W-:Y:S01]  /*18190*/  FMUL.FTZ R21, R101, R133 ;  /* 0x0000008565157220 */ /* 0x000fe20000410000 */
[----:B-1----:R-:W-:Y:S01]  /*181a0*/  FFMA.FTZ R3, R186, UR4, -R110 ;  /* 0x00000004ba037c23 */ /* 0x002fe2000801086e */
[C---:B------:R-:W-:Y:S01]  /*181b0*/  FMUL.FTZ R22, R100.reuse, R134 ;  /* 0x0000008664167220 */ /* 0x040fe20000410000 */
[----:B------:R-:W-:Y:S02]  /*181c0*/  FMUL.FTZ R23, R100, R135 ;  /* 0x0000008764177220 */ /* 0x000fe40000410000 */
[----:B------:R1:W-:Y:S01]  /*181d0*/  MUFU.EX2 R241, R3 ;  /* 0x0000000300f17308 */ /* 0x0003e20000000800 */
[----:B------:R-:W-:Y:S02]  /*181e0*/  IMAD.MOV.U32 R132, RZ, RZ, R239 ;  /* 0x000000ffff847224 */ /* 0x000fe400078e00ef */
[C---:B------:R-:W-:Y:S01]  /*181f0*/  FMUL.FTZ R58, R0.reuse, R162 ;  /* 0x000000a2003a7220 */ /* 0x040fe20000410000 */
[----:B------:R-:W-:Y:S02]  /*18200*/  IMAD.MOV.U32 R133, RZ, RZ, R41 ;  /* 0x000000ffff857224 */ /* 0x000fe400078e0029 */
[----:B------:R-:W-:Y:S01]  /*18210*/  FMUL.FTZ R62, R0, R174 ;  /* 0x000000ae003e7220 */ /* 0x000fe20000410000 */
[-C--:B------:R-:W-:Y:S03]  /*18220*/  HMMA.16816.F32.BF16 R20, R176, R36.reuse, R20 ;  /* 0x00000024b014723c */ /* 0x080fe60000041814 */
[----:B------:R-:W-:Y:S02]  /*18230*/  IMAD.MOV.U32 R135, RZ, RZ, R56 ;  /* 0x000000ffff877224 */ /* 0x000fe400078e0038 */
[----:B------:R-:W-:Y:S01]  /*18240*/  FMUL.FTZ R56, R2, R160 ;  /* 0x000000a002387220 */ /* 0x000fe20000410000 */
[----:B------:R-:W-:Y:S01]  /*18250*/  IMAD.MOV.U32 R134, RZ, RZ, R66 ;  /* 0x000000ffff867224 */ /* 0x000fe200078e0042 */
[C---:B------:R-:W-:Y:S04]  /*18260*/  HMMA.16816.F32.BF16 R24, R180.reuse, R36, R24 ;  /* 0x00000024b418723c */ /* 0x040fe80000041818 */
[----:B------:R-:W-:Y:S01]  /*18270*/  FMUL.FTZ R31, R0, R143 ;  /* 0x0000008f001f7220 */ /* 0x000fe20000410000 */
[----:B-1----:R-:W-:Y:S02]  /*18280*/  FFMA.FTZ R3, R198, UR4, -R109 ;  /* 0x00000004c6037c23 */ /* 0x002fe4000801086d */
[----:B------:R-:W-:Y:S01]  /*18290*/  FFMA.FTZ R36, R203, UR4, -R110 ;  /* 0x00000004cb247c23 */ /* 0x000fe2000801086e */
[----:B------:R-:W-:Y:S03]  /*182a0*/  IMAD.MOV.U32 R143, RZ, RZ, R214 ;  /* 0x000000ffff8f7224 */ /* 0x000fe600078e00d6 */
[----:B------:R1:W-:Y:S01]  /*182b0*/  MUFU.EX2 R242, R36 ;  /* 0x0000002400f27308 */ /* 0x0003e20000000800 */
[C---:B------:R-:W-:Y:S01]  /*182c0*/  FMUL.FTZ R30, R0.reuse, R142 ;  /* 0x0000008e001e7220 */ /* 0x040fe20000410000 */
[----:B------:R-:W-:Y:S02]  /*182d0*/  IMAD.MOV.U32 R142, RZ, RZ, R213 ;  /* 0x000000ffff8e7224 */ /* 0x000fe400078e00d5 */
[C---:B------:R-:W-:Y:S01]  /*182e0*/  FMUL.FTZ R46, R0.reuse, R158 ;  /* 0x0000009e002e7220 */ /* 0x040fe20000410000 */
[----:B------:R-:W-:Y:S02]  /*182f0*/  IMAD.MOV.U32 R158, RZ, RZ, R212 ;  /* 0x000000ffff9e7224 */ /* 0x000fe400078e00d4 */
[----:B------:R-:W-:Y:S01]  /*18300*/  FMUL.FTZ R47, R0, R159 ;  /* 0x0000009f002f7220 */ /* 0x000fe20000410000 */
[----:B------:R-:W-:Y:S02]  /*18310*/  IMAD.MOV.U32 R159, RZ, RZ, R210 ;  /* 0x000000ffff9f7224 */ /* 0x000fe400078e00d2 */
[C---:B------:R-:W-:Y:S01]  /*18320*/  FMUL.FTZ R37, R101.reuse, R149 ;  /* 0x0000009565257220 */ /* 0x040fe20000410000 */
[-C--:B------:R-:W-:Y:S03]  /*18330*/  HMMA.16816.F32.BF16 R28, R180, R38.reuse, R28 ;  /* 0x00000026b41c723c */ /* 0x080fe6000004181c */
[----:B------:R-:W-:Y:S02]  /*18340*/  IMAD.MOV.U32 R149, RZ, RZ, R60 ;  /* 0x000000ffff957224 */ /* 0x000fe400078e003c */
[----:B------:R-:W-:Y:S01]  /*18350*/  FFMA.FTZ R60, R204, UR4, -R110 ;  /* 0x00000004cc3c7c23 */ /* 0x000fe2000801086e */
[----:B------:R-:W-:Y:S01]  /*18360*/  FMUL.FTZ R66, R100, R170 ;  /* 0x000000aa64427220 */ /* 0x000fe20000410000 */
[C---:B------:R-:W-:Y:S02]  /*18370*/  HMMA.16816.F32.BF16 R32, R176.reuse, R38, R32 ;  /* 0x00000026b020723c */ /* 0x040fe40000041820 */
[----:B------:R4:W-:Y:S02]  /*18380*/  MUFU.EX2 R219, R60 ;  /* 0x0000003c00db7308 */ /* 0x0009e40000000800 */
[C---:B-1----:R-:W-:Y:S01]  /*18390*/  FMUL.FTZ R36, R101.reuse, R148 ;  /* 0x0000009465247220 */ /* 0x042fe20000410000 */
[----:B------:R-:W-:Y:S01]  /*183a0*/  IMAD.MOV.U32 R148, RZ, RZ, R240 ;  /* 0x000000ffff947224 */ /* 0x000fe200078e00f0 */
[----:B------:R-:W-:Y:S01]  /*183b0*/  MOV R187, R42 ;  /* 0x0000002a00bb7202 */ /* 0x000fe20000000f00 */
[----:B------:R-:W-:Y:S05]  /*183c0*/  FMUL.FTZ R42, R0, R146 ;  /* 0x00000092002a7220 */ /* 0x000fea0000410000 */
[----:B------:R1:W-:Y:S01]  /*183d0*/  MUFU.EX2 R240, R3 ;  /* 0x0000000300f07308 */ /* 0x0003e20000000800 */
[C---:B------:R-:W-:Y:S01]  /*183e0*/  FMUL.FTZ R39, R100.reuse, R151 ;  /* 0x0000009764277220 */ /* 0x040fe20000410000 */
[----:B------:R-:W-:Y:S02]  /*183f0*/  IMAD.MOV.U32 R146, RZ, RZ, R43 ;  /* 0x000000ffff927224 */ /* 0x000fe400078e002b */
[----:B------:R-:W-:Y:S01]  /*18400*/  FMUL.FTZ R38, R100, R150 ;  /* 0x0000009664267220 */ /* 0x000fe20000410000 */
[----:B------:R-:W-:Y:S02]  /*18410*/  IMAD.MOV.U32 R151, RZ, RZ, R40 ;  /* 0x000000ffff977224 */ /* 0x000fe400078e0028 */
[C---:B------:R-:W-:Y:S01]  /*18420*/  FMUL.FTZ R40, R2.reuse, R144 ;  /* 0x0000009002287220 */ /* 0x040fe20000410000 */
[----:B------:R-:W-:Y:S02]  /*18430*/  IMAD.MOV.U32 R203, RZ, RZ, R211 ;  /* 0x000000ffffcb7224 */ /* 0x000fe400078e00d3 */
[----:B------:R-:W-:Y:S01]  /*18440*/  FMUL.FTZ R41, R2, R145 ;  /* 0x0000009102297220 */ /* 0x000fe20000410000 */
[----:B------:R-:W-:Y:S01]  /*18450*/  FMUL.FTZ R43, R0, R147 ;  /* 0x00000093002b7220 */ /* 0x000fe20000410000 */
[----:B------:R-:W-:Y:S01]  /*18460*/  IMAD.MOV.U32 R174, RZ, RZ, R138 ;  /* 0x000000ffffae7224 */ /* 0x000fe200078e008a */
[-C--:B------:R-:W-:Y:S03]  /*18470*/  HMMA.16816.F32.BF16 R36, R176, R52.reuse, R36 ;  /* 0x00000034b024723c */ /* 0x080fe60000041824 */
[----:B------:R-:W-:Y:S02]  /*18480*/  IMAD.MOV.U32 R160, RZ, RZ, R136 ;  /* 0x000000ffffa07224 */ /* 0x000fe400078e0088 */
[----:B----4-:R-:W-:Y:S01]  /*18490*/  FMUL.FTZ R60, R2, R172 ;  /* 0x000000ac023c7220 */ /* 0x010fe20000410000 */
[----:B------:R-:W-:Y:S01]  /*184a0*/  IMAD.MOV.U32 R198, RZ, RZ, R50 ;  /* 0x000000ffffc67224 */ /* 0x000fe200078e0032 */
[C---:B------:R-:W-:Y:S04]  /*184b0*/  HMMA.16816.F32.BF16 R40, R180.reuse, R52, R40 ;  /* 0x00000034b428723c */ /* 0x040fe80000041828 */
[----:B-1----:R-:W-:Y:S02]  /*184c0*/  FFMA.FTZ R3, R200, UR4, -R109 ;  /* 0x00000004c8037c23 */ /* 0x002fe4000801086d */
[-C--:B------:R-:W-:Y:S02]  /*184d0*/  HMMA.16816.F32.BF16 R44, R180, R54.reuse, R44 ;  /* 0x00000036b42c723c */ /* 0x080fe4000004182c */
[----:B------:R1:W-:Y:S03]  /*184e0*/  MUFU.EX2 R239, R3 ;  /* 0x0000000300ef7308 */ /* 0x0003e60000000800 */
[----:B------:R-:W-:Y:S01]  /*184f0*/  FMUL.FTZ R50, R100, R154 ;  /* 0x0000009a64327220 */ /* 0x000fe20000410000 */
[C---:B------:R-:W-:Y:S01]  /*18500*/  FMUL.FTZ R52, R101.reuse, R164 ;  /* 0x000000a465347220 */ /* 0x040fe20000410000 */
[----:B------:R-:W-:Y:S01]  /*18510*/  LDSM.16.MT88.4 R152, [R220+0xac00] ;  /* 0x00ac0000dc98783b */ /* 0x000fe20000004200 */
[C---:B------:R-:W-:Y:S03]  /*18520*/  FMUL.FTZ R53, R101.reuse, R165 ;  /* 0x000000a565357220 */ /* 0x040fe60000410000 */
[----:B------:R-:W-:Y:S01]  /*18530*/  IMAD.MOV.U32 R186, RZ, RZ, R57 ;  /* 0x000000ffffba7224 */ /* 0x000fe200078e0039 */
[C---:B------:R-:W-:Y:S04]  /*18540*/  HMMA.16816.F32.BF16 R48, R176.reuse, R54, R48 ;  /* 0x00000036b030723c */ /* 0x040fe80000041830 */
[C---:B------:R-:W-:Y:S01]  /*18550*/  FMUL.FTZ R57, R2.reuse, R161 ;  /* 0x000000a102397220 */ /* 0x040fe20000410000 */
[----:B------:R-:W-:Y:S02]  /*18560*/  IMAD.MOV.U32 R150, RZ, RZ, R61 ;  /* 0x000000ffff967224 */ /* 0x000fe400078e003d */
[----:B------:R-:W-:Y:S01]  /*18570*/  FMUL.FTZ R61, R2, R173 ;  /* 0x000000ad023d7220 */ /* 0x000fe20000410000 */
[----:B------:R-:W-:Y:S03]  /*18580*/  FMUL.FTZ R54, R100, R166 ;  /* 0x000000a664367220 */ /* 0x000fe60000410000 */
[----:B-1----:R-:W-:Y:S01]  /*18590*/  FFMA.FTZ R3, R202, UR4, -R110 ;  /* 0x00000004ca037c23 */ /* 0x002fe2000801086e */
[----:B------:R-:W4:Y:S01]  /*185a0*/  LDL.LU R161, [R1+0x14] ;  /* 0x0000140001a17983 */ /* 0x000f220000300800 */
[----:B------:R-:W-:Y:S02]  /*185b0*/  FMUL.FTZ R55, R100, R167 ;  /* 0x000000a764377220 */ /* 0x000fe40000410000 */
[----:B------:R1:W-:Y:S01]  /*185c0*/  MUFU.EX2 R218, R3 ;  /* 0x0000000300da7308 */ /* 0x0003e20000000800 */
[----:B------:R-:W-:Y:S02]  /*185d0*/  IMAD.MOV.U32 R173, RZ, RZ, R139 ;  /* 0x000000ffffad7224 */ /* 0x000fe400078e008b */
[----:B------:R-:W-:Y:S01]  /*185e0*/  FMUL.FTZ R63, R0, R175 ;  /* 0x000000af003f7220 */ /* 0x000fe20000410000 */
[----:B------:R-:W-:Y:S01]  /*185f0*/  MOV R175, R137 ;  /* 0x0000008900af7202 */ /* 0x000fe20000000f00 */
[----:B------:R-:W-:Y:S01]  /*18600*/  IMAD.MOV.U32 R145, RZ, RZ, R65 ;  /* 0x000000ffff917224 */ /* 0x000fe200078e0041 */
[----:B------:R-:W-:Y:S01]  /*18610*/  LDSM.16.MT88.4 R136, [R222+0x9c00] ;  /* 0x009c0000de88783b */ /* 0x000fe20000004200 */
[-C--:B--2---:R-:W-:Y:S03]  /*18620*/  HMMA.16816.F32.BF16 R52, R176, R112.reuse, R52 ;  /* 0x00000070b034723c */ /* 0x084fe60000041834 */
[C---:B------:R-:W-:Y:S01]  /*18630*/  FMUL.FTZ R65, R101.reuse, R169 ;  /* 0x000000a965417220 */ /* 0x040fe20000410000 */
[----:B------:R-:W-:Y:S02]  /*18640*/  IMAD.MOV.U32 R147, RZ, RZ, R64 ;  /* 0x000000ffff937224 */ /* 0x000fe400078e0040 */
[----:B------:R-:W-:Y:S01]  /*18650*/  FMUL.FTZ R64, R101, R168 ;  /* 0x000000a865407220 */ /* 0x000fe20000410000 */
[C---:B------:R-:W-:Y:S04]  /*18660*/  HMMA.16816.F32.BF16 R56, R180.reuse, R112, R56 ;  /* 0x00000070b438723c */ /* 0x040fe80000041838 */
[----:B-1----:R-:W-:Y:S02]  /*18670*/  FFMA.FTZ R3, R205, UR4, -R111 ;  /* 0x00000004cd037c23 */ /* 0x002fe4000801086f */
[-C--:B------:R-:W-:Y:S02]  /*18680*/  HMMA.16816.F32.BF16 R60, R180, R114.reuse, R60 ;  /* 0x00000072b43c723c */ /* 0x080fe4000004183c */
[----:B------:R1:W-:Y:S03]  /*18690*/  MUFU.EX2 R216, R3 ;  /* 0x0000000300d87308 */ /* 0x0003e60000000800 */
[----:B------:R-:W-:Y:S02]  /*186a0*/  IMAD.MOV.U32 R144, RZ, RZ, R67 ;  /* 0x000000ffff907224 */ /* 0x000fe400078e0043 */
[----:B------:R-:W-:Y:S01]  /*186b0*/  FMUL.FTZ R67, R100, R171 ;  /* 0x000000ab64437220 */ /* 0x000fe20000410000 */
[C---:B------:R-:W-:Y:S01]  /*186c0*/  FMUL.FTZ R72, R2.reuse, R72 ;  /* 0x0000004802487220 */ /* 0x040fe20000410000 */
[----:B------:R-:W-:Y:S02]  /*186d0*/  LDSM.16.MT88.4 R168, [R222+0xac00] ;  /* 0x00ac0000dea8783b */ /* 0x000fe40000004200 */
[----:B------:R-:W-:Y:S01]  /*186e0*/  FMUL.FTZ R73, R2, R73 ;  /* 0x0000004902497220 */ /* 0x000fe20000410000 */
[C---:B------:R-:W-:Y:S02]  /*186f0*/  FMUL.FTZ R74, R0.reuse, R74 ;  /* 0x0000004a004a7220 */ /* 0x040fe40000410000 */
[C---:B------:R-:W-:Y:S03]  /*18700*/  HMMA.16816.F32.BF16 R64, R176.reuse, R114, R64 ;  /* 0x00000072b040723c */ /* 0x040fe60000041840 */
[----:B------:R-:W2:Y:S01]  /*18710*/  LDSM.16.MT88.4 R112, [R222+0xb000] ;  /* 0x00b00000de70783b */ /* 0x000ea20000004200 */
[----:B------:R-:W-:Y:S01]  /*18720*/  FMUL.FTZ R75, R0, R75 ;  /* 0x0000004b004b7220 */ /* 0x000fe20000410000 */
[C---:B------:R-:W-:Y:S01]  /*18730*/  FMUL.FTZ R76, R2.reuse, R76 ;  /* 0x0000004c024c7220 */ /* 0x040fe20000410000 */
[-C--:B------:R-:W-:Y:S05]  /*18740*/  HMMA.16816.F32.BF16 R68, R176, R116.reuse, R68 ;  /* 0x00000074b044723c */ /* 0x080fea0000041844 */
[--C-:B-1----:R-:W-:Y:S01]  /*18750*/  FFMA.FTZ R3, R191, UR4, -R111.reuse ;  /* 0x00000004bf037c23 */ /* 0x102fe2000801086f */
[C---:B------:R-:W-:Y:S03]  /*18760*/  HMMA.16816.F32.BF16 R72, R180.reuse, R116, R72 ;  /* 0x00000074b448723c */ /* 0x040fe60000041848 */
[----:B------:R1:W-:Y:S02]  /*18770*/  MUFU.EX2 R215, R3 ;  /* 0x0000000300d77308 */ /* 0x0003e40000000800 */
[----:B------:R-:W-:Y:S01]  /*18780*/  FMUL.FTZ R77, R2, R77 ;  /* 0x0000004d024d7220 */ /* 0x000fe20000410000 */
[C---:B------:R-:W-:Y:S01]  /*18790*/  FMUL.FTZ R78, R0.reuse, R78 ;  /* 0x0000004e004e7220 */ /* 0x040fe20000410000 */
[----:B------:R-:W-:Y:S01]  /*187a0*/  FMUL.FTZ R79, R0, R79 ;  /* 0x0000004f004f7220 */ /* 0x000fe20000410000 */
[C---:B------:R-:W-:Y:S03]  /*187b0*/  FMUL.FTZ R81, R101.reuse, R81 ;  /* 0x0000005165517220 */ /* 0x040fe60000410000 */
[C---:B------:R-:W-:Y:S01]  /*187c0*/  FMUL.FTZ R84, R101.reuse, R84 ;  /* 0x0000005465547220 */ /* 0x040fe20000410000 */
[C---:B------:R-:W-:Y:S01]  /*187d0*/  FMUL.FTZ R85, R101.reuse, R85 ;  /* 0x0000005565557220 */ /* 0x040fe20000410000 */
[----:B------:R-:W-:Y:S01]  /*187e0*/  FMUL.FTZ R96, R101, R96 ;  /* 0x0000006065607220 */ /* 0x000fe20000410000 */
[-C--:B------:R-:W-:Y:S03]  /*187f0*/  HMMA.16816.F32.BF16 R76, R180, R118.reuse, R76 ;  /* 0x00000076b44c723c */ /* 0x080fe6000004184c */
[----:B------:R-:W-:Y:S01]  /*18800*/  FFMA.FTZ R106, R189, UR4, -R111 ;  /* 0x00000004bd6a7c23 */ /* 0x000fe2000801086f */
[----:B------:R-:W-:Y:S01]  /*18810*/  FMUL.FTZ R97, R101, R97 ;  /* 0x0000006165617220 */ /* 0x000fe20000410000 */
[----:B------:R-:W-:Y:S01]  /*18820*/  IMAD.MOV.U32 R107, RZ, RZ, R217 ;  /* 0x000000ffff6b7224 */ /* 0x000fe200078e00d9 */
[C---:B------:R-:W-:Y:S01]  /*18830*/  HMMA.16816.F32.BF16 R80, R176.reuse, R118, R80 ;  /* 0x00000076b050723c */ /* 0x040fe20000041850 */
[----:B------:R-:W5:Y:S01]  /*18840*/  LDSM.16.MT88.4 R116, [R220+0x9400] ;  /* 0x00940000dc74783b */ /* 0x000f620000004200 */
[----:B------:R2:W2:Y:S03]  /*18850*/  MUFU.EX2 R217, R106 ;  /* 0x0000006a00d97308 */ /* 0x0004a60000000800 */
[----:B-1----:R-:W-:Y:S01]  /*18860*/  FFMA.FTZ R3, R193, UR4, -R111 ;  /* 0x00000004c1037c23 */ /* 0x002fe2000801086f */
[C---:B------:R-:W-:Y:S01]  /*18870*/  FMUL.FTZ R88, R2.reuse, R88 ;  /* 0x0000005802587220 */ /* 0x040fe20000410000 */
[----:B------:R-:W-:Y:S01]  /*18880*/  FMUL.FTZ R89, R2, R89 ;  /* 0x0000005902597220 */ /* 0x000fe20000410000 */
[C---:B------:R-:W-:Y:S04]  /*18890*/  FMUL.FTZ R90, R0.reuse, R90 ;  /* 0x0000005a005a7220 */ /* 0x040fe80000410000 */
[----:B------:R1:W5:Y:S01]  /*188a0*/  MUFU.EX2 R214, R3 ;  /* 0x0000000300d67308 */ /* 0x0003620000000800 */
[-C--:B--2---:R-:W-:Y:S03]  /*188b0*/  HMMA.16816.F32.BF16 R84, R176, R112.reuse, R84 ;  /* 0x00000070b054723c */ /* 0x084fe60000041854 */
[----:B------:R-:W-:Y:S01]  /*188c0*/  FMUL.FTZ R91, R0, R91 ;  /* 0x0000005b005b7220 */ /* 0x000fe20000410000 */
[C---:B------:R-:W-:Y:S01]  /*188d0*/  FMUL.FTZ R92, R2.reuse, R92 ;  /* 0x0000005c025c7220 */ /* 0x040fe20000410000 */
[----:B------:R-:W-:Y:S01]  /*188e0*/  FMUL.FTZ R93, R2, R93 ;  /* 0x0000005d025d7220 */ /* 0x000fe20000410000 */
[C---:B------:R-:W-:Y:S01]  /*188f0*/  FMUL.FTZ R94, R0.reuse, R94 ;  /* 0x0000005e005e7220 */ /* 0x040fe20000410000 */
[----:B------:R-:W-:Y:S01]  /*18900*/  FMUL.FTZ R95, R0, R95 ;  /* 0x0000005f005f7220 */ /* 0x000fe20000410000 */
[--C-:B------:R-:W-:Y:S02]  /*18910*/  FFMA.FTZ R106, R190, UR4, -R184.reuse ;  /* 0x00000004be6a7c23 */ /* 0x100fe400080108b8 */
[C---:B------:R-:W-:Y:S02]  /*18920*/  HMMA.16816.F32.BF16 R88, R180.reuse, R112, R88 ;  /* 0x00000070b458723c */ /* 0x040fe40000041858 */
[----:B------:R-:W-:Y:S02]  /*18930*/  MUFU.EX2 R211, R106 ;  /* 0x0000006a00d37308 */ /* 0x000fe40000000800 */
[----:B------:R-:W-:Y:S01]  /*18940*/  F2FP.BF16.F32.PACK_AB R120, R217, R216 ;  /* 0x000000d8d978723e */ /* 0x000fe200000010ff */
[----:B------:R-:W-:Y:S01]  /*18950*/  IMAD.MOV.U32 R162, RZ, RZ, R143 ;  /* 0x000000ffffa27224 */ /* 0x000fe200078e008f */
[-C--:B------:R-:W-:Y:S05]  /*18960*/  HMMA.16816.F32.BF16 R92, R180, R114.reuse, R92 ;  /* 0x00000072b45c723c */ /* 0x080fea000004185c */
[----:B-1----:R-:W-:Y:S01]  /*18970*/  FFMA.FTZ R3, R208, UR4, -R184 ;  /* 0x00000004d0037c23 */ /* 0x002fe200080108b8 */
[----:B------:R-:W-:Y:S03]  /*18980*/  HMMA.16816.F32.BF16 R96, R176, R114, R96 ;  /* 0x00000072b060723c */ /* 0x000fe60000041860 */
[----:B------:R1:W-:Y:S02]  /*18990*/  MUFU.EX2 R213, R3 ;  /* 0x0000000300d57308 */ /* 0x0003e40000000800 */
[----:B------:R-:W-:Y:S01]  /*189a0*/  F2FP.BF16.F32.PACK_AB R112, R243, R244 ;  /* 0x000000f4f370723e */ /* 0x000fe200000010ff */
[----:B------:R-:W-:Y:S01]  /*189b0*/  IMAD.MOV.U32 R172, RZ, RZ, R148 ;  /* 0x000000ffffac7224 */ /* 0x000fe200078e0094 */
[----:B------:R-:W-:Y:S04]  /*189c0*/  F2FP.BF16.F32.PACK_AB R113, R241, R242 ;  /* 0x000000f2f171723e */ /* 0x000fe800000010ff */
[----:B------:R-:W-:Y:S02]  /*189d0*/  F2FP.BF16.F32.PACK_AB R114, R239, R240 ;  /* 0x000000f0ef72723e */ /* 0x000fe400000010ff */
[----:B------:R-:W-:Y:S02]  /*189e0*/  F2FP.BF16.F32.PACK_AB R115, R219, R218 ;  /* 0x000000dadb73723e */ /* 0x000fe400000010ff */
[----:B-----5:R-:W-:Y:S05]  /*189f0*/  F2FP.BF16.F32.PACK_AB R122, R214, R215 ;  /* 0x000000d7d67a723e */ /* 0x020fea00000010ff */
[-C--:B------:R-:W-:Y:S05]  /*18a00*/  HMMA.16816.F32.BF16 R4, R112, R116.reuse, R4 ;  /* 0x000000747004723c */ /* 0x080fea0000041804 */
[--C-:B-1----:R-:W-:Y:S04]  /*18a10*/  FFMA.FTZ R3, R209, UR4, -R184.reuse ;  /* 0x00000004d1037c23 */ /* 0x102fe800080108b8 */
[----:B------:R1:W2:Y:S02]  /*18a20*/  MUFU.EX2 R212, R3 ;  /* 0x0000000300d47308 */ /* 0x0002a40000000800 */
[----:B-1----:R-:W-:Y:S01]  /*18a30*/  FFMA.FTZ R3, R192, UR4, -R184 ;  /* 0x00000004c0037c23 */ /* 0x002fe200080108b8 */
[----:B--2---:R-:W-:Y:S07]  /*18a40*/  F2FP.BF16.F32.PACK_AB R121, R212, R213 ;  /* 0x000000d5d479723e */ /* 0x004fee00000010ff */
        /* <DEDUP_REMOVED lines=10> */
[----:B------:R1:W5:Y:S03]  /*18af0*/  MUFU.EX2 R209, R3 ;  /* 0x0000000300d17308 */ /* 0x0003660000000800 */
        /* <DEDUP_REMOVED lines=17> */
[----:B------:R-:W4:Y:S04]  /*18c10*/  LDSM.16.MT88.4 R116, [R220+0x9800] ;  /* 0x00980000dc74783b */ /* 0x000f280000004200 */
[--C-:B-1----:R-:W-:Y:S01]  /*18c20*/  FFMA.FTZ R3, R206, UR4, -R109.reuse ;  /* 0x00000004ce037c23 */ /* 0x102fe2000801086d */
[-C--:B---3--:R-:W-:Y:S03]  /*18c30*/  HMMA.16816.F32.BF16 R68, R112, R124.reuse, R68 ;  /* 0x0000007c7044723c */ /* 0x088fe60000041844 */
[----:B------:R1:W-:Y:S03]  /*18c40*/  MUFU.EX2 R206, R3 ;  /* 0x0000000300ce7308 */ /* 0x0003e60000000800 */
[C---:B------:R-:W-:Y:S06]  /*18c50*/  HMMA.16816.F32.BF16 R72, R120.reuse, R124, R72 ;  /* 0x0000007c7848723c */ /* 0x040fec0000041848 */
[-C--:B------:R-:W-:Y:S06]  /*18c60*/  HMMA.16816.F32.BF16 R76, R120, R126.reuse, R76 ;  /* 0x0000007e784c723c */ /* 0x080fec000004184c */
[C---:B------:R-:W-:Y:S01]  /*18c70*/  HMMA.16816.F32.BF16 R80, R112.reuse, R126, R80 ;  /* 0x0000007e7050723c */ /* 0x040fe20000041850 */
[----:B------:R-:W3:Y:S04]  /*18c80*/  LDSM.16.MT88.4 R124, [R222+0x9800] ;  /* 0x00980000de7c783b */ /* 0x000ee80000004200 */
[----:B-1----:R-:W-:Y:S01]  /*18c90*/  FFMA.FTZ R3, R207, UR4, -R109 ;  /* 0x00000004cf037c23 */ /* 0x002fe2000801086d */
[-C--:B-----5:R-:W-:Y:S03]  /*18ca0*/  HMMA.16816.F32.BF16 R84, R112, R128.reuse, R84 ;  /* 0x000000807054723c */ /* 0x0a0fe60000041854 */
[----:B------:R1:W5:Y:S03]  /*18cb0*/  MUFU.EX2 R207, R3 ;  /* 0x0000000300cf7308 */ /* 0x0003660000000800 */
[C---:B------:R-:W-:Y:S06]  /*18cc0*/  HMMA.16816.F32.BF16 R88, R120.reuse, R128, R88 ;  /* 0x000000807858723c */ /* 0x040fec0000041858 */
[-C--:B------:R-:W-:Y:S06]  /*18cd0*/  HMMA.16816.F32.BF16 R92, R120, R130.reuse, R92 ;  /* 0x00000082785c723c */ /* 0x080fec000004185c */
[----:B------:R-:W-:Y:S01]  /*18ce0*/  HMMA.16816.F32.BF16 R96, R112, R130, R96 ;  /* 0x000000827060723c */ /* 0x000fe20000041860 */
[----:B------:R-:W3:Y:S04]  /*18cf0*/  LDSM.16.MT88.4 R128, [R220+0xa800] ;  /* 0x00a80000dc80783b */ /* 0x000ee80000004200 */
[----:B-1----:R-:W-:Y:S01]  /*18d00*/  FFMA.FTZ R3, R159, UR4, -R110 ;  /* 0x000000049f037c23 */ /* 0x002fe2000801086e */
[----:B------:R-:W-:Y:S01]  /*18d10*/  IMAD.MOV.U32 R159, RZ, RZ, R157 ;  /* 0x000000ffff9f7224 */ /* 0x000fe200078e009d */
[----:B------:R-:W-:Y:S01]  /*18d20*/  F2FP.BF16.F32.PACK_AB R112, R209, R208 ;  /* 0x000000d0d170723e */ /* 0x000fe200000010ff */
[----:B------:R-:W-:Y:S01]  /*18d30*/  IMAD.MOV.U32 R157, RZ, RZ, R156 ;  /* 0x000000ffff9d7224 */ /* 0x000fe200078e009c */
[----:B------:R1:W-:Y:S02]  /*18d40*/  MUFU.EX2 R202, R3 ;  /* 0x0000000300ca7308 */ /* 0x0003e40000000800 */
[----:B------:R-:W-:Y:S01]  /*18d50*/  IMAD.MOV.U32 R156, RZ, RZ, R146 ;  /* 0x000000ffff9c7224 */ /* 0x000fe200078e0092 */
[----:B--2---:R-:W-:Y:S01]  /*18d60*/  F2FP.BF16.F32.PACK_AB R113, R205, R204 ;  /* 0x000000cccd71723e */ /* 0x004fe200000010ff */
[----:B------:R-:W-:Y:S01]  /*18d70*/  IMAD.MOV.U32 R146, RZ, RZ, R151 ;  /* 0x000000ffff927224 */ /* 0x000fe200078e0097 */
[----:B-----5:R-:W-:Y:S01]  /*18d80*/  F2FP.BF16.F32.PACK_AB R114, R207, R206 ;  /* 0x000000cecf72723e */ /* 0x020fe200000010ff */
[----:B------:R-:W-:Y:S02]  /*18d90*/  IMAD.MOV.U32 R151, RZ, RZ, R203 ;  /* 0x000000ffff977224 */ /* 0x000fe400078e00cb */
[----:B-1----:R-:W-:Y:S01]  /*18da0*/  FFMA.FTZ R3, R158, UR4, -R110 ;  /* 0x000000049e037c23 */ /* 0x002fe2000801086e */
[----:B------:R-:W-:Y:S03]  /*18db0*/  MOV R158, R198 ;  /* 0x000000c6009e7202 */ /* 0x000fe60000000f00 */
[----:B------:R1:W2:Y:S02]  /*18dc0*/  MUFU.EX2 R203, R3 ;  /* 0x0000000300cb7308 */ /* 0x0002a40000000800 */
[--C-:B-1----:R-:W-:Y:S01]  /*18dd0*/  FFMA.FTZ R3, R199, UR4, -R111.reuse ;  /* 0x00000004c7037c23 */ /* 0x102fe2000801086f */
[----:B--2---:R-:W-:Y:S07]  /*18de0*/  F2FP.BF16.F32.PACK_AB R115, R203, R202 ;  /* 0x000000cacb73723e */ /* 0x004fee00000010ff */
[----:B------:R1:W-:Y:S01]  /*18df0*/  MUFU.EX2 R200, R3 ;  /* 0x0000000300c87308 */ /* 0x0003e20000000800 */
[-C--:B----4-:R-:W-:Y:S03]  /*18e00*/  HMMA.16816.F32.BF16 R4, R112, R116.reuse, R4 ;  /* 0x000000747004723c */ /* 0x090fe60000041804 */
[--C-:B-1----:R-:W-:Y:S06]  /*18e10*/  FFMA.FTZ R3, R201, UR4, -R111.reuse ;  /* 0x00000004c9037c23 */ /* 0x102fec000801086f */
[----:B------:R1:W2:Y:S02]  /*18e20*/  MUFU.EX2 R198, R3 ;  /* 0x0000000300c67308 */ /* 0x0002a40000000800 */
[--C-:B-1----:R-:W-:Y:S01]  /*18e30*/  FFMA.FTZ R3, R249, UR4, -R111.reuse ;  /* 0x00000004f9037c23 */ /* 0x102fe2000801086f */
[----:B--2---:R-:W-:Y:S07]  /*18e40*/  F2FP.BF16.F32.PACK_AB R120, R198, R200 ;  /* 0x000000c8c678723e */ /* 0x004fee00000010ff */
[----:B------:R1:W-:Y:S02]  /*18e50*/  MUFU.EX2 R199, R3 ;  /* 0x0000000300c77308 */ /* 0x0003e40000000800 */
[----:B-1----:R-:W-:Y:S08]  /*18e60*/  FFMA.FTZ R3, R159, UR4, -R111 ;  /* 0x000000049f037c23 */ /* 0x002ff0000801086f */
[----:B------:R1:W2:Y:S02]  /*18e70*/  MUFU.EX2 R201, R3 ;  /* 0x0000000300c97308 */ /* 0x0002a40000000800 */
[--C-:B-1----:R-:W-:Y:S01]  /*18e80*/  FFMA.FTZ R3, R158, UR4, -R184.reuse ;  /* 0x000000049e037c23 */ /* 0x102fe200080108b8 */
[----:B--2---:R-:W-:Y:S07]  /*18e90*/  F2FP.BF16.F32.PACK_AB R122, R201, R199 ;  /* 0x000000c7c97a723e */ /* 0x004fee00000010ff */
[----:B------:R1:W-:Y:S02]  /*18ea0*/  MUFU.EX2 R196, R3 ;  /* 0x0000000300c47308 */ /* 0x0003e40000000800 */
[--C-:B-1----:R-:W-:Y:S08]  /*18eb0*/  FFMA.FTZ R3, R157, UR4, -R184.reuse ;  /* 0x000000049d037c23 */ /* 0x102ff000080108b8 */
[----:B------:R1:W2:Y:S02]  /*18ec0*/  MUFU.EX2 R197, R3 ;  /* 0x0000000300c57308 */ /* 0x0002a40000000800 */
[--C-:B-1----:R-:W-:Y:S01]  /*18ed0*/  FFMA.FTZ R3, R188, UR4, -R184.reuse ;  /* 0x00000004bc037c23 */ /* 0x102fe200080108b8 */
[----:B--2---:R-:W-:Y:S07]  /*18ee0*/  F2FP.BF16.F32.PACK_AB R121, R197, R196 ;  /* 0x000000c4c579723e */ /* 0x004fee00000010ff */
[----:B------:R1:W-:Y:S02]  /*18ef0*/  MUFU.EX2 R195, R3 ;  /* 0x0000000300c37308 */ /* 0x0003e40000000800 */
[----:B-1----:R-:W-:Y:S01]  /*18f00*/  FFMA.FTZ R3, R156, UR4, -R184 ;  /* 0x000000049c037c23 */ /* 0x002fe200080108b8 */
[----:B------:R-:W-:Y:S02]  /*18f10*/  IMAD.MOV.U32 R156, RZ, RZ, R151 ;  /* 0x000000ffff9c7224 */ /* 0x000fe400078e0097 */
[----:B------:R-:W-:Y:S05]  /*18f20*/  IMAD.MOV.U32 R151, RZ, RZ, R134 ;  /* 0x000000ffff977224 */ /* 0x000fea00078e0086 */
        /* <DEDUP_REMOVED lines=8> */
[----:B-1----:R-:W-:Y:S01]  /*18fb0*/  FFMA.FTZ R3, R251, UR4, -R109 ;  /* 0x00000004fb037c23 */ /* 0x002fe2000801086d */
[-C--:B---3--:R-:W-:Y:S03]  /*18fc0*/  HMMA.16816.F32.BF16 R20, R112, R124.reuse, R20 ;  /* 0x0000007c7014723c */ /* 0x088fe60000041814 */
        /* <DEDUP_REMOVED lines=12> */
[----:B-1----:R-:W-:Y:S01]  /*19090*/  FFMA.FTZ R3, R147, UR4, -R110 ;  /* 0x0000000493037c23 */ /* 0x002fe2000801086e */
[-C--:B--2---:R-:W-:Y:S03]  /*190a0*/  HMMA.16816.F32.BF16 R52, R112, R116.reuse, R52 ;  /* 0x000000747034723c */ /* 0x084fe60000041834 */
[----:B------:R1:W2:Y:S02]  /*190b0*/  MUFU.EX2 R189, R3 ;  /* 0x0000000300bd7308 */ /* 0x0002a40000000800 */
[----:B------:R-:W-:Y:S01]  /*190c0*/  IMAD.MOV.U32 R147, RZ, RZ, R150 ;  /* 0x000000ffff937224 */ /* 0x000fe200078e0096 */
[C---:B------:R-:W-:Y:S05]  /*190d0*/  HMMA.16816.F32.BF16 R56, R120.reuse, R116, R56 ;  /* 0x000000747838723c */ /* 0x040fea0000041838 */
[----:B------:R-:W-:Y:S01]  /*190e0*/  IMAD.MOV.U32 R150, RZ, RZ, R133 ;  /* 0x000000ffff967224 */ /* 0x000fe200078e0085 */
[-C--:B------:R-:W-:Y:S05]  /*190f0*/  HMMA.16816.F32.BF16 R60, R120, R118.reuse, R60 ;  /* 0x00000076783c723c */ /* 0x080fea000004183c */
[----:B------:R-:W-:Y:S01]  /*19100*/  IMAD.MOV.U32 R249, RZ, RZ, R147 ;  /* 0x000000fffff97224 */ /* 0x000fe200078e0093 */
[C---:B------:R-:W-:Y:S05]  /*19110*/  HMMA.16816.F32.BF16 R64, R112.reuse, R118, R64 ;  /* 0x000000767040723c */ /* 0x040fea0000041840 */
[----:B-1----:R-:W-:Y:S01]  /*19120*/  FFMA.FTZ R3, R146, UR4, -R109 ;  /* 0x0000000492037c23 */ /* 0x002fe2000801086d */
[-C--:B---3--:R-:W-:Y:S03]  /*19130*/  HMMA.16816.F32.BF16 R68, R112, R124.reuse, R68 ;  /* 0x0000007c7044723c */ /* 0x088fe60000041844 */
[----:B------:R1:W-:Y:S02]  /*19140*/  MUFU.EX2 R190, R3 ;  /* 0x0000000300be7308 */ /* 0x0003e40000000800 */
[----:B------:R-:W-:Y:S01]  /*19150*/  IMAD.MOV.U32 R146, RZ, RZ, R149 ;  /* 0x000000ffff927224 */ /* 0x000fe200078e0095 */
[C---:B------:R-:W-:Y:S05]  /*19160*/  HMMA.16816.F32.BF16 R72, R120.reuse, R124, R72 ;  /* 0x0000007c7848723c */ /* 0x040fea0000041848 */
[----:B------:R-:W-:Y:S01]  /*19170*/  MOV R149, R185 ;  /* 0x000000b900957202 */ /* 0x000fe20000000f00 */
[-C--:B------:R-:W-:Y:S05]  /*19180*/  HMMA.16816.F32.BF16 R76, R120, R126.reuse, R76 ;  /* 0x0000007e784c723c */ /* 0x080fea000004184c */
[----:B------:R-:W-:Y:S01]  /*19190*/  FFMA.FTZ R109, R145, UR4, -R109 ;  /* 0x00000004916d7c23 */ /* 0x000fe2000801086d */
[C---:B------:R-:W-:Y:S03]  /*191a0*/  HMMA.16816.F32.BF16 R80, R112.reuse, R126, R80 ;  /* 0x0000007e7050723c */ /* 0x040fe60000041850 */
[----:B------:R-:W3:Y:S02]  /*191b0*/  MUFU.EX2 R188, R109 ;  /* 0x0000006d00bc7308 */ /* 0x000ee40000000800 */
[--C-:B-1----:R-:W-:Y:S01]  /*191c0*/  FFMA.FTZ R3, R187, UR4, -R110.reuse ;  /* 0x00000004bb037c23 */ /* 0x102fe2000801086e */
[-C--:B----4-:R-:W-:Y:S07]  /*191d0*/  HMMA.16816.F32.BF16 R84, R112, R128.reuse, R84 ;  /* 0x000000807054723c */ /* 0x090fee0000041854 */
[----:B------:R1:W-:Y:S01]  /*191e0*/  MUFU.EX2 R187, R3 ;  /* 0x0000000300bb7308 */ /* 0x0003e20000000800 */
[C---:B------:R-:W-:Y:S04]  /*191f0*/  HMMA.16816.F32.BF16 R88, R120.reuse, R128, R88 ;  /* 0x000000807858723c */ /* 0x040fe80000041858 */
[----:B------:R-:W-:Y:S02]  /*19200*/  FFMA.FTZ R110, R144, UR4, -R110 ;  /* 0x00000004906e7c23 */ /* 0x000fe4000801086e */
[-C--:B------:R-:W-:Y:S05]  /*19210*/  HMMA.16816.F32.BF16 R92, R120, R130.reuse, R92 ;  /* 0x00000082785c723c */ /* 0x080fea000004185c */
[----:B------:R-:W-:Y:S01]  /*19220*/  IMAD.MOV.U32 R144, RZ, RZ, R135 ;  /* 0x000000ffff907224 */ /* 0x000fe200078e0087 */
[----:B------:R-:W-:Y:S05]  /*19230*/  HMMA.16816.F32.BF16 R96, R112, R130, R96 ;  /* 0x000000827060723c */ /* 0x000fea0000041860 */
[----:B-1----:R-:W-:Y:S01]  /*19240*/  FFMA.FTZ R3, R246, UR4, -R111 ;  /* 0x00000004f6037c23 */ /* 0x002fe2000801086f */
[----:B------:R-:W-:Y:S01]  /*19250*/  IMAD.MOV.U32 R145, RZ, RZ, R186 ;  /* 0x000000ffff917224 */ /* 0x000fe200078e00ba */
[----:B--2---:R-:W-:Y:S01]  /*19260*/  F2FP.BF16.F32.PACK_AB R109, R189, R191 ;  /* 0x000000bfbd6d723e */ /* 0x004fe200000010ff */
[----:B------:R3:W-:Y:S03]  /*19270*/  MUFU.EX2 R186, R110 ;  /* 0x0000006e00ba7308 */ /* 0x0007e60000000800 */
[----:B------:R-:W-:Y:S02]  /*19280*/  IMAD.MOV.U32 R246, RZ, RZ, R151 ;  /* 0x000000fffff67224 */ /* 0x000fe400078e0097 */
[----:B------:R-:W-:Y:S02]  /*19290*/  IMAD.MOV.U32 R250, RZ, RZ, R146 ;  /* 0x000000fffffa7224 */ /* 0x000fe400078e0092 */
[----:B------:R-:W-:Y:S03]  /*192a0*/  IMAD.MOV.U32 R251, RZ, RZ, R145 ;  /* 0x000000fffffb7224 */ /* 0x000fe600078e0091 */
[----:B------:R1:W-:Y:S01]  /*192b0*/  MUFU.EX2 R183, R3 ;  /* 0x0000000300b77308 */ /* 0x0003e20000000800 */
[----:B------:R-:W-:Y:S01]  /*192c0*/  IMAD.MOV.U32 R252, RZ, RZ, R144 ;  /* 0x000000fffffc7224 */ /* 0x000fe200078e0090 */
[----:B---3--:R-:W-:Y:S01]  /*192d0*/  F2FP.BF16.F32.PACK_AB R110, R188, R190 ;  /* 0x000000bebc6e723e */ /* 0x008fe200000010ff */
[--C-:B-1----:R-:W-:Y:S01]  /*192e0*/  FFMA.FTZ R3, R245, UR4, -R111.reuse ;  /* 0x00000004f5037c23 */ /* 0x102fe2000801086f */
[----:B------:R-:W-:Y:S06]  /*192f0*/  IMAD.MOV.U32 R245, RZ, RZ, R150 ;  /* 0x000000fffff57224 */ /* 0x000fec00078e0096 */
[----:B------:R1:W2:Y:S02]  /*19300*/  MUFU.EX2 R185, R3 ;  /* 0x0000000300b97308 */ /* 0x0002a40000000800 */
[--C-:B-1----:R-:W-:Y:S01]  /*19310*/  FFMA.FTZ R3, R247, UR4, -R111.reuse ;  /* 0x00000004f7037c23 */ /* 0x102fe2000801086f */
[----:B------:R-:W-:Y:S01]  /*19320*/  FFMA.FTZ R111, R248, UR4, -R111 ;  /* 0x00000004f86f7c23 */ /* 0x000fe2000801086f */
[----:B--2---:R-:W-:Y:S01]  /*19330*/  F2FP.BF16.F32.PACK_AB R176, R185, R183 ;  /* 0x000000b7b9b0723e */ /* 0x004fe200000010ff */
[----:B------:R-:W-:Y:S05]  /*19340*/  IMAD.MOV.U32 R248, RZ, RZ, R142 ;  /* 0x000000fffff87224 */ /* 0x000fea00078e008e */
[----:B------:R1:W-:Y:S01]  /*19350*/  MUFU.EX2 R182, R3 ;  /* 0x0000000300b67308 */ /* 0x0003e20000000800 */
[----:B------:R-:W-:Y:S02]  /*19360*/  IMAD.MOV.U32 R247, RZ, RZ, R149 ;  /* 0x000000fffff77224 */ /* 0x000fe400078e0095 */
[----:B------:R-:W-:Y:S04]  /*19370*/  FFMA.FTZ R2, R2, R163, R248 ;  /* 0x000000a302027223 */ /* 0x000fe800000100f8 */
[----:B------:R-:W-:Y:S03]  /*19380*/  FADD.FTZ R2, R174, R2 ;  /* 0x00000002ae027221 */ /* 0x000fe60000010000 */
[----:B------:R2:W3:Y:S01]  /*19390*/  MUFU.EX2 R181, R111 ;  /* 0x0000006f00b57308 */ /* 0x0004e20000000800 */
[----:B------:R-:W-:Y:S01]  /*193a0*/  FADD.FTZ R2, R245, R2 ;  /* 0x00000002f5027221 */ /* 0x000fe20000010000 */
[--C-:B-1----:R-:W-:Y:S08]  /*193b0*/  FFMA.FTZ R3, R107, UR4, -R184.reuse ;  /* 0x000000046b037c23 */ /* 0x102ff000080108b8 */
[----:B------:R1:W-:Y:S01]  /*193c0*/  MUFU.EX2 R107, R3 ;  /* 0x00000003006b7308 */ /* 0x0003e20000000800 */
[----:B--2---:R-:W-:Y:S02]  /*193d0*/  F2FP.BF16.F32.PACK_AB R111, R186, R187 ;  /* 0x000000bbba6f723e */ /* 0x004fe400000010ff */
[----:B---3--:R-:W-:Y:S01]  /*193e0*/  F2FP.BF16.F32.PACK_AB R178, R181, R182 ;  /* 0x000000b6b5b2723e */ /* 0x008fe200000010ff */
[--C-:B-1----:R-:W-:Y:S02]  /*193f0*/  FFMA.FTZ R3, R132, UR4, -R184.reuse ;  /* 0x0000000484037c23 */ /* 0x102fe400080108b8 */
[----:B------:R-:W1:Y:S04]  /*19400*/  LDSM.16.MT88.4 R132, [R220+0x9c00] ;  /* 0x009c0000dc84783b */ /* 0x000e680000004200 */
[----:B------:R2:W3:Y:S02]  /*19410*/  MUFU.EX2 R180, R3 ;  /* 0x0000000300b47308 */ /* 0x0004e40000000800 */
[--C-:B--2---:R-:W-:Y:S01]  /*19420*/  FFMA.FTZ R3, R156, UR4, -R184.reuse ;  /* 0x000000049c037c23 */ /* 0x104fe200080108b8 */
[----:B------:R-:W-:Y:S01]  /*19430*/  FFMA.FTZ R184, R108, UR4, -R184 ;  /* 0x000000046cb87c23 */ /* 0x000fe200080108b8 */
[----:B------:R-:W-:Y:S06]  /*19440*/  F2FP.BF16.F32.PACK_AB R108, R193, R192 ;  /* 0x000000c0c16c723e */ /* 0x000fec00000010ff */
[----:B------:R2:W-:Y:S01]  /*19450*/  MUFU.EX2 R106, R3 ;  /* 0x00000003006a7308 */ /* 0x0005e20000000800 */
[----:B---3--:R-:W-:Y:S09]  /*19460*/  F2FP.BF16.F32.PACK_AB R177, R180, R107 ;  /* 0x0000006bb4b1723e */ /* 0x008ff200000010ff */
[----:B------:R-:W3:Y:S01]  /*19470*/  MUFU.EX2 R184, R184 ;  /* 0x000000b800b87308 */ /* 0x000ee20000000800 */
[-C--:B-1----:R-:W-:Y:S01]  /*19480*/  HMMA.16816.F32.BF16 R116, R108, R132.reuse, R4 ;  /* 0x000000846c74723c */ /* 0x082fe20000041804 */
[----:B--2---:R-:W2:Y:S04]  /*19490*/  LDL.LU R3, [R1+0xc] ;  /* 0x00000c0001037983 */ /* 0x004ea80000300800 */
[----:B------:R-:W1:Y:S01]  /*194a0*/  LDSM.16.MT88.4 R4, [R220+0xbc00] ;  /* 0x00bc0000dc04783b */ /* 0x000e620000004200 */
[----:B---3--:R-:W-:Y:S07]  /*194b0*/  F2FP.BF16.F32.PACK_AB R179, R184, R106 ;  /* 0x0000006ab8b3723e */ /* 0x008fee00000010ff */
[C---:B------:R-:W-:Y:S01]  /*194c0*/  HMMA.16816.F32.BF16 R112, R176.reuse, R132, R8 ;  /* 0x00000084b070723c */ /* 0x040fe20000041808 */
[----:B------:R-:W3:Y:S05]  /*194d0*/  LDL.LU R10, [R1+0x10] ;  /* 0x00001000010a7983 */ /* 0x000eea0000300800 */
[-C--:B------:R-:W-:Y:S05]  /*194e0*/  HMMA.16816.F32.BF16 R120, R176, R134.reuse, R12 ;  /* 0x00000086b078723c */ /* 0x080fea000004180c */
[----:B------:R-:W-:Y:S01]  /*194f0*/  IMAD.MOV.U32 R9, RZ, RZ, R141 ;  /* 0x000000ffff097224 */ /* 0x000fe200078e008d */
[C---:B------:R-:W-:Y:S05]  /*19500*/  HMMA.16816.F32.BF16 R124, R108.reuse, R134, R16 ;  /* 0x000000866c7c723c */ /* 0x040fea0000041810 */
[----:B------:R-:W-:Y:S01]  /*19510*/  IMAD.MOV.U32 R11, RZ, RZ, R140 ;  /* 0x000000ffff0b7224 */ /* 0x000fe200078e008c */
        /* <DEDUP_REMOVED lines=9> */
[----:B--2---:R-:W-:Y:S01]  /*195b0*/  FFMA.FTZ R100, R100, R3, R11 ;  /* 0x0000000364647223 */ /* 0x004fe2000001000b */
[----:B------:R-:W-:Y:S05]  /*195c0*/  FFMA.FTZ R3, R0, R161, R162 ;  /* 0x000000a100037223 */ /* 0x000fea00000100a2 */
[----:B------:R-:W-:Y:S01]  /*195d0*/  FADD.FTZ R0, R175, R100 ;  /* 0x00000064af007221 */ /* 0x000fe20000010000 */
[----:B------:R-:W-:Y:S01]  /*195e0*/  FADD.FTZ R3, R173, R3 ;  /* 0x00000003ad037221 */ /* 0x000fe20000010000 */
[----:B------:R-:W-:Y:S02]  /*195f0*/  IMAD.MOV.U32 R100, RZ, RZ, R104 ;  /* 0x000000ffff647224 */ /* 0x000fe400078e0068 */
[----:B------:R-:W-:Y:S01]  /*19600*/  FADD.FTZ R0, R247, R0 ;  /* 0x00000000f7007221 */ /* 0x000fe20000010000 */
[----:B------:R-:W-:Y:S03]  /*19610*/  FADD.FTZ R3, R246, R3 ;  /* 0x00000003f6037221 */ /* 0x000fe60000010000 */
[----:B------:R-:W-:Y:S01]  /*19620*/  FADD.FTZ R12, R251, R0 ;  /* 0x00000000fb0c7221 */ /* 0x000fe20000010000 */
[----:B------:R-:W-:Y:S01]  /*19630*/  FADD.FTZ R0, R250, R2 ;  /* 0x00000002fa007221 */ /* 0x000fe20000010000 */
[----:B------:R-:W-:Y:S01]  /*19640*/  FADD.FTZ R2, R249, R3 ;  /* 0x00000003f9027221 */ /* 0x000fe20000010000 */
[----:B---3--:R-:W-:Y:S01]  /*19650*/  FFMA.FTZ R101, R101, R10, R9 ;  /* 0x0000000a65657223 */ /* 0x008fe20000010009 */
[----:B------:R-:W-:Y:S01]  /*19660*/  FADD.FTZ R12, R242, R12 ;  /* 0x0000000cf20c7221 */ /* 0x000fe20000010000 */
[----:B------:R-:W-:Y:S01]  /*19670*/  FADD.FTZ R3, R216, R0 ;  /* 0x00000000d8037221 */ /* 0x000fe20000010000 */
[----:B------:R-:W-:Y:S01]  /*19680*/  FADD.FTZ R0, R213, R2 ;  /* 0x00000002d5007221 */ /* 0x000fe20000010000 */
[----:B------:R-:W-:Y:S01]  /*19690*/  FADD.FTZ R13, R160, R101 ;  /* 0x00000065a00d7221 */ /* 0x000fe20000010000 */
[----:B------:R-:W2:Y:S01]  /*196a0*/  LDSM.16.MT88.4 R8, [R222+0xbc00] ;  /* 0x00bc0000de08783b */ /* 0x000ea20000004200 */
[C---:B------:R-:W-:Y:S04]  /*196b0*/  HMMA.16816.F32.BF16 R160, R176.reuse, R168, R56 ;  /* 0x000000a8b0a0723c */ /* 0x040fe80000041838 */
[----:B------:R-:W-:Y:S01]  /*196c0*/  FADD.FTZ R13, R172, R13 ;  /* 0x0000000dac0d7221 */ /* 0x000fe20000010000 */
        /* <DEDUP_REMOVED lines=17> */
[-C--:B--2---:R-:W-:Y:S05]  /*197e0*/  HMMA.16816.F32.BF16 R84, R108, R8.reuse, R84 ;  /* 0x000000086c54723c */ /* 0x084fea0000041854 */
        /* <DEDUP_REMOVED lines=30> */
[----:B------:R-:W-:Y:S02]  /*199d0*/  IMAD.MOV.U32 R107, RZ, RZ, R102 ;  /* 0x000000ffff6b7224 */ /* 0x000fe400078e0066 */
[----:B------:R-:W-:Y:S01]  /*199e0*/  FADD.FTZ R0, R180, R3 ;  /* 0x00000003b4007221 */ /* 0x000fe20000010000 */
[----:B------:R-:W-:Y:S01]  /*199f0*/  FADD.FTZ R3, R187, R5 ;  /* 0x00000005bb037221 */ /* 0x000fe20000010000 */
[----:B------:R-:W-:Y:S01]  /*19a00*/  FADD.FTZ R4, R188, R4 ;  /* 0x00000004bc047221 */ /* 0x000fe20000010000 */
[----:B------:R-:W-:Y:S01]  /*19a10*/  FADD.FTZ R2, R182, R2 ;  /* 0x00000002b6027221 */ /* 0x000fe20000010000 */
[----:B------:R-:W-:Y:S01]  /*19a20*/  FADD.FTZ R0, R106, R0 ;  /* 0x000000006a007221 */ /* 0x000fe20000010000 */
[----:B------:R-:W-:Y:S01]  /*19a30*/  FADD.FTZ R3, R186, R3 ;  /* 0x00000003ba037221 */ /* 0x000fe20000010000 */
[----:B------:R-:W-:Y:S01]  /*19a40*/  IMAD.MOV.U32 R106, RZ, RZ, R103 ;  /* 0x000000ffff6a7224 */ /* 0x000fe200078e0067 */
[----:B------:R-:W-:Y:S01]  /*19a50*/  STL [R1+0x10], R4 ;  /* 0x0000100401007387 */ /* 0x000fe20000100800 */
[----:B------:R-:W-:Y:S01]  /*19a60*/  FADD.FTZ R2, R181, R2 ;  /* 0x00000002b5027221 */ /* 0x000fe20000010000 */
[----:B------:R-:W-:Y:S02]  /*19a70*/  FADD.FTZ R0, R184, R0 ;  /* 0x00000000b8007221 */ /* 0x000fe40000010000 */
[----:B------:R1:W-:Y:S04]  /*19a80*/  STL [R1+0xc], R3 ;  /* 0x00000c0301007387 */ /* 0x0003e80000100800 */
[----:B------:R2:W-:Y:S04]  /*19a90*/  STL [R1+0x8], R2 ;  /* 0x0000080201007387 */ /* 0x0005e80000100800 */
[----:B------:R2:W-:Y:S01]  /*19aa0*/  STL [R1+0x14], R0 ;  /* 0x0000140001007387 */ /* 0x0005e20000100800 */
[----:B-1----:R-:W-:Y:S01]  /*19ab0*/  IMAD.MOV.U32 R3, RZ, RZ, R105 ;  /* 0x000000ffff037224 */ /* 0x002fe200078e0069 */
[----:B------:R-:W-:Y:S06]  /*19ac0*/  @P0 BRA `(.L_x_293) ;  /* 0xffffffac006c0947 */ /* 0x000fec000383ffff */
.L_x_292:
[----:B------:R-:W3:Y:S04]  /*19ad0*/  LDL.LU R8, [R1+0x10] ;  /* 0x0000100001087983 */ /* 0x000ee80000300800 */
[----:B------:R-:W4:Y:S04]  /*19ae0*/  LDL.LU R7, [R1+0xc] ;  /* 0x00000c0001077983 */ /* 0x000f280000300800 */
[----:B------:R-:W5:Y:S04]  /*19af0*/  LDL.LU R6, [R1+0x8] ;  /* 0x0000080001067983 */ /* 0x000f680000300800 */
[----:B--2---:R-:W2:Y:S01]  /*19b00*/  LDL.LU R0, [R1+0x14] ;  /* 0x0000140001007983 */ /* 0x004ea20000300800 */
        /* <DEDUP_REMOVED lines=10> */
[----:B------:R-:W-:Y:S02]  /*19bb0*/  @UP0 UIMAD.WIDE.U32 UR12, UR15, UR6, URZ ;  /* 0x000000060f0c02a5 */ /* 0x000fe4000f8e003f */
[----:B-1----:R-:W-:Y:S02]  /*19bc0*/  UIMAD UR4, UR8, -0x80, UR17 ;  /* 0xffffff80080478a4 */ /* 0x002fe4000f8e0211 */
[----:B------:R-:W-:Y:S02]  /*19bd0*/  ULEA UR6, UR9, UR10, 0x18 ;  /* 0x0000000a09067291 */ /* 0x000fe4000f8ec03f */
[----:B------:R-:W-:Y:S01]  /*19be0*/  @UP0 UIMAD UR9, UR15, UR7, UR13 ;  /* 0x000000070f0902a4 */ /* 0x000fe2000f8e020d */
[----:B------:R-:W-:-:S04]  /*19bf0*/  SHF.R.S32.HI R11, RZ, 0x1f, R60 ;  /* 0x0000001fff0b7819 */ /* 0x000fc8000001143c */
[----:B------:R-:W-:Y:S02]  /*19c00*/  LEA.HI R59, R11, R60, RZ, 0x2 ;  /* 0x0000003c0b3b7211 */ /* 0x000fe400078f10ff */
[----:B------:R-:W-:-:S04]  /*19c10*/  SHF.R.S32.HI R61, RZ, 0x1f, R62 ;  /* 0x0000001fff3d7819 */ /* 0x000fc8000001143e */
[----:B------:R-:W-:Y:S01]  /*19c20*/  LEA.HI R61, R61, R62, RZ, 0x2 ;  /* 0x0000003e3d3d7211 */ /* 0x000fe200078f10ff */
[----:B---3--:R-:W1:Y:S04]  /*19c30*/  SHFL.BFLY PT, R5, R8, 0x2, 0x1f ;  /* 0x0c401f0008057f89 */ /* 0x008e6800000e0000 */
[----:B----4-:R-:W3:Y:S04]  /*19c40*/  SHFL.BFLY PT, R4, R7, 0x2, 0x1f ;  /* 0x0c401f0007047f89 */ /* 0x010ee800000e0000 */
[----:B-----5:R-:W4:Y:S04]  /*19c50*/  SHFL.BFLY PT, R3, R6, 0x2, 0x1f ;  /* 0x0c401f0006037f89 */ /* 0x020f2800000e0000 */
[----:B--2---:R-:W2:Y:S01]  /*19c60*/  SHFL.BFLY PT, R2, R0, 0x2, 0x1f ;  /* 0x0c401f0000027f89 */ /* 0x004ea200000e0000 */
[----:B-1----:R-:W-:Y:S01]  /*19c70*/  FADD.FTZ R5, R5, R8 ;  /* 0x0000000805057221 */ /* 0x002fe20000010000 */
[----:B---3--:R-:W-:-:S04]  /*19c80*/  FADD.FTZ R4, R4, R7 ;  /* 0x0000000704047221 */ /* 0x008fc80000010000 */
[----:B------:R-:W1:Y:S01]  /*19c90*/  SHFL.BFLY PT, R8, R5, 0x1, 0x1f ;  /* 0x0c201f0005087f89 */ /* 0x000e6200000e0000 */
[----:B----4-:R-:W-:-:S03]  /*19ca0*/  FADD.FTZ R3, R3, R6 ;  /* 0x0000000603037221 */ /* 0x010fc60000010000 */
[----:B------:R-:W3:Y:S01]  /*19cb0*/  SHFL.BFLY PT, R7, R4, 0x1, 0x1f ;  /* 0x0c201f0004077f89 */ /* 0x000ee200000e0000 */
[----:B--2---:R-:W-:-:S03]  /*19cc0*/  FADD.FTZ R2, R2, R0 ;  /* 0x0000000002027221 */ /* 0x004fc60000010000 */
[----:B------:R-:W2:Y:S01]  /*19cd0*/  SHFL.BFLY PT, R6, R3, 0x1, 0x1f ;  /* 0x0c201f0003067f89 */ /* 0x000ea200000e0000 */
[----:B------:R-:W-:-:S03]  /*19ce0*/  SHF.R.S32.HI R0, RZ, 0x2, R59 ;  /* 0x00000002ff007819 */ /* 0x000fc6000001143b */
[----:B------:R-:W4:Y:S01]  /*19cf0*/  SHFL.BFLY PT, R9, R2, 0x1, 0x1f ;  /* 0x0c201f0002097f89 */ /* 0x000f2200000e0000 */
[----:B------:R-:W-:Y:S02]  /*19d00*/  SHF.R.S32.HI R10, RZ, 0x1f, R0 ;  /* 0x0000001fff0a7819 */ /* 0x000fe40000011400 */
[----:B------:R-:W-:Y:S01]  /*19d10*/  ISETP.GE.AND P1, PT, R0, UR4, PT ;  /* 0x0000000400007c0c */ /* 0x000fe2000bf26270 */
[----:B-1----:R-:W-:Y:S01]  /*19d20*/  FADD.FTZ R54, R5, R8 ;  /* 0x0000000805367221 */ /* 0x002fe20000010000 */
[----:B------:R-:W-:Y:S01]  /*19d30*/  LOP3.LUT R5, R59, 0xfffffffc, RZ, 0xc0, !PT ;  /* 0xfffffffc3b057812 */ /* 0x000fe200078ec0ff */
[----:B---3--:R-:W-:Y:S01]  /*19d40*/  FADD.FTZ R55, R4, R7 ;  /* 0x0000000704377221 */ /* 0x008fe20000010000 */
[----:B------:R-:W-:-:S03]  /*19d50*/  LEA.HI R4, R10, R0, RZ, 0x3 ;  /* 0x000000000a047211 */ /* 0x000fc600078f18ff */
[----:B------:R-:W-:Y:S01]  /*19d60*/  IMAD.IADD R5, R60, 0x1, -R5 ;  /* 0x000000013c057824 */ /* 0x000fe200078e0a05 */
[----:B------:R-:W-:Y:S01]  /*19d70*/  FSETP.NE.FTZ.AND P5, PT, R54, RZ, PT ;  /* 0x000000ff3600720b */ /* 0x000fe20003fb5000 */
[----:B--2---:R-:W-:Y:S01]  /*19d80*/  FADD.FTZ R56, R3, R6 ;  /* 0x0000000603387221 */ /* 0x004fe20000010000 */
[----:B------:R-:W-:Y:S02]  /*19d90*/  LOP3.LUT R4, R4, 0xfffffff8, RZ, 0xc0, !PT ;  /* 0xfffffff804047812 */ /* 0x000fe400078ec0ff */
[----:B------:R-:W-:Y:S01]  /*19da0*/  LEA.HI R3, R11, R60, RZ, 0x5 ;  /* 0x0000003c0b037211 */ /* 0x000fe200078f28ff */
[----:B----4-:R-:W-:Y:S01]  /*19db0*/  FADD.FTZ R58, R2, R9 ;  /* 0x00000009023a7221 */ /* 0x010fe20000010000 */
[----:B------:R-:W-:Y:S01]  /*19dc0*/  FSETP.NE.FTZ.AND P4, PT, R55, RZ, PT ;  /* 0x000000ff3700720b */ /* 0x000fe20003f95000 */
[----:B------:R-:W-:Y:S01]  /*19dd0*/  IMAD.IADD R2, R0, 0x1, -R4 ;  /* 0x0000000100027824 */ /* 0x000fe200078e0a04 */
[----:B------:R-:W-:Y:S02]  /*19de0*/  LOP3.LUT R6, R3, 0xffffffe0, RZ, 0xc0, !PT ;  /* 0xffffffe003067812 */ /* 0x000fe400078ec0ff */
[----:B------:R-:W-:-:S02]  /*19df0*/  SHF.R.S32.HI R3, RZ, 0x5, R3 ;  /* 0x00000005ff037819 */ /* 0x000fc40000011403 */
[----:B------:R-:W-:Y:S01]  /*19e00*/  LEA.HI R0, R2, R2, RZ, 0x1 ;  /* 0x0000000202007211 */ /* 0x000fe200078f08ff */
[----:B------:R-:W-:Y:S01]  /*19e10*/  IMAD.IADD R60, R60, 0x1, -R6 ;  /* 0x000000013c3c7824 */ /* 0x000fe200078e0a06 */
[----:B------:R-:W-:Y:S01]  /*19e20*/  LOP3.LUT R4, R61, 0xfffffffc, RZ, 0xc0, !PT ;  /* 0xfffffffc3d047812 */ /* 0x000fe200078ec0ff */
[----:B------:R-:W-:Y:S01]  /*19e30*/  IMAD R5, R3, 0x100, R5 ;  /* 0x0000010003057824 */ /* 0x000fe200078e0205 */
[----:B------:R-:W-:Y:S02]  /*19e40*/  LOP3.LUT R6, R0, 0x3fffffe, RZ, 0xc0, !PT ;  /* 0x03fffffe00067812 */ /* 0x000fe400078ec0ff */
[----:B------:R-:W-:Y:S01]  /*19e50*/  SHF.R.S32.HI R0, RZ, 0x1, R0 ;  /* 0x00000001ff007819 */ /* 0x000fe20000011400 */
[----:B------:R-:W-:Y:S02]  /*19e60*/  IMAD.IADD R62, R62, 0x1, -R4 ;  /* 0x000000013e3e7824 */ /* 0x000fe400078e0a04 */
[----:B------:R-:W-:Y:S01]  /*19e70*/  IMAD.IADD R3, R2, 0x1, -R6 ;  /* 0x0000000102037824 */ /* 0x000fe200078e0a06 */
[----:B------:R-:W-:-:S02]  /*19e80*/  LOP3.LUT R2, R0, 0x1, RZ, 0xc0, !PT ;  /* 0x0000000100027812 */ /* 0x000fc400078ec0ff */
[----:B------:R-:W-:Y:S01]  /*19e90*/  LOP3.LUT P2, RZ, R0, 0x2, RZ, 0xc0, !PT ;  /* 0x0000000200ff7812 */ /* 0x000fe2000784c0ff */
[----:B------:R-:W-:Y:S01]  /*19ea0*/  IMAD R3, R3, 0x10, R5 ;  /* 0x0000001003037824 */ /* 0x000fe200078e0205 */
[----:B------:R-:W-:Y:S01]  /*19eb0*/  ISETP.NE.U32.AND P3, PT, R2, 0x1, PT ;  /* 0x000000010200780c */ /* 0x000fe20003f65070 */
[----:B------:R-:W-:Y:S02]  /*19ec0*/  IMAD.SHL.U32 R2, R0, 0x40, RZ ;  /* 0x0000004000027824 */ /* 0x000fe400078e00ff */
[----:B------:R-:W-:-:S03]  /*19ed0*/  IMAD.MOV.U32 R0, RZ, RZ, 0x3f800000 ;  /* 0x3f800000ff007424 */ /* 0x000fc600078e00ff */
        /* <DEDUP_REMOVED lines=14> */
.L_x_296:
        /* <DEDUP_REMOVED lines=23> */
.L_x_297:
[----:B------:R-:W-:Y:S01]  /*1a130*/  ISETP.NE.AND P3, PT, RZ, UR10, PT ;  /* 0x0000000aff007c0c */ /* 0x000fe2000bf65270 */
[C---:B------:R-:W-:Y:S01]  /*1a140*/  FMUL.FTZ R34, R0.reuse, R137 ;  /* 0x0000008900227220 */ /* 0x040fe20000410000 */
        /* <DEDUP_REMOVED lines=13> */
[----:B------:R-:W-:Y:S01]  /*1a220*/  FMUL.FTZ R12, R0, R69 ;  /* 0x00000045000c7220 */ /* 0x000fe20000410000 */
        /* <DEDUP_REMOVED lines=20> */
[C---:B------:R-:W-:Y:S01]  /*1a370*/  FMUL.FTZ R154, R3.reuse, R154 ;  /* 0x0000009a039a7220 */ /* 0x040fe20000410000 */
        /* <DEDUP_REMOVED lines=91> */
[----:B----4-:R-:W4:Y:S01]  /*1a930*/  @P3 LDC.64 R4, c[0x0][0x2c0] ;  /* 0x0000b000ff043b82 */ /* 0x010f220000000a00 */
[----:B------:R-:W-:-:S02]  /*1a940*/  F2FP.BF16.F32.PACK_AB R26, R26, R152 ;  /* 0x000000981a1a723e */ /* 0x000fc400000010ff */
[----:B-----5:R-:W-:Y:S02]  /*1a950*/  IADD3 R2, R17, R57, RZ ;  /* 0x0000003911027210 */ /* 0x020fe40007ffe0ff */
[----:B------:R-:W-:Y:S02]  /*1a960*/  F2FP.BF16.F32.PACK_AB R25, R25, R154 ;  /* 0x0000009a1919723e */ /* 0x000fe400000010ff */
[----:B-1----:R-:W-:Y:S01]  /*1a970*/  IADD3 R0, R57, R19, RZ ;  /* 0x0000001339007210 */ /* 0x002fe20007ffe0ff */
[----:B------:R-:W-:Y:S01]  /*1a980*/  STS [R2], R38 ;  /* 0x0000002602007388 */ /* 0x000fe20000000800 */
[----:B------:R-:W-:Y:S02]  /*1a990*/  F2FP.BF16.F32.PACK_AB R28, R28, R144 ;  /* 0x000000901c1c723e */ /* 0x000fe400000010ff */
[----:B------:R-:W-:Y:S01]  /*1a9a0*/  F2FP.BF16.F32.PACK_AB R27, R147, R27 ;  /* 0x0000001b931b723e */ /* 0x000fe200000010ff */
[----:B------:R-:W-:Y:S01]  /*1a9b0*/  STS [R2+0x200], R37 ;  /* 0x0002002502007388 */ /* 0x000fe20000000800 */
[----:B------:R-:W-:Y:S01]  /*1a9c0*/  F2FP.BF16.F32.PACK_AB R24, R24, R156 ;  /* 0x0000009c1818723e */ /* 0x000fe200000010ff */
[----:B---3--:R-:W1:Y:S01]  /*1a9d0*/  @P5 MUFU.LG2 R3, R54 ;  /* 0x0000003600035308 */ /* 0x008e620000000c00 */
[----:B------:R-:W-:Y:S01]  /*1a9e0*/  F2FP.BF16.F32.PACK_AB R23, R159, R23 ;  /* 0x000000179f17723e */ /* 0x000fe200000010ff */
[----:B------:R-:W-:Y:S01]  /*1a9f0*/  STS [R0], R34 ;  /* 0x0000002200007388 */ /* 0x000fe20000000800 */
[----:B------:R-:W-:Y:S01]  /*1aa00*/  F2FP.BF16.F32.PACK_AB R22, R22, R164 ;  /* 0x000000a41616723e */ /* 0x000fe200000010ff */
[----:B--2---:R-:W2:Y:S01]  /*1aa10*/  @P5 LDC R6, c[0x0][0x2e8] ;  /* 0x0000ba00ff065b82 */ /* 0x004ea20000000800 */
        /* <DEDUP_REMOVED lines=12> */
[----:B-1----:R-:W-:Y:S01]  /*1aae0*/  @P5 FMUL.FTZ R3, R3, 0.69314718246459960938 ;  /* 0x3f31721803035820 */ /* 0x002fe20000410000 */
        /* <DEDUP_REMOVED lines=29> */
[----:B-1----:R-:W-:-:S03]  /*1acc0*/  SHF.L.U32 R24, R62, 0x3, RZ ;  /* 0x000000033e187819 */ /* 0x002fc600000006ff */
[----:B------:R-:W-:Y:S01]  /*1acd0*/  STS [R2+0x3200], R18 ;  /* 0x0032001202007388 */ /* 0x000fe20000000800 */
[----:B---3--:R-:W-:Y:S01]  /*1ace0*/  MOV R23, 0x7f800000 ;  /* 0x7f80000000177802 */ /* 0x008fe20000000f00 */
[----:B--2---:R-:W-:Y:S02]  /*1acf0*/  @P5 FFMA.FTZ R23, R105, R6, R3 ;  /* 0x0000000669175223 */ /* 0x004fe40000010003 */
[----:B------:R-:W-:Y:S01]  /*1ad00*/  STS [R0+0x3000], R14 ;  /* 0x0030000e00007388 */ /* 0x000fe20000000800 */
[----:B-----5:R-:W-:-:S03]  /*1ad10*/  MOV R22, 0x7f800000 ;  /* 0x7f80000000167802 */ /* 0x020fc60000000f00 */
[----:B------:R-:W-:Y:S01]  /*1ad20*/  STS [R0+0x3200], R13 ;  /* 0x0032000d00007388 */ /* 0x000fe20000000800 */
[----:B----4-:R-:W-:-:S03]  /*1ad30*/  MOV R21, 0x7f800000 ;  /* 0x7f80000000157802 */ /* 0x010fc60000000f00 */
        /* <DEDUP_REMOVED lines=19> */
[----:B-----5:R-:W5:Y:S01]  /*1ae70*/  @P4 LDC R9, c[0x0][0x2e8] ;  /* 0x0000ba00ff094b82 */ /* 0x020f620000000800 */
        /* <DEDUP_REMOVED lines=9> */
[----:B-----5:R-:W-:Y:S01]  /*1af10*/  @P4 FFMA.FTZ R22, R104, R9, R3 ;  /* 0x0000000968164223 */ /* 0x020fe20000010003 */
[----:B------:R-:W5:Y:S01]  /*1af20*/  S2R R25, SR_CTAID.Z ;  /* 0x0000000000197919 */ /* 0x000f620000002700 */
[----:B---3--:R-:W-:Y:S01]  /*1af30*/  @P3 IMAD R2, R5, R4, RZ ;  /* 0x0000000405023224 */ /* 0x008fe200078e02ff */
[----:B------:R-:W-:Y:S01]  /*1af40*/  LEA.HI.SX32 R4, R59, 0x20, 0x1e ;  /* 0x000000203b047811 */ /* 0x000fe200078ff2ff */
[----:B------:R-:W3:Y:S01]  /*1af50*/  @P2 MUFU.LG2 R5, R58 ;  /* 0x0000003a00052308 */ /* 0x000ee20000000c00 */
[----:B------:R-:W-:Y:S02]  /*1af60*/  @!P3 MOV R2, R51 ;  /* 0x000000330002b202 */ /* 0x000fe40000000f00 */
[----:B------:R-:W-:Y:S01]  /*1af70*/  ISETP.GE.AND P5, PT, R4, UR4, PT ;  /* 0x0000000404007c0c */ /* 0x000fe2000bfa6270 */
[----:B--2---:R-:W-:Y:S01]  /*1af80*/  IMAD R4, R11, UR8, RZ ;  /* 0x000000080b047c24 */ /* 0x004fe2000f8e02ff */
[----:B-1----:R-:W-:Y:S01]  /*1af90*/  @P3 MOV R0, 0x1 ;  /* 0x0000000100003802 */ /* 0x002fe20000000f00 */
[----:B------:R-:W-:Y:S01]  /*1afa0*/  @!P3 IMAD R0, R51, R12, RZ ;  /* 0x0000000c3300b224 */ /* 0x000fe200078e02ff */
[----:B------:R-:W-:Y:S01]  /*1afb0*/  LOP3.LUT P3, RZ, R60, 0x3, RZ, 0xc0, !PT ;  /* 0x000000033cff7812 */ /* 0x000fe2000786c0ff */
[----:B------:R1:W2:Y:S01]  /*1afc0*/  LDS.128 R32, [R226+0x1800] ;  /* 0x00180000e2207984 */ /* 0x0002a20000000c00 */
[----:B------:R-:W1:Y:S03]  /*1afd0*/  @P2 LDC R12, c[0x0][0x2e8] ;  /* 0x0000ba00ff0c2b82 */ /* 0x000e660000000800 */
[----:B------:R1:W1:Y:S01]  /*1afe0*/  LDS.128 R28, [R226+0x3800] ;  /* 0x00380000e21c7984 */ /* 0x0002620000000c00 */
[----:B----4-:R-:W-:-:S05]  /*1aff0*/  IMAD R0, R13, R0, RZ ;  /* 0x000000000d007224 */ /* 0x010fca00078e02ff */
[----:B------:R-:W-:-:S05]  /*1b000*/  SEL R0, R0, RZ, !P6 ;  /* 0x000000ff00007207 */ /* 0x000fca0007000000 */
[----:B-----5:R-:W-:Y:S01]  /*1b010*/  IMAD R2, R25, R2, R0 ;  /* 0x0000000219027224 */ /* 0x020fe200078e0200 */
        /* <DEDUP_REMOVED lines=8> */
[----:B--2---:R-:W-:Y:S06]  /*1b0a0*/  @P3 BRA `(.L_x_299) ;  /* 0x0000000000c43947 */ /* 0x004fec0003800000 */
[----:B------:R-:W1:Y:S02]  /*1b0b0*/  S2R R4, SR_TID.X ;  /* 0x0000000000047919 */ /* 0x000e640000002100 */
[----:B-1----:R-:W-:-:S04]  /*1b0c0*/  SHF.R.S32.HI R2, RZ, 0x1f, R4 ;  /* 0x0000001fff027819 */ /* 0x002fc80000011404 */
[----:B------:R-:W-:-:S04]  /*1b0d0*/  LEA.HI R2, R2, R4, RZ, 0x5 ;  /* 0x0000000402027211 */ /* 0x000fc800078f28ff */
[----:B------:R-:W-:Y:S02]  /*1b0e0*/  SHF.R.S32.HI R0, RZ, 0x5, R2 ;  /* 0x00000005ff007819 */ /* 0x000fe40000011402 */
[----:B------:R-:W-:Y:S02]  /*1b0f0*/  LOP3.LUT R2, R2, 0xffffffe0, RZ, 0xc0, !PT ;  /* 0xffffffe002027812 */ /* 0x000fe400078ec0ff */
[----:B------:R-:W-:-:S03]  /*1b100*/  SHF.R.S32.HI R3, RZ, 0x1f, R0 ;  /* 0x0000001fff037819 */ /* 0x000fc60000011400 */
[----:B------:R-:W-:Y:S01]  /*1b110*/  IMAD.IADD R2, R4, 0x1, -R2 ;  /* 0x0000000104027824 */ /* 0x000fe200078e0a02 */
[----:B------:R-:W-:-:S04]  /*1b120*/  LEA.HI R3, R3, R0, RZ, 0x2 ;  /* 0x0000000003037211 */ /* 0x000fc800078f10ff */
[----:B------:R-:W-:Y:S02]  /*1b130*/  SHF.R.S32.HI R4, RZ, 0x1f, R2 ;  /* 0x0000001fff047819 */ /* 0x000fe40000011402 */
[----:B------:R-:W-:Y:S02]  /*1b140*/  LOP3.LUT R3, R3, 0xfffffffc, RZ, 0xc0, !PT ;  /* 0xfffffffc03037812 */ /* 0x000fe400078ec0ff */
[----:B------:R-:W-:-:S03]  /*1b150*/  LEA.HI R2, R4, R2, RZ, 0x2 ;  /* 0x0000000204027211 */ /* 0x000fc600078f10ff */
[----:B------:R-:W-:Y:S01]  /*1b160*/  IMAD.IADD R0, R0, 0x1, -R3 ;  /* 0x0000000100007824 */ /* 0x000fe200078e0a03 */
        /* <DEDUP_REMOVED lines=37> */
.L_x_299:
[----:B------:R-:W-:Y:S05]  /*1b3c0*/  BSYNC B0 ;  /* 0x0000000000007941 */ /* 0x000fea0003800000 */
.L_x_298:
        /* <DEDUP_REMOVED lines=39> */
.L_x_301:
[----:B------:R-:W-:Y:S05]  /*1b640*/  BSYNC B0 ;  /* 0x0000000000007941 */ /* 0x000fea0003800000 */
.L_x_300:
        /* <DEDUP_REMOVED lines=24> */
.L_x_303:
[----:B------:R-:W-:Y:S05]  /*1b7d0*/  BSYNC B0 ;  /* 0x0000000000007941 */ /* 0x000fea0003800000 */
.L_x_302:
        /* <DEDUP_REMOVED lines=24> */
.L_x_305:
[----:B------:R-:W-:Y:S05]  /*1b960*/  BSYNC B0 ;  /* 0x0000000000007941 */ /* 0x000fea0003800000 */
.L_x_304:
        /* <DEDUP_REMOVED lines=23> */
.L_x_306:
        /* <DEDUP_REMOVED lines=10> */
.L_x_1211:


//--------------------- .text._ZN5flash16flash_fwd_kernelI23Flash_fwd_kernel_traitsILi96ELi128ELi64ELi4ELb0ELb0EN7cutlass10bfloat16_tE19Flash_kernel_traitsILi96ELi128ELi64ELi4ES3_EELb1ELb0ELb0ELb0ELb0ELb1ELb0ELb0EEEvNS_16Flash_fwd_paramsE --------------------------
	.section	.text._ZN5flash16flash_fwd_kernelI23Flash_fwd_kernel_traitsILi96ELi128ELi64ELi4ELb0ELb0EN7cutlass10bfloat16_tE19Flash_kernel_traitsILi96ELi128ELi64ELi4ES3_EELb1ELb0ELb0ELb0ELb0ELb1ELb0ELb0EEEvNS_16Flash_fwd_paramsE,"ax",@progbits
	.align	128
        .global         _ZN5flash16flash_fwd_kernelI23Flash_fwd_kernel_traitsILi96ELi128ELi64ELi4ELb0ELb0EN7cutlass10bfloat16_tE19Flash_kernel_traitsILi96ELi128ELi64ELi4ES3_EELb1ELb0ELb0ELb0ELb0ELb1ELb0ELb0EEEvNS_16Flash_fwd_paramsE
        .type           _ZN5flash16flash_fwd_kernelI23Flash_fwd_kernel_traitsILi96ELi128ELi64ELi4ELb0ELb0EN7cutlass10bfloat16_tE19Flash_kernel_traitsILi96ELi128ELi64ELi4ES3_EELb1ELb0ELb0ELb0ELb0ELb1ELb0ELb0EEEvNS_16Flash_fwd_paramsE,@function
        .size           _ZN5flash16flash_fwd_kernelI23Flash_fwd_kernel_traitsILi96ELi128ELi64ELi4ELb0ELb0EN7cutlass10bfloat16_tE19Flash_kernel_traitsILi96ELi128ELi64ELi4ES3_EELb1ELb0ELb0ELb0ELb0ELb1ELb0ELb0EEEvNS_16Flash_fwd_paramsE,(.L_x_1212 - _ZN5flash16flash_fwd_kernelI23Flash_fwd_kernel_traitsILi96ELi128ELi64ELi4ELb0ELb0EN7cutlass10bfloat16_tE19Flash_kernel_traitsILi96ELi128ELi64ELi4ES3_EELb1ELb0ELb0ELb0ELb0ELb1ELb0ELb0EEEvNS_16Flash_fwd_paramsE)
        .other          _ZN5flash16flash_fwd_kernelI23Flash_fwd_kernel_traitsILi96ELi128ELi64ELi4ELb0ELb0EN7cutlass10bfloat16_tE19Flash_kernel_traitsILi96ELi128ELi64ELi4ES3_EELb1ELb0ELb0ELb0ELb0ELb1ELb0ELb0EEEvNS_16Flash_fwd_paramsE,@"STO_CUDA_ENTRY STV_DEFAULT"
_ZN5flash16flash_fwd_kernelI23Flash_fwd_kernel_traitsILi96ELi128ELi64ELi4ELb0ELb0EN7cutlass10bfloat16_tE19Flash_kernel_traitsILi96ELi128ELi64ELi4ES3_EELb1ELb0ELb0ELb0ELb0ELb1ELb0ELb0EEEvNS_16Flash_fwd_paramsE:
.text._ZN5flash16flash_fwd_kernelI23Flash_fwd_kernel_traitsILi96ELi128ELi64ELi4ELb0ELb0EN7cutlass10bfloat16_tE19Flash_kernel_traitsILi96ELi128ELi64ELi4ES3_EELb1ELb0ELb0ELb0ELb0ELb1ELb0ELb0EEEvNS_16Flash_fwd_paramsE:
[----:B------:R-:W1:Y:S08]  /*0000*/  LDC R1, c[0x0][0x28] ;  /* 0x00000a00ff017b82 */ /* 0x000e700000000800 */
[----:B------:R-:W2:Y:S01]  /*0010*/  LDC R8, c[0x0][0x3a8] ;  /* 0x0000ea00ff087b82 */ /* 0x000ea20000000800 */
[----:B------:R-:W-:Y:S01]  /*0020*/  ULDC.U8 UR4, c[0x0][0x3b4] ;  /* 0x0000ed0000047ab9 */ /* 0x000fe20000000000 */
[----:B------:R-:W-:Y:S01]  /*0030*/  ULDC.64 UR28, c[0x0][0x3a0] ;  /* 0x0000e800001c7ab9 */ /* 0x000fe20000000a00 */
[----:B------:R-:W-:Y:S01]  /*0040*/  ISETP.NE.AND P3, PT, RZ, UR4, PT ;  /* 0x00000004ff007c0c */ /* 0x000fe2000bf65270 */
[----:B------:R-:W-:Y:S01]  /*0050*/  IMAD.U32 R2, RZ, RZ, UR28 ;  /* 0x0000001cff027e24 */ /* 0x000fe2000f8e00ff */
[----:B------:R-:W-:Y:S01]  /*0060*/  ULDC.64 UR26, c[0x0][0x208] ;  /* 0x00008200001a7ab9 */ /* 0x000fe20000000a00 */
[----:B------:R-:W-:-:S02]  /*0070*/  IMAD.U32 R3, RZ, RZ, UR29 ;  /* 0x0000001dff037e24 */ /* 0x000fc4000f8e00ff */
[----:B------:R-:W3:Y:S01]  /*0080*/  LDC R9, c[0x0][0x3ac] ;  /* 0x0000eb00ff097b82 */ /* 0x000ee20000000800 */
[----:B------:R-:W4:Y:S01]  /*0090*/  S2R R166, SR_CTAID.X ;  /* 0x0000000000a67919 */ /* 0x000f220000002500 */
[----:B------:R-:W-:Y:S01]  /*00a0*/  ULDC.64 UR4, c[0x0][0x2f0] ;  /* 0x0000bc0000047ab9 */ /* 0x000fe20000000a00 */
[----:B-1----:R-:W-:-:S05]  /*00b0*/  VIADD R1, R1, 0xffffffc0 ;  /* 0xffffffc001017836 */ /* 0x002fca0000000000 */
[----:B------:R2:W4:Y:S01]  /*00c0*/  @P3 LDG.E.64 R4, desc[UR26][R2.64] ;  /* 0x0000001a02043981 */ /* 0x000522000c1e1b00 */
[----:B------:R-:W1:Y:S01]  /*00d0*/  LDC.64 R6, c[0x0][0x300] ;  /* 0x0000c000ff067b82 */ /* 0x000e620000000a00 */
[----:B------:R-:W4:Y:S01]  /*00e0*/  S2R R24, SR_CTAID.Y ;  /* 0x0000000000187919 */ /* 0x000f220000002600 */
[----:B------:R-:W4:Y:S06]  /*00f0*/  S2R R25, SR_CTAID.Z ;  /* 0x0000000000197919 */ /* 0x000f2c0000002700 */
[----:B------:R-:W4:Y:S01]  /*0100*/  LDC.64 R12, c[0x0][0x2f0] ;  /* 0x0000bc00ff0c7b82 */ /* 0x000f220000000a00 */
[----:B------:R-:W4:Y:S01]  /*0110*/  S2R R42, SR_TID.X ;  /* 0x00000000002a7919 */ /* 0x000f220000002100 */
[----:B------:R-:W-:-:S06]  /*0120*/  IMAD.MOV.U32 R18, RZ, RZ, -0x1 ;  /* 0xffffffffff127424 */ /* 0x000fcc00078e00ff */
[----:B------:R-:W4:Y:S01]  /*0130*/  LDC.U8 R16, c[0x0][0x3c2] ;  /* 0x0000f080ff107b82 */ /* 0x000f220000000000 */
[----:B--2---:R-:W-:-:S07]  /*0140*/  @P3 IMAD.MOV.U32 R2, RZ, RZ, R8 ;  /* 0x000000ffff023224 */ /* 0x004fce00078e0008 */
[----:B------:R-:W2:Y:S01]  /*0150*/  LDC R19, c[0x0][0x270] ;  /* 0x00009c00ff137b82 */ /* 0x000ea20000000800 */
[----:B---3--:R-:W-:-:S06]  /*0160*/  @P3 IMAD.MOV.U32 R3, RZ, RZ, R9 ;  /* 0x000000ffff033224 */ /* 0x008fcc00078e0009 */
[----:B------:R-:W3:Y:S01]  /*0170*/  @P3 LDG.E.64 R2, desc[UR26][R2.64] ;  /* 0x0000001a02023981 */ /* 0x000ee2000c1e1b00 */
[----:B-1----:R-:W-:Y:S01]  /*0180*/  ISETP.NE.U32.AND P0, PT, R6, RZ, PT ;  /* 0x000000ff0600720c */ /* 0x002fe20003f05070 */
[----:B------:R-:W1:Y:S01]  /*0190*/  LDC.64 R14, c[0x0][0x2f8] ;  /* 0x0000be00ff0e7b82 */ /* 0x000e620000000a00 */
[----:B------:R-:W-:Y:S02]  /*01a0*/  ISETP.NE.U32.AND P4, PT, RZ, UR4, PT ;  /* 0x00000004ff007c0c */ /* 0x000fe4000bf85070 */
[----:B------:R-:W-:Y:S02]  /*01b0*/  ISETP.NE.AND.EX P1, PT, R7, RZ, PT, P0 ;  /* 0x000000ff0700720c */ /* 0x000fe40003f25300 */
[----:B----4-:R-:W-:Y:S02]  /*01c0*/  LOP3.LUT R0, R25, R166, R24, 0xfe, !PT ;  /* 0x000000a619007212 */ /* 0x010fe400078efe18 */
[----:B------:R-:W-:Y:S01]  /*01d0*/  ISETP.NE.AND.EX P0, PT, RZ, UR5, PT, P4 ;  /* 0x00000005ff007c0c */ /* 0x000fe2000bf05340 */
[----:B------:R-:W4:Y:S01]  /*01e0*/  LDC.64 R6, c[0x0][0x2f8] ;  /* 0x0000be00ff067b82 */ /* 0x000f220000000a00 */
[----:B------:R-:W-:-:S07]  /*01f0*/  LOP3.LUT P2, RZ, R0, R42, RZ, 0xfc, !PT ;  /* 0x0000002a00ff7212 */ /* 0x000fce000784fcff */
[----:B------:R-:W3:Y:S08]  /*0200*/  @P3 LDC R0, c[0x0][0x3b0] ;  /* 0x0000ec00ff003b82 */ /* 0x000ef00000000800 */
[----:B------:R-:W2:Y:S01]  /*0210*/  @!P2 LDC.64 R10, c[0x0][0x3b8] ;  /* 0x0000ee00ff0aab82 */ /* 0x000ea20000000a00 */
[----:B------:R-:W-:Y:S02]  /*0220*/  @P3 R2UR UR28, R4 ;  /* 0x00000000041c32ca */ /* 0x000fe400000e0000 */
[----:B------:R-:W-:-:S11]  /*0230*/  @P3 R2UR UR29, R5 ;  /* 0x00000000051d32ca */ /* 0x000fd600000e0000 */
[----:B------:R-:W-:Y:S02]  /*0240*/  IMAD.U32 R4, RZ, RZ, UR28 ;  /* 0x0000001cff047e24 */ /* 0x000fe4000f8e00ff */
[----:B------:R-:W-:-:S05]  /*0250*/  IMAD.U32 R5, RZ, RZ, UR29 ;  /* 0x0000001dff057e24 */ /* 0x000fca000f8e00ff */
[----:B--2---:R2:W-:Y:S01]  /*0260*/  @!P2 STG.E.64 desc[UR26][R10.64], R4 ;  /* 0x000000040a00a986 */ /* 0x0045e2000c101b1a */
[----:B---3--:R-:W-:-:S05]  /*0270*/  @P3 IADD3 R8, P5, R2, R0, RZ ;  /* 0x0000000002083210 */ /* 0x008fca0007fbe0ff */
[----:B------:R-:W-:Y:S02]  /*0280*/  @P3 IMAD.X R9, RZ, RZ, R3, P5 ;  /* 0x000000ffff093224 */ /* 0x000fe400028e0603 */
[----:B------:R-:W-:Y:S02]  /*0290*/  @!P2 IMAD.MOV.U32 R2, RZ, RZ, R8 ;  /* 0x000000ffff02a224 */ /* 0x000fe400078e0008 */
[----:B------:R-:W-:-:S05]  /*02a0*/  @!P2 IMAD.MOV.U32 R3, RZ, RZ, R9 ;  /* 0x000000ffff03a224 */ /* 0x000fca00078e0009 */
[----:B------:R3:W-:Y:S01]  /*02b0*/  @!P2 STG.E.64 desc[UR26][R10.64+0x8], R2 ;  /* 0x000008020a00a986 */ /* 0x0007e2000c101b1a */
[----:B--2---:R-:W-:-:S05]  /*02c0*/  IMAD.WIDE R4, R24, 0x4, R12 ;  /* 0x0000000418047825 */ /* 0x004fca00078e020c */
[----:B------:R-:W2:Y:S04]  /*02d0*/  @P0 LDG.E R18, desc[UR26][R4.64] ;  /* 0x0000001a04120981 */ /* 0x000ea8000c1e1900 */
[----:B------:R-:W2:Y:S01]  /*02e0*/  @P0 LDG.E R0, desc[UR26][R4.64+0x4] ;  /* 0x0000041a04000981 */ /* 0x000ea2000c1e1900 */
[----:B---3--:R-:W3:Y:S01]  /*02f0*/  @P1 LDC.64 R2, c[0x0][0x300] ;  /* 0x0000c000ff021b82 */ /* 0x008ee20000000a00 */
[----:B------:R-:W-:Y:S02]  /*0300*/  ISETP.NE.AND P3, PT, R16, RZ, PT ;  /* 0x000000ff1000720c */ /* 0x000fe40003f65270 */
[----:B----4-:R-:W-:Y:S01]  /*0310*/  ISETP.EQ.U32.AND P2, PT, R6, RZ, PT ;  /* 0x000000ff0600720c */ /* 0x010fe20003f42070 */
[----:B------:R-:W-:Y:S01]  /*0320*/  IMAD.MOV.U32 R10, RZ, RZ, RZ ;  /* 0x000000ffff0a7224 */ /* 0x000fe200078e00ff */
[----:B------:R-:W-:-:S02]  /*0330*/  SHF.R.S32.HI R39, RZ, 0x1f, R42 ;  /* 0x0000001fff277819 */ /* 0x000fc4000001142a */
[----:B------:R-:W-:Y:S02]  /*0340*/  ISETP.EQ.OR.EX P2, PT, R7, RZ, !P3, P2 ;  /* 0x000000ff0700720c */ /* 0x000fe40005f42720 */
[----:B------:R-:W-:Y:S01]  /*0350*/  LEA.HI R29, R39, R42, RZ, 0x5 ;  /* 0x0000002a271d7211 */ /* 0x000fe200078f28ff */
[----:B------:R-:W-:Y:S02]  /*0360*/  IMAD.MOV.U32 R13, RZ, RZ, -0x1 ;  /* 0xffffffffff0d7424 */ /* 0x000fe400078e00ff */
[----:B-1----:R-:W-:-:S08]  /*0370*/  IMAD.WIDE R14, R24, 0x4, R14 ;  /* 0x00000004180e7825 */ /* 0x002fd000078e020e */
[----:B------:R-:W5:Y:S01]  /*0380*/  @!P2 LDG.E R13, desc[UR26][R14.64] ;  /* 0x0000001a0e0da981 */ /* 0x000f62000c1e1900 */
[----:B---3--:R-:W-:-:S05]  /*0390*/  @P1 IMAD.WIDE R2, R24, 0x4, R2 ;  /* 0x0000000418021825 */ /* 0x008fca00078e0202 */
[----:B------:R1:W5:Y:S02]  /*03a0*/  @P1 LDG.E R10, desc[UR26][R2.64] ;  /* 0x0000001a020a1981 */ /* 0x000364000c1e1900 */
[----:B-1----:R-:W-:-:S05]  /*03b0*/  LOP3.LUT R2, R29, 0xffffffe0, RZ, 0xc0, !PT ;  /* 0xffffffe01d027812 */ /* 0x002fca00078ec0ff */
[----:B------:R-:W-:Y:S02]  /*03c0*/  IMAD.IADD R2, R42, 0x1, -R2 ;  /* 0x000000012a027824 */ /* 0x000fe400078e0a02 */
[----:B--2---:R-:W-:Y:S02]  /*03d0*/  @P0 IMAD.IADD R11, R0, 0x1, -R18 ;  /* 0x00000001000b0824 */ /* 0x004fe400078e0a12 */
[----:B------:R-:W-:-:S04]  /*03e0*/  IMAD R0, R24, R19, R25 ;  /* 0x0000001318007224 */ /* 0x000fc800078e0219 */
[----:B------:R-:W1:Y:S01]  /*03f0*/  @!P0 LDC R11, c[0x0][0x2c4] ;  /* 0x0000b100ff0b8b82 */ /* 0x000e620000000800 */
[----:B------:R-:W-:Y:S01]  /*0400*/  ISETP.NE.U32.AND P0, PT, R6, RZ, PT ;  /* 0x000000ff0600720c */ /* 0x000fe20003f05070 */
[----:B------:R-:W-:-:S03]  /*0410*/  IMAD.SHL.U32 R0, R0, 0x20, RZ ;  /* 0x0000002000007824 */ /* 0x000fc600078e00ff */
[----:B------:R-:W-:Y:S02]  /*0420*/  ISETP.NE.AND.EX P2, PT, R7, RZ, PT, P0 ;  /* 0x000000ff0700720c */ /* 0x000fe40003f45300 */
[----:B------:R-:W-:Y:S01]  /*0430*/  IADD3 R161, P1, P0, R0, R8, R2 ;  /* 0x0000000800a17210 */ /* 0x000fe2000783e002 */
[----:B------:R2:W-:Y:S04]  /*0440*/  STL [R1+0x34], R18 ;  /* 0x0000341201007387 */ /* 0x0005e80000100800 */
[----:B------:R2:W-:Y:S01]  /*0450*/  STL [R1], R161 ;  /* 0x000000a101007387 */ /* 0x0005e20000100800 */
[----:B------:R-:W-:Y:S02]  /*0460*/  SHF.R.S32.HI R3, RZ, 0x1f, R0 ;  /* 0x0000001fff037819 */ /* 0x000fe40000011400 */
[----:B------:R-:W-:-:S04]  /*0470*/  SHF.R.S32.HI R0, RZ, 0x1f, R2 ;  /* 0x0000001fff007819 */ /* 0x000fc80000011402 */
[----:B------:R-:W-:Y:S01]  /*0480*/  IADD3.X R204, R3, R9, R0, P1, P0 ;  /* 0x0000000903cc7210 */ /* 0x000fe20000fe0400 */
[----:B------:R-:W-:Y:S06]  /*0490*/  @!P2 BRA `(.L_x_307) ;  /* 0x000000000010a947 */ /* 0x000fec0003800000 */
[----:B------:R-:W3:Y:S02]  /*04a0*/  @P3 LDG.E R0, desc[UR26][R14.64+0x4] ;  /* 0x0000041a0e003981 */ /* 0x000ee4000c1e1900 */
[----:B---3-5:R-:W-:-:S06]  /*04b0*/  @P3 IADD3 R4, R0, -R13, RZ ;  /* 0x8000000d00043210 */ /* 0x028fcc0007ffe0ff */
[----:B------:R4:W5:Y:S01]  /*04c0*/  @!P3 LDG.E R4, desc[UR26][R14.64] ;  /* 0x0000001a0e04b981 */ /* 0x000962000c1e1900 */
[----:B------:R-:W-:Y:S05]  /*04d0*/  BRA `(.L_x_308) ;  /* 0x0000000000047947 */ /* 0x000fea0003800000 */
.L_x_307:
[----:B------:R-:W3:Y:S02]  /*04e0*/  LDC R4, c[0x0][0x2c8] ;  /* 0x0000b200ff047b82 */ /* 0x000ee40000000800 */
.L_x_308:
[----:B------:R-:W2:Y:S02]  /*04f0*/  LDC.64 R2, c[0x0][0x308] ;  /* 0x0000c200ff027b82 */ /* 0x000ea40000000a00 */
[----:B--2---:R-:W-:-:S04]  /*0500*/  ISETP.NE.U32.AND P0, PT, R2, RZ, PT ;  /* 0x000000ff0200720c */ /* 0x004fc80003f05070 */
[----:B------:R-:W-:-:S13]  /*0510*/  ISETP.NE.AND.EX P0, PT, R3, RZ, PT, P0 ;  /* 0x000000ff0300720c */ /* 0x000fda0003f05300 */
[----:B------:R-:W2:Y:S08]  /*0520*/  @P0 LDC.64 R2, c[0x0][0x308] ;  /* 0x0000c200ff020b82 */ /* 0x000eb00000000a00 */
[----:B------:R-:W4:Y:S01]  /*0530*/  @!P0 LDC R5, c[0x0][0x2cc] ;  /* 0x0000b300ff058b82 */ /* 0x000f220000000800 */
[----:B--2---:R-:W-:-:S05]  /*0540*/  @P0 IMAD.WIDE R2, R24, 0x4, R2 ;  /* 0x0000000418020825 */ /* 0x004fca00078e0202 */
[----:B------:R-:W2:Y:S01]  /*0550*/  @P0 LDG.E R0, desc[UR26][R2.64] ;  /* 0x0000001a02000981 */ /* 0x000ea2000c1e1900 */
[----:B------:R-:W-:Y:S01]  /*0560*/  IMAD.SHL.U32 R26, R166, 0x80, RZ ;  /* 0x00000080a61a7824 */ /* 0x000fe200078e00ff */
[----:B------:R-:W1:Y:S02]  /*0570*/  @!P0 LDC.64 R2, c[0x0][0x318] ;  /* 0x0000c600ff028b82 */ /* 0x000e640000000a00 */
[----:B-1----:R-:W-:-:S04]  /*0580*/  @!P0 ISETP.NE.U32.AND P1, PT, R2, RZ, PT ;  /* 0x000000ff0200820c */ /* 0x002fc80003f25070 */
[----:B------:R-:W-:Y:S02]  /*0590*/  @!P0 ISETP.NE.AND.EX P2, PT, R3, RZ, PT, P1 ;  /* 0x000000ff0300820c */ /* 0x000fe40003f45310 */
[----:B------:R-:W-:Y:S01]  /*05a0*/  ISETP.GT.AND P1, PT, R11, R26, PT ;  /* 0x0000001a0b00720c */ /* 0x000fe20003f24270 */
[----:B--2--5:R-:W-:Y:S01]  /*05b0*/  @P0 IMAD.IADD R40, R0, 0x1, -R10 ;  /* 0x0000000100280824 */ /* 0x024fe200078e0a0a */
[----:B----4-:R-:W-:-:S04]  /*05c0*/  @!P0 SEL R0, R5, RZ, P2 ;  /* 0x000000ff05008207 */ /* 0x010fc80001000000 */
[----:B---3--:R-:W-:-:S07]  /*05d0*/  @!P0 IADD3 R40, R0, R4, -R10 ;  /* 0x0000000400288210 */ /* 0x008fce0007ffe80a */
[----:B------:R-:W-:Y:S05]  /*05e0*/  @!P1 EXIT ;  /* 0x000000000000994d */ /* 0x000fea0003800000 */
        /* <DEDUP_REMOVED lines=10> */
[-C--:B------:R-:W-:Y:S02]  /*0690*/  LEA.HI R35, R39, R42.reuse, RZ, 0x2 ;  /* 0x0000002a27237211 */ /* 0x080fe400078f10ff */
[----:B------:R-:W-:Y:S01]  /*06a0*/  ISETP.NE.AND P3, PT, R13, -0x1, PT ;  /* 0xffffffff0d00780c */ /* 0x000fe20003f65270 */
[----:B------:R2:W-:Y:S01]  /*06b0*/  STL [R1+0x38], R30 ;  /* 0x0000381e01007387 */ /* 0x0005e20000100800 */
[----:B------:R-:W-:Y:S02]  /*06c0*/  LEA.HI R41, R39, R42, RZ, 0x3 ;  /* 0x0000002a27297211 */ /* 0x000fe400078f18ff */
[----:B------:R-:W-:-:S02]  /*06d0*/  LEA.HI.SX32 R43, R243, 0xffffffff, 0x1a ;  /* 0xfffffffff32b7811 */ /* 0x000fc400078fd2ff */
[----:B------:R-:W-:Y:S01]  /*06e0*/  SHF.R.S32.HI R38, RZ, 0x3, R41 ;  /* 0x00000003ff267819 */ /* 0x000fe20000011429 */
[----:B------:R-:W3:Y:S08]  /*06f0*/  @!P1 LDC.64 R6, c[0x0][0x228] ;  /* 0x00008a00ff069b82 */ /* 0x000ef00000000a00 */
[----:B------:R-:W4:Y:S01]  /*0700*/  @P1 LDC.64 R14, c[0x0][0x240] ;  /* 0x00009000ff0e1b82 */ /* 0x000f220000000a00 */
[----:B-1----:R-:W-:-:S04]  /*0710*/  IABS R16, R17 ;  /* 0x0000001100107213 */ /* 0x002fc80000000000 */
[----:B------:R-:W1:Y:S03]  /*0720*/  I2F.RP R2, R16 ;  /* 0x0000001000027306 */ /* 0x000e660000209400 */
[----:B------:R-:W5:Y:S08]  /*0730*/  @P3 LDC.64 R184, c[0x0][0x250] ;  /* 0x00009400ffb83b82 */ /* 0x000f700000000a00 */
[----:B------:R-:W2:Y:S01]  /*0740*/  @P3 LDC.64 R22, c[0x0][0x248] ;  /* 0x00009200ff163b82 */ /* 0x000ea20000000a00 */
[----:B-1----:R-:W1:Y:S02]  /*0750*/  MUFU.RCP R2, R2 ;  /* 0x0000000200027308 */ /* 0x002e640000001000 */
[----:B-1----:R-:W-:-:S06]  /*0760*/  VIADD R2, R2, 0xffffffe ;  /* 0x0ffffffe02027836 */ /* 0x002fcc0000000000 */
[----:B------:R-:W1:Y:S02]  /*0770*/  F2I.FTZ.U32.TRUNC.NTZ R3, R2 ;  /* 0x0000000200037305 */ /* 0x000e64000021f000 */
[----:B-1----:R-:W-:Y:S02]  /*0780*/  IMAD.MOV R0, RZ, RZ, -R3 ;  /* 0x000000ffff007224 */ /* 0x002fe400078e0a03 */
[----:B------:R-:W-:Y:S02]  /*0790*/  IMAD.MOV.U32 R2, RZ, RZ, RZ ;  /* 0x000000ffff027224 */ /* 0x000fe400078e00ff */
[----:B------:R-:W-:-:S04]  /*07a0*/  IMAD R0, R0, R16, RZ ;  /* 0x0000001000007224 */ /* 0x000fc800078e02ff */
[----:B------:R-:W-:Y:S01]  /*07b0*/  IMAD.HI.U32 R2, R3, R0, R2 ;  /* 0x0000000003027227 */ /* 0x000fe200078e0002 */
[----:B------:R-:W-:Y:S02]  /*07c0*/  MOV R3, R4 ;  /* 0x0000000400037202 */ /* 0x000fe40000000f00 */
[----:B------:R-:W-:-:S03]  /*07d0*/  SHF.R.S32.HI R4, RZ, 0x2, R35 ;  /* 0x00000002ff047819 */ /* 0x000fc60000011423 */
[----:B------:R-:W-:Y:S01]  /*07e0*/  IMAD.HI.U32 R5, R2, R3, RZ ;  /* 0x0000000302057227 */ /* 0x000fe200078e00ff */
[----:B------:R-:W-:Y:S02]  /*07f0*/  @!P1 SHF.R.S32.HI R2, RZ, 0x1f, R24 ;  /* 0x0000001fff029819 */ /* 0x000fe40000011418 */
[C---:B------:R-:W-:Y:S01]  /*0800*/  ISETP.GE.AND P4, PT, R4.reuse, R30, PT ;  /* 0x0000001e0400720c */ /* 0x040fe20003f86270 */
[----:B------:R-:W-:Y:S01]  /*0810*/  IMAD.MOV R0, RZ, RZ, -R5 ;  /* 0x000000ffff007224 */ /* 0x000fe200078e0a05 */
[----:B------:R-:W-:Y:S01]  /*0820*/  IADD3 R9, R4, 0x40, RZ ;  /* 0x0000004004097810 */ /* 0x000fe20007ffe0ff */
[----:B---3--:R-:W-:Y:S01]  /*0830*/  @!P1 IMAD R2, R2, R6, RZ ;  /* 0x0000000602029224 */ /* 0x008fe200078e02ff */
[----:B------:R-:W-:Y:S01]  /*0840*/  IADD3 R21, R4, 0x20, RZ ;  /* 0x0000002004157810 */ /* 0x000fe20007ffe0ff */
[----:B------:R-:W-:Y:S01]  /*0850*/  IMAD R0, R16, R0, R3 ;  /* 0x0000000010007224 */ /* 0x000fe200078e0203 */
[----:B------:R-:W-:Y:S01]  /*0860*/  ISETP.GE.AND P0, PT, R9, R30, PT ;  /* 0x0000001e0900720c */ /* 0x000fe20003f06270 */
[----:B------:R-:W-:-:S02]  /*0870*/  @!P1 IMAD R12, R24, R7, R2 ;  /* 0x00000007180c9224 */ /* 0x000fc400078e0202 */
[----:B------:R-:W-:Y:S01]  /*0880*/  VIADD R8, R4, 0x60 ;  /* 0x0000006004087836 */ /* 0x000fe20000000000 */
[----:B------:R-:W-:Y:S01]  /*0890*/  ISETP.GT.U32.AND P5, PT, R16, R0, PT ;  /* 0x000000001000720c */ /* 0x000fe20003fa4070 */
[----:B----4-:R-:W-:Y:S02]  /*08a0*/  @P1 IMAD.WIDE.U32 R2, R18, R14, RZ ;  /* 0x0000000e12021225 */ /* 0x010fe400078e00ff */
[----:B------:R-:W1:Y:S01]  /*08b0*/  @!P4 LDC.64 R26, c[0x0][0x240] ;  /* 0x00009000ff1acb82 */ /* 0x000e620000000a00 */
[----:B------:R-:W-:Y:S01]  /*08c0*/  ISETP.GE.AND P2, PT, R8, R30, PT ;  /* 0x0000001e0800720c */ /* 0x000fe20003f46270 */
[----:B------:R-:W-:Y:S01]  /*08d0*/  @!P1 IMAD.WIDE.U32 R6, R24, R6, RZ ;  /* 0x0000000618069225 */ /* 0x000fe200078e00ff */
[----:B------:R-:W-:-:S03]  /*08e0*/  LOP3.LUT R8, R35, 0xfffffffc, RZ, 0xc0, !PT ;  /* 0xfffffffc23087812 */ /* 0x000fc600078ec0ff */
[----:B------:R-:W-:Y:S01]  /*08f0*/  @P1 IMAD R11, R18, R15, R3 ;  /* 0x0000000f120b1224 */ /* 0x000fe200078e0203 */
[----:B------:R-:W-:Y:S01]  /*0900*/  LOP3.LUT R3, R25, R17, RZ, 0x3c, !PT ;  /* 0x0000001119037212 */ /* 0x000fe200078e3cff */
[----:B------:R-:W-:Y:S02]  /*0910*/  @!P1 IMAD.IADD R11, R7, 0x1, R12 ;  /* 0x00000001070b9824 */ /* 0x000fe400078e020c */
[-C--:B------:R-:W-:Y:S01]  /*0920*/  @!P5 IADD3 R0, R0, -R16.reuse, RZ ;  /* 0x800000100000d210 */ /* 0x080fe20007ffe0ff */
[----:B------:R-:W-:Y:S01]  /*0930*/  @!P1 IMAD.MOV.U32 R2, RZ, RZ, R6 ;  /* 0x000000ffff029224 */ /* 0x000fe200078e0006 */
[----:B------:R-:W-:Y:S01]  /*0940*/  SHF.R.S32.HI R6, RZ, 0x1f, R25 ;  /* 0x0000001fff067819 */ /* 0x000fe20000011419 */
[----:B------:R-:W-:Y:S01]  /*0950*/  IMAD.IADD R8, R42, 0x1, -R8 ;  /* 0x000000012a087824 */ /* 0x000fe200078e0a08 */
[----:B------:R-:W-:Y:S01]  /*0960*/  ISETP.GE.U32.AND P1, PT, R0, R16, PT ;  /* 0x000000100000720c */ /* 0x000fe20003f26070 */
[----:B------:R-:W-:Y:S01]  /*0970*/  @!P5 VIADD R5, R5, 0x1 ;  /* 0x000000010505d836 */ /* 0x000fe20000000000 */
[----:B------:R-:W-:Y:S01]  /*0980*/  SHF.L.U32 R0, R38, 0x6, RZ ;  /* 0x0000000626007819 */ /* 0x000fe200000006ff */
[----:B------:R-:W-:Y:S01]  /*0990*/  IMAD.SHL.U32 R8, R8, 0x8, RZ ;  /* 0x0000000808087824 */ /* 0x000fe200078e00ff */
[----:B------:R-:W-:Y:S01]  /*09a0*/  ISETP.GE.AND P6, PT, R3, RZ, PT ;  /* 0x000000ff0300720c */ /* 0x000fe20003fc6270 */
[----:B------:R-:W-:Y:S01]  /*09b0*/  IMAD R6, R6, UR4, RZ ;  /* 0x0000000406067c24 */ /* 0x000fe2000f8e02ff */
[----:B------:R-:W-:Y:S01]  /*09c0*/  LOP3.LUT R0, R0, 0xc0, RZ, 0xc0, !PT ;  /* 0x000000c000007812 */ /* 0x000fe200078ec0ff */
[----:B------:R-:W-:Y:S01]  /*09d0*/  IMAD R15, R43, -0x40, R40 ;  /* 0xffffffc02b0f7824 */ /* 0x000fe200078e0228 */
[----:B------:R-:W-:Y:S01]  /*09e0*/  SHF.R.S32.HI R9, RZ, 0x1f, R8 ;  /* 0x0000001fff097819 */ /* 0x000fe20000011408 */
[----:B------:R-:W-:Y:S01]  /*09f0*/  IMAD R28, R25, UR5, R6 ;  /* 0x00000005191c7c24 */ /* 0x000fe2000f8e0206 */
[----:B------:R-:W-:Y:S01]  /*0a00*/  LOP3.LUT R3, R0, 0x18, R8, 0xf8, !PT ;  /* 0x0000001800037812 */ /* 0x000fe200078ef808 */
[----:B------:R-:W-:Y:S01]  /*0a10*/  @P3 IMAD.IADD R6, R10, 0x1, R13 ;  /* 0x000000010a063824 */ /* 0x000fe200078e020d */
[----:B------:R-:W-:-:S02]  /*0a20*/  SHF.R.U32.HI R0, RZ, 0x3, R0 ;  /* 0x00000003ff007819 */ /* 0x000fc40000011600 */
[----:B------:R-:W-:Y:S02]  /*0a30*/  @P1 IADD3 R5, R5, 0x1, RZ ;  /* 0x0000000105051810 */ /* 0x000fe40007ffe0ff */
[----:B------:R-:W-:Y:S02]  /*0a40*/  IADD3 R2, P1, R8, R2, RZ ;  /* 0x0000000208027210 */ /* 0x000fe40007f3e0ff */
[----:B------:R-:W-:Y:S01]  /*0a50*/  ISETP.NE.AND P5, PT, R17, RZ, PT ;  /* 0x000000ff1100720c */ /* 0x000fe20003fa5270 */
[----:B------:R-:W-:Y:S01]  /*0a60*/  IMAD.MOV.U32 R20, RZ, RZ, R5 ;  /* 0x000000ffff147224 */ /* 0x000fe200078e0005 */
[----:B------:R-:W-:Y:S01]  /*0a70*/  LOP3.LUT R34, R3, R0, RZ, 0x3c, !PT ;  /* 0x0000000003227212 */ /* 0x000fe200078e3cff */
[----:B------:R-:W-:Y:S01]  /*0a80*/  IMAD.X R3, R9, 0x1, R11, P1 ;  /* 0x0000000109037824 */ /* 0x000fe200008e060b */
[----:B------:R-:W-:Y:S01]  /*0a90*/  @P3 IADD3 R0, R10, R13, RZ ;  /* 0x0000000d0a003210 */ /* 0x000fe20007ffe0ff */
[----:B------:R-:W-:Y:S01]  /*0aa0*/  @!P6 IMAD.MOV R20, RZ, RZ, -R20 ;  /* 0x000000ffff14e224 */ /* 0x000fe200078e0a14 */
[----:B------:R-:W-:Y:S01]  /*0ab0*/  ISETP.GE.AND P1, PT, R21, R30, PT ;  /* 0x0000001e1500720c */ /* 0x000fe20003f26270 */
[----:B------:R-:W-:-:S04]  /*0ac0*/  IMAD.WIDE.U32 R18, R25, UR4, R2 ;  /* 0x0000000419127c25 */ /* 0x000fc8000f8e0002 */
[C---:B-----5:R-:W-:Y:S02]  /*0ad0*/  @P3 IMAD R5, R0.reuse, R185, RZ ;  /* 0x000000b900053224 */ /* 0x060fe400078e02ff */
[----:B------:R-:W-:Y:S01]  /*0ae0*/  @P3 IMAD.WIDE.U32 R2, R0, R184, RZ ;  /* 0x000000b800023225 */ /* 0x000fe200078e00ff */
[----:B------:R-:W-:-:S03]  /*0af0*/  @!P5 LOP3.LUT R20, RZ, R17, RZ, 0x33, !PT ;  /* 0x00000011ff14d212 */ /* 0x000fc600078e33ff */
[C---:B--2---:R-:W-:Y:S02]  /*0b00*/  @P3 IMAD R0, R6.reuse, R23, RZ ;  /* 0x0000001706003224 */ /* 0x044fe400078e02ff */
[----:B------:R-:W-:-:S04]  /*0b10*/  @P3 IMAD.WIDE.U32 R6, R6, R22, RZ ;  /* 0x0000001606063225 */ /* 0x000fc800078e00ff */
[----:B------:R-:W-:Y:S01]  /*0b20*/  @P3 IMAD.IADD R14, R3, 0x1, R5 ;  /* 0x00000001030e3824 */ /* 0x000fe200078e0205 */
[----:B------:R-:W-:Y:S01]  /*0b30*/  SHF.R.S32.HI R5, RZ, 0x1f, R4 ;  /* 0x0000001fff057819 */ /* 0x000fe20000011404 */
[----:B------:R-:W-:Y:S01]  /*0b40*/  @P3 IMAD.MOV.U32 R12, RZ, RZ, R2 ;  /* 0x000000ffff0c3224 */ /* 0x000fe200078e0002 */
[----:B------:R-:W-:Y:S01]  /*0b50*/  @P3 IADD3 R13, R7, R0, RZ ;  /* 0x00000000070d3210 */ /* 0x000fe20007ffe0ff */
        /* <DEDUP_REMOVED lines=15> */
.L_x_310:
        /* <DEDUP_REMOVED lines=14> */
.L_x_311:
[C---:B------:R-:W-:Y:S01]  /*0d30*/  ISETP.GE.AND P6, PT, R4.reuse, R15, PT ;  /* 0x0000000f0400720c */ /* 0x040fe20003fc6270 */
[-C--:B------:R-:W-:Y:S01]  /*0d40*/  IMAD.WIDE.U32 R2, R4, R184.reuse, R8 ;  /* 0x000000b804027225 */ /* 0x080fe200078e0008 */
[----:B------:R-:W1:Y:S01]  /*0d50*/  @!P4 LDC.64 R24, c[0x0][0x210] ;  /* 0x00008400ff18cb82 */ /* 0x000e620000000a00 */
[----:B------:R-:W-:Y:S01]  /*0d60*/  SHF.R.S32.HI R186, RZ, 0x5, R29 ;  /* 0x00000005ffba7819 */ /* 0x000fe2000001141d */
[----:B------:R-:W-:Y:S01]  /*0d70*/  UMOV UR5, 0x400 ;  /* 0x0000040000057882 */ /* 0x000fe20000000000 */
[C---:B------:R-:W-:Y:S01]  /*0d80*/  IMAD R0, R5.reuse, R184, RZ ;  /* 0x000000b805007224 */ /* 0x040fe200078e02ff */
[----:B------:R-:W-:Y:S01]  /*0d90*/  IADD3 R36, P3, R12, R2, RZ ;  /* 0x000000020c247210 */ /* 0x000fe20007f7e0ff */
[-C--:B------:R-:W-:Y:S01]  /*0da0*/  IMAD R10, R5, R22.reuse, RZ ;  /* 0x00000016050a7224 */ /* 0x080fe200078e02ff */
[----:B------:R-:W-:Y:S01]  /*0db0*/  ULDC.64 UR6, c[0x0][0x260] ;  /* 0x0000980000067ab9 */ /* 0x000fe20000000a00 */
[----:B------:R-:W-:Y:S01]  /*0dc0*/  IMAD.WIDE.U32 R6, R4, R22, R8 ;  /* 0x0000001604067225 */ /* 0x000fe200078e0008 */
[----:B------:R-:W2:Y:S01]  /*0dd0*/  S2UR UR4, SR_CgaCtaId ;  /* 0x00000000000479c3 */ /* 0x000ea20000008800 */
[----:B------:R-:W-:-:S02]  /*0de0*/  SHF.L.U64.HI R163, R22, 0x6, R23 ;  /* 0x0000000616a37819 */ /* 0x000fc40000010217 */
[C---:B------:R-:W-:Y:S01]  /*0df0*/  IMAD R0, R4.reuse, R185, R0 ;  /* 0x000000b904007224 */ /* 0x040fe200078e0200 */
[----:B------:R-:W-:Y:S01]  /*0e00*/  IADD3 R32, P5, R11, R6, RZ ;  /* 0x000000060b207210 */ /* 0x000fe20007fbe0ff */
[----:B------:R-:W-:Y:S01]  /*0e10*/  IMAD R10, R4, R23, R10 ;  /* 0x00000017040a7224 */ /* 0x000fe200078e020a */
[----:B------:R-:W3:Y:S01]  /*0e20*/  @!P6 S2R R29, SR_CgaCtaId ;  /* 0x00000000001de919 */ /* 0x000ee20000008800 */
[----:B------:R-:W-:Y:S01]  /*0e30*/  IMAD.WIDE R30, R166, 0x80, R4 ;  /* 0x00000080a61e7825 */ /* 0x000fe200078e0204 */
[----:B------:R-:W4:Y:S01]  /*0e40*/  @!P1 LDC.64 R16, c[0x0][0x240] ;  /* 0x00009000ff109b82 */ /* 0x000f220000000a00 */
[----:B------:R-:W-:Y:S01]  /*0e50*/  IADD3.X R37, R14, R3, R0, P3, !PT ;  /* 0x000000030e257210 */ /* 0x000fe20001ffe400 */
[----:B------:R-:W5:Y:S01]  /*0e60*/  @!P1 S2R R11, SR_CgaCtaId ;  /* 0x00000000000b9919 */ /* 0x000f620000008800 */
[----:B------:R-:W-:Y:S01]  /*0e70*/  LEA.HI R0, R35, R4, RZ, 0x1 ;  /* 0x0000000423007211 */ /* 0x000fe200078f08ff */
[-C--:B------:R-:W-:Y:S01]  /*0e80*/  @!P4 IMAD R2, R31, R26.reuse, RZ ;  /* 0x0000001a1f02c224 */ /* 0x080fe200078e02ff */
[----:B------:R-:W-:Y:S01]  /*0e90*/  IADD3.X R33, R13, R7, R10, P5, !PT ;  /* 0x000000070d217210 */ /* 0x000fe20002ffe40a */
[----:B------:R-:W-:Y:S01]  /*0ea0*/  IMAD.IADD R9, R19, 0x1, R28 ;  /* 0x0000000113097824 */ /* 0x000fe200078e021c */
[----:B------:R-:W-:Y:S01]  /*0eb0*/  LOP3.LUT R0, R0, 0x7fffffe, RZ, 0xc0, !PT ;  /* 0x07fffffe00007812 */ /* 0x000fe200078ec0ff */
[----:B------:R-:W-:Y:S01]  /*0ec0*/  @!P4 IMAD.MOV.U32 R8, RZ, RZ, R18 ;  /* 0x000000ffff08c224 */ /* 0x000fe200078e0012 */
[----:B------:R-:W-:Y:S01]  /*0ed0*/  ISETP.GE.AND P5, PT, R21, R15, PT ;  /* 0x0000000f1500720c */ /* 0x000fe20003fa6270 */
[----:B------:R-:W5:Y:S01]  /*0ee0*/  @!P1 LDC.64 R12, c[0x0][0x210] ;  /* 0x00008400ff0c9b82 */ /* 0x000f620000000a00 */
[----:B------:R-:W5:Y:S01]  /*0ef0*/  @!P2 S2R R14, SR_CgaCtaId ;  /* 0x00000000000ea919 */ /* 0x000f620000008800 */
[C---:B------:R-:W-:Y:S01]  /*0f00*/  @!P4 IMAD R6, R30.reuse, R27, R2 ;  /* 0x0000001b1e06c224 */ /* 0x040fe200078e0202 */
[----:B------:R-:W-:Y:S01]  /*0f10*/  @!P1 IADD3 R5, P3, R30, 0x20, RZ ;  /* 0x000000201e059810 */ /* 0x000fe20007f7e0ff */
[----:B------:R-:W-:Y:S01]  /*0f20*/  IMAD.IADD R0, R4, 0x1, -R0 ;  /* 0x0000000104007824 */ /* 0x000fe200078e0a00 */
[----:B------:R-:W5:Y:S01]  /*0f30*/  @!P0 S2R R19, SR_CgaCtaId ;  /* 0x0000000000138919 */ /* 0x000f620000008800 */
[----:B------:R-:W-:Y:S01]  /*0f40*/  @!P4 IMAD.WIDE.U32 R2, R30, R26, R8 ;  /* 0x0000001a1e02c225 */ /* 0x000fe200078e0008 */
[----:B--2---:R-:W-:Y:S01]  /*0f50*/  ULEA UR4, UR4, UR5, 0x18 ;  /* 0x0000000504047291 */ /* 0x004fe2000f8ec03f */
[----:B------:R-:W2:Y:S01]  /*0f60*/  @!P2 LDC.64 R26, c[0x0][0x210] ;  /* 0x00008400ff1aab82 */ /* 0x000ea20000000a00 */
[----:B------:R-:W-:Y:S01]  /*0f70*/  SHF.L.U64.HI R157, R22, 0x5, R23 ;  /* 0x00000005169d7819 */ /* 0x000fe20000010217 */
[----:B------:R-:W-:Y:S01]  /*0f80*/  IMAD R10, R186, 0x8, R0 ;  /* 0x00000008ba0a7824 */ /* 0x000fe200078e0200 */
[----:B------:R-:W-:Y:S01]  /*0f90*/  STL [R1+0x1c], R163 ;  /* 0x00001ca301007387 */ /* 0x000fe20000100800 */
[----:B------:R-:W-:-:S02]  /*0fa0*/  @!P1 IMAD.X R7, RZ, RZ, R31, P3 ;  /* 0x000000ffff079224 */ /* 0x000fc400018e061f */
[----:B------:R-:W-:Y:S01]  /*0fb0*/  @!P4 IMAD.IADD R3, R3, 0x1, R6 ;  /* 0x000000010303c824 */ /* 0x000fe200078e0206 */
[----:B-1----:R-:W-:Y:S01]  /*0fc0*/  @!P4 LEA R6, P3, R2, R24, 0x1 ;  /* 0x000000180206c211 */ /* 0x002fe200078608ff */
[----:B------:R-:W-:Y:S01]  /*0fd0*/  IMAD.U32 R10, R10, 0x20, R34 ;  /* 0x000000200a0a7824 */ /* 0x000fe200078e0022 */
[----:B------:R-:W1:Y:S01]  /*0fe0*/  @!P5 S2R R28, SR_CgaCtaId ;  /* 0x00000000001cd919 */ /* 0x000e620000008800 */
[----:B----4-:R-:W-:Y:S01]  /*0ff0*/  @!P1 IMAD R0, R7, R16, RZ ;  /* 0x0000001007009224 */ /* 0x010fe200078e02ff */
[----:B------:R-:W-:Y:S01]  /*1000*/  @!P4 LEA.HI.X R7, R2, R25, R3, 0x1, P3 ;  /* 0x000000190207c211 */ /* 0x000fe200018f0c03 */
[----:B------:R-:W-:Y:S01]  /*1010*/  @!P1 IMAD.MOV.U32 R2, RZ, RZ, R18 ;  /* 0x000000ffff029224 */ /* 0x000fe200078e0012 */
[----:B------:R-:W-:Y:S01]  /*1020*/  LEA R218, R10, UR4, 0x1 ;  /* 0x000000040ada7c11 */ /* 0x000fe2000f8e08ff */
[----:B------:R-:W-:Y:S01]  /*1030*/  @!P1 IMAD.MOV.U32 R3, RZ, RZ, R9 ;  /* 0x000000ffff039224 */ /* 0x000fe200078e0009 */
[----:B------:R-:W4:Y:S01]  /*1040*/  @!P0 LDC.64 R24, c[0x0][0x210] ;  /* 0x00008400ff188b82 */ /* 0x000f220000000a00 */
[----:B------:R-:W-:-:S02]  /*1050*/  @!P1 IMAD R0, R5, R17, R0 ;  /* 0x0000001105009224 */ /* 0x000fc400078e0200 */
[----:B------:R-:W-:Y:S01]  /*1060*/  @!P1 IMAD.WIDE.U32 R2, R5, R16, R2 ;  /* 0x0000001005029225 */ /* 0x000fe200078e0002 */
[----:B------:R-:W-:Y:S01]  /*1070*/  LEA.HI R5, R39, R42, RZ, 0x4 ;  /* 0x0000002a27057211 */ /* 0x000fe200078f20ff */
[----:B------:R-:W-:Y:S01]  /*1080*/  @!PT LDS RZ, [RZ] ;  /* 0x00000000fffff984 */ /* 0x000fe20000000800 */
[----:B------:R-:W-:Y:S01]  /*1090*/  @!PT LDS RZ, [RZ] ;  /* 0x00000000fffff984 */ /* 0x000fe20000000800 */
[----:B------:R-:W-:Y:S01]  /*10a0*/  @!PT LDS RZ, [RZ] ;  /* 0x00000000fffff984 */ /* 0x000fe20000000800 */
[----:B------:R-:W-:Y:S02]  /*10b0*/  @!P4 LDGSTS.E.BYPASS.LTC128B.128 [R218], desc[UR26][R6.64] ;  /* 0x0000000006dacfae */ /* 0x000fe4000b901d5a */
[----:B------:R-:W-:Y:S01]  /*10c0*/  @!P1 IMAD.IADD R0, R3, 0x1, R0 ;  /* 0x0000000103009824 */ /* 0x000fe200078e0200 */
[----:B------:R-:W-:Y:S01]  /*10d0*/  @!P6 MOV R3, 0x400 ;  /* 0x000004000003e802 */ /* 0x000fe20000000f00 */
[----:B------:R-:W-:Y:S01]  /*10e0*/  @!P4 LDGSTS.E.BYPASS.LTC128B.128 [R218+0x2000], desc[UR26][R6.64+0x40] ;  /* 0x0200004006dacfae */ /* 0x000fe2000b901d5a */
[----:B------:R-:W-:Y:S01]  /*10f0*/  SHF.R.S32.HI R8, RZ, 0x4, R5 ;  /* 0x00000004ff087819 */ /* 0x000fe20000011405 */
[----:B------:R-:W2:Y:S01]  /*1100*/  @!P2 LDC.64 R16, c[0x0][0x240] ;  /* 0x00009000ff10ab82 */ /* 0x000ea20000000a00 */
[----:B---3--:R-:W-:Y:S01]  /*1110*/  @!P6 LEA R29, R29, R3, 0x18 ;  /* 0x000000031d1de211 */ /* 0x008fe200078ec0ff */
[----:B------:R3:W-:Y:S01]  /*1120*/  @!P4 LDGSTS.E.BYPASS.LTC128B.128 [R218+0x4000], desc[UR26][R6.64+0x80] ;  /* 0x0400008006dacfae */ /* 0x0007e2000b901d5a */
[----:B------:R-:W-:Y:S01]  /*1130*/  ISETP.GE.AND P4, PT, R4, R15, PT ;  /* 0x0000000f0400720c */ /* 0x000fe20003f86270 */
[----:B------:R-:W-:Y:S01]  /*1140*/  IMAD.WIDE.U32 R44, R20, UR6, R32 ;  /* 0x00000006142c7c25 */ /* 0x000fe2000f8e0020 */
[----:B------:R-:W-:-:S02]  /*1150*/  @!P1 MOV R3, 0x400 ;  /* 0x0000040000039802 */ /* 0x000fc40000000f00 */
[----:B------:R-:W-:Y:S01]  /*1160*/  LEA.HI R4, R5, R8, RZ, 0x1 ;  /* 0x0000000805047211 */ /* 0x000fe200078f08ff */
[----:B------:R-:W-:Y:S01]  /*1170*/  IMAD.SHL.U32 R162, R22, 0x40, RZ ;  /* 0x0000004016a27824 */ /* 0x000fe200078e00ff */
[----:B-----5:R-:W-:Y:S01]  /*1180*/  @!P1 LEA R3, R11, R3, 0x18 ;  /* 0x000000030b039211 */ /* 0x020fe200078ec0ff */
[----:B------:R-:W-:Y:S01]  /*1190*/  IMAD.MOV.U32 R164, RZ, RZ, R44 ;  /* 0x000000ffffa47224 */ /* 0x000fe200078e002c */
[----:B------:R-:W-:Y:S01]  /*11a0*/  LOP3.LUT R4, R4, 0xfffffffe, RZ, 0xc0, !PT ;  /* 0xfffffffe04047812 */ /* 0x000fe200078ec0ff */
[----:B------:R-:W-:Y:S01]  /*11b0*/  IMAD.SHL.U32 R160, R22, 0x20, RZ ;  /* 0x0000002016a07824 */ /* 0x000fe200078e00ff */
[----:B------:R-:W-:Y:S03]  /*11c0*/  STL.64 [R1+0x28], R44 ;  /* 0x0000282c01007387 */ /* 0x000fe60000100a00 */
[----:B------:R-:W-:Y:S01]  /*11d0*/  IMAD.IADD R34, R8, 0x1, -R4 ;  /* 0x0000000108227824 */ /* 0x000fe200078e0a04 */
[----:B------:R-:W-:Y:S01]  /*11e0*/  @!P5 MOV R4, 0x400 ;  /* 0x000004000004d802 */ /* 0x000fe20000000f00 */
[----:B------:R-:W-:Y:S01]  /*11f0*/  STL [R1+0x18], R162 ;  /* 0x000018a201007387 */ /* 0x000fe20000100800 */
[----:B------:R-:W-:-:S02]  /*1200*/  LOP3.LUT R8, R41, 0xfffffff8, RZ, 0xc0, !PT ;  /* 0xfffffff829087812 */ /* 0x000fc400078ec0ff */
[----:B-1----:R-:W-:-:S03]  /*1210*/  @!P5 LEA R28, R28, R4, 0x18 ;  /* 0x000000041c1cd211 */ /* 0x002fc600078ec0ff */
[----:B------:R-:W-:Y:S01]  /*1220*/  IMAD.IADD R8, R42, 0x1, -R8 ;  /* 0x000000012a087824 */ /* 0x000fe200078e0a08 */
[----:B---3--:R-:W-:-:S04]  /*1230*/  @!P1 LEA R6, P3, R2, R12, 0x1 ;  /* 0x0000000c02069211 */ /* 0x008fc800078608ff */
[----:B------:R-:W-:Y:S02]  /*1240*/  @!P1 LEA.HI.X R7, R2, R13, R0, 0x1, P3 ;  /* 0x0000000d02079211 */ /* 0x000fe400018f0c00 */
[----:B------:R-:W-:Y:S01]  /*1250*/  @!P2 MOV R0, 0x400 ;  /* 0x000004000000a802 */ /* 0x000fe20000000f00 */
[----:B------:R-:W1:Y:S01]  /*1260*/  @!P0 LDC.64 R12, c[0x0][0x240] ;  /* 0x00009000ff0c8b82 */ /* 0x000e620000000a00 */
[----:B------:R-:W-:Y:S02]  /*1270*/  @!P0 MOV R2, 0x400 ;  /* 0x0000040000028802 */ /* 0x000fe40000000f00 */
[----:B------:R-:W-:Y:S02]  /*1280*/  @!P2 LEA R14, R14, R0, 0x18 ;  /* 0x000000000e0ea211 */ /* 0x000fe400078ec0ff */
[----:B------:R-:W-:Y:S02]  /*1290*/  LOP3.LUT R0, R5, 0xfffffff0, RZ, 0xc0, !PT ;  /* 0xfffffff005007812 */ /* 0x000fe400078ec0ff */
[----:B------:R-:W-:Y:S01]  /*12a0*/  @!P0 LEA R19, R19, R2, 0x18 ;  /* 0x0000000213138211 */ /* 0x000fe200078ec0ff */
[----:B------:R-:W-:Y:S01]  /*12b0*/  @!P1 IMAD R2, R10, 0x2, R3 ;  /* 0x000000020a029824 */ /* 0x000fe200078e0203 */
[----:B------:R-:W-:Y:S01]  /*12c0*/  ISETP.GE.AND P3, PT, R21, R15, PT ;  /* 0x0000000f1500720c */ /* 0x000fe20003f66270 */
[----:B------:R-:W-:Y:S01]  /*12d0*/  IMAD.IADD R0, R42, 0x1, -R0 ;  /* 0x000000012a007824 */ /* 0x000fe200078e0a00 */
[----:B------:R-:W-:Y:S01]  /*12e0*/  LEA.HI R21, R8, R8, RZ, 0x1 ;  /* 0x0000000808157211 */ /* 0x000fe200078f08ff */
[----:B------:R-:W-:Y:S01]  /*12f0*/  @!P2 IMAD R14, R10, 0x2, R14 ;  /* 0x000000020a0ea824 */ /* 0x000fe200078e020e */
[----:B------:R-:W-:Y:S02]  /*1300*/  @!P1 LDGSTS.E.BYPASS.LTC128B.128 [R2+0x800], desc[UR26][R6.64] ;  /* 0x0080000006029fae */ /* 0x000fe4000b901d5a */
[----:B------:R-:W-:-:S02]  /*1310*/  LEA.HI R4, R0, R0, RZ, 0x1 ;  /* 0x0000000000047211 */ /* 0x000fc400078f08ff */
[----:B------:R-:W-:Y:S02]  /*1320*/  @!P1 LDGSTS.E.BYPASS.LTC128B.128 [R2+0x2800], desc[UR26][R6.64+0x40] ;  /* 0x0280004006029fae */ /* 0x000fe4000b901d5a */
[----:B------:R-:W-:Y:S02]  /*1330*/  LOP3.LUT R3, R4, 0x7fffffe, RZ, 0xc0, !PT ;  /* 0x07fffffe04037812 */ /* 0x000fe400078ec0ff */
[----:B------:R3:W-:Y:S01]  /*1340*/  @!P1 LDGSTS.E.BYPASS.LTC128B.128 [R2+0x4800], desc[UR26][R6.64+0x80] ;  /* 0x0480008006029fae */ /* 0x0007e2000b901d5a */
[----:B------:R-:W-:Y:S02]  /*1350*/  @!P0 IADD3 R5, P1, R30, 0x40, RZ ;  /* 0x000000401e058810 */ /* 0x000fe40007f3e0ff */
[----:B------:R-:W-:Y:S01]  /*1360*/  IMAD.IADD R159, R0, 0x1, -R3 ;  /* 0x00000001009f7824 */ /* 0x000fe200078e0a03 */
[----:B------:R-:W-:Y:S02]  /*1370*/  LOP3.LUT R3, R21, 0x3fffffe, RZ, 0xc0, !PT ;  /* 0x03fffffe15037812 */ /* 0x000fe400078ec0ff */
[----:B---3--:R-:W-:-:S02]  /*1380*/  SHF.R.S32.HI R2, RZ, 0x1f, R0 ;  /* 0x0000001fff027819 */ /* 0x008fc40000011400 */
[--C-:B------:R-:W-:Y:S02]  /*1390*/  SHF.R.S32.HI R6, RZ, 0x1, R4.reuse ;  /* 0x00000001ff067819 */ /* 0x100fe40000011404 */
[----:B------:R-:W-:Y:S01]  /*13a0*/  LEA.HI R35, R2, R0, RZ, 0x3 ;  /* 0x0000000002237211 */ /* 0x000fe200078f18ff */
[----:B------:R-:W-:Y:S01]  /*13b0*/  @!P0 IMAD.X R2, RZ, RZ, R31, P1 ;  /* 0x000000ffff028224 */ /* 0x000fe200008e061f */
[----:B------:R-:W-:Y:S01]  /*13c0*/  @!P2 IADD3 R11, P1, R30, 0x60, RZ ;  /* 0x000000601e0ba810 */ /* 0x000fe20007f3e0ff */
[----:B------:R-:W-:Y:S02]  /*13d0*/  IMAD.IADD R30, R8, 0x1, -R3 ;  /* 0x00000001081e7824 */ /* 0x000fe400078e0a03 */
[----:B-1----:R-:W-:Y:S01]  /*13e0*/  @!P0 IMAD R0, R2, R12, RZ ;  /* 0x0000000c02008224 */ /* 0x002fe200078e02ff */
[----:B------:R-:W-:Y:S01]  /*13f0*/  SHF.R.S32.HI R2, RZ, 0x1f, R4 ;  /* 0x0000001fff027819 */ /* 0x000fe20000011404 */
[----:B------:R-:W-:Y:S02]  /*1400*/  @!P0 IMAD.MOV.U32 R3, RZ, RZ, R9 ;  /* 0x000000ffff038224 */ /* 0x000fe400078e0009 */
[----:B------:R-:W-:Y:S01]  /*1410*/  @!P0 IMAD R7, R5, R13, R0 ;  /* 0x0000000d05078224 */ /* 0x000fe200078e0200 */
[----:B------:R-:W-:Y:S01]  /*1420*/  LEA.HI R0, R2, R6, RZ, 0x2 ;  /* 0x0000000602007211 */ /* 0x000fe200078f10ff */
[----:B------:R-:W-:-:S02]  /*1430*/  @!P0 IMAD.MOV.U32 R2, RZ, RZ, R18 ;  /* 0x000000ffff028224 */ /* 0x000fc400078e0012 */
[----:B------:R-:W-:Y:S01]  /*1440*/  @!P2 IMAD.X R15, RZ, RZ, R31, P1 ;  /* 0x000000ffff0fa224 */ /* 0x000fe200008e061f */
[----:B------:R-:W-:Y:S01]  /*1450*/  LOP3.LUT R0, R0, 0xfffffffc, RZ, 0xc0, !PT ;  /* 0xfffffffc00007812 */ /* 0x000fe200078ec0ff */
[----:B------:R-:W-:-:S04]  /*1460*/  @!P0 IMAD.WIDE.U32 R4, R5, R12, R2 ;  /* 0x0000000c05048225 */ /* 0x000fc800078e0002 */
[----:B------:R-:W-:Y:S01]  /*1470*/  @!P0 IMAD.IADD R3, R5, 0x1, R7 ;  /* 0x0000000105038824 */ /* 0x000fe200078e0207 */
[----:B----4-:R-:W-:Y:S01]  /*1480*/  @!P0 LEA R2, P1, R4, R24, 0x1 ;  /* 0x0000001804028211 */ /* 0x010fe200078208ff */
[----:B------:R-:W-:Y:S02]  /*1490*/  IMAD.IADD R41, R6, 0x1, -R0 ;  /* 0x0000000106297824 */ /* 0x000fe400078e0a00 */
[----:B--2---:R-:W-:Y:S01]  /*14a0*/  @!P2 IMAD R0, R15, R16, RZ ;  /* 0x000000100f00a224 */ /* 0x004fe200078e02ff */
[----:B------:R-:W-:Y:S01]  /*14b0*/  @!P0 LEA.HI.X R3, R4, R25, R3, 0x1, P1 ;  /* 0x0000001904038211 */ /* 0x000fe200008f0c03 */
[----:B------:R-:W-:Y:S02]  /*14c0*/  @!P2 IMAD.MOV.U32 R6, RZ, RZ, R18 ;  /* 0x000000ffff06a224 */ /* 0x000fe400078e0012 */
[----:B------:R-:W-:Y:S02]  /*14d0*/  @!P2 IMAD.MOV.U32 R7, RZ, RZ, R9 ;  /* 0x000000ffff07a224 */ /* 0x000fe400078e0009 */
[----:B------:R-:W-:-:S02]  /*14e0*/  @!P2 IMAD R9, R11, R17, R0 ;  /* 0x000000110b09a224 */ /* 0x000fc400078e0200 */
[----:B------:R-:W-:Y:S01]  /*14f0*/  @!P2 IMAD.WIDE.U32 R4, R11, R16, R6 ;  /* 0x000000100b04a225 */ /* 0x000fe200078e0006 */
[----:B------:R-:W-:Y:S01]  /*1500*/  SHF.R.S32.HI R11, RZ, 0x1f, R43 ;  /* 0x0000001fff0b7819 */ /* 0x000fe2000001142b */
[----:B------:R-:W1:Y:S02]  /*1510*/  @!P6 LDC.64 R16, c[0x0][0x218] ;  /* 0x00008600ff10eb82 */ /* 0x000e640000000a00 */
[----:B------:R-:W-:Y:S01]  /*1520*/  @!P0 IMAD R8, R10, 0x2, R19 ;  /* 0x000000020a088824 */ /* 0x000fe200078e0213 */
[----:B------:R-:W-:Y:S01]  /*1530*/  @!P2 LEA R6, P1, R4, R26, 0x1 ;  /* 0x0000001a0406a211 */ /* 0x000fe200078208ff */
[C---:B------:R-:W-:Y:S02]  /*1540*/  @!P6 IMAD R13, R10.reuse, 0x2, R29 ;  /* 0x000000020a0de824 */ /* 0x040fe400078e021d */
[----:B------:R-:W-:Y:S01]  /*1550*/  @!P5 IMAD R12, R10, 0x2, R28 ;  /* 0x000000020a0cd824 */ /* 0x000fe200078e021c */
[----:B------:R-:W-:Y:S01]  /*1560*/  SHF.R.S32.HI R10, RZ, 0x1f, R20 ;  /* 0x0000001fff0a7819 */ /* 0x000fe20000011414 */
[----:B------:R-:W2:Y:S01]  /*1570*/  @!P5 LDC.64 R18, c[0x0][0x218] ;  /* 0x00008600ff12db82 */ /* 0x000ea20000000a00 */
[----:B------:R-:W-:Y:S01]  /*1580*/  @!P0 LDGSTS.E.BYPASS.LTC128B.128 [R8+0x1000], desc[UR26][R2.64] ;  /* 0x0100000002088fae */ /* 0x000fe2000b901d5a */
[----:B------:R-:W-:-:S02]  /*1590*/  @!P2 IMAD.IADD R5, R5, 0x1, R9 ;  /* 0x000000010505a824 */ /* 0x000fc400078e0209 */
[----:B------:R-:W-:Y:S01]  /*15a0*/  IMAD R0, R10, UR6, RZ ;  /* 0x000000060a007c24 */ /* 0x000fe2000f8e02ff */
[----:B------:R-:W-:Y:S01]  /*15b0*/  @!P0 LDGSTS.E.BYPASS.LTC128B.128 [R8+0x3000], desc[UR26][R2.64+0x40] ;  /* 0x0300004002088fae */ /* 0x000fe2000b901d5a */
[----:B------:R-:W-:Y:S02]  /*15c0*/  IMAD R9, R34, 0x8, R30 ;  /* 0x0000000822097824 */ /* 0x000fe400078e021e */
[----:B------:R-:W-:Y:S01]  /*15d0*/  IMAD R7, R20, UR7, R0 ;  /* 0x0000000714077c24 */ /* 0x000fe2000f8e0200 */
[----:B------:R3:W-:Y:S01]  /*15e0*/  @!P0 LDGSTS.E.BYPASS.LTC128B.128 [R8+0x5000], desc[UR26][R2.64+0x80] ;  /* 0x0500008002088fae */ /* 0x0007e2000b901d5a */
[----:B------:R-:W-:Y:S01]  /*15f0*/  IMAD R0, R163, R43, RZ ;  /* 0x0000002ba3007224 */ /* 0x000fe200078e02ff */
[----:B------:R-:W-:Y:S01]  /*1600*/  ULDC.64 UR6, c[0x0][0x268] ;  /* 0x00009a0000067ab9 */ /* 0x000fe20000000a00 */
[----:B------:R-:W-:Y:S01]  /*1610*/  IMAD.IADD R165, R45, 0x1, R7 ;  /* 0x000000012da57824 */ /* 0x000fe200078e0207 */
[----:B------:R-:W-:Y:S01]  /*1620*/  @!P2 LEA.HI.X R7, R4, R27, R5, 0x1, P1 ;  /* 0x0000001b0407a211 */ /* 0x000fe200008f0c05 */
[----:B------:R-:W-:-:S02]  /*1630*/  IMAD R0, R11, R162, R0 ;  /* 0x000000a20b007224 */ /* 0x000fc400078e0200 */
[----:B------:R-:W-:Y:S01]  /*1640*/  IMAD R5, R10, UR6, RZ ;  /* 0x000000060a057c24 */ /* 0x000fe2000f8e02ff */
[----:B------:R-:W-:Y:S01]  /*1650*/  STL.64 [R1+0x10], R164 ;  /* 0x000010a401007387 */ /* 0x000fe20000100a00 */
[----:B------:R-:W-:-:S03]  /*1660*/  IMAD.WIDE.U32 R24, R20, UR6, R36 ;  /* 0x0000000614187c25 */ /* 0x000fc6000f8e0024 */
[----:B------:R-:W-:Y:S04]  /*1670*/  @!P2 LDGSTS.E.BYPASS.LTC128B.128 [R14+0x1800], desc[UR26][R6.64] ;  /* 0x01800000060eafae */ /* 0x000fe8000b901d5a */
[----:B------:R-:W-:Y:S04]  /*1680*/  @!P2 LDGSTS.E.BYPASS.LTC128B.128 [R14+0x3800], desc[UR26][R6.64+0x40] ;  /* 0x03800040060eafae */ /* 0x000fe8000b901d5a */
[----:B------:R4:W-:Y:S04]  /*1690*/  @!P2 LDGSTS.E.BYPASS.LTC128B.128 [R14+0x5800], desc[UR26][R6.64+0x80] ;  /* 0x05800080060eafae */ /* 0x0009e8000b901d5a */
[----:B------:R-:W-:Y:S01]  /*16a0*/  STL.64 [R1+0x20], R24 ;  /* 0x0000201801007387 */ /* 0x000fe20000100a00 */
[----:B---3--:R-:W-:-:S04]  /*16b0*/  IMAD.WIDE.U32 R2, R43, R162, R164 ;  /* 0x000000a22b027225 */ /* 0x008fc800078e00a4 */
[----:B------:R-:W-:Y:S01]  /*16c0*/  IMAD.IADD R0, R3, 0x1, R0 ;  /* 0x0000000103007824 */ /* 0x000fe200078e0200 */
[----:B-1----:R-:W-:Y:S01]  /*16d0*/  @!P6 LEA R4, P1, R2, R16, 0x1 ;  /* 0x000000100204e211 */ /* 0x002fe200078208ff */
[----:B------:R-:W-:Y:S01]  /*16e0*/  IMAD R8, R20, UR7, R5 ;  /* 0x0000000714087c24 */ /* 0x000fe2000f8e0205 */
[----:B------:R-:W-:Y:S02]  /*16f0*/  @!P5 IADD3 R3, P0, R160, R2, RZ ;  /* 0x00000002a003d210 */ /* 0x000fe40007f1e0ff */
[----:B------:R-:W-:Y:S01]  /*1700*/  @!P6 LEA.HI.X R5, R2, R17, R0, 0x1, P1 ;  /* 0x000000110205e211 */ /* 0x000fe200008f0c00 */
[----:B------:R-:W-:Y:S01]  /*1710*/  IMAD.IADD R10, R25, 0x1, R8 ;  /* 0x00000001190a7824 */ /* 0x000fe200078e0208 */
[----:B------:R-:W-:Y:S01]  /*1720*/  SHF.R.S32.HI R16, RZ, 0x1, R21 ;  /* 0x00000001ff107819 */ /* 0x000fe20000011415 */
[----:B------:R-:W-:Y:S01]  /*1730*/  @!P5 IMAD.X R0, R157, 0x1, R0, P0 ;  /* 0x000000019d00d824 */ /* 0x000fe200000e0600 */
[C---:B--2---:R-:W-:Y:S01]  /*1740*/  @!P5 LEA R2, P0, R3.reuse, R18, 0x1 ;  /* 0x000000120302d211 */ /* 0x044fe200078008ff */
[----:B------:R-:W-:Y:S03]  /*1750*/  @!P6 LDGSTS.E.BYPASS.LTC128B.128 [R13+0x6000], desc[UR26][R4.64] ;  /* 0x06000000040defae */ /* 0x000fe6000b901d5a */
[----:B------:R-:W-:Y:S01]  /*1760*/  @!P5 LEA.HI.X R3, R3, R19, R0, 0x1, P0 ;  /* 0x000000130303d211 */ /* 0x000fe200000f0c00 */
[----:B------:R-:W-:Y:S01]  /*1770*/  @!P6 LDGSTS.E.BYPASS.LTC128B.128 [R13+0x7000], desc[UR26][R4.64+0x40] ;  /* 0x07000040040defae */ /* 0x000fe2000b901d5a */
[----:B------:R-:W-:Y:S01]  /*1780*/  IMAD.SHL.U32 R0, R16, 0x40, RZ ;  /* 0x0000004010007824 */ /* 0x000fe200078e00ff */
[----:B----4-:R-:W1:Y:S01]  /*1790*/  @!P3 LDC.64 R14, c[0x0][0x220] ;  /* 0x00008800ff0ebb82 */ /* 0x010e620000000a00 */
[----:B------:R-:W-:Y:S01]  /*17a0*/  IMAD.SHL.U32 R6, R38, 0x8, RZ ;  /* 0x0000000826067824 */ /* 0x000fe200078e00ff */
[----:B------:R2:W-:Y:S01]  /*17b0*/  @!P6 LDGSTS.E.BYPASS.LTC128B.128 [R13+0x8000], desc[UR26][R4.64+0x80] ;  /* 0x08000080040defae */ /* 0x0005e2000b901d5a */
[----:B------:R-:W-:Y:S01]  /*17c0*/  IMAD.SHL.U32 R7, R34, 0x8, RZ ;  /* 0x0000000822077824 */ /* 0x000fe200078e00ff */
[----:B------:R-:W-:-:S02]  /*17d0*/  LOP3.LUT R0, R0, 0xc0, RZ, 0xc0, !PT ;  /* 0x000000c000007812 */ /* 0x000fc400078ec0ff */
[----:B------:R-:W-:Y:S02]  /*17e0*/  @!P5 LDGSTS.E.BYPASS.LTC128B.128 [R12+0x6800], desc[UR26][R2.64] ;  /* 0x06800000020cdfae */ /* 0x000fe4000b901d5a */
[----:B------:R-:W-:Y:S02]  /*17f0*/  LOP3.LUT R6, R0, 0x8, R6, 0xf8, !PT ;  /* 0x0000000800067812 */ /* 0x000fe400078ef806 */
[----:B------:R-:W-:Y:S04]  /*1800*/  @!P5 LDGSTS.E.BYPASS.LTC128B.128 [R12+0x7800], desc[UR26][R2.64+0x40] ;  /* 0x07800040020cdfae */ /* 0x000fe8000b901d5a */
[----:B------:R3:W-:Y:S04]  /*1810*/  @!P5 LDGSTS.E.BYPASS.LTC128B.128 [R12+0x8800], desc[UR26][R2.64+0x80] ;  /* 0x08800080020cdfae */ /* 0x0007e8000b901d5a */
[----:B------:R-:W0:Y:S04]  /*1820*/  LDGDEPBAR ;  /* 0x00000000000079af */ /* 0x000e280000000000 */
[----:B------:R-:W-:Y:S01]  /*1830*/  STL [R1+0x30], R10 ;  /* 0x0000300a01007387 */ /* 0x000fe20000100800 */
[----:B--2---:R-:W-:Y:S01]  /*1840*/  IMAD R4, R11, R184, RZ ;  /* 0x000000b80b047224 */ /* 0x004fe200078e02ff */
[----:B------:R-:W-:Y:S01]  /*1850*/  SHF.R.U32.HI R5, RZ, 0x3, R0 ;  /* 0x00000003ff057819 */ /* 0x000fe20000011600 */
[----:B------:R-:W-:-:S02]  /*1860*/  IMAD.SHL.U32 R0, R41, 0x40, RZ ;  /* 0x0000004029007824 */ /* 0x000fc400078e00ff */
[----:B------:R-:W-:Y:S01]  /*1870*/  IMAD R4, R43, R185, R4 ;  /* 0x000000b92b047224 */ /* 0x000fe200078e0204 */
[----:B------:R-:W-:Y:S01]  /*1880*/  LOP3.LUT R8, R6, R5, RZ, 0x3c, !PT ;  /* 0x0000000506087212 */ /* 0x000fe200078e3cff */
[----:B------:R-:W-:Y:S01]  /*1890*/  IMAD.SHL.U32 R6, R35, 0x20, RZ ;  /* 0x0000002023067824 */ /* 0x000fe200078e00ff */
[----:B------:R-:W-:-:S04]  /*18a0*/  LOP3.LUT R0, R0, 0xc0, RZ, 0xc0, !PT ;  /* 0x000000c000007812 */ /* 0x000fc800078ec0ff */
[----:B------:R-:W-:Y:S01]  /*18b0*/  LOP3.LUT R5, R0, 0x8, R7, 0xf8, !PT ;  /* 0x0000000800057812 */ /* 0x000fe200078ef807 */
[----:B---3--:R-:W2:Y:S01]  /*18c0*/  @!P4 LDC.64 R12, c[0x0][0x220] ;  /* 0x00008800ff0ccb82 */ /* 0x008ea20000000a00 */
[----:B------:R-:W-:-:S07]  /*18d0*/  DEPBAR.LE SB0, 0x0 ;  /* 0x000080000000791a */ /* 0x000fce0000000000 */
[----:B------:R-:W-:Y:S01]  /*18e0*/  BAR.SYNC.DEFER_BLOCKING 0x0 ;  /* 0x0000000000007b1d */ /* 0x000fe20000010000 */
[----:B------:R-:W-:Y:S01]  /*18f0*/  IMAD.WIDE.U32 R2, R43, R184, RZ ;  /* 0x000000b82b027225 */ /* 0x000fe200078e00ff */
[----:B------:R-:W-:Y:S02]  /*1900*/  SHF.R.U32.HI R0, RZ, 0x3, R0 ;  /* 0x00000003ff007819 */ /* 0x000fe40000011600 */
[----:B------:R-:W-:Y:S01]  /*1910*/  LOP3.LUT R156, R6, 0xffffff00, RZ, 0xc0, !PT ;  /* 0xffffff00069c7812 */ /* 0x000fe200078ec0ff */
[----:B------:R-:W-:Y:S01]  /*1920*/  IMAD.IADD R4, R3, 0x1, R4 ;  /* 0x0000000103047824 */ /* 0x000fe200078e0204 */
[----:B------:R-:W-:Y:S02]  /*1930*/  LEA R3, P0, R2, R24, 0x6 ;  /* 0x0000001802037211 */ /* 0x000fe400078030ff */
[----:B------:R-:W-:Y:S01]  /*1940*/  LOP3.LUT R158, R5, R0, RZ, 0x3c, !PT ;  /* 0x00000000059e7212 */ /* 0x000fe200078e3cff */
[----:B------:R-:W-:Y:S01]  /*1950*/  IMAD R0, R186, 0x200, R156 ;  /* 0x00000200ba007824 */ /* 0x000fe200078e029c */
[----:B------:R-:W-:Y:S01]  /*1960*/  LEA.HI.X R2, R2, R10, R4, 0x6, P0 ;  /* 0x0000000a02027211 */ /* 0x000fe200000f3404 */
[----:B------:R-:W-:Y:S01]  /*1970*/  IMAD R186, R166, 0x8, R186 ;  /* 0x00000008a6ba7824 */ /* 0x000fe200078e02ba */
[----:B------:R-:W-:-:S02]  /*1980*/  @!P3 LEA R7, P1, R184, R3, 0x5 ;  /* 0x00000003b807b211 */ /* 0x000fc400078228ff */
[----:B--2---:R-:W-:-:S04]  /*1990*/  @!P4 LEA R4, P0, R3, R12, 0x1 ;  /* 0x0000000c0304c211 */ /* 0x004fc800078008ff */
[----:B------:R-:W-:Y:S01]  /*19a0*/  @!P4 LEA.HI.X R5, R3, R13, R2, 0x1, P0 ;  /* 0x0000000d0305c211 */ /* 0x000fe200000f0c02 */
[----:B------:R-:W-:Y:S01]  /*19b0*/  IMAD R3, R159, 0x20, R0 ;  /* 0x000000209f037824 */ /* 0x000fe200078e0200 */
[----:B-1----:R-:W-:Y:S01]  /*19c0*/  @!P3 LEA R6, P0, R7, R14, 0x1 ;  /* 0x0000000e0706b211 */ /* 0x002fe200078008ff */
[----:B------:R-:W-:Y:S01]  /*19d0*/  IMAD.U32 R0, R9, 0x20, R8 ;  /* 0x0000002009007824 */ /* 0x000fe200078e0008 */
[----:B------:R-:W-:Y:S01]  /*19e0*/  @!P3 LEA.HI.X R2, R184, R2, R185, 0x5, P1 ;  /* 0x00000002b802b211 */ /* 0x000fe200008f2cb9 */
[----:B------:R-:W-:Y:S01]  /*19f0*/  @P4 STS [R218+0x9000], RZ ;  /* 0x009000ffda004388 */ /* 0x000fe20000000800 */
[----:B------:R-:W-:Y:S02]  /*1a00*/  LOP3.LUT P1, RZ, R41, 0x2, RZ, 0xc0, !PT ;  /* 0x0000000229ff7812 */ /* 0x000fe4000782c0ff */
[----:B------:R-:W-:Y:S01]  /*1a10*/  @!P3 LEA.HI.X R7, R7, R15, R2, 0x1, P0 ;  /* 0x0000000f0707b211 */ /* 0x000fe200000f0c02 */
[----:B------:R-:W-:Y:S01]  /*1a20*/  IMAD.IADD R2, R158, 0x1, R3 ;  /* 0x000000019e027824 */ /* 0x000fe200078e0203 */
[----:B------:R-:W-:Y:S01]  /*1a30*/  @P4 STS [R218+0x9004], RZ ;  /* 0x009004ffda004388 */ /* 0x000fe20000000800 */
[----:B------:R-:W-:Y:S01]  /*1a40*/  LEA R213, R0, UR4, 0x1 ;  /* 0x0000000400d57c11 */ /* 0x000fe2000f8e08ff */
[----:B------:R-:W-:Y:S01]  /*1a50*/  IMAD.MOV.U32 R0, RZ, RZ, 0x20 ;  /* 0x00000020ff007424 */ /* 0x000fe200078e00ff */
[----:B------:R-:W-:Y:S01]  /*1a60*/  LOP3.LUT P0, RZ, R16, 0x2, RZ, 0xc0, !PT ;  /* 0x0000000210ff7812 */ /* 0x000fe2000780c0ff */
[----:B------:R-:W-:Y:S01]  /*1a70*/  @P4 STS.64 [R218+0x9008], RZ ;  /* 0x009008ffda004388 */ /* 0x000fe20000000a00 */
[----:B------:R-:W-:Y:S01]  /*1a80*/  LEA R216, R2, UR4, 0x1 ;  /* 0x0000000402d87c11 */ /* 0x000fe2000f8e08ff */
[----:B------:R-:W-:Y:S01]  /*1a90*/  IMAD.MOV.U32 R3, RZ, RZ, 0x10 ;  /* 0x00000010ff037424 */ /* 0x000fe200078e00ff */
[----:B------:R-:W-:Y:S01]  /*1aa0*/  SEL R0, R0, 0xffffffe0, !P0 ;  /* 0xffffffe000007807 */ /* 0x000fe20004000000 */
[----:B------:R-:W-:Y:S03]  /*1ab0*/  @P4 STS.128 [R218+0xa000], RZ ;  /* 0x00a000ffda004388 */ /* 0x000fe60000000c00 */
[----:B------:R-:W-:Y:S01]  /*1ac0*/  SEL R3, R3, 0xfffffff0, !P1 ;  /* 0xfffffff003037807 */ /* 0x000fe20004800000 */
[----:B------:R-:W-:Y:S01]  /*1ad0*/  @P4 STS.128 [R218+0xb000], RZ ;  /* 0x00b000ffda004388 */ /* 0x000fe20000000c00 */
[----:B------:R-:W-:-:S02]  /*1ae0*/  IMAD.IADD R215, R213, 0x1, R0 ;  /* 0x00000001d5d77824 */ /* 0x000fc400078e0200 */
[----:B------:R-:W-:Y:S01]  /*1af0*/  IMAD.SHL.U32 R0, R42, 0x2, RZ ;  /* 0x000000022a007824 */ /* 0x000fe200078e00ff */
[----:B------:R-:W-:Y:S01]  /*1b00*/  @!PT LDS RZ, [RZ] ;  /* 0x00000000fffff984 */ /* 0x000fe20000000800 */
[----:B------:R-:W-:Y:S01]  /*1b10*/  @!PT LDS RZ, [RZ] ;  /* 0x00000000fffff984 */ /* 0x000fe20000000800 */
[----:B------:R-:W-:Y:S01]  /*1b20*/  @!PT LDS RZ, [RZ] ;  /* 0x00000000fffff984 */ /* 0x000fe20000000800 */
[----:B------:R-:W-:Y:S01]  /*1b30*/  @!P4 LDGSTS.E.BYPASS.LTC128B.128 [R218+0x9000], desc[UR26][R4.64] ;  /* 0x0900000004dacfae */ /* 0x000fe2000b901d5a */
[----:B------:R-:W-:-:S03]  /*1b40*/  IMAD R217, R3, 0x2, R216 ;  /* 0x0000000203d97824 */ /* 0x000fc600078e02d8 */
[----:B------:R-:W-:Y:S01]  /*1b50*/  @!P4 LDGSTS.E.BYPASS.LTC128B.128 [R218+0xa000], desc[UR26][R4.64+0x40] ;  /* 0x0a00004004dacfae */ /* 0x000fe2000b901d5a */
[----:B------:R-:W-:-:S03]  /*1b60*/  LOP3.LUT R0, R0, 0x6, RZ, 0xc0, !PT ;  /* 0x0000000600007812 */ /* 0x000fc600078ec0ff */
[----:B------:R-:W-:Y:S02]  /*1b70*/  @!P4 LDGSTS.E.BYPASS.LTC128B.128 [R218+0xb000], desc[UR26][R4.64+0x80] ;  /* 0x0b00008004dacfae */ /* 0x000fe4000b901d5a */
[----:B------:R-:W-:Y:S02]  /*1b80*/  IMAD R0, R43, 0x40, R0 ;  /* 0x000000402b007824 */ /* 0x000fe400078e0200 */
[----:B------:R-:W-:Y:S02]  /*1b90*/  @P3 STS.128 [R218+0x9800], RZ ;  /* 0x009800ffda003388 */ /* 0x000fe40000000c00 */
[C---:B------:R-:W-:Y:S01]  /*1ba0*/  VIADD R2, R0.reuse, 0x9 ;  /* 0x0000000900027836 */ /* 0x040fe20000000000 */
[CC--:B------:R-:W-:Y:S01]  /*1bb0*/  ISETP.GE.AND P4, PT, R0.reuse, R40.reuse, PT ;  /* 0x000000280000720c */ /* 0x0c0fe20003f86270 */
[----:B------:R-:W-:Y:S01]  /*1bc0*/  @P3 STS.128 [R218+0xa800], RZ ;  /* 0x00a800ffda003388 */ /* 0x000fe20000000c00 */
[----:B------:R-:W-:Y:S02]  /*1bd0*/  VIADD R41, R0, 0x19 ;  /* 0x0000001900297836 */ /* 0x000fe40000000000 */
[----:B------:R-:W-:Y:S01]  /*1be0*/  ISETP.GE.AND P1, PT, R2, R40, PT ;  /* 0x000000280200720c */ /* 0x000fe20003f26270 */
[----:B------:R-:W-:Y:S01]  /*1bf0*/  @P3 STS.128 [R218+0xb800], RZ ;  /* 0x00b800ffda003388 */ /* 0x000fe20000000c00 */
[----:B------:R-:W-:-:S03]  /*1c00*/  VIADD R2, R0, 0x11 ;  /* 0x0000001100027836 */ /* 0x000fc60000000000 */
[----:B------:R-:W-:Y:S01]  /*1c10*/  @!PT LDS RZ, [RZ] ;  /* 0x00000000fffff984 */ /* 0x000fe20000000800 */
[----:B------:R-:W-:Y:S01]  /*1c20*/  @!PT LDS RZ, [RZ] ;  /* 0x00000000fffff984 */ /* 0x000fe20000000800 */
[----:B------:R-:W-:Y:S01]  /*1c30*/  @!PT LDS RZ, [RZ] ;  /* 0x00000000fffff984 */ /* 0x000fe20000000800 */
[----:B------:R-:W-:Y:S02]  /*1c40*/  @!P3 LDGSTS.E.BYPASS.LTC128B.128 [R218+0x9800], desc[UR26][R6.64] ;  /* 0x0980000006dabfae */ /* 0x000fe4000b901d5a */
[-C--:B------:R-:W-:Y:S01]  /*1c50*/  ISETP.GE.AND P6, PT, R2, R40.reuse, PT ;  /* 0x000000280200720c */ /* 0x080fe20003fc6270 */
[----:B------:R-:W-:Y:S01]  /*1c60*/  VIADD R2, R0, 0x21 ;  /* 0x0000002100027836 */ /* 0x000fe20000000000 */
[----:B------:R-:W-:Y:S04]  /*1c70*/  @!P3 LDGSTS.E.BYPASS.LTC128B.128 [R218+0xa800], desc[UR26][R6.64+0x40] ;  /* 0x0a80004006dabfae */ /* 0x000fe8000b901d5a */
[----:B------:R1:W-:Y:S01]  /*1c80*/  @!P3 LDGSTS.E.BYPASS.LTC128B.128 [R218+0xb800], desc[UR26][R6.64+0x80] ;  /* 0x0b80008006dabfae */ /* 0x0003e2000b901d5a */
[----:B------:R-:W-:Y:S01]  /*1c90*/  ISETP.GE.AND P5, PT, R2, R40, PT ;  /* 0x000000280200720c */ /* 0x000fe20003fa6270 */
[----:B------:R-:W-:-:S02]  /*1ca0*/  VIADD R2, R0, 0x28 ;  /* 0x0000002800027836 */ /* 0x000fc40000000000 */
[----:B------:R-:W-:Y:S04]  /*1cb0*/  LDSM.16.M88.4 R36, [R213+0x6000] ;  /* 0x00600000d524783b */ /* 0x000fe80000000200 */
[----:B------:R-:W2:Y:S04]  /*1cc0*/  LDSM.16.M88.4 R8, [R216+0x1000] ;  /* 0x00100000d808783b */ /* 0x000ea80000000200 */
[----:B------:R-:W3:Y:S04]  /*1cd0*/  LDSM.16.M88.4 R32, [R213+0x6400] ;  /* 0x00640000d520783b */ /* 0x000ee80000000200 */
[----:B------:R-:W4:Y:S04]  /*1ce0*/  LDSM.16.M88.4 R28, [R213+0x6800] ;  /* 0x00680000d51c783b */ /* 0x000f280000000200 */
[----:B------:R-:W5:Y:S04]  /*1cf0*/  LDSM.16.M88.4 R24, [R213+0x6c00] ;  /* 0x006c0000d518783b */ /* 0x000f680000000200 */
[----:B------:R-:W5:Y:S04]  /*1d00*/  LDSM.16.M88.4 R12, [R216] ;  /* 0x00000000d80c783b */ /* 0x000f680000000200 */
[----:B------:R-:W-:Y:S04]  /*1d10*/  LDSM.16.M88.4 R20, [R215+0x6000] ;  /* 0x00600000d714783b */ /* 0x000fe80000000200 */
[----:B-1----:R-:W1:Y:S04]  /*1d20*/  LDSM.16.M88.4 R4, [R217+0x1000] ;  /* 0x00100000d904783b */ /* 0x002e680000000200 */
[----:B------:R-:W1:Y:S04]  /*1d30*/  LDSM.16.M88.4 R44, [R215+0x6400] ;  /* 0x00640000d72c783b */ /* 0x000e680000000200 */
[----:B------:R-:W1:Y:S04]  /*1d40*/  LDSM.16.M88.4 R48, [R215+0x6800] ;  /* 0x00680000d730783b */ /* 0x000e680000000200 */
[----:B------:R-:W1:Y:S01]  /*1d50*/  LDSM.16.M88.4 R52, [R215+0x6c00] ;  /* 0x006c0000d734783b */ /* 0x000e620000000200 */
[C---:B--2---:R-:W-:Y:S03]  /*1d60*/  HMMA.16816.F32.BF16 R84, R8.reuse, R36, RZ ;  /* 0x000000240854723c */ /* 0x044fe600000418ff */
[----:B------:R-:W2:Y:S04]  /*1d70*/  LDSM.16.M88.4 R16, [R217] ;  /* 0x00000000d910783b */ /* 0x000ea80000000200 */
[----:B------:R-:W0:Y:S01]  /*1d80*/  LDGDEPBAR ;  /* 0x00000000000079af */ /* 0x000e220000000000 */
[C---:B------:R-:W-:Y:S06]  /*1d90*/  HMMA.16816.F32.BF16 R80, R8.reuse, R38, RZ ;  /* 0x000000260850723c */ /* 0x040fec00000418ff */
[C---:B---3--:R-:W-:Y:S06]  /*1da0*/  HMMA.16816.F32.BF16 R72, R8.reuse, R32, RZ ;  /* 0x000000200848723c */ /* 0x048fec00000418ff */
[C---:B------:R-:W-:Y:S06]  /*1db0*/  HMMA.16816.F32.BF16 R68, R8.reuse, R34, RZ ;  /* 0x000000220844723c */ /* 0x040fec00000418ff */
[C---:B----4-:R-:W-:Y:S06]  /*1dc0*/  HMMA.16816.F32.BF16 R64, R8.reuse, R28, RZ ;  /* 0x0000001c0840723c */ /* 0x050fec00000418ff */
[C---:B-----5:R-:W-:Y:S06]  /*1dd0*/  HMMA.16816.F32.BF16 R56, R8.reuse, R24, RZ ;  /* 0x000000180838723c */ /* 0x060fec00000418ff */
[C---:B------:R-:W-:Y:S06]  /*1de0*/  HMMA.16816.F32.BF16 R60, R8.reuse, R30, RZ ;  /* 0x0000001e083c723c */ /* 0x040fec00000418ff */
[----:B------:R-:W-:Y:S06]  /*1df0*/  HMMA.16816.F32.BF16 R8, R8, R26, RZ ;  /* 0x0000001a0808723c */ /* 0x000fec00000418ff */
[C---:B------:R-:W-:Y:S06]  /*1e00*/  HMMA.16816.F32.BF16 R92, R12.reuse, R36, RZ ;  /* 0x000000240c5c723c */ /* 0x040fec00000418ff */
[----:B------:R-:W-:Y:S06]  /*1e10*/  HMMA.16816.F32.BF16 R36, R12, R38, RZ ;  /* 0x000000260c24723c */ /* 0x000fec00000418ff */
[----:B-1----:R-:W-:Y:S06]  /*1e20*/  HMMA.16816.F32.BF16 R144, R4, R22, R80 ;  /* 0x000000160490723c */ /* 0x002fec0000041850 */
[C---:B------:R-:W-:Y:S06]  /*1e30*/  HMMA.16816.F32.BF16 R76, R12.reuse, R32, RZ ;  /* 0x000000200c4c723c */ /* 0x040fec00000418ff */
[----:B------:R-:W-:Y:S01]  /*1e40*/  HMMA.16816.F32.BF16 R88, R12, R34, RZ ;  /* 0x000000220c58723c */ /* 0x000fe200000418ff */
[----:B------:R-:W-:Y:S05]  /*1e50*/  LDSM.16.M88.4 R32, [R213+0x7400] ;  /* 0x00740000d520783b */ /* 0x000fea0000000200 */
[C---:B------:R-:W-:Y:S06]  /*1e60*/  HMMA.16816.F32.BF16 R124, R4.reuse, R20, R84 ;  /* 0x00000014047c723c */ /* 0x040fec0000041854 */
[C---:B------:R-:W-:Y:S01]  /*1e70*/  HMMA.16816.F32.BF16 R140, R4.reuse, R44, R72 ;  /* 0x0000002c048c723c */ /* 0x040fe20000041848 */
[----:B------:R-:W-:Y:S05]  /*1e80*/  LDSM.16.M88.4 R72, [R215+0x7800] ;  /* 0x00780000d748783b */ /* 0x000fea0000000200 */
[C---:B------:R-:W-:Y:S01]  /*1e90*/  HMMA.16816.F32.BF16 R136, R4.reuse, R46, R68 ;  /* 0x0000002e0488723c */ /* 0x040fe20000041844 */
[----:B------:R-:W-:Y:S05]  /*1ea0*/  LDSM.16.M88.4 R68, [R215+0x7c00] ;  /* 0x007c0000d744783b */ /* 0x000fea0000000200 */
[C---:B------:R-:W-:Y:S01]  /*1eb0*/  HMMA.16816.F32.BF16 R80, R4.reuse, R48, R64 ;  /* 0x000000300450723c */ /* 0x040fe20000041840 */
[----:B------:R-:W-:Y:S05]  /*1ec0*/  LDSM.16.M88.4 R64, [R215+0x7400] ;  /* 0x00740000d740783b */ /* 0x000fea0000000200 */
[C---:B------:R-:W-:Y:S06]  /*1ed0*/  HMMA.16816.F32.BF16 R148, R4.reuse, R52, R56 ;  /* 0x000000340494723c */ /* 0x040fec0000041838 */
[C---:B------:R-:W-:Y:S01]  /*1ee0*/  HMMA.16816.F32.BF16 R152, R4.reuse, R50, R60 ;  /* 0x000000320498723c */ /* 0x040fe2000004183c */
[----:B------:R-:W-:Y:S05]  /*1ef0*/  LDSM.16.M88.4 R60, [R215+0x7000] ;  /* 0x00700000d73c783b */ /* 0x000fea0000000200 */
[----:B------:R-:W-:Y:S01]  /*1f00*/  HMMA.16816.F32.BF16 R132, R4, R54, R8 ;  /* 0x000000360484723c */ /* 0x000fe20000041808 */
[----:B------:R-:W1:Y:S04]  /*1f10*/  LDSM.16.M88.4 R4, [R216+0x3000] ;  /* 0x00300000d804783b */ /* 0x000e680000000200 */
[----:B------:R-:W-:Y:S01]  /*1f20*/  LDSM.16.M88.4 R8, [R216+0x2000] ;  /* 0x00200000d808783b */ /* 0x000fe20000000200 */
[----:B--2---:R-:W-:Y:S03]  /*1f30*/  HMMA.16816.F32.BF16 R116, R16, R22, R36 ;  /* 0x000000161074723c */ /* 0x004fe60000041824 */
[----:B------:R-:W2:Y:S03]  /*1f40*/  LDSM.16.M88.4 R36, [R213+0x7000] ;  /* 0x00700000d524783b */ /* 0x000ea60000000200 */
[C---:B------:R-:W-:Y:S06]  /*1f50*/  HMMA.16816.F32.BF16 R96, R12.reuse, R28, RZ ;  /* 0x0000001c0c60723c */ /* 0x040fec00000418ff */
[C---:B------:R-:W-:Y:S01]  /*1f60*/  HMMA.16816.F32.BF16 R108, R12.reuse, R30, RZ ;  /* 0x0000001e0c6c723c */ /* 0x040fe200000418ff */
[----:B------:R-:W-:Y:S05]  /*1f70*/  LDSM.16.M88.4 R28, [R213+0x7800] ;  /* 0x00780000d51c783b */ /* 0x000fea0000000200 */
[C---:B------:R-:W-:Y:S06]  /*1f80*/  HMMA.16816.F32.BF16 R100, R12.reuse, R24, RZ ;  /* 0x000000180c64723c */ /* 0x040fec00000418ff */
[----:B------:R-:W-:Y:S01]  /*1f90*/  HMMA.16816.F32.BF16 R120, R12, R26, RZ ;  /* 0x0000001a0c78723c */ /* 0x000fe200000418ff */
[----:B------:R-:W3:Y:S04]  /*1fa0*/  LDSM.16.M88.4 R24, [R213+0x7c00] ;  /* 0x007c0000d518783b */ /* 0x000ee80000000200 */
[----:B------:R-:W4:Y:S01]  /*1fb0*/  LDSM.16.M88.4 R12, [R217+0x3000] ;  /* 0x00300000d90c783b */ /* 0x000f220000000200 */
[C---:B------:R-:W-:Y:S03]  /*1fc0*/  HMMA.16816.F32.BF16 R128, R16.reuse, R20, R92 ;  /* 0x000000141080723c */ /* 0x040fe6000004185c */
[----:B------:R-:W5:Y:S03]  /*1fd0*/  LDSM.16.M88.4 R20, [R217+0x2000] ;  /* 0x00200000d914783b */ /* 0x000f660000000200 */
[C---:B------:R-:W-:Y:S06]  /*1fe0*/  HMMA.16816.F32.BF16 R112, R16.reuse, R44, R76 ;  /* 0x0000002c1070723c */ /* 0x040fec000004184c */
[C---:B------:R-:W-:Y:S06]  /*1ff0*/  HMMA.16816.F32.BF16 R104, R16.reuse, R46, R88 ;  /* 0x0000002e1068723c */ /* 0x040fec0000041858 */
[C---:B------:R-:W-:Y:S06]  /*2000*/  HMMA.16816.F32.BF16 R88, R16.reuse, R48, R96 ;  /* 0x000000301058723c */ /* 0x040fec0000041860 */
[C---:B------:R-:W-:Y:S06]  /*2010*/  HMMA.16816.F32.BF16 R84, R16.reuse, R52, R100 ;  /* 0x000000341054723c */ /* 0x040fec0000041864 */
[C---:B------:R-:W-:Y:S06]  /*2020*/  HMMA.16816.F32.BF16 R76, R16.reuse, R50, R108 ;  /* 0x00000032104c723c */ /* 0x040fec000004186c */
[----:B------:R-:W-:Y:S06]  /*2030*/  HMMA.16816.F32.BF16 R56, R16, R54, R120 ;  /* 0x000000361038723c */ /* 0x000fec0000041878 */
[C---:B-1----:R-:W-:Y:S06]  /*2040*/  HMMA.16816.F32.BF16 R44, R4.reuse, R32, R140 ;  /* 0x00000020042c723c */ /* 0x042fec000004188c */
[----:B--2---:R-:W-:Y:S06]  /*2050*/  HMMA.16816.F32.BF16 R48, R4, R38, R144 ;  /* 0x000000260430723c */ /* 0x004fec0000041890 */
[-C--:B------:R-:W-:Y:S06]  /*2060*/  HMMA.16816.F32.BF16 R108, R8, R36.reuse, R128 ;  /* 0x00000024086c723c */ /* 0x080fec0000041880 */
[C---:B------:R-:W-:Y:S06]  /*2070*/  HMMA.16816.F32.BF16 R52, R4.reuse, R36, R124 ;  /* 0x000000240434723c */ /* 0x040fec000004187c */
[C---:B------:R-:W-:Y:S06]  /*2080*/  HMMA.16816.F32.BF16 R16, R4.reuse, R34, R136 ;  /* 0x000000220410723c */ /* 0x040fec0000041888 */
[----:B---3--:R-:W-:Y:S06]  /*2090*/  HMMA.16816.F32.BF16 R92, R4, R24, R148 ;  /* 0x00000018045c723c */ /* 0x008fec0000041894 */
[C---:B------:R-:W-:Y:S06]  /*20a0*/  HMMA.16816.F32.BF16 R136, R8.reuse, R34, R104 ;  /* 0x000000220888723c */ /* 0x040fec0000041868 */
[C---:B------:R-:W-:Y:S01]  /*20b0*/  HMMA.16816.F32.BF16 R116, R8.reuse, R38, R116 ;  /* 0x000000260874723c */ /* 0x040fe20000041874 */
[----:B------:R-:W-:Y:S05]  /*20c0*/  LDSM.16.M88.4 R36, [R213+0x8400] ;  /* 0x00840000d524783b */ /* 0x000fea0000000200 */
[C---:B------:R-:W-:Y:S01]  /*20d0*/  HMMA.16816.F32.BF16 R112, R8.reuse, R32, R112 ;  /* 0x000000200870723c */ /* 0x040fe20000041870 */
[----:B------:R-:W-:Y:S05]  /*20e0*/  LDSM.16.M88.4 R32, [R213+0x8800] ;  /* 0x00880000d520783b */ /* 0x000fea0000000200 */
[C---:B------:R-:W-:Y:S06]  /*20f0*/  HMMA.16816.F32.BF16 R140, R8.reuse, R28, R88 ;  /* 0x0000001c088c723c */ /* 0x040fec0000041858 */
[C---:B------:R-:W-:Y:S06]  /*2100*/  HMMA.16816.F32.BF16 R148, R8.reuse, R24, R84 ;  /* 0x000000180894723c */ /* 0x040fec0000041854 */
[C---:B------:R-:W-:Y:S06]  /*2110*/  HMMA.16816.F32.BF16 R104, R8.reuse, R30, R76 ;  /* 0x0000001e0868723c */ /* 0x040fec000004184c */
[----:B------:R-:W-:Y:S01]  /*2120*/  HMMA.16816.F32.BF16 R56, R8, R26, R56 ;  /* 0x0000001a0838723c */ /* 0x000fe20000041838 */
[----:B------:R-:W-:Y:S05]  /*2130*/  LDSM.16.M88.4 R8, [R216+0x4000] ;  /* 0x00400000d808783b */ /* 0x000fea0000000200 */
[----:B----4-:R-:W-:Y:S01]  /*2140*/  HMMA.16816.F32.BF16 R128, R12, R64, R44 ;  /* 0x000000400c80723c */ /* 0x010fe2000004182c */
[----:B------:R-:W1:Y:S05]  /*2150*/  LDSM.16.M88.4 R44, [R213+0x8000] ;  /* 0x00800000d52c783b */ /* 0x000e6a0000000200 */
[C---:B------:R-:W-:Y:S06]  /*2160*/  HMMA.16816.F32.BF16 R80, R4.reuse, R28, R80 ;  /* 0x0000001c0450723c */ /* 0x040fec0000041850 */
[C---:B------:R-:W-:Y:S01]  /*2170*/  HMMA.16816.F32.BF16 R96, R4.reuse, R30, R152 ;  /* 0x0000001e0460723c */ /* 0x040fe20000041898 */
[----:B------:R-:W-:Y:S05]  /*2180*/  LDSM.16.M88.4 R28, [R215+0x8000] ;  /* 0x00800000d71c783b */ /* 0x000fea0000000200 */
[----:B------:R-:W-:Y:S01]  /*2190*/  HMMA.16816.F32.BF16 R100, R4, R26, R132 ;  /* 0x0000001a0464723c */ /* 0x000fe20000041884 */
[----:B------:R-:W2:Y:S04]  /*21a0*/  LDSM.16.M88.4 R4, [R216+0x5000] ;  /* 0x00500000d804783b */ /* 0x000ea80000000200 */
[----:B------:R-:W3:Y:S01]  /*21b0*/  LDSM.16.M88.4 R24, [R213+0x8c00] ;  /* 0x008c0000d518783b */ /* 0x000ee20000000200 */
[----:B------:R-:W-:Y:S06]  /*21c0*/  HMMA.16816.F32.BF16 R132, R12, R62, R48 ;  /* 0x0000003e0c84723c */ /* 0x000fec0000041830 */
[-C--:B-----5:R-:W-:Y:S06]  /*21d0*/  HMMA.16816.F32.BF16 R48, R20, R60.reuse, R108 ;  /* 0x0000003c1430723c */ /* 0x0a0fec000004186c */
[----:B------:R-:W-:Y:S06]  /*21e0*/  HMMA.16816.F32.BF16 R52, R12, R60, R52 ;  /* 0x0000003c0c34723c */ /* 0x000fec0000041834 */
[----:B------:R-:W-:Y:S06]  /*21f0*/  HMMA.16816.F32.BF16 R76, R20, R62, R116 ;  /* 0x0000003e144c723c */ /* 0x000fec0000041874 */
[C---:B------:R-:W-:Y:S01]  /*2200*/  HMMA.16816.F32.BF16 R124, R12.reuse, R66, R16 ;  /* 0x000000420c7c723c */ /* 0x040fe20000041810 */
[----:B------:R-:W-:Y:S05]  /*2210*/  LDSM.16.M88.4 R16, [R217+0x4000] ;  /* 0x00400000d910783b */ /* 0x000fea0000000200 */
[C---:B------:R-:W-:Y:S06]  /*2220*/  HMMA.16816.F32.BF16 R120, R12.reuse, R72, R80 ;  /* 0x000000480c78723c */ /* 0x040fec0000041850 */
[C---:B------:R-:W-:Y:S06]  /*2230*/  HMMA.16816.F32.BF16 R144, R12.reuse, R68, R92 ;  /* 0x000000440c90723c */ /* 0x040fec000004185c */
[C---:B------:R-:W-:Y:S06]  /*2240*/  HMMA.16816.F32.BF16 R96, R12.reuse, R74, R96 ;  /* 0x0000004a0c60723c */ /* 0x040fec0000041860 */
[----:B------:R-:W-:Y:S01]  /*2250*/  HMMA.16816.F32.BF16 R84, R12, R70, R100 ;  /* 0x000000460c54723c */ /* 0x000fe20000041864 */
[----:B------:R-:W4:Y:S05]  /*2260*/  LDSM.16.M88.4 R12, [R217+0x5000] ;  /* 0x00500000d90c783b */ /* 0x000f2a0000000200 */
[C---:B------:R-:W-:Y:S06]  /*2270*/  HMMA.16816.F32.BF16 R92, R20.reuse, R72, R140 ;  /* 0x00000048145c723c */ /* 0x040fec000004188c */
[C---:B------:R-:W-:Y:S06]  /*2280*/  HMMA.16816.F32.BF16 R80, R20.reuse, R64, R112 ;  /* 0x000000401450723c */ /* 0x040fec0000041870 */
[C---:B------:R-:W-:Y:S06]  /*2290*/  HMMA.16816.F32.BF16 R88, R20.reuse, R66, R136 ;  /* 0x000000421458723c */ /* 0x040fec0000041888 */
[C---:B------:R-:W-:Y:S06]  /*22a0*/  HMMA.16816.F32.BF16 R72, R20.reuse, R74, R104 ;  /* 0x0000004a1448723c */ /* 0x040fec0000041868 */
[C---:B------:R-:W-:Y:S06]  /*22b0*/  HMMA.16816.F32.BF16 R64, R20.reuse, R68, R148 ;  /* 0x000000441440723c */ /* 0x040fec0000041894 */
[----:B------:R-:W-:Y:S06]  /*22c0*/  HMMA.16816.F32.BF16 R56, R20, R70, R56 ;  /* 0x000000461438723c */ /* 0x000fec0000041838 */
[-C--:B-1----:R-:W-:Y:S01]  /*22d0*/  HMMA.16816.F32.BF16 R20, R8, R44.reuse, R48 ;  /* 0x0000002c0814723c */ /* 0x082fe20000041830 */
[----:B------:R-:W1:Y:S05]  /*22e0*/  LDSM.16.M88.4 R48, [R215+0x8400] ;  /* 0x00840000d730783b */ /* 0x000e6a0000000200 */
[C---:B--2---:R-:W-:Y:S06]  /*22f0*/  HMMA.16816.F32.BF16 R52, R4.reuse, R44, R52 ;  /* 0x0000002c0434723c */ /* 0x044fec0000041834 */
[-C--:B------:R-:W-:Y:S06]  /*2300*/  HMMA.16816.F32.BF16 R60, R4, R46.reuse, R132 ;  /* 0x0000002e043c723c */ /* 0x080fec0000041884 */
[C---:B------:R-:W-:Y:S06]  /*2310*/  HMMA.16816.F32.BF16 R44, R8.reuse, R46, R76 ;  /* 0x0000002e082c723c */ /* 0x040fec000004184c */
[C---:B------:R-:W-:Y:S06]  /*2320*/  HMMA.16816.F32.BF16 R76, R8.reuse, R34, R72 ;  /* 0x00000022084c723c */ /* 0x040fec0000041848 */
[----:B---3--:R-:W-:Y:S06]  /*2330*/  HMMA.16816.F32.BF16 R72, R8, R24, R64 ;  /* 0x000000180848723c */ /* 0x008fec0000041840 */
        /* <DEDUP_REMOVED lines=8> */
[C---:B------:R-:W-:Y:S06]  /*23c0*/  HMMA.16816.F32.BF16 R88, R8.reuse, R38, R88 ;  /* 0x000000260858723c */ /* 0x040fec0000041858 */
[C---:B------:R-:W-:Y:S06]  /*23d0*/  HMMA.16816.F32.BF16 R92, R8.reuse, R32, R92 ;  /* 0x00000020085c723c */ /* 0x040fec000004185c */
[----:B------:R-:W-:Y:S01]  /*23e0*/  HMMA.16816.F32.BF16 R64, R8, R26, R56 ;  /* 0x0000001a0840723c */ /* 0x000fe20000041838 */
[----:B------:R-:W2:Y:S01]  /*23f0*/  LDSM.16.M88.4 R8, [R215+0x8800] ;  /* 0x00880000d708783b */ /* 0x000ea20000000200 */
[----:B------:R-:W-:Y:S01]  /*2400*/  VIADD R32, R0, 0x8 ;  /* 0x0000000800207836 */ /* 0x000fe20000000000 */
[----:B------:R-:W-:-:S04]  /*2410*/  DEPBAR.LE SB0, 0x0 ;  /* 0x000080000000791a */ /* 0x000fc80000000000 */
[----:B----4-:R-:W-:Y:S01]  /*2420*/  HMMA.16816.F32.BF16 R56, R12, R28, R52 ;  /* 0x0000001c0c38723c */ /* 0x010fe20000041834 */
[----:B------:R-:W-:Y:S01]  /*2430*/  VIADD R33, R0, 0x1 ;  /* 0x0000000100217836 */ /* 0x000fe20000000000 */
[----:B------:R-:W-:Y:S01]  /*2440*/  ISETP.GE.AND P2, PT, R32, R40, PT ;  /* 0x000000282000720c */ /* 0x000fe20003f46270 */
[----:B------:R-:W-:-:S03]  /*2450*/  VIADD R32, R0, 0x10 ;  /* 0x0000001000207836 */ /* 0x000fc60000000000 */
[----:B------:R-:W-:Y:S01]  /*2460*/  HMMA.16816.F32.BF16 R36, R16, R28, R20 ;  /* 0x0000001c1024723c */ /* 0x000fe20000041814 */
[-C--:B------:R-:W-:Y:S02]  /*2470*/  ISETP.GE.AND P3, PT, R33, R40.reuse, PT ;  /* 0x000000282100720c */ /* 0x080fe40003f66270 */
[----:B------:R-:W-:-:S03]  /*2480*/  ISETP.GE.AND P0, PT, R32, R40, PT ;  /* 0x000000282000720c */ /* 0x000fc60003f06270 */
[-C--:B------:R-:W-:Y:S06]  /*2490*/  HMMA.16816.F32.BF16 R52, R12, R30.reuse, R60 ;  /* 0x0000001e0c34723c */ /* 0x080fec000004183c */
[C---:B------:R-:W-:Y:S06]  /*24a0*/  HMMA.16816.F32.BF16 R28, R16.reuse, R30, R44 ;  /* 0x0000001e101c723c */ /* 0x040fec000004182c */
[----:B-1----:R-:W-:Y:S01]  /*24b0*/  HMMA.16816.F32.BF16 R24, R16, R48, R68 ;  /* 0x000000301018723c */ /* 0x002fe20000041844 */
[----:B------:R-:W-:-:S05]  /*24c0*/  FSEL R42, R56, -INF , !P4 ;  /* 0xff800000382a7808 */ /* 0x000fca0006000000 */
[C---:B------:R-:W-:Y:S01]  /*24d0*/  HMMA.16816.F32.BF16 R20, R12.reuse, R48, R100 ;  /* 0x000000300c14723c */ /* 0x040fe20000041864 */
[----:B------:R-:W-:Y:S01]  /*24e0*/  FSEL R139, R38, -INF , !P4 ;  /* 0xff800000268b7808 */ /* 0x000fe20006000000 */
[----:B------:R-:W-:Y:S01]  /*24f0*/  VIADD R69, R0, 0x18 ;  /* 0x0000001800457836 */ /* 0x000fe20000000000 */
[----:B------:R-:W-:Y:S02]  /*2500*/  FSEL R140, R39, -INF , !P3 ;  /* 0xff800000278c7808 */ /* 0x000fe40005800000 */
[----:B------:R-:W-:Y:S01]  /*2510*/  FSEL R116, R37, -INF , !P3 ;  /* 0xff80000025747808 */ /* 0x000fe20005800000 */
[-C--:B------:R-:W-:Y:S01]  /*2520*/  HMMA.16816.F32.BF16 R44, R12, R50.reuse, R104 ;  /* 0x000000320c2c723c */ /* 0x080fe20000041868 */
[----:B------:R-:W-:Y:S02]  /*2530*/  FSEL R70, R58, -INF , !P4 ;  /* 0xff8000003a467808 */ /* 0x000fe40006000000 */
[----:B------:R-:W-:Y:S02]  /*2540*/  FSEL R71, R59, -INF , !P3 ;  /* 0xff8000003b477808 */ /* 0x000fe40005800000 */
[----:B------:R-:W-:Y:S01]  /*2550*/  FSEL R38, R57, -INF , !P3 ;  /* 0xff80000039267808 */ /* 0x000fe20005800000 */
[----:B------:R-:W-:Y:S01]  /*2560*/  HMMA.16816.F32.BF16 R48, R16, R50, R88 ;  /* 0x000000321030723c */ /* 0x000fe20000041858 */
[----:B------:R-:W-:-:S02]  /*2570*/  FSEL R138, R30, -INF , !P2 ;  /* 0xff8000001e8a7808 */ /* 0x000fc40005000000 */
[----:B------:R-:W-:Y:S02]  /*2580*/  FSEL R39, R54, -INF , !P2 ;  /* 0xff80000036277808 */ /* 0x000fe40005000000 */
[----:B------:R-:W-:Y:S01]  /*2590*/  FSEL R37, R52, -INF , !P2 ;  /* 0xff80000034257808 */ /* 0x000fe20005000000 */
[C---:B--2---:R-:W-:Y:S01]  /*25a0*/  HMMA.16816.F32.BF16 R32, R12.reuse, R8, R120 ;  /* 0x000000080c20723c */ /* 0x044fe20000041878 */
[----:B------:R-:W-:Y:S02]  /*25b0*/  FSEL R68, R55, -INF , !P1 ;  /* 0xff80000037447808 */ /* 0x000fe40004800000 */
[----:B------:R-:W-:Y:S02]  /*25c0*/  FSEL R30, R53, -INF , !P1 ;  /* 0xff800000351e7808 */ /* 0x000fe40004800000 */
[----:B------:R-:W-:Y:S01]  /*25d0*/  FSEL R137, R31, -INF , !P1 ;  /* 0xff8000001f897808 */ /* 0x000fe20004800000 */
[----:B------:R-:W-:Y:S01]  /*25e0*/  HMMA.16816.F32.BF16 R56, R12, R10, R96 ;  /* 0x0000000a0c38723c */ /* 0x000fe20000041860 */
[----:B------:R-:W-:-:S02]  /*25f0*/  FSEL R133, R29, -INF , !P1 ;  /* 0xff8000001d857808 */ /* 0x000fc40004800000 */
[-C--:B------:R-:W-:Y:S01]  /*2600*/  ISETP.GE.AND P1, PT, R2, R40.reuse, PT ;  /* 0x000000280200720c */ /* 0x080fe20003f26270 */
[----:B------:R-:W-:Y:S01]  /*2610*/  VIADD R2, R0, 0x29 ;  /* 0x0000002900027836 */ /* 0x000fe20000000000 */
[----:B------:R-:W-:Y:S01]  /*2620*/  FSEL R104, R36, -INF , !P4 ;  /* 0xff80000024687808 */ /* 0x000fe20006000000 */
[C---:B------:R-:W-:Y:S01]  /*2630*/  HMMA.16816.F32.BF16 R60, R12.reuse, R4, R144 ;  /* 0x000000040c3c723c */ /* 0x040fe20000041890 */
[----:B------:R-:W-:Y:S01]  /*2640*/  FSEL R100, R23, -INF , !P6 ;  /* 0xff80000017647808 */ /* 0x000fe20007000000 */
[----:B------:R-:W-:Y:S01]  /*2650*/  VIADD R36, R0, 0x20 ;  /* 0x0000002000247836 */ /* 0x000fe20000000000 */
        /* <DEDUP_REMOVED lines=8> */
[----:B------:R-:W-:Y:S02]  /*26e0*/  ISETP.GE.AND P6, PT, R40, 0x41, PT ;  /* 0x000000412800780c */ /* 0x000fe40003fc6270 */
[----:B------:R-:W-:Y:S02]  /*26f0*/  FSEL R132, R28, -INF , !P2 ;  /* 0xff8000001c847808 */ /* 0x000fe40005000000 */
[-C--:B------:R-:W-:Y:S01]  /*2700*/  ISETP.GE.AND P3, PT, R2, R40.reuse, PT ;  /* 0x000000280200720c */ /* 0x080fe20003f66270 */
[C---:B------:R-:W-:Y:S01]  /*2710*/  VIADD R2, R0.reuse, 0x31 ;  /* 0x0000003100027836 */ /* 0x040fe20000000000 */
[----:B------:R-:W-:Y:S01]  /*2720*/  ISETP.GE.AND P2, PT, R69, R40, PT ;  /* 0x000000284500720c */ /* 0x000fe20003f46270 */
[----:B------:R-:W-:Y:S01]  /*2730*/  HMMA.16816.F32.BF16 R76, R16, R10, R76 ;  /* 0x0000000a104c723c */ /* 0x000fe2000004184c */
[----:B------:R-:W-:Y:S01]  /*2740*/  P2R R28, PR, RZ, 0x2 ;  /* 0x00000002ff1c7803 */ /* 0x000fe20000000000 */
[----:B------:R-:W-:Y:S01]  /*2750*/  VIADD R8, R0, 0x39 ;  /* 0x0000003900087836 */ /* 0x000fe20000000000 */
[----:B------:R-:W-:-:S02]  /*2760*/  FSEL R46, R46, -INF , !P2 ;  /* 0xff8000002e2e7808 */ /* 0x000fc40005000000 */
[----:B------:R-:W-:Y:S01]  /*2770*/  FSEL R44, R44, -INF , !P2 ;  /* 0xff8000002c2c7808 */ /* 0x000fe20005000000 */
[C---:B------:R-:W-:Y:S01]  /*2780*/  HMMA.16816.F32.BF16 R72, R16.reuse, R4, R72 ;  /* 0x000000041048723c */ /* 0x040fe20000041848 */
[----:B------:R-:W-:Y:S02]  /*2790*/  FSEL R145, R50, -INF , !P2 ;  /* 0xff80000032917808 */ /* 0x000fe40005000000 */
[----:B------:R-:W-:Y:S02]  /*27a0*/  FSEL R143, R48, -INF , !P2 ;  /* 0xff800000308f7808 */ /* 0x000fe40005000000 */
[----:B------:R-:W-:Y:S01]  /*27b0*/  FSEL R155, R26, -INF , !P0 ;  /* 0xff8000001a9b7808 */ /* 0x000fe20004000000 */
[----:B------:R-:W-:Y:S01]  /*27c0*/  HMMA.16816.F32.BF16 R64, R16, R6, R64 ;  /* 0x000000061040723c */ /* 0x000fe20000041840 */
[----:B------:R-:W-:Y:S01]  /*27d0*/  ISETP.GE.AND P2, PT, R2, R40, PT ;  /* 0x000000280200720c */ /* 0x000fe20003f46270 */
[----:B------:R-:W-:Y:S01]  /*27e0*/  VIADD R2, R0, 0x38 ;  /* 0x0000003800027836 */ /* 0x000fe20000000000 */
[----:B------:R-:W-:-:S02]  /*27f0*/  FSEL R29, R22, -INF , !P0 ;  /* 0xff800000161d7808 */ /* 0x000fc40004000000 */
[----:B------:R-:W-:Y:S01]  /*2800*/  FSEL R26, R20, -INF , !P0 ;  /* 0xff800000141a7808 */ /* 0x000fe20004000000 */
[----:B------:R-:W-:Y:S01]  /*2810*/  BAR.SYNC.DEFER_BLOCKING 0x0 ;  /* 0x0000000000007b1d */ /* 0x000fe20000010000 */
[-C--:B------:R-:W-:Y:S02]  /*2820*/  ISETP.GE.AND P1, PT, R41, R40.reuse, PT ;  /* 0x000000282900720c */ /* 0x080fe40003f26270 */
[----:B------:R-:W-:Y:S02]  /*2830*/  ISETP.GE.AND P0, PT, R36, R40, PT ;  /* 0x000000282400720c */ /* 0x000fe40003f06270 */
[----:B------:R-:W-:Y:S02]  /*2840*/  FSEL R25, R47, -INF , !P1 ;  /* 0xff8000002f197808 */ /* 0x000fe40004800000 */
[----:B------:R-:W-:Y:S02]  /*2850*/  FSEL R45, R45, -INF , !P1 ;  /* 0xff8000002d2d7808 */ /* 0x000fe40004800000 */
[----:B------:R-:W-:-:S02]  /*2860*/  FSEL R144, R51, -INF , !P1 ;  /* 0xff80000033907808 */ /* 0x000fc40004800000 */
[----:B------:R-:W-:Y:S02]  /*2870*/  FSEL R142, R49, -INF , !P1 ;  /* 0xff800000318e7808 */ /* 0x000fe40004800000 */
[----:B------:R-:W-:Y:S02]  /*2880*/  ISETP.GE.AND P1, PT, R2, R40, PT ;  /* 0x000000280200720c */ /* 0x000fe40003f26270 */
        /* <DEDUP_REMOVED lines=30> */
.L_x_312:
[----:B------:R-:W-:Y:S01]  /*2a70*/  VIADD R2, R186, 0x4 ;  /* 0x00000004ba027836 */ /* 0x000fe20000000000 */
[----:B------:R-:W-:Y:S01]  /*2a80*/  FMNMX.FTZ R0, R42, R38, !PT ;  /* 0x000000262a007209 */ /* 0x000fe20007810000 */
[----:B------:R-:W-:Y:S01]  /*2a90*/  IMAD.WIDE.U32 R10, R186, -0x326172a9, RZ ;  /* 0xcd9e8d57ba0a7825 */ /* 0x000fe200078e00ff */
[----:B------:R-:W-:Y:S01]  /*2aa0*/  LOP3.LUT R204, R204, UR28, RZ, 0x3c, !PT ;  /* 0x0000001ccccc7c12 */ /* 0x000fe2000f8e3cff */
[----:B------:R-:W-:Y:S01]  /*2ab0*/  UIADD3 UR21, UR29, -0x4498517b, URZ ;  /* 0xbb67ae851d157890 */ /* 0x000fe2000fffe03f */
[----:B------:R-:W-:Y:S01]  /*2ac0*/  FMNMX.FTZ R0, R37, R0, !PT ;  /* 0x0000000025007209 */ /* 0x000fe20007810000 */
[----:B------:R-:W-:Y:S01]  /*2ad0*/  IMAD.WIDE.U32 R128, R2, -0x326172a9, RZ ;  /* 0xcd9e8d5702807825 */ /* 0x000fe200078e00ff */
[----:B-1----:R-:W-:Y:S01]  /*2ae0*/  LOP3.LUT R5, R11, R204, RZ, 0x3c, !PT ;  /* 0x000000cc0b057212 */ /* 0x002fe200078e3cff */
[----:B------:R-:W-:Y:S01]  /*2af0*/  UIADD3 UR22, UR28, -0x61c88647, URZ ;  /* 0x9e3779b91c167890 */ /* 0x000fe2000fffe03f */
[----:B------:R-:W-:Y:S01]  /*2b00*/  FMNMX.FTZ R0, R30, R0, !PT ;  /* 0x000000001e007209 */ /* 0x000fe20007810000 */
[----:B------:R-:W-:Y:S01]  /*2b10*/  IMAD.WIDE.U32 R172, R161, -0x2daee0ad, RZ ;  /* 0xd2511f53a1ac7825 */ /* 0x000fe200078e00ff */
[----:B------:R-:W-:Y:S01]  /*2b20*/  LOP3.LUT R4, R129, R204, RZ, 0x3c, !PT ;  /* 0x000000cc81047212 */ /* 0x000fe200078e3cff */
[----:B------:R-:W-:Y:S01]  /*2b30*/  UIADD3 UR20, UR28, 0x3c6ef372, URZ ;  /* 0x3c6ef3721c147890 */ /* 0x000fe2000fffe03f */
[----:B------:R-:W-:Y:S01]  /*2b40*/  FMNMX.FTZ R0, R26, R0, !PT ;  /* 0x000000001a007209 */ /* 0x000fe20007810000 */
[----:B------:R-:W-:Y:S01]  /*2b50*/  IMAD.SHL.U32 R141, R43, 0x2, RZ ;  /* 0x000000022b8d7824 */ /* 0x000fe200078e00ff */
[----:B------:R-:W-:Y:S01]  /*2b60*/  ISETP.NE.AND P5, PT, R28, RZ, PT ;  /* 0x000000ff1c00720c */ /* 0x000fe20003fa5270 */
[----:B------:R-:W-:Y:S01]  /*2b70*/  IMAD.WIDE.U32 R130, R4, -0x2daee0ad, RZ ;  /* 0xd2511f5304827825 */ /* 0x000fe200078e00ff */
[----:B------:R-:W-:Y:S01]  /*2b80*/  FMNMX.FTZ R6, R24, R0, !PT ;  /* 0x0000000018067209 */ /* 0x000fe20007810000 */
[----:B------:R-:W-:Y:S01]  /*2b90*/  UIADD3 UR19, UR29, 0x76cf5d0a, URZ ;  /* 0x76cf5d0a1d137890 */ /* 0x000fe2000fffe03f */
[----:B------:R-:W-:Y:S01]  /*2ba0*/  LOP3.LUT R2, R173, UR29, R141, 0x96, !PT ;  /* 0x0000001dad027c12 */ /* 0x000fe2000f8e968d */
[----:B------:R-:W-:Y:S01]  /*2bb0*/  IMAD.WIDE.U32 R180, R5, -0x2daee0ad, RZ ;  /* 0xd2511f5305b47825 */ /* 0x000fe200078e00ff */
[----:B------:R-:W-:Y:S01]  /*2bc0*/  LOP3.LUT R0, R131, UR21, R172, 0x96, !PT ;  /* 0x0000001583007c12 */ /* 0x000fe2000f8e96ac */
[----:B------:R-:W-:Y:S01]  /*2bd0*/  UIADD3 UR17, UR29, 0x32370b8f, URZ ;  /* 0x32370b8f1d117890 */ /* 0x000fe2000fffe03f */
[----:B------:R-:W-:Y:S01]  /*2be0*/  FMNMX.FTZ R6, R44, R6, !PT ;  /* 0x000000062c067209 */ /* 0x000fe20007810000 */
[----:B------:R-:W-:Y:S01]  /*2bf0*/  IMAD.WIDE.U32 R4, R2, -0x326172a9, RZ ;  /* 0xcd9e8d5702047825 */ /* 0x000fe200078e00ff */
[----:B------:R-:W-:Y:S01]  /*2c00*/  FMNMX.FTZ R2, R70, R71, !PT ;  /* 0x0000004746027209 */ /* 0x000fe20007810000 */
[----:B------:R-:W-:Y:S01]  /*2c10*/  UIADD3 UR18, UR28, -0x255992d5, URZ ;  /* 0xdaa66d2b1c127890 */ /* 0x000fe2000fffe03f */
[----:B------:R-:W-:Y:S01]  /*2c20*/  FSEL R152, R56, -INF , !P5 ;  /* 0xff80000038987808 */ /* 0x000fe20006800000 */
[----:B------:R-:W-:Y:S01]  /*2c30*/  IMAD.WIDE.U32 R98, R0, -0x326172a9, RZ ;  /* 0xcd9e8d5700627825 */ /* 0x000fe200078e00ff */
[----:B------:R-:W-:Y:S01]  /*2c40*/  FMNMX.FTZ R0, R39, R2, !PT ;  /* 0x0000000227007209 */ /* 0x000fe20007810000 */
[----:B------:R-:W-:Y:S01]  /*2c50*/  UIADD3 UR16, UR28, 0x78dde6e4, URZ ;  /* 0x78dde6e41c107890 */ /* 0x000fe2000fffe03f */
[----:B------:R-:W-:Y:S01]  /*2c60*/  FMNMX.FTZ R2, R45, R6, !PT ;  /* 0x000000062d027209 */ /* 0x000fe20007810000 */
[----:B------:R-:W-:Y:S01]  /*2c70*/  UIADD3 UR5, UR29, -0x56f99767, URZ ;  /* 0xa90668991d057890 */ /* 0x000fe2000fffe03f */
[----:B------:R-:W-:Y:S01]  /*2c80*/  FSEL R153, R57, -INF , !P4 ;  /* 0xff80000039997808 */ /* 0x000fe20006000000 */
[----:B------:R-:W-:Y:S01]  /*2c90*/  UIADD3 UR15, UR29, -0x126145ec, URZ ;  /* 0xed9eba141d0f7890 */ /* 0x000fe2000fffe03f */
[----:B------:R-:W-:Y:S01]  /*2ca0*/  FMNMX.FTZ R2, R174, R2, !PT ;  /* 0x00000002ae027209 */ /* 0x000fe20007810000 */
[----:B------:R-:W-:Y:S01]  /*2cb0*/  UIADD3 UR14, UR28, 0x1715609d, URZ ;  /* 0x1715609d1c0e7890 */ /* 0x000fe2000fffe03f */
[----:B------:R-:W-:Y:S01]  /*2cc0*/  FMNMX.FTZ R0, R68, R0, !PT ;  /* 0x0000000044007209 */ /* 0x000fe20007810000 */
[----:B------:R-:W-:Y:S01]  /*2cd0*/  IMAD R17, R159, 0x20, R156 ;  /* 0x000000209f117824 */ /* 0x000fe200078e029c */
[----:B------:R-:W-:Y:S01]  /*2ce0*/  FMNMX.FTZ R2, R175, R2, !PT ;  /* 0x00000002af027209 */ /* 0x000fe20007810000 */
[----:B------:R-:W-:Y:S01]  /*2cf0*/  UIADD3 UR6, UR28, -0x4ab325aa, URZ ;  /* 0xb54cda561c067890 */ /* 0x000fe2000fffe03f */
[----:B------:R-:W-:Y:S01]  /*2d00*/  FSEL R226, R60, -INF , !P3 ;  /* 0xff8000003ce27808 */ /* 0x000fe20005800000 */
[----:B------:R-:W-:Y:S01]  /*2d10*/  ULDC UR7, c[0x0][0x2ec] ;  /* 0x0000bb0000077ab9 */ /* 0x000fe20000000800 */
[----:B------:R-:W-:Y:S01]  /*2d20*/  FMNMX.FTZ R2, R152, R2, !PT ;  /* 0x0000000298027209 */ /* 0x000fe20007810000 */
[----:B------:R-:W-:Y:S01]  /*2d30*/  ULDC.U8 UR23, c[0x0][0x388] ;  /* 0x0000e20000177ab9 */ /* 0x000fe20000000000 */
[----:B------:R-:W-:Y:S01]  /*2d40*/  FMNMX.FTZ R0, R29, R0, !PT ;  /* 0x000000001d007209 */ /* 0x000fe20007810000 */
[----:B------:R-:W-:Y:S01]  /*2d50*/  UIADD3 UR25, UR29, 0x646e171e, URZ ;  /* 0x646e171e1d197890 */ /* 0x000fe2000fffe03f */
[----:B------:R-:W-:-:S02]  /*2d60*/  FMNMX.FTZ R2, R153, R2, !PT ;  /* 0x0000000299027209 */ /* 0x000fc40007810000 */
[----:B------:R-:W-:Y:S02]  /*2d70*/  FSEL R228, R61, -INF , !P2 ;  /* 0xff8000003de47808 */ /* 0x000fe40005000000 */
[----:B------:R-:W-:Y:S02]  /*2d80*/  FMNMX.FTZ R2, R226, R2, !PT ;  /* 0x00000002e2027209 */ /* 0x000fe40007810000 */
[----:B------:R-:W-:Y:S02]  /*2d90*/  FMNMX.FTZ R0, R100, R0, !PT ;  /* 0x0000000064007209 */ /* 0x000fe40007810000 */
[----:B------:R-:W-:Y:S02]  /*2da0*/  ISETP.GE.AND P0, PT, R8, R40, PT ;  /* 0x000000280800720c */ /* 0x000fe40003f06270 */
[----:B------:R-:W-:Y:S02]  /*2db0*/  FSEL R230, R52, -INF , !P1 ;  /* 0xff80000034e67808 */ /* 0x000fe40004800000 */
[----:B------:R-:W-:-:S02]  /*2dc0*/  FMNMX.FTZ R2, R228, R2, !PT ;  /* 0x00000002e4027209 */ /* 0x000fc40007810000 */
[----:B------:R-:W-:Y:S02]  /*2dd0*/  FMNMX.FTZ R0, R46, R0, !PT ;  /* 0x000000002e007209 */ /* 0x000fe40007810000 */
[----:B------:R-:W-:Y:S02]  /*2de0*/  LOP3.LUT R7, R181, UR21, R172, 0x96, !PT ;  /* 0x00000015b5077c12 */ /* 0x000fe4000f8e96ac */
[----:B------:R-:W-:Y:S02]  /*2df0*/  FSEL R232, R53, -INF , !P0 ;  /* 0xff80000035e87808 */ /* 0x000fe40004000000 */
[----:B------:R-:W-:Y:S01]  /*2e00*/  FMNMX.FTZ R2, R230, R2, !PT ;  /* 0x00000002e6027209 */ /* 0x000fe20007810000 */
[----:B------:R-:W-:Y:S01]  /*2e10*/  IMAD.WIDE.U32 R124, R7, -0x326172a9, RZ ;  /* 0xcd9e8d57077c7825 */ /* 0x000fe200078e00ff */
[----:B------:R-:W-:Y:S02]  /*2e20*/  FMNMX.FTZ R0, R25, R0, !PT ;  /* 0x0000000019007209 */ /* 0x000fe40007810000 */
[----:B------:R-:W-:-:S02]  /*2e30*/  LOP3.LUT R16, R5, UR22, R10, 0x96, !PT ;  /* 0x0000001605107c12 */ /* 0x000fc4000f8e960a */
[----:B------:R-:W-:Y:S02]  /*2e40*/  LOP3.LUT R5, R5, UR22, R128, 0x96, !PT ;  /* 0x0000001605057c12 */ /* 0x000fe4000f8e9680 */
[--C-:B------:R-:W-:Y:S02]  /*2e50*/  LOP3.LUT R6, R99, UR20, R4.reuse, 0x96, !PT ;  /* 0x0000001463067c12 */ /* 0x100fe4000f8e9604 */
[----:B------:R-:W-:Y:S02]  /*2e60*/  FMNMX.FTZ R12, R232, R2, !PT ;  /* 0x00000002e80c7209 */ /* 0x000fe40007810000 */
[----:B------:R-:W-:Y:S01]  /*2e70*/  FMNMX.FTZ R0, R182, R0, !PT ;  /* 0x00000000b6007209 */ /* 0x000fe20007810000 */
[----:B------:R-:W-:Y:S01]  /*2e80*/  IMAD.WIDE.U32 R8, R6, -0x2daee0ad, RZ ;  /* 0xd2511f5306087825 */ /* 0x000fe200078e00ff */
[----:B------:R-:W-:Y:S01]  /*2e90*/  LOP3.LUT R15, R125, UR20, R4, 0x96, !PT ;  /* 0x000000147d0f7c12 */ /* 0x000fe2000f8e9604 */
[----:B------:R-:W1:Y:S01]  /*2ea0*/  SHFL.BFLY PT, R14, R12, 0x2, 0x1f ;  /* 0x0c401f000c0e7f89 */ /* 0x000e6200000e0000 */
[----:B------:R-:W-:Y:S01]  /*2eb0*/  FSEL R172, R58, -INF , !P5 ;  /* 0xff8000003aac7808 */ /* 0x000fe20006800000 */
[----:B------:R-:W-:Y:S01]  /*2ec0*/  IMAD.WIDE.U32 R4, R5, -0x2daee0ad, RZ ;  /* 0xd2511f5305047825 */ /* 0x000fe200078e00ff */
[----:B------:R-:W-:-:S02]  /*2ed0*/  FMNMX.FTZ R0, R183, R0, !PT ;  /* 0x00000000b7007209 */ /* 0x000fc40007810000 */
[----:B------:R-:W-:Y:S01]  /*2ee0*/  FSEL R181, R59, -INF , !P4 ;  /* 0xff8000003bb57808 */ /* 0x000fe20006000000 */
[----:B------:R-:W-:Y:S01]  /*2ef0*/  IMAD.WIDE.U32 R6, R16, -0x2daee0ad, RZ ;  /* 0xd2511f5310067825 */ /* 0x000fe200078e00ff */
[----:B------:R-:W-:Y:S02]  /*2f00*/  FMNMX.FTZ R0, R172, R0, !PT ;  /* 0x00000000ac007209 */ /* 0x000fe40007810000 */
[----:B------:R-:W-:Y:S01]  /*2f10*/  LOP3.LUT R5, R5, UR19, R130, 0x96, !PT ;  /* 0x0000001305057c12 */ /* 0x000fe2000f8e9682 */
[----:B------:R-:W-:Y:S01]  /*2f20*/  IMAD.WIDE.U32 R96, R15, -0x2daee0ad, RZ ;  /* 0xd2511f530f607825 */ /* 0x000fe200078e00ff */
[----:B------:R-:W-:Y:S02]  /*2f30*/  LOP3.LUT R2, R9, UR17, R4, 0x96, !PT ;  /* 0x0000001109027c12 */ /* 0x000fe4000f8e9604 */
[----:B------:R-:W-:Y:S01]  /*2f40*/  FSEL R233, R62, -INF , !P3 ;  /* 0xff8000003ee97808 */ /* 0x000fe20005800000 */
[----:B------:R-:W-:Y:S01]  /*2f50*/  IMAD.WIDE.U32 R4, R5, -0x326172a9, RZ ;  /* 0xcd9e8d5705047825 */ /* 0x000fe200078e00ff */
[----:B------:R-:W-:-:S02]  /*2f60*/  FMNMX.FTZ R0, R181, R0, !PT ;  /* 0x00000000b5007209 */ /* 0x000fc40007810000 */
[----:B------:R-:W-:Y:S01]  /*2f70*/  FSEL R234, R63, -INF , !P2 ;  /* 0xff8000003fea7808 */ /* 0x000fe20005000000 */
[----:B------:R-:W-:Y:S01]  /*2f80*/  IMAD.WIDE.U32 R10, R2, -0x326172a9, RZ ;  /* 0xcd9e8d57020a7825 */ /* 0x000fe200078e00ff */
[----:B------:R-:W-:Y:S02]  /*2f90*/  FMNMX.FTZ R0, R233, R0, !PT ;  /* 0x00000000e9007209 */ /* 0x000fe40007810000 */
[----:B------:R-:W-:Y:S02]  /*2fa0*/  LOP3.LUT R5, R5, UR18, R98, 0x96, !PT ;  /* 0x0000001205057c12 */ /* 0x000fe4000f8e9662 */
        /* <DEDUP_REMOVED lines=8> */
[----:B------:R-:W-:Y:S02]  /*3030*/  FMNMX.FTZ R13, R238, R0, !PT ;  /* 0x00000000ee0d7209 */ /* 0x000fe40007810000 */
[----:B-1----:R-:W-:Y:S02]  /*3040*/  FMNMX.FTZ R11, R12, R14, !PT ;  /* 0x0000000e0c0b7209 */ /* 0x002fe40007810000 */
[----:B------:R-:W-:Y:S01]  /*3050*/  LOP3.LUT R0, R23, UR5, R4, 0x96, !PT ;  /* 0x0000000517007c12 */ /* 0x000fe2000f8e9604 */
[----:B------:R-:W-:Y:S01]  /*3060*/  SHFL.BFLY PT, R15, R13, 0x2, 0x1f ;  /* 0x0c401f000d0f7f89 */ /* 0x000fe200000e0000 */
[----:B------:R-:W-:Y:S01]  /*3070*/  LOP3.LUT R9, R97, UR17, R6, 0x96, !PT ;  /* 0x0000001161097c12 */ /* 0x000fe2000f8e9606 */
[----:B------:R-:W-:Y:S01]  /*3080*/  IMAD.WIDE.U32 R6, R2, -0x326172a9, RZ ;  /* 0xcd9e8d5702067825 */ /* 0x000fe200078e00ff */
[----:B------:R-:W-:Y:S01]  /*3090*/  LOP3.LUT R8, R5, UR15, R8, 0x96, !PT ;  /* 0x0000000f05087c12 */ /* 0x000fe2000f8e9608 */
[----:B------:R-:W1:Y:S01]  /*30a0*/  SHFL.BFLY PT, R12, R11, 0x1, 0x1f ;  /* 0x0c201f000b0c7f89 */ /* 0x000e6200000e0000 */
[----:B------:R-:W-:Y:S01]  /*30b0*/  FSEL R207, R79, -INF , !P4 ;  /* 0xff8000004fcf7808 */ /* 0x000fe20006000000 */
[----:B------:R-:W-:Y:S01]  /*30c0*/  IMAD.WIDE.U32 R4, R0, -0x326172a9, RZ ;  /* 0xcd9e8d5700047825 */ /* 0x000fe200078e00ff */
[----:B------:R-:W-:-:S02]  /*30d0*/  LOP3.LUT R19, R7, UR18, R124, 0x96, !PT ;  /* 0x0000001207137c12 */ /* 0x000fc4000f8e967c */
[----:B------:R-:W-:Y:S01]  /*30e0*/  FSEL R205, R77, -INF , !P4 ;  /* 0xff8000004dcd7808 */ /* 0x000fe20006000000 */
[----:B------:R-:W-:Y:S01]  /*30f0*/  IMAD.WIDE.U32 R126, R9, -0x326172a9, RZ ;  /* 0xcd9e8d57097e7825 */ /* 0x000fe200078e00ff */
[C---:B------:R-:W-:Y:S02]  /*3100*/  LOP3.LUT R7, R4.reuse, 0xffff, RZ, 0xc0, !PT ;  /* 0x0000ffff04077812 */ /* 0x040fe400078ec0ff */
[----:B------:R-:W-:Y:S01]  /*3110*/  LOP3.LUT R2, R4, 0xff, RZ, 0xc0, !PT ;  /* 0x000000ff04027812 */ /* 0x000fe200078ec0ff */
[----:B------:R-:W-:Y:S01]  /*3120*/  IMAD.WIDE.U32 R8, R8, -0x326172a9, RZ ;  /* 0xcd9e8d5708087825 */ /* 0x000fe200078e00ff */
[----:B------:R-:W-:Y:S02]  /*3130*/  LOP3.LUT R23, R127, UR16, R6, 0x96, !PT ;  /* 0x000000107f177c12 */ /* 0x000fe4000f8e9606 */
[----:B------:R-:W-:Y:S01]  /*3140*/  SHF.R.U32.HI R6, RZ, 0x8, R7 ;  /* 0x00000008ff067819 */ /* 0x000fe20000011607 */
[----:B------:R-:W-:Y:S01]  /*3150*/  IMAD.IADD R0, R158, 0x1, R17 ;  /* 0x000000019e007824 */ /* 0x000fe200078e0211 */
[----:B------:R-:W-:-:S02]  /*3160*/  LOP3.LUT R17, R9, UR14, R10, 0x96, !PT ;  /* 0x0000000e09117c12 */ /* 0x000fc4000f8e960a */
[--C-:B------:R-:W-:Y:S02]  /*3170*/  SHF.R.U32.HI R10, RZ, 0x10, R4.reuse ;  /* 0x00000010ff0a7819 */ /* 0x100fe40000011604 */
[----:B------:R-:W-:Y:S02]  /*3180*/  SHF.R.U32.HI R14, RZ, 0x18, R4 ;  /* 0x00000018ff0e7819 */ /* 0x000fe40000011604 */
[----:B------:R-:W-:Y:S02]  /*3190*/  FMNMX.FTZ R4, R104, R116, !PT ;  /* 0x0000007468047209 */ /* 0x000fe40007810000 */
[----:B------:R-:W-:Y:S02]  /*31a0*/  PRMT R16, R2, 0x5410, R6 ;  /* 0x0000541002107816 */ /* 0x000fe40000000006 */
[----:B------:R-:W-:Y:S02]  /*31b0*/  FMNMX.FTZ R2, R139, R140, !PT ;  /* 0x0000008c8b027209 */ /* 0x000fe40007810000 */
[----:B------:R-:W-:-:S02]  /*31c0*/  FMNMX.FTZ R4, R132, R4, !PT ;  /* 0x0000000484047209 */ /* 0x000fc40007810000 */
[----:B------:R-:W-:Y:S02]  /*31d0*/  FMNMX.FTZ R2, R138, R2, !PT ;  /* 0x000000028a027209 */ /* 0x000fe40007810000 */
[----:B------:R-:W-:Y:S02]  /*31e0*/  FMNMX.FTZ R4, R133, R4, !PT ;  /* 0x0000000485047209 */ /* 0x000fe40007810000 */
[----:B------:R-:W-:Y:S02]  /*31f0*/  FMNMX.FTZ R2, R137, R2, !PT ;  /* 0x0000000289027209 */ /* 0x000fe40007810000 */
[----:B-1----:R-:W-:Y:S02]  /*3200*/  FMNMX.FTZ R134, R11, R12, !PT ;  /* 0x0000000c0b867209 */ /* 0x002fe40007810000 */
[----:B------:R-:W-:Y:S02]  /*3210*/  FMNMX.FTZ R4, R147, R4, !PT ;  /* 0x0000000493047209 */ /* 0x000fe40007810000 */
[----:B------:R-:W-:-:S02]  /*3220*/  LOP3.LUT R9, R5, UR6, R8, 0x96, !PT ;  /* 0x0000000605097c12 */ /* 0x000fc4000f8e9608 */
[----:B------:R-:W-:Y:S02]  /*3230*/  FMNMX.FTZ R7, R13, R15, !PT ;  /* 0x0000000f0d077209 */ /* 0x000fe40007810000 */
[----:B------:R-:W-:Y:S02]  /*3240*/  FMNMX.FTZ R5, R155, R2, !PT ;  /* 0x000000029b057209 */ /* 0x000fe40007810000 */
[----:B------:R-:W-:Y:S01]  /*3250*/  FMNMX.FTZ R2, R146, R4, !PT ;  /* 0x0000000492027209 */ /* 0x000fe20007810000 */
[C---:B------:R-:W-:Y:S01]  /*3260*/  FMUL.FTZ R4, R134.reuse, UR7 ;  /* 0x0000000786047c20 */ /* 0x040fe20008410000 */
[----:B------:R-:W-:Y:S01]  /*3270*/  FSETP.NEU.FTZ.AND P4, PT, R134, -INF , PT ;  /* 0xff8000008600780b */ /* 0x000fe20003f9d000 */
[----:B------:R-:W1:Y:S01]  /*3280*/  SHFL.BFLY PT, R8, R7, 0x1, 0x1f ;  /* 0x0c201f0007087f89 */ /* 0x000e6200000e0000 */
[----:B------:R-:W-:Y:S02]  /*3290*/  FMNMX.FTZ R2, R143, R2, !PT ;  /* 0x000000028f027209 */ /* 0x000fe40007810000 */
[----:B------:R-:W-:-:S02]  /*32a0*/  FMNMX.FTZ R5, R154, R5, !PT ;  /* 0x000000059a057209 */ /* 0x000fc40007810000 */
[----:B------:R-:W-:Y:S02]  /*32b0*/  FSEL R21, R4, RZ, P4 ;  /* 0x000000ff04157208 */ /* 0x000fe40002000000 */
[----:B------:R-:W-:Y:S02]  /*32c0*/  FMNMX.FTZ R2, R142, R2, !PT ;  /* 0x000000028e027209 */ /* 0x000fe40007810000 */
[----:B------:R-:W-:Y:S01]  /*32d0*/  FMNMX.FTZ R4, R145, R5, !PT ;  /* 0x0000000591047209 */ /* 0x000fe20007810000 */
[----:B------:R-:W-:Y:S01]  /*32e0*/  FFMA.FTZ R6, R42, UR7, -R21 ;  /* 0x000000072a067c23 */ /* 0x000fe20008010815 */
[----:B------:R-:W-:Y:S02]  /*32f0*/  FMNMX.FTZ R5, R219, R2, !PT ;  /* 0x00000002db057209 */ /* 0x000fe40007810000 */
[----:B------:R-:W-:Y:S01]  /*3300*/  FMNMX.FTZ R4, R144, R4, !PT ;  /* 0x0000000490047209 */ /* 0x000fe20007810000 */
[----:B------:R2:W-:Y:S01]  /*3310*/  MUFU.EX2 R251, R6 ;  /* 0x0000000600fb7308 */ /* 0x0005e20000000800 */
[----:B------:R-:W-:-:S02]  /*3320*/  FSEL R187, R76, -INF , !P5 ;  /* 0xff8000004cbb7808 */ /* 0x000fc40006800000 */
[----:B------:R-:W-:Y:S02]  /*3330*/  FMNMX.FTZ R4, R235, R4, !PT ;  /* 0x00000004eb047209 */ /* 0x000fe40007810000 */
[----:B------:R-:W-:Y:S02]  /*3340*/  FSEL R206, R78, -INF , !P5 ;  /* 0xff8000004ece7808 */ /* 0x000fe40006800000 */
[----:B------:R-:W-:Y:S02]  /*3350*/  FMNMX.FTZ R4, R237, R4, !PT ;  /* 0x00000004ed047209 */ /* 0x000fe40007810000 */
[----:B------:R-:W-:Y:S02]  /*3360*/  FSEL R225, R72, -INF , !P3 ;  /* 0xff80000048e17808 */ /* 0x000fe40005800000 */
[----:B-1----:R-:W-:Y:S02]  /*3370*/  FMNMX.FTZ R2, R7, R8, !PT ;  /* 0x0000000807027209 */ /* 0x002fe40007810000 */
[----:B------:R-:W-:-:S02]  /*3380*/  FSEL R229, R73, -INF , !P2 ;  /* 0xff80000049e57808 */ /* 0x000fc40005000000 */
[----:B------:R-:W-:Y:S02]  /*3390*/  FSEL R240, R74, -INF , !P3 ;  /* 0xff8000004af07808 */ /* 0x000fe40005800000 */
[----:B--2---:R-:W-:Y:S01]  /*33a0*/  FMNMX.FTZ R6, R224, R5, !PT ;  /* 0x00000005e0067209 */ /* 0x004fe20007810000 */
[----:B------:R-:W-:Y:S01]  /*33b0*/  FFMA.FTZ R5, R38, UR7, -R21 ;  /* 0x0000000726057c23 */ /* 0x000fe20008010815 */
[----:B------:R-:W-:Y:S02]  /*33c0*/  FSEL R227, R64, -INF , !P1 ;  /* 0xff80000040e37808 */ /* 0x000fe40004800000 */
[----:B------:R-:W-:Y:S01]  /*33d0*/  FMNMX.FTZ R6, R187, R6, !PT ;  /* 0x00000006bb067209 */ /* 0x000fe20007810000 */
[----:B------:R1:W-:Y:S01]  /*33e0*/  MUFU.EX2 R248, R5 ;  /* 0x0000000500f87308 */ /* 0x0003e20000000800 */
[----:B------:R-:W-:Y:S02]  /*33f0*/  FSEL R241, R67, -INF , !P0 ;  /* 0xff80000043f17808 */ /* 0x000fe40004000000 */
[----:B------:R-:W-:-:S02]  /*3400*/  FSEL R231, R65, -INF , !P0 ;  /* 0xff80000041e77808 */ /* 0x000fc40004000000 */
[----:B------:R-:W-:Y:S02]  /*3410*/  FSETP.NEU.FTZ.AND P0, PT, R2, -INF , PT ;  /* 0xff8000000200780b */ /* 0x000fe40003f1d000 */
[----:B------:R-:W-:Y:S02]  /*3420*/  FSEL R242, R75, -INF , !P2 ;  /* 0xff8000004bf27808 */ /* 0x000fe40005000000 */
[----:B------:R-:W-:Y:S02]  /*3430*/  FSEL R239, R66, -INF , !P1 ;  /* 0xff80000042ef7808 */ /* 0x000fe40004800000 */
[----:B------:R-:W-:Y:S02]  /*3440*/  LEA R212, R0, UR4, 0x1 ;  /* 0x0000000400d47c11 */ /* 0x000fe4000f8e08ff */
[----:B------:R-:W-:-:S03]  /*3450*/  LOP3.LUT R0, R9, 0xffff, RZ, 0xc0, !PT ;  /* 0x0000ffff09007812 */ /* 0x000fc600078ec0ff */
[----:B------:R-:W-:Y:S01]  /*3460*/  IMAD R214, R3, 0x2, R212 ;  /* 0x0000000203d67824 */ /* 0x000fe200078e02d4 */
[----:B-1----:R-:W-:Y:S01]  /*3470*/  FMNMX.FTZ R5, R205, R6, !PT ;  /* 0x00000006cd057209 */ /* 0x002fe20007810000 */
[----:B------:R-:W-:Y:S01]  /*3480*/  LDSM.16.MT88.4 R72, [R212+0x9000] ;  /* 0x00900000d448783b */ /* 0x000fe20000004200 */
[----:B------:R-:W-:Y:S01]  /*3490*/  FMNMX.FTZ R6, R206, R4, !PT ;  /* 0x00000004ce067209 */ /* 0x000fe20007810000 */
[--C-:B------:R-:W-:Y:S01]  /*34a0*/  FFMA.FTZ R4, R37, UR7, -R21.reuse ;  /* 0x0000000725047c23 */ /* 0x100fe20008010815 */
[----:B------:R-:W-:Y:S01]  /*34b0*/  FMNMX.FTZ R5, R225, R5, !PT ;  /* 0x00000005e1057209 */ /* 0x000fe20007810000 */
[----:B------:R-:W-:Y:S01]  /*34c0*/  LDSM.16.MT88.4 R76, [R214+0x9000] ;  /* 0x00900000d64c783b */ /* 0x000fe20000004200 */
[----:B------:R-:W-:Y:S01]  /*34d0*/  FMNMX.FTZ R6, R207, R6, !PT ;  /* 0x00000006cf067209 */ /* 0x000fe20007810000 */
[----:B------:R1:W-:Y:S01]  /*34e0*/  MUFU.EX2 R249, R4 ;  /* 0x0000000400f97308 */ /* 0x0003e20000000800 */
[----:B------:R-:W-:Y:S01]  /*34f0*/  FMNMX.FTZ R7, R229, R5, !PT ;  /* 0x00000005e5077209 */ /* 0x000fe20007810000 */
[----:B------:R-:W-:Y:S01]  /*3500*/  FFMA.FTZ R5, R30, UR7, -R21 ;  /* 0x000000071e057c23 */ /* 0x000fe20008010815 */
[----:B------:R-:W-:Y:S01]  /*3510*/  FMNMX.FTZ R6, R240, R6, !PT ;  /* 0x00000006f0067209 */ /* 0x000fe20007810000 */
[----:B------:R-:W-:Y:S01]  /*3520*/  LDSM.16.MT88.4 R80, [R212+0xa000] ;  /* 0x00a00000d450783b */ /* 0x000fe20000004200 */
[----:B------:R-:W-:-:S02]  /*3530*/  FMNMX.FTZ R7, R227, R7, !PT ;  /* 0x00000007e3077209 */ /* 0x000fc40007810000 */
[----:B------:R-:W-:Y:S01]  /*3540*/  SHF.R.U32.HI R0, RZ, 0x8, R0 ;  /* 0x00000008ff007819 */ /* 0x000fe20000011600 */
[----:B------:R2:W3:Y:S01]  /*3550*/  MUFU.EX2 R150, R5 ;  /* 0x0000000500967308 */ /* 0x0004e20000000800 */
[----:B------:R-:W-:Y:S01]  /*3560*/  FMNMX.FTZ R7, R231, R7, !PT ;  /* 0x00000007e7077209 */ /* 0x000fe20007810000 */
[----:B------:R-:W-:Y:S04]  /*3570*/  LDSM.16.MT88.4 R88, [R214+0xa000] ;  /* 0x00a00000d658783b */ /* 0x000fe80000004200 */
[----:B------:R-:W4:Y:S01]  /*3580*/  SHFL.BFLY PT, R13, R7, 0x2, 0x1f ;  /* 0x0c401f00070d7f89 */ /* 0x000f2200000e0000 */
[----:B-1----:R-:W-:-:S03]  /*3590*/  FMUL.FTZ R4, R2, UR7 ;  /* 0x0000000702047c20 */ /* 0x002fc60008410000 */
[----:B------:R-:W-:Y:S02]  /*35a0*/  LDSM.16.MT88.4 R92, [R212+0xb000] ;  /* 0x00b00000d45c783b */ /* 0x000fe40000004200 */
[----:B------:R-:W-:Y:S02]  /*35b0*/  FSEL R20, R4, RZ, P0 ;  /* 0x000000ff04147208 */ /* 0x000fe40000000000 */
[----:B------:R-:W-:Y:S01]  /*35c0*/  LDSM.16.MT88.4 R84, [R214+0xb000] ;  /* 0x00b00000d654783b */ /* 0x000fe20000004200 */
[----:B------:R-:W-:Y:S02]  /*35d0*/  FMNMX.FTZ R4, R242, R6, !PT ;  /* 0x00000006f2047209 */ /* 0x000fe40007810000 */
[----:B--2---:R-:W-:Y:S01]  /*35e0*/  LOP3.LUT R5, R10, 0xff, RZ, 0xc0, !PT ;  /* 0x000000ff0a057812 */ /* 0x004fe200078ec0ff */
[----:B------:R-:W-:Y:S01]  /*35f0*/  FFMA.FTZ R6, R39, UR7, -R20 ;  /* 0x0000000727067c23 */ /* 0x000fe20008010814 */
[----:B------:R-:W-:Y:S01]  /*3600*/  FMNMX.FTZ R4, R239, R4, !PT ;  /* 0x00000004ef047209 */ /* 0x000fe20007810000 */
[----:B------:R-:W-:Y:S01]  /*3610*/  LDSM.16.MT88.4 R112, [R214+0xa400] ;  /* 0x00a40000d670783b */ /* 0x000fe20000004200 */
[----:B------:R-:W-:Y:S01]  /*3620*/  PRMT R11, R5, 0x5410, R14 ;  /* 0x00005410050b7816 */ /* 0x000fe2000000000e */
[----:B------:R1:W-:Y:S01]  /*3630*/  MUFU.EX2 R252, R6 ;  /* 0x0000000600fc7308 */ /* 0x0003e20000000800 */
[----:B------:R-:W-:Y:S01]  /*3640*/  FMNMX.FTZ R8, R241, R4, !PT ;  /* 0x00000004f1087209 */ /* 0x000fe20007810000 */
[----:B------:R-:W-:Y:S01]  /*3650*/  FFMA.FTZ R4, R68, UR7, -R20 ;  /* 0x0000000744047c23 */ /* 0x000fe20008010814 */
[----:B------:R-:W-:-:S02]  /*3660*/  IMAD.U32 R14, RZ, RZ, UR23 ;  /* 0x00000017ff0e7e24 */ /* 0x000fc4000f8e00ff */
[----:B------:R-:W-:Y:S01]  /*3670*/  FFMA.FTZ R5, R70, UR7, -R20 ;  /* 0x0000000746057c23 */ /* 0x000fe20008010814 */
[----:B------:R-:W-:Y:S01]  /*3680*/  LDSM.16.MT88.4 R108, [R214+0x9400] ;  /* 0x00940000d66c783b */ /* 0x000fe20000004200 */
[----:B----4-:R-:W-:Y:S01]  /*3690*/  FMNMX.FTZ R15, R7, R13, !PT ;  /* 0x0000000d070f7209 */ /* 0x010fe20007810000 */
[----:B------:R2:W4:Y:S02]  /*36a0*/  MUFU.EX2 R246, R4 ;  /* 0x0000000400f67308 */ /* 0x0005240000000800 */
[----:B------:R-:W5:Y:S01]  /*36b0*/  SHFL.BFLY PT, R12, R8, 0x2, 0x1f ;  /* 0x0c401f00080c7f89 */ /* 0x000f6200000e0000 */
[----:B------:R-:W-:-:S03]  /*36c0*/  LEA R3, R14, UR23, 0x10 ;  /* 0x000000170e037c11 */ /* 0x000fc6000f8e80ff */
[----:B------:R-:W-:Y:S02]  /*36d0*/  LDSM.16.MT88.4 R120, [R214+0xb400] ;  /* 0x00b40000d678783b */ /* 0x000fe40000004200 */
[----:B------:R-:W-:Y:S01]  /*36e0*/  HSET2.LE.AND R7, R11, R3, PT ;  /* 0x000000030b077233 */ /* 0x000fe20003803000 */
[----:B------:R4:W-:Y:S01]  /*36f0*/  MUFU.EX2 R148, R5 ;  /* 0x0000000500947308 */ /* 0x0009e20000000800 */
[----:B-1----:R-:W-:-:S04]  /*3700*/  LOP3.LUT R6, R9, 0xff, RZ, 0xc0, !PT ;  /* 0x000000ff09067812 */ /* 0x002fc800078ec0ff */
[----:B------:R-:W-:Y:S01]  /*3710*/  PRMT R10, R6, 0x5410, R0 ;  /* 0x00005410060a7816 */ /* 0x000fe20000000000 */
[----:B------:R-:W-:Y:S01]  /*3720*/  FFMA.FTZ R0, R71, UR7, -R20 ;  /* 0x0000000747007c23 */ /* 0x000fe20008010814 */
[----:B---3--:R-:W-:Y:S02]  /*3730*/  F2FP.BF16.F32.PACK_AB R6, R150, R249 ;  /* 0x000000f99606723e */ /* 0x008fe400000010ff */
[--C-:B--2---:R-:W-:Y:S01]  /*3740*/  SHF.R.U32.HI R4, RZ, 0x10, R9.reuse ;  /* 0x00000010ff047819 */ /* 0x104fe20000011609 */
[----:B------:R1:W2:Y:S01]  /*3750*/  MUFU.EX2 R151, R0 ;  /* 0x0000000000977308 */ /* 0x0002a20000000800 */
[----:B------:R-:W-:Y:S02]  /*3760*/  SHF.R.U32.HI R9, RZ, 0x18, R9 ;  /* 0x00000018ff097819 */ /* 0x000fe40000011609 */
[----:B------:R-:W-:-:S04]  /*3770*/  LOP3.LUT R4, R4, 0xff, RZ, 0xc0, !PT ;  /* 0x000000ff04047812 */ /* 0x000fc800078ec0ff */
[----:B------:R-:W-:Y:S01]  /*3780*/  PRMT R9, R4, 0x5410, R9 ;  /* 0x0000541004097816 */ /* 0x000fe20000000009 */
[--C-:B----4-:R-:W-:Y:S01]  /*3790*/  FFMA.FTZ R5, R26, UR7, -R21.reuse ;  /* 0x000000071a057c23 */ /* 0x110fe20008010815 */
[----:B------:R-:W-:Y:S02]  /*37a0*/  F2FP.BF16.F32.PACK_AB R4, R246, R252 ;  /* 0x000000fcf604723e */ /* 0x000fe400000010ff */
[----:B-----5:R-:W-:Y:S01]  /*37b0*/  FMNMX.FTZ R14, R8, R12, !PT ;  /* 0x0000000c080e7209 */ /* 0x020fe20007810000 */
[----:B------:R-:W-:Y:S01]  /*37c0*/  FFMA.FTZ R8, R24, UR7, -R21 ;  /* 0x0000000718087c23 */ /* 0x000fe20008010815 */
[----:B------:R-:W-:Y:S01]  /*37d0*/  LOP3.LUT R7, R7, R4, RZ, 0xc0, !PT ;  /* 0x0000000407077212 */ /* 0x000fe200078ec0ff */
[----:B------:R3:W-:Y:S01]  /*37e0*/  MUFU.EX2 R250, R5 ;  /* 0x0000000500fa7308 */ /* 0x0007e20000000800 */
[----:B------:R-:W-:Y:S01]  /*37f0*/  F2FP.BF16.F32.PACK_AB R4, R248, R251 ;  /* 0x000000fbf804723e */ /* 0x000fe200000010ff */
[----:B------:R-:W4:Y:S01]  /*3800*/  SHFL.BFLY PT, R18, R14, 0x1, 0x1f ;  /* 0x0c201f000e127f89 */ /* 0x000f2200000e0000 */
[----:B-1----:R-:W-:Y:S01]  /*3810*/  HSET2.LE.AND R0, R16, R3, PT ;  /* 0x0000000310007233 */ /* 0x002fe20003803000 */
[----:B--2---:R-:W-:-:S02]  /*3820*/  IMAD.MOV.U32 R97, RZ, RZ, R151 ;  /* 0x000000ffff617224 */ /* 0x004fc400078e0097 */
[----:B------:R-:W1:Y:S02]  /*3830*/  SHFL.BFLY PT, R16, R15, 0x1, 0x1f ;  /* 0x0c201f000f107f89 */ /* 0x000e6400000e0000 */
[----:B------:R-:W-:Y:S01]  /*3840*/  LOP3.LUT R6, R0, R6, RZ, 0xc0, !PT ;  /* 0x0000000600067212 */ /* 0x000fe200078ec0ff */
[----:B------:R2:W5:Y:S01]  /*3850*/  MUFU.EX2 R156, R8 ;  /* 0x00000008009c7308 */ /* 0x0005620000000800 */
[----:B------:R-:W-:Y:S02]  /*3860*/  HSET2.LE.AND R0, R10, R3, PT ;  /* 0x000000030a007233 */ /* 0x000fe40003803000 */
[----:B------:R-:W-:-:S03]  /*3870*/  F2FP.BF16.F32.PACK_AB R10, R151, R148 ;  /* 0x00000094970a723e */ /* 0x000fc600000010ff */
[----:B------:R-:W-:Y:S01]  /*3880*/  LOP3.LUT R4, R0, R4, RZ, 0xc0, !PT ;  /* 0x0000000400047212 */ /* 0x000fe200078ec0ff */
[----:B------:R-:W-:Y:S01]  /*3890*/  FFMA.FTZ R0, R44, UR7, -R21 ;  /* 0x000000072c007c23 */ /* 0x000fe20008010815 */
[----:B---3--:R-:W-:-:S03]  /*38a0*/  HSET2.LE.AND R5, R9, R3, PT ;  /* 0x0000000309057233 */ /* 0x008fc60003803000 */
[----:B------:R3:W-:Y:S02]  /*38b0*/  MUFU.EX2 R245, R0 ;  /* 0x0000000000f57308 */ /* 0x0007e40000000800 */
[----:B------:R-:W-:Y:S01]  /*38c0*/  LOP3.LUT R5, R5, R10, RZ, 0xc0, !PT ;  /* 0x0000000a05057212 */ /* 0x000fe200078ec0ff */
[----:B--2---:R-:W-:Y:S01]  /*38d0*/  IMAD.WIDE.U32 R8, R17, -0x2daee0ad, RZ ;  /* 0xd2511f5311087825 */ /* 0x004fe200078e00ff */
[----:B----4-:R-:W-:-:S05]  /*38e0*/  FMNMX.FTZ R135, R14, R18, !PT ;  /* 0x000000120e877209 */ /* 0x010fca0007810000 */
[C---:B------:R-:W-:Y:S01]  /*38f0*/  HMMA.16816.F32.BF16 R60, R4.reuse, R72, RZ ;  /* 0x00000048043c723c */ /* 0x040fe200000418ff */
[----:B-1----:R-:W-:Y:S02]  /*3900*/  FMNMX.FTZ R136, R15, R16, !PT ;  /* 0x000000100f887209 */ /* 0x002fe40007810000 */
[C---:B------:R-:W-:Y:S02]  /*3910*/  LOP3.LUT R10, R8.reuse, 0xffff, RZ, 0xc0, !PT ;  /* 0x0000ffff080a7812 */ /* 0x040fe400078ec0ff */
[----:B------:R-:W-:Y:S01]  /*3920*/  LOP3.LUT R13, R8, 0xff, RZ, 0xc0, !PT ;  /* 0x000000ff080d7812 */ /* 0x000fe200078ec0ff */
[C---:B------:R-:W-:Y:S01]  /*3930*/  HMMA.16816.F32.BF16 R40, R4.reuse, R76, RZ ;  /* 0x0000004c0428723c */ /* 0x040fe200000418ff */
[--C-:B------:R-:W-:Y:S02]  /*3940*/  SHF.R.U32.HI R12, RZ, 0x18, R8.reuse ;  /* 0x00000018ff0c7819 */ /* 0x100fe40000011608 */
[----:B---3--:R-:W-:Y:S01]  /*3950*/  SHF.R.U32.HI R0, RZ, 0x10, R8 ;  /* 0x00000010ff007819 */ /* 0x008fe20000011608 */
[----:B------:R-:W-:Y:S01]  /*3960*/  FFMA.FTZ R8, R45, UR7, -R21 ;  /* 0x000000072d087c23 */ /* 0x000fe20008010815 */
[----:B------:R-:W-:Y:S01]  /*3970*/  SHF.R.U32.HI R11, RZ, 0x8, R10 ;  /* 0x00000008ff0b7819 */ /* 0x000fe2000001160a */
[C---:B------:R-:W-:Y:S01]  /*3980*/  HMMA.16816.F32.BF16 R36, R4.reuse, R92, RZ ;  /* 0x0000005c0424723c */ /* 0x040fe200000418ff */
[----:B------:R-:W-:Y:S01]  /*3990*/  LOP3.LUT R10, R0, 0xff, RZ, 0xc0, !PT ;  /* 0x000000ff000a7812 */ /* 0x000fe200078ec0ff */
[----:B------:R1:W2:Y:S01]  /*39a0*/  MUFU.EX2 R160, R8 ;  /* 0x0000000800a07308 */ /* 0x0002a20000000800 */
[----:B------:R-:W-:Y:S01]  /*39b0*/  LOP3.LUT R0, R9, UR25, R22, 0x96, !PT ;  /* 0x0000001909007c12 */ /* 0x000fe2000f8e9616 */
[----:B------:R-:W-:Y:S01]  /*39c0*/  IMAD.WIDE.U32 R22, R23, -0x2daee0ad, RZ ;  /* 0xd2511f5317167825 */ /* 0x000fe200078e00ff */
[----:B------:R-:W-:Y:S01]  /*39d0*/  PRMT R17, R13, 0x5410, R11 ;  /* 0x000054100d117816 */ /* 0x000fe2000000000b */
[----:B------:R-:W-:Y:S01]  /*39e0*/  HMMA.16816.F32.BF16 R32, R4, R84, RZ ;  /* 0x000000540420723c */ /* 0x000fe200000418ff */
[----:B------:R-:W-:Y:S01]  /*39f0*/  PRMT R13, R10, 0x5410, R12 ;  /* 0x000054100a0d7816 */ /* 0x000fe2000000000c */
[----:B------:R-:W-:Y:S01]  /*3a00*/  FFMA.FTZ R10, R46, UR7, -R20 ;  /* 0x000000072e0a7c23 */ /* 0x000fe20008010814 */
[----:B------:R-:W-:-:S02]  /*3a10*/  LOP3.LUT R9, R0, 0xffff, RZ, 0xc0, !PT ;  /* 0x0000ffff00097812 */ /* 0x000fc400078ec0ff */
[----:B------:R-:W-:Y:S01]  /*3a20*/  LOP3.LUT R12, R0, 0xff, RZ, 0xc0, !PT ;  /* 0x000000ff000c7812 */ /* 0x000fe200078ec0ff */
[----:B------:R2:W-:Y:S01]  /*3a30*/  MUFU.EX2 R244, R10 ;  /* 0x0000000a00f47308 */ /* 0x0005e20000000800 */
[----:B------:R-:W-:Y:S01]  /*3a40*/  SHF.R.U32.HI R11, RZ, 0x18, R0 ;  /* 0x00000018ff0b7819 */ /* 0x000fe20000011600 */
[C---:B------:R-:W-:Y:S01]  /*3a50*/  HMMA.16816.F32.BF16 R44, R4.reuse, R88, RZ ;  /* 0x00000058042c723c */ /* 0x040fe200000418ff */
[----:B------:R-:W-:Y:S02]  /*3a60*/  FSETP.NEU.FTZ.AND P0, PT, R136, -INF , PT ;  /* 0xff8000008800780b */ /* 0x000fe40003f1d000 */
[----:B------:R-:W-:Y:S01]  /*3a70*/  SHF.R.U32.HI R9, RZ, 0x8, R9 ;  /* 0x00000008ff097819 */ /* 0x000fe20000011609 */
[----:B-1----:R-:W-:Y:S02]  /*3a80*/  FFMA.FTZ R8, R29, UR7, -R20 ;  /* 0x000000071d087c23 */ /* 0x002fe40008010814 */
[----:B------:R-:W-:Y:S01]  /*3a90*/  HMMA.16816.F32.BF16 R48, R4, R74, RZ ;  /* 0x0000004a0430723c */ /* 0x000fe200000418ff */
[----:B------:R-:W-:Y:S01]  /*3aa0*/  PRMT R9, R12, 0x5410, R9 ;  /* 0x000054100c097816 */ /* 0x000fe20000000009 */
[----:B------:R1:W-:Y:S01]  /*3ab0*/  MUFU.EX2 R157, R8 ;  /* 0x00000008009d7308 */ /* 0x0003e20000000800 */
[----:B-----5:R-:W-:-:S03]  /*3ac0*/  F2FP.BF16.F32.PACK_AB R12, R156, R250 ;  /* 0x000000fa9c0c723e */ /* 0x020fc600000010ff */
[----:B------:R-:W-:Y:S01]  /*3ad0*/  HSET2.LE.AND R9, R9, R3, PT ;  /* 0x0000000309097233 */ /* 0x000fe20003803000 */
[----:B------:R-:W-:Y:S01]  /*3ae0*/  HMMA.16816.F32.BF16 R28, R4, R80, RZ ;  /* 0x00000050041c723c */ /* 0x000fe200000418ff */
[----:B--2---:R-:W-:-:S05]  /*3af0*/  F2FP.BF16.F32.PACK_AB R10, R160, R245 ;  /* 0x000000f5a00a723e */ /* 0x004fca00000010ff */
[C---:B------:R-:W-:Y:S06]  /*3b00*/  HMMA.16816.F32.BF16 R52, R4.reuse, R78, RZ ;  /* 0x0000004e0434723c */ /* 0x040fec00000418ff */
[----:B------:R-:W-:Y:S01]  /*3b10*/  HMMA.16816.F32.BF16 R68, R4, R82, RZ ;  /* 0x000000520444723c */ /* 0x000fe200000418ff */
[----:B-1----:R-:W-:-:S04]  /*3b20*/  SHF.R.U32.HI R8, RZ, 0x10, R0 ;  /* 0x00000010ff087819 */ /* 0x002fc80000011600 */
[----:B------:R-:W-:Y:S01]  /*3b30*/  LOP3.LUT R0, R8, 0xff, RZ, 0xc0, !PT ;  /* 0x000000ff08007812 */ /* 0x000fe200078ec0ff */
[--C-:B------:R-:W-:Y:S01]  /*3b40*/  FFMA.FTZ R8, R25, UR7, -R20.reuse ;  /* 0x0000000719087c23 */ /* 0x100fe20008010814 */
[C---:B------:R-:W-:Y:S02]  /*3b50*/  HMMA.16816.F32.BF16 R64, R4.reuse, R90, RZ ;  /* 0x0000005a0440723c */ /* 0x040fe400000418ff */
[----:B------:R-:W-:Y:S01]  /*3b60*/  PRMT R16, R0, 0x5410, R11 ;  /* 0x0000541000107816 */ /* 0x000fe2000000000b */
[----:B------:R1:W2:Y:S01]  /*3b70*/  MUFU.EX2 R27, R8 ;  /* 0x00000008001b7308 */ /* 0x0002a20000000800 */
[----:B------:R-:W-:Y:S01]  /*3b80*/  FFMA.FTZ R0, R100, UR7, -R20 ;  /* 0x0000000764007c23 */ /* 0x000fe20008010814 */
[----:B------:R-:W-:Y:S01]  /*3b90*/  HSET2.LE.AND R11, R13, R3, PT ;  /* 0x000000030d0b7233 */ /* 0x000fe20003803000 */
[----:B------:R-:W-:Y:S01]  /*3ba0*/  HMMA.16816.F32.BF16 R56, R4, R94, RZ ;  /* 0x0000005e0438723c */ /* 0x000fe200000418ff */
[----:B------:R-:W3:Y:S04]  /*3bb0*/  LDSM.16.MT88.4 R100, [R212+0x9400] ;  /* 0x00940000d464783b */ /* 0x000ee80000004200 */
[----:B------:R4:W5:Y:S01]  /*3bc0*/  MUFU.EX2 R159, R0 ;  /* 0x00000000009f7308 */ /* 0x0009620000000800 */
[----:B-1----:R-:W-:-:S05]  /*3bd0*/  FMUL.FTZ R8, R136, UR7 ;  /* 0x0000000788087c20 */ /* 0x002fca0008410000 */
[----:B------:R-:W-:Y:S02]  /*3be0*/  FSEL R15, R8, RZ, P0 ;  /* 0x000000ff080f7208 */ /* 0x000fe40000000000 */
[----:B------:R-:W-:Y:S02]  /*3bf0*/  FSETP.NEU.FTZ.AND P0, PT, R135, -INF , PT ;  /* 0xff8000008700780b */ /* 0x000fe40003f1d000 */
[----:B----4-:R-:W-:Y:S01]  /*3c00*/  HSET2.LE.AND R0, R17, R3, PT ;  /* 0x0000000311007233 */ /* 0x010fe20003803000 */
[----:B--2---:R-:W-:Y:S02]  /*3c10*/  IMAD.MOV.U32 R17, RZ, RZ, R27 ;  /* 0x000000ffff117224 */ /* 0x004fe400078e001b */
[--C-:B------:R-:W-:Y:S01]  /*3c20*/  FFMA.FTZ R8, R104, UR7, -R15.reuse ;  /* 0x0000000768087c23 */ /* 0x100fe2000801080f */
[--C-:B------:R-:W-:Y:S01]  /*3c30*/  FFMA.FTZ R14, R132, UR7, -R15.reuse ;  /* 0x00000007840e7c23 */ /* 0x100fe2000801080f */
[----:B------:R-:W1:Y:S01]  /*3c40*/  LDSM.16.MT88.4 R104, [R212+0xa400] ;  /* 0x00a40000d468783b */ /* 0x000e620000004200 */
[----:B------:R-:W-:Y:S01]  /*3c50*/  LOP3.LUT R10, R0, R10, RZ, 0xc0, !PT ;  /* 0x0000000a000a7212 */ /* 0x000fe200078ec0ff */
[----:B------:R2:W-:Y:S01]  /*3c60*/  MUFU.EX2 R247, R8 ;  /* 0x0000000800f77308 */ /* 0x0005e20000000800 */
[----:B------:R-:W-:Y:S01]  /*3c70*/  FFMA.FTZ R0, R116, UR7, -R15 ;  /* 0x0000000774007c23 */ /* 0x000fe2000801080f */
[----:B------:R-:W-:Y:S01]  /*3c80*/  HMMA.16816.F32.BF16 R24, R4, R86, RZ ;  /* 0x000000560418723c */ /* 0x000fe200000418ff */
[----:B------:R-:W4:Y:S05]  /*3c90*/  LDSM.16.MT88.4 R116, [R212+0xb400] ;  /* 0x00b40000d474783b */ /* 0x000f2a0000004200 */
[----:B------:R5:W-:Y:S08]  /*3ca0*/  MUFU.EX2 R18, R0 ;  /* 0x0000000000127308 */ /* 0x000bf00000000800 */
[----:B------:R3:W1:Y:S01]  /*3cb0*/  MUFU.EX2 R161, R14 ;  /* 0x0000000e00a17308 */ /* 0x0006620000000800 */
[----:B--2---:R-:W-:-:S04]  /*3cc0*/  F2FP.BF16.F32.PACK_AB R8, R17, R244 ;  /* 0x000000f41108723e */ /* 0x004fc800000010ff */
[----:B------:R-:W-:Y:S02]  /*3cd0*/  LOP3.LUT R11, R11, R8, RZ, 0xc0, !PT ;  /* 0x000000080b0b7212 */ /* 0x000fe400078ec0ff */
[----:B------:R-:W-:Y:S01]  /*3ce0*/  LOP3.LUT R8, R9, R12, RZ, 0xc0, !PT ;  /* 0x0000000c09087212 */ /* 0x000fe200078ec0ff */
[----:B------:R-:W-:Y:S01]  /*3cf0*/  IMAD.WIDE.U32 R12, R19, -0x2daee0ad, RZ ;  /* 0xd2511f53130c7825 */ /* 0x000fe200078e00ff */
[----:B-----5:R-:W-:Y:S02]  /*3d00*/  HSET2.LE.AND R0, R16, R3, PT ;  /* 0x0000000310007233 */ /* 0x020fe40003803000 */
[----:B------:R-:W-:Y:S02]  /*3d10*/  F2FP.BF16.F32.PACK_AB R9, R159, R157 ;  /* 0x0000009d9f09723e */ /* 0x000fe400000010ff */
[----:B------:R-:W-:Y:S01]  /*3d20*/  LOP3.LUT R6, R13, UR15, R96, 0x96, !PT ;  /* 0x0000000f0d067c12 */ /* 0x000fe2000f8e9660 */
[----:B------:R-:W-:Y:S01]  /*3d30*/  IMAD.MOV.U32 R96, RZ, RZ, R156 ;  /* 0x000000ffff607224 */ /* 0x000fe200078e009c */
[----:B------:R-:W-:Y:S01]  /*3d40*/  LOP3.LUT R9, R0, R9, RZ, 0xc0, !PT ;  /* 0x0000000900097212 */ /* 0x000fe200078ec0ff */
[----:B------:R-:W-:Y:S01]  /*3d50*/  FFMA.FTZ R0, R133, UR7, -R15 ;  /* 0x0000000785007c23 */ /* 0x000fe2000801080f */
[----:B---3--:R-:W-:Y:S01]  /*3d60*/  FMUL.FTZ R14, R135, UR7 ;  /* 0x00000007870e7c20 */ /* 0x008fe20008410000 */
[----:B------:R-:W-:-:S02]  /*3d70*/  IMAD.MOV.U32 R133, RZ, RZ, R160 ;  /* 0x000000ffff857224 */ /* 0x000fc400078e00a0 */
[----:B------:R2:W-:Y:S02]  /*3d80*/  MUFU.EX2 R158, R0 ;  /* 0x00000000009e7308 */ /* 0x0005e40000000800 */
[----:B------:R-:W-:Y:S01]  /*3d90*/  FSEL R16, R14, RZ, P0 ;  /* 0x000000ff0e107208 */ /* 0x000fe20000000000 */
[C---:B------:R-:W-:Y:S04]  /*3da0*/  HMMA.16816.F32.BF16 R192, R8.reuse, R112, R44 ;  /* 0x0000007008c0723c */ /* 0x040fe8000004182c */
[--C-:B------:R-:W-:Y:S01]  /*3db0*/  FFMA.FTZ R4, R139, UR7, -R16.reuse ;  /* 0x000000078b047c23 */ /* 0x100fe20008010810 */
[----:B------:R-:W-:Y:S01]  /*3dc0*/  FFMA.FTZ R7, R137, UR7, -R16 ;  /* 0x0000000789077c23 */ /* 0x000fe20008010810 */
[----:B------:R-:W-:Y:S01]  /*3dd0*/  HMMA.16816.F32.BF16 R176, R8, R102, R48 ;  /* 0x0000006608b0723c */ /* 0x000fe20000041830 */
[----:B-1----:R-:W-:Y:S01]  /*3de0*/  IMAD.MOV.U32 R44, RZ, RZ, R161 ;  /* 0x000000ffff2c7224 */ /* 0x002fe200078e00a1 */
[----:B------:R1:W-:Y:S01]  /*3df0*/  MUFU.EX2 R149, R4 ;  /* 0x0000000400957308 */ /* 0x0003e20000000800 */
[----:B------:R-:W-:-:S02]  /*3e00*/  IMAD.MOV.U32 R47, RZ, RZ, R159 ;  /* 0x000000ffff2f7224 */ /* 0x000fc400078e009f */
[----:B------:R-:W-:Y:S01]  /*3e10*/  IMAD.MOV.U32 R46, RZ, RZ, R157 ;  /* 0x000000ffff2e7224 */ /* 0x000fe200078e009d */
[C---:B------:R-:W-:Y:S01]  /*3e20*/  HMMA.16816.F32.BF16 R164, R8.reuse, R114, R64 ;  /* 0x0000007208a4723c */ /* 0x040fe20000041840 */
[----:B------:R-:W-:Y:S01]  /*3e30*/  IMAD.MOV.U32 R139, RZ, RZ, R150 ;  /* 0x000000ffff8b7224 */ /* 0x000fe200078e0096 */
[----:B--2---:R-:W-:Y:S01]  /*3e40*/  LOP3.LUT R0, R23, UR5, R12, 0x96, !PT ;  /* 0x0000000517007c12 */ /* 0x004fe2000f8e960c */
[----:B------:R-:W-:Y:S01]  /*3e50*/  IMAD.MOV.U32 R49, RZ, RZ, R251 ;  /* 0x000000ffff317224 */ /* 0x000fe200078e00fb */
[----:B------:R-:W-:Y:S01]  /*3e60*/  MUFU.EX2 R45, R7 ;  /* 0x00000007002d7308 */ /* 0x000fe20000000800 */
[----:B------:R-:W-:Y:S01]  /*3e70*/  IMAD.MOV.U32 R51, RZ, RZ, R46 ;  /* 0x000000ffff337224 */ /* 0x000fe200078e002e */
[----:B------:R-:W-:Y:S01]  /*3e80*/  HMMA.16816.F32.BF16 R220, R8, R100, R60 ;  /* 0x0000006408dc723c */ /* 0x000fe2000004183c */
[----:B------:R-:W-:Y:S02]  /*3e90*/  IMAD.MOV.U32 R66, RZ, RZ, R148 ;  /* 0x000000ffff427224 */ /* 0x000fe400078e0094 */
[----:B------:R-:W-:-:S02]  /*3ea0*/  IMAD.MOV.U32 R50, RZ, RZ, R47 ;  /* 0x000000ffff327224 */ /* 0x000fc400078e002f */
[----:B------:R-:W-:Y:S01]  /*3eb0*/  IMAD.MOV.U32 R48, RZ, RZ, R250 ;  /* 0x000000ffff307224 */ /* 0x000fe200078e00fa */
[----:B------:R-:W-:Y:S01]  /*3ec0*/  HMMA.16816.F32.BF16 R208, R8, R108, R40 ;  /* 0x0000006c08d0723c */ /* 0x000fe20000041828 */
[----:B-1----:R-:W-:-:S04]  /*3ed0*/  IMAD.WIDE.U32 R4, R0, -0x326172a9, RZ ;  /* 0xcd9e8d5700047825 */ /* 0x002fc800078e00ff */
[----:B------:R-:W-:Y:S01]  /*3ee0*/  FFMA.FTZ R0, R138, UR7, -R16 ;  /* 0x000000078a007c23 */ /* 0x000fe20008010810 */
[----:B------:R-:W-:-:S03]  /*3ef0*/  IMAD.MOV.U32 R138, RZ, RZ, R18 ;  /* 0x000000ffff8a7224 */ /* 0x000fc600078e0012 */
[----:B------:R1:W2:Y:S01]  /*3f00*/  MUFU.EX2 R14, R0 ;  /* 0x00000000000e7308 */ /* 0x0002a20000000800 */
[----:B------:R-:W-:Y:S01]  /*3f10*/  IMAD.WIDE.U32 R18, R6, -0x326172a9, RZ ;  /* 0xcd9e8d5706127825 */ /* 0x000fe200078e00ff */
[C---:B------:R-:W-:Y:S01]  /*3f20*/  LOP3.LUT R6, R4.reuse, 0xffff, RZ, 0xc0, !PT ;  /* 0x0000ffff04067812 */ /* 0x040fe200078ec0ff */
[C---:B------:R-:W-:Y:S01]  /*3f30*/  HMMA.16816.F32.BF16 R200, R8.reuse, R104, R28 ;  /* 0x0000006808c8723c */ /* 0x040fe2000004181c */
[----:B------:R-:W-:Y:S01]  /*3f40*/  LOP3.LUT R12, R4, 0xff, RZ, 0xc0, !PT ;  /* 0x000000ff040c7812 */ /* 0x000fe200078ec0ff */
[----:B------:R-:W-:Y:S01]  /*3f50*/  IMAD.MOV.U32 R65, RZ, RZ, R249 ;  /* 0x000000ffff417224 */ /* 0x000fe200078e00f9 */
[----:B------:R-:W-:Y:S01]  /*3f60*/  SHF.R.U32.HI R13, RZ, 0x18, R4 ;  /* 0x00000018ff0d7819 */ /* 0x000fe20000011604 */
[----:B------:R-:W-:Y:S01]  /*3f70*/  IMAD.MOV.U32 R64, RZ, RZ, R49 ;  /* 0x000000ffff407224 */ /* 0x000fe200078e0031 */
[----:B------:R-:W-:Y:S01]  /*3f80*/  SHF.R.U32.HI R6, RZ, 0x8, R6 ;  /* 0x00000008ff067819 */ /* 0x000fe20000011606 */
[----:B----4-:R-:W-:Y:S03]  /*3f90*/  HMMA.16816.F32.BF16 R196, R8, R116, R36 ;  /* 0x0000007408c4723c */ /* 0x010fe60000041824 */
[----:B------:R-:W-:-:S03]  /*3fa0*/  PRMT R12, R12, 0x5410, R6 ;  /* 0x000054100c0c7816 */ /* 0x000fc60000000006 */
[----:B------:R-:W-:Y:S01]  /*3fb0*/  HMMA.16816.F32.BF16 R188, R8, R120, R32 ;  /* 0x0000007808bc723c */ /* 0x000fe20000041820 */
[----:B-1----:R-:W-:Y:S01]  /*3fc0*/  SHF.R.U32.HI R0, RZ, 0x10, R4 ;  /* 0x00000010ff007819 */ /* 0x002fe20000011604 */
[----:B--2---:R-:W-:-:S03]  /*3fd0*/  IMAD.MOV.U32 R137, RZ, RZ, R14 ;  /* 0x000000ffff897224 */ /* 0x004fc600078e000e */
[----:B------:R-:W-:Y:S01]  /*3fe0*/  LOP3.LUT R4, R0, 0xff, RZ, 0xc0, !PT ;  /* 0x000000ff00047812 */ /* 0x000fe200078ec0ff */
[C---:B------:R-:W-:Y:S01]  /*3ff0*/  HMMA.16816.F32.BF16 R168, R8.reuse, R110, R52 ;  /* 0x0000006e08a8723c */ /* 0x040fe20000041834 */
[----:B------:R-:W-:Y:S01]  /*4000*/  LOP3.LUT R0, R5, UR6, R18, 0x96, !PT ;  /* 0x0000000605007c12 */ /* 0x000fe2000f8e9612 */
[----:B------:R-:W-:Y:S01]  /*4010*/  FFMA.FTZ R5, R140, UR7, -R16 ;  /* 0x000000078c057c23 */ /* 0x000fe20008010810 */
[----:B------:R-:W-:Y:S01]  /*4020*/  PRMT R14, R4, 0x5410, R13 ;  /* 0x00005410040e7816 */ /* 0x000fe2000000000d */
[----:B------:R-:W-:Y:S01]  /*4030*/  IMAD.MOV.U32 R140, RZ, RZ, R158 ;  /* 0x000000ffff8c7224 */ /* 0x000fe200078e009e */
[C---:B------:R-:W-:Y:S01]  /*4040*/  LOP3.LUT R4, R0.reuse, 0xffff, RZ, 0xc0, !PT ;  /* 0x0000ffff00047812 */ /* 0x040fe200078ec0ff */
[----:B------:R1:W2:Y:S01]  /*4050*/  MUFU.EX2 R132, R5 ;  /* 0x0000000500847308 */ /* 0x0002a20000000800 */
[----:B------:R-:W-:Y:S01]  /*4060*/  SHF.R.U32.HI R6, RZ, 0x10, R0 ;  /* 0x00000010ff067819 */ /* 0x000fe20000011600 */
[----:B------:R-:W-:Y:S01]  /*4070*/  HMMA.16816.F32.BF16 R156, R8, R106, R68 ;  /* 0x0000006a089c723c */ /* 0x000fe20000041844 */
[----:B------:R-:W-:Y:S01]  /*4080*/  LOP3.LUT R13, R0, 0xff, RZ, 0xc0, !PT ;  /* 0x000000ff000d7812 */ /* 0x000fe200078ec0ff */
[----:B------:R-:W-:Y:S01]  /*4090*/  IMAD.MOV.U32 R127, RZ, RZ, R137 ;  /* 0x000000ffff7f7224 */ /* 0x000fe200078e0089 */
[----:B------:R-:W-:-:S02]  /*40a0*/  SHF.R.U32.HI R7, RZ, 0x8, R4 ;  /* 0x00000008ff077819 */ /* 0x000fc40000011604 */
[----:B------:R-:W-:Y:S01]  /*40b0*/  LOP3.LUT R4, R6, 0xff, RZ, 0xc0, !PT ;  /* 0x000000ff06047812 */ /* 0x000fe200078ec0ff */
[C---:B------:R-:W-:Y:S01]  /*40c0*/  HMMA.16816.F32.BF16 R160, R8.reuse, R118, R56 ;  /* 0x0000007608a0723c */ /* 0x040fe20000041838 */
[----:B------:R-:W-:Y:S01]  /*40d0*/  F2FP.BF16.F32.PACK_AB R6, R140, R44 ;  /* 0x0000002c8c06723e */ /* 0x000fe200000010ff */
[----:B------:R-:W-:Y:S01]  /*40e0*/  IMAD.MOV.U32 R70, RZ, RZ, R149 ;  /* 0x000000ffff467224 */ /* 0x000fe200078e0095 */
[----:B------:R-:W-:Y:S01]  /*40f0*/  PRMT R7, R13, 0x5410, R7 ;  /* 0x000054100d077816 */ /* 0x000fe20000000007 */
[----:B------:R-:W-:Y:S02]  /*4100*/  IMAD.MOV.U32 R71, RZ, RZ, R45 ;  /* 0x000000ffff477224 */ /* 0x000fe400078e002d */
[----:B------:R-:W-:Y:S02]  /*4110*/  HMMA.16816.F32.BF16 R148, R8, R122, R24 ;  /* 0x0000007a0894723c */ /* 0x000fe40000041818 */
[----:B------:R-:W-:Y:S01]  /*4120*/  IMAD.MOV.U32 R67, RZ, RZ, R71 ;  /* 0x000000ffff437224 */ /* 0x000fe200078e0047 */
[----:B-1----:R-:W-:-:S02]  /*4130*/  SHF.R.U32.HI R5, RZ, 0x18, R0 ;  /* 0x00000018ff057819 */ /* 0x002fc40000011600 */
[--C-:B------:R-:W-:Y:S02]  /*4140*/  HSET2.LE.AND R0, R12, R3.reuse, PT ;  /* 0x000000030c007233 */ /* 0x100fe40003803000 */
[----:B------:R-:W-:Y:S02]  /*4150*/  PRMT R12, R4, 0x5410, R5 ;  /* 0x00005410040c7816 */ /* 0x000fe40000000005 */
[--C-:B------:R-:W-:Y:S02]  /*4160*/  HSET2.LE.AND R4, R7, R3.reuse, PT ;  /* 0x0000000307047233 */ /* 0x100fe40003803000 */
[----:B------:R-:W-:Y:S02]  /*4170*/  LOP3.LUT R6, R0, R6, RZ, 0xc0, !PT ;  /* 0x0000000600067212 */ /* 0x000fe400078ec0ff */
[--C-:B------:R-:W-:Y:S02]  /*4180*/  HSET2.LE.AND R0, R14, R3.reuse, PT ;  /* 0x000000030e007233 */ /* 0x100fe40003803000 */
[----:B------:R-:W-:Y:S01]  /*4190*/  F2FP.BF16.F32.PACK_AB R7, R45, R137 ;  /* 0x000000892d07723e */ /* 0x000fe200000010ff */
[----:B------:R-:W-:Y:S01]  /*41a0*/  IMAD.MOV.U32 R137, RZ, RZ, R133 ;  /* 0x000000ffff897224 */ /* 0x000fe200078e0085 */
[----:B------:R-:W-:Y:S01]  /*41b0*/  F2FP.BF16.F32.PACK_AB R5, R138, R247 ;  /* 0x000000f78a05723e */ /* 0x000fe200000010ff */
[----:B------:R-:W-:Y:S01]  /*41c0*/  IMAD.MOV.U32 R133, RZ, RZ, R17 ;  /* 0x000000ffff857224 */ /* 0x000fe200078e0011 */
[----:B------:R-:W-:Y:S01]  /*41d0*/  HSET2.LE.AND R12, R12, R3, PT ;  /* 0x000000030c0c7233 */ /* 0x000fe20003803000 */
[----:B------:R-:W-:Y:S01]  /*41e0*/  IMAD.MOV.U32 R17, RZ, RZ, R252 ;  /* 0x000000ffff117224 */ /* 0x000fe200078e00fc */
[----:B--2---:R-:W-:-:S02]  /*41f0*/  F2FP.BF16.F32.PACK_AB R13, R132, R70 ;  /* 0x00000046840d723e */ /* 0x004fc400000010ff */
[----:B------:R-:W-:Y:S01]  /*4200*/  LOP3.LUT R7, R0, R7, RZ, 0xc0, !PT ;  /* 0x0000000700077212 */ /* 0x000fe200078ec0ff */
[----:B------:R-:W-:Y:S01]  /*4210*/  FFMA.FTZ R0, R147, UR7, -R15 ;  /* 0x0000000793007c23 */ /* 0x000fe2000801080f */
[----:B------:R-:W-:Y:S02]  /*4220*/  LOP3.LUT R4, R4, R5, RZ, 0xc0, !PT ;  /* 0x0000000504047212 */ /* 0x000fe400078ec0ff */
[----:B------:R-:W-:Y:S01]  /*4230*/  LOP3.LUT R5, R12, R13, RZ, 0xc0, !PT ;  /* 0x0000000d0c057212 */ /* 0x000fe200078ec0ff */
[----:B------:R1:W-:Y:S01]  /*4240*/  MUFU.EX2 R251, R0 ;  /* 0x0000000000fb7308 */ /* 0x0003e20000000800 */
[----:B------:R-:W-:Y:S01]  /*4250*/  LOP3.LUT R8, R19, UR14, R126, 0x96, !PT ;  /* 0x0000000e13087c12 */ /* 0x000fe2000f8e967e */
[----:B------:R-:W-:-:S04]  /*4260*/  IMAD.MOV.U32 R126, RZ, RZ, R44 ;  /* 0x000000ffff7e7224 */ /* 0x000fc800078e002c */
[C---:B------:R-:W-:Y:S06]  /*4270*/  HMMA.16816.F32.BF16 R40, R4.reuse, R88, RZ ;  /* 0x000000580428723c */ /* 0x040fec00000418ff */
[----:B------:R-:W-:Y:S01]  /*4280*/  HMMA.16816.F32.BF16 R36, R4, R92, RZ ;  /* 0x0000005c0424723c */ /* 0x000fe200000418ff */
[----:B-1----:R-:W-:-:S05]  /*4290*/  FFMA.FTZ R0, R146, UR7, -R15 ;  /* 0x0000000792007c23 */ /* 0x002fca000801080f */
[C---:B------:R-:W-:Y:S01]  /*42a0*/  HMMA.16816.F32.BF16 R44, R4.reuse, R84, RZ ;  /* 0x00000054042c723c */ /* 0x040fe200000418ff */
[----:B------:R1:W-:Y:S05]  /*42b0*/  MUFU.EX2 R14, R0 ;  /* 0x00000000000e7308 */ /* 0x0003ea0000000800 */
[C---:B------:R-:W-:Y:S06]  /*42c0*/  HMMA.16816.F32.BF16 R24, R4.reuse, R72, RZ ;  /* 0x000000480418723c */ /* 0x040fec00000418ff */
[C---:B------:R-:W-:Y:S06]  /*42d0*/  HMMA.16816.F32.BF16 R52, R4.reuse, R74, RZ ;  /* 0x0000004a0434723c */ /* 0x040fec00000418ff */
[----:B------:R-:W-:Y:S01]  /*42e0*/  HMMA.16816.F32.BF16 R28, R4, R76, RZ ;  /* 0x0000004c041c723c */ /* 0x000fe200000418ff */
[----:B-1----:R-:W-:-:S05]  /*42f0*/  FFMA.FTZ R0, R143, UR7, -R15 ;  /* 0x000000078f007c23 */ /* 0x002fca000801080f */
[C---:B------:R-:W-:Y:S01]  /*4300*/  HMMA.16816.F32.BF16 R56, R4.reuse, R78, RZ ;  /* 0x0000004e0438723c */ /* 0x040fe200000418ff */
[----:B------:R1:W-:Y:S05]  /*4310*/  MUFU.EX2 R13, R0 ;  /* 0x00000000000d7308 */ /* 0x0003ea0000000800 */
[C---:B------:R-:W-:Y:S06]  /*4320*/  HMMA.16816.F32.BF16 R32, R4.reuse, R80, RZ ;  /* 0x000000500420723c */ /* 0x040fec00000418ff */
[C---:B------:R-:W-:Y:S06]  /*4330*/  HMMA.16816.F32.BF16 R60, R4.reuse, R82, RZ ;  /* 0x00000052043c723c */ /* 0x040fec00000418ff */
[C---:B------:R-:W-:Y:S06]  /*4340*/  HMMA.16816.F32.BF16 R88, R4.reuse, R90, RZ ;  /* 0x0000005a0458723c */ /* 0x040fec00000418ff */
[C---:B------:R-:W-:Y:S06]  /*4350*/  HMMA.16816.F32.BF16 R92, R4.reuse, R94, RZ ;  /* 0x0000005e045c723c */ /* 0x040fec00000418ff */
[----:B------:R-:W-:Y:S07]  /*4360*/  HMMA.16816.F32.BF16 R84, R4, R86, RZ ;  /* 0x000000560454723c */ /* 0x000fee00000418ff */
[----:B------:R-:W-:-:S04]  /*4370*/  IMAD.WIDE.U32 R4, R8, -0x2daee0ad, RZ ;  /* 0xd2511f5308047825 */ /* 0x000fc800078e00ff */
[----:B------:R-:W-:Y:S01]  /*4380*/  FFMA.FTZ R6, R142, UR7, -R15 ;  /* 0x000000078e067c23 */ /* 0x000fe2000801080f */
[----:B-1----:R-:W-:-:S03]  /*4390*/  LOP3.LUT R0, R5, UR25, R22, 0x96, !PT ;  /* 0x0000001905007c12 */ /* 0x002fc6000f8e9616 */
[----:B------:R1:W2:Y:S01]  /*43a0*/  MUFU.EX2 R12, R6 ;  /* 0x00000006000c7308 */ /* 0x0002a20000000800 */
[C---:B------:R-:W-:Y:S02]  /*43b0*/  LOP3.LUT R5, R4.reuse, 0xffff, RZ, 0xc0, !PT ;  /* 0x0000ffff04057812 */ /* 0x040fe400078ec0ff */
[----:B------:R-:W-:Y:S02]  /*43c0*/  LOP3.LUT R9, R4, 0xff, RZ, 0xc0, !PT ;  /* 0x000000ff04097812 */ /* 0x000fe400078ec0ff */
[--C-:B------:R-:W-:Y:S02]  /*43d0*/  SHF.R.U32.HI R8, RZ, 0x10, R4.reuse ;  /* 0x00000010ff087819 */ /* 0x100fe40000011604 */
[----:B------:R-:W-:Y:S02]  /*43e0*/  SHF.R.U32.HI R7, RZ, 0x18, R4 ;  /* 0x00000018ff077819 */ /* 0x000fe40000011604 */
[----:B------:R-:W-:Y:S01]  /*43f0*/  SHF.R.U32.HI R4, RZ, 0x8, R5 ;  /* 0x00000008ff047819 */ /* 0x000fe20000011605 */
[----:B------:R-:W-:-:S03]  /*4400*/  FFMA.FTZ R5, R145, UR7, -R16 ;  /* 0x0000000791057c23 */ /* 0x000fc60008010810 */
[----:B------:R-:W-:Y:S01]  /*4410*/  PRMT R10, R9, 0x5410, R4 ;  /* 0x00005410090a7816 */ /* 0x000fe20000000004 */
[----:B------:R3:W-:Y:S01]  /*4420*/  MUFU.EX2 R252, R5 ;  /* 0x0000000500fc7308 */ /* 0x0007e20000000800 */
[----:B------:R-:W-:Y:S02]  /*4430*/  LOP3.LUT R4, R8, 0xff, RZ, 0xc0, !PT ;  /* 0x000000ff08047812 */ /* 0x000fe400078ec0ff */
[----:B------:R-:W-:Y:S02]  /*4440*/  LOP3.LUT R8, R0, 0xff, RZ, 0xc0, !PT ;  /* 0x000000ff00087812 */ /* 0x000fe400078ec0ff */
[----:B------:R-:W-:Y:S02]  /*4450*/  PRMT R9, R4, 0x5410, R7 ;  /* 0x0000541004097816 */ /* 0x000fe40000000007 */
[----:B------:R-:W-:Y:S02]  /*4460*/  LOP3.LUT R4, R0, 0xffff, RZ, 0xc0, !PT ;  /* 0x0000ffff00047812 */ /* 0x000fe400078ec0ff */
[----:B------:R-:W-:-:S02]  /*4470*/  SHF.R.U32.HI R7, RZ, 0x18, R0 ;  /* 0x00000018ff077819 */ /* 0x000fc40000011600 */
[----:B-1----:R-:W-:Y:S01]  /*4480*/  SHF.R.U32.HI R6, RZ, 0x8, R4 ;  /* 0x00000008ff067819 */ /* 0x002fe20000011604 */
[----:B------:R-:W-:Y:S01]  /*4490*/  FFMA.FTZ R4, R155, UR7, -R16 ;  /* 0x000000079b047c23 */ /* 0x000fe20008010810 */
[----:B------:R-:W-:Y:S02]  /*44a0*/  IMAD.MOV.U32 R155, RZ, RZ, R48 ;  /* 0x000000ffff9b7224 */ /* 0x000fe400078e0030 */
[----:B------:R-:W-:Y:S01]  /*44b0*/  IMAD.MOV.U32 R48, RZ, RZ, R248 ;  /* 0x000000ffff307224 */ /* 0x000fe200078e00f8 */
[----:B------:R-:W-:Y:S01]  /*44c0*/  PRMT R8, R8, 0x5410, R6 ;  /* 0x0000541008087816 */ /* 0x000fe20000000006 */
[----:B---3--:R-:W-:Y:S01]  /*44d0*/  FFMA.FTZ R5, R144, UR7, -R16 ;  /* 0x0000000790057c23 */ /* 0x008fe20008010810 */
[----:B------:R1:W-:Y:S01]  /*44e0*/  MUFU.EX2 R248, R4 ;  /* 0x0000000400f87308 */ /* 0x0003e20000000800 */
[----:B--2---:R-:W-:-:S07]  /*44f0*/  F2FP.BF16.F32.PACK_AB R6, R12, R13 ;  /* 0x0000000d0c06723e */ /* 0x004fce00000010ff */
[----:B------:R2:W3:Y:S01]  /*4500*/  MUFU.EX2 R250, R5 ;  /* 0x0000000500fa7308 */ /* 0x0004e20000000800 */
[----:B-1----:R-:W-:Y:S01]  /*4510*/  FFMA.FTZ R4, R154, UR7, -R16 ;  /* 0x000000079a047c23 */ /* 0x002fe20008010810 */
[----:B------:R-:W-:-:S06]  /*4520*/  IMAD.MOV.U32 R154, RZ, RZ, R70 ;  /* 0x000000ffff9a7224 */ /* 0x000fcc00078e0046 */
[----:B------:R1:W4:Y:S01]  /*4530*/  MUFU.EX2 R249, R4 ;  /* 0x0000000400f97308 */ /* 0x0003220000000800 */
[----:B--2---:R-:W-:-:S04]  /*4540*/  SHF.R.U32.HI R5, RZ, 0x10, R0 ;  /* 0x00000010ff057819 */ /* 0x004fc80000011600 */
[----:B------:R-:W-:-:S04]  /*4550*/  LOP3.LUT R0, R5, 0xff, RZ, 0xc0, !PT ;  /* 0x000000ff05007812 */ /* 0x000fc800078ec0ff */
[----:B------:R-:W-:Y:S02]  /*4560*/  PRMT R5, R0, 0x5410, R7 ;  /* 0x0000541000057816 */ /* 0x000fe40000000007 */
[--C-:B------:R-:W-:Y:S02]  /*4570*/  HSET2.LE.AND R0, R10, R3.reuse, PT ;  /* 0x000000030a007233 */ /* 0x100fe40003803000 */
[----:B---3--:R-:W-:Y:S02]  /*4580*/  F2FP.BF16.F32.PACK_AB R7, R250, R252 ;  /* 0x000000fcfa07723e */ /* 0x008fe400000010ff */
[----:B-1----:R-:W-:Y:S02]  /*4590*/  F2FP.BF16.F32.PACK_AB R4, R14, R251 ;  /* 0x000000fb0e04723e */ /* 0x002fe400000010ff */
[----:B------:R-:W-:Y:S02]  /*45a0*/  LOP3.LUT R6, R0, R6, RZ, 0xc0, !PT ;  /* 0x0000000600067212 */ /* 0x000fe400078ec0ff */
[----:B------:R-:W-:-:S05]  /*45b0*/  HSET2.LE.AND R0, R9, R3, PT ;  /* 0x0000000309007233 */ /* 0x000fca0003803000 */
[----:B------:R-:W-:Y:S02]  /*45c0*/  LOP3.LUT R7, R0, R7, RZ, 0xc0, !PT ;  /* 0x0000000700077212 */ /* 0x000fe400078ec0ff */
[----:B------:R-:W-:-:S05]  /*45d0*/  HSET2.LE.AND R0, R8, R3, PT ;  /* 0x0000000308007233 */ /* 0x000fca0003803000 */
[----:B------:R-:W-:Y:S02]  /*45e0*/  LOP3.LUT R4, R0, R4, RZ, 0xc0, !PT ;  /* 0x0000000400047212 */ /* 0x000fe400078ec0ff */
[----:B------:R-:W-:Y:S02]  /*45f0*/  HSET2.LE.AND R0, R5, R3, PT ;  /* 0x0000000305007233 */ /* 0x000fe40003803000 */
[----:B----4-:R-:W-:-:S04]  /*4600*/  F2FP.BF16.F32.PACK_AB R5, R249, R248 ;  /* 0x000000f8f905723e */ /* 0x010fc800000010ff */
[----:B------:R-:W-:Y:S01]  /*4610*/  LOP3.LUT R5, R0, R5, RZ, 0xc0, !PT ;  /* 0x0000000500057212 */ /* 0x000fe200078ec0ff */
[----:B------:R-:W-:-:S05]  /*4620*/  VIADD R0, R141, 0x1 ;  /* 0x000000018d007836 */ /* 0x000fca0000000000 */
[----:B------:R-:W-:Y:S01]  /*4630*/  LOP3.LUT R0, R173, UR29, R0, 0x96, !PT ;  /* 0x0000001dad007c12 */ /* 0x000fe2000f8e9600 */
[C---:B------:R-:W-:Y:S01]  /*4640*/  HMMA.16816.F32.BF16 R80, R4.reuse, R108, R28 ;  /* 0x0000006c0450723c */ /* 0x040fe2000004181c */
[----:B------:R-:W-:Y:S01]  /*4650*/  IMAD.MOV.U32 R173, RZ, RZ, R247 ;  /* 0x000000ffffad7224 */ /* 0x000fe200078e00f7 */
[----:B------:R-:W-:Y:S02]  /*4660*/  LDSM.16.MT88.4 R28, [R214+0x9800] ;  /* 0x00980000d61c783b */ /* 0x000fe40000004200 */
[----:B------:R-:W-:Y:S02]  /*4670*/  IMAD.WIDE.U32 R18, R0, -0x326172a9, RZ ;  /* 0xcd9e8d5700127825 */ /* 0x000fe400078e00ff */
[C---:B------:R-:W-:Y:S01]  /*4680*/  HMMA.16816.F32.BF16 R68, R4.reuse, R112, R40 ;  /* 0x000000700444723c */ /* 0x040fe20000041828 */
[----:B------:R-:W-:Y:S01]  /*4690*/  LDSM.16.MT88.4 R40, [R212+0xb800] ;  /* 0x00b80000d428783b */ /* 0x000fe20000004200 */
[----:B------:R-:W-:Y:S01]  /*46a0*/  IMAD.MOV.U32 R109, RZ, RZ, R48 ;  /* 0x000000ffff6d7224 */ /* 0x000fe200078e0030 */
[----:B------:R-:W-:Y:S01]  /*46b0*/  LOP3.LUT R0, R19, UR22, R128, 0x96, !PT ;  /* 0x0000001613007c12 */ /* 0x000fe2000f8e9680 */
[----:B------:R-:W-:Y:S01]  /*46c0*/  IMAD.MOV.U32 R108, RZ, RZ, R17 ;  /* 0x000000ffff6c7224 */ /* 0x000fe200078e0011 */
[----:B------:R-:W-:Y:S01]  /*46d0*/  LOP3.LUT R8, R99, UR20, R18, 0x96, !PT ;  /* 0x0000001463087c12 */ /* 0x000fe2000f8e9612 */
[----:B------:R-:W-:Y:S01]  /*46e0*/  HMMA.16816.F32.BF16 R76, R4, R104, R32 ;  /* 0x00000068044c723c */ /* 0x000fe20000041820 */
[----:B------:R-:W-:Y:S01]  /*46f0*/  IMAD.MOV.U32 R113, RZ, RZ, R96 ;  /* 0x000000ffff717224 */ /* 0x000fe200078e0060 */
[----:B------:R-:W-:Y:S01]  /*4700*/  LDSM.16.MT88.4 R32, [R212+0xa800] ;  /* 0x00a80000d420783b */ /* 0x000fe20000004200 */
[----:B------:R-:W-:-:S03]  /*4710*/  IMAD.WIDE.U32 R10, R0, -0x2daee0ad, RZ ;  /* 0xd2511f53000a7825 */ /* 0x000fc600078e00ff */
[----:B------:R-:W-:Y:S01]  /*4720*/  HMMA.16816.F32.BF16 R56, R4, R110, R56 ;  /* 0x0000006e0438723c */ /* 0x000fe20000041838 */
[----:B------:R-:W-:Y:S01]  /*4730*/  IMAD.WIDE.U32 R8, R8, -0x2daee0ad, RZ ;  /* 0xd2511f5308087825 */ /* 0x000fe200078e00ff */
[----:B------:R-:W-:-:S03]  /*4740*/  LOP3.LUT R11, R11, UR19, R130, 0x96, !PT ;  /* 0x000000130b0b7c12 */ /* 0x000fc6000f8e9682 */
[----:B------:R-:W-:Y:S01]  /*4750*/  IMAD.MOV.U32 R112, RZ, RZ, R97 ;  /* 0x000000ffff707224 */ /* 0x000fe200078e0061 */
[----:B------:R-:W-:Y:S01]  /*4760*/  LOP3.LUT R0, R9, UR17, R10, 0x96, !PT ;  /* 0x0000001109007c12 */ /* 0x000fe2000f8e960a */
[----:B------:R-:W-:Y:S01]  /*4770*/  IMAD.WIDE.U32 R10, R11, -0x326172a9, RZ ;  /* 0xcd9e8d570b0a7825 */ /* 0x000fe200078e00ff */
[C---:B------:R-:W-:Y:S01]  /*4780*/  HMMA.16816.F32.BF16 R144, R4.reuse, R100, R24 ;  /* 0x000000640490723c */ /* 0x040fe20000041818 */
[----:B------:R-:W1:Y:S02]  /*4790*/  LDSM.16.MT88.4 R24, [R212+0x9800] ;  /* 0x00980000d418783b */ /* 0x000e640000004200 */
[----:B------:R-:W-:Y:S01]  /*47a0*/  IMAD.WIDE.U32 R48, R0, -0x326172a9, RZ ;  /* 0xcd9e8d5700307825 */ /* 0x000fe200078e00ff */
[----:B------:R-:W-:Y:S02]  /*47b0*/  LOP3.LUT R0, R11, UR18, R98, 0x96, !PT ;  /* 0x000000120b007c12 */ /* 0x000fe4000f8e9662 */
[----:B------:R-:W-:Y:S01]  /*47c0*/  HMMA.16816.F32.BF16 R96, R4, R120, R44 ;  /* 0x000000780460723c */ /* 0x000fe2000004182c */
[----:B------:R-:W-:Y:S01]  /*47d0*/  IMAD.MOV.U32 R105, RZ, RZ, R137 ;  /* 0x000000ffff697224 */ /* 0x000fe200078e0089 */
[----:B------:R-:W-:Y:S01]  /*47e0*/  LOP3.LUT R9, R49, UR16, R10, 0x96, !PT ;  /* 0x0000001031097c12 */ /* 0x000fe2000f8e960a */
[----:B------:R-:W-:-:S04]  /*47f0*/  IMAD.WIDE.U32 R10, R0, -0x2daee0ad, RZ ;  /* 0xd2511f53000a7825 */ /* 0x000fc800078e00ff */
[----:B------:R-:W-:Y:S01]  /*4800*/  FFMA.FTZ R0, R174, UR7, -R21 ;  /* 0x00000007ae007c23 */ /* 0x000fe20008010815 */
[C---:B------:R-:W-:Y:S01]  /*4810*/  HMMA.16816.F32.BF16 R128, R4.reuse, R116, R36 ;  /* 0x000000740480723c */ /* 0x040fe20000041824 */
[----:B------:R-:W-:Y:S02]  /*4820*/  IMAD.WIDE.U32 R46, R9, -0x2daee0ad, RZ ;  /* 0xd2511f53092e7825 */ /* 0x000fe400078e00ff */
[----:B------:R2:W-:Y:S01]  /*4830*/  MUFU.EX2 R247, R0 ;  /* 0x0000000000f77308 */ /* 0x0005e20000000800 */
[----:B------:R-:W-:Y:S01]  /*4840*/  LDSM.16.MT88.4 R36, [R214+0xa800] ;  /* 0x00a80000d624783b */ /* 0x000fe20000004200 */
[----:B------:R-:W-:Y:S01]  /*4850*/  IMAD.MOV.U32 R45, RZ, RZ, R65 ;  /* 0x000000ffff2d7224 */ /* 0x000fe200078e0041 */
[----:B------:R-:W-:Y:S01]  /*4860*/  LOP3.LUT R9, R47, UR5, R10, 0x96, !PT ;  /* 0x000000052f097c12 */ /* 0x000fe2000f8e960a */
[----:B------:R-:W-:Y:S01]  /*4870*/  FFMA.FTZ R10, R175, UR7, -R21 ;  /* 0x00000007af0a7c23 */ /* 0x000fe20008010815 */
[----:B------:R-:W-:Y:S01]  /*4880*/  IMAD.MOV.U32 R65, RZ, RZ, R246 ;  /* 0x000000ffff417224 */ /* 0x000fe200078e00f6 */
[C---:B------:R-:W-:Y:S01]  /*4890*/  HMMA.16816.F32.BF16 R100, R4.reuse, R102, R52 ;  /* 0x000000660464723c */ /* 0x040fe20000041834 */
[----:B------:R-:W-:Y:S01]  /*48a0*/  IMAD.MOV.U32 R104, RZ, RZ, R133 ;  /* 0x000000ffff687224 */ /* 0x000fe200078e0085 */
[----:B------:R3:W-:Y:S01]  /*48b0*/  MUFU.EX2 R246, R10 ;  /* 0x0000000a00f67308 */ /* 0x0007e20000000800 */
[----:B------:R-:W-:Y:S01]  /*48c0*/  IMAD.MOV.U32 R47, RZ, RZ, R245 ;  /* 0x000000ffff2f7224 */ /* 0x000fe200078e00f5 */
[----:B------:R-:W4:Y:S01]  /*48d0*/  LDSM.16.MT88.4 R52, [R214+0xb800] ;  /* 0x00b80000d634783b */ /* 0x000f220000004200 */
[----:B------:R-:W-:Y:S01]  /*48e0*/  IMAD.MOV.U32 R120, RZ, RZ, R14 ;  /* 0x000000ffff787224 */ /* 0x000fe200078e000e */
[----:B------:R-:W-:Y:S01]  /*48f0*/  HMMA.16816.F32.BF16 R60, R4, R106, R60 ;  /* 0x0000006a043c723c */ /* 0x000fe2000004183c */
[----:B------:R-:W-:-:S02]  /*4900*/  IMAD.MOV.U32 R174, RZ, RZ, R13 ;  /* 0x000000ffffae7224 */ /* 0x000fc400078e000d */
[----:B------:R-:W-:Y:S01]  /*4910*/  IMAD.MOV.U32 R175, RZ, RZ, R244 ;  /* 0x000000ffffaf7224 */ /* 0x000fe200078e00f4 */
[----:B--2---:R-:W-:Y:S01]  /*4920*/  LOP3.LUT R0, R11, UR15, R8, 0x96, !PT ;  /* 0x0000000f0b007c12 */ /* 0x004fe2000f8e9608 */
[----:B------:R-:W-:Y:S01]  /*4930*/  IMAD.WIDE.U32 R8, R9, -0x326172a9, RZ ;  /* 0xcd9e8d5709087825 */ /* 0x000fe200078e00ff */
[C---:B------:R-:W-:Y:S03]  /*4940*/  HMMA.16816.F32.BF16 R88, R4.reuse, R114, R88 ;  /* 0x000000720458723c */ /* 0x040fe60000041858 */
[----:B------:R-:W-:Y:S01]  /*4950*/  IMAD.WIDE.U32 R22, R0, -0x326172a9, RZ ;  /* 0xcd9e8d5700167825 */ /* 0x000fe200078e00ff */
[C---:B------:R-:W-:Y:S02]  /*4960*/  LOP3.LUT R0, R8.reuse, 0xffff, RZ, 0xc0, !PT ;  /* 0x0000ffff08007812 */ /* 0x040fe400078ec0ff */
[----:B------:R-:W-:Y:S01]  /*4970*/  LOP3.LUT R11, R8, 0xff, RZ, 0xc0, !PT ;  /* 0x000000ff080b7812 */ /* 0x000fe200078ec0ff */
[----:B---3--:R-:W-:Y:S01]  /*4980*/  FFMA.FTZ R10, R152, UR7, -R21 ;  /* 0x00000007980a7c23 */ /* 0x008fe20008010815 */
[----:B------:R-:W-:Y:S01]  /*4990*/  SHF.R.U32.HI R14, RZ, 0x10, R8 ;  /* 0x00000010ff0e7819 */ /* 0x000fe20000011608 */
[----:B------:R-:W-:Y:S01]  /*49a0*/  IMAD.MOV.U32 R111, RZ, RZ, R12 ;  /* 0x000000ffff6f7224 */ /* 0x000fe200078e000c */
[----:B------:R-:W-:Y:S01]  /*49b0*/  SHF.R.U32.HI R17, RZ, 0x18, R8 ;  /* 0x00000018ff117819 */ /* 0x000fe20000011608 */
[----:B------:R2:W-:Y:S01]  /*49c0*/  MUFU.EX2 R137, R10 ;  /* 0x0000000a00897308 */ /* 0x0005e20000000800 */
[----:B------:R-:W-:Y:S01]  /*49d0*/  HMMA.16816.F32.BF16 R92, R4, R118, R92 ;  /* 0x00000076045c723c */ /* 0x000fe2000004185c */
[----:B------:R-:W-:-:S02]  /*49e0*/  IMAD.MOV.U32 R44, RZ, RZ, R67 ;  /* 0x000000ffff2c7224 */ /* 0x000fc400078e0043 */
[----:B------:R-:W-:Y:S02]  /*49f0*/  IMAD.MOV.U32 R121, RZ, RZ, R132 ;  /* 0x000000ffff797224 */ /* 0x000fe400078e0084 */
[----:B------:R-:W-:Y:S01]  /*4a00*/  IMAD.WIDE.U32 R106, R186, -0x326172a9, RZ ;  /* 0xcd9e8d57ba6a7825 */ /* 0x000fe200078e00ff */
[----:B------:R-:W-:Y:S03]  /*4a10*/  HMMA.16816.F32.BF16 R84, R4, R122, R84 ;  /* 0x0000007a0454723c */ /* 0x000fe60000041854 */
[----:B------:R-:W-:Y:S02]  /*4a20*/  IMAD.MOV.U32 R110, RZ, RZ, R44 ;  /* 0x000000ffff6e7224 */ /* 0x000fe400078e002c */
[----:B------:R-:W-:Y:S02]  /*4a30*/  IMAD.MOV.U32 R107, RZ, RZ, R45 ;  /* 0x000000ffff6b7224 */ /* 0x000fe400078e002d */
[----:B------:R-:W-:Y:S01]  /*4a40*/  FFMA.FTZ R4, R172, UR7, -R20 ;  /* 0x00000007ac047c23 */ /* 0x000fe20008010814 */
[----:B------:R-:W-:Y:S01]  /*4a50*/  IMAD.MOV.U32 R49, RZ, RZ, R140 ;  /* 0x000000ffff317224 */ /* 0x000fe200078e008c */
[----:B--2---:R-:W-:-:S02]  /*4a60*/  SHF.R.U32.HI R10, RZ, 0x8, R0 ;  /* 0x00000008ff0a7819 */ /* 0x004fc40000011600 */
[----:B------:R2:W-:Y:S01]  /*4a70*/  MUFU.EX2 R67, R4 ;  /* 0x0000000400437308 */ /* 0x0005e20000000800 */
[----:B------:R-:W-:Y:S01]  /*4a80*/  LOP3.LUT R0, R9, UR6, R22, 0x96, !PT ;  /* 0x0000000609007c12 */ /* 0x000fe2000f8e9616 */
[----:B------:R-:W-:Y:S01]  /*4a90*/  FFMA.FTZ R9, R153, UR7, -R21 ;  /* 0x0000000799097c23 */ /* 0x000fe20008010815 */
[----:B------:R-:W-:Y:S02]  /*4aa0*/  PRMT R22, R11, 0x5410, R10 ;  /* 0x000054100b167816 */ /* 0x000fe4000000000a */
[C---:B------:R-:W-:Y:S02]  /*4ab0*/  LOP3.LUT R8, R0.reuse, 0xffff, RZ, 0xc0, !PT ;  /* 0x0000ffff00087812 */ /* 0x040fe400078ec0ff */
[----:B------:R-:W-:Y:S01]  /*4ac0*/  LOP3.LUT R13, R0, 0xff, RZ, 0xc0, !PT ;  /* 0x000000ff000d7812 */ /* 0x000fe200078ec0ff */
[----:B------:R3:W5:Y:S01]  /*4ad0*/  MUFU.EX2 R133, R9 ;  /* 0x0000000900857308 */ /* 0x0007620000000800 */
[--C-:B------:R-:W-:Y:S02]  /*4ae0*/  SHF.R.U32.HI R10, RZ, 0x10, R0.reuse ;  /* 0x00000010ff0a7819 */ /* 0x100fe40000011600 */
[----:B------:R-:W-:-:S02]  /*4af0*/  SHF.R.U32.HI R12, RZ, 0x18, R0 ;  /* 0x00000018ff0c7819 */ /* 0x000fc40000011600 */
[----:B------:R-:W-:Y:S02]  /*4b00*/  SHF.R.U32.HI R0, RZ, 0x8, R8 ;  /* 0x00000008ff007819 */ /* 0x000fe40000011608 */
[----:B------:R-:W-:Y:S02]  /*4b10*/  LOP3.LUT R8, R10, 0xff, RZ, 0xc0, !PT ;  /* 0x000000ff0a087812 */ /* 0x000fe400078ec0ff */
[----:B------:R-:W-:Y:S01]  /*4b20*/  PRMT R0, R13, 0x5410, R0 ;  /* 0x000054100d007816 */ /* 0x000fe20000000000 */
[----:B--2---:R-:W-:Y:S01]  /*4b30*/  FFMA.FTZ R4, R181, UR7, -R20 ;  /* 0x00000007b5047c23 */ /* 0x004fe20008010814 */
[----:B------:R-:W-:Y:S01]  /*4b40*/  PRMT R8, R8, 0x5410, R12 ;  /* 0x0000541008087816 */ /* 0x000fe2000000000c */
[----:B------:R-:W-:Y:S01]  /*4b50*/  IMAD.MOV.U32 R13, RZ, RZ, R107 ;  /* 0x000000ffff0d7224 */ /* 0x000fe200078e006b */
[----:B------:R-:W-:Y:S01]  /*4b60*/  LOP3.LUT R11, R14, 0xff, RZ, 0xc0, !PT ;  /* 0x000000ff0e0b7812 */ /* 0x000fe200078ec0ff */
[----:B------:R2:W1:Y:S01]  /*4b70*/  MUFU.EX2 R132, R4 ;  /* 0x0000000400847308 */ /* 0x0004620000000800 */
[----:B------:R-:W-:Y:S01]  /*4b80*/  HSET2.LE.AND R0, R0, R3, PT ;  /* 0x0000000300007233 */ /* 0x000fe20003803000 */
[----:B------:R-:W-:-:S02]  /*4b90*/  IMAD.MOV.U32 R14, RZ, RZ, R113 ;  /* 0x000000ffff0e7224 */ /* 0x000fc400078e0071 */
[----:B---3--:R-:W-:Y:S01]  /*4ba0*/  FFMA.FTZ R9, R182, UR7, -R20 ;  /* 0x00000007b6097c23 */ /* 0x008fe20008010814 */
[----:B------:R-:W-:Y:S01]  /*4bb0*/  PRMT R11, R11, 0x5410, R17 ;  /* 0x000054100b0b7816 */ /* 0x000fe20000000011 */
[----:B------:R-:W-:Y:S01]  /*4bc0*/  IMAD.MOV.U32 R182, RZ, RZ, R120 ;  /* 0x000000ffffb67224 */ /* 0x000fe200078e0078 */
[----:B-----5:R-:W-:Y:S01]  /*4bd0*/  F2FP.BF16.F32.PACK_AB R6, R133, R137 ;  /* 0x000000898506723e */ /* 0x020fe200000010ff */
[----:B------:R-:W-:Y:S01]  /*4be0*/  IMAD.MOV.U32 R120, RZ, RZ, R154 ;  /* 0x000000ffff787224 */ /* 0x000fe200078e009a */
[----:B------:R3:W-:Y:S01]  /*4bf0*/  MUFU.EX2 R245, R9 ;  /* 0x0000000900f57308 */ /* 0x0007e20000000800 */
[----:B--2---:R-:W-:Y:S02]  /*4c00*/  F2FP.BF16.F32.PACK_AB R4, R246, R247 ;  /* 0x000000f7f604723e */ /* 0x004fe400000010ff */
[----:B-1----:R-:W-:Y:S02]  /*4c10*/  F2FP.BF16.F32.PACK_AB R7, R132, R67 ;  /* 0x000000438407723e */ /* 0x002fe400000010ff */
[----:B------:R-:W-:-:S02]  /*4c20*/  LOP3.LUT R4, R0, R4, RZ, 0xc0, !PT ;  /* 0x0000000400047212 */ /* 0x000fc400078ec0ff */
[----:B------:R-:W-:Y:S01]  /*4c30*/  HSET2.LE.AND R0, R8, R3, PT ;  /* 0x0000000308007233 */ /* 0x000fe20003803000 */
[----:B---3--:R-:W-:Y:S01]  /*4c40*/  FFMA.FTZ R9, R183, UR7, -R20 ;  /* 0x00000007b7097c23 */ /* 0x008fe20008010814 */
[----:B------:R-:W-:-:S03]  /*4c50*/  LOP3.LUT R8, R125, UR20, R18, 0x96, !PT ;  /* 0x000000147d087c12 */ /* 0x000fc6000f8e9612 */
[----:B------:R-:W1:Y:S02]  /*4c60*/  MUFU.EX2 R244, R9 ;  /* 0x0000000900f47308 */ /* 0x000e640000000800 */
[----:B-1----:R-:W-:Y:S01]  /*4c70*/  F2FP.BF16.F32.PACK_AB R5, R244, R245 ;  /* 0x000000f5f405723e */ /* 0x002fe200000010ff */
[----:B------:R-:W-:-:S03]  /*4c80*/  IMAD.WIDE.U32 R8, R8, -0x2daee0ad, RZ ;  /* 0xd2511f5308087825 */ /* 0x000fc600078e00ff */
[----:B------:R-:W-:Y:S02]  /*4c90*/  LOP3.LUT R5, R0, R5, RZ, 0xc0, !PT ;  /* 0x0000000500057212 */ /* 0x000fe400078ec0ff */
[----:B------:R-:W-:-:S05]  /*4ca0*/  HSET2.LE.AND R0, R22, R3, PT ;  /* 0x0000000316007233 */ /* 0x000fca0003803000 */
[----:B------:R-:W-:Y:S02]  /*4cb0*/  LOP3.LUT R6, R0, R6, RZ, 0xc0, !PT ;  /* 0x0000000600067212 */ /* 0x000fe400078ec0ff */
[----:B------:R-:W-:-:S05]  /*4cc0*/  HSET2.LE.AND R0, R11, R3, PT ;  /* 0x000000030b007233 */ /* 0x000fca0003803000 */
[----:B------:R-:W-:Y:S02]  /*4cd0*/  LOP3.LUT R7, R0, R7, RZ, 0xc0, !PT ;  /* 0x0000000700077212 */ /* 0x000fe400078ec0ff */
[----:B------:R-:W-:Y:S01]  /*4ce0*/  LOP3.LUT R0, R19, UR22, R106, 0x96, !PT ;  /* 0x0000001613007c12 */ /* 0x000fe2000f8e966a */
[----:B------:R-:W-:-:S04]  /*4cf0*/  IMAD.MOV.U32 R106, RZ, RZ, R155 ;  /* 0x000000ffff6a7224 */ /* 0x000fc800078e009b */
[----:B------:R-:W-:Y:S01]  /*4d00*/  IMAD.WIDE.U32 R10, R0, -0x2daee0ad, RZ ;  /* 0xd2511f53000a7825 */ /* 0x000fe200078e00ff */
[C---:B------:R-:W-:Y:S04]  /*4d10*/  HMMA.16816.F32.BF16 R140, R4.reuse, R24, R220 ;  /* 0x00000018048c723c */ /* 0x040fe800000418dc */
[----:B------:R-:W-:Y:S02]  /*4d20*/  LOP3.LUT R11, R11, UR19, R180, 0x96, !PT ;  /* 0x000000130b0b7c12 */ /* 0x000fe4000f8e96b4 */
[----:B------:R-:W-:Y:S01]  /*4d30*/  LOP3.LUT R0, R9, UR17, R10, 0x96, !PT ;  /* 0x0000001109007c12 */ /* 0x000fe2000f8e960a */
[----:B------:R-:W-:Y:S01]  /*4d40*/  HMMA.16816.F32.BF16 R72, R4, R28, R208 ;  /* 0x0000001c0448723c */ /* 0x000fe200000418d0 */
[----:B------:R-:W-:Y:S02]  /*4d50*/  IMAD.MOV.U32 R221, RZ, RZ, R111 ;  /* 0x000000ffffdd7224 */ /* 0x000fe400078e006f */
[----:B------:R-:W-:-:S03]  /*4d60*/  IMAD.WIDE.U32 R10, R11, -0x326172a9, RZ ;  /* 0xcd9e8d570b0a7825 */ /* 0x000fc600078e00ff */
[----:B------:R-:W-:Y:S01]  /*4d70*/  HMMA.16816.F32.BF16 R116, R4, R32, R200 ;  /* 0x000000200474723c */ /* 0x000fe200000418c8 */
[----:B------:R-:W-:Y:S01]  /*4d80*/  IMAD.WIDE.U32 R44, R0, -0x326172a9, RZ ;  /* 0xcd9e8d57002c7825 */ /* 0x000fe200078e00ff */
[----:B------:R-:W-:-:S03]  /*4d90*/  LOP3.LUT R9, R11, UR18, R124, 0x96, !PT ;  /* 0x000000120b097c12 */ /* 0x000fc6000f8e967c */
[----:B------:R-:W-:Y:S01]  /*4da0*/  FFMA.FTZ R0, R219, UR7, -R15 ;  /* 0x00000007db007c23 */ /* 0x000fe2000801080f */
[----:B------:R-:W-:Y:S01]  /*4db0*/  IMAD.MOV.U32 R220, RZ, RZ, R175 ;  /* 0x000000ffffdc7224 */ /* 0x000fe200078e00af */
[----:B------:R-:W-:Y:S01]  /*4dc0*/  LOP3.LUT R10, R45, UR16, R10, 0x96, !PT ;  /* 0x000000102d0a7c12 */ /* 0x000fe2000f8e960a */
[----:B------:R-:W-:Y:S01]  /*4dd0*/  IMAD.MOV.U32 R211, RZ, RZ, R47 ;  /* 0x000000ffffd37224 */ /* 0x000fe200078e002f */
[C---:B----4-:R-:W-:Y:S01]  /*4de0*/  HMMA.16816.F32.BF16 R200, R4.reuse, R52, R188 ;  /* 0x0000003404c8723c */ /* 0x050fe200000418bc */
[----:B------:R-:W-:Y:S01]  /*4df0*/  IMAD.MOV.U32 R210, RZ, RZ, R174 ;  /* 0x000000ffffd27224 */ /* 0x000fe200078e00ae */
[----:B------:R1:W-:Y:S01]  /*4e00*/  MUFU.EX2 R208, R0 ;  /* 0x0000000000d07308 */ /* 0x0003e20000000800 */
[----:B------:R-:W-:Y:S02]  /*4e10*/  IMAD.MOV.U32 R175, RZ, RZ, R112 ;  /* 0x000000ffffaf7224 */ /* 0x000fe400078e0070 */
[----:B------:R-:W-:Y:S01]  /*4e20*/  IMAD.MOV.U32 R111, RZ, RZ, R109 ;  /* 0x000000ffff6f7224 */ /* 0x000fe200078e006d */
[----:B------:R-:W-:Y:S01]  /*4e30*/  HMMA.16816.F32.BF16 R112, R4, R30, R168 ;  /* 0x0000001e0470723c */ /* 0x000fe200000418a8 */
[----:B------:R-:W-:-:S02]  /*4e40*/  IMAD.MOV.U32 R109, RZ, RZ, R126 ;  /* 0x000000ffff6d7224 */ /* 0x000fc400078e007e */
[----:B------:R-:W-:Y:S02]  /*4e50*/  IMAD.MOV.U32 R174, RZ, RZ, R127 ;  /* 0x000000ffffae7224 */ /* 0x000fe400078e007f */
[----:B------:R-:W-:Y:S01]  /*4e60*/  IMAD.MOV.U32 R47, RZ, RZ, R66 ;  /* 0x000000ffff2f7224 */ /* 0x000fe200078e0042 */
[C---:B------:R-:W-:Y:S01]  /*4e70*/  HMMA.16816.F32.BF16 R192, R4.reuse, R36, R192 ;  /* 0x0000002404c0723c */ /* 0x040fe200000418c0 */
[----:B------:R-:W-:Y:S02]  /*4e80*/  IMAD.MOV.U32 R219, RZ, RZ, R50 ;  /* 0x000000ffffdb7224 */ /* 0x000fe400078e0032 */
[----:B------:R-:W-:Y:S02]  /*4e90*/  IMAD.MOV.U32 R66, RZ, RZ, R51 ;  /* 0x000000ffff427224 */ /* 0x000fe400078e0033 */
[----:B------:R-:W-:Y:S01]  /*4ea0*/  IMAD.WIDE.U32 R50, R10, -0x2daee0ad, RZ ;  /* 0xd2511f530a327825 */ /* 0x000fe200078e00ff */
[----:B------:R-:W-:Y:S03]  /*4eb0*/  HMMA.16816.F32.BF16 R196, R4, R40, R196 ;  /* 0x0000002804c4723c */ /* 0x000fe600000418c4 */
[----:B------:R-:W-:-:S02]  /*4ec0*/  IMAD.MOV.U32 R107, RZ, RZ, R175 ;  /* 0x000000ffff6b7224 */ /* 0x000fc400078e00af */
[----:B------:R-:W-:Y:S01]  /*4ed0*/  IMAD.MOV.U32 R17, RZ, RZ, R174 ;  /* 0x000000ffff117224 */ /* 0x000fe200078e00ae */
[----:B------:R-:W-:Y:S01]  /*4ee0*/  HMMA.16816.F32.BF16 R152, R4, R26, R176 ;  /* 0x0000001a0498723c */ /* 0x000fe200000418b0 */
[----:B------:R-:W-:Y:S02]  /*4ef0*/  IMAD.MOV.U32 R223, RZ, RZ, R104 ;  /* 0x000000ffffdf7224 */ /* 0x000fe400078e0068 */
[----:B------:R-:W-:-:S03]  /*4f00*/  IMAD.MOV.U32 R222, RZ, RZ, R105 ;  /* 0x000000ffffde7224 */ /* 0x000fc600078e0069 */
[C---:B------:R-:W-:Y:S06]  /*4f10*/  HMMA.16816.F32.BF16 R156, R4.reuse, R34, R156 ;  /* 0x00000022049c723c */ /* 0x040fec000004189c */
[C---:B------:R-:W-:Y:S06]  /*4f20*/  HMMA.16816.F32.BF16 R168, R4.reuse, R38, R164 ;  /* 0x0000002604a8723c */ /* 0x040fec00000418a4 */
[C---:B------:R-:W-:Y:S06]  /*4f30*/  HMMA.16816.F32.BF16 R124, R4.reuse, R42, R160 ;  /* 0x0000002a047c723c */ /* 0x040fec00000418a0 */
[----:B------:R-:W-:Y:S01]  /*4f40*/  HMMA.16816.F32.BF16 R188, R4, R54, R148 ;  /* 0x0000003604bc723c */ /* 0x000fe20000041894 */
[----:B------:R-:W-:Y:S06]  /*4f50*/  LDSM.16.MT88.4 R148, [R212+0x9c00] ;  /* 0x009c0000d494783b */ /* 0x000fec0000004200 */
[----:B------:R-:W-:-:S04]  /*4f60*/  IMAD.WIDE.U32 R6, R9, -0x2daee0ad, RZ ;  /* 0xd2511f5309067825 */ /* 0x000fc800078e00ff */
[--C-:B------:R-:W-:Y:S01]  /*4f70*/  FFMA.FTZ R4, R224, UR7, -R15.reuse ;  /* 0x00000007e0047c23 */ /* 0x100fe2000801080f */
[----:B------:R-:W-:Y:S01]  /*4f80*/  IMAD.MOV.U32 R224, RZ, RZ, R14 ;  /* 0x000000ffffe07224 */ /* 0x000fe200078e000e */
[----:B-1----:R-:W-:Y:S02]  /*4f90*/  LOP3.LUT R0, R51, UR5, R6, 0x96, !PT ;  /* 0x0000000533007c12 */ /* 0x002fe4000f8e9606 */
[----:B------:R1:W-:Y:S01]  /*4fa0*/  MUFU.EX2 R209, R4 ;  /* 0x0000000400d17308 */ /* 0x0003e20000000800 */
[----:B------:R-:W-:Y:S01]  /*4fb0*/  FFMA.FTZ R6, R187, UR7, -R15 ;  /* 0x00000007bb067c23 */ /* 0x000fe2000801080f */
[----:B------:R-:W-:Y:S01]  /*4fc0*/  IMAD.MOV.U32 R187, RZ, RZ, R182 ;  /* 0x000000ffffbb7224 */ /* 0x000fe200078e00b6 */
[----:B------:R-:W-:Y:S01]  /*4fd0*/  LOP3.LUT R7, R7, UR15, R8, 0x96, !PT ;  /* 0x0000000f07077c12 */ /* 0x000fe2000f8e9608 */
[----:B------:R-:W-:Y:S02]  /*4fe0*/  IMAD.MOV.U32 R182, RZ, RZ, R65 ;  /* 0x000000ffffb67224 */ /* 0x000fe400078e0041 */
[----:B------:R-:W-:Y:S01]  /*4ff0*/  FFMA.FTZ R8, R205, UR7, -R15 ;  /* 0x00000007cd087c23 */ /* 0x000fe2000801080f */
[----:B------:R-:W-:Y:S01]  /*5000*/  IMAD.MOV.U32 R205, RZ, RZ, R66 ;  /* 0x000000ffffcd7224 */ /* 0x000fe200078e0042 */
[----:B------:R2:W-:Y:S01]  /*5010*/  MUFU.EX2 R65, R6 ;  /* 0x0000000600417308 */ /* 0x0005e20000000800 */
[----:B------:R-:W-:-:S04]  /*5020*/  IMAD.WIDE.U32 R18, R7, -0x326172a9, RZ ;  /* 0xcd9e8d5707127825 */ /* 0x000fc800078e00ff */
[----:B------:R-:W-:Y:S01]  /*5030*/  FFMA.FTZ R7, R206, UR7, -R16 ;  /* 0x00000007ce077c23 */ /* 0x000fe20008010810 */
[----:B------:R-:W-:Y:S02]  /*5040*/  IMAD.MOV.U32 R206, RZ, RZ, R106 ;  /* 0x000000ffffce7224 */ /* 0x000fe400078e006a */
[----:B------:R-:W-:Y:S01]  /*5050*/  IMAD.MOV.U32 R106, RZ, RZ, R110 ;  /* 0x000000ffff6a7224 */ /* 0x000fe200078e006e */
[----:B------:R3:W4:Y:S01]  /*5060*/  MUFU.EX2 R66, R8 ;  /* 0x0000000800427308 */ /* 0x0007220000000800 */
[----:B-1----:R-:W-:-:S04]  /*5070*/  IMAD.WIDE.U32 R4, R0, -0x326172a9, RZ ;  /* 0xcd9e8d5700047825 */ /* 0x002fc800078e00ff */
[----:B------:R-:W-:Y:S01]  /*5080*/  IMAD.MOV.U32 R110, RZ, RZ, R64 ;  /* 0x000000ffff6e7224 */ /* 0x000fe200078e0040 */
[C---:B------:R-:W-:Y:S01]  /*5090*/  LOP3.LUT R0, R4.reuse, 0xffff, RZ, 0xc0, !PT ;  /* 0x0000ffff04007812 */ /* 0x040fe200078ec0ff */
[----:B------:R-:W-:Y:S01]  /*50a0*/  IMAD.MOV.U32 R14, RZ, RZ, R109 ;  /* 0x000000ffff0e7224 */ /* 0x000fe200078e006d */
[----:B------:R1:W-:Y:S01]  /*50b0*/  MUFU.EX2 R64, R7 ;  /* 0x0000000700407308 */ /* 0x0003e20000000800 */
[----:B--2---:R-:W-:Y:S01]  /*50c0*/  LOP3.LUT R6, R4, 0xff, RZ, 0xc0, !PT ;  /* 0x000000ff04067812 */ /* 0x004fe200078ec0ff */
[----:B------:R-:W-:Y:S01]  /*50d0*/  IMAD.MOV.U32 R109, RZ, RZ, R138 ;  /* 0x000000ffff6d7224 */ /* 0x000fe200078e008a */
[----:B------:R-:W-:-:S04]  /*50e0*/  SHF.R.U32.HI R0, RZ, 0x8, R0 ;  /* 0x00000008ff007819 */ /* 0x000fc80000011600 */
[----:B------:R-:W-:Y:S02]  /*50f0*/  PRMT R10, R6, 0x5410, R0 ;  /* 0x00005410060a7816 */ /* 0x000fe40000000000 */
[--C-:B------:R-:W-:Y:S02]  /*5100*/  SHF.R.U32.HI R6, RZ, 0x10, R4.reuse ;  /* 0x00000010ff067819 */ /* 0x100fe40000011604 */
[----:B---3--:R-:W-:Y:S02]  /*5110*/  SHF.R.U32.HI R8, RZ, 0x18, R4 ;  /* 0x00000018ff087819 */ /* 0x008fe40000011604 */
[----:B------:R-:W-:Y:S02]  /*5120*/  LOP3.LUT R4, R6, 0xff, RZ, 0xc0, !PT ;  /* 0x000000ff06047812 */ /* 0x000fe400078ec0ff */
[----:B------:R-:W-:Y:S01]  /*5130*/  LOP3.LUT R0, R5, UR6, R18, 0x96, !PT ;  /* 0x0000000605007c12 */ /* 0x000fe2000f8e9612 */
[----:B------:R-:W-:Y:S01]  /*5140*/  FFMA.FTZ R5, R207, UR7, -R16 ;  /* 0x00000007cf057c23 */ /* 0x000fe20008010810 */
[----:B------:R-:W-:Y:S01]  /*5150*/  PRMT R9, R4, 0x5410, R8 ;  /* 0x0000541004097816 */ /* 0x000fe20000000008 */
[----:B------:R-:W-:Y:S01]  /*5160*/  IMAD.MOV.U32 R207, RZ, RZ, R182 ;  /* 0x000000ffffcf7224 */ /* 0x000fe200078e00b6 */
[C---:B------:R-:W-:Y:S01]  /*5170*/  LOP3.LUT R4, R0.reuse, 0xffff, RZ, 0xc0, !PT ;  /* 0x0000ffff00047812 */ /* 0x040fe200078ec0ff */
[----:B------:R2:W3:Y:S01]  /*5180*/  MUFU.EX2 R51, R5 ;  /* 0x0000000500337308 */ /* 0x0004e20000000800 */
[----:B------:R-:W-:-:S02]  /*5190*/  LOP3.LUT R8, R0, 0xff, RZ, 0xc0, !PT ;  /* 0x000000ff00087812 */ /* 0x000fc400078ec0ff */
[----:B------:R-:W-:Y:S01]  /*51a0*/  SHF.R.U32.HI R6, RZ, 0x8, R4 ;  /* 0x00000008ff067819 */ /* 0x000fe20000011604 */
[----:B------:R-:W-:Y:S01]  /*51b0*/  FFMA.FTZ R4, R235, UR7, -R16 ;  /* 0x00000007eb047c23 */ /* 0x000fe20008010810 */
[----:B-1----:R-:W-:Y:S01]  /*51c0*/  SHF.R.U32.HI R7, RZ, 0x18, R0 ;  /* 0x00000018ff077819 */ /* 0x002fe20000011600 */
[----:B------:R-:W-:Y:S01]  /*51d0*/  IMAD.MOV.U32 R235, RZ, RZ, R139 ;  /* 0x000000ffffeb7224 */ /* 0x000fe200078e008b */
[----:B------:R-:W-:Y:S01]  /*51e0*/  PRMT R8, R8, 0x5410, R6 ;  /* 0x0000541008087816 */ /* 0x000fe20000000006 */
[----:B------:R1:W-:Y:S01]  /*51f0*/  MUFU.EX2 R139, R4 ;  /* 0x00000004008b7308 */ /* 0x0003e20000000800 */
[----:B----4-:R-:W-:Y:S02]  /*5200*/  F2FP.BF16.F32.PACK_AB R6, R66, R65 ;  /* 0x000000414206723e */ /* 0x010fe400000010ff */
[----:B--2---:R-:W-:-:S04]  /*5210*/  SHF.R.U32.HI R5, RZ, 0x10, R0 ;  /* 0x00000010ff057819 */ /* 0x004fc80000011600 */
[----:B------:R-:W-:Y:S01]  /*5220*/  LOP3.LUT R0, R5, 0xff, RZ, 0xc0, !PT ;  /* 0x000000ff05007812 */ /* 0x000fe200078ec0ff */
[----:B-1----:R-:W-:-:S03]  /*5230*/  FFMA.FTZ R4, R237, UR7, -R16 ;  /* 0x00000007ed047c23 */ /* 0x002fc60008010810 */
[----:B------:R-:W-:Y:S01]  /*5240*/  PRMT R5, R0, 0x5410, R7 ;  /* 0x0000541000057816 */ /* 0x000fe20000000007 */
[----:B------:R-:W-:Y:S01]  /*5250*/  IMAD.MOV.U32 R237, RZ, RZ, R106 ;  /* 0x000000ffffed7224 */ /* 0x000fe200078e006a */
[--C-:B------:R-:W-:Y:S01]  /*5260*/  HSET2.LE.AND R0, R10, R3.reuse, PT ;  /* 0x000000030a007233 */ /* 0x100fe20003803000 */
[----:B------:R1:W2:Y:S01]  /*5270*/  MUFU.EX2 R138, R4 ;  /* 0x00000004008a7308 */ /* 0x0002a20000000800 */
[----:B---3--:R-:W-:Y:S01]  /*5280*/  F2FP.BF16.F32.PACK_AB R7, R51, R64 ;  /* 0x000000403307723e */ /* 0x008fe200000010ff */
[----:B------:R-:W-:Y:S02]  /*5290*/  IMAD.MOV.U32 R106, RZ, RZ, R47 ;  /* 0x000000ffff6a7224 */ /* 0x000fe400078e002f */
[----:B------:R-:W-:Y:S01]  /*52a0*/  FFMA.FTZ R10, R233, UR7, -R20 ;  /* 0x00000007e90a7c23 */ /* 0x000fe20008010814 */
[----:B------:R-:W-:Y:S01]  /*52b0*/  LOP3.LUT R6, R0, R6, RZ, 0xc0, !PT ;  /* 0x0000000600067212 */ /* 0x000fe200078ec0ff */
[----:B------:R-:W-:Y:S01]  /*52c0*/  IMAD.MOV.U32 R233, RZ, RZ, R120 ;  /* 0x000000ffffe97224 */ /* 0x000fe200078e0078 */
[----:B------:R-:W-:-:S05]  /*52d0*/  HSET2.LE.AND R0, R9, R3, PT ;  /* 0x0000000309007233 */ /* 0x000fca0003803000 */
[----:B------:R-:W-:Y:S02]  /*52e0*/  LOP3.LUT R7, R0, R7, RZ, 0xc0, !PT ;  /* 0x0000000700077212 */ /* 0x000fe400078ec0ff */
[----:B------:R-:W-:Y:S01]  /*52f0*/  HSET2.LE.AND R0, R8, R3, PT ;  /* 0x0000000308007233 */ /* 0x000fe20003803000 */
[----:B------:R-:W-:Y:S01]  /*5300*/  FFMA.FTZ R8, R232, UR7, -R21 ;  /* 0x00000007e8087c23 */ /* 0x000fe20008010815 */
[----:B------:R-:W-:Y:S01]  /*5310*/  IMAD.MOV.U32 R232, RZ, RZ, R107 ;  /* 0x000000ffffe87224 */ /* 0x000fe200078e006b */
[----:B-1----:R-:W-:-:S04]  /*5320*/  F2FP.BF16.F32.PACK_AB R4, R209, R208 ;  /* 0x000000d0d104723e */ /* 0x002fc800000010ff */
[----:B------:R-:W-:Y:S02]  /*5330*/  LOP3.LUT R4, R0, R4, RZ, 0xc0, !PT ;  /* 0x0000000400047212 */ /* 0x000fe400078ec0ff */
[----:B------:R-:W-:Y:S02]  /*5340*/  HSET2.LE.AND R0, R5, R3, PT ;  /* 0x0000000305007233 */ /* 0x000fe40003803000 */
[----:B--2---:R-:W-:-:S04]  /*5350*/  F2FP.BF16.F32.PACK_AB R5, R138, R139 ;  /* 0x0000008b8a05723e */ /* 0x004fc800000010ff */
[----:B------:R-:W-:Y:S01]  /*5360*/  LOP3.LUT R5, R0, R5, RZ, 0xc0, !PT ;  /* 0x0000000500057212 */ /* 0x000fe200078ec0ff */
[----:B------:R-:W-:Y:S01]  /*5370*/  FFMA.FTZ R0, R226, UR7, -R21 ;  /* 0x00000007e2007c23 */ /* 0x000fe20008010815 */
[----:B------:R-:W-:-:S03]  /*5380*/  IMAD.MOV.U32 R226, RZ, RZ, R49 ;  /* 0x000000ffffe27224 */ /* 0x000fc600078e0031 */
[----:B------:R1:W-:Y:S02]  /*5390*/  MUFU.EX2 R47, R0 ;  /* 0x00000000002f7308 */ /* 0x0003e40000000800 */
[C---:B------:R-:W-:Y:S01]  /*53a0*/  HMMA.16816.F32.BF16 R176, R4.reuse, R28, R80 ;  /* 0x0000001c04b0723c */ /* 0x040fe20000041850 */
[----:B------:R-:W-:Y:S05]  /*53b0*/  LDSM.16.MT88.4 R80, [R214+0x9c00] ;  /* 0x009c0000d650783b */ /* 0x000fea0000004200 */
[C---:B------:R-:W-:Y:S06]  /*53c0*/  HMMA.16816.F32.BF16 R60, R4.reuse, R34, R60 ;  /* 0x00000022043c723c */ /* 0x040fec000004183c */
[----:B------:R-:W-:Y:S01]  /*53d0*/  HMMA.16816.F32.BF16 R180, R4, R26, R100 ;  /* 0x0000001a04b4723c */ /* 0x000fe20000041864 */
[----:B------:R-:W-:-:S02]  /*53e0*/  IMAD.MOV.U32 R35, RZ, RZ, R110 ;  /* 0x000000ffff237224 */ /* 0x000fc400078e006e */
[----:B-1----:R-:W-:Y:S01]  /*53f0*/  FFMA.FTZ R0, R228, UR7, -R21 ;  /* 0x00000007e4007c23 */ /* 0x002fe20008010815 */
[----:B------:R-:W-:Y:S02]  /*5400*/  IMAD.MOV.U32 R228, RZ, RZ, R108 ;  /* 0x000000ffffe47224 */ /* 0x000fe400078e006c */
[----:B------:R-:W-:Y:S01]  /*5410*/  IMAD.MOV.U32 R108, RZ, RZ, R173 ;  /* 0x000000ffff6c7224 */ /* 0x000fe200078e00ad */
[----:B------:R1:W2:Y:S01]  /*5420*/  MUFU.EX2 R49, R0 ;  /* 0x0000000000317308 */ /* 0x0002a20000000800 */
[----:B------:R-:W-:Y:S01]  /*5430*/  HMMA.16816.F32.BF16 R172, R4, R30, R56 ;  /* 0x0000001e04ac723c */ /* 0x000fe20000041838 */
[----:B------:R-:W-:-:S05]  /*5440*/  IMAD.MOV.U32 R34, RZ, RZ, R111 ;  /* 0x000000ffff227224 */ /* 0x000fca00078e006f */
[C---:B------:R-:W-:Y:S01]  /*5450*/  HMMA.16816.F32.BF16 R56, R4.reuse, R32, R76 ;  /* 0x000000200438723c */ /* 0x040fe2000004184c */
[----:B------:R-:W-:Y:S05]  /*5460*/  MUFU.EX2 R31, R8 ;  /* 0x00000008001f7308 */ /* 0x000fea0000000800 */
[C---:B------:R-:W-:Y:S01]  /*5470*/  HMMA.16816.F32.BF16 R144, R4.reuse, R24, R144 ;  /* 0x000000180490723c */ /* 0x040fe20000041890 */
[----:B------:R-:W-:Y:S02]  /*5480*/  IMAD.MOV.U32 R32, RZ, RZ, R14 ;  /* 0x000000ffff207224 */ /* 0x000fe400078e000e */
[----:B------:R3:W-:Y:S01]  /*5490*/  MUFU.EX2 R30, R10 ;  /* 0x0000000a001e7308 */ /* 0x0007e20000000800 */
[----:B-1----:R-:W-:Y:S01]  /*54a0*/  FFMA.FTZ R0, R230, UR7, -R21 ;  /* 0x00000007e6007c23 */ /* 0x002fe20008010815 */
[----:B------:R-:W-:Y:S01]  /*54b0*/  IMAD.MOV.U32 R33, RZ, RZ, R17 ;  /* 0x000000ffff217224 */ /* 0x000fe200078e0011 */
[----:B------:R-:W-:Y:S01]  /*54c0*/  HMMA.16816.F32.BF16 R160, R4, R36, R68 ;  /* 0x0000002404a0723c */ /* 0x000fe20000041844 */
[----:B------:R-:W-:-:S04]  /*54d0*/  IMAD.MOV.U32 R230, RZ, RZ, R13 ;  /* 0x000000ffffe67224 */ /* 0x000fc800078e000d */
[----:B------:R1:W-:Y:S01]  /*54e0*/  MUFU.EX2 R45, R0 ;  /* 0x00000000002d7308 */ /* 0x0003e20000000800 */
[C---:B------:R-:W-:Y:S01]  /*54f0*/  HMMA.16816.F32.BF16 R164, R4.reuse, R52, R96 ;  /* 0x0000003404a4723c */ /* 0x040fe20000041860 */
[----:B------:R-:W-:Y:S05]  /*5500*/  LDSM.16.MT88.4 R96, [R212+0xac00] ;  /* 0x00ac0000d460783b */ /* 0x000fea0000004200 */
[----:B------:R-:W-:Y:S01]  /*5510*/  HMMA.16816.F32.BF16 R36, R4, R38, R88 ;  /* 0x000000260424723c */ /* 0x000fe20000041858 */
[----:B---3--:R-:W-:Y:S01]  /*5520*/  FFMA.FTZ R10, R234, UR7, -R20 ;  /* 0x00000007ea0a7c23 */ /* 0x008fe20008010814 */
[----:B------:R-:W-:-:S03]  /*5530*/  IMAD.MOV.U32 R234, RZ, RZ, R108 ;  /* 0x000000ffffea7224 */ /* 0x000fc600078e006c */
[----:B------:R3:W4:Y:S01]  /*5540*/  MUFU.EX2 R29, R10 ;  /* 0x0000000a001d7308 */ /* 0x0007220000000800 */
[----:B------:R-:W-:Y:S01]  /*5550*/  HMMA.16816.F32.BF16 R52, R4, R54, R84 ;  /* 0x000000360434723c */ /* 0x000fe20000041854 */
[----:B-1----:R-:W-:Y:S01]  /*5560*/  LOP3.LUT R0, R23, UR14, R48, 0x96, !PT ;  /* 0x0000000e17007c12 */ /* 0x002fe2000f8e9630 */
[----:B------:R-:W-:Y:S02]  /*5570*/  IMAD.MOV.U32 R48, RZ, RZ, R106 ;  /* 0x000000ffff307224 */ /* 0x000fe400078e006a */
[----:B------:R-:W1:Y:S02]  /*5580*/  LDSM.16.MT88.4 R104, [R214+0xac00] ;  /* 0x00ac0000d668783b */ /* 0x000e640000004200 */
[----:B------:R-:W-:-:S05]  /*5590*/  IMAD.WIDE.U32 R8, R0, -0x2daee0ad, RZ ;  /* 0xd2511f5300087825 */ /* 0x000fca00078e00ff */
[----:B------:R-:W-:Y:S01]  /*55a0*/  LOP3.LUT R0, R9, UR25, R46, 0x96, !PT ;  /* 0x0000001909007c12 */ /* 0x000fe2000f8e962e */
[----:B------:R-:W-:Y:S01]  /*55b0*/  IMAD.MOV.U32 R46, RZ, RZ, R121 ;  /* 0x000000ffff2e7224 */ /* 0x000fe200078e0079 */
[C---:B------:R-:W-:Y:S01]  /*55c0*/  LOP3.LUT R9, R8.reuse, 0xffff, RZ, 0xc0, !PT ;  /* 0x0000ffff08097812 */ /* 0x040fe200078ec0ff */
[----:B------:R-:W5:Y:S01]  /*55d0*/  LDSM.16.MT88.4 R120, [R212+0xbc00] ;  /* 0x00bc0000d478783b */ /* 0x000f620000004200 */
[----:B------:R-:W-:Y:S02]  /*55e0*/  LOP3.LUT R12, R8, 0xff, RZ, 0xc0, !PT ;  /* 0x000000ff080c7812 */ /* 0x000fe400078ec0ff */
[----:B------:R-:W-:Y:S02]  /*55f0*/  SHF.R.U32.HI R11, RZ, 0x8, R9 ;  /* 0x00000008ff0b7819 */ /* 0x000fe40000011609 */
[----:B------:R-:W-:Y:S02]  /*5600*/  LOP3.LUT R9, R0, 0xffff, RZ, 0xc0, !PT ;  /* 0x0000ffff00097812 */ /* 0x000fe400078ec0ff */
[----:B------:R-:W-:-:S02]  /*5610*/  SHF.R.U32.HI R14, RZ, 0x10, R8 ;  /* 0x00000010ff0e7819 */ /* 0x000fc40000011608 */
[----:B------:R-:W-:Y:S02]  /*5620*/  SHF.R.U32.HI R18, RZ, 0x18, R8 ;  /* 0x00000018ff127819 */ /* 0x000fe40000011608 */
[----:B------:R-:W-:Y:S01]  /*5630*/  SHF.R.U32.HI R8, RZ, 0x8, R9 ;  /* 0x00000008ff087819 */ /* 0x000fe20000011609 */
[----:B------:R-:W-:Y:S01]  /*5640*/  FFMA.FTZ R9, R236, UR7, -R20 ;  /* 0x00000007ec097c23 */ /* 0x000fe20008010814 */
[----:B---3--:R-:W-:Y:S01]  /*5650*/  LOP3.LUT R10, R0, 0xff, RZ, 0xc0, !PT ;  /* 0x000000ff000a7812 */ /* 0x008fe200078ec0ff */
[----:B------:R-:W-:Y:S01]  /*5660*/  IMAD.MOV.U32 R236, RZ, RZ, R109 ;  /* 0x000000ffffec7224 */ /* 0x000fe200078e006d */
[----:B------:R-:W-:Y:S01]  /*5670*/  PRMT R17, R12, 0x5410, R11 ;  /* 0x000054100c117816 */ /* 0x000fe2000000000b */
[----:B------:R3:W-:Y:S01]  /*5680*/  MUFU.EX2 R28, R9 ;  /* 0x00000009001c7308 */ /* 0x0007e20000000800 */
[----:B------:R-:W-:Y:S01]  /*5690*/  PRMT R8, R10, 0x5410, R8 ;  /* 0x000054100a087816 */ /* 0x000fe20000000008 */
[C---:B------:R-:W-:Y:S01]  /*56a0*/  HMMA.16816.F32.BF16 R108, R4.reuse, R40, R128 ;  /* 0x00000028046c723c */ /* 0x040fe20000041880 */
[----:B------:R-:W-:Y:S01]  /*56b0*/  SHF.R.U32.HI R13, RZ, 0x18, R0 ;  /* 0x00000018ff0d7819 */ /* 0x000fe20000011600 */
[----:B------:R-:W-:Y:S01]  /*56c0*/  FFMA.FTZ R10, R238, UR7, -R20 ;  /* 0x00000007ee0a7c23 */ /* 0x000fe20008010814 */
[----:B------:R-:W-:Y:S01]  /*56d0*/  LOP3.LUT R11, R14, 0xff, RZ, 0xc0, !PT ;  /* 0x000000ff0e0b7812 */ /* 0x000fe200078ec0ff */
[----:B------:R-:W5:Y:S02]  /*56e0*/  LDSM.16.MT88.4 R20, [R214+0xbc00] ;  /* 0x00bc0000d614783b */ /* 0x000f640000004200 */
[----:B------:R4:W1:Y:S01]  /*56f0*/  MUFU.EX2 R27, R10 ;  /* 0x0000000a001b7308 */ /* 0x0008620000000800 */
[----:B------:R-:W-:Y:S01]  /*5700*/  PRMT R11, R11, 0x5410, R18 ;  /* 0x000054100b0b7816 */ /* 0x000fe20000000012 */
[----:B------:R-:W-:Y:S04]  /*5710*/  HMMA.16816.F32.BF16 R40, R4, R42, R92 ;  /* 0x0000002a0428723c */ /* 0x000fe8000004185c */
[----:B------:R-:W-:-:S02]  /*5720*/  HSET2.LE.AND R11, R11, R3, PT ;  /* 0x000000030b0b7233 */ /* 0x000fc40003803000 */
[----:B---3--:R-:W-:Y:S01]  /*5730*/  SHF.R.U32.HI R9, RZ, 0x10, R0 ;  /* 0x00000010ff097819 */ /* 0x008fe20000011600 */
[----:B------:R-:W-:Y:S01]  /*5740*/  FFMA.FTZ R6, R240, UR7, -R16 ;  /* 0x00000007f0067c23 */ /* 0x000fe20008010810 */
[----:B------:R-:W-:Y:S02]  /*5750*/  HSET2.LE.AND R0, R8, R3, PT ;  /* 0x0000000308007233 */ /* 0x000fe40003803000 */
[----:B------:R-:W-:Y:S01]  /*5760*/  LOP3.LUT R12, R9, 0xff, RZ, 0xc0, !PT ;  /* 0x000000ff090c7812 */ /* 0x000fe200078ec0ff */
[----:B------:R-:W-:Y:S01]  /*5770*/  FFMA.FTZ R9, R225, UR7, -R15 ;  /* 0x00000007e1097c23 */ /* 0x000fe2000801080f */
[----:B--2---:R-:W-:Y:S01]  /*5780*/  F2FP.BF16.F32.PACK_AB R8, R49, R47 ;  /* 0x0000002f3108723e */ /* 0x004fe200000010ff */
[----:B------:R2:W-:Y:S01]  /*5790*/  MUFU.EX2 R14, R6 ;  /* 0x00000006000e7308 */ /* 0x0005e20000000800 */
[----:B------:R-:W-:Y:S01]  /*57a0*/  PRMT R12, R12, 0x5410, R13 ;  /* 0x000054100c0c7816 */ /* 0x000fe2000000000d */
[----:B----4-:R-:W-:Y:S01]  /*57b0*/  FFMA.FTZ R10, R229, UR7, -R15 ;  /* 0x00000007e50a7c23 */ /* 0x010fe2000801080f */
[----:B------:R-:W-:-:S02]  /*57c0*/  LOP3.LUT R128, R0, R8, RZ, 0xc0, !PT ;  /* 0x0000000800807212 */ /* 0x000fc400078ec0ff */
[----:B------:R-:W-:Y:S02]  /*57d0*/  F2FP.BF16.F32.PACK_AB R8, R29, R30 ;  /* 0x0000001e1d08723e */ /* 0x000fe400000010ff */
[----:B------:R-:W-:Y:S01]  /*57e0*/  HSET2.LE.AND R0, R12, R3, PT ;  /* 0x000000030c007233 */ /* 0x000fe20003803000 */
[----:B------:R3:W-:Y:S01]  /*57f0*/  MUFU.EX2 R26, R9 ;  /* 0x00000009001a7308 */ /* 0x0007e20000000800 */
[----:B-1----:R-:W-:-:S03]  /*5800*/  F2FP.BF16.F32.PACK_AB R12, R27, R28 ;  /* 0x0000001c1b0c723e */ /* 0x002fc600000010ff */
[----:B------:R-:W-:Y:S01]  /*5810*/  LOP3.LUT R129, R0, R8, RZ, 0xc0, !PT ;  /* 0x0000000800817212 */ /* 0x000fe200078ec0ff */
[----:B------:R-:W-:Y:S01]  /*5820*/  FFMA.FTZ R0, R227, UR7, -R15 ;  /* 0x00000007e3007c23 */ /* 0x000fe2000801080f */
[----:B------:R-:W-:Y:S02]  /*5830*/  LOP3.LUT R131, R11, R12, RZ, 0xc0, !PT ;  /* 0x0000000c0b837212 */ /* 0x000fe400078ec0ff */
[----:B------:R1:W4:Y:S01]  /*5840*/  MUFU.EX2 R25, R10 ;  /* 0x0000000a00197308 */ /* 0x0003220000000800 */
[----:B--2---:R-:W-:-:S07]  /*5850*/  FFMA.FTZ R6, R239, UR7, -R16 ;  /* 0x00000007ef067c23 */ /* 0x004fce0008010810 */
[----:B------:R2:W-:Y:S01]  /*5860*/  MUFU.EX2 R18, R0 ;  /* 0x0000000000127308 */ /* 0x0005e20000000800 */
[----:B---3--:R-:W-:-:S07]  /*5870*/  HSET2.LE.AND R9, R17, R3, PT ;  /* 0x0000000311097233 */ /* 0x008fce0003803000 */
[----:B------:R3:W-:Y:S01]  /*5880*/  MUFU.EX2 R17, R6 ;  /* 0x0000000600117308 */ /* 0x0007e20000000800 */
[----:B-1----:R-:W-:-:S04]  /*5890*/  F2FP.BF16.F32.PACK_AB R10, R31, R45 ;  /* 0x0000002d1f0a723e */ /* 0x002fc800000010ff */
[----:B------:R-:W-:Y:S01]  /*58a0*/  LOP3.LUT R130, R9, R10, RZ, 0xc0, !PT ;  /* 0x0000000a09827212 */ /* 0x000fe200078ec0ff */
[----:B--2---:R-:W-:-:S06]  /*58b0*/  FFMA.FTZ R0, R231, UR7, -R15 ;  /* 0x00000007e7007c23 */ /* 0x004fcc000801080f */
[----:B------:R-:W-:Y:S01]  /*58c0*/  HMMA.16816.F32.BF16 R100, R128, R106, R168 ;  /* 0x0000006a8064723c */ /* 0x000fe200000418a8 */
[----:B------:R1:W2:Y:S01]  /*58d0*/  MUFU.EX2 R24, R0 ;  /* 0x0000000000187308 */ /* 0x0002a20000000800 */
[----:B---3--:R-:W-:-:S04]  /*58e0*/  FFMA.FTZ R6, R242, UR7, -R16 ;  /* 0x00000007f2067c23 */ /* 0x008fc80008010810 */
[C---:B------:R-:W-:Y:S03]  /*58f0*/  HMMA.16816.F32.BF16 R76, R128.reuse, R82, R112 ;  /* 0x00000052804c723c */ /* 0x040fe60000041870 */
[----:B------:R3:W-:Y:S03]  /*5900*/  MUFU.EX2 R13, R6 ;  /* 0x00000006000d7308 */ /* 0x0007e60000000800 */
[----:B------:R-:W-:Y:S01]  /*5910*/  HMMA.16816.F32.BF16 R88, R128, R96, R116 ;  /* 0x000000608058723c */ /* 0x000fe20000041874 */
[----:B-1----:R-:W-:-:S05]  /*5920*/  LOP3.LUT R0, R19, UR14, R44, 0x96, !PT ;  /* 0x0000000e13007c12 */ /* 0x002fca000f8e962c */
[----:B------:R-:W-:Y:S01]  /*5930*/  HMMA.16816.F32.BF16 R92, R128, R98, R156 ;  /* 0x00000062805c723c */ /* 0x000fe2000004189c */
[----:B------:R-:W-:-:S05]  /*5940*/  IMAD.WIDE.U32 R4, R0, -0x2daee0ad, RZ ;  /* 0xd2511f5300047825 */ /* 0x000fca00078e00ff */
[----:B------:R-:W-:Y:S01]  /*5950*/  HMMA.16816.F32.BF16 R140, R128, R148, R140 ;  /* 0x00000094808c723c */ /* 0x000fe2000004188c */
[----:B------:R-:W-:Y:S02]  /*5960*/  LOP3.LUT R0, R5, UR25, R50, 0x96, !PT ;  /* 0x0000001905007c12 */ /* 0x000fe4000f8e9632 */
[----:B------:R-:W-:-:S03]  /*5970*/  LOP3.LUT R7, R4, 0xffff, RZ, 0xc0, !PT ;  /* 0x0000ffff04077812 */ /* 0x000fc600078ec0ff */
[C---:B------:R-:W-:Y:S01]  /*5980*/  HMMA.16816.F32.BF16 R152, R128.reuse, R150, R152 ;  /* 0x000000968098723c */ /* 0x040fe20000041898 */
[----:B------:R-:W-:Y:S02]  /*5990*/  LOP3.LUT R12, R4, 0xff, RZ, 0xc0, !PT ;  /* 0x000000ff040c7812 */ /* 0x000fe400078ec0ff */
[--C-:B------:R-:W-:Y:S02]  /*59a0*/  SHF.R.U32.HI R5, RZ, 0x10, R4.reuse ;  /* 0x00000010ff057819 */ /* 0x100fe40000011604 */
[----:B------:R-:W-:Y:S01]  /*59b0*/  SHF.R.U32.HI R11, RZ, 0x18, R4 ;  /* 0x00000018ff0b7819 */ /* 0x000fe20000011604 */
[----:B------:R-:W-:Y:S01]  /*59c0*/  FFMA.FTZ R4, R241, UR7, -R16 ;  /* 0x00000007f1047c23 */ /* 0x000fe20008010810 */
[----:B------:R-:W-:Y:S01]  /*59d0*/  LOP3.LUT R8, R5, 0xff, RZ, 0xc0, !PT ;  /* 0x000000ff05087812 */ /* 0x000fe200078ec0ff */
[----:B------:R-:W-:Y:S01]  /*59e0*/  HMMA.16816.F32.BF16 R72, R128, R80, R72 ;  /* 0x000000508048723c */ /* 0x000fe20000041848 */
[----:B------:R-:W-:Y:S01]  /*59f0*/  SHF.R.U32.HI R10, RZ, 0x8, R7 ;  /* 0x00000008ff0a7819 */ /* 0x000fe20000011607 */
[----:B------:R1:W2:Y:S01]  /*5a00*/  MUFU.EX2 R15, R4 ;  /* 0x00000004000f7308 */ /* 0x0002a20000000800 */
[----:B------:R-:W-:-:S02]  /*5a10*/  SHF.R.U32.HI R5, RZ, 0x10, R0 ;  /* 0x00000010ff057819 */ /* 0x000fc40000011600 */
[----:B------:R-:W-:Y:S01]  /*5a20*/  LOP3.LUT R9, R0, 0xff, RZ, 0xc0, !PT ;  /* 0x000000ff00097812 */ /* 0x000fe200078ec0ff */
[C---:B------:R-:W-:Y:S01]  /*5a30*/  HMMA.16816.F32.BF16 R156, R128.reuse, R104, R192 ;  /* 0x00000068809c723c */ /* 0x040fe200000418c0 */
[----:B------:R-:W-:Y:S02]  /*5a40*/  SHF.R.U32.HI R7, RZ, 0x18, R0 ;  /* 0x00000018ff077819 */ /* 0x000fe40000011600 */
[----:B------:R-:W-:Y:S02]  /*5a50*/  LOP3.LUT R5, R5, 0xff, RZ, 0xc0, !PT ;  /* 0x000000ff05057812 */ /* 0x000fe400078ec0ff */
[----:B------:R-:W-:Y:S01]  /*5a60*/  PRMT R8, R8, 0x5410, R11 ;  /* 0x0000541008087816 */ /* 0x000fe2000000000b */
[----:B-----5:R-:W-:Y:S01]  /*5a70*/  HMMA.16816.F32.BF16 R112, R128, R120, R196 ;  /* 0x000000788070723c */ /* 0x020fe200000418c4 */
[----:B---3--:R-:W-:-:S03]  /*5a80*/  PRMT R6, R5, 0x5410, R7 ;  /* 0x0000541005067816 */ /* 0x008fc60000000007 */
[--C-:B------:R-:W-:Y:S02]  /*5a90*/  HSET2.LE.AND R5, R8, R3.reuse, PT ;  /* 0x0000000308057233 */ /* 0x100fe40003803000 */
[----:B------:R-:W-:Y:S01]  /*5aa0*/  HSET2.LE.AND R8, R6, R3, PT ;  /* 0x0000000306087233 */ /* 0x000fe20003803000 */
[C---:B------:R-:W-:Y:S01]  /*5ab0*/  HMMA.16816.F32.BF16 R116, R128.reuse, R122, R124 ;  /* 0x0000007a8074723c */ /* 0x040fe2000004187c */
[----:B-1----:R-:W-:Y:S02]  /*5ac0*/  LOP3.LUT R4, R0, 0xffff, RZ, 0xc0, !PT ;  /* 0x0000ffff00047812 */ /* 0x002fe400078ec0ff */
[----:B------:R-:W-:Y:S02]  /*5ad0*/  PRMT R0, R12, 0x5410, R10 ;  /* 0x000054100c007816 */ /* 0x000fe4000000000a */
[----:B------:R-:W-:Y:S01]  /*5ae0*/  SHF.R.U32.HI R4, RZ, 0x8, R4 ;  /* 0x00000008ff047819 */ /* 0x000fe20000011604 */
[----:B------:R-:W-:Y:S01]  /*5af0*/  HMMA.16816.F32.BF16 R124, R128, R20, R200 ;  /* 0x00000014807c723c */ /* 0x000fe200000418c8 */
[----:B----4-:R-:W-:-:S02]  /*5b00*/  F2FP.BF16.F32.PACK_AB R6, R25, R26 ;  /* 0x0000001a1906723e */ /* 0x010fc400000010ff */
[----:B------:R-:W-:Y:S02]  /*5b10*/  PRMT R9, R9, 0x5410, R4 ;  /* 0x0000541009097816 */ /* 0x000fe40000000004 */
[--C-:B------:R-:W-:Y:S01]  /*5b20*/  HSET2.LE.AND R4, R0, R3.reuse, PT ;  /* 0x0000000300047233 */ /* 0x100fe20003803000 */
[----:B------:R-:W-:Y:S01]  /*5b30*/  HMMA.16816.F32.BF16 R128, R128, R22, R188 ;  /* 0x000000168080723c */ /* 0x000fe200000418bc */
[----:B--2---:R-:W-:Y:S02]  /*5b40*/  F2FP.BF16.F32.PACK_AB R0, R24, R18 ;  /* 0x000000121800723e */ /* 0x004fe400000010ff */
[----:B------:R-:W-:Y:S02]  /*5b50*/  HSET2.LE.AND R7, R9, R3, PT ;  /* 0x0000000309077233 */ /* 0x000fe40003803000 */
[----:B------:R-:W-:Y:S02]  /*5b60*/  F2FP.BF16.F32.PACK_AB R3, R15, R17 ;  /* 0x000000110f03723e */ /* 0x000fe400000010ff */
[----:B------:R-:W-:Y:S01]  /*5b70*/  LOP3.LUT R170, R4, R0, RZ, 0xc0, !PT ;  /* 0x0000000004aa7212 */ /* 0x000fe200078ec0ff */
[----:B------:R-:W-:Y:S01]  /*5b80*/  FADD.FTZ R4, R35, R34 ;  /* 0x0000002223047221 */ /* 0x000fe20000010000 */
[----:B------:R-:W-:-:S02]  /*5b90*/  F2FP.BF16.F32.PACK_AB R0, R13, R14 ;  /* 0x0000000e0d00723e */ /* 0x000fc400000010ff */
[----:B------:R-:W-:Y:S01]  /*5ba0*/  LOP3.LUT R171, R5, R3, RZ, 0xc0, !PT ;  /* 0x0000000305ab7212 */ /* 0x000fe200078ec0ff */
[----:B------:R-:W-:Y:S01]  /*5bb0*/  FADD.FTZ R3, R234, R236 ;  /* 0x000000ecea037221 */ /* 0x000fe20000010000 */
[----:B------:R-:W-:Y:S01]  /*5bc0*/  LOP3.LUT R169, R8, R0, RZ, 0xc0, !PT ;  /* 0x0000000008a97212 */ /* 0x000fe200078ec0ff */
[----:B------:R-:W-:Y:S01]  /*5bd0*/  FADD.FTZ R0, R233, R46 ;  /* 0x0000002ee9007221 */ /* 0x000fe20000010000 */
[----:B------:R-:W-:Y:S01]  /*5be0*/  LOP3.LUT R168, R7, R6, RZ, 0xc0, !PT ;  /* 0x0000000607a87212 */ /* 0x000fe200078ec0ff */
        /* <DEDUP_REMOVED lines=71> */
[----:B------:R-:W2:Y:S01]  /*6060*/  LDL.LU R223, [R1] ;  /* 0x0000000001df7983 */ /* 0x000ea20000300800 */
[C---:B------:R-:W-:Y:S01]  /*6070*/  VIADD R222, R186.reuse, 0x4 ;  /* 0x00000004bade7836 */ /* 0x040fe20000000000 */
[----:B------:R-:W-:Y:S01]  /*6080*/  LEA.HI.SX32 R219, R243, 0xfffffffe, 0x1a ;  /* 0xfffffffef3db7811 */ /* 0x000fe200078fd2ff */
[----:B------:R-:W-:Y:S01]  /*6090*/  IMAD.WIDE.U32 R244, R186, -0x326172a9, RZ ;  /* 0xcd9e8d57baf47825 */ /* 0x000fe200078e00ff */
[C---:B------:R-:W-:Y:S01]  /*60a0*/  SHF.L.U64.HI R3, R184.reuse, 0x6, R185 ;  /* 0x00000006b8037819 */ /* 0x040fe200000102b9 */
[----:B------:R-:W-:Y:S01]  /*60b0*/  ULDC UR4, c[0x0][0x2ec] ;  /* 0x0000bb0000047ab9 */ /* 0x000fe20000000800 */
[----:B------:R-:W-:Y:S01]  /*60c0*/  SHF.L.U32 R0, R184, 0x6, RZ ;  /* 0x00000006b8007819 */ /* 0x000fe200000006ff */
[----:B------:R-:W-:Y:S01]  /*60d0*/  IMAD.WIDE.U32 R242, R222, -0x326172a9, RZ ;  /* 0xcd9e8d57def27825 */ /* 0x000fe200078e00ff */
[----:B------:R-:W-:Y:S01]  /*60e0*/  LOP3.LUT R224, R245, R204, RZ, 0x3c, !PT ;  /* 0x000000ccf5e07212 */ /* 0x000fe200078e3cff */
[----:B------:R1:W-:Y:S01]  /*60f0*/  STL [R1+0x4], R3 ;  /* 0x0000040301007387 */ /* 0x0003e20000100800 */
[----:B------:R-:W-:Y:S01]  /*6100*/  MOV R137, R2 ;  /* 0x0000000200897202 */ /* 0x000fe20000000f00 */
[----:B------:R-:W-:Y:S01]  /*6110*/  IMAD.MOV.U32 R132, RZ, RZ, R134 ;  /* 0x000000ffff847224 */ /* 0x000fe200078e0086 */
[----:B------:R-:W-:Y:S01]  /*6120*/  LOP3.LUT R222, R243, R204, RZ, 0x3c, !PT ;  /* 0x000000ccf3de7212 */ /* 0x000fe200078e3cff */
[----:B------:R3:W-:Y:S01]  /*6130*/  STL [R1+0x8], R0 ;  /* 0x0000080001007387 */ /* 0x0007e20000100800 */
[----:B------:R-:W-:Y:S01]  /*6140*/  IMAD.WIDE.U32 R224, R224, -0x2daee0ad, RZ ;  /* 0xd2511f53e0e07825 */ /* 0x000fe200078e00ff */
[----:B------:R-:W-:Y:S01]  /*6150*/  ULDC.64 UR12, c[0x0][0x250] ;  /* 0x00009400000c7ab9 */ /* 0x000fe20000000a00 */
[----:B------:R-:W-:Y:S01]  /*6160*/  ULDC.64 UR6, c[0x0][0x218] ;  /* 0x0000860000067ab9 */ /* 0x000fe20000000a00 */
[----:B------:R-:W-:Y:S01]  /*6170*/  ULDC.64 UR8, c[0x0][0x248] ;  /* 0x0000920000087ab9 */ /* 0x000fe20000000a00 */
[----:B------:R-:W-:Y:S01]  /*6180*/  ULDC.64 UR10, c[0x0][0x220] ;  /* 0x00008800000a7ab9 */ /* 0x000fe20000000a00 */
[----:B-1----:R-:W-:-:S02]  /*6190*/  MOV R3, R135 ;  /* 0x0000008700037202 */ /* 0x002fc40000000f00 */
[----:B---3--:R-:W-:Y:S01]  /*61a0*/  MOV R0, R136 ;  /* 0x0000008800007202 */ /* 0x008fe20000000f00 */
[----:B--2---:R-:W-:-:S04]  /*61b0*/  IMAD.WIDE.U32 R220, R223, -0x2daee0ad, RZ ;  /* 0xd2511f53dfdc7825 */ /* 0x004fc800078e00ff */
[----:B------:R-:W-:Y:S01]  /*61c0*/  IMAD.WIDE.U32 R222, R222, -0x2daee0ad, RZ ;  /* 0xd2511f53dede7825 */ /* 0x000fe200078e00ff */
[----:B------:R-:W-:Y:S06]  /*61d0*/  BRA `(.L_x_314) ;  /* 0x00000000006c7947 */ /* 0x000fec0003800000 */
.L_x_316:
[----:B------:R-:W2:Y:S01]  /*61e0*/  LDL.64 R230, [R1+0x28] ;  /* 0x0000280001e67983 */ /* 0x000ea20000100a00 */
[----:B------:R-:W-:Y:S03]  /*61f0*/  VIADD R2, R219, 0xffffffff ;  /* 0xffffffffdb027836 */ /* 0x000fe60000000000 */
[----:B------:R-:W3:Y:S01]  /*6200*/  LDL.64 R228, [R1+0x10] ;  /* 0x0000100001e47983 */ /* 0x000ee20000100a00 */
[----:B------:R-:W-:Y:S01]  /*6210*/  IMAD.WIDE.U32 R138, R2, UR8, RZ ;  /* 0x00000008028a7c25 */ /* 0x000fe2000f8e00ff */
[----:B------:R-:W-:Y:S02]  /*6220*/  SHF.R.S32.HI R134, RZ, 0x1f, R2 ;  /* 0x0000001fff867819 */ /* 0x000fe40000011402 */
[----:B------:R-:W4:Y:S03]  /*6230*/  LDL R227, [R1+0x18] ;  /* 0x0000180001e37983 */ /* 0x000f260000100800 */
[----:B------:R-:W-:Y:S01]  /*6240*/  IMAD R134, R134, UR8, RZ ;  /* 0x0000000886867c24 */ /* 0x000fe2000f8e02ff */
[----:B------:R-:W5:Y:S03]  /*6250*/  LDL R226, [R1+0x1c] ;  /* 0x00001c0001e27983 */ /* 0x000f660000100800 */
[----:B------:R-:W-:Y:S04]  /*6260*/  IMAD R134, R2, UR9, R134 ;  /* 0x0000000902867c24 */ /* 0x000fe8000f8e0286 */
[----:B------:R-:W-:Y:S01]  /*6270*/  IMAD.IADD R135, R139, 0x1, R134 ;  /* 0x000000018b877824 */ /* 0x000fe200078e0286 */
[----:B--2---:R-:W-:Y:S04]  /*6280*/  LEA R2, P0, R138, R230, 0x6 ;  /* 0x000000e68a027211 */ /* 0x004fe800078030ff */
[----:B------:R-:W-:Y:S02]  /*6290*/  LEA R134, P1, R2, UR6, 0x1 ;  /* 0x0000000602867c11 */ /* 0x000fe4000f8208ff */
[----:B---3--:R-:W-:Y:S02]  /*62a0*/  LEA.HI.X R135, R138, R229, R135, 0x6, P0 ;  /* 0x000000e58a877211 */ /* 0x008fe400000f3487 */
[----:B----4-:R-:W-:Y:S02]  /*62b0*/  IADD3 R138, P0, R227, R134, RZ ;  /* 0x00000086e38a7210 */ /* 0x010fe40007f1e0ff */
[----:B------:R-:W-:Y:S05]  /*62c0*/  LEA.HI.X R135, R2, UR7, R135, 0x1, P1 ;  /* 0x0000000702877c11 */ /* 0x000fea00088f0c87 */
[----:B------:R-:W-:Y:S01]  /*62d0*/  @!PT LDS RZ, [RZ] ;  /* 0x00000000fffff984 */ /* 0x000fe20000000800 */
[----:B------:R-:W-:Y:S01]  /*62e0*/  @!PT LDS RZ, [RZ] ;  /* 0x00000000fffff984 */ /* 0x000fe20000000800 */
[----:B------:R-:W-:Y:S01]  /*62f0*/  @!PT LDS RZ, [RZ] ;  /* 0x00000000fffff984 */ /* 0x000fe20000000800 */
[----:B------:R1:W-:Y:S01]  /*6300*/  LDGSTS.E.BYPASS.LTC128B.128 [R218+0x6000], desc[UR26][R134.64] ;  /* 0x0600000086da7fae */ /* 0x0003e2000b901d5a */
[----:B-----5:R-:W-:Y:S03]  /*6310*/  IMAD.X R139, R226, 0x1, R135, P0 ;  /* 0x00000001e28b7824 */ /* 0x020fe600000e0687 */
[----:B------:R1:W-:Y:S04]  /*6320*/  LDGSTS.E.BYPASS.LTC128B.128 [R218+0x7000], desc[UR26][R134.64+0x40] ;  /* 0x0700004086da7fae */ /* 0x0003e8000b901d5a */
[----:B------:R1:W-:Y:S04]  /*6330*/  LDGSTS.E.BYPASS.LTC128B.128 [R218+0x8000], desc[UR26][R134.64+0x80] ;  /* 0x0800008086da7fae */ /* 0x0003e8000b901d5a */
[----:B------:R1:W-:Y:S04]  /*6340*/  LDGSTS.E.BYPASS.LTC128B.128 [R218+0x6800], desc[UR26][R138.64] ;  /* 0x068000008ada7fae */ /* 0x0003e8000b901d5a */
[----:B------:R1:W-:Y:S04]  /*6350*/  LDGSTS.E.BYPASS.LTC128B.128 [R218+0x7800], desc[UR26][R138.64+0x40] ;  /* 0x078000408ada7fae */ /* 0x0003e8000b901d5a */
[----:B------:R1:W-:Y:S04]  /*6360*/  LDGSTS.E.BYPASS.LTC128B.128 [R218+0x8800], desc[UR26][R138.64+0x80] ;  /* 0x088000808ada7fae */ /* 0x0003e8000b901d5a */
[----:B------:R-:W0:Y:S01]  /*6370*/  LDGDEPBAR ;  /* 0x00000000000079af */ /* 0x000e220000000000 */
[----:B------:R-:W-:Y:S05]  /*6380*/  BRA `(.L_x_315) ;  /* 0x0000000c00407947 */ /* 0x000fea0003800000 */
.L_x_314:
[----:B------:R-:W2:Y:S01]  /*6390*/  LDL.64 R12, [R1+0x20] ;  /* 0x00002000010c7983 */ /* 0x000ea20000100a00 */
[----:B------:R-:W-:Y:S01]  /*63a0*/  SHF.R.S32.HI R2, RZ, 0x1f, R219 ;  /* 0x0000001fff027819 */ /* 0x000fe200000114db */
[----:B------:R-:W-:Y:S04]  /*63b0*/  DEPBAR.LE SB0, 0x0 ;  /* 0x000080000000791a */ /* 0x000fe80000000000 */
[----:B------:R-:W3:Y:S01]  /*63c0*/  LDL R10, [R1+0x30] ;  /* 0x00003000010a7983 */ /* 0x000ee20000100800 */
[----:B------:R-:W-:Y:S01]  /*63d0*/  IMAD R2, R2, UR12, RZ ;  /* 0x0000000c02027c24 */ /* 0x000fe2000f8e02ff */
[----:B------:R-:W-:Y:S01]  /*63e0*/  BAR.SYNC.DEFER_BLOCKING 0x0 ;  /* 0x0000000000007b1d */ /* 0x000fe20000010000 */
[C---:B------:R-:W-:Y:S01]  /*63f0*/  IMAD.WIDE.U32 R6, R219.reuse, UR12, RZ ;  /* 0x0000000cdb067c25 */ /* 0x040fe2000f8e00ff */
[C---:B------:R-:W-:Y:S03]  /*6400*/  ISETP.GT.AND P2, PT, R219.reuse, RZ, PT ;  /* 0x000000ffdb00720c */ /* 0x040fe60003f44270 */
[----:B------:R-:W-:Y:S04]  /*6410*/  IMAD R4, R219, UR13, R2 ;  /* 0x0000000ddb047c24 */ /* 0x000fe8000f8e0202 */
[----:B------:R-:W-:Y:S01]  /*6420*/  IMAD.IADD R7, R7, 0x1, R4 ;  /* 0x0000000107077824 */ /* 0x000fe200078e0204 */
[----:B------:R-:W4:Y:S06]  /*6430*/  LDL R9, [R1+0x8] ;  /* 0x0000080001097983 */ /* 0x000f2c0000100800 */
[----:B------:R-:W5:Y:S01]  /*6440*/  LDL R8, [R1+0x4] ;  /* 0x0000040001087983 */ /* 0x000f620000100800 */
[----:B--2---:R-:W-:Y:S04]  /*6450*/  LEA R2, P0, R6, R12, 0x6 ;  /* 0x0000000c06027211 */ /* 0x004fe800078030ff */
[----:B------:R-:W-:Y:S02]  /*6460*/  LEA R4, P1, R2, UR10, 0x1 ;  /* 0x0000000a02047c11 */ /* 0x000fe4000f8208ff */
[----:B---3--:R-:W-:Y:S04]  /*6470*/  LEA.HI.X R7, R6, R10, R7, 0x6, P0 ;  /* 0x0000000a06077211 */ /* 0x008fe800000f3407 */
[----:B------:R-:W-:Y:S05]  /*6480*/  LEA.HI.X R5, R2, UR11, R7, 0x1, P1 ;  /* 0x0000000b02057c11 */ /* 0x000fea00088f0c07 */
[----:B------:R-:W-:Y:S01]  /*6490*/  @!PT LDS RZ, [RZ] ;  /* 0x00000000fffff984 */ /* 0x000fe20000000800 */
[----:B------:R-:W-:Y:S01]  /*64a0*/  @!PT LDS RZ, [RZ] ;  /* 0x00000000fffff984 */ /* 0x000fe20000000800 */
[----:B------:R-:W-:Y:S01]  /*64b0*/  @!PT LDS RZ, [RZ] ;  /* 0x00000000fffff984 */ /* 0x000fe20000000800 */
[----:B------:R-:W-:Y:S06]  /*64c0*/  LDGSTS.E.BYPASS.LTC128B.128 [R218+0x9000], desc[UR26][R4.64] ;  /* 0x0900000004da7fae */ /* 0x000fec000b901d5a */
[----:B------:R-:W-:Y:S01]  /*64d0*/  LDGSTS.E.BYPASS.LTC128B.128 [R218+0xa000], desc[UR26][R4.64+0x40] ;  /* 0x0a00004004da7fae */ /* 0x000fe2000b901d5a */
[----:B----4-:R-:W-:Y:S05]  /*64e0*/  IADD3 R6, P0, R9, R4, RZ ;  /* 0x0000000409067210 */ /* 0x010fea0007f1e0ff */
[----:B------:R-:W-:Y:S01]  /*64f0*/  LDGSTS.E.BYPASS.LTC128B.128 [R218+0xb000], desc[UR26][R4.64+0x80] ;  /* 0x0b00008004da7fae */ /* 0x000fe2000b901d5a */
[----:B-----5:R-:W-:Y:S05]  /*6500*/  IMAD.X R7, R8, 0x1, R5, P0 ;  /* 0x0000000108077824 */ /* 0x020fea00000e0605 */
        /* <DEDUP_REMOVED lines=75> */
[-C--:B------:R-:W-:Y:S06]  /*69c0*/  HMMA.16816.F32.BF16 R60, R208, R178.reuse, R60 ;  /* 0x000000b2d03c723c */ /* 0x080fec000004183c */
[----:B------:R-:W-:Y:S01]  /*69d0*/  HMMA.16816.F32.BF16 R64, R200, R178, R64 ;  /* 0x000000b2c840723c */ /* 0x000fe20000041840 */
[----:B------:R-:W1:Y:S05]  /*69e0*/  LDSM.16.M88.4 R176, [R216+0x4000] ;  /* 0x00400000d8b0783b */ /* 0x000e6a0000000200 */
[-C--:B------:R-:W-:Y:S01]  /*69f0*/  HMMA.16816.F32.BF16 R4, R184, R188.reuse, R4 ;  /* 0x000000bcb804723c */ /* 0x080fe20000041804 */
[----:B------:R-:W2:Y:S05]  /*6a00*/  LDSM.16.M88.4 R200, [R216+0x5000] ;  /* 0x00500000d8c8783b */ /* 0x000eaa0000000200 */
[C---:B------:R-:W-:Y:S06]  /*6a10*/  HMMA.16816.F32.BF16 R8, R192.reuse, R188, R8 ;  /* 0x000000bcc008723c */ /* 0x040fec0000041808 */
[-C--:B------:R-:W-:Y:S06]  /*6a20*/  HMMA.16816.F32.BF16 R12, R192, R190.reuse, R12 ;  /* 0x000000bec00c723c */ /* 0x080fec000004180c */
[C---:B------:R-:W-:Y:S01]  /*6a30*/  HMMA.16816.F32.BF16 R16, R184.reuse, R190, R16 ;  /* 0x000000beb810723c */ /* 0x040fe20000041810 */
[----:B------:R-:W5:Y:S05]  /*6a40*/  LDSM.16.M88.4 R188, [R213+0x8400] ;  /* 0x00840000d5bc783b */ /* 0x000f6a0000000200 */
[-C--:B---3--:R-:W-:Y:S06]  /*6a50*/  HMMA.16816.F32.BF16 R20, R184, R196.reuse, R20 ;  /* 0x000000c4b814723c */ /* 0x088fec0000041814 */
        /* <DEDUP_REMOVED lines=9> */
[-C--:B------:R-:W-:Y:S06]  /*6af0*/  HMMA.16816.F32.BF16 R52, R184, R204.reuse, R52 ;  /* 0x000000ccb834723c */ /* 0x080fec0000041834 */
[C---:B------:R-:W-:Y:S06]  /*6b00*/  HMMA.16816.F32.BF16 R56, R192.reuse, R204, R56 ;  /* 0x000000ccc038723c */ /* 0x040fec0000041838 */
[-C--:B------:R-:W-:Y:S01]  /*6b10*/  HMMA.16816.F32.BF16 R60, R192, R206.reuse, R60 ;  /* 0x000000cec03c723c */ /* 0x080fe2000004183c */
[----:B------:R-:W-:Y:S05]  /*6b20*/  LDSM.16.M88.4 R192, [R215+0x8000] ;  /* 0x00800000d7c0783b */ /* 0x000fea0000000200 */
[----:B------:R-:W-:Y:S01]  /*6b30*/  HMMA.16816.F32.BF16 R64, R184, R206, R64 ;  /* 0x000000ceb840723c */ /* 0x000fe20000041840 */
[----:B------:R-:W4:Y:S05]  /*6b40*/  LDSM.16.M88.4 R184, [R217+0x4000] ;  /* 0x00400000d9b8783b */ /* 0x000f2a0000000200 */
[-C--:B-1----:R-:W-:Y:S01]  /*6b50*/  HMMA.16816.F32.BF16 R4, R176, R180.reuse, R4 ;  /* 0x000000b4b004723c */ /* 0x082fe20000041804 */
[----:B------:R-:W1:Y:S05]  /*6b60*/  LDSM.16.M88.4 R204, [R217+0x5000] ;  /* 0x00500000d9cc783b */ /* 0x000e6a0000000200 */
[C---:B--2---:R-:W-:Y:S06]  /*6b70*/  HMMA.16816.F32.BF16 R8, R200.reuse, R180, R8 ;  /* 0x000000b4c808723c */ /* 0x044fec0000041808 */
[-C--:B------:R-:W-:Y:S06]  /*6b80*/  HMMA.16816.F32.BF16 R12, R200, R182.reuse, R12 ;  /* 0x000000b6c80c723c */ /* 0x080fec000004180c */
[C---:B------:R-:W-:Y:S01]  /*6b90*/  HMMA.16816.F32.BF16 R16, R176.reuse, R182, R16 ;  /* 0x000000b6b010723c */ /* 0x040fe20000041810 */
[----:B------:R-:W2:Y:S05]  /*6ba0*/  LDSM.16.M88.4 R180, [R215+0x8400] ;  /* 0x00840000d7b4783b */ /* 0x000eaa0000000200 */
[-C--:B-----5:R-:W-:Y:S06]  /*6bb0*/  HMMA.16816.F32.BF16 R20, R176, R188.reuse, R20 ;  /* 0x000000bcb014723c */ /* 0x0a0fec0000041814 */
        /* <DEDUP_REMOVED lines=8> */
[----:B------:R-:W3:Y:S01]  /*6c40*/  LDSM.16.M88.4 R172, [R215+0x8c00] ;  /* 0x008c0000d7ac783b */ /* 0x000ee20000000200 */
[----:B------:R-:W-:Y:S04]  /*6c50*/  DEPBAR.LE SB0, 0x0 ;  /* 0x000080000000791a */ /* 0x000fe80000000000 */
[-C--:B------:R-:W-:Y:S01]  /*6c60*/  HMMA.16816.F32.BF16 R52, R176, R196.reuse, R52 ;  /* 0x000000c4b034723c */ /* 0x080fe20000041834 */
[----:B------:R-:W-:Y:S05]  /*6c70*/  BAR.SYNC.DEFER_BLOCKING 0x0 ;  /* 0x0000000000007b1d */ /* 0x000fea0000010000 */
[C---:B------:R-:W-:Y:S06]  /*6c80*/  HMMA.16816.F32.BF16 R56, R200.reuse, R196, R56 ;  /* 0x000000c4c838723c */ /* 0x040fec0000041838 */
[-C--:B------:R-:W-:Y:S06]  /*6c90*/  HMMA.16816.F32.BF16 R60, R200, R198.reuse, R60 ;  /* 0x000000c6c83c723c */ /* 0x080fec000004183c */
[----:B------:R-:W-:Y:S06]  /*6ca0*/  HMMA.16816.F32.BF16 R64, R176, R198, R64 ;  /* 0x000000c6b040723c */ /* 0x000fec0000041840 */
[-C--:B----4-:R-:W-:Y:S06]  /*6cb0*/  HMMA.16816.F32.BF16 R4, R184, R192.reuse, R4 ;  /* 0x000000c0b804723c */ /* 0x090fec0000041804 */
[C---:B-1----:R-:W-:Y:S06]  /*6cc0*/  HMMA.16816.F32.BF16 R8, R204.reuse, R192, R8 ;  /* 0x000000c0cc08723c */ /* 0x042fec0000041808 */
[-C--:B------:R-:W-:Y:S06]  /*6cd0*/  HMMA.16816.F32.BF16 R12, R204, R194.reuse, R12 ;  /* 0x000000c2cc0c723c */ /* 0x080fec000004180c */
[C---:B------:R-:W-:Y:S06]  /*6ce0*/  HMMA.16816.F32.BF16 R16, R184.reuse, R194, R16 ;  /* 0x000000c2b810723c */ /* 0x040fec0000041810 */
[----:B------:R-:W-:Y:S01]  /*6cf0*/  FMNMX.FTZ R2, R4, R0, !PT ;  /* 0x0000000004027209 */ /* 0x000fe20007810000 */
[-C--:B--2---:R-:W-:Y:S04]  /*6d00*/  HMMA.16816.F32.BF16 R20, R184, R180.reuse, R20 ;  /* 0x000000b4b814723c */ /* 0x084fe80000041814 */
        /* <DEDUP_REMOVED lines=8> */
[-C--:B-----5:R-:W-:Y:S05]  /*6d90*/  HMMA.16816.F32.BF16 R36, R184, R188.reuse, R36 ;  /* 0x000000bcb824723c */ /* 0x0a0fea0000041824 */
[----:B------:R-:W-:Y:S01]  /*6da0*/  FMNMX.FTZ R133, R8, R132, !PT ;  /* 0x0000008408857209 */ /* 0x000fe20007810000 */
[C---:B------:R-:W-:Y:S05]  /*6db0*/  HMMA.16816.F32.BF16 R40, R204.reuse, R188, R40 ;  /* 0x000000bccc28723c */ /* 0x040fea0000041828 */
[----:B------:R-:W-:Y:S01]  /*6dc0*/  FMNMX.FTZ R134, R17, R134, !PT ;  /* 0x0000008611867209 */ /* 0x000fe20007810000 */
[-C--:B------:R-:W-:Y:S05]  /*6dd0*/  HMMA.16816.F32.BF16 R44, R204, R190.reuse, R44 ;  /* 0x000000becc2c723c */ /* 0x080fea000004182c */
[----:B------:R-:W-:Y:S01]  /*6de0*/  FMNMX.FTZ R135, R19, R2, !PT ;  /* 0x0000000213877209 */ /* 0x000fe20007810000 */
[C---:B------:R-:W-:Y:S05]  /*6df0*/  HMMA.16816.F32.BF16 R48, R184.reuse, R190, R48 ;  /* 0x000000beb830723c */ /* 0x040fea0000041830 */
[----:B------:R-:W-:Y:S01]  /*6e00*/  FMNMX.FTZ R2, R9, R133, !PT ;  /* 0x0000008509027209 */ /* 0x000fe20007810000 */
[-C--:B---3--:R-:W-:Y:S05]  /*6e10*/  HMMA.16816.F32.BF16 R52, R184, R172.reuse, R52 ;  /* 0x000000acb834723c */ /* 0x088fea0000041834 */
        /* <DEDUP_REMOVED lines=39> */
.L_x_315:
[----:B------:R-:W-:Y:S01]  /*7090*/  FMNMX.FTZ R2, R57, R172, !PT ;  /* 0x000000ac39027209 */ /* 0x000fe20007810000 */
[----:B-1----:R-:W1:Y:S01]  /*70a0*/  SHFL.BFLY PT, R134, R136, 0x2, 0x1f ;  /* 0x0c401f0088867f89 */ /* 0x002e6200000e0000 */
[--C-:B------:R-:W-:Y:S01]  /*70b0*/  LOP3.LUT R173, R225, UR21, R220.reuse, 0x96, !PT ;  /* 0x00000015e1ad7c12 */ /* 0x100fe2000f8e96dc */
[----:B------:R-:W-:Y:S01]  /*70c0*/  IMAD.MOV.U32 R184, RZ, RZ, 0x7054 ;  /* 0x00007054ffb87424 */ /* 0x000fe200078e00ff */
[----:B------:R-:W-:Y:S01]  /*70d0*/  FMNMX.FTZ R2, R60, R2, !PT ;  /* 0x000000023c027209 */ /* 0x000fe20007810000 */
[----:B------:R-:W-:Y:S01]  /*70e0*/  UIADD3 UR24, UR28, -0x4ab325aa, URZ ;  /* 0xb54cda561c187890 */ /* 0x000fe2000fffe03f */
[----:B------:R-:W-:Y:S01]  /*70f0*/  LOP3.LUT R172, R223, UR21, R220, 0x96, !PT ;  /* 0x00000015dfac7c12 */ /* 0x000fe2000f8e96dc */
[----:B------:R-:W-:Y:S01]  /*7100*/  IMAD.WIDE.U32 R194, R173, -0x326172a9, RZ ;  /* 0xcd9e8d57adc27825 */ /* 0x000fe200078e00ff */
[----:B------:R-:W-:Y:S01]  /*7110*/  FMNMX.FTZ R2, R61, R2, !PT ;  /* 0x000000023d027209 */ /* 0x000fe20007810000 */
[----:B------:R-:W2:Y:S02]  /*7120*/  SHFL.BFLY PT, R135, R133, 0x2, 0x1f ;  /* 0x0c401f0085877f89 */ /* 0x000ea400000e0000 */
[----:B------:R-:W-:Y:S06]  /*7130*/  IMAD.WIDE.U32 R196, R172, -0x326172a9, RZ ;  /* 0xcd9e8d57acc47825 */ /* 0x000fec00078e00ff */
[----:B------:R-:W3:Y:S01]  /*7140*/  SHFL.BFLY PT, R138, R2, 0x2, 0x1f ;  /* 0x0c401f00028a7f89 */ /* 0x000ee200000e0000 */
[----:B------:R-:W-:Y:S02]  /*7150*/  IMAD.U32 R188, RZ, RZ, UR23 ;  /* 0x00000017ffbc7e24 */ /* 0x000fe4000f8e00ff */
[----:B------:R-:W-:Y:S03]  /*7160*/  IMAD.SHL.U32 R201, R219, 0x2, RZ ;  /* 0x00000002dbc97824 */ /* 0x000fe600078e00ff */
[----:B------:R-:W-:Y:S02]  /*7170*/  PRMT R188, R188, R184, UR23 ;  /* 0x00000017bcbc7e16 */ /* 0x000fe400080000b8 */
[----:B------:R-:W-:Y:S01]  /*7180*/  LDSM.16.MT88.4 R184, [R214+0x9000] ;  /* 0x00900000d6b8783b */ /* 0x000fe20000004200 */
[----:B-1----:R-:W-:Y:S07]  /*7190*/  FMNMX.FTZ R136, R136, R134, !PT ;  /* 0x0000008688887209 */ /* 0x002fee0007810000 */
[----:B------:R-:W1:Y:S01]  /*71a0*/  SHFL.BFLY PT, R139, R136, 0x1, 0x1f ;  /* 0x0c201f00888b7f89 */ /* 0x000e6200000e0000 */
[----:B--2---:R-:W-:Y:S02]  /*71b0*/  FMNMX.FTZ R135, R133, R135, !PT ;  /* 0x0000008785877209 */ /* 0x004fe40007810000 */
[----:B------:R-:W-:Y:S02]  /*71c0*/  FMNMX.FTZ R133, R10, R137, !PT ;  /* 0x000000890a857209 */ /* 0x000fe40007810000 */
[----:B---3--:R-:W-:Y:S03]  /*71d0*/  FMNMX.FTZ R134, R2, R138, !PT ;  /* 0x0000008a02867209 */ /* 0x008fe60007810000 */
[----:B------:R-:W2:Y:S01]  /*71e0*/  SHFL.BFLY PT, R174, R135, 0x1, 0x1f ;  /* 0x0c201f0087ae7f89 */ /* 0x000ea200000e0000 */
[----:B------:R-:W-:Y:S02]  /*71f0*/  FMNMX.FTZ R2, R11, R133, !PT ;  /* 0x000000850b027209 */ /* 0x000fe40007810000 */
[----:B------:R-:W-:Y:S05]  /*7200*/  LOP3.LUT R138, R221, UR29, R201, 0x96, !PT ;  /* 0x0000001ddd8a7c12 */ /* 0x000fea000f8e96c9 */
[----:B------:R-:W3:Y:S01]  /*7210*/  SHFL.BFLY PT, R175, R134, 0x1, 0x1f ;  /* 0x0c201f0086af7f89 */ /* 0x000ee200000e0000 */
[----:B------:R-:W-:Y:S04]  /*7220*/  FMNMX.FTZ R2, R14, R2, !PT ;  /* 0x000000020e027209 */ /* 0x000fe80007810000 */
[----:B------:R-:W-:Y:S04]  /*7230*/  FMNMX.FTZ R2, R15, R2, !PT ;  /* 0x000000020f027209 */ /* 0x000fe80007810000 */
[----:B------:R-:W-:Y:S02]  /*7240*/  FMNMX.FTZ R2, R26, R2, !PT ;  /* 0x000000021a027209 */ /* 0x000fe40007810000 */
[----:B-1----:R-:W-:Y:S01]  /*7250*/  FMNMX.FTZ R136, R136, R139, !PT ;  /* 0x0000008b88887209 */ /* 0x002fe20007810000 */
[----:B------:R-:W-:Y:S01]  /*7260*/  IMAD.WIDE.U32 R138, R138, -0x326172a9, RZ ;  /* 0xcd9e8d578a8a7825 */ /* 0x000fe200078e00ff */
[----:B------:R-:W-:Y:S02]  /*7270*/  FMNMX.FTZ R133, R27, R2, !PT ;  /* 0x000000021b857209 */ /* 0x000fe40007810000 */
[C---:B------:R-:W-:Y:S01]  /*7280*/  FSETP.NEU.FTZ.AND P0, PT, R136.reuse, -INF , PT ;  /* 0xff8000008800780b */ /* 0x040fe20003f1d000 */
[----:B------:R-:W-:Y:S01]  /*7290*/  FMUL.FTZ R189, R136, UR4 ;  /* 0x0000000488bd7c20 */ /* 0x000fe20008410000 */
[----:B------:R-:W-:Y:S01]  /*72a0*/  FMNMX.FTZ R133, R30, R133, !PT ;  /* 0x000000851e857209 */ /* 0x000fe20007810000 */
[----:B------:R-:W-:Y:S01]  /*72b0*/  FADD.FTZ R0, -R136, R0 ;  /* 0x0000000088007221 */ /* 0x000fe20000010100 */
[--C-:B------:R-:W-:Y:S02]  /*72c0*/  LOP3.LUT R182, R195, UR20, R138.reuse, 0x96, !PT ;  /* 0x00000014c3b67c12 */ /* 0x100fe4000f8e968a */
[----:B------:R-:W-:Y:S01]  /*72d0*/  FMNMX.FTZ R133, R31, R133, !PT ;  /* 0x000000851f857209 */ /* 0x000fe20007810000 */
[----:B------:R-:W-:Y:S01]  /*72e0*/  FMUL.FTZ R2, R0, UR4 ;  /* 0x0000000400027c20 */ /* 0x000fe20008410000 */
[----:B------:R-:W-:Y:S01]  /*72f0*/  LOP3.LUT R176, R197, UR20, R138, 0x96, !PT ;  /* 0x00000014c5b07c12 */ /* 0x000fe2000f8e968a */
[----:B------:R-:W-:Y:S01]  /*7300*/  IMAD.WIDE.U32 R182, R182, -0x2daee0ad, RZ ;  /* 0xd2511f53b6b67825 */ /* 0x000fe200078e00ff */
[----:B------:R-:W-:Y:S02]  /*7310*/  FMNMX.FTZ R138, R42, R133, !PT ;  /* 0x000000852a8a7209 */ /* 0x000fe40007810000 */
[----:B------:R1:W4:Y:S01]  /*7320*/  MUFU.EX2 R133, R2 ;  /* 0x0000000200857308 */ /* 0x0003220000000800 */
[----:B--2---:R-:W-:Y:S01]  /*7330*/  FMNMX.FTZ R135, R135, R174, !PT ;  /* 0x000000ae87877209 */ /* 0x004fe20007810000 */
[----:B------:R-:W-:Y:S01]  /*7340*/  IMAD.WIDE.U32 R176, R176, -0x2daee0ad, RZ ;  /* 0xd2511f53b0b07825 */ /* 0x000fe200078e00ff */
[----:B---3--:R-:W-:Y:S02]  /*7350*/  FMNMX.FTZ R134, R134, R175, !PT ;  /* 0x000000af86867209 */ /* 0x008fe40007810000 */
[----:B------:R-:W-:Y:S01]  /*7360*/  FSEL R189, R189, RZ, P0 ;  /* 0x000000ffbdbd7208 */ /* 0x000fe20000000000 */
[----:B------:R-:W-:Y:S01]  /*7370*/  FADD.FTZ R0, -R135, R3 ;  /* 0x0000000387007221 */ /* 0x000fe20000010100 */
[----:B------:R-:W-:Y:S01]  /*7380*/  FMNMX.FTZ R3, R43, R138, !PT ;  /* 0x0000008a2b037209 */ /* 0x000fe20007810000 */
[C---:B------:R-:W-:Y:S01]  /*7390*/  FMUL.FTZ R190, R135.reuse, UR4 ;  /* 0x0000000487be7c20 */ /* 0x040fe20008410000 */
[----:B------:R-:W-:Y:S01]  /*73a0*/  FSETP.NEU.FTZ.AND P0, PT, R135, -INF , PT ;  /* 0xff8000008700780b */ /* 0x000fe20003f1d000 */
[--C-:B------:R-:W-:Y:S01]  /*73b0*/  FFMA.FTZ R16, R16, UR4, -R189.reuse ;  /* 0x0000000410107c23 */ /* 0x100fe200080108bd */
[----:B------:R-:W-:Y:S01]  /*73c0*/  FMNMX.FTZ R3, R46, R3, !PT ;  /* 0x000000032e037209 */ /* 0x000fe20007810000 */
[--C-:B------:R-:W-:Y:S01]  /*73d0*/  FFMA.FTZ R17, R17, UR4, -R189.reuse ;  /* 0x0000000411117c23 */ /* 0x100fe200080108bd */
[C---:B------:R-:W-:Y:S01]  /*73e0*/  LOP3.LUT R172, R139.reuse, UR22, R244, 0x96, !PT ;  /* 0x000000168bac7c12 */ /* 0x040fe2000f8e96f4 */
[----:B------:R-:W-:Y:S01]  /*73f0*/  MUFU.EX2 R203, R16 ;  /* 0x0000001000cb7308 */ /* 0x000fe20000000800 */
[----:B------:R-:W-:Y:S01]  /*7400*/  LOP3.LUT R178, R139, UR22, R242, 0x96, !PT ;  /* 0x000000168bb27c12 */ /* 0x000fe2000f8e96f2 */
[--C-:B------:R-:W-:Y:S01]  /*7410*/  FFMA.FTZ R4, R4, UR4, -R189.reuse ;  /* 0x0000000404047c23 */ /* 0x100fe200080108bd */
[----:B-1----:R-:W-:Y:S01]  /*7420*/  FMUL.FTZ R2, R0, UR4 ;  /* 0x0000000400027c20 */ /* 0x002fe20008410000 */
[----:B------:R-:W-:Y:S01]  /*7430*/  FADD.FTZ R0, -R134, R132 ;  /* 0x0000008486007221 */ /* 0x000fe20000010100 */
[----:B------:R-:W-:Y:S01]  /*7440*/  FSEL R190, R190, RZ, P0 ;  /* 0x000000ffbebe7208 */ /* 0x000fe20000000000 */
[----:B------:R-:W-:Y:S04]  /*7450*/  IMAD.WIDE.U32 R138, R172, -0x2daee0ad, RZ ;  /* 0xd2511f53ac8a7825 */ /* 0x000fe800078e00ff */
[----:B------:R-:W-:Y:S01]  /*7460*/  FMUL.FTZ R192, R134, UR4 ;  /* 0x0000000486c07c20 */ /* 0x000fe20008410000 */
[----:B------:R1:W2:Y:S01]  /*7470*/  MUFU.EX2 R132, R2 ;  /* 0x0000000200847308 */ /* 0x0002a20000000800 */
[----:B------:R-:W-:Y:S01]  /*7480*/  FMUL.FTZ R0, R0, UR4 ;  /* 0x0000000400007c20 */ /* 0x000fe20008410000 */
[----:B------:R-:W-:Y:S04]  /*7490*/  IMAD.WIDE.U32 R178, R178, -0x2daee0ad, RZ ;  /* 0xd2511f53b2b27825 */ /* 0x000fe800078e00ff */
[--C-:B------:R-:W-:Y:S01]  /*74a0*/  FFMA.FTZ R18, R18, UR4, -R190.reuse ;  /* 0x0000000412127c23 */ /* 0x100fe200080108be */
[----:B------:R-:W-:Y:S01]  /*74b0*/  FSETP.NEU.FTZ.AND P0, PT, R134, -INF , PT ;  /* 0xff8000008600780b */ /* 0x000fe20003f1d000 */
[----:B------:R-:W-:Y:S01]  /*74c0*/  FFMA.FTZ R19, R19, UR4, -R190 ;  /* 0x0000000413137c23 */ /* 0x000fe200080108be */
[----:B------:R-:W-:Y:S01]  /*74d0*/  LOP3.LUT R172, R139, UR19, R224, 0x96, !PT ;  /* 0x000000138bac7c12 */ /* 0x000fe2000f8e96e0 */
[----:B------:R-:W-:Y:S01]  /*74e0*/  FFMA.FTZ R7, R7, UR4, -R190 ;  /* 0x0000000407077c23 */ /* 0x000fe200080108be */
[----:B------:R3:W-:Y:S01]  /*74f0*/  MUFU.EX2 R204, R17 ;  /* 0x0000001100cc7308 */ /* 0x0007e20000000800 */
[----:B------:R-:W-:Y:S01]  /*7500*/  LOP3.LUT R174, R183, UR17, R138, 0x96, !PT ;  /* 0x00000011b7ae7c12 */ /* 0x000fe2000f8e968a */
[----:B----4-:R-:W-:Y:S01]  /*7510*/  FMUL.FTZ R68, R133, R68 ;  /* 0x0000004485447220 */ /* 0x010fe20000410000 */
[----:B------:R-:W-:Y:S01]  /*7520*/  LOP3.LUT R138, R179, UR19, R222, 0x96, !PT ;  /* 0x00000013b38a7c12 */ /* 0x000fe2000f8e96de */
[----:B------:R-:W-:Y:S01]  /*7530*/  IMAD.WIDE.U32 R172, R172, -0x326172a9, RZ ;  /* 0xcd9e8d57acac7825 */ /* 0x000fe200078e00ff */
[----:B------:R-:W-:Y:S02]  /*7540*/  LOP3.LUT R178, R177, UR17, R178, 0x96, !PT ;  /* 0x00000011b1b27c12 */ /* 0x000fe4000f8e96b2 */
[----:B------:R-:W-:Y:S03]  /*7550*/  FSEL R192, R192, RZ, P0 ;  /* 0x000000ffc0c07208 */ /* 0x000fe60000000000 */
[----:B------:R4:W-:Y:S01]  /*7560*/  MUFU.EX2 R205, R18 ;  /* 0x0000001200cd7308 */ /* 0x0009e20000000800 */
[----:B-1----:R-:W-:Y:S01]  /*7570*/  FMNMX.FTZ R2, R47, R3, !PT ;  /* 0x000000032f027209 */ /* 0x002fe20007810000 */
[----:B------:R-:W-:Y:S01]  /*7580*/  IMAD.WIDE.U32 R174, R174, -0x326172a9, RZ ;  /* 0xcd9e8d57aeae7825 */ /* 0x000fe200078e00ff */
[----:B------:R-:W-:Y:S02]  /*7590*/  LOP3.LUT R16, R173, UR18, R194, 0x96, !PT ;  /* 0x00000012ad107c12 */ /* 0x000fe4000f8e96c2 */
[----:B------:R-:W-:Y:S01]  /*75a0*/  FMNMX.FTZ R2, R58, R2, !PT ;  /* 0x000000023a027209 */ /* 0x000fe20007810000 */
[----:B------:R-:W-:Y:S01]  /*75b0*/  IMAD.WIDE.U32 R138, R138, -0x326172a9, RZ ;  /* 0xcd9e8d578a8a7825 */ /* 0x000fe200078e00ff */
[----:B------:R-:W-:Y:S03]  /*75c0*/  LOP3.LUT R180, R175, UR16, R172, 0x96, !PT ;  /* 0x00000010afb47c12 */ /* 0x000fe6000f8e96ac */
[----:B------:R1:W5:Y:S01]  /*75d0*/  MUFU.EX2 R3, R0 ;  /* 0x0000000000037308 */ /* 0x0003620000000800 */
[----:B------:R-:W-:Y:S01]  /*75e0*/  FFMA.FTZ R12, R12, UR4, -R192 ;  /* 0x000000040c0c7c23 */ /* 0x000fe200080108c0 */
[----:B------:R-:W-:Y:S01]  /*75f0*/  IMAD.WIDE.U32 R178, R178, -0x326172a9, RZ ;  /* 0xcd9e8d57b2b27825 */ /* 0x000fe200078e00ff */
[----:B------:R-:W-:Y:S03]  /*7600*/  LOP3.LUT R172, R139, UR18, R196, 0x96, !PT ;  /* 0x000000128bac7c12 */ /* 0x000fe6000f8e96c4 */
[----:B------:R-:W-:Y:S01]  /*7610*/  FFMA.FTZ R13, R13, UR4, -R192 ;  /* 0x000000040d0d7c23 */ /* 0x000fe200080108c0 */
[----:B---3--:R-:W-:Y:S01]  /*7620*/  IMAD.WIDE.U32 R16, R16, -0x2daee0ad, RZ ;  /* 0xd2511f5310107825 */ /* 0x008fe200078e00ff */
[----:B------:R-:W-:Y:S02]  /*7630*/  LOP3.LUT R177, R179, UR16, R138, 0x96, !PT ;  /* 0x00000010b3b17c12 */ /* 0x000fe4000f8e968a */
[----:B------:R3:W-:Y:S01]  /*7640*/  MUFU.EX2 R202, R19 ;  /* 0x0000001300ca7308 */ /* 0x0007e20000000800 */
[----:B------:R-:W-:Y:S01]  /*7650*/  FFMA.FTZ R8, R8, UR4, -R192 ;  /* 0x0000000408087c23 */ /* 0x000fe200080108c0 */
[----:B------:R-:W-:Y:S01]  /*7660*/  IMAD.WIDE.U32 R172, R172, -0x2daee0ad, RZ ;  /* 0xd2511f53acac7825 */ /* 0x000fe200078e00ff */
[----:B----4-:R-:W-:Y:S03]  /*7670*/  LOP3.LUT R18, R17, UR15, R182, 0x96, !PT ;  /* 0x0000000f11127c12 */ /* 0x010fe6000f8e96b6 */
[----:B------:R-:W-:Y:S01]  /*7680*/  FFMA.FTZ R9, R9, UR4, -R192 ;  /* 0x0000000409097c23 */ /* 0x000fe200080108c0 */
[----:B------:R-:W-:Y:S01]  /*7690*/  IMAD.WIDE.U32 R180, R180, -0x2daee0ad, RZ ;  /* 0xd2511f53b4b47825 */ /* 0x000fe200078e00ff */
[----:B------:R-:W-:Y:S02]  /*76a0*/  LOP3.LUT R138, R173, UR15, R176, 0x96, !PT ;  /* 0x0000000fad8a7c12 */ /* 0x000fe4000f8e96b0 */
[----:B------:R4:W-:Y:S01]  /*76b0*/  MUFU.EX2 R252, R4 ;  /* 0x0000000400fc7308 */ /* 0x0009e20000000800 */
[----:B-1----:R-:W-:Y:S01]  /*76c0*/  FMNMX.FTZ R0, R59, R2, !PT ;  /* 0x000000023b007209 */ /* 0x002fe20007810000 */
[----:B------:R-:W-:Y:S01]  /*76d0*/  IMAD.WIDE.U32 R176, R177, -0x2daee0ad, RZ ;  /* 0xd2511f53b1b07825 */ /* 0x000fe200078e00ff */
[----:B------:R-:W-:Y:S02]  /*76e0*/  LOP3.LUT R16, R181, UR5, R16, 0x96, !PT ;  /* 0x00000005b5107c12 */ /* 0x000fe4000f8e9610 */
[----:B------:R-:W-:Y:S01]  /*76f0*/  FMNMX.FTZ R0, R62, R0, !PT ;  /* 0x000000003e007209 */ /* 0x000fe20007810000 */
[----:B------:R-:W-:Y:S04]  /*7700*/  IMAD.WIDE.U32 R138, R138, -0x326172a9, RZ ;  /* 0xcd9e8d578a8a7825 */ /* 0x000fe800078e00ff */
[----:B------:R-:W-:Y:S01]  /*7710*/  FMUL.FTZ R69, R133, R69 ;  /* 0x0000004585457220 */ /* 0x000fe20000410000 */
[----:B------:R1:W-:Y:S01]  /*7720*/  MUFU.EX2 R250, R7 ;  /* 0x0000000700fa7308 */ /* 0x0003e20000000800 */
[----:B------:R-:W-:Y:S01]  /*7730*/  FMNMX.FTZ R0, R63, R0, !PT ;  /* 0x000000003f007209 */ /* 0x000fe20007810000 */
[----:B---3--:R-:W-:Y:S01]  /*7740*/  IMAD.WIDE.U32 R18, R18, -0x326172a9, RZ ;  /* 0xcd9e8d5712127825 */ /* 0x008fe200078e00ff */
[----:B------:R-:W-:Y:S03]  /*7750*/  LOP3.LUT R178, R139, UR14, R178, 0x96, !PT ;  /* 0x0000000e8bb27c12 */ /* 0x000fe6000f8e96b2 */
[----:B--2---:R-:W-:Y:S01]  /*7760*/  FMUL.FTZ R70, R132, R70 ;  /* 0x0000004684467220 */ /* 0x004fe20000410000 */
[----:B------:R-:W2:Y:S01]  /*7770*/  SHFL.BFLY PT, R2, R0, 0x2, 0x1f ;  /* 0x0c401f0000027f89 */ /* 0x000ea200000e0000 */
[----:B------:R-:W-:Y:S02]  /*7780*/  IMAD.WIDE.U32 R16, R16, -0x326172a9, RZ ;  /* 0xcd9e8d5710107825 */ /* 0x000fe400078e00ff */
[----:B------:R-:W-:Y:S01]  /*7790*/  MUFU.EX2 R248, R12 ;  /* 0x0000000c00f87308 */ /* 0x000fe20000000800 */
[----:B----4-:R-:W-:Y:S01]  /*77a0*/  LOP3.LUT R4, R177, UR5, R172, 0x96, !PT ;  /* 0x00000005b1047c12 */ /* 0x010fe2000f8e96ac */
[----:B------:R-:W-:Y:S01]  /*77b0*/  FMUL.FTZ R71, R132, R71 ;  /* 0x0000004784477220 */ /* 0x000fe20000410000 */
[----:B------:R-:W-:Y:S01]  /*77c0*/  LOP3.LUT R177, R19, UR14, R174, 0x96, !PT ;  /* 0x0000000e13b17c12 */ /* 0x000fe2000f8e96ae */
[----:B------:R-:W-:Y:S01]  /*77d0*/  FFMA.FTZ R19, R5, UR4, -R189 ;  /* 0x0000000405137c23 */ /* 0x000fe200080108bd */
[----:B------:R-:W-:Y:S01]  /*77e0*/  LOP3.LUT R172, R16, 0xffff, RZ, 0xc0, !PT ;  /* 0x0000ffff10ac7812 */ /* 0x000fe200078ec0ff */
[----:B------:R-:W-:Y:S01]  /*77f0*/  IMAD.WIDE.U32 R4, R4, -0x326172a9, RZ ;  /* 0xcd9e8d5704047825 */ /* 0x000fe200078e00ff */
[----:B------:R-:W-:Y:S03]  /*7800*/  LOP3.LUT R18, R17, UR24, R18, 0x96, !PT ;  /* 0x0000001811127c12 */ /* 0x000fe6000f8e9612 */
[----:B------:R3:W-:Y:S01]  /*7810*/  MUFU.EX2 R251, R19 ;  /* 0x0000001300fb7308 */ /* 0x0007e20000000800 */
[----:B------:R-:W-:Y:S01]  /*7820*/  FFMA.FTZ R17, R6, UR4, -R190 ;  /* 0x0000000406117c23 */ /* 0x000fe200080108be */
[--C-:B------:R-:W-:Y:S01]  /*7830*/  SHF.R.U32.HI R173, RZ, 0x10, R16.reuse ;  /* 0x00000010ffad7819 */ /* 0x100fe20000011610 */
[C---:B-----5:R-:W-:Y:S01]  /*7840*/  FMUL.FTZ R72, R3.reuse, R72 ;  /* 0x0000004803487220 */ /* 0x060fe20000410000 */
[----:B------:R-:W-:Y:S01]  /*7850*/  LOP3.LUT R175, R16, 0xff, RZ, 0xc0, !PT ;  /* 0x000000ff10af7812 */ /* 0x000fe200078ec0ff */
[C---:B------:R-:W-:Y:S01]  /*7860*/  FMUL.FTZ R73, R3.reuse, R73 ;  /* 0x0000004903497220 */ /* 0x040fe20000410000 */
[----:B------:R-:W-:Y:S01]  /*7870*/  SHF.R.U32.HI R174, RZ, 0x18, R16 ;  /* 0x00000018ffae7819 */ /* 0x000fe20000011610 */
[C---:B------:R-:W-:Y:S03]  /*7880*/  FMUL.FTZ R76, R3.reuse, R76 ;  /* 0x0000004c034c7220 */ /* 0x040fe60000410000 */
[----:B------:R4:W-:Y:S01]  /*7890*/  MUFU.EX2 R249, R17 ;  /* 0x0000001100f97308 */ /* 0x0009e20000000800 */
[----:B-1----:R-:W-:Y:S01]  /*78a0*/  SHF.R.U32.HI R7, RZ, 0x8, R172 ;  /* 0x00000008ff077819 */ /* 0x002fe200000116ac */
[----:B------:R-:W-:Y:S01]  /*78b0*/  FMUL.FTZ R77, R3, R77 ;  /* 0x0000004d034d7220 */ /* 0x000fe20000410000 */
[----:B------:R-:W-:Y:S01]  /*78c0*/  LOP3.LUT R16, R4, 0xffff, RZ, 0xc0, !PT ;  /* 0x0000ffff04107812 */ /* 0x000fe200078ec0ff */
[C---:B------:R-:W-:Y:S01]  /*78d0*/  FMUL.FTZ R80, R133.reuse, R80 ;  /* 0x0000005085507220 */ /* 0x040fe20000410000 */
[----:B--2---:R-:W-:Y:S01]  /*78e0*/  FMNMX.FTZ R0, R0, R2, !PT ;  /* 0x0000000200007209 */ /* 0x004fe20007810000 */
[----:B------:R-:W-:Y:S01]  /*78f0*/  FMUL.FTZ R81, R133, R81 ;  /* 0x0000005185517220 */ /* 0x000fe20000410000 */
[----:B------:R-:W-:Y:S03]  /*7900*/  LOP3.LUT R6, R5, UR24, R138, 0x96, !PT ;  /* 0x0000001805067c12 */ /* 0x000fe6000f8e968a */
[----:B------:R1:W2:Y:S01]  /*7910*/  MUFU.EX2 R247, R13 ;  /* 0x0000000d00f77308 */ /* 0x0002a20000000800 */
[--C-:B---3--:R-:W-:Y:S01]  /*7920*/  SHF.R.U32.HI R19, RZ, 0x10, R4.reuse ;  /* 0x00000010ff137819 */ /* 0x108fe20000011604 */
[----:B------:R-:W3:Y:S01]  /*7930*/  SHFL.BFLY PT, R2, R0, 0x1, 0x1f ;  /* 0x0c201f0000027f89 */ /* 0x000ee200000e0000 */
[----:B------:R-:W-:Y:S01]  /*7940*/  LOP3.LUT R5, R173, 0xff, RZ, 0xc0, !PT ;  /* 0x000000ffad057812 */ /* 0x000fe200078ec0ff */
[C---:B------:R-:W-:Y:S01]  /*7950*/  FMUL.FTZ R82, R132.reuse, R82 ;  /* 0x0000005284527220 */ /* 0x040fe20000410000 */
[----:B------:R-:W-:Y:S01]  /*7960*/  PRMT R175, R175, 0x5410, R7 ;  /* 0x00005410afaf7816 */ /* 0x000fe20000000007 */
[----:B------:R-:W-:Y:S01]  /*7970*/  FMUL.FTZ R83, R132, R83 ;  /* 0x0000005384537220 */ /* 0x000fe20000410000 */
[----:B------:R-:W-:Y:S03]  /*7980*/  LOP3.LUT R138, R4, 0xff, RZ, 0xc0, !PT ;  /* 0x000000ff048a7812 */ /* 0x000fe600078ec0ff */
[----:B------:R-:W-:Y:S01]  /*7990*/  MUFU.EX2 R240, R8 ;  /* 0x0000000800f07308 */ /* 0x000fe20000000800 */
[----:B----4-:R-:W-:Y:S01]  /*79a0*/  SHF.R.U32.HI R17, RZ, 0x18, R4 ;  /* 0x00000018ff117819 */ /* 0x010fe20000011604 */
[C---:B------:R-:W-:Y:S01]  /*79b0*/  FMUL.FTZ R84, R133.reuse, R84 ;  /* 0x0000005485547220 */ /* 0x040fe20000410000 */
[----:B------:R-:W-:Y:S01]  /*79c0*/  SHF.R.U32.HI R7, RZ, 0x8, R16 ;  /* 0x00000008ff077819 */ /* 0x000fe20000011610 */
[----:B------:R-:W-:Y:S01]  /*79d0*/  FMUL.FTZ R85, R133, R85 ;  /* 0x0000005585557220 */ /* 0x000fe20000410000 */
[----:B------:R-:W-:Y:S01]  /*79e0*/  PRMT R173, R5, 0x5410, R174 ;  /* 0x0000541005ad7816 */ /* 0x000fe200000000ae */
[----:B------:R-:W-:Y:S01]  /*79f0*/  IMAD.WIDE.U32 R4, R177, -0x2daee0ad, RZ ;  /* 0xd2511f53b1047825 */ /* 0x000fe200078e00ff */
[----:B------:R-:W-:Y:S03]  /*7a00*/  PRMT R16, R138, 0x5410, R7 ;  /* 0x000054108a107816 */ /* 0x000fe60000000007 */
[----:B------:R4:W5:Y:S01]  /*7a10*/  MUFU.EX2 R239, R9 ;  /* 0x0000000900ef7308 */ /* 0x0009620000000800 */
[----:B------:R-:W-:Y:S01]  /*7a20*/  LOP3.LUT R7, R18, 0xff, RZ, 0xc0, !PT ;  /* 0x000000ff12077812 */ /* 0x000fe200078ec0ff */
[----:B-1----:R-:W-:Y:S01]  /*7a30*/  IMAD.WIDE.U32 R12, R178, -0x2daee0ad, RZ ;  /* 0xd2511f53b20c7825 */ /* 0x002fe200078e00ff */
[--C-:B------:R-:W-:Y:S02]  /*7a40*/  SHF.R.U32.HI R198, RZ, 0x10, R4.reuse ;  /* 0x00000010ffc67819 */ /* 0x100fe40000011604 */
[----:B------:R-:W-:Y:S01]  /*7a50*/  SHF.R.U32.HI R199, RZ, 0x18, R4 ;  /* 0x00000018ffc77819 */ /* 0x000fe20000011604 */
[C---:B------:R-:W-:Y:S01]  /*7a60*/  FMUL.FTZ R86, R132.reuse, R86 ;  /* 0x0000005684567220 */ /* 0x040fe20000410000 */
[----:B------:R-:W-:Y:S01]  /*7a70*/  LOP3.LUT R138, R13, UR25, R176, 0x96, !PT ;  /* 0x000000190d8a7c12 */ /* 0x000fe2000f8e96b0 */
[----:B------:R-:W-:Y:S01]  /*7a80*/  FMUL.FTZ R87, R132, R87 ;  /* 0x0000005784577220 */ /* 0x000fe20000410000 */
[----:B------:R-:W-:Y:S01]  /*7a90*/  LOP3.LUT R139, R5, UR25, R180, 0x96, !PT ;  /* 0x00000019058b7c12 */ /* 0x000fe2000f8e96b4 */
[----:B------:R-:W1:Y:S01]  /*7aa0*/  LDSM.16.MT88.4 R176, [R212+0x9000] ;  /* 0x00900000d4b0783b */ /* 0x000e620000004200 */
[----:B---3--:R-:W-:Y:S01]  /*7ab0*/  FMNMX.FTZ R2, R0, R2, !PT ;  /* 0x0000000200027209 */ /* 0x008fe20007810000 */
[----:B------:R-:W-:Y:S01]  /*7ac0*/  FMUL.FTZ R88, R3, R88 ;  /* 0x0000005803587220 */ /* 0x000fe20000410000 */
[----:B------:R-:W-:Y:S01]  /*7ad0*/  LOP3.LUT R0, R19, 0xff, RZ, 0xc0, !PT ;  /* 0x000000ff13007812 */ /* 0x000fe200078ec0ff */
[C---:B------:R-:W-:Y:S01]  /*7ae0*/  FMUL.FTZ R89, R3.reuse, R89 ;  /* 0x0000005903597220 */ /* 0x040fe20000410000 */
[C---:B------:R-:W-:Y:S01]  /*7af0*/  FSETP.NEU.FTZ.AND P0, PT, R2.reuse, -INF , PT ;  /* 0xff8000000200780b */ /* 0x040fe20003f1d000 */
[----:B------:R-:W-:Y:S01]  /*7b00*/  FMUL.FTZ R191, R2, UR4 ;  /* 0x0000000402bf7c20 */ /* 0x000fe20008410000 */
[----:B------:R-:W-:Y:S01]  /*7b10*/  PRMT R17, R0, 0x5410, R17 ;  /* 0x0000541000117816 */ /* 0x000fe20000000011 */
[----:B----4-:R-:W-:Y:S01]  /*7b20*/  FMUL.FTZ R9, R3, R141 ;  /* 0x0000008d03097220 */ /* 0x010fe20000410000 */
[----:B------:R-:W-:Y:S01]  /*7b30*/  LOP3.LUT R0, R18, 0xffff, RZ, 0xc0, !PT ;  /* 0x0000ffff12007812 */ /* 0x000fe200078ec0ff */
[--C-:B------:R-:W-:Y:S01]  /*7b40*/  FFMA.FTZ R32, R32, UR4, -R189.reuse ;  /* 0x0000000420207c23 */ /* 0x100fe200080108bd */
[----:B------:R-:W-:Y:S01]  /*7b50*/  FSEL R191, R191, RZ, P0 ;  /* 0x000000ffbfbf7208 */ /* 0x000fe20000000000 */
[----:B------:R-:W-:Y:S01]  /*7b60*/  FFMA.FTZ R33, R33, UR4, -R189 ;  /* 0x0000000421217c23 */ /* 0x000fe200080108bd */
[----:B------:R-:W-:Y:S01]  /*7b70*/  SHF.R.U32.HI R0, RZ, 0x8, R0 ;  /* 0x00000008ff007819 */ /* 0x000fe20000011600 */
[----:B------:R3:W-:Y:S01]  /*7b80*/  MUFU.EX2 R232, R32 ;  /* 0x0000002000e87308 */ /* 0x0007e20000000800 */
[----:B------:R-:W-:Y:S01]  /*7b90*/  LOP3.LUT R19, R4, 0xff, RZ, 0xc0, !PT ;  /* 0x000000ff04137812 */ /* 0x000fe200078ec0ff */
[--C-:B------:R-:W-:Y:S01]  /*7ba0*/  FFMA.FTZ R14, R14, UR4, -R191.reuse ;  /* 0x000000040e0e7c23 */ /* 0x100fe200080108bf */
[----:B------:R-:W-:Y:S01]  /*7bb0*/  PRMT R172, R7, 0x5410, R0 ;  /* 0x0000541007ac7816 */ /* 0x000fe20000000000 */
[--C-:B------:R-:W-:Y:S01]  /*7bc0*/  FFMA.FTZ R15, R15, UR4, -R191.reuse ;  /* 0x000000040f0f7c23 */ /* 0x100fe200080108bf */
[----:B------:R-:W-:Y:S01]  /*7bd0*/  LOP3.LUT R0, R6, 0xffff, RZ, 0xc0, !PT ;  /* 0x0000ffff06007812 */ /* 0x000fe200078ec0ff */
[--C-:B------:R-:W-:Y:S01]  /*7be0*/  FFMA.FTZ R10, R10, UR4, -R191.reuse ;  /* 0x000000040a0a7c23 */ /* 0x100fe200080108bf */
[----:B------:R-:W-:Y:S03]  /*7bf0*/  F2FP.BF16.F32.PACK_AB R174, R204, R203 ;  /* 0x000000cbccae723e */ /* 0x000fe600000010ff */
[----:B------:R4:W-:Y:S01]  /*7c00*/  MUFU.EX2 R246, R14 ;  /* 0x0000000e00f67308 */ /* 0x0009e20000000800 */
[----:B------:R-:W-:Y:S01]  /*7c10*/  FFMA.FTZ R11, R11, UR4, -R191 ;  /* 0x000000040b0b7c23 */ /* 0x000fe200080108bf */
[----:B------:R-:W-:Y:S01]  /*7c20*/  LOP3.LUT R7, R6, 0xff, RZ, 0xc0, !PT ;  /* 0x000000ff06077812 */ /* 0x000fe200078ec0ff */
[C---:B------:R-:W-:Y:S01]  /*7c30*/  FMUL.FTZ R92, R3.reuse, R92 ;  /* 0x0000005c035c7220 */ /* 0x040fe20000410000 */
[--C-:B------:R-:W-:Y:S01]  /*7c40*/  HSET2.LE.AND R172, R172, R188.reuse, PT ;  /* 0x000000bcacac7233 */ /* 0x100fe20003803000 */
[----:B------:R-:W-:Y:S01]  /*7c50*/  FMUL.FTZ R93, R3, R93 ;  /* 0x0000005d035d7220 */ /* 0x000fe20000410000 */
[----:B--2---:R-:W-:Y:S01]  /*7c60*/  F2FP.BF16.F32.PACK_AB R182, R247, R248 ;  /* 0x000000f8f7b6723e */ /* 0x004fe200000010ff */
[----:B------:R-:W-:Y:S03]  /*7c70*/  FMUL.FTZ R96, R133, R96 ;  /* 0x0000006085607220 */ /* 0x000fe60000410000 */
[----:B------:R-:W2:Y:S01]  /*7c80*/  MUFU.EX2 R241, R15 ;  /* 0x0000000f00f17308 */ /* 0x000ea20000000800 */
[----:B-----5:R-:W-:Y:S01]  /*7c90*/  F2FP.BF16.F32.PACK_AB R180, R239, R240 ;  /* 0x000000f0efb4723e */ /* 0x020fe200000010ff */
[C---:B------:R-:W-:Y:S01]  /*7ca0*/  FMUL.FTZ R97, R133.reuse, R97 ;  /* 0x0000006185617220 */ /* 0x040fe20000410000 */
[----:B------:R-:W-:Y:S01]  /*7cb0*/  SHF.R.U32.HI R193, RZ, 0x18, R12 ;  /* 0x00000018ffc17819 */ /* 0x000fe2000001160c */
[C---:B------:R-:W-:Y:S01]  /*7cc0*/  FMUL.FTZ R98, R132.reuse, R98 ;  /* 0x0000006284627220 */ /* 0x040fe20000410000 */
[----:B------:R-:W-:Y:S01]  /*7cd0*/  FMUL.FTZ R99, R132, R99 ;  /* 0x0000006384637220 */ /* 0x000fe20000410000 */
[----:B---3--:R-:W-:Y:S01]  /*7ce0*/  FMUL.FTZ R32, R133, R160 ;  /* 0x000000a085207220 */ /* 0x008fe20000410000 */
[--C-:B------:R-:W-:Y:S03]  /*7cf0*/  FFMA.FTZ R50, R50, UR4, -R190.reuse ;  /* 0x0000000432327c23 */ /* 0x100fe600080108be */
[----:B------:R-:W-:Y:S01]  /*7d00*/  MUFU.EX2 R237, R10 ;  /* 0x0000000a00ed7308 */ /* 0x000fe20000000800 */
[----:B----4-:R-:W-:Y:S01]  /*7d10*/  LOP3.LUT R14, R4, 0xffff, RZ, 0xc0, !PT ;  /* 0x0000ffff040e7812 */ /* 0x010fe200078ec0ff */
[----:B------:R-:W-:Y:S01]  /*7d20*/  FFMA.FTZ R51, R51, UR4, -R190 ;  /* 0x0000000433337c23 */ /* 0x000fe200080108be */
[----:B------:R-:W-:Y:S01]  /*7d30*/  SHF.R.U32.HI R4, RZ, 0x10, R18 ;  /* 0x00000010ff047819 */ /* 0x000fe20000011612 */
[----:B------:R-:W-:Y:S01]  /*7d40*/  FFMA.FTZ R39, R39, UR4, -R190 ;  /* 0x0000000427277c23 */ /* 0x000fe200080108be */
[----:B------:R-:W-:Y:S01]  /*7d50*/  SHF.R.U32.HI R18, RZ, 0x18, R18 ;  /* 0x00000018ff127819 */ /* 0x000fe20000011612 */
[--C-:B------:R-:W-:Y:S01]  /*7d60*/  FFMA.FTZ R64, R64, UR4, -R189.reuse ;  /* 0x0000000440407c23 */ /* 0x100fe200080108bd */
[----:B------:R-:W-:Y:S03]  /*7d70*/  LOP3.LUT R4, R4, 0xff, RZ, 0xc0, !PT ;  /* 0x000000ff04047812 */ /* 0x000fe600078ec0ff */
[----:B------:R-:W-:Y:S01]  /*7d80*/  MUFU.EX2 R238, R11 ;  /* 0x0000000b00ee7308 */ /* 0x000fe20000000800 */
[----:B------:R-:W-:Y:S01]  /*7d90*/  SHF.R.U32.HI R5, RZ, 0x8, R0 ;  /* 0x00000008ff057819 */ /* 0x000fe20000011600 */
[----:B------:R-:W-:Y:S01]  /*7da0*/  FFMA.FTZ R65, R65, UR4, -R189 ;  /* 0x0000000441417c23 */ /* 0x000fe200080108bd */
[----:B------:R-:W-:Y:S01]  /*7db0*/  SHF.R.U32.HI R0, RZ, 0x10, R6 ;  /* 0x00000010ff007819 */ /* 0x000fe20000011606 */
[----:B------:R-:W-:Y:S01]  /*7dc0*/  FFMA.FTZ R66, R66, UR4, -R190 ;  /* 0x0000000442427c23 */ /* 0x000fe200080108be */
[----:B------:R-:W-:Y:S01]  /*7dd0*/  PRMT R18, R4, 0x5410, R18 ;  /* 0x0000541004127816 */ /* 0x000fe20000000012 */
[--C-:B------:R-:W-:Y:S01]  /*7de0*/  FFMA.FTZ R59, R59, UR4, -R191.reuse ;  /* 0x000000043b3b7c23 */ /* 0x100fe200080108bf */
[----:B------:R-:W-:Y:S03]  /*7df0*/  LOP3.LUT R4, R0, 0xff, RZ, 0xc0, !PT ;  /* 0x000000ff00047812 */ /* 0x000fe600078ec0ff */
[----:B------:R3:W-:Y:S01]  /*7e00*/  MUFU.EX2 R231, R33 ;  /* 0x0000002100e77308 */ /* 0x0007e20000000800 */
[--C-:B------:R-:W-:Y:S01]  /*7e10*/  HSET2.LE.AND R0, R175, R188.reuse, PT ;  /* 0x000000bcaf007233 */ /* 0x100fe20003803000 */
[----:B------:R-:W-:Y:S01]  /*7e20*/  FFMA.FTZ R60, R60, UR4, -R192 ;  /* 0x000000043c3c7c23 */ /* 0x000fe200080108c0 */
[----:B------:R-:W-:Y:S01]  /*7e30*/  SHF.R.U32.HI R6, RZ, 0x18, R6 ;  /* 0x00000018ff067819 */ /* 0x000fe20000011606 */
[----:B------:R-:W-:Y:S01]  /*7e40*/  FFMA.FTZ R62, R62, UR4, -R191 ;  /* 0x000000043e3e7c23 */ /* 0x000fe200080108bf */
[----:B------:R-:W-:Y:S01]  /*7e50*/  PRMT R7, R7, 0x5410, R5 ;  /* 0x0000541007077816 */ /* 0x000fe20000000005 */
[----:B------:R-:W-:Y:S01]  /*7e60*/  FFMA.FTZ R24, R24, UR4, -R192 ;  /* 0x0000000418187c23 */ /* 0x000fe200080108c0 */
[----:B------:R-:W-:Y:S01]  /*7e70*/  LOP3.LUT R174, R0, R174, RZ, 0xc0, !PT ;  /* 0x000000ae00ae7212 */ /* 0x000fe200078ec0ff */
[----:B------:R-:W-:Y:S01]  /*7e80*/  FADD.FTZ R0, -R2, R137 ;  /* 0x0000008902007221 */ /* 0x000fe20000010100 */
[----:B------:R-:W-:Y:S01]  /*7e90*/  PRMT R8, R4, 0x5410, R6 ;  /* 0x0000541004087816 */ /* 0x000fe20000000006 */
[C---:B------:R-:W-:Y:S01]  /*7ea0*/  FMUL.FTZ R116, R3.reuse, R116 ;  /* 0x0000007403747220 */ /* 0x040fe20000410000 */
[--C-:B------:R-:W-:Y:S01]  /*7eb0*/  HSET2.LE.AND R175, R173, R188.reuse, PT ;  /* 0x000000bcadaf7233 */ /* 0x100fe20003803000 */
[----:B------:R-:W-:Y:S01]  /*7ec0*/  FMUL.FTZ R0, R0, UR4 ;  /* 0x0000000400007c20 */ /* 0x000fe20008410000 */
[----:B------:R-:W-:Y:S01]  /*7ed0*/  F2FP.BF16.F32.PACK_AB R4, R202, R205 ;  /* 0x000000cdca04723e */ /* 0x000fe200000010ff */
[----:B------:R-:W-:Y:S01]  /*7ee0*/  FMUL.FTZ R117, R3, R117 ;  /* 0x0000007503757220 */ /* 0x000fe20000410000 */
[----:B------:R-:W-:Y:S01]  /*7ef0*/  F2FP.BF16.F32.PACK_AB R5, R251, R252 ;  /* 0x000000fcfb05723e */ /* 0x000fe200000010ff */
[----:B------:R-:W-:Y:S01]  /*7f00*/  FMUL.FTZ R120, R133, R120 ;  /* 0x0000007885787220 */ /* 0x000fe20000410000 */
[----:B------:R-:W-:Y:S01]  /*7f10*/  LOP3.LUT R175, R175, R4, RZ, 0xc0, !PT ;  /* 0x00000004afaf7212 */ /* 0x000fe200078ec0ff */
[----:B------:R-:W4:Y:S01]  /*7f20*/  MUFU.EX2 R0, R0 ;  /* 0x0000000000007308 */ /* 0x000f220000000800 */
[----:B------:R-:W-:Y:S01]  /*7f30*/  LOP3.LUT R172, R172, R5, RZ, 0xc0, !PT ;  /* 0x00000005acac7212 */ /* 0x000fe200078ec0ff */
[C---:B---3--:R-:W-:Y:S01]  /*7f40*/  FMUL.FTZ R33, R133.reuse, R161 ;  /* 0x000000a185217220 */ /* 0x048fe20000410000 */
[--C-:B------:R-:W-:Y:S01]  /*7f50*/  HSET2.LE.AND R6, R16, R188.reuse, PT ;  /* 0x000000bc10067233 */ /* 0x100fe20003803000 */
[C---:B------:R-:W-:Y:S01]  /*7f60*/  FMUL.FTZ R16, R133.reuse, R148 ;  /* 0x0000009485107220 */ /* 0x040fe20000410000 */
[--C-:B------:R-:W-:Y:S01]  /*7f70*/  HSET2.LE.AND R5, R17, R188.reuse, PT ;  /* 0x000000bc11057233 */ /* 0x100fe20003803000 */
[C---:B------:R-:W-:Y:S01]  /*7f80*/  FMUL.FTZ R17, R133.reuse, R149 ;  /* 0x0000009585117220 */ /* 0x040fe20000410000 */
[--C-:B------:R-:W-:Y:S01]  /*7f90*/  HSET2.LE.AND R4, R18, R188.reuse, PT ;  /* 0x000000bc12047233 */ /* 0x100fe20003803000 */
[----:B------:R-:W-:Y:S01]  /*7fa0*/  FMUL.FTZ R18, R132, R150 ;  /* 0x0000009684127220 */ /* 0x000fe20000410000 */
[--C-:B------:R-:W-:Y:S01]  /*7fb0*/  HSET2.LE.AND R7, R7, R188.reuse, PT ;  /* 0x000000bc07077233 */ /* 0x100fe20003803000 */
[----:B------:R-:W-:Y:S01]  /*7fc0*/  FMUL.FTZ R121, R133, R121 ;  /* 0x0000007985797220 */ /* 0x000fe20000410000 */
[----:B------:R-:W-:Y:S01]  /*7fd0*/  F2FP.BF16.F32.PACK_AB R173, R250, R249 ;  /* 0x000000f9faad723e */ /* 0x000fe200000010ff */
[C---:B------:R-:W-:Y:S01]  /*7fe0*/  FMUL.FTZ R122, R132.reuse, R122 ;  /* 0x0000007a847a7220 */ /* 0x040fe20000410000 */
[----:B--2---:R-:W-:Y:S01]  /*7ff0*/  F2FP.BF16.F32.PACK_AB R183, R241, R246 ;  /* 0x000000f6f1b7723e */ /* 0x004fe200000010ff */
[----:B------:R-:W-:Y:S01]  /*8000*/  FMUL.FTZ R123, R132, R123 ;  /* 0x0000007b847b7220 */ /* 0x000fe20000410000 */
[----:B------:R-:W-:Y:S01]  /*8010*/  LOP3.LUT R173, R4, R173, RZ, 0xc0, !PT ;  /* 0x000000ad04ad7212 */ /* 0x000fe200078ec0ff */
[----:B------:R-:W-:Y:S01]  /*8020*/  FMUL.FTZ R4, R133, R144 ;  /* 0x0000009085047220 */ /* 0x000fe20000410000 */
[----:B------:R-:W-:Y:S01]  /*8030*/  LOP3.LUT R182, R6, R182, RZ, 0xc0, !PT ;  /* 0x000000b606b67212 */ /* 0x000fe200078ec0ff */
[C---:B------:R-:W-:Y:S01]  /*8040*/  FMUL.FTZ R6, R132.reuse, R146 ;  /* 0x0000009284067220 */ /* 0x040fe20000410000 */
[----:B------:R-:W-:Y:S01]  /*8050*/  LOP3.LUT R183, R5, R183, RZ, 0xc0, !PT ;  /* 0x000000b705b77212 */ /* 0x000fe200078ec0ff */
[----:B------:R-:W-:Y:S01]  /*8060*/  FMUL.FTZ R5, R133, R145 ;  /* 0x0000009185057220 */ /* 0x000fe20000410000 */
[----:B------:R-:W-:Y:S01]  /*8070*/  LOP3.LUT R180, R7, R180, RZ, 0xc0, !PT ;  /* 0x000000b407b47212 */ /* 0x000fe200078ec0ff */
[----:B------:R-:W-:Y:S01]  /*8080*/  FMUL.FTZ R7, R132, R147 ;  /* 0x0000009384077220 */ /* 0x000fe20000410000 */
[--C-:B------:R-:W-:Y:S01]  /*8090*/  HSET2.LE.AND R8, R8, R188.reuse, PT ;  /* 0x000000bc08087233 */ /* 0x100fe20003803000 */
[----:B----4-:R-:W-:Y:S01]  /*80a0*/  FMUL.FTZ R10, R0, R142 ;  /* 0x0000008e000a7220 */ /* 0x010fe20000410000 */
[----:B------:R-:W-:Y:S01]  /*80b0*/  F2FP.BF16.F32.PACK_AB R181, R238, R237 ;  /* 0x000000edeeb5723e */ /* 0x000fe200000010ff */
[----:B------:R-:W-:Y:S01]  /*80c0*/  FMUL.FTZ R11, R0, R143 ;  /* 0x0000008f000b7220 */ /* 0x000fe20000410000 */
[----:B------:R-:W-:Y:S01]  /*80d0*/  LOP3.LUT R144, R12, 0xffff, RZ, 0xc0, !PT ;  /* 0x0000ffff0c907812 */ /* 0x000fe200078ec0ff */
[----:B------:R-:W-:Y:S01]  /*80e0*/  FMUL.FTZ R15, R0, R155 ;  /* 0x0000009b000f7220 */ /* 0x000fe20000410000 */
[-C--:B-1----:R-:W-:Y:S01]  /*80f0*/  HMMA.16816.F32.BF16 R4, R172, R176.reuse, R4 ;  /* 0x000000b0ac04723c */ /* 0x082fe20000041804 */
[----:B------:R-:W-:Y:S04]  /*8100*/  MUFU.EX2 R210, R24 ;  /* 0x0000001800d27308 */ /* 0x000fe80000000800 */
[----:B------:R-:W-:Y:S01]  /*8110*/  LOP3.LUT R181, R8, R181, RZ, 0xc0, !PT ;  /* 0x000000b508b57212 */ /* 0x000fe200078ec0ff */
[C---:B------:R-:W-:Y:S01]  /*8120*/  FMUL.FTZ R8, R3.reuse, R140 ;  /* 0x0000008c03087220 */ /* 0x040fe20000410000 */
[----:B------:R-:W-:Y:S01]  /*8130*/  SHF.R.U32.HI R14, RZ, 0x8, R14 ;  /* 0x00000008ff0e7819 */ /* 0x000fe2000001160e */
[C---:B------:R-:W-:Y:S01]  /*8140*/  FMUL.FTZ R13, R3.reuse, R153 ;  /* 0x00000099030d7220 */ /* 0x040fe20000410000 */
[----:B------:R-:W1:Y:S02]  /*8150*/  LDSM.16.MT88.4 R140, [R212+0xa000] ;  /* 0x00a00000d48c783b */ /* 0x000e640000004200 */
[----:B------:R-:W-:Y:S01]  /*8160*/  LOP3.LUT R145, R12, 0xff, RZ, 0xc0, !PT ;  /* 0x000000ff0c917812 */ /* 0x000fe200078ec0ff */
[----:B------:R-:W-:Y:S01]  /*8170*/  IMAD.MOV.U32 R153, RZ, RZ, R204 ;  /* 0x000000ffff997224 */ /* 0x000fe200078e00cc */
[C---:B------:R-:W-:Y:S04]  /*8180*/  HMMA.16816.F32.BF16 R8, R180.reuse, R176, R8 ;  /* 0x000000b0b408723c */ /* 0x040fe80000041808 */
[----:B------:R-:W-:Y:S01]  /*8190*/  SHF.R.U32.HI R146, RZ, 0x10, R12 ;  /* 0x00000010ff927819 */ /* 0x000fe2000001160c */
[----:B------:R-:W-:Y:S01]  /*81a0*/  FMUL.FTZ R12, R3, R152 ;  /* 0x00000098030c7220 */ /* 0x000fe20000410000 */
[----:B------:R-:W-:Y:S01]  /*81b0*/  PRMT R200, R19, 0x5410, R14 ;  /* 0x0000541013c87816 */ /* 0x000fe2000000000e */
[----:B------:R-:W-:Y:S01]  /*81c0*/  FMUL.FTZ R14, R0, R154 ;  /* 0x0000009a000e7220 */ /* 0x000fe20000410000 */
[----:B------:R-:W-:Y:S02]  /*81d0*/  FMUL.FTZ R19, R132, R151 ;  /* 0x0000009784137220 */ /* 0x000fe40000410000 */
[----:B------:R-:W-:Y:S01]  /*81e0*/  LDSM.16.MT88.4 R148, [R212+0xb000] ;  /* 0x00b00000d494783b */ /* 0x000fe20000004200 */
[----:B------:R-:W-:Y:S01]  /*81f0*/  LOP3.LUT R137, R198, 0xff, RZ, 0xc0, !PT ;  /* 0x000000ffc6897812 */ /* 0x000fe200078ec0ff */
[C---:B------:R-:W-:Y:S01]  /*8200*/  FMUL.FTZ R94, R0.reuse, R94 ;  /* 0x0000005e005e7220 */ /* 0x040fe20000410000 */
[C---:B------:R-:W-:Y:S01]  /*8210*/  FMUL.FTZ R95, R0.reuse, R95 ;  /* 0x0000005f005f7220 */ /* 0x040fe20000410000 */
[-C--:B------:R-:W-:Y:S03]  /*8220*/  HMMA.16816.F32.BF16 R12, R180, R178.reuse, R12 ;  /* 0x000000b2b40c723c */ /* 0x080fe6000004180c */
[----:B------:R-:W-:Y:S01]  /*8230*/  PRMT R199, R137, 0x5410, R199 ;  /* 0x0000541089c77816 */ /* 0x000fe200000000c7 */
[----:B------:R-:W-:Y:S01]  /*8240*/  FFMA.FTZ R152, R23, UR4, -R190 ;  /* 0x0000000417987c23 */ /* 0x000fe200080108be */
[----:B------:R-:W-:Y:S01]  /*8250*/  SHF.R.U32.HI R137, RZ, 0x8, R144 ;  /* 0x00000008ff897819 */ /* 0x000fe20000011690 */
[C---:B------:R-:W-:Y:S02]  /*8260*/  HMMA.16816.F32.BF16 R16, R172.reuse, R178, R16 ;  /* 0x000000b2ac10723c */ /* 0x040fe40000041810 */
[----:B------:R2:W-:Y:S03]  /*8270*/  MUFU.EX2 R211, R152 ;  /* 0x0000009800d37308 */ /* 0x0005e60000000800 */
[C---:B------:R-:W-:Y:S01]  /*8280*/  FMUL.FTZ R74, R0.reuse, R74 ;  /* 0x0000004a004a7220 */ /* 0x040fe20000410000 */
[-C--:B------:R-:W-:Y:S05]  /*8290*/  HMMA.16816.F32.BF16 R68, R172, R184.reuse, R68 ;  /* 0x000000b8ac44723c */ /* 0x080fea0000041844 */
[C---:B------:R-:W-:Y:S01]  /*82a0*/  FMUL.FTZ R75, R0.reuse, R75 ;  /* 0x0000004b004b7220 */ /* 0x040fe20000410000 */
[C---:B------:R-:W-:Y:S01]  /*82b0*/  FMUL.FTZ R78, R0.reuse, R78 ;  /* 0x0000004e004e7220 */ /* 0x040fe20000410000 */
[----:B------:R-:W-:Y:S01]  /*82c0*/  FMUL.FTZ R79, R0, R79 ;  /* 0x0000004f004f7220 */ /* 0x000fe20000410000 */
[----:B------:R-:W-:Y:S03]  /*82d0*/  PRMT R176, R145, 0x5410, R137 ;  /* 0x0000541091b07816 */ /* 0x000fe60000000089 */
[----:B------:R-:W-:Y:S01]  /*82e0*/  LOP3.LUT R137, R146, 0xff, RZ, 0xc0, !PT ;  /* 0x000000ff92897812 */ /* 0x000fe200078ec0ff */
[C---:B------:R-:W-:Y:S01]  /*82f0*/  HMMA.16816.F32.BF16 R72, R180.reuse, R184, R72 ;  /* 0x000000b8b448723c */ /* 0x040fe20000041848 */
[----:B------:R-:W3:Y:S03]  /*8300*/  LDSM.16.MT88.4 R144, [R214+0xa000] ;  /* 0x00a00000d690783b */ /* 0x000ee60000004200 */
[----:B--2---:R-:W-:Y:S01]  /*8310*/  FFMA.FTZ R152, R27, UR4, -R191 ;  /* 0x000000041b987c23 */ /* 0x004fe200080108bf */
[C---:B------:R-:W-:Y:S01]  /*8320*/  FMUL.FTZ R23, R0.reuse, R159 ;  /* 0x0000009f00177220 */ /* 0x040fe20000410000 */
[-C--:B------:R-:W-:Y:S02]  /*8330*/  HMMA.16816.F32.BF16 R76, R180, R186.reuse, R76 ;  /* 0x000000bab44c723c */ /* 0x080fe4000004184c */
[----:B------:R-:W-:Y:S03]  /*8340*/  MUFU.EX2 R207, R152 ;  /* 0x0000009800cf7308 */ /* 0x000fe60000000800 */
[C---:B------:R-:W-:Y:S01]  /*8350*/  FMUL.FTZ R118, R0.reuse, R118 ;  /* 0x0000007600767220 */ /* 0x040fe20000410000 */
[C---:B------:R-:W-:Y:S05]  /*8360*/  HMMA.16816.F32.BF16 R80, R172.reuse, R186, R80 ;  /* 0x000000baac50723c */ /* 0x040fea0000041850 */
[C---:B------:R-:W-:Y:S01]  /*8370*/  FMUL.FTZ R90, R0.reuse, R90 ;  /* 0x0000005a005a7220 */ /* 0x040fe20000410000 */
[-C--:B-1----:R-:W-:Y:S05]  /*8380*/  HMMA.16816.F32.BF16 R84, R172, R140.reuse, R84 ;  /* 0x0000008cac54723c */ /* 0x082fea0000041854 */
[----:B------:R-:W-:Y:S01]  /*8390*/  FMUL.FTZ R91, R0, R91 ;  /* 0x0000005b005b7220 */ /* 0x000fe20000410000 */
[----:B------:R-:W-:Y:S01]  /*83a0*/  PRMT R193, R137, 0x5410, R193 ;  /* 0x0000541089c17816 */ /* 0x000fe200000000c1 */
[----:B------:R-:W-:Y:S01]  /*83b0*/  FFMA.FTZ R137, R34, UR4, -R190 ;  /* 0x0000000422897c23 */ /* 0x000fe200080108be */
[----:B------:R-:W-:Y:S03]  /*83c0*/  FMUL.FTZ R34, R132, R162 ;  /* 0x000000a284227220 */ /* 0x000fe60000410000 */
[----:B------:R-:W-:Y:S01]  /*83d0*/  FMUL.FTZ R119, R0, R119 ;  /* 0x0000007700777220 */ /* 0x000fe20000410000 */
[C---:B------:R-:W-:Y:S01]  /*83e0*/  HMMA.16816.F32.BF16 R88, R180.reuse, R140, R88 ;  /* 0x0000008cb458723c */ /* 0x040fe20000041858 */
[----:B------:R1:W-:Y:S03]  /*83f0*/  MUFU.EX2 R230, R137 ;  /* 0x0000008900e67308 */ /* 0x0003e60000000800 */
[----:B------:R-:W-:Y:S01]  /*8400*/  FFMA.FTZ R30, R30, UR4, -R191 ;  /* 0x000000041e1e7c23 */ /* 0x000fe200080108bf */
[----:B------:R-:W-:Y:S01]  /*8410*/  FFMA.FTZ R29, R29, UR4, -R192 ;  /* 0x000000041d1d7c23 */ /* 0x000fe200080108c0 */
[-C--:B------:R-:W-:Y:S05]  /*8420*/  HMMA.16816.F32.BF16 R92, R180, R142.reuse, R92 ;  /* 0x0000008eb45c723c */ /* 0x080fea000004185c */
[----:B------:R-:W-:Y:S01]  /*8430*/  MUFU.EX2 R204, R30 ;  /* 0x0000001e00cc7308 */ /* 0x000fe20000000800 */
[--C-:B------:R-:W-:Y:S01]  /*8440*/  FFMA.FTZ R140, R35, UR4, -R190.reuse ;  /* 0x00000004238c7c23 */ /* 0x100fe200080108be */
[C---:B------:R-:W-:Y:S04]  /*8450*/  HMMA.16816.F32.BF16 R96, R172.reuse, R142, R96 ;  /* 0x0000008eac60723c */ /* 0x040fe80000041860 */
[----:B------:R-:W-:Y:S01]  /*8460*/  FMUL.FTZ R35, R132, R163 ;  /* 0x000000a384237220 */ /* 0x000fe20000410000 */
[--C-:B------:R-:W-:Y:S02]  /*8470*/  FFMA.FTZ R141, R20, UR4, -R189.reuse ;  /* 0x00000004148d7c23 */ /* 0x100fe400080108bd */
[----:B------:R-:W-:Y:S01]  /*8480*/  FFMA.FTZ R142, R21, UR4, -R189 ;  /* 0x00000004158e7c23 */ /* 0x000fe200080108bd */
[----:B-1----:R-:W-:Y:S01]  /*8490*/  FFMA.FTZ R137, R22, UR4, -R190 ;  /* 0x0000000416897c23 */ /* 0x002fe200080108be */
[----:B------:R-:W1:Y:S02]  /*84a0*/  MUFU.EX2 R229, R140 ;  /* 0x0000008c00e57308 */ /* 0x000e640000000800 */
[C---:B------:R-:W-:Y:S01]  /*84b0*/  FMUL.FTZ R20, R3.reuse, R156 ;  /* 0x0000009c03147220 */ /* 0x040fe20000410000 */
[-C--:B---3--:R-:W-:Y:S03]  /*84c0*/  HMMA.16816.F32.BF16 R32, R172, R144.reuse, R32 ;  /* 0x00000090ac20723c */ /* 0x088fe60000041820 */
[C---:B------:R-:W-:Y:S01]  /*84d0*/  FMUL.FTZ R21, R3.reuse, R157 ;  /* 0x0000009d03157220 */ /* 0x040fe20000410000 */
[C---:B------:R-:W-:Y:S03]  /*84e0*/  FMUL.FTZ R22, R0.reuse, R158 ;  /* 0x0000009e00167220 */ /* 0x040fe60000410000 */
[----:B------:R-:W-:Y:S01]  /*84f0*/  MUFU.EX2 R228, R141 ;  /* 0x0000008d00e47308 */ /* 0x000fe20000000800 */
[C---:B------:R-:W-:Y:S03]  /*8500*/  FMUL.FTZ R100, R3.reuse, R100 ;  /* 0x0000006403647220 */ /* 0x040fe60000410000 */
[----:B------:R-:W-:Y:S01]  /*8510*/  FMUL.FTZ R101, R3, R101 ;  /* 0x0000006503657220 */ /* 0x000fe20000410000 */
[C---:B------:R-:W-:Y:S01]  /*8520*/  FMUL.FTZ R102, R0.reuse, R102 ;  /* 0x0000006600667220 */ /* 0x040fe20000410000 */
[C---:B------:R-:W-:Y:S04]  /*8530*/  HMMA.16816.F32.BF16 R20, R180.reuse, R144, R20 ;  /* 0x00000090b414723c */ /* 0x040fe80000041814 */
[----:B------:R2:W3:Y:S01]  /*8540*/  MUFU.EX2 R227, R142 ;  /* 0x0000008e00e37308 */ /* 0x0004e20000000800 */
[----:B------:R-:W-:Y:S01]  /*8550*/  FMUL.FTZ R103, R0, R103 ;  /* 0x0000006700677220 */ /* 0x000fe20000410000 */
[C---:B------:R-:W-:Y:S01]  /*8560*/  FMUL.FTZ R104, R133.reuse, R104 ;  /* 0x0000006885687220 */ /* 0x040fe20000410000 */
[C---:B------:R-:W-:Y:S01]  /*8570*/  FMUL.FTZ R105, R133.reuse, R105 ;  /* 0x0000006985697220 */ /* 0x040fe20000410000 */
[C---:B------:R-:W-:Y:S03]  /*8580*/  FMUL.FTZ R106, R132.reuse, R106 ;  /* 0x0000006a846a7220 */ /* 0x040fe60000410000 */
[C---:B------:R-:W-:Y:S03]  /*8590*/  FMUL.FTZ R107, R132.reuse, R107 ;  /* 0x0000006b846b7220 */ /* 0x040fe60000410000 */
[----:B------:R-:W4:Y:S01]  /*85a0*/  MUFU.EX2 R226, R137 ;  /* 0x0000008900e27308 */ /* 0x000f220000000800 */
[-C--:B------:R-:W-:Y:S03]  /*85b0*/  HMMA.16816.F32.BF16 R100, R180, R146.reuse, R100 ;  /* 0x00000092b464723c */ /* 0x080fe60000041864 */
[C---:B------:R-:W-:Y:S01]  /*85c0*/  FMUL.FTZ R108, R133.reuse, R108 ;  /* 0x0000006c856c7220 */ /* 0x040fe20000410000 */
[----:B------:R-:W-:Y:S01]  /*85d0*/  FMUL.FTZ R109, R133, R109 ;  /* 0x0000006d856d7220 */ /* 0x000fe20000410000 */
[C---:B------:R-:W-:Y:S01]  /*85e0*/  FMUL.FTZ R110, R132.reuse, R110 ;  /* 0x0000006e846e7220 */ /* 0x040fe20000410000 */
[C---:B------:R-:W-:Y:S03]  /*85f0*/  HMMA.16816.F32.BF16 R104, R172.reuse, R146, R104 ;  /* 0x00000092ac68723c */ /* 0x040fe60000041868 */
[----:B------:R-:W-:Y:S01]  /*8600*/  MUFU.EX2 R206, R29 ;  /* 0x0000001d00ce7308 */ /* 0x000fe20000000800 */
[----:B--2---:R-:W2:Y:S01]  /*8610*/  LDSM.16.MT88.4 R140, [R214+0xb000] ;  /* 0x00b00000d68c783b */ /* 0x004ea20000004200 */
[----:B------:R-:W-:Y:S01]  /*8620*/  FMUL.FTZ R111, R132, R111 ;  /* 0x0000006f846f7220 */ /* 0x000fe20000410000 */
[C---:B------:R-:W-:Y:S01]  /*8630*/  FMUL.FTZ R112, R3.reuse, R112 ;  /* 0x0000007003707220 */ /* 0x040fe20000410000 */
[----:B------:R-:W-:Y:S01]  /*8640*/  FMUL.FTZ R113, R3, R113 ;  /* 0x0000007103717220 */ /* 0x000fe20000410000 */
[C---:B------:R-:W-:Y:S03]  /*8650*/  FMUL.FTZ R114, R0.reuse, R114 ;  /* 0x0000007200727220 */ /* 0x040fe60000410000 */
[----:B------:R-:W-:Y:S01]  /*8660*/  FMUL.FTZ R115, R0, R115 ;  /* 0x0000007300737220 */ /* 0x000fe20000410000 */
[-C--:B------:R-:W-:Y:S03]  /*8670*/  HMMA.16816.F32.BF16 R108, R172, R148.reuse, R108 ;  /* 0x00000094ac6c723c */ /* 0x080fe6000004186c */
[----:B------:R-:W-:Y:S01]  /*8680*/  FFMA.FTZ R144, R25, UR4, -R192 ;  /* 0x0000000419907c23 */ /* 0x000fe200080108c0 */
[--C-:B------:R-:W-:Y:S01]  /*8690*/  FFMA.FTZ R146, R26, UR4, -R191.reuse ;  /* 0x000000041a927c23 */ /* 0x100fe200080108bf */
[----:B------:R-:W-:Y:S01]  /*86a0*/  SHF.R.U32.HI R147, RZ, 0x18, R138 ;  /* 0x00000018ff937819 */ /* 0x000fe2000001168a */
[C---:B------:R-:W-:Y:S01]  /*86b0*/  HMMA.16816.F32.BF16 R112, R180.reuse, R148, R112 ;  /* 0x00000094b470723c */ /* 0x040fe20000041870 */
[----:B------:R5:W4:Y:S04]  /*86c0*/  MUFU.EX2 R209, R144 ;  /* 0x0000009000d17308 */ /* 0x000b280000000800 */
[----:B------:R-:W-:Y:S01]  /*86d0*/  FFMA.FTZ R31, R31, UR4, -R191 ;  /* 0x000000041f1f7c23 */ /* 0x000fe200080108bf */
[-C--:B------:R-:W-:Y:S05]  /*86e0*/  HMMA.16816.F32.BF16 R116, R180, R150.reuse, R116 ;  /* 0x00000096b474723c */ /* 0x080fea0000041874 */
[----:B------:R1:W4:Y:S01]  /*86f0*/  MUFU.EX2 R208, R146 ;  /* 0x0000009200d07308 */ /* 0x0003220000000800 */
[--C-:B------:R-:W-:Y:S01]  /*8700*/  SHF.R.U32.HI R149, RZ, 0x18, R139.reuse ;  /* 0x00000018ff957819 */ /* 0x100fe2000001168b */
[C---:B------:R-:W-:Y:S04]  /*8710*/  HMMA.16816.F32.BF16 R120, R172.reuse, R150, R120 ;  /* 0x00000096ac78723c */ /* 0x040fe80000041878 */
[C---:B------:R-:W-:Y:S01]  /*8720*/  LOP3.LUT R25, R139.reuse, 0xffff, RZ, 0xc0, !PT ;  /* 0x0000ffff8b197812 */ /* 0x040fe200078ec0ff */
[C---:B------:R-:W-:Y:S01]  /*8730*/  FMUL.FTZ R27, R132.reuse, R167 ;  /* 0x000000a7841b7220 */ /* 0x040fe20000410000 */
[----:B------:R-:W-:Y:S01]  /*8740*/  SHF.R.U32.HI R26, RZ, 0x10, R139 ;  /* 0x00000010ff1a7819 */ /* 0x000fe2000001168b */
[----:B------:R-:W-:Y:S01]  /*8750*/  FMUL.FTZ R30, R132, R170 ;  /* 0x000000aa841e7220 */ /* 0x000fe20000410000 */
[C---:B------:R-:W-:Y:S03]  /*8760*/  LOP3.LUT R24, R138.reuse, 0xffff, RZ, 0xc0, !PT ;  /* 0x0000ffff8a187812 */ /* 0x040fe600078ec0ff */
[----:B------:R-:W-:Y:S01]  /*8770*/  IMAD.MOV.U32 R170, RZ, RZ, R203 ;  /* 0x000000ffffaa7224 */ /* 0x000fe200078e00cb */
[----:B------:R-:W-:Y:S01]  /*8780*/  LOP3.LUT R150, R139, 0xff, RZ, 0xc0, !PT ;  /* 0x000000ff8b967812 */ /* 0x000fe200078ec0ff */
[----:B------:R-:W-:Y:S01]  /*8790*/  IMAD.MOV.U32 R177, RZ, RZ, R205 ;  /* 0x000000ffffb17224 */ /* 0x000fe200078e00cd */
[----:B------:R-:W-:Y:S01]  /*87a0*/  LOP3.LUT R148, R138, 0xff, RZ, 0xc0, !PT ;  /* 0x000000ff8a947812 */ /* 0x000fe200078ec0ff */
[----:B------:R3:W-:Y:S01]  /*87b0*/  MUFU.EX2 R203, R31 ;  /* 0x0000001f00cb7308 */ /* 0x0007e20000000800 */
[----:B------:R-:W-:Y:S01]  /*87c0*/  SHF.R.U32.HI R145, RZ, 0x8, R25 ;  /* 0x00000008ff917819 */ /* 0x000fe20000011619 */
[C---:B------:R-:W-:Y:S01]  /*87d0*/  FMUL.FTZ R25, R133.reuse, R165 ;  /* 0x000000a585197220 */ /* 0x040fe20000410000 */
[----:B-----5:R-:W-:Y:S01]  /*87e0*/  LOP3.LUT R144, R26, 0xff, RZ, 0xc0, !PT ;  /* 0x000000ff1a907812 */ /* 0x020fe200078ec0ff */
[----:B------:R-:W-:Y:S01]  /*87f0*/  FMUL.FTZ R26, R132, R166 ;  /* 0x000000a6841a7220 */ /* 0x000fe20000410000 */
[----:B------:R-:W-:Y:S01]  /*8800*/  SHF.R.U32.HI R139, RZ, 0x8, R24 ;  /* 0x00000008ff8b7819 */ /* 0x000fe20000011618 */
[----:B------:R-:W-:Y:S01]  /*8810*/  FMUL.FTZ R24, R133, R164 ;  /* 0x000000a485187220 */ /* 0x000fe20000410000 */
[----:B------:R-:W-:Y:S01]  /*8820*/  SHF.R.U32.HI R137, RZ, 0x10, R138 ;  /* 0x00000010ff897819 */ /* 0x000fe2000001168a */
[C---:B------:R-:W-:Y:S01]  /*8830*/  FMUL.FTZ R124, R3.reuse, R124 ;  /* 0x0000007c037c7220 */ /* 0x040fe20000410000 */
[----:B------:R-:W-:Y:S01]  /*8840*/  PRMT R145, R150, 0x5410, R145 ;  /* 0x0000541096917816 */ /* 0x000fe20000000091 */
[----:B------:R-:W-:Y:S01]  /*8850*/  FMUL.FTZ R125, R3, R125 ;  /* 0x0000007d037d7220 */ /* 0x000fe20000410000 */
[----:B------:R-:W-:Y:S01]  /*8860*/  PRMT R144, R144, 0x5410, R149 ;  /* 0x0000541090907816 */ /* 0x000fe20000000095 */
[----:B------:R-:W-:Y:S01]  /*8870*/  FMUL.FTZ R126, R0, R126 ;  /* 0x0000007e007e7220 */ /* 0x000fe20000410000 */
[-C--:B--2---:R-:W-:Y:S03]  /*8880*/  HMMA.16816.F32.BF16 R24, R172, R140.reuse, R24 ;  /* 0x0000008cac18723c */ /* 0x084fe60000041818 */
[----:B------:R-:W-:Y:S01]  /*8890*/  PRMT R139, R148, 0x5410, R139 ;  /* 0x00005410948b7816 */ /* 0x000fe2000000008b */
[----:B------:R-:W-:Y:S01]  /*88a0*/  FMUL.FTZ R127, R0, R127 ;  /* 0x0000007f007f7220 */ /* 0x000fe20000410000 */
[----:B------:R-:W2:Y:S01]  /*88b0*/  LDSM.16.MT88.4 R148, [R212+0x9400] ;  /* 0x00940000d494783b */ /* 0x000ea20000004200 */
[----:B------:R-:W-:Y:S01]  /*88c0*/  LOP3.LUT R138, R137, 0xff, RZ, 0xc0, !PT ;  /* 0x000000ff898a7812 */ /* 0x000fe200078ec0ff */
[----:B------:R-:W-:Y:S01]  /*88d0*/  FFMA.FTZ R137, R28, UR4, -R192 ;  /* 0x000000041c897c23 */ /* 0x000fe200080108c0 */
[--C-:B------:R-:W-:Y:S02]  /*88e0*/  HSET2.LE.AND R28, R200, R188.reuse, PT ;  /* 0x000000bcc81c7233 */ /* 0x100fe40003803000 */
[----:B------:R-:W-:Y:S01]  /*88f0*/  MUFU.EX2 R200, R50 ;  /* 0x0000003200c87308 */ /* 0x000fe20000000800 */
[C---:B------:R-:W-:Y:S04]  /*8900*/  HMMA.16816.F32.BF16 R124, R180.reuse, R140, R124 ;  /* 0x0000008cb47c723c */ /* 0x040fe8000004187c */
[----:B-1----:R-:W-:Y:S01]  /*8910*/  F2FP.BF16.F32.PACK_AB R146, R231, R232 ;  /* 0x000000e8e792723e */ /* 0x002fe200000010ff */
[C---:B------:R-:W-:Y:S01]  /*8920*/  FMUL.FTZ R128, R3.reuse, R128 ;  /* 0x0000008003807220 */ /* 0x040fe20000410000 */
[----:B------:R-:W-:Y:S03]  /*8930*/  FMUL.FTZ R129, R3, R129 ;  /* 0x0000008103817220 */ /* 0x000fe60000410000 */
[----:B------:R1:W5:Y:S02]  /*8940*/  MUFU.EX2 R205, R137 ;  /* 0x0000008900cd7308 */ /* 0x0003640000000800 */
[----:B------:R-:W-:Y:S01]  /*8950*/  LOP3.LUT R146, R28, R146, RZ, 0xc0, !PT ;  /* 0x000000921c927212 */ /* 0x000fe200078ec0ff */
[C---:B------:R-:W-:Y:S01]  /*8960*/  FMUL.FTZ R130, R0.reuse, R130 ;  /* 0x0000008200827220 */ /* 0x040fe20000410000 */
[----:B------:R-:W-:Y:S01]  /*8970*/  FMUL.FTZ R131, R0, R131 ;  /* 0x0000008300837220 */ /* 0x000fe20000410000 */
[----:B------:R-:W-:Y:S02]  /*8980*/  VIADD R28, R201, 0x1 ;  /* 0x00000001c91c7836 */ /* 0x000fe40000000000 */
[----:B---3--:R-:W-:Y:S01]  /*8990*/  FMUL.FTZ R31, R132, R171 ;  /* 0x000000ab841f7220 */ /* 0x008fe20000410000 */
[----:B------:R-:W-:Y:S01]  /*89a0*/  FMUL.FTZ R29, R133, R169 ;  /* 0x000000a9851d7220 */ /* 0x000fe20000410000 */
[----:B------:R-:W-:Y:S01]  /*89b0*/  PRMT R157, R138, 0x5410, R147 ;  /* 0x000054108a9d7816 */ /* 0x000fe20000000093 */
[----:B------:R-:W-:Y:S01]  /*89c0*/  IMAD.MOV.U32 R171, RZ, RZ, R153 ;  /* 0x000000ffffab7224 */ /* 0x000fe200078e0099 */
[----:B------:R-:W-:Y:S01]  /*89d0*/  LOP3.LUT R141, R221, UR29, R28, 0x96, !PT ;  /* 0x0000001ddd8d7c12 */ /* 0x000fe2000f8e961c */
[-C--:B------:R-:W-:Y:S01]  /*89e0*/  HMMA.16816.F32.BF16 R128, R180, R142.reuse, R128 ;  /* 0x0000008eb480723c */ /* 0x080fe20000041880 */
[----:B------:R-:W3:Y:S01]  /*89f0*/  LDSM.16.MT88.4 R152, [R214+0x9400] ;  /* 0x00940000d698783b */ /* 0x000ee20000004200 */
[----:B------:R-:W-:Y:S01]  /*8a00*/  MUFU.EX2 R183, R64 ;  /* 0x0000004000b77308 */ /* 0x000fe20000000800 */
[----:B------:R-:W-:Y:S01]  /*8a10*/  FMUL.FTZ R28, R133, R168 ;  /* 0x000000a8851c7220 */ /* 0x000fe20000410000 */
[----:B------:R-:W-:Y:S01]  /*8a20*/  F2FP.BF16.F32.PACK_AB R147, R229, R230 ;  /* 0x000000e6e593723e */ /* 0x000fe200000010ff */
[----:B------:R-:W-:Y:S01]  /*8a30*/  IMAD.WIDE.U32 R158, R141, -0x326172a9, RZ ;  /* 0xcd9e8d578d9e7825 */ /* 0x000fe200078e00ff */
[--C-:B-1----:R-:W-:Y:S02]  /*8a40*/  HSET2.LE.AND R137, R199, R188.reuse, PT ;  /* 0x000000bcc7897233 */ /* 0x102fe40003803000 */
[--C-:B------:R-:W-:Y:S02]  /*8a50*/  HSET2.LE.AND R141, R157, R188.reuse, PT ;  /* 0x000000bc9d8d7233 */ /* 0x100fe40003803000 */
[----:B------:R-:W-:Y:S02]  /*8a60*/  HMMA.16816.F32.BF16 R28, R172, R142, R28 ;  /* 0x0000008eac1c723c */ /* 0x000fe4000004181c */
[----:B------:R-:W1:Y:S02]  /*8a70*/  MUFU.EX2 R199, R51 ;  /* 0x0000003300c77308 */ /* 0x000e640000000800 */
[----:B------:R-:W-:Y:S01]  /*8a80*/  LOP3.LUT R147, R137, R147, RZ, 0xc0, !PT ;  /* 0x0000009389937212 */ /* 0x000fe200078ec0ff */
[--C-:B------:R-:W-:Y:S01]  /*8a90*/  FFMA.FTZ R48, R48, UR4, -R189.reuse ;  /* 0x0000000430307c23 */ /* 0x100fe200080108bd */
[--C-:B------:R-:W-:Y:S01]  /*8aa0*/  HSET2.LE.AND R137, R145, R188.reuse, PT ;  /* 0x000000bc91897233 */ /* 0x100fe20003803000 */
[----:B------:R-:W-:Y:S01]  /*8ab0*/  IMAD.MOV.U32 R178, RZ, RZ, R202 ;  /* 0x000000ffffb27224 */ /* 0x000fe200078e00ca */
[--C-:B------:R-:W-:Y:S04]  /*8ac0*/  HSET2.LE.AND R138, R144, R188.reuse, PT ;  /* 0x000000bc908a7233 */ /* 0x100fe80003803000 */
[----:B------:R1:W-:Y:S01]  /*8ad0*/  MUFU.EX2 R202, R48 ;  /* 0x0000003000ca7308 */ /* 0x0003e20000000800 */
[--C-:B------:R-:W-:Y:S01]  /*8ae0*/  HSET2.LE.AND R139, R139, R188.reuse, PT ;  /* 0x000000bc8b8b7233 */ /* 0x100fe20003803000 */
[--C-:B------:R-:W-:Y:S01]  /*8af0*/  FFMA.FTZ R49, R49, UR4, -R189.reuse ;  /* 0x0000000431317c23 */ /* 0x100fe200080108bd */
[----:B------:R-:W-:Y:S01]  /*8b00*/  F2FP.BF16.F32.PACK_AB R144, R227, R228 ;  /* 0x000000e4e390723e */ /* 0x000fe200000010ff */
[--C-:B------:R-:W-:Y:S01]  /*8b10*/  FFMA.FTZ R36, R36, UR4, -R189.reuse ;  /* 0x0000000424247c23 */ /* 0x100fe200080108bd */
[----:B----4-:R-:W-:Y:S01]  /*8b20*/  F2FP.BF16.F32.PACK_AB R145, R211, R226 ;  /* 0x000000e2d391723e */ /* 0x010fe200000010ff */
[----:B------:R-:W-:Y:S01]  /*8b30*/  FFMA.FTZ R37, R37, UR4, -R189 ;  /* 0x0000000425257c23 */ /* 0x000fe200080108bd */
[----:B------:R-:W-:Y:S03]  /*8b40*/  F2FP.BF16.F32.PACK_AB R140, R209, R210 ;  /* 0x000000d2d18c723e */ /* 0x000fe600000010ff */
[----:B------:R4:W-:Y:S01]  /*8b50*/  MUFU.EX2 R201, R49 ;  /* 0x0000003100c97308 */ /* 0x0009e20000000800 */
[----:B------:R-:W-:Y:S01]  /*8b60*/  LOP3.LUT R144, R137, R144, RZ, 0xc0, !PT ;  /* 0x0000009089907212 */ /* 0x000fe200078ec0ff */
[----:B------:R-:W-:Y:S01]  /*8b70*/  FFMA.FTZ R38, R38, UR4, -R190 ;  /* 0x0000000426267c23 */ /* 0x000fe200080108be */
[----:B------:R-:W-:Y:S01]  /*8b80*/  LOP3.LUT R145, R138, R145, RZ, 0xc0, !PT ;  /* 0x000000918a917212 */ /* 0x000fe200078ec0ff */
[--C-:B------:R-:W-:Y:S01]  /*8b90*/  FFMA.FTZ R44, R44, UR4, -R192.reuse ;  /* 0x000000042c2c7c23 */ /* 0x100fe200080108c0 */
[----:B------:R-:W-:Y:S01]  /*8ba0*/  LOP3.LUT R140, R139, R140, RZ, 0xc0, !PT ;  /* 0x0000008c8b8c7212 */ /* 0x000fe200078ec0ff */
[----:B------:R-:W-:Y:S01]  /*8bb0*/  FFMA.FTZ R45, R45, UR4, -R192 ;  /* 0x000000042d2d7c23 */ /* 0x000fe200080108c0 */
[--C-:B------:R-:W-:Y:S03]  /*8bc0*/  HSET2.LE.AND R142, R176, R188.reuse, PT ;  /* 0x000000bcb08e7233 */ /* 0x100fe60003803000 */
[----:B------:R-:W-:Y:S01]  /*8bd0*/  MUFU.EX2 R182, R65 ;  /* 0x0000004100b67308 */ /* 0x000fe20000000800 */
[--C-:B------:R-:W-:Y:S01]  /*8be0*/  HSET2.LE.AND R143, R193, R188.reuse, PT ;  /* 0x000000bcc18f7233 */ /* 0x100fe20003803000 */
[-C--:B--2---:R-:W-:Y:S05]  /*8bf0*/  HMMA.16816.F32.BF16 R4, R144, R148.reuse, R4 ;  /* 0x000000949004723c */ /* 0x084fea0000041804 */
[----:B------:R-:W-:Y:S03]  /*8c00*/  F2FP.BF16.F32.PACK_AB R137, R207, R208 ;  /* 0x000000d0cf89723e */ /* 0x000fe600000010ff */
[----:B------:R2:W-:Y:S03]  /*8c10*/  MUFU.EX2 R198, R36 ;  /* 0x0000002400c67308 */ /* 0x0005e60000000800 */
[----:B-----5:R-:W-:Y:S01]  /*8c20*/  F2FP.BF16.F32.PACK_AB R138, R206, R205 ;  /* 0x000000cdce8a723e */ /* 0x020fe200000010ff */
[--C-:B------:R-:W-:Y:S01]  /*8c30*/  FFMA.FTZ R42, R42, UR4, -R191.reuse ;  /* 0x000000042a2a7c23 */ /* 0x100fe200080108bf */
[----:B------:R-:W-:Y:S01]  /*8c40*/  F2FP.BF16.F32.PACK_AB R139, R203, R204 ;  /* 0x000000cccb8b723e */ /* 0x000fe200000010ff */
[--C-:B------:R-:W-:Y:S01]  /*8c50*/  FFMA.FTZ R43, R43, UR4, -R191.reuse ;  /* 0x000000042b2b7c23 */ /* 0x100fe200080108bf */
[----:B------:R-:W-:Y:S03]  /*8c60*/  LOP3.LUT R156, R159, UR22, R244, 0x96, !PT ;  /* 0x000000169f9c7c12 */ /* 0x000fe6000f8e96f4 */
[----:B------:R-:W-:Y:S01]  /*8c70*/  MUFU.EX2 R181, R66 ;  /* 0x0000004200b57308 */ /* 0x000fe20000000800 */
[----:B------:R-:W-:Y:S01]  /*8c80*/  LOP3.LUT R141, R141, R137, RZ, 0xc0, !PT ;  /* 0x000000898d8d7212 */ /* 0x000fe200078ec0ff */
[--C-:B------:R-:W-:Y:S01]  /*8c90*/  FFMA.FTZ R40, R40, UR4, -R192.reuse ;  /* 0x0000000428287c23 */ /* 0x100fe200080108c0 */
[----:B------:R-:W-:Y:S01]  /*8ca0*/  LOP3.LUT R142, R142, R138, RZ, 0xc0, !PT ;  /* 0x0000008a8e8e7212 */ /* 0x000fe200078ec0ff */
[----:B------:R-:W-:Y:S01]  /*8cb0*/  FFMA.FTZ R41, R41, UR4, -R192 ;  /* 0x0000000429297c23 */ /* 0x000fe200080108c0 */
[----:B------:R-:W-:Y:S01]  /*8cc0*/  LOP3.LUT R143, R143, R139, RZ, 0xc0, !PT ;  /* 0x0000008b8f8f7212 */ /* 0x000fe200078ec0ff */
[----:B------:R-:W-:Y:S01]  /*8cd0*/  IMAD.WIDE.U32 R138, R156, -0x2daee0ad, RZ ;  /* 0xd2511f539c8a7825 */ /* 0x000fe200078e00ff */
[----:B------:R-:W-:Y:S03]  /*8ce0*/  LOP3.LUT R156, R159, UR22, R242, 0x96, !PT ;  /* 0x000000169f9c7c12 */ /* 0x000fe6000f8e96f2 */
[----:B------:R-:W-:Y:S01]  /*8cf0*/  MUFU.EX2 R174, R59 ;  /* 0x0000003b00ae7308 */ /* 0x000fe20000000800 */
[----:B------:R-:W-:Y:S01]  /*8d00*/  LOP3.LUT R160, R195, UR20, R158, 0x96, !PT ;  /* 0x00000014c3a07c12 */ /* 0x000fe2000f8e969e */
[----:B------:R-:W-:Y:S01]  /*8d10*/  FFMA.FTZ R54, R54, UR4, -R190 ;  /* 0x0000000436367c23 */ /* 0x000fe200080108be */
[----:B------:R-:W-:Y:S01]  /*8d20*/  LOP3.LUT R137, R197, UR20, R158, 0x96, !PT ;  /* 0x00000014c5897c12 */ /* 0x000fe2000f8e969e */
[C---:B------:R-:W-:Y:S04]  /*8d30*/  HMMA.16816.F32.BF16 R8, R140.reuse, R148, R8 ;  /* 0x000000948c08723c */ /* 0x040fe80000041808 */
[----:B------:R-:W-:Y:S02]  /*8d40*/  IMAD.WIDE.U32 R162, R156, -0x2daee0ad, RZ ;  /* 0xd2511f539ca27825 */ /* 0x000fe400078e00ff */
[----:B------:R-:W-:Y:S01]  /*8d50*/  MUFU.EX2 R195, R39 ;  /* 0x0000002700c37308 */ /* 0x000fe20000000800 */
[-C--:B------:R-:W-:Y:S01]  /*8d60*/  HMMA.16816.F32.BF16 R12, R140, R150.reuse, R12 ;  /* 0x000000968c0c723c */ /* 0x080fe2000004180c */
[----:B------:R-:W5:Y:S03]  /*8d70*/  LDSM.16.MT88.4 R156, [R212+0xa400] ;  /* 0x00a40000d49c783b */ /* 0x000f660000004200 */
[----:B------:R-:W-:Y:S02]  /*8d80*/  IMAD.WIDE.U32 R148, R137, -0x2daee0ad, RZ ;  /* 0xd2511f5389947825 */ /* 0x000fe400078e00ff */
[C---:B------:R-:W-:Y:S03]  /*8d90*/  HMMA.16816.F32.BF16 R16, R144.reuse, R150, R16 ;  /* 0x000000969010723c */ /* 0x040fe60000041810 */
[----:B------:R-:W-:Y:S02]  /*8da0*/  MUFU.EX2 R173, R60 ;  /* 0x0000003c00ad7308 */ /* 0x000fe40000000800 */
[----:B------:R-:W-:Y:S01]  /*8db0*/  IMAD.WIDE.U32 R160, R160, -0x2daee0ad, RZ ;  /* 0xd2511f53a0a07825 */ /* 0x000fe200078e00ff */
[-C--:B---3--:R-:W-:Y:S07]  /*8dc0*/  HMMA.16816.F32.BF16 R68, R144, R152.reuse, R68 ;  /* 0x000000989044723c */ /* 0x088fee0000041844 */
[----:B------:R-:W-:Y:S01]  /*8dd0*/  MUFU.EX2 R172, R62 ;  /* 0x0000003e00ac7308 */ /* 0x000fe20000000800 */
[----:B-1----:R-:W-:Y:S01]  /*8de0*/  LOP3.LUT R48, R149, UR17, R162, 0x96, !PT ;  /* 0x0000001195307c12 */ /* 0x002fe2000f8e96a2 */
[C---:B------:R-:W-:Y:S04]  /*8df0*/  HMMA.16816.F32.BF16 R72, R140.reuse, R152, R72 ;  /* 0x000000988c48723c */ /* 0x040fe80000041848 */
[----:B------:R-:W-:Y:S02]  /*8e00*/  LOP3.LUT R139, R139, UR19, R224, 0x96, !PT ;  /* 0x000000138b8b7c12 */ /* 0x000fe4000f8e96e0 */
[-C--:B------:R-:W-:Y:S02]  /*8e10*/  HMMA.16816.F32.BF16 R76, R140, R154.reuse, R76 ;  /* 0x0000009a8c4c723c */ /* 0x080fe4000004184c */
[----:B------:R1:W-:Y:S03]  /*8e20*/  MUFU.EX2 R197, R37 ;  /* 0x0000002500c57308 */ /* 0x0003e60000000800 */
[----:B------:R-:W-:Y:S01]  /*8e30*/  LOP3.LUT R161, R161, UR17, R138, 0x96, !PT ;  /* 0x00000011a1a17c12 */ /* 0x000fe2000f8e968a */
[C---:B------:R-:W-:Y:S06]  /*8e40*/  HMMA.16816.F32.BF16 R80, R144.reuse, R154, R80 ;  /* 0x0000009a9050723c */ /* 0x040fec0000041850 */
[----:B------:R-:W-:Y:S01]  /*8e50*/  MUFU.EX2 R193, R45 ;  /* 0x0000002d00c17308 */ /* 0x000fe20000000800 */
[----:B------:R-:W-:Y:S04]  /*8e60*/  LOP3.LUT R137, R163, UR19, R222, 0x96, !PT ;  /* 0x00000013a3897c12 */ /* 0x000fe8000f8e96de */
[----:B------:R-:W-:Y:S04]  /*8e70*/  IMAD.WIDE.U32 R138, R139, -0x326172a9, RZ ;  /* 0xcd9e8d578b8a7825 */ /* 0x000fe800078e00ff */
[----:B------:R-:W-:Y:S01]  /*8e80*/  FFMA.FTZ R56, R56, UR4, -R192 ;  /* 0x0000000438387c23 */ /* 0x000fe200080108c0 */
[-C--:B-----5:R-:W-:Y:S01]  /*8e90*/  HMMA.16816.F32.BF16 R84, R144, R156.reuse, R84 ;  /* 0x0000009c9054723c */ /* 0x0a0fe20000041854 */
[----:B------:R-:W-:Y:S02]  /*8ea0*/  MUFU.EX2 R184, R43 ;  /* 0x0000002b00b87308 */ /* 0x000fe40000000800 */
[----:B------:R-:W-:Y:S01]  /*8eb0*/  IMAD.WIDE.U32 R168, R161, -0x326172a9, RZ ;  /* 0xcd9e8d57a1a87825 */ /* 0x000fe200078e00ff */
[----:B------:R-:W-:Y:S02]  /*8ec0*/  LOP3.LUT R139, R139, UR18, R194, 0x96, !PT ;  /* 0x000000128b8b7c12 */ /* 0x000fe4000f8e96c2 */
[C---:B------:R-:W-:Y:S05]  /*8ed0*/  HMMA.16816.F32.BF16 R88, R140.reuse, R156, R88 ;  /* 0x0000009c8c58723c */ /* 0x040fea0000041858 */
[----:B------:R-:W-:Y:S01]  /*8ee0*/  MUFU.EX2 R194, R44 ;  /* 0x0000002c00c27308 */ /* 0x000fe20000000800 */
[----:B------:R-:W-:Y:S01]  /*8ef0*/  IMAD.WIDE.U32 R162, R137, -0x326172a9, RZ ;  /* 0xcd9e8d5789a27825 */ /* 0x000fe200078e00ff */
[-C--:B------:R-:W-:Y:S04]  /*8f00*/  HMMA.16816.F32.BF16 R92, R140, R158.reuse, R92 ;  /* 0x0000009e8c5c723c */ /* 0x080fe8000004185c */
[----:B------:R-:W-:Y:S02]  /*8f10*/  IMAD.WIDE.U32 R166, R48, -0x326172a9, RZ ;  /* 0xcd9e8d5730a67825 */ /* 0x000fe400078e00ff */
[C---:B------:R-:W-:Y:S02]  /*8f20*/  HMMA.16816.F32.BF16 R96, R144.reuse, R158, R96 ;  /* 0x0000009e9060723c */ /* 0x040fe40000041860 */
[----:B------:R-:W-:Y:S03]  /*8f30*/  MUFU.EX2 R185, R40 ;  /* 0x0000002800b97308 */ /* 0x000fe60000000800 */
[----:B------:R-:W-:Y:S01]  /*8f40*/  LOP3.LUT R48, R169, UR16, R138, 0x96, !PT ;  /* 0x00000010a9307c12 */ /* 0x000fe2000f8e968a */
[----:B------:R-:W-:Y:S01]  /*8f50*/  IMAD.WIDE.U32 R138, R139, -0x2daee0ad, RZ ;  /* 0xd2511f538b8a7825 */ /* 0x000fe200078e00ff */
[----:B----4-:R-:W-:Y:S05]  /*8f60*/  LOP3.LUT R49, R167, UR16, R162, 0x96, !PT ;  /* 0x00000010a7317c12 */ /* 0x010fea000f8e96a2 */
[----:B------:R-:W-:Y:S01]  /*8f70*/  MUFU.EX2 R167, R41 ;  /* 0x0000002900a77308 */ /* 0x000fe20000000800 */
[----:B------:R-:W-:Y:S01]  /*8f80*/  LOP3.LUT R150, R163, UR18, R196, 0x96, !PT ;  /* 0x00000012a3967c12 */ /* 0x000fe2000f8e96c4 */
[----:B------:R-:W-:Y:S01]  /*8f90*/  IMAD.WIDE.U32 R162, R48, -0x2daee0ad, RZ ;  /* 0xd2511f5330a27825 */ /* 0x000fe200078e00ff */
[----:B------:R-:W-:Y:S03]  /*8fa0*/  LOP3.LUT R160, R139, UR15, R160, 0x96, !PT ;  /* 0x0000000f8ba07c12 */ /* 0x000fe6000f8e96a0 */
[----:B------:R-:W-:Y:S01]  /*8fb0*/  FFMA.FTZ R57, R57, UR4, -R192 ;  /* 0x0000000439397c23 */ /* 0x000fe200080108c0 */
[----:B------:R-:W-:Y:S03]  /*8fc0*/  IMAD.WIDE.U32 R164, R49, -0x2daee0ad, RZ ;  /* 0xd2511f5331a47825 */ /* 0x000fe600078e00ff */
[----:B------:R3:W4:Y:S01]  /*8fd0*/  MUFU.EX2 R196, R38 ;  /* 0x0000002600c47308 */ /* 0x0007220000000800 */
[----:B------:R-:W5:Y:S01]  /*8fe0*/  LDSM.16.MT88.4 R48, [R214+0xa400] ;  /* 0x00a40000d630783b */ /* 0x000f620000004200 */
[----:B------:R-:W-:Y:S01]  /*8ff0*/  LOP3.LUT R138, R163, UR5, R138, 0x96, !PT ;  /* 0x00000005a38a7c12 */ /* 0x000fe2000f8e968a */
[----:B------:R-:W-:Y:S04]  /*9000*/  IMAD.WIDE.U32 R150, R150, -0x2daee0ad, RZ ;  /* 0xd2511f5396967825 */ /* 0x000fe800078e00ff */
[----:B------:R-:W-:Y:S01]  /*9010*/  FFMA.FTZ R192, R61, UR4, -R192 ;  /* 0x000000043dc07c23 */ /* 0x000fe200080108c0 */
[----:B------:R-:W-:Y:S01]  /*9020*/  FFMA.FTZ R58, R58, UR4, -R191 ;  /* 0x000000043a3a7c23 */ /* 0x000fe200080108bf */
[----:B------:R-:W-:Y:S01]  /*9030*/  IMAD.WIDE.U32 R138, R138, -0x326172a9, RZ ;  /* 0xcd9e8d578a8a7825 */ /* 0x000fe200078e00ff */
[----:B--2---:R-:W-:Y:S01]  /*9040*/  LOP3.LUT R36, R165, UR5, R150, 0x96, !PT ;  /* 0x00000005a5247c12 */ /* 0x004fe2000f8e9696 */
[----:B------:R-:W-:Y:S01]  /*9050*/  MUFU.EX2 R176, R57 ;  /* 0x0000003900b07308 */ /* 0x000fe20000000800 */
[----:B------:R-:W-:Y:S01]  /*9060*/  LOP3.LUT R149, R151, UR15, R148, 0x96, !PT ;  /* 0x0000000f97957c12 */ /* 0x000fe2000f8e9694 */
[----:B------:R-:W-:Y:S01]  /*9070*/  IMAD.WIDE.U32 R160, R160, -0x326172a9, RZ ;  /* 0xcd9e8d57a0a07825 */ /* 0x000fe200078e00ff */
[C---:B------:R-:W-:Y:S02]  /*9080*/  LOP3.LUT R137, R138.reuse, 0xffff, RZ, 0xc0, !PT ;  /* 0x0000ffff8a897812 */ /* 0x040fe400078ec0ff */
[----:B------:R-:W-:Y:S01]  /*9090*/  LOP3.LUT R152, R138, 0xff, RZ, 0xc0, !PT ;  /* 0x000000ff8a987812 */ /* 0x000fe200078ec0ff */
[----:B-1----:R-:W-:Y:S01]  /*90a0*/  IMAD.WIDE.U32 R36, R36, -0x326172a9, RZ ;  /* 0xcd9e8d5724247825 */ /* 0x002fe200078e00ff */
[--C-:B------:R-:W-:Y:S03]  /*90b0*/  SHF.R.U32.HI R153, RZ, 0x18, R138.reuse ;  /* 0x00000018ff997819 */ /* 0x100fe6000001168a */
[----:B------:R-:W-:Y:S01]  /*90c0*/  MUFU.EX2 R165, R42 ;  /* 0x0000002a00a57308 */ /* 0x000fe20000000800 */
[----:B------:R-:W-:Y:S01]  /*90d0*/  SHF.R.U32.HI R148, RZ, 0x10, R138 ;  /* 0x00000010ff947819 */ /* 0x000fe2000001168a */
[----:B------:R-:W-:Y:S01]  /*90e0*/  IMAD.WIDE.U32 R156, R149, -0x326172a9, RZ ;  /* 0xcd9e8d57959c7825 */ /* 0x000fe200078e00ff */
[----:B------:R-:W-:Y:S02]  /*90f0*/  LOP3.LUT R138, R139, UR24, R160, 0x96, !PT ;  /* 0x000000188b8a7c12 */ /* 0x000fe4000f8e96a0 */
[----:B------:R-:W-:Y:S01]  /*9100*/  LOP3.LUT R139, R36, 0xffff, RZ, 0xc0, !PT ;  /* 0x0000ffff248b7812 */ /* 0x000fe200078ec0ff */
[----:B------:R-:W-:Y:S01]  /*9110*/  FFMA.FTZ R52, R52, UR4, -R189 ;  /* 0x0000000434347c23 */ /* 0x000fe200080108bd */
[----:B---3--:R-:W-:Y:S01]  /*9120*/  SHF.R.U32.HI R38, RZ, 0x8, R137 ;  /* 0x00000008ff267819 */ /* 0x008fe20000011689 */
[----:B------:R-:W-:Y:S01]  /*9130*/  FFMA.FTZ R189, R53, UR4, -R189 ;  /* 0x0000000435bd7c23 */ /* 0x000fe200080108bd */
[----:B------:R-:W-:Y:S01]  /*9140*/  LOP3.LUT R151, R36, 0xff, RZ, 0xc0, !PT ;  /* 0x000000ff24977812 */ /* 0x000fe200078ec0ff */
[----:B------:R-:W-:Y:S01]  /*9150*/  MUFU.EX2 R175, R58 ;  /* 0x0000003a00af7308 */ /* 0x000fe20000000800 */
[----:B------:R-:W-:Y:S01]  /*9160*/  SHF.R.U32.HI R139, RZ, 0x8, R139 ;  /* 0x00000008ff8b7819 */ /* 0x000fe2000001168b */
[----:B------:R-:W-:Y:S01]  /*9170*/  FFMA.FTZ R133, R133, R233, R252 ;  /* 0x000000e985857223 */ /* 0x000fe200000100fc */
[--C-:B------:R-:W-:Y:S01]  /*9180*/  SHF.R.U32.HI R149, RZ, 0x10, R36.reuse ;  /* 0x00000010ff957819 */ /* 0x100fe20000011624 */
[----:B------:R-:W-:Y:S01]  /*9190*/  FFMA.FTZ R132, R132, R234, R249 ;  /* 0x000000ea84847223 */ /* 0x000fe200000100f9 */
[----:B------:R-:W-:Y:S01]  /*91a0*/  SHF.R.U32.HI R150, RZ, 0x18, R36 ;  /* 0x00000018ff967819 */ /* 0x000fe20000011624 */
[----:B------:R-:W-:Y:S01]  /*91b0*/  FFMA.FTZ R3, R3, R235, R240 ;  /* 0x000000eb03037223 */ /* 0x000fe200000100f0 */
[----:B------:R-:W-:Y:S03]  /*91c0*/  LOP3.LUT R137, R37, UR24, R156, 0x96, !PT ;  /* 0x0000001825897c12 */ /* 0x000fe6000f8e969c */
[----:B------:R-:W-:Y:S01]  /*91d0*/  MUFU.EX2 R179, R52 ;  /* 0x0000003400b37308 */ /* 0x000fe20000000800 */
[----:B------:R-:W-:Y:S01]  /*91e0*/  PRMT R152, R152, 0x5410, R38 ;  /* 0x0000541098987816 */ /* 0x000fe20000000026 */
[----:B------:R-:W-:Y:S01]  /*91f0*/  FFMA.FTZ R0, R0, R236, R237 ;  /* 0x000000ec00007223 */ /* 0x000fe200000100ed */
[----:B------:R-:W1:Y:S01]  /*9200*/  LDSM.16.MT88.4 R36, [R212+0xb400] ;  /* 0x00b40000d424783b */ /* 0x000e620000004200 */
[----:B------:R-:W-:Y:S01]  /*9210*/  PRMT R155, R151, 0x5410, R139 ;  /* 0x00005410979b7816 */ /* 0x000fe2000000008b */
[----:B------:R-:W-:Y:S01]  /*9220*/  FFMA.FTZ R139, R46, UR4, -R191 ;  /* 0x000000042e8b7c23 */ /* 0x000fe200080108bf */
[-C--:B-----5:R-:W-:Y:S04]  /*9230*/  HMMA.16816.F32.BF16 R32, R144, R48.reuse, R32 ;  /* 0x000000309020723c */ /* 0x0a0fe80000041820 */
[----:B------:R-:W-:Y:S01]  /*9240*/  MUFU.EX2 R189, R189 ;  /* 0x000000bd00bd7308 */ /* 0x000fe20000000800 */
[----:B------:R-:W-:Y:S01]  /*9250*/  LOP3.LUT R148, R148, 0xff, RZ, 0xc0, !PT ;  /* 0x000000ff94947812 */ /* 0x000fe200078ec0ff */
[----:B------:R-:W-:Y:S01]  /*9260*/  FADD.FTZ R3, R239, R3 ;  /* 0x00000003ef037221 */ /* 0x000fe20000010000 */
[----:B------:R-:W-:Y:S01]  /*9270*/  LOP3.LUT R44, R149, 0xff, RZ, 0xc0, !PT ;  /* 0x000000ff952c7812 */ /* 0x000fe200078ec0ff */
[C---:B------:R-:W-:Y:S06]  /*9280*/  HMMA.16816.F32.BF16 R20, R140.reuse, R48, R20 ;  /* 0x000000308c14723c */ /* 0x040fec0000041814 */
[----:B------:R2:W-:Y:S01]  /*9290*/  MUFU.EX2 R187, R139 ;  /* 0x0000008b00bb7308 */ /* 0x0005e20000000800 */
[----:B------:R-:W-:Y:S01]  /*92a0*/  PRMT R149, R148, 0x5410, R153 ;  /* 0x0000541094957816 */ /* 0x000fe20000000099 */
[-C--:B------:R-:W-:Y:S03]  /*92b0*/  HMMA.16816.F32.BF16 R100, R140, R50.reuse, R100 ;  /* 0x000000328c64723c */ /* 0x080fe60000041864 */
[----:B------:R-:W-:Y:S03]  /*92c0*/  PRMT R153, R44, 0x5410, R150 ;  /* 0x000054102c997816 */ /* 0x000fe60000000096 */
[C---:B------:R-:W-:Y:S02]  /*92d0*/  HMMA.16816.F32.BF16 R104, R144.reuse, R50, R104 ;  /* 0x000000329068723c */ /* 0x040fe40000041868 */
[----:B------:R-:W-:Y:S03]  /*92e0*/  MUFU.EX2 R192, R192 ;  /* 0x000000c000c07308 */ /* 0x000fe60000000800 */
[----:B------:R-:W-:Y:S01]  /*92f0*/  LOP3.LUT R45, R138, 0xffff, RZ, 0xc0, !PT ;  /* 0x0000ffff8a2d7812 */ /* 0x000fe200078ec0ff */
[--C-:B------:R-:W-:Y:S01]  /*9300*/  FFMA.FTZ R148, R47, UR4, -R191.reuse ;  /* 0x000000042f947c23 */ /* 0x100fe200080108bf */
[----:B------:R-:W-:Y:S01]  /*9310*/  LOP3.LUT R44, R137, 0xffff, RZ, 0xc0, !PT ;  /* 0x0000ffff892c7812 */ /* 0x000fe200078ec0ff */
[----:B------:R-:W-:Y:S04]  /*9320*/  FFMA.FTZ R191, R63, UR4, -R191 ;  /* 0x000000043fbf7c23 */ /* 0x000fe800080108bf */
[----:B------:R3:W5:Y:S01]  /*9330*/  MUFU.EX2 R186, R148 ;  /* 0x0000009400ba7308 */ /* 0x0007620000000800 */
[----:B------:R-:W-:Y:S01]  /*9340*/  SHF.R.U32.HI R47, RZ, 0x8, R45 ;  /* 0x00000008ff2f7819 */ /* 0x000fe2000001162d */
[----:B------:R-:W-:Y:S01]  /*9350*/  LDSM.16.MT88.4 R60, [R214+0xac00] ;  /* 0x00ac0000d63c783b */ /* 0x000fe20000004200 */
[----:B------:R-:W-:Y:S01]  /*9360*/  LOP3.LUT R45, R137, 0xff, RZ, 0xc0, !PT ;  /* 0x000000ff892d7812 */ /* 0x000fe200078ec0ff */
[----:B------:R-:W-:Y:S01]  /*9370*/  FADD.FTZ R0, R238, R0 ;  /* 0x00000000ee007221 */ /* 0x000fe20000010000 */
[----:B------:R-:W-:Y:S01]  /*9380*/  SHF.R.U32.HI R44, RZ, 0x8, R44 ;  /* 0x00000008ff2c7819 */ /* 0x000fe2000001162c */
[----:B------:R-:W-:Y:S01]  /*9390*/  FADD.FTZ R3, R248, R3 ;  /* 0x00000003f8037221 */ /* 0x000fe20000010000 */
[----:B------:R-:W-:Y:S03]  /*93a0*/  SHF.R.U32.HI R46, RZ, 0x10, R138 ;  /* 0x00000010ff2e7819 */ /* 0x000fe6000001168a */
[----:B------:R-:W-:Y:S01]  /*93b0*/  MUFU.EX2 R191, R191 ;  /* 0x000000bf00bf7308 */ /* 0x000fe20000000800 */
[-C--:B-1----:R-:W-:Y:S03]  /*93c0*/  HMMA.16816.F32.BF16 R108, R144, R36.reuse, R108 ;  /* 0x00000024906c723c */ /* 0x082fe6000004186c */
[----:B------:R-:W-:Y:S01]  /*93d0*/  PRMT R154, R45, 0x5410, R44 ;  /* 0x000054102d9a7816 */ /* 0x000fe2000000002c */
[----:B------:R-:W-:Y:S01]  /*93e0*/  FADD.FTZ R0, R246, R0 ;  /* 0x00000000f6007221 */ /* 0x000fe20000010000 */
[----:B------:R-:W-:Y:S01]  /*93f0*/  LOP3.LUT R48, R138, 0xff, RZ, 0xc0, !PT ;  /* 0x000000ff8a307812 */ /* 0x000fe200078ec0ff */
[C---:B------:R-:W-:Y:S05]  /*9400*/  HMMA.16816.F32.BF16 R112, R140.reuse, R36, R112 ;  /* 0x000000248c70723c */ /* 0x040fea0000041870 */
[----:B------:R-:W-:Y:S01]  /*9410*/  LOP3.LUT R46, R46, 0xff, RZ, 0xc0, !PT ;  /* 0x000000ff2e2e7812 */ /* 0x000fe200078ec0ff */
[-C--:B------:R-:W-:Y:S05]  /*9420*/  HMMA.16816.F32.BF16 R116, R140, R38.reuse, R116 ;  /* 0x000000268c74723c */ /* 0x080fea0000041874 */
[----:B------:R-:W-:Y:S01]  /*9430*/  SHF.R.U32.HI R44, RZ, 0x10, R137 ;  /* 0x00000010ff2c7819 */ /* 0x000fe20000011689 */
[C---:B------:R-:W-:Y:S05]  /*9440*/  HMMA.16816.F32.BF16 R120, R144.reuse, R38, R120 ;  /* 0x000000269078723c */ /* 0x040fea0000041878 */
[----:B------:R-:W-:Y:S01]  /*9450*/  SHF.R.U32.HI R138, RZ, 0x18, R138 ;  /* 0x00000018ff8a7819 */ /* 0x000fe2000001168a */
[----:B------:R-:W-:Y:S01]  /*9460*/  FADD.FTZ R3, R247, R3 ;  /* 0x00000003f7037221 */ /* 0x000fe20000010000 */
[----:B--2---:R-:W-:Y:S01]  /*9470*/  PRMT R139, R48, 0x5410, R47 ;  /* 0x00005410308b7816 */ /* 0x004fe2000000002f */
[----:B------:R-:W-:Y:S03]  /*9480*/  FADD.FTZ R0, R241, R0 ;  /* 0x00000000f1007221 */ /* 0x000fe60000010000 */
[----:B------:R-:W-:Y:S01]  /*9490*/  PRMT R138, R46, 0x5410, R138 ;  /* 0x000054102e8a7816 */ /* 0x000fe2000000008a */
[----:B------:R-:W-:Y:S01]  /*94a0*/  FADD.FTZ R3, R210, R3 ;  /* 0x00000003d2037221 */ /* 0x000fe20000010000 */
[----:B------:R-:W-:Y:S01]  /*94b0*/  LOP3.LUT R49, R44, 0xff, RZ, 0xc0, !PT ;  /* 0x000000ff2c317812 */ /* 0x000fe200078ec0ff */
[----:B------:R-:W-:Y:S01]  /*94c0*/  FADD.FTZ R0, R208, R0 ;  /* 0x00000000d0007221 */ /* 0x000fe20000010000 */
[----:B------:R-:W1:Y:S01]  /*94d0*/  LDSM.16.MT88.4 R44, [R214+0xb400] ;  /* 0x00b40000d62c783b */ /* 0x000e620000004200 */
[--C-:B------:R-:W-:Y:S02]  /*94e0*/  HSET2.LE.AND R48, R149, R188.reuse, PT ;  /* 0x000000bc95307233 */ /* 0x100fe40003803000 */
[----:B------:R-:W-:Y:S02]  /*94f0*/  SHF.R.U32.HI R137, RZ, 0x18, R137 ;  /* 0x00000018ff897819 */ /* 0x000fe40000011689 */
[----:B------:R-:W-:Y:S02]  /*9500*/  F2FP.BF16.F32.PACK_AB R51, R199, R200 ;  /* 0x000000c8c733723e */ /* 0x000fe400000010ff */
[----:B------:R-:W-:Y:S01]  /*9510*/  PRMT R137, R49, 0x5410, R137 ;  /* 0x0000541031897816 */ /* 0x000fe20000000089 */
[----:B---3--:R-:W2:Y:S01]  /*9520*/  LDSM.16.MT88.4 R148, [R212+0x9800] ;  /* 0x00980000d494783b */ /* 0x008ea20000004200 */
[----:B------:R-:W-:Y:S02]  /*9530*/  LOP3.LUT R51, R48, R51, RZ, 0xc0, !PT ;  /* 0x0000003330337212 */ /* 0x000fe400078ec0ff */
[--C-:B------:R-:W-:Y:S02]  /*9540*/  HSET2.LE.AND R49, R138, R188.reuse, PT ;  /* 0x000000bc8a317233 */ /* 0x100fe40003803000 */
[----:B----4-:R-:W-:Y:S02]  /*9550*/  F2FP.BF16.F32.PACK_AB R37, R195, R196 ;  /* 0x000000c4c325723e */ /* 0x010fe400000010ff */
[--C-:B------:R-:W-:Y:S02]  /*9560*/  HSET2.LE.AND R48, R139, R188.reuse, PT ;  /* 0x000000bc8b307233 */ /* 0x100fe40003803000 */
[----:B------:R-:W-:Y:S02]  /*9570*/  F2FP.BF16.F32.PACK_AB R36, R197, R198 ;  /* 0x000000c6c524723e */ /* 0x000fe400000010ff */
[----:B------:R-:W-:Y:S02]  /*9580*/  LOP3.LUT R49, R49, R37, RZ, 0xc0, !PT ;  /* 0x0000002531317212 */ /* 0x000fe400078ec0ff */
[--C-:B------:R-:W-:Y:S02]  /*9590*/  HSET2.LE.AND R37, R153, R188.reuse, PT ;  /* 0x000000bc99257233 */ /* 0x100fe40003803000 */
[----:B------:R-:W-:Y:S02]  /*95a0*/  LOP3.LUT R48, R48, R36, RZ, 0xc0, !PT ;  /* 0x0000002430307212 */ /* 0x000fe400078ec0ff */
[----:B------:R-:W-:Y:S02]  /*95b0*/  F2FP.BF16.F32.PACK_AB R36, R193, R194 ;  /* 0x000000c2c124723e */ /* 0x000fe400000010ff */
[--C-:B------:R-:W-:Y:S02]  /*95c0*/  HSET2.LE.AND R42, R155, R188.reuse, PT ;  /* 0x000000bc9b2a7233 */ /* 0x100fe40003803000 */
[----:B-----5:R-:W-:Y:S02]  /*95d0*/  F2FP.BF16.F32.PACK_AB R43, R186, R187 ;  /* 0x000000bbba2b723e */ /* 0x020fe400000010ff */
[----:B------:R-:W-:Y:S02]  /*95e0*/  F2FP.BF16.F32.PACK_AB R41, R167, R185 ;  /* 0x000000b9a729723e */ /* 0x000fe400000010ff */
[----:B------:R-:W-:Y:S02]  /*95f0*/  LOP3.LUT R42, R42, R36, RZ, 0xc0, !PT ;  /* 0x000000242a2a7212 */ /* 0x000fe400078ec0ff */
[----:B------:R-:W-:Y:S02]  /*9600*/  LOP3.LUT R43, R37, R43, RZ, 0xc0, !PT ;  /* 0x0000002b252b7212 */ /* 0x000fe400078ec0ff */
[----:B------:R-:W3:Y:S01]  /*9610*/  LDSM.16.MT88.4 R36, [R214+0x9800] ;  /* 0x00980000d624783b */ /* 0x000ee20000004200 */
[--C-:B------:R-:W-:Y:S01]  /*9620*/  HSET2.LE.AND R40, R152, R188.reuse, PT ;  /* 0x000000bc98287233 */ /* 0x100fe20003803000 */
[-C--:B-1----:R-:W-:Y:S03]  /*9630*/  HMMA.16816.F32.BF16 R24, R144, R44.reuse, R24 ;  /* 0x0000002c9018723c */ /* 0x082fe60000041818 */
[----:B------:R-:W-:Y:S03]  /*9640*/  F2FP.BF16.F32.PACK_AB R50, R201, R202 ;  /* 0x000000cac932723e */ /* 0x000fe600000010ff */
[C---:B------:R-:W-:Y:S05]  /*9650*/  HMMA.16816.F32.BF16 R124, R140.reuse, R44, R124 ;  /* 0x0000002c8c7c723c */ /* 0x040fea000004187c */
[----:B------:R-:W-:Y:S01]  /*9660*/  LOP3.LUT R50, R40, R50, RZ, 0xc0, !PT ;  /* 0x0000003228327212 */ /* 0x000fe200078ec0ff */
[-C--:B------:R-:W-:Y:S05]  /*9670*/  HMMA.16816.F32.BF16 R128, R140, R46.reuse, R128 ;  /* 0x0000002e8c80723c */ /* 0x080fea0000041880 */
[--C-:B------:R-:W-:Y:S01]  /*9680*/  HSET2.LE.AND R40, R154, R188.reuse, PT ;  /* 0x000000bc9a287233 */ /* 0x100fe20003803000 */
[----:B------:R-:W-:Y:S05]  /*9690*/  HMMA.16816.F32.BF16 R28, R144, R46, R28 ;  /* 0x0000002e901c723c */ /* 0x000fea000004181c */
[--C-:B------:R-:W-:Y:S01]  /*96a0*/  HSET2.LE.AND R44, R137, R188.reuse, PT ;  /* 0x000000bc892c7233 */ /* 0x100fe20003803000 */
[-C--:B--2---:R-:W-:Y:S05]  /*96b0*/  HMMA.16816.F32.BF16 R4, R48, R148.reuse, R4 ;  /* 0x000000943004723c */ /* 0x084fea0000041804 */
[----:B------:R-:W-:Y:S02]  /*96c0*/  F2FP.BF16.F32.PACK_AB R45, R184, R165 ;  /* 0x000000a5b82d723e */ /* 0x000fe400000010ff */
[----:B------:R-:W-:Y:S04]  /*96d0*/  LOP3.LUT R40, R40, R41, RZ, 0xc0, !PT ;  /* 0x0000002928287212 */ /* 0x000fe800078ec0ff */
[----:B------:R-:W-:Y:S02]  /*96e0*/  LOP3.LUT R41, R44, R45, RZ, 0xc0, !PT ;  /* 0x0000002d2c297212 */ /* 0x000fe400078ec0ff */
[----:B------:R-:W1:Y:S05]  /*96f0*/  LDSM.16.MT88.4 R44, [R212+0xa800] ;  /* 0x00a80000d42c783b */ /* 0x000e6a0000004200 */
[C---:B------:R-:W-:Y:S06]  /*9700*/  HMMA.16816.F32.BF16 R8, R40.reuse, R148, R8 ;  /* 0x000000942808723c */ /* 0x040fec0000041808 */
[-C--:B------:R-:W-:Y:S06]  /*9710*/  HMMA.16816.F32.BF16 R12, R40, R150.reuse, R12 ;  /* 0x00000096280c723c */ /* 0x080fec000004180c */
[C---:B------:R-:W-:Y:S01]  /*9720*/  HMMA.16816.F32.BF16 R16, R48.reuse, R150, R16 ;  /* 0x000000963010723c */ /* 0x040fe20000041810 */
[----:B------:R-:W-:Y:S05]  /*9730*/  LDSM.16.MT88.4 R148, [R212+0x9c00] ;  /* 0x009c0000d494783b */ /* 0x000fea0000004200 */
[-C--:B---3--:R-:W-:Y:S06]  /*9740*/  HMMA.16816.F32.BF16 R68, R48, R36.reuse, R68 ;  /* 0x000000243044723c */ /* 0x088fec0000041844 */
[C---:B------:R-:W-:Y:S06]  /*9750*/  HMMA.16816.F32.BF16 R72, R40.reuse, R36, R72 ;  /* 0x000000242848723c */ /* 0x040fec0000041848 */
[-C--:B------:R-:W-:Y:S05]  /*9760*/  HMMA.16816.F32.BF16 R76, R40, R38.reuse, R76 ;  /* 0x00000026284c723c */ /* 0x080fea000004184c */
[--C-:B------:R-:W-:Y:S01]  /*9770*/  FFMA.FTZ R36, R67, UR4, -R190.reuse ;  /* 0x0000000443247c23 */ /* 0x100fe200080108be */
[C---:B------:R-:W-:Y:S01]  /*9780*/  HMMA.16816.F32.BF16 R80, R48.reuse, R38, R80 ;  /* 0x000000263050723c */ /* 0x040fe20000041850 */
[----:B------:R-:W2:Y:S02]  /*9790*/  LDSM.16.MT88.4 R64, [R214+0xa800] ;  /* 0x00a80000d640783b */ /* 0x000ea40000004200 */
[----:B------:R3:W4:Y:S02]  /*97a0*/  MUFU.EX2 R180, R36 ;  /* 0x0000002400b47308 */ /* 0x0007240000000800 */
[----:B------:R-:W-:Y:S01]  /*97b0*/  FFMA.FTZ R190, R55, UR4, -R190 ;  /* 0x0000000437be7c23 */ /* 0x000fe200080108be */
[-C--:B-1----:R-:W-:Y:S05]  /*97c0*/  HMMA.16816.F32.BF16 R84, R48, R44.reuse, R84 ;  /* 0x0000002c3054723c */ /* 0x082fea0000041854 */
[----:B------:R-:W-:Y:S01]  /*97d0*/  LOP3.LUT R38, R157, UR14, R166, 0x96, !PT ;  /* 0x0000000e9d267c12 */ /* 0x000fe2000f8e96a6 */
[C---:B------:R-:W-:Y:S01]  /*97e0*/  HMMA.16816.F32.BF16 R88, R40.reuse, R44, R88 ;  /* 0x0000002c2858723c */ /* 0x040fe20000041858 */
[----:B------:R-:W-:Y:S04]  /*97f0*/  MUFU.EX2 R190, R190 ;  /* 0x000000be00be7308 */ /* 0x000fe80000000800 */
[----:B------:R-:W-:Y:S01]  /*9800*/  IMAD.MOV.U32 R166, RZ, RZ, R178 ;  /* 0x000000ffffa67224 */ /* 0x000fe200078e00b2 */
[-C--:B------:R-:W-:Y:S05]  /*9810*/  HMMA.16816.F32.BF16 R92, R40, R46.reuse, R92 ;  /* 0x0000002e285c723c */ /* 0x080fea000004185c */
[----:B------:R1:W5:Y:S01]  /*9820*/  MUFU.EX2 R178, R54 ;  /* 0x0000003600b27308 */ /* 0x0003620000000800 */
[----:B---3--:R-:W-:Y:S01]  /*9830*/  LOP3.LUT R36, R161, UR14, R168, 0x96, !PT ;  /* 0x0000000ea1247c12 */ /* 0x008fe2000f8e96a8 */
[C---:B------:R-:W-:Y:S04]  /*9840*/  HMMA.16816.F32.BF16 R96, R48.reuse, R46, R96 ;  /* 0x0000002e3060723c */ /* 0x040fe80000041860 */
[----:B------:R-:W-:Y:S01]  /*9850*/  IMAD.WIDE.U32 R36, R36, -0x2daee0ad, RZ ;  /* 0xd2511f5324247825 */ /* 0x000fe200078e00ff */
[----:B------:R-:W-:Y:S06]  /*9860*/  F2FP.BF16.F32.PACK_AB R168, R189, R179 ;  /* 0x000000b3bda8723e */ /* 0x000fec00000010ff */
[----:B------:R-:W-:Y:S01]  /*9870*/  LOP3.LUT R53, R37, UR25, R162, 0x96, !PT ;  /* 0x0000001925357c12 */ /* 0x000fe2000f8e96a2 */
[----:B------:R-:W-:Y:S01]  /*9880*/  IMAD.WIDE.U32 R44, R38, -0x2daee0ad, RZ ;  /* 0xd2511f53262c7825 */ /* 0x000fe200078e00ff */
[C---:B------:R-:W-:Y:S02]  /*9890*/  LOP3.LUT R55, R36.reuse, 0xffff, RZ, 0xc0, !PT ;  /* 0x0000ffff24377812 */ /* 0x040fe400078ec0ff */
[--C-:B-1----:R-:W-:Y:S01]  /*98a0*/  SHF.R.U32.HI R54, RZ, 0x10, R36.reuse ;  /* 0x00000010ff367819 */ /* 0x102fe20000011624 */
[-C--:B--2---:R-:W-:Y:S03]  /*98b0*/  HMMA.16816.F32.BF16 R32, R48, R64.reuse, R32 ;  /* 0x000000403020723c */ /* 0x084fe60000041820 */
[----:B------:R-:W-:Y:S02]  /*98c0*/  LOP3.LUT R138, R36, 0xff, RZ, 0xc0, !PT ;  /* 0x000000ff248a7812 */ /* 0x000fe400078ec0ff */
[----:B------:R-:W-:Y:S01]  /*98d0*/  SHF.R.U32.HI R137, RZ, 0x18, R36 ;  /* 0x00000018ff897819 */ /* 0x000fe20000011624 */
[C---:B------:R-:W-:Y:S01]  /*98e0*/  HMMA.16816.F32.BF16 R20, R40.reuse, R64, R20 ;  /* 0x000000402814723c */ /* 0x040fe20000041814 */
[----:B------:R-:W1:Y:S04]  /*98f0*/  LDSM.16.MT88.4 R36, [R212+0xb800] ;  /* 0x00b80000d424783b */ /* 0x000e680000004200 */
[----:B------:R-:W-:Y:S01]  /*9900*/  LOP3.LUT R52, R45, UR25, R164, 0x96, !PT ;  /* 0x000000192d347c12 */ /* 0x000fe2000f8e96a4 */
[-C--:B------:R-:W-:Y:S05]  /*9910*/  HMMA.16816.F32.BF16 R100, R40, R66.reuse, R100 ;  /* 0x000000422864723c */ /* 0x080fea0000041864 */
[----:B------:R-:W-:Y:S01]  /*9920*/  LOP3.LUT R47, R44, 0xffff, RZ, 0xc0, !PT ;  /* 0x0000ffff2c2f7812 */ /* 0x000fe200078ec0ff */
[C---:B------:R-:W-:Y:S05]  /*9930*/  HMMA.16816.F32.BF16 R104, R48.reuse, R66, R104 ;  /* 0x000000423068723c */ /* 0x040fea0000041868 */
[----:B------:R-:W-:Y:S01]  /*9940*/  SHF.R.U32.HI R45, RZ, 0x8, R55 ;  /* 0x00000008ff2d7819 */ /* 0x000fe20000011637 */
[----:B------:R-:W-:Y:S01]  /*9950*/  IMAD.MOV.U32 R164, RZ, RZ, R171 ;  /* 0x000000ffffa47224 */ /* 0x000fe200078e00ab */
[----:B------:R-:W-:Y:S01]  /*9960*/  LOP3.LUT R46, R54, 0xff, RZ, 0xc0, !PT ;  /* 0x000000ff362e7812 */ /* 0x000fe200078ec0ff */
[----:B------:R-:W-:Y:S02]  /*9970*/  IMAD.MOV.U32 R171, RZ, RZ, R177 ;  /* 0x000000ffffab7224 */ /* 0x000fe400078e00b1 */
[----:B------:R2:W3:Y:S01]  /*9980*/  MUFU.EX2 R177, R56 ;  /* 0x0000003800b17308 */ /* 0x0004e20000000800 */
[--C-:B------:R-:W-:Y:S02]  /*9990*/  SHF.R.U32.HI R139, RZ, 0x10, R44.reuse ;  /* 0x00000010ff8b7819 */ /* 0x100fe4000001162c */
[----:B------:R-:W-:Y:S02]  /*99a0*/  LOP3.LUT R55, R44, 0xff, RZ, 0xc0, !PT ;  /* 0x000000ff2c377812 */ /* 0x000fe400078ec0ff */
[----:B------:R-:W-:Y:S02]  /*99b0*/  SHF.R.U32.HI R54, RZ, 0x18, R44 ;  /* 0x00000018ff367819 */ /* 0x000fe4000001162c */
[----:B------:R-:W-:Y:S02]  /*99c0*/  LOP3.LUT R44, R53, 0xffff, RZ, 0xc0, !PT ;  /* 0x0000ffff352c7812 */ /* 0x000fe400078ec0ff */
[----:B------:R-:W-:Y:S02]  /*99d0*/  PRMT R141, R138, 0x5410, R45 ;  /* 0x000054108a8d7816 */ /* 0x000fe4000000002d */
[----:B------:R-:W-:Y:S02]  /*99e0*/  PRMT R140, R46, 0x5410, R137 ;  /* 0x000054102e8c7816 */ /* 0x000fe40000000089 */
[----:B------:R-:W-:Y:S02]  /*99f0*/  SHF.R.U32.HI R47, RZ, 0x8, R47 ;  /* 0x00000008ff2f7819 */ /* 0x000fe4000001162f */
[----:B------:R-:W-:Y:S02]  /*9a00*/  LOP3.LUT R46, R139, 0xff, RZ, 0xc0, !PT ;  /* 0x000000ff8b2e7812 */ /* 0x000fe400078ec0ff */
[----:B------:R-:W-:Y:S01]  /*9a10*/  LOP3.LUT R45, R53, 0xff, RZ, 0xc0, !PT ;  /* 0x000000ff352d7812 */ /* 0x000fe200078ec0ff */
[-C--:B-1----:R-:W-:Y:S03]  /*9a20*/  HMMA.16816.F32.BF16 R108, R48, R36.reuse, R108 ;  /* 0x00000024306c723c */ /* 0x082fe6000004186c */
[----:B------:R-:W-:Y:S02]  /*9a30*/  SHF.R.U32.HI R44, RZ, 0x8, R44 ;  /* 0x00000008ff2c7819 */ /* 0x000fe4000001162c */
[----:B------:R-:W-:Y:S01]  /*9a40*/  PRMT R137, R55, 0x5410, R47 ;  /* 0x0000541037897816 */ /* 0x000fe2000000002f */
[C---:B------:R-:W-:Y:S05]  /*9a50*/  HMMA.16816.F32.BF16 R112, R40.reuse, R36, R112 ;  /* 0x000000242870723c */ /* 0x040fea0000041870 */
[----:B------:R-:W-:Y:S01]  /*9a60*/  PRMT R138, R46, 0x5410, R54 ;  /* 0x000054102e8a7816 */ /* 0x000fe20000000036 */
[-C--:B------:R-:W-:Y:S05]  /*9a70*/  HMMA.16816.F32.BF16 R116, R40, R38.reuse, R116 ;  /* 0x000000262874723c */ /* 0x080fea0000041874 */
[----:B------:R-:W-:Y:S01]  /*9a80*/  PRMT R139, R45, 0x5410, R44 ;  /* 0x000054102d8b7816 */ /* 0x000fe2000000002c */
[C---:B------:R-:W-:Y:S01]  /*9a90*/  HMMA.16816.F32.BF16 R120, R48.reuse, R38, R120 ;  /* 0x000000263078723c */ /* 0x040fe20000041878 */
[----:B------:R-:W1:Y:S04]  /*9aa0*/  LDSM.16.MT88.4 R44, [R214+0xb800] ;  /* 0x00b80000d62c783b */ /* 0x000e680000004200 */
[--C-:B--2---:R-:W-:Y:S02]  /*9ab0*/  SHF.R.U32.HI R56, RZ, 0x10, R53.reuse ;  /* 0x00000010ff387819 */ /* 0x104fe40000011635 */
[C---:B------:R-:W-:Y:S04]  /*9ac0*/  LOP3.LUT R54, R52.reuse, 0xffff, RZ, 0xc0, !PT ;  /* 0x0000ffff34367812 */ /* 0x040fe800078ec0ff */
[----:B------:R-:W-:Y:S02]  /*9ad0*/  SHF.R.U32.HI R57, RZ, 0x18, R53 ;  /* 0x00000018ff397819 */ /* 0x000fe40000011635 */
[----:B------:R-:W-:Y:S02]  /*9ae0*/  LOP3.LUT R58, R52, 0xff, RZ, 0xc0, !PT ;  /* 0x000000ff343a7812 */ /* 0x000fe400078ec0ff */
[----:B------:R-:W-:Y:S02]  /*9af0*/  LOP3.LUT R53, R56, 0xff, RZ, 0xc0, !PT ;  /* 0x000000ff38357812 */ /* 0x000fe400078ec0ff */
[----:B------:R-:W-:Y:S02]  /*9b00*/  SHF.R.U32.HI R54, RZ, 0x8, R54 ;  /* 0x00000008ff367819 */ /* 0x000fe40000011636 */
[----:B------:R-:W-:Y:S02]  /*9b10*/  SHF.R.U32.HI R55, RZ, 0x10, R52 ;  /* 0x00000010ff377819 */ /* 0x000fe40000011634 */
[----:B------:R-:W-:Y:S02]  /*9b20*/  PRMT R53, R53, 0x5410, R57 ;  /* 0x0000541035357816 */ /* 0x000fe40000000039 */
[----:B------:R-:W-:Y:S02]  /*9b30*/  PRMT R54, R58, 0x5410, R54 ;  /* 0x000054103a367816 */ /* 0x000fe40000000036 */
[----:B------:R-:W-:Y:S01]  /*9b40*/  LDSM.16.MT88.4 R56, [R212+0xac00] ;  /* 0x00ac0000d438783b */ /* 0x000fe20000004200 */
[----:B------:R-:W-:Y:S02]  /*9b50*/  SHF.R.U32.HI R52, RZ, 0x18, R52 ;  /* 0x00000018ff347819 */ /* 0x000fe40000011634 */
[----:B------:R-:W-:Y:S02]  /*9b60*/  LOP3.LUT R55, R55, 0xff, RZ, 0xc0, !PT ;  /* 0x000000ff37377812 */ /* 0x000fe400078ec0ff */
[--C-:B------:R-:W-:Y:S02]  /*9b70*/  HSET2.LE.AND R37, R53, R188.reuse, PT ;  /* 0x000000bc35257233 */ /* 0x100fe40003803000 */
[----:B------:R-:W-:Y:S02]  /*9b80*/  PRMT R67, R55, 0x5410, R52 ;  /* 0x0000541037437816 */ /* 0x000fe40000000034 */
[--C-:B------:R-:W-:Y:S02]  /*9b90*/  HSET2.LE.AND R66, R54, R188.reuse, PT ;  /* 0x000000bc36427233 */ /* 0x100fe40003803000 */
[----:B------:R-:W2:Y:S01]  /*9ba0*/  LDSM.16.MT88.4 R52, [R214+0x9c00] ;  /* 0x009c0000d634783b */ /* 0x000ea20000004200 */
[--C-:B------:R-:W-:Y:S02]  /*9bb0*/  HSET2.LE.AND R64, R141, R188.reuse, PT ;  /* 0x000000bc8d407233 */ /* 0x100fe40003803000 */
[--C-:B------:R-:W-:Y:S01]  /*9bc0*/  HSET2.LE.AND R65, R140, R188.reuse, PT ;  /* 0x000000bc8c417233 */ /* 0x100fe20003803000 */
[-C--:B-1----:R-:W-:Y:S03]  /*9bd0*/  HMMA.16816.F32.BF16 R24, R48, R44.reuse, R24 ;  /* 0x0000002c3018723c */ /* 0x082fe60000041818 */
[--C-:B------:R-:W-:Y:S02]  /*9be0*/  HSET2.LE.AND R137, R137, R188.reuse, PT ;  /* 0x000000bc89897233 */ /* 0x100fe40003803000 */
[--C-:B------:R-:W-:Y:S01]  /*9bf0*/  HSET2.LE.AND R138, R138, R188.reuse, PT ;  /* 0x000000bc8a8a7233 */ /* 0x100fe20003803000 */
[C---:B------:R-:W-:Y:S05]  /*9c00*/  HMMA.16816.F32.BF16 R124, R40.reuse, R44, R124 ;  /* 0x0000002c287c723c */ /* 0x040fea000004187c */
[--C-:B------:R-:W-:Y:S01]  /*9c10*/  HSET2.LE.AND R36, R139, R188.reuse, PT ;  /* 0x000000bc8b247233 */ /* 0x100fe20003803000 */
[-C--:B------:R-:W-:Y:S05]  /*9c20*/  HMMA.16816.F32.BF16 R128, R40, R46.reuse, R128 ;  /* 0x0000002e2880723c */ /* 0x080fea0000041880 */
[----:B------:R-:W-:Y:S01]  /*9c30*/  HSET2.LE.AND R67, R67, R188, PT ;  /* 0x000000bc43437233 */ /* 0x000fe20003803000 */
[----:B------:R-:W-:Y:S05]  /*9c40*/  HMMA.16816.F32.BF16 R28, R48, R46, R28 ;  /* 0x0000002e301c723c */ /* 0x000fea000004181c */
[----:B------:R-:W-:Y:S01]  /*9c50*/  IMAD.MOV.U32 R139, RZ, RZ, R171 ;  /* 0x000000ffff8b7224 */ /* 0x000fe200078e00ab */
[----:B----4-:R-:W-:Y:S01]  /*9c60*/  F2FP.BF16.F32.PACK_AB R171, R180, R181 ;  /* 0x000000b5b4ab723e */ /* 0x010fe200000010ff */
[----:B------:R-:W-:Y:S01]  /*9c70*/  IMAD.MOV.U32 R188, RZ, RZ, R170 ;  /* 0x000000ffffbc7224 */ /* 0x000fe200078e00aa */
[----:B------:R-:W-:Y:S03]  /*9c80*/  F2FP.BF16.F32.PACK_AB R170, R182, R183 ;  /* 0x000000b7b6aa723e */ /* 0x000fe600000010ff */
[----:B-----5:R-:W-:Y:S02]  /*9c90*/  F2FP.BF16.F32.PACK_AB R169, R190, R178 ;  /* 0x000000b2bea9723e */ /* 0x020fe400000010ff */
[----:B------:R-:W-:Y:S02]  /*9ca0*/  LOP3.LUT R170, R64, R170, RZ, 0xc0, !PT ;  /* 0x000000aa40aa7212 */ /* 0x000fe400078ec0ff */
[----:B------:R-:W-:Y:S02]  /*9cb0*/  LOP3.LUT R171, R65, R171, RZ, 0xc0, !PT ;  /* 0x000000ab41ab7212 */ /* 0x000fe400078ec0ff */
[----:B------:R-:W-:Y:S02]  /*9cc0*/  LOP3.LUT R168, R36, R168, RZ, 0xc0, !PT ;  /* 0x000000a824a87212 */ /* 0x000fe400078ec0ff */
[----:B------:R-:W-:Y:S02]  /*9cd0*/  LOP3.LUT R169, R37, R169, RZ, 0xc0, !PT ;  /* 0x000000a925a97212 */ /* 0x000fe400078ec0ff */
[----:B---3--:R-:W-:Y:S02]  /*9ce0*/  F2FP.BF16.F32.PACK_AB R36, R176, R177 ;  /* 0x000000b1b024723e */ /* 0x008fe400000010ff */
[----:B------:R-:W-:Y:S02]  /*9cf0*/  F2FP.BF16.F32.PACK_AB R37, R174, R175 ;  /* 0x000000afae25723e */ /* 0x000fe400000010ff */
[----:B------:R-:W-:Y:S01]  /*9d00*/  F2FP.BF16.F32.PACK_AB R38, R192, R173 ;  /* 0x000000adc026723e */ /* 0x000fe200000010ff */
[-C--:B------:R-:W-:Y:S01]  /*9d10*/  HMMA.16816.F32.BF16 R144, R168, R148.reuse, R4 ;  /* 0x00000094a890723c */ /* 0x080fe20000041804 */
[----:B------:R-:W1:Y:S04]  /*9d20*/  LDSM.16.MT88.4 R4, [R212+0xbc00] ;  /* 0x00bc0000d404783b */ /* 0x000e680000004200 */
[----:B------:R-:W-:Y:S02]  /*9d30*/  F2FP.BF16.F32.PACK_AB R39, R191, R172 ;  /* 0x000000acbf27723e */ /* 0x000fe400000010ff */
[----:B------:R-:W-:Y:S04]  /*9d40*/  LOP3.LUT R36, R66, R36, RZ, 0xc0, !PT ;  /* 0x0000002442247212 */ /* 0x000fe800078ec0ff */
[----:B------:R-:W-:Y:S02]  /*9d50*/  LOP3.LUT R37, R67, R37, RZ, 0xc0, !PT ;  /* 0x0000002543257212 */ /* 0x000fe400078ec0ff */
[----:B------:R-:W-:Y:S01]  /*9d60*/  LOP3.LUT R38, R137, R38, RZ, 0xc0, !PT ;  /* 0x0000002689267212 */ /* 0x000fe200078ec0ff */
[----:B------:R-:W-:Y:S01]  /*9d70*/  IMAD.MOV.U32 R137, RZ, RZ, R2 ;  /* 0x000000ffff897224 */ /* 0x000fe200078e0002 */
[----:B------:R-:W-:Y:S07]  /*9d80*/  LOP3.LUT R39, R138, R39, RZ, 0xc0, !PT ;  /* 0x000000278a277212 */ /* 0x000fee00078ec0ff */
[C---:B------:R-:W-:Y:S01]  /*9d90*/  HMMA.16816.F32.BF16 R140, R36.reuse, R148, R8 ;  /* 0x00000094248c723c */ /* 0x040fe20000041808 */
[----:B------:R-:W3:Y:S05]  /*9da0*/  LDSM.16.MT88.4 R8, [R214+0xbc00] ;  /* 0x00bc0000d608783b */ /* 0x000eea0000004200 */
[-C--:B------:R-:W-:Y:S06]  /*9db0*/  HMMA.16816.F32.BF16 R152, R36, R150.reuse, R12 ;  /* 0x000000962498723c */ /* 0x080fec000004180c */
[C---:B------:R-:W-:Y:S05]  /*9dc0*/  HMMA.16816.F32.BF16 R148, R168.reuse, R150, R16 ;  /* 0x00000096a894723c */ /* 0x040fea0000041810 */
[----:B------:R-:W-:Y:S01]  /*9dd0*/  FADD.FTZ R13, R251, R133 ;  /* 0x00000085fb0d7221 */ /* 0x000fe20000010000 */
        /* <DEDUP_REMOVED lines=27> */
[----:B------:R-:W-:Y:S01]  /*9f90*/  IMAD.MOV.U32 R132, RZ, RZ, R134 ;  /* 0x000000ffff847224 */ /* 0x000fe200078e0086 */
[-C--:B------:R-:W-:Y:S05]  /*9fa0*/  HMMA.16816.F32.BF16 R116, R36, R6.reuse, R116 ;  /* 0x000000062474723c */ /* 0x080fea0000041874 */
        /* <DEDUP_REMOVED lines=39> */
[----:B------:R-:W-:Y:S02]  /*a220*/  VIADD R0, R219, 0xffffffff ;  /* 0xffffffffdb007836 */ /* 0x000fe40000000000 */
[----:B------:R-:W-:Y:S01]  /*a230*/  FADD.FTZ R233, R182, R5 ;  /* 0x00000005b6e97221 */ /* 0x000fe20000010000 */
[----:B------:R-:W-:Y:S01]  /*a240*/  FADD.FTZ R234, R180, R6 ;  /* 0x00000006b4ea7221 */ /* 0x000fe20000010000 */
[----:B------:R-:W-:Y:S01]  /*a250*/  FADD.FTZ R236, R191, R3 ;  /* 0x00000003bfec7221 */ /* 0x000fe20000010000 */
[----:B------:R-:W-:Y:S02]  /*a260*/  IMAD.MOV.U32 R219, RZ, RZ, R0 ;  /* 0x000000ffffdb7224 */ /* 0x000fe400078e0000 */
[----:B------:R-:W-:Y:S01]  /*a270*/  FADD.FTZ R235, R192, R4 ;  /* 0x00000004c0eb7221 */ /* 0x000fe20000010000 */
[----:B------:R-:W-:Y:S02]  /*a280*/  IMAD.MOV.U32 R3, RZ, RZ, R135 ;  /* 0x000000ffff037224 */ /* 0x000fe400078e0087 */
[----:B------:R-:W-:Y:S01]  /*a290*/  IMAD.MOV.U32 R0, RZ, RZ, R136 ;  /* 0x000000ffff007224 */ /* 0x000fe200078e0088 */
[----:B------:R-:W-:Y:S06]  /*a2a0*/  @P2 BRA `(.L_x_314) ;  /* 0xffffffc000382947 */ /* 0x000fec000383ffff */
.L_x_313:
[----:B------:R-:W2:Y:S01]  /*a2b0*/  LDL R57, [R1+0x34] ;  /* 0x0000340001397983 */ /* 0x000ea20000100800 */
[----:B------:R-:W-:Y:S01]  /*a2c0*/  ULDC UR4, c[0x0][0x38c] ;  /* 0x0000e30000047ab9 */ /* 0x000fe20000000800 */
[----:B------:R-:W-:Y:S02]  /*a2d0*/  UMOV UR5, 0x400 ;  /* 0x0000040000057882 */ /* 0x000fe40000000000 */
[----:B------:R-:W1:Y:S04]  /*a2e0*/  SHFL.BFLY PT, R3, R233, 0x2, 0x1f ;  /* 0x0c401f00e9037f89 */ /* 0x000e6800000e0000 */
[----:B------:R-:W3:Y:S04]  /*a2f0*/  SHFL.BFLY PT, R0, R234, 0x2, 0x1f ;  /* 0x0c401f00ea007f89 */ /* 0x000ee800000e0000 */
[----:B------:R-:W4:Y:S04]  /*a300*/  SHFL.BFLY PT, R5, R235, 0x2, 0x1f ;  /* 0x0c401f00eb057f89 */ /* 0x000f2800000e0000 */
[----:B------:R-:W-:Y:S01]  /*a310*/  SHFL.BFLY PT, R6, R236, 0x2, 0x1f ;  /* 0x0c401f00ec067f89 */ /* 0x000fe200000e0000 */
[----:B------:R-:W5:Y:S01]  /*a320*/  S2R R9, SR_TID.X ;  /* 0x0000000000097919 */ /* 0x000f620000002100 */
[----:B-1----:R-:W-:Y:S01]  /*a330*/  FADD.FTZ R3, R3, R233 ;  /* 0x000000e903037221 */ /* 0x002fe20000010000 */
[----:B---3--:R-:W-:-:S04]  /*a340*/  FADD.FTZ R0, R0, R234 ;  /* 0x000000ea00007221 */ /* 0x008fc80000010000 */
[----:B------:R-:W1:Y:S01]  /*a350*/  SHFL.BFLY PT, R4, R3, 0x1, 0x1f ;  /* 0x0c201f0003047f89 */ /* 0x000e6200000e0000 */
[----:B----4-:R-:W-:-:S03]  /*a360*/  FADD.FTZ R5, R5, R235 ;  /* 0x000000eb05057221 */ /* 0x010fc60000010000 */
[----:B------:R-:W3:Y:S01]  /*a370*/  SHFL.BFLY PT, R7, R0, 0x1, 0x1f ;  /* 0x0c201f0000077f89 */ /* 0x000ee200000e0000 */
[----:B-----5:R-:W-:-:S04]  /*a380*/  SHF.R.S32.HI R52, RZ, 0x1f, R9 ;  /* 0x0000001fff347819 */ /* 0x020fc80000011409 */
[-C--:B------:R-:W-:Y:S01]  /*a390*/  LEA.HI R8, R52, R9.reuse, RZ, 0x2 ;  /* 0x0000000934087211 */ /* 0x080fe200078f10ff */
[----:B-1----:R-:W-:Y:S01]  /*a3a0*/  FADD.FTZ R55, R3, R4 ;  /* 0x0000000403377221 */ /* 0x002fe20000010000 */
[----:B------:R-:W-:Y:S01]  /*a3b0*/  FADD.FTZ R4, R6, R236 ;  /* 0x000000ec06047221 */ /* 0x000fe20000010000 */
[----:B------:R-:W-:Y:S01]  /*a3c0*/  MOV R3, 0x3f800000 ;  /* 0x3f80000000037802 */ /* 0x000fe20000000f00 */
[----:B---3--:R-:W-:Y:S02]  /*a3d0*/  FADD.FTZ R53, R0, R7 ;  /* 0x0000000700357221 */ /* 0x008fe40000010000 */
[----:B------:R-:W-:Y:S01]  /*a3e0*/  FSETP.NE.FTZ.AND P4, PT, R55, RZ, PT ;  /* 0x000000ff3700720b */ /* 0x000fe20003f95000 */
[----:B------:R-:W1:Y:S01]  /*a3f0*/  SHFL.BFLY PT, R7, R5, 0x1, 0x1f ;  /* 0x0c201f0005077f89 */ /* 0x000e6200000e0000 */
[----:B------:R-:W-:Y:S02]  /*a400*/  MOV R0, 0x3f800000 ;  /* 0x3f80000000007802 */ /* 0x000fe40000000f00 */
[----:B------:R-:W-:Y:S01]  /*a410*/  FSETP.NE.FTZ.AND P3, PT, R53, RZ, PT ;  /* 0x000000ff3500720b */ /* 0x000fe20003f75000 */
[----:B------:R-:W3:Y:S01]  /*a420*/  SHFL.BFLY PT, R6, R4, 0x1, 0x1f ;  /* 0x0c201f0004067f89 */ /* 0x000ee200000e0000 */
[----:B------:R-:W-:-:S04]  /*a430*/  LEA.HI R52, R52, R9, RZ, 0x5 ;  /* 0x0000000934347211 */ /* 0x000fc800078f28ff */
[----:B------:R-:W-:-:S03]  /*a440*/  SHF.R.S32.HI R52, RZ, 0x5, R52 ;  /* 0x00000005ff347819 */ /* 0x000fc60000011434 */
[----:B------:R-:W4:Y:S08]  /*a450*/  @P4 MUFU.RCP R0, R55 ;  /* 0x0000003700004308 */ /* 0x000f300000001000 */
[----:B------:R-:W5:Y:S01]  /*a460*/  @P3 MUFU.RCP R3, R53 ;  /* 0x0000003500033308 */ /* 0x000f620000001000 */
[----:B-1----:R-:W-:Y:S01]  /*a470*/  FADD.FTZ R54, R5, R7 ;  /* 0x0000000705367221 */ /* 0x002fe20000010000 */
[----:B------:R-:W-:Y:S01]  /*a480*/  MOV R7, 0x3f800000 ;  /* 0x3f80000000077802 */ /* 0x000fe20000000f00 */
[----:B---3--:R-:W-:-:S03]  /*a490*/  FADD.FTZ R56, R4, R6 ;  /* 0x0000000604387221 */ /* 0x008fc60000010000 */
[----:B------:R-:W-:Y:S01]  /*a4a0*/  FSETP.NE.FTZ.AND P2, PT, R54, RZ, PT ;  /* 0x000000ff3600720b */ /* 0x000fe20003f55000 */
[----:B----4-:R-:W-:Y:S01]  /*a4b0*/  FMUL.FTZ R0, R0, UR4 ;  /* 0x0000000400007c20 */ /* 0x010fe20008410000 */
[----:B------:R-:W-:Y:S02]  /*a4c0*/  MOV R6, 0x3f800000 ;  /* 0x3f80000000067802 */ /* 0x000fe40000000f00 */
[----:B------:R-:W-:Y:S01]  /*a4d0*/  FSETP.NE.FTZ.AND P5, PT, R56, RZ, PT ;  /* 0x000000ff3800720b */ /* 0x000fe20003fb5000 */
[----:B------:R-:W-:Y:S01]  /*a4e0*/  FMUL.FTZ R144, R0, R144 ;  /* 0x0000009000907220 */ /* 0x000fe20000410000 */
[----:B------:R-:W-:Y:S01]  /*a4f0*/  LOP3.LUT R4, R8, 0xfffffffc, RZ, 0xc0, !PT ;  /* 0xfffffffc08047812 */ /* 0x000fe200078ec0ff */
[C---:B------:R-:W-:Y:S01]  /*a500*/  FMUL.FTZ R14, R0.reuse, R145 ;  /* 0x00000091000e7220 */ /* 0x040fe20000410000 */
[C---:B------:R-:W-:Y:S01]  /*a510*/  FMUL.FTZ R148, R0.reuse, R148 ;  /* 0x0000009400947220 */ /* 0x040fe20000410000 */
[C---:B------:R-:W-:Y:S01]  /*a520*/  FMUL.FTZ R16, R0.reuse, R149 ;  /* 0x0000009500107220 */ /* 0x040fe20000410000 */
[C---:B------:R-:W-:Y:S01]  /*a530*/  FMUL.FTZ R68, R0.reuse, R68 ;  /* 0x0000004400447220 */ /* 0x040fe20000410000 */
[C---:B------:R-:W-:Y:S01]  /*a540*/  FMUL.FTZ R45, R0.reuse, R69 ;  /* 0x00000045002d7220 */ /* 0x040fe20000410000 */
[C---:B------:R-:W-:Y:S01]  /*a550*/  FMUL.FTZ R80, R0.reuse, R80 ;  /* 0x0000005000507220 */ /* 0x040fe20000410000 */
[----:B------:R-:W1:Y:S01]  /*a560*/  @P2 MUFU.RCP R7, R54 ;  /* 0x0000003600072308 */ /* 0x000e620000001000 */
[C---:B------:R-:W-:Y:S01]  /*a570*/  FMUL.FTZ R41, R0.reuse, R81 ;  /* 0x0000005100297220 */ /* 0x040fe20000410000 */
[C---:B------:R-:W-:Y:S01]  /*a580*/  FMUL.FTZ R84, R0.reuse, R84 ;  /* 0x0000005400547220 */ /* 0x040fe20000410000 */
[C---:B------:R-:W-:Y:S01]  /*a590*/  FMUL.FTZ R37, R0.reuse, R85 ;  /* 0x0000005500257220 */ /* 0x040fe20000410000 */
[C---:B------:R-:W-:Y:S01]  /*a5a0*/  FMUL.FTZ R96, R0.reuse, R96 ;  /* 0x0000006000607220 */ /* 0x040fe20000410000 */
[C---:B------:R-:W-:Y:S01]  /*a5b0*/  FMUL.FTZ R33, R0.reuse, R97 ;  /* 0x0000006100217220 */ /* 0x040fe20000410000 */
[C---:B------:R-:W-:Y:S01]  /*a5c0*/  FMUL.FTZ R160, R0.reuse, R160 ;  /* 0x000000a000a07220 */ /* 0x040fe20000410000 */
[C---:B------:R-:W-:Y:S01]  /*a5d0*/  FMUL.FTZ R29, R0.reuse, R161 ;  /* 0x000000a1001d7220 */ /* 0x040fe20000410000 */
[----:B------:R-:W3:Y:S01]  /*a5e0*/  @P5 MUFU.RCP R6, R56 ;  /* 0x0000003800065308 */ /* 0x000ee20000001000 */
        /* <DEDUP_REMOVED lines=10> */
[----:B------:R-:W-:Y:S01]  /*a690*/  SHF.R.S32.HI R0, RZ, 0x2, R8 ;  /* 0x00000002ff007819 */ /* 0x000fe20000011408 */
[----:B-----5:R-:W-:Y:S01]  /*a6a0*/  FMUL.FTZ R3, R3, UR4 ;  /* 0x0000000403037c20 */ /* 0x020fe20008410000 */
[----:B------:R-:W-:Y:S01]  /*a6b0*/  IADD3 R9, -R4, R9, RZ ;  /* 0x0000000904097210 */ /* 0x000fe20007ffe1ff */
[----:B-1----:R-:W-:Y:S01]  /*a6c0*/  FMUL.FTZ R7, R7, UR4 ;  /* 0x0000000407077c20 */ /* 0x002fe20008410000 */
[----:B------:R-:W-:Y:S01]  /*a6d0*/  SHF.R.S32.HI R4, RZ, 0x1f, R0 ;  /* 0x0000001fff047819 */ /* 0x000fe20000011400 */
[C---:B------:R-:W-:Y:S01]  /*a6e0*/  FMUL.FTZ R146, R3.reuse, R146 ;  /* 0x0000009203927220 */ /* 0x040fe20000410000 */
[C---:B------:R-:W-:Y:S01]  /*a6f0*/  FMUL.FTZ R5, R3.reuse, R147 ;  /* 0x0000009303057220 */ /* 0x040fe20000410000 */
[C---:B------:R-:W-:Y:S01]  /*a700*/  FMUL.FTZ R150, R3.reuse, R150 ;  /* 0x0000009603967220 */ /* 0x040fe20000410000 */
[----:B------:R-:W-:Y:S01]  /*a710*/  LEA.HI R4, R4, R0, RZ, 0x3 ;  /* 0x0000000004047211 */ /* 0x000fe200078f18ff */
[C---:B------:R-:W-:Y:S01]  /*a720*/  FMUL.FTZ R15, R3.reuse, R151 ;  /* 0x00000097030f7220 */ /* 0x040fe20000410000 */
[C---:B------:R-:W-:Y:S01]  /*a730*/  FMUL.FTZ R70, R3.reuse, R70 ;  /* 0x0000004603467220 */ /* 0x040fe20000410000 */
[C---:B------:R-:W-:Y:S01]  /*a740*/  FMUL.FTZ R44, R3.reuse, R71 ;  /* 0x00000047032c7220 */ /* 0x040fe20000410000 */
[----:B------:R-:W-:Y:S01]  /*a750*/  LOP3.LUT R4, R4, 0xfffffff8, RZ, 0xc0, !PT ;  /* 0xfffffff804047812 */ /* 0x000fe200078ec0ff */
        /* <DEDUP_REMOVED lines=18> */
[----:B---3--:R-:W-:Y:S01]  /*a880*/  FMUL.FTZ R6, R6, UR4 ;  /* 0x0000000406067c20 */ /* 0x008fe20008410000 */
[----:B------:R-:W-:Y:S01]  /*a890*/  IADD3 R3, R0, -R4, RZ ;  /* 0x8000000400037210 */ /* 0x000fe20007ffe0ff */
[----:B------:R-:W1:Y:S01]  /*a8a0*/  S2UR UR4, SR_CgaCtaId ;  /* 0x00000000000479c3 */ /* 0x000e620000008800 */
[C---:B------:R-:W-:Y:S01]  /*a8b0*/  FMUL.FTZ R140, R7.reuse, R140 ;  /* 0x0000008c078c7220 */ /* 0x040fe20000410000 */
[----:B------:R-:W-:Y:S01]  /*a8c0*/  FMUL.FTZ R17, R7, R141 ;  /* 0x0000008d07117220 */ /* 0x000fe20000410000 */
[----:B------:R-:W-:Y:S01]  /*a8d0*/  LEA.HI R4, R3, R3, RZ, 0x1 ;  /* 0x0000000303047211 */ /* 0x000fe200078f08ff */
[C---:B------:R-:W-:Y:S01]  /*a8e0*/  FMUL.FTZ R142, R6.reuse, R142 ;  /* 0x0000008e068e7220 */ /* 0x040fe20000410000 */
[----:B------:R-:W-:Y:S01]  /*a8f0*/  FMUL.FTZ R19, R6, R143 ;  /* 0x0000008f06137220 */ /* 0x000fe20000410000 */
[C---:B------:R-:W-:Y:S01]  /*a900*/  FMUL.FTZ R152, R7.reuse, R152 ;  /* 0x0000009807987220 */ /* 0x040fe20000410000 */
[----:B------:R-:W-:Y:S01]  /*a910*/  LOP3.LUT R0, R4, 0x3fffffe, RZ, 0xc0, !PT ;  /* 0x03fffffe04007812 */ /* 0x000fe200078ec0ff */
[----:B------:R-:W-:Y:S01]  /*a920*/  FMUL.FTZ R47, R7, R153 ;  /* 0x00000099072f7220 */ /* 0x000fe20000410000 */
[----:B------:R-:W-:Y:S01]  /*a930*/  SHF.R.S32.HI R4, RZ, 0x1, R4 ;  /* 0x00000001ff047819 */ /* 0x000fe20000011404 */
[C---:B------:R-:W-:Y:S01]  /*a940*/  FMUL.FTZ R154, R6.reuse, R154 ;  /* 0x0000009a069a7220 */ /* 0x040fe20000410000 */
[----:B------:R-:W-:Y:S01]  /*a950*/  IADD3 R3, R3, -R0, RZ ;  /* 0x8000000003037210 */ /* 0x000fe20007ffe0ff */
[----:B------:R-:W-:Y:S01]  /*a960*/  FMUL.FTZ R46, R6, R155 ;  /* 0x0000009b062e7220 */ /* 0x000fe20000410000 */
[----:B------:R-:W-:Y:S01]  /*a970*/  SHF.L.U32 R8, R4, 0x6, RZ ;  /* 0x0000000604087819 */ /* 0x000fe200000006ff */
[C---:B------:R-:W-:Y:S01]  /*a980*/  FMUL.FTZ R72, R7.reuse, R72 ;  /* 0x0000004807487220 */ /* 0x040fe20000410000 */
[----:B------:R-:W-:Y:S01]  /*a990*/  LEA R0, R52, R9, 0x8 ;  /* 0x0000000934007211 */ /* 0x000fe200078e40ff */
[----:B------:R-:W-:Y:S01]  /*a9a0*/  FMUL.FTZ R43, R7, R73 ;  /* 0x00000049072b7220 */ /* 0x000fe20000410000 */
[----:B------:R-:W-:Y:S01]  /*a9b0*/  LOP3.LUT R9, R8, 0xc0, RZ, 0xc0, !PT ;  /* 0x000000c008097812 */ /* 0x000fe200078ec0ff */
[----:B------:R-:W-:Y:S01]  /*a9c0*/  FMUL.FTZ R74, R6, R74 ;  /* 0x0000004a064a7220 */ /* 0x000fe20000410000 */
[----:B------:R-:W-:Y:S01]  /*a9d0*/  LOP3.LUT R8, R4, 0x1, RZ, 0xc0, !PT ;  /* 0x0000000104087812 */ /* 0x000fe200078ec0ff */
[----:B------:R-:W-:Y:S01]  /*a9e0*/  FMUL.FTZ R42, R6, R75 ;  /* 0x0000004b062a7220 */ /* 0x000fe20000410000 */
[----:B------:R-:W-:Y:S01]  /*a9f0*/  LEA R0, R3, R0, 0x4 ;  /* 0x0000000003007211 */ /* 0x000fe200078e20ff */
[----:B------:R-:W-:Y:S01]  /*aa00*/  FMUL.FTZ R76, R7, R76 ;  /* 0x0000004c074c7220 */ /* 0x000fe20000410000 */
[----:B------:R-:W-:Y:S01]  /*aa10*/  LEA.HI R3, R9, R9, RZ, 0x1d ;  /* 0x0000000909037211 */ /* 0x000fe200078fe8ff */
[----:B-1----:R-:W-:Y:S01]  /*aa20*/  ULEA UR4, UR4, UR5, 0x18 ;  /* 0x0000000504047291 */ /* 0x002fe2000f8ec03f */
[----:B------:R-:W-:Y:S01]  /*aa30*/  ISETP.NE.U32.AND P1, PT, R8, 0x1, PT ;  /* 0x000000010800780c */ /* 0x000fe20003f25070 */
[C---:B------:R-:W-:Y:S01]  /*aa40*/  FMUL.FTZ R39, R7.reuse, R77 ;  /* 0x0000004d07277220 */ /* 0x040fe20000410000 */
[----:B------:R-:W-:Y:S01]  /*aa50*/  LEA R0, R0, R3, 0x1 ;  /* 0x0000000300007211 */ /* 0x000fe200078e08ff */
[----:B------:R-:W-:Y:S01]  /*aa60*/  FMUL.FTZ R78, R6, R78 ;  /* 0x0000004e064e7220 */ /* 0x000fe20000410000 */
[----:B------:R-:W-:Y:S01]  /*aa70*/  LOP3.LUT P0, RZ, R4, 0x2, RZ, 0xc0, !PT ;  /* 0x0000000204ff7812 */ /* 0x000fe2000780c0ff */
[----:B------:R-:W-:Y:S01]  /*aa80*/  FMUL.FTZ R38, R6, R79 ;  /* 0x0000004f06267220 */ /* 0x000fe20000410000 */
[----:B------:R-:W-:Y:S01]  /*aa90*/  LEA R0, R0, UR4, 0x1 ;  /* 0x0000000400007c11 */ /* 0x000fe2000f8e08ff */
[C---:B------:R-:W-:Y:S01]  /*aaa0*/  FMUL.FTZ R88, R7.reuse, R88 ;  /* 0x0000005807587220 */ /* 0x040fe20000410000 */
[----:B------:R-:W-:Y:S01]  /*aab0*/  MOV R4, 0x20 ;  /* 0x0000002000047802 */ /* 0x000fe20000000f00 */
[C---:B------:R-:W-:Y:S01]  /*aac0*/  FMUL.FTZ R35, R7.reuse, R89 ;  /* 0x0000005907237220 */ /* 0x040fe20000410000 */
[----:B------:R-:W-:Y:S01]  /*aad0*/  IADD3 R3, R0, -0x10, RZ ;  /* 0xfffffff000037810 */ /* 0x000fe20007ffe0ff */
[----:B------:R-:W-:Y:S01]  /*aae0*/  FMUL.FTZ R90, R6, R90 ;  /* 0x0000005a065a7220 */ /* 0x000fe20000410000 */
[----:B------:R-:W-:Y:S01]  /*aaf0*/  F2FP.BF16.F32.PACK_AB R14, R14, R144 ;  /* 0x000000900e0e723e */ /* 0x000fe200000010ff */
[----:B------:R-:W-:Y:S01]  /*ab00*/  FMUL.FTZ R34, R6, R91 ;  /* 0x0000005b06227220 */ /* 0x000fe20000410000 */
[----:B------:R-:W-:Y:S01]  /*ab10*/  @P1 IADD3 R3, R0, 0x10, RZ ;  /* 0x0000001000031810 */ /* 0x000fe20007ffe0ff */
[----:B------:R-:W-:Y:S01]  /*ab20*/  FMUL.FTZ R92, R7, R92 ;  /* 0x0000005c075c7220 */ /* 0x000fe20000410000 */
[----:B------:R-:W-:Y:S01]  /*ab30*/  F2FP.BF16.F32.PACK_AB R5, R5, R146 ;  /* 0x000000920505723e */ /* 0x000fe200000010ff */
[----:B------:R-:W-:Y:S01]  /*ab40*/  STS [R0], R14 ;  /* 0x0000000e00007388 */ /* 0x000fe20000000800 */
[----:B------:R-:W-:Y:S01]  /*ab50*/  F2FP.BF16.F32.PACK_AB R15, R15, R150 ;  /* 0x000000960f0f723e */ /* 0x000fe200000010ff */
[----:B------:R-:W-:Y:S01]  /*ab60*/  FMUL.FTZ R31, R7, R93 ;  /* 0x0000005d071f7220 */ /* 0x000fe20000410000 */
[----:B------:R-:W-:Y:S01]  /*ab70*/  SEL R4, R4, 0xffffffe0, !P0 ;  /* 0xffffffe004047807 */ /* 0x000fe20004000000 */
[----:B------:R1:W-:Y:S01]  /*ab80*/  STS [R0+0x200], R5 ;  /* 0x0002000500007388 */ /* 0x0003e20000000800 */
[----:B------:R-:W-:Y:S01]  /*ab90*/  F2FP.BF16.F32.PACK_AB R16, R16, R148 ;  /* 0x000000941010723e */ /* 0x000fe200000010ff */
[C---:B------:R-:W-:Y:S01]  /*aba0*/  FMUL.FTZ R94, R6.reuse, R94 ;  /* 0x0000005e065e7220 */ /* 0x040fe20000410000 */
[----:B------:R-:W-:Y:S01]  /*abb0*/  F2FP.BF16.F32.PACK_AB R17, R17, R140 ;  /* 0x0000008c1111723e */ /* 0x000fe200000010ff */
[----:B------:R-:W-:Y:S01]  /*abc0*/  STS [R3+0x200], R15 ;  /* 0x0002000f03007388 */ /* 0x000fe20000000800 */
[----:B------:R-:W-:Y:S01]  /*abd0*/  F2FP.BF16.F32.PACK_AB R19, R19, R142 ;  /* 0x0000008e1313723e */ /* 0x000fe200000010ff */
[----:B------:R-:W-:Y:S01]  /*abe0*/  FMUL.FTZ R30, R6, R95 ;  /* 0x0000005f061e7220 */ /* 0x000fe20000410000 */
[----:B------:R-:W-:Y:S01]  /*abf0*/  F2FP.BF16.F32.PACK_AB R47, R47, R152 ;  /* 0x000000982f2f723e */ /* 0x000fe200000010ff */
[----:B------:R-:W-:Y:S01]  /*ac00*/  STS [R3], R16 ;  /* 0x0000001003007388 */ /* 0x000fe20000000800 */
[----:B------:R-:W-:Y:S01]  /*ac10*/  F2FP.BF16.F32.PACK_AB R46, R46, R154 ;  /* 0x0000009a2e2e723e */ /* 0x000fe200000010ff */
[----:B------:R-:W-:Y:S01]  /*ac20*/  FMUL.FTZ R156, R7, R156 ;  /* 0x0000009c079c7220 */ /* 0x000fe20000410000 */
[----:B------:R-:W-:Y:S01]  /*ac30*/  F2FP.BF16.F32.PACK_AB R45, R45, R68 ;  /* 0x000000442d2d723e */ /* 0x000fe200000010ff */
[----:B------:R3:W-:Y:S01]  /*ac40*/  STS [R0+0x1000], R17 ;  /* 0x0010001100007388 */ /* 0x0007e20000000800 */
[----:B------:R-:W-:Y:S01]  /*ac50*/  F2FP.BF16.F32.PACK_AB R44, R44, R70 ;  /* 0x000000462c2c723e */ /* 0x000fe200000010ff */
[----:B------:R-:W-:Y:S01]  /*ac60*/  FMUL.FTZ R27, R7, R157 ;  /* 0x0000009d071b7220 */ /* 0x000fe20000410000 */
[----:B------:R-:W-:Y:S01]  /*ac70*/  F2FP.BF16.F32.PACK_AB R41, R41, R80 ;  /* 0x000000502929723e */ /* 0x000fe200000010ff */
[----:B------:R-:W-:Y:S01]  /*ac80*/  STS [R0+0x1200], R19 ;  /* 0x0012001300007388 */ /* 0x000fe20000000800 */
        /* <DEDUP_REMOVED lines=8> */
[----:B-1----:R-:W-:Y:S01]  /*ad10*/  IADD3 R5, R0, R4, RZ ;  /* 0x0000000400057210 */ /* 0x002fe20007ffe0ff */
[C---:B------:R-:W-:Y:S01]  /*ad20*/  FMUL.FTZ R100, R7.reuse, R100 ;  /* 0x0000006407647220 */ /* 0x040fe20000410000 */
[----:B------:R-:W-:Y:S01]  /*ad30*/  IADD3 R4, R4, R3, RZ ;  /* 0x0000000304047210 */ /* 0x000fe20007ffe0ff */
[----:B------:R-:W-:Y:S01]  /*ad40*/  FMUL.FTZ R23, R7, R101 ;  /* 0x0000006507177220 */ /* 0x000fe20000410000 */
[----:B------:R-:W-:Y:S01]  /*ad50*/  F2FP.BF16.F32.PACK_AB R38, R38, R78 ;  /* 0x0000004e2626723e */ /* 0x000fe200000010ff */
[----:B------:R-:W-:Y:S01]  /*ad60*/  STS [R5], R45 ;  /* 0x0000002d05007388 */ /* 0x000fe20000000800 */
[----:B------:R-:W-:Y:S01]  /*ad70*/  F2FP.BF16.F32.PACK_AB R37, R37, R84 ;  /* 0x000000542525723e */ /* 0x000fe200000010ff */
[----:B------:R-:W-:Y:S01]  /*ad80*/  FMUL.FTZ R102, R6, R102 ;  /* 0x0000006606667220 */ /* 0x000fe20000410000 */
        /* <DEDUP_REMOVED lines=18> */
[----:B------:R-:W-:Y:S01]  /*aeb0*/  FMUL.FTZ R50, R6, R115 ;  /* 0x0000007306327220 */ /* 0x000fe20000410000 */
[----:B------:R-:W-:Y:S01]  /*aec0*/  F2FP.BF16.F32.PACK_AB R25, R25, R104 ;  /* 0x000000681919723e */ /* 0x000fe200000010ff */
[C---:B------:R-:W-:Y:S01]  /*aed0*/  FMUL.FTZ R116, R7.reuse, R116 ;  /* 0x0000007407747220 */ /* 0x040fe20000410000 */
[----:B------:R-:W-:Y:S01]  /*aee0*/  STS [R4+0x1000], R39 ;  /* 0x0010002704007388 */ /* 0x000fe20000000800 */
[----:B------:R-:W-:Y:S01]  /*aef0*/  F2FP.BF16.F32.PACK_AB R24, R24, R106 ;  /* 0x0000006a1818723e */ /* 0x000fe200000010ff */
[----:B------:R-:W-:Y:S01]  /*af00*/  FMUL.FTZ R48, R7, R117 ;  /* 0x0000007507307220 */ /* 0x000fe20000410000 */
[C---:B------:R-:W-:Y:S01]  /*af10*/  FMUL.FTZ R118, R6.reuse, R118 ;  /* 0x0000007606767220 */ /* 0x040fe20000410000 */
[----:B------:R-:W-:Y:S01]  /*af20*/  STS [R4+0x1200], R38 ;  /* 0x0012002604007388 */ /* 0x000fe20000000800 */
[----:B------:R-:W-:Y:S01]  /*af30*/  FMUL.FTZ R13, R6, R119 ;  /* 0x00000077060d7220 */ /* 0x000fe20000410000 */
[----:B------:R-:W-:Y:S01]  /*af40*/  F2FP.BF16.F32.PACK_AB R27, R27, R156 ;  /* 0x0000009c1b1b723e */ /* 0x000fe200000010ff */
[C---:B------:R-:W-:Y:S01]  /*af50*/  FMUL.FTZ R124, R7.reuse, R124 ;  /* 0x0000007c077c7220 */ /* 0x040fe20000410000 */
        /* <DEDUP_REMOVED lines=16> */
[----:B---3--:R-:W1:Y:S01]  /*b060*/  S2R R17, SR_TID.X ;  /* 0x0000000000117919 */ /* 0x008e620000002100 */
        /* <DEDUP_REMOVED lines=12> */
[----:B--2---:R-:W-:-:S03]  /*b130*/  ISETP.NE.AND P1, PT, R57, -0x1, PT ;  /* 0xffffffff3900780c */ /* 0x004fc60003f25270 */
[----:B------:R-:W-:Y:S04]  /*b140*/  STS [R5+0x2000], R29 ;  /* 0x0020001d05007388 */ /* 0x000fe80000000800 */
[----:B------:R-:W-:Y:S04]  /*b150*/  STS [R5+0x2200], R28 ;  /* 0x0022001c05007388 */ /* 0x000fe80000000800 */
[----:B------:R-:W-:Y:S02]  /*b160*/  STS [R4+0x2000], R25 ;  /* 0x0020001904007388 */ /* 0x000fe40000000800 */
[----:B------:R-:W2:Y:S02]  /*b170*/  @P1 LDC.64 R14, c[0x0][0x298] ;  /* 0x0000a600ff0e1b82 */ /* 0x000ea40000000a00 */
        /* <DEDUP_REMOVED lines=17> */
[----:B---3--:R-:W-:-:S03]  /*b290*/  FMUL.FTZ R0, R6, R131 ;  /* 0x0000008306007220 */ /* 0x008fc60000410000 */
[----:B------:R3:W-:Y:S02]  /*b2a0*/  STS [R5+0x5000], R10 ;  /* 0x0050000a05007388 */ /* 0x0007e40000000800 */
[----:B------:R-:W-:Y:S01]  /*b2b0*/  F2FP.BF16.F32.PACK_AB R0, R0, R130 ;  /* 0x000000820000723e */ /* 0x000fe200000010ff */
[----:B----4-:R-:W-:-:S05]  /*b2c0*/  FMUL.FTZ R3, R7, R129 ;  /* 0x0000008107037220 */ /* 0x010fca0000410000 */
[----:B------:R-:W-:Y:S01]  /*b2d0*/  F2FP.BF16.F32.PACK_AB R3, R3, R128 ;  /* 0x000000800303723e */ /* 0x000fe200000010ff */
[----:B---3--:R-:W-:Y:S01]  /*b2e0*/  FMUL.FTZ R10, R6, R127 ;  /* 0x0000007f060a7220 */ /* 0x008fe20000410000 */
[----:B--2---:R-:W-:-:S04]  /*b2f0*/  @P1 IMAD.WIDE.U32 R6, R57, R14, RZ ;  /* 0x0000000e39061225 */ /* 0x004fc800078e00ff */
[----:B------:R-:W-:Y:S01]  /*b300*/  F2FP.BF16.F32.PACK_AB R10, R10, R126 ;  /* 0x0000007e0a0a723e */ /* 0x000fe200000010ff */
[----:B------:R-:W-:Y:S01]  /*b310*/  @P1 IMAD R30, R57, R15, R7 ;  /* 0x0000000f391e1224 */ /* 0x000fe200078e0207 */
[----:B------:R-:W-:Y:S01]  /*b320*/  @P1 MOV R29, R6 ;  /* 0x00000006001d1202 */ /* 0x000fe20000000f00 */
[----:B-1----:R-:W-:Y:S06]  /*b330*/  @P1 BRA `(.L_x_317) ;  /* 0x0000000000201947 */ /* 0x002fec0003800000 */
        /* <DEDUP_REMOVED lines=8> */
.L_x_317:
[----:B------:R-:W-:Y:S01]  /*b3c0*/  ULDC.U8 UR5, c[0x0][0x3d8] ;  /* 0x0000f60000057ab9 */ /* 0x000fe20000000000 */
[----:B------:R-:W1:Y:S01]  /*b3d0*/  S2R R19, SR_CTAID.Y ;  /* 0x0000000000137919 */ /* 0x000e620000002600 */
[----:B------:R-:W2:Y:S01]  /*b3e0*/  @P4 LDC R16, c[0x0][0x2e8] ;  /* 0x0000ba00ff104b82 */ /* 0x000ea20000000800 */
[----:B------:R-:W-:Y:S01]  /*b3f0*/  ISETP.NE.AND P0, PT, RZ, UR5, PT ;  /* 0x00000005ff007c0c */ /* 0x000fe2000bf05270 */
[----:B------:R-:W-:Y:S01]  /*b400*/  ULDC.U8 UR4, c[0x0][0x3d9] ;  /* 0x0000f64000047ab9 */ /* 0x000fe20000000000 */
[----:B------:R-:W3:Y:S01]  /*b410*/  S2R R31, SR_CTAID.Z ;  /* 0x00000000001f7919 */ /* 0x000ee20000002700 */
[----:B------:R-:W-:Y:S01]  /*b420*/  ISETP.NE.AND P6, PT, RZ, UR4, PT ;  /* 0x00000004ff007c0c */ /* 0x000fe2000bfc5270 */
[----:B------:R4:W1:Y:S01]  /*b430*/  @P4 MUFU.LG2 R11, R55 ;  /* 0x00000037000b4308 */ /* 0x0008620000000c00 */
[----:B------:R-:W-:Y:S01]  /*b440*/  ISETP.EQ.AND P0, PT, RZ, UR4, P0 ;  /* 0x00000004ff007c0c */ /* 0x000fe20008702270 */
[----:B------:R-:W1:Y:S01]  /*b450*/  S2R R20, SR_CTAID.X ;  /* 0x0000000000147919 */ /* 0x000e620000002500 */
[----:B------:R-:W1:Y:S01]  /*b460*/  @P3 LDC R15, c[0x0][0x2e8] ;  /* 0x0000ba00ff0f3b82 */ /* 0x000e620000000800 */
[----:B------:R-:W-:Y:S01]  /*b470*/  SHF.R.S32.HI R18, RZ, 0x1f, R17 ;  /* 0x0000001fff127819 */ /* 0x000fe20000011411 */
[----:B------:R-:W-:Y:S03]  /*b480*/  STS [R5+0x5200], R10 ;  /* 0x0052000a05007388 */ /* 0x000fe60000000800 */
[----:B------:R4:W1:Y:S01]  /*b490*/  @P3 MUFU.LG2 R9, R53 ;  /* 0x0000003500093308 */ /* 0x0008620000000c00 */
[----:B------:R5:W-:Y:S02]  /*b4a0*/  STS [R4+0x5000], R3 ;  /* 0x0050000304007388 */ /* 0x000be40000000800 */
[----:B------:R-:W1:Y:S02]  /*b4b0*/  @P2 LDC R14, c[0x0][0x2e8] ;  /* 0x0000ba00ff0e2b82 */ /* 0x000e640000000800 */
[----:B------:R4:W-:Y:S03]  /*b4c0*/  STS [R4+0x5200], R0 ;  /* 0x0052000004007388 */ /* 0x0009e60000000800 */
[----:B------:R1:W1:Y:S03]  /*b4d0*/  @P2 MUFU.LG2 R8, R54 ;  /* 0x0000003600082308 */ /* 0x0002660000000c00 */
[----:B------:R-:W1:Y:S01]  /*b4e0*/  @P6 LDC.64 R6, c[0x0][0x2c0] ;  /* 0x0000b000ff066b82 */ /* 0x000e620000000a00 */
[----:B-----5:R-:W-:-:S02]  /*b4f0*/  P2R R3, PR, RZ, 0x40 ;  /* 0x00000040ff037803 */ /* 0x020fc40000000000 */
[----:B------:R-:W-:Y:S02]  /*b500*/  @!P0 PLOP3.LUT P6, PT, PT, PT, PT, 0x8, 0x0 ;  /* 0x000000000000881c */ /* 0x000fe40003fce170 */
[----:B----4-:R-:W-:Y:S01]  /*b510*/  @!P0 CS2R R4, SRZ ;  /* 0x0000000000048805 */ /* 0x010fe2000001ff00 */
[----:B---3--:R-:W-:Y:S10]  /*b520*/  @!P0 BRA `(.L_x_318) ;  /* 0x0000000000188947 */ /* 0x008ff40003800000 */
[----:B------:R-:W3:Y:S01]  /*b530*/  S2R R4, SR_CTAID.Y ;  /* 0x0000000000047919 */ /* 0x000ee20000002600 */
[----:B------:R-:W3:Y:S01]  /*b540*/  LDC R0, c[0x0][0x2c4] ;  /* 0x0000b100ff007b82 */ /* 0x000ee20000000800 */
[----:B------:R-:W-:Y:S01]  /*b550*/  PLOP3.LUT P6, PT, PT, PT, PT, 0x80, 0x0 ;  /* 0x000000000000781c */ /* 0x000fe20003fcf070 */
[----:B---3--:R-:W-:-:S05]  /*b560*/  IMAD R4, R4, R0, RZ ;  /* 0x0000000004047224 */ /* 0x008fca00078e02ff */
[----:B------:R-:W-:-:S04]  /*b570*/  SEL R4, R4, R57, !P1 ;  /* 0x0000003904047207 */ /* 0x000fc80004800000 */
[----:B------:R-:W-:-:S07]  /*b580*/  SHF.R.S32.HI R5, RZ, 0x1f, R4 ;  /* 0x0000001fff057819 */ /* 0x000fce0000011404 */
.L_x_318:
[----:B------:R-:W-:-:S13]  /*b590*/  ISETP.NE.AND P0, PT, R3, RZ, PT ;  /* 0x000000ff0300720c */ /* 0x000fda0003f05270 */
[----:B-1----:R-:W-:Y:S01]  /*b5a0*/  @P0 IMAD R0, R7, R6, RZ ;  /* 0x0000000607000224 */ /* 0x002fe200078e02ff */
[----:B------:R-:W-:Y:S01]  /*b5b0*/  LEA.HI R6, R18, R17, RZ, 0x5 ;  /* 0x0000001112067211 */ /* 0x000fe200078f28ff */
[----:B------:R-:W1:Y:S01]  /*b5c0*/  @P0 LDC R7, c[0x0][0x2c0] ;  /* 0x0000b000ff070b82 */ /* 0x000e620000000800 */
[----:B------:R-:W-:Y:S01]  /*b5d0*/  @P0 MOV R3, 0x1 ;  /* 0x0000000100030802 */ /* 0x000fe20000000f00 */
[----:B------:R-:W-:Y:S06]  /*b5e0*/  @P0 BRA `(.L_x_319) ;  /* 0x0000000000180947 */ /* 0x000fec0003800000 */
[----:B------:R-:W3:Y:S01]  /*b5f0*/  LDC R0, c[0x0][0x2c4] ;  /* 0x0000b100ff007b82 */ /* 0x000ee20000000800 */
[----:B------:R-:W-:Y:S02]  /*b600*/  ISETP.NE.AND P0, PT, RZ, UR5, PT ;  /* 0x00000005ff007c0c */ /* 0x000fe4000bf05270 */
[----:B-1----:R-:W-:-:S05]  /*b610*/  MOV R7, 0x1 ;  /* 0x0000000100077802 */ /* 0x002fca0000000f00 */
[----:B------:R-:W1:Y:S08]  /*b620*/  LDC R3, c[0x0][0x270] ;  /* 0x00009c00ff037b82 */ /* 0x000e700000000800 */
[----:B---3--:R-:W1:Y:S02]  /*b630*/  @P0 LDC R0, c[0x0][0x2e4] ;  /* 0x0000b900ff000b82 */ /* 0x008e640000000800 */
[----:B-1----:R-:W-:-:S07]  /*b640*/  IMAD R3, R0, R3, RZ ;  /* 0x0000000300037224 */ /* 0x002fce00078e02ff */
.L_x_319:
[----:B------:R3:W5:Y:S01]  /*b650*/  LDL R44, [R1+0x38] ;  /* 0x00003800012c7983 */ /* 0x0007620000100800 */
[----:B------:R-:W-:Y:S01]  /*b660*/  LEA.HI R18, R18, R17, RZ, 0x2 ;  /* 0x0000001112127211 */ /* 0x000fe200078f10ff */
[----:B------:R-:W4:Y:S01]  /*b670*/  @P5 LDC R13, c[0x0][0x2e8] ;  /* 0x0000ba00ff0d5b82 */ /* 0x000f220000000800 */
[----:B------:R-:W-:-:S07]  /*b680*/  LOP3.LUT R6, R6, 0xffffffe0, RZ, 0xc0, !PT ;  /* 0xffffffe006067812 */ /* 0x000fce00078ec0ff */
[----:B------:R-:W-:Y:S01]  /*b690*/  BAR.SYNC.DEFER_BLOCKING 0x0 ;  /* 0x0000000000007b1d */ /* 0x000fe20000010000 */
[----:B------:R-:W-:Y:S01]  /*b6a0*/  LOP3.LUT R10, R18, 0xfffffffc, RZ, 0xc0, !PT ;  /* 0xfffffffc120a7812 */ /* 0x000fe200078ec0ff */
[----:B------:R-:W-:Y:S02]  /*b6b0*/  IMAD R3, R19, R3, RZ ;  /* 0x0000000313037224 */ /* 0x000fe400078e02ff */
[----:B------:R-:W-:Y:S01]  /*b6c0*/  @P2 FMUL.FTZ R8, R8, 0.69314718246459960938 ;  /* 0x3f31721808082820 */ /* 0x000fe20000410000 */
[----:B------:R-:W-:Y:S01]  /*b6d0*/  IADD3 R6, -R6, R17, RZ ;  /* 0x0000001106067210 */ /* 0x000fe20007ffe1ff */
[----:B------:R-:W-:Y:S01]  /*b6e0*/  @P3 FMUL.FTZ R9, R9, 0.69314718246459960938 ;  /* 0x3f31721809093820 */ /* 0x000fe20000410000 */
[----:B------:R-:W2:Y:S01]  /*b6f0*/  @P5 MUFU.LG2 R12, R56 ;  /* 0x00000038000c5308 */ /* 0x000ea20000000c00 */
[----:B------:R-:W-:Y:S01]  /*b700*/  MOV R26, 0x7f800000 ;  /* 0x7f800000001a7802 */ /* 0x000fe20000000f00 */
[----:B------:R-:W-:Y:S02]  /*b710*/  IMAD.IADD R17, R17, 0x1, -R10 ;  /* 0x0000000111117824 */ /* 0x000fe400078e0a0a */
[----:B------:R-:W-:Y:S01]  /*b720*/  @P2 FFMA.FTZ R26, R134, R14, R8 ;  /* 0x0000000e861a2223 */ /* 0x000fe20000010008 */
[----:B------:R-:W-:Y:S01]  /*b730*/  SEL R3, R3, RZ, !P6 ;  /* 0x000000ff03037207 */ /* 0x000fe20007000000 */
[----:B-1----:R-:W-:Y:S01]  /*b740*/  IMAD R10, R20, R7, RZ ;  /* 0x00000007140a7224 */ /* 0x002fe200078e02ff */
[----:B------:R-:W-:Y:S01]  /*b750*/  LOP3.LUT P2, RZ, R6, 0x3, RZ, 0xc0, !PT ;  /* 0x0000000306ff7812 */ /* 0x000fe2000784c0ff */
[----:B------:R-:W-:-:S02]  /*b760*/  IMAD.MOV.U32 R28, RZ, RZ, 0x7f800000 ;  /* 0x7f800000ff1c7424 */ /* 0x000fc400078e00ff */
[----:B------:R-:W-:Y:S01]  /*b770*/  @P3 FFMA.FTZ R28, R135, R15, R9 ;  /* 0x0000000f871c3223 */ /* 0x000fe20000010009 */
[----:B------:R-:W-:Y:S02]  /*b780*/  IMAD.SHL.U32 R10, R10, 0x80, RZ ;  /* 0x000000800a0a7824 */ /* 0x000fe400078e00ff */
[----:B------:R-:W-:Y:S01]  /*b790*/  @P4 FMUL.FTZ R11, R11, 0.69314718246459960938 ;  /* 0x3f3172180b0b4820 */ /* 0x000fe20000410000 */
[----:B------:R-:W-:Y:S01]  /*b7a0*/  IMAD R0, R31, R0, R3 ;  /* 0x000000001f007224 */ /* 0x000fe200078e0203 */
[----:B------:R-:W-:Y:S01]  /*b7b0*/  BSSY B0, `(.L_x_320) ;  /* 0x000003b000007945 */ /* 0x000fe20003800000 */
[----:B------:R-:W-:Y:S02]  /*b7c0*/  MOV R21, 0x7f800000 ;  /* 0x7f80000000157802 */ /* 0x000fe40000000f00 */
[----:B------:R-:W-:Y:S01]  /*b7d0*/  SHF.R.S32.HI R9, RZ, 0x1f, R10 ;  /* 0x0000001fff097819 */ /* 0x000fe2000001140a */
[----:B--2---:R-:W-:Y:S01]  /*b7e0*/  @P5 FMUL.FTZ R3, R12, 0.69314718246459960938 ;  /* 0x3f3172180c035820 */ /* 0x004fe20000410000 */
[----:B------:R3:W1:Y:S01]  /*b7f0*/  LDS.128 R40, [R218+0x1800] ;  /* 0x00180000da287984 */ /* 0x0006620000000c00 */
[----:B------:R-:W-:-:S02]  /*b800*/  IADD3 R10, P1, P0, R10, R4, R0 ;  /* 0x000000040a0a7210 */ /* 0x000fc4000783e000 */
[----:B------:R-:W-:Y:S01]  /*b810*/  SHF.R.S32.HI R0, RZ, 0x1f, R0 ;  /* 0x0000001fff007819 */ /* 0x000fe20000011400 */
[----:B------:R3:W2:Y:S01]  /*b820*/  LDS.128 R36, [R218+0x3800] ;  /* 0x00380000da247984 */ /* 0x0006a20000000c00 */
[----:B------:R-:W-:Y:S01]  /*b830*/  MOV R27, 0x7f800000 ;  /* 0x7f800000001b7802 */ /* 0x000fe20000000f00 */
[----:B----4-:R-:W-:Y:S01]  /*b840*/  @P5 FFMA.FTZ R21, R2, R13, R3 ;  /* 0x0000000d02155223 */ /* 0x010fe20000010003 */
[----:B------:R-:W-:Y:S01]  /*b850*/  @P4 FFMA.FTZ R27, R136, R16, R11 ;  /* 0x00000010881b4223 */ /* 0x000fe2000001000b */
[----:B------:R3:W4:Y:S01]  /*b860*/  LDS.128 R32, [R218+0x5800] ;  /* 0x00580000da207984 */ /* 0x0007220000000c00 */
[----:B------:R-:W-:Y:S02]  /*b870*/  SHF.R.S32.HI R2, RZ, 0x2, R18 ;  /* 0x00000002ff027819 */ /* 0x000fe40000011412 */
[----:B------:R-:W-:Y:S02]  /*b880*/  SHF.L.U32 R20, R17, 0x3, RZ ;  /* 0x0000000311147819 */ /* 0x000fe400000006ff */
        /* <DEDUP_REMOVED lines=17> */
[----:B------:R-:W3:Y:S01]  /*b9a0*/  @!P3 LDC.64 R16, c[0x0][0x2b0] ;  /* 0x0000ac00ff10bb82 */ /* 0x000ee20000000a00 */
[----:B------:R-:W-:-:S03]  /*b9b0*/  @!P3 IMAD R8, R0, R7, RZ ;  /* 0x000000070008b224 */ /* 0x000fc600078e02ff */
[-C--:B------:R-:W-:Y:S02]  /*b9c0*/  @!P2 IMAD R0, R4, R7.reuse, RZ ;  /* 0x000000070400a224 */ /* 0x080fe400078e02ff */
[-C--:B------:R-:W-:Y:S01]  /*b9d0*/  @!P1 IMAD R4, R5, R7.reuse, RZ ;  /* 0x0000000705049224 */ /* 0x080fe200078e02ff */
[-C--:B------:R-:W-:Y:S01]  /*b9e0*/  @!P3 IADD3 R11, P4, R8, R10.reuse, RZ ;  /* 0x0000000a080bb210 */ /* 0x080fe20007f9e0ff */
[----:B------:R-:W1:Y:S01]  /*b9f0*/  @!P2 LDC.64 R18, c[0x0][0x2b0] ;  /* 0x0000ac00ff12ab82 */ /* 0x000e620000000a00 */
[----:B------:R-:W-:Y:S01]  /*ba00*/  @!P0 IMAD R6, R6, R7, RZ ;  /* 0x0000000706068224 */ /* 0x000fe200078e02ff */
[-C--:B------:R-:W-:Y:S02]  /*ba10*/  @!P2 IADD3 R5, P5, R0, R10.reuse, RZ ;  /* 0x0000000a0005a210 */ /* 0x080fe40007fbe0ff */
[----:B------:R-:W-:Y:S02]  /*ba20*/  @!P3 LEA.HI.X.SX32 R14, R8, R9, 0x1, P4 ;  /* 0x00000009080eb211 */ /* 0x000fe400020f0eff */
[----:B------:R-:W-:-:S02]  /*ba30*/  @!P1 IADD3 R7, P4, R4, R10, RZ ;  /* 0x0000000a04079210 */ /* 0x000fc40007f9e0ff */
[----:B------:R-:W2:Y:S01]  /*ba40*/  @!P1 LDC.64 R22, c[0x0][0x2b0] ;  /* 0x0000ac00ff169b82 */ /* 0x000ea20000000a00 */
[----:B------:R-:W-:Y:S02]  /*ba50*/  @!P0 IADD3 R12, P6, R6, R10, RZ ;  /* 0x0000000a060c8210 */ /* 0x000fe40007fde0ff */
[-C--:B------:R-:W-:Y:S02]  /*ba60*/  @!P2 LEA.HI.X.SX32 R0, R0, R9.reuse, 0x1, P5 ;  /* 0x000000090000a211 */ /* 0x080fe400028f0eff */
[-C--:B------:R-:W-:Y:S02]  /*ba70*/  @!P1 LEA.HI.X.SX32 R15, R4, R9.reuse, 0x1, P4 ;  /* 0x00000009040f9211 */ /* 0x080fe400020f0eff */
[----:B------:R-:W-:Y:S01]  /*ba80*/  @!P0 LEA.HI.X.SX32 R13, R6, R9, 0x1, P6 ;  /* 0x00000009060d8211 */ /* 0x000fe200030f0eff */
[----:B------:R-:W4:Y:S01]  /*ba90*/  @!P0 LDC.64 R24, c[0x0][0x2b0] ;  /* 0x0000ac00ff188b82 */ /* 0x000f220000000a00 */
[----:B---3--:R-:W-:-:S04]  /*baa0*/  @!P3 LEA R10, P5, R11, R16, 0x2 ;  /* 0x000000100b0ab211 */ /* 0x008fc800078a10ff */
[----:B------:R-:W-:Y:S02]  /*bab0*/  @!P3 LEA.HI.X R11, R11, R17, R14, 0x2, P5 ;  /* 0x000000110b0bb211 */ /* 0x000fe400028f140e */
[----:B-1----:R-:W-:-:S03]  /*bac0*/  @!P2 LEA R8, P4, R5, R18, 0x2 ;  /* 0x000000120508a211 */ /* 0x002fc600078810ff */
[----:B------:R1:W-:Y:S01]  /*bad0*/  @!P3 STG.E desc[UR26][R10.64], R27 ;  /* 0x0000001b0a00b986 */ /* 0x0003e2000c10191a */
[----:B------:R-:W-:Y:S02]  /*bae0*/  @!P2 LEA.HI.X R9, R5, R19, R0, 0x2, P4 ;  /* 0x000000130509a211 */ /* 0x000fe400020f1400 */
[----:B--2---:R-:W-:-:S03]  /*baf0*/  @!P1 LEA R6, P5, R7, R22, 0x2 ;  /* 0x0000001607069211 */ /* 0x004fc600078a10ff */
[----:B------:R1:W-:Y:S01]  /*bb00*/  @!P2 STG.E desc[UR26][R8.64], R28 ;  /* 0x0000001c0800a986 */ /* 0x0003e2000c10191a */
[----:B------:R-:W-:Y:S02]  /*bb10*/  @!P1 LEA.HI.X R7, R7, R23, R15, 0x2, P5 ;  /* 0x0000001707079211 */ /* 0x000fe400028f140f */
[----:B----4-:R-:W-:-:S03]  /*bb20*/  @!P0 LEA R4, P4, R12, R24, 0x2 ;  /* 0x000000180c048211 */ /* 0x010fc600078810ff */
[----:B------:R1:W-:Y:S01]  /*bb30*/  @!P1 STG.E desc[UR26][R6.64], R26 ;  /* 0x0000001a06009986 */ /* 0x0003e2000c10191a */
[----:B------:R-:W-:-:S05]  /*bb40*/  @!P0 LEA.HI.X R5, R12, R25, R13, 0x2, P4 ;  /* 0x000000190c058211 */ /* 0x000fca00020f140d */
[----:B------:R1:W-:Y:S04]  /*bb50*/  @!P0 STG.E desc[UR26][R4.64], R21 ;  /* 0x0000001504008986 */ /* 0x0003e8000c10191a */
.L_x_321:
[----:B------:R-:W-:Y:S05]  /*bb60*/  BSYNC B0 ;  /* 0x0000000000007941 */ /* 0x000fea0003800000 */
.L_x_320:
[----:B-1----:R-:W-:Y:S01]  /*bb70*/  IADD3 R4, P0, R20, R29, RZ ;  /* 0x0000001d14047210 */ /* 0x002fe20007f1e0ff */
[----:B------:R1:W1:Y:S01]  /*bb80*/  LDS.128 R16, [R218+0x2000] ;  /* 0x00200000da107984 */ /* 0x0002620000000c00 */
[----:B------:R-:W-:Y:S01]  /*bb90*/  SHF.R.S32.HI R5, RZ, 0x1f, R20 ;  /* 0x0000001fff057819 */ /* 0x000fe20000011414 */
[C---:B------:R-:W-:Y:S01]  /*bba0*/  VIADD R0, R2.reuse, 0x40 ;  /* 0x0000004002007836 */ /* 0x040fe20000000000 */
[----:B------:R-:W-:Y:S01]  /*bbb0*/  SHF.R.S32.HI R6, RZ, 0x1f, R31 ;  /* 0x0000001fff067819 */ /* 0x000fe2000001141f */
[----:B------:R1:W1:Y:S01]  /*bbc0*/  LDS.128 R20, [R218] ;  /* 0x00000000da147984 */ /* 0x0002620000000c00 */
[----:B------:R-:W-:Y:S01]  /*bbd0*/  IADD3.X R5, R5, R30, RZ, P0, !PT ;  /* 0x0000001e05057210 */ /* 0x000fe200007fe4ff */
[C---:B------:R-:W-:Y:S01]  /*bbe0*/  VIADD R3, R2.reuse, 0x20 ;  /* 0x0000002002037836 */ /* 0x040fe20000000000 */
[-C--:B-----5:R-:W-:Y:S01]  /*bbf0*/  ISETP.GE.AND P0, PT, R2, R44.reuse, PT ;  /* 0x0000002c0200720c */ /* 0x0a0fe20003f06270 */
[----:B------:R1:W1:Y:S01]  /*bc00*/  LDS.128 R12, [R218+0x4000] ;  /* 0x00400000da0c7984 */ /* 0x0002620000000c00 */
[-C--:B------:R-:W-:Y:S01]  /*bc10*/  ISETP.GE.AND P2, PT, R0, R44.reuse, PT ;  /* 0x0000002c0000720c */ /* 0x080fe20003f46270 */
[----:B------:R-:W-:Y:S01]  /*bc20*/  VIADD R0, R2, 0x60 ;  /* 0x0000006002007836 */ /* 0x000fe20000000000 */
[----:B------:R-:W-:Y:S01]  /*bc30*/  ULDC.64 UR4, c[0x0][0x2a0] ;  /* 0x0000a80000047ab9 */ /* 0x000fe20000000a00 */
[----:B------:R-:W3:Y:S01]  /*bc40*/  S2R R7, SR_CTAID.X ;  /* 0x0000000000077919 */ /* 0x000ee20000002500 */
[----:B------:R-:W-:Y:S01]  /*bc50*/  IMAD R6, R6, UR4, RZ ;  /* 0x0000000406067c24 */ /* 0x000fe2000f8e02ff */
[-C--:B------:R-:W-:Y:S01]  /*bc60*/  ISETP.GE.AND P1, PT, R3, R44.reuse, PT ;  /* 0x0000002c0300720c */ /* 0x080fe20003f26270 */
[C---:B------:R-:W-:Y:S01]  /*bc70*/  IMAD.WIDE.U32 R10, R31.reuse, UR4, R4 ;  /* 0x000000041f0a7c25 */ /* 0x040fe2000f8e0004 */
[----:B------:R-:W-:Y:S01]  /*bc80*/  ISETP.GE.AND P3, PT, R0, R44, PT ;  /* 0x0000002c0000720c */ /* 0x000fe20003f66270 */
[----:B------:R-:W-:Y:S01]  /*bc90*/  BSSY B0, `(.L_x_322) ;  /* 0x0000012000007945 */ /* 0x000fe20003800000 */
[----:B------:R-:W-:Y:S01]  /*bca0*/  SHF.R.S32.HI R3, RZ, 0x1f, R2 ;  /* 0x0000001fff037819 */ /* 0x000fe20000011402 */
[----:B------:R-:W-:-:S05]  /*bcb0*/  IMAD R0, R31, UR5, R6 ;  /* 0x000000051f007c24 */ /* 0x000fca000f8e0206 */
[----:B------:R-:W-:Y:S01]  /*bcc0*/  IADD3 R9, R11, R0, RZ ;  /* 0x000000000b097210 */ /* 0x000fe20007ffe0ff */
[----:B---3--:R-:W-:Y:S01]  /*bcd0*/  IMAD.WIDE R2, R7, 0x80, R2 ;  /* 0x0000008007027825 */ /* 0x008fe200078e0202 */
        /* <DEDUP_REMOVED lines=10> */
[----:B-1----:R3:W-:Y:S04]  /*bd80*/  STG.E.128 desc[UR26][R4.64], R20 ;  /* 0x0000001404007986 */ /* 0x0027e8000c101d1a */
[----:B------:R3:W-:Y:S04]  /*bd90*/  STG.E.128 desc[UR26][R4.64+0x40], R16 ;  /* 0x0000401004007986 */ /* 0x0007e8000c101d1a */
[----:B------:R3:W-:Y:S02]  /*bda0*/  STG.E.128 desc[UR26][R4.64+0x80], R12 ;  /* 0x0000800c04007986 */ /* 0x0007e4000c101d1a */
.L_x_323:
[----:B------:R-:W-:Y:S05]  /*bdb0*/  BSYNC B0 ;  /* 0x0000000000007941 */ /* 0x000fea0003800000 */
.L_x_322:
[----:B-1-3--:R1:W3:Y:S01]  /*bdc0*/  LDS.128 R20, [R218+0x800] ;  /* 0x00080000da147984 */ /* 0x00a2e20000000c00 */
[----:B------:R-:W-:Y:S03]  /*bdd0*/  BSSY B0, `(.L_x_324) ;  /* 0x0000013000007945 */ /* 0x000fe60003800000 */
[----:B------:R1:W1:Y:S04]  /*bde0*/  LDS.128 R16, [R218+0x2800] ;  /* 0x00280000da107984 */ /* 0x0002680000000c00 */
[----:B------:R1:W1:Y:S01]  /*bdf0*/  LDS.128 R12, [R218+0x4800] ;  /* 0x00480000da0c7984 */ /* 0x0002620000000c00 */
        /* <DEDUP_REMOVED lines=13> */
[----:B---3--:R3:W-:Y:S04]  /*bed0*/  STG.E.128 desc[UR26][R4.64], R20 ;  /* 0x0000001404007986 */ /* 0x0087e8000c101d1a */
[----:B-1----:R3:W-:Y:S04]  /*bee0*/  STG.E.128 desc[UR26][R4.64+0x40], R16 ;  /* 0x0000401004007986 */ /* 0x0027e8000c101d1a */
[----:B------:R3:W-:Y:S02]  /*bef0*/  STG.E.128 desc[UR26][R4.64+0x80], R12 ;  /* 0x0000800c04007986 */ /* 0x0007e4000c101d1a */
.L_x_325:
[----:B------:R-:W-:Y:S05]  /*bf00*/  BSYNC B0 ;  /* 0x0000000000007941 */ /* 0x000fea0003800000 */
.L_x_324:
[----:B---3--:R3:W2:Y:S01]  /*bf10*/  LDS.128 R20, [R218+0x1000] ;  /* 0x00100000da147984 */ /* 0x0086a20000000c00 */
[----:B------:R-:W-:Y:S03]  /*bf20*/  BSSY B0, `(.L_x_326) ;  /* 0x0000013000007945 */ /* 0x000fe60003800000 */
[----:B-1----:R3:W1:Y:S04]  /*bf30*/  LDS.128 R16, [R218+0x3000] ;  /* 0x00300000da107984 */ /* 0x0026680000000c00 */
        /* <DEDUP_REMOVED lines=14> */
[----:B--2---:R2:W-:Y:S04]  /*c020*/  STG.E.128 desc[UR26][R4.64], R20 ;  /* 0x0000001404007986 */ /* 0x0045e8000c101d1a */
[----:B-1----:R2:W-:Y:S04]  /*c030*/  STG.E.128 desc[UR26][R4.64+0x40], R16 ;  /* 0x0000401004007986 */ /* 0x0025e8000c101d1a */
[----:B------:R2:W-:Y:S02]  /*c040*/  STG.E.128 desc[UR26][R4.64+0x80], R12 ;  /* 0x0000800c04007986 */ /* 0x0005e4000c101d1a */
.L_x_327:
[----:B------:R-:W-:Y:S05]  /*c050*/  BSYNC B0 ;  /* 0x0000000000007941 */ /* 0x000fea0003800000 */
.L_x_326:
[----:B------:R-:W-:Y:S05]  /*c060*/  @P3 EXIT ;  /* 0x000000000000394d */ /* 0x000fea0003800000 */
[----:B------:R-:W-:Y:S01]  /*c070*/  IADD3 R0, P0, R2, 0x60, RZ ;  /* 0x0000006002007810 */ /* 0x000fe20007f1e0ff */
[----:B------:R-:W-:-:S04]  /*c080*/  ULDC.64 UR4, c[0x0][0x298] ;  /* 0x0000a60000047ab9 */ /* 0x000fc80000000a00 */
[----:B------:R-:W-:Y:S01]  /*c090*/  IMAD.X R2, RZ, RZ, R3, P0 ;  /* 0x000000ffff027224 */ /* 0x000fe200000e0603 */
[----:B------:R-:W-:-:S03]  /*c0a0*/  MOV R3, R9 ;  /* 0x0000000900037202 */ /* 0x000fc60000000f00 */
[----:B------:R-:W-:Y:S02]  /*c0b0*/  IMAD R6, R2, UR4, RZ ;  /* 0x0000000402067c24 */ /* 0x000fe4000f8e02ff */
[----:B------:R-:W-:-:S04]  /*c0c0*/  IMAD.MOV.U32 R2, RZ, RZ, R10 ;  /* 0x000000ffff027224 */ /* 0x000fc800078e000a */
[----:B--2---:R-:W-:-:S04]  /*c0d0*/  IMAD.WIDE.U32 R4, R0, UR4, R2 ;  /* 0x0000000400047c25 */ /* 0x004fc8000f8e0002 */
[----:B------:R-:W-:Y:S01]  /*c0e0*/  IMAD R0, R0, UR5, R6 ;  /* 0x0000000500007c24 */ /* 0x000fe2000f8e0206 */
[----:B------:R-:W-:Y:S02]  /*c0f0*/  ULDC.64 UR4, c[0x0][0x280] ;  /* 0x0000a00000047ab9 */ /* 0x000fe40000000a00 */
[----:B------:R-:W-:Y:S02]  /*c100*/  LEA R2, P0, R4, UR4, 0x1 ;  /* 0x0000000404027c11 */ /* 0x000fe4000f8008ff */
[----:B------:R-:W-:-:S04]  /*c110*/  IADD3 R0, R5, R0, RZ ;  /* 0x0000000005007210 */ /* 0x000fc80007ffe0ff */
[----:B------:R-:W-:-:S05]  /*c120*/  LEA.HI.X R3, R4, UR5, R0, 0x1, P0 ;  /* 0x0000000504037c11 */ /* 0x000fca00080f0c00 */
[----:B------:R-:W-:Y:S04]  /*c130*/  STG.E.128 desc[UR26][R2.64], R40 ;  /* 0x0000002802007986 */ /* 0x000fe8000c101d1a */
[----:B------:R-:W-:Y:S04]  /*c140*/  STG.E.128 desc[UR26][R2.64+0x40], R36 ;  /* 0x0000402402007986 */ /* 0x000fe8000c101d1a */
[----:B----4-:R-:W-:Y:S01]  /*c150*/  STG.E.128 desc[UR26][R2.64+0x80], R32 ;  /* 0x0000802002007986 */ /* 0x010fe2000c101d1a */
[----:B------:R-:W-:Y:S05]  /*c160*/  EXIT ;  /* 0x000000000000794d */ /* 0x000fea0003800000 */
.L_x_309:
[----:B------:R-:W2:Y:S01]  /*c170*/  LDL.LU R13, [R1+0x34] ;  /* 0x00003400010d7983 */ /* 0x000ea20000300800 */
[----:B------:R-:W1:Y:S01]  /*c180*/  LDC.U8 R0, c[0x0][0x3d9] ;  /* 0x0000f640ff007b82 */ /* 0x000e620000000000 */
[----:B------:R-:W-:Y:S01]  /*c190*/  LEA.HI R12, R39, R42, RZ, 0x2 ;  /* 0x0000002a270c7211 */ /* 0x000fe200078f10ff */
[----:B------:R-:W-:Y:S01]  /*c1a0*/  ULDC.64 UR4, c[0x0][0x2a0] ;  /* 0x0000a80000047ab9 */ /* 0x000fe20000000a00 */
[----:B------:R-:W3:Y:S01]  /*c1b0*/  S2R R23, SR_CTAID.X ;  /* 0x0000000000177919 */ /* 0x000ee20000002500 */
[----:B------:R-:W-:Y:S01]  /*c1c0*/  BSSY B0, `(.L_x_328) ;  /* 0x000004a000007945 */ /* 0x000fe20003800000 */
[----:B------:R-:W-:-:S03]  /*c1d0*/  LOP3.LUT R8, R12, 0x1ffffffc, RZ, 0xc0, !PT ;  /* 0x1ffffffc0c087812 */ /* 0x000fc600078ec0ff */
[----:B------:R-:W4:Y:S01]  /*c1e0*/  LDC.U8 R4, c[0x0][0x3d8] ;  /* 0x0000f600ff047b82 */ /* 0x000f220000000000 */
[----:B-1----:R-:W-:Y:S02]  /*c1f0*/  ISETP.NE.AND P2, PT, R0, RZ, PT ;  /* 0x000000ff0000720c */ /* 0x002fe40003f45270 */
[C---:B----4-:R-:W-:Y:S02]  /*c200*/  ISETP.NE.AND P1, PT, R4.reuse, RZ, PT ;  /* 0x000000ff0400720c */ /* 0x050fe40003f25270 */
[----:B------:R-:W-:Y:S02]  /*c210*/  ISETP.NE.AND P3, PT, R4, RZ, !P2 ;  /* 0x000000ff0400720c */ /* 0x000fe40005765270 */
[----:B------:R-:W-:-:S07]  /*c220*/  ISETP.EQ.AND P1, PT, R0, RZ, P1 ;  /* 0x000000ff0000720c */ /* 0x000fce0000f22270 */
[----:B------:R-:W1:Y:S08]  /*c230*/  @!P2 LDC R9, c[0x0][0x2c4] ;  /* 0x0000b100ff09ab82 */ /* 0x000e700000000800 */
[----:B------:R-:W4:Y:S01]  /*c240*/  @P2 LDC.64 R16, c[0x0][0x2c0] ;  /* 0x0000b000ff102b82 */ /* 0x000f220000000a00 */
[----:B------:R-:W-:-:S07]  /*c250*/  @!P1 CS2R R14, SRZ ;  /* 0x00000000000e9805 */ /* 0x000fce000001ff00 */
[----:B------:R-:W5:Y:S08]  /*c260*/  @P1 LDC R10, c[0x0][0x2c4] ;  /* 0x0000b100ff0a1b82 */ /* 0x000f700000000800 */
[----:B-1----:R-:W1:Y:S08]  /*c270*/  @P3 LDC R9, c[0x0][0x2e4] ;  /* 0x0000b900ff093b82 */ /* 0x002e700000000800 */
[----:B------:R-:W2:Y:S01]  /*c280*/  @P2 LDC R18, c[0x0][0x2c0] ;  /* 0x0000b000ff122b82 */ /* 0x000ea20000000800 */
[----:B----4-:R-:W-:-:S02]  /*c290*/  @P2 IMAD R16, R17, R16, RZ ;  /* 0x0000001011102224 */ /* 0x010fc400078e02ff */
[----:B-1----:R-:W-:Y:S02]  /*c2a0*/  @!P2 IMAD.MOV.U32 R16, RZ, RZ, R9 ;  /* 0x000000ffff10a224 */ /* 0x002fe400078e0009 */
[----:B------:R-:W-:Y:S01]  /*c2b0*/  @!P2 IMAD.MOV.U32 R18, RZ, RZ, 0x1 ;  /* 0x00000001ff12a424 */ /* 0x000fe200078e00ff */
[C---:B--2---:R-:W-:Y:S02]  /*c2c0*/  ISETP.NE.AND P0, PT, R13.reuse, -0x1, PT ;  /* 0xffffffff0d00780c */ /* 0x044fe40003f05270 */
[----:B------:R-:W-:-:S11]  /*c2d0*/  ISETP.NE.OR P4, PT, R13, -0x1, !P1 ;  /* 0xffffffff0d00780c */ /* 0x000fd60004f85670 */
[----:B------:R-:W1:Y:S01]  /*c2e0*/  @!P0 LDC.64 R2, c[0x0][0x290] ;  /* 0x0000a400ff028b82 */ /* 0x000e620000000a00 */
[----:B------:R-:W-:-:S07]  /*c2f0*/  @!P0 SHF.R.S32.HI R0, RZ, 0x1f, R24 ;  /* 0x0000001fff008819 */ /* 0x000fce0000011418 */
[----:B------:R-:W2:Y:S01]  /*c300*/  @P0 LDC.64 R6, c[0x0][0x298] ;  /* 0x0000a600ff060b82 */ /* 0x000ea20000000a00 */
[----:B-1----:R-:W-:Y:S02]  /*c310*/  @!P0 IMAD R0, R0, R2, RZ ;  /* 0x0000000200008224 */ /* 0x002fe400078e02ff */
[----:B--2---:R-:W-:-:S04]  /*c320*/  @P0 IMAD.WIDE.U32 R4, R13, R6, RZ ;  /* 0x000000060d040225 */ /* 0x004fc800078e00ff */
[C---:B------:R-:W-:Y:S02]  /*c330*/  @!P0 IMAD R6, R24.reuse, R3, R0 ;  /* 0x0000000318068224 */ /* 0x040fe400078e0200 */
[----:B------:R-:W-:-:S04]  /*c340*/  @!P0 IMAD.WIDE.U32 R2, R24, R2, RZ ;  /* 0x0000000218028225 */ /* 0x000fc800078e00ff */
[----:B------:R-:W-:Y:S01]  /*c350*/  IMAD.IADD R0, R42, 0x1, -R8 ;  /* 0x000000012a007824 */ /* 0x000fe200078e0a08 */
[----:B------:R-:W-:Y:S01]  /*c360*/  SHF.R.S32.HI R8, RZ, 0x2, R12 ;  /* 0x00000002ff087819 */ /* 0x000fe2000001140c */
[----:B------:R-:W-:Y:S02]  /*c370*/  @!P0 IMAD.MOV.U32 R4, RZ, RZ, R2 ;  /* 0x000000ffff048224 */ /* 0x000fe400078e0002 */
[----:B------:R-:W-:Y:S02]  /*c380*/  IMAD.SHL.U32 R0, R0, 0x8, RZ ;  /* 0x0000000800007824 */ /* 0x000fe400078e00ff */
[----:B------:R-:W-:Y:S02]  /*c390*/  @P0 IMAD R7, R13, R7, R5 ;  /* 0x000000070d070224 */ /* 0x000fe400078e0205 */
[----:B------:R-:W-:Y:S01]  /*c3a0*/  @!P0 IMAD.IADD R7, R3, 0x1, R6 ;  /* 0x0000000103078824 */ /* 0x000fe200078e0206 */
[----:B------:R-:W-:Y:S01]  /*c3b0*/  IADD3 R2, P0, R0, R4, RZ ;  /* 0x0000000400027210 */ /* 0x000fe20007f1e0ff */
[----:B-----5:R-:W-:Y:S01]  /*c3c0*/  @!P4 IMAD R13, R24, R10, RZ ;  /* 0x0000000a180dc224 */ /* 0x020fe200078e02ff */
[----:B------:R-:W-:Y:S01]  /*c3d0*/  SHF.R.S32.HI R10, RZ, 0x1f, R25 ;  /* 0x0000001fff0a7819 */ /* 0x000fe20000011419 */
[----:B------:R-:W-:Y:S01]  /*c3e0*/  @P2 IMAD.MOV.U32 R4, RZ, RZ, 0x1 ;  /* 0x00000001ff042424 */ /* 0x000fe200078e00ff */
[----:B------:R-:W-:Y:S01]  /*c3f0*/  LEA.HI.X.SX32 R3, R0, R7, 0x1, P0 ;  /* 0x0000000700037211 */ /* 0x000fe200000f0eff */
[----:B------:R-:W-:Y:S01]  /*c400*/  IMAD.IADD R0, R11, 0x1, -R26 ;  /* 0x000000010b007824 */ /* 0x000fe200078e0a1a */
[----:B------:R1:W-:Y:S01]  /*c410*/  @!P4 STL [R1+0x34], R13 ;  /* 0x0000340d0100c387 */ /* 0x0003e20000100800 */
[----:B------:R-:W-:Y:S01]  /*c420*/  @!P2 IMAD R4, R9, R19, RZ ;  /* 0x000000130904a224 */ /* 0x000fe200078e02ff */
[----:B------:R-:W-:Y:S01]  /*c430*/  LOP3.LUT P4, RZ, R42, 0x3, RZ, 0xc0, !PT ;  /* 0x000000032aff7812 */ /* 0x000fe2000788c0ff */
[C---:B------:R-:W-:Y:S01]  /*c440*/  VIADD R19, R8.reuse, 0x20 ;  /* 0x0000002008137836 */ /* 0x040fe20000000000 */
[----:B------:R-:W-:Y:S01]  /*c450*/  ISETP.GE.AND P0, PT, R8, R0, PT ;  /* 0x000000000800720c */ /* 0x000fe20003f06270 */
[----:B------:R-:W-:Y:S01]  /*c460*/  IMAD R4, R24, R4, RZ ;  /* 0x0000000418047224 */ /* 0x000fe200078e02ff */
[----:B------:R-:W-:Y:S01]  /*c470*/  SHF.R.S32.HI R9, RZ, 0x1f, R8 ;  /* 0x0000001fff097819 */ /* 0x000fe20000011408 */
[----:B------:R-:W-:Y:S01]  /*c480*/  IMAD R10, R10, UR4, RZ ;  /* 0x000000040a0a7c24 */ /* 0x000fe2000f8e02ff */
[--C-:B------:R-:W-:Y:S01]  /*c490*/  @P1 SHF.R.S32.HI R15, RZ, 0x1f, R13.reuse ;  /* 0x0000001fff0f1819 */ /* 0x100fe2000001140d */
[----:B------:R-:W-:Y:S01]  /*c4a0*/  @P1 IMAD.MOV.U32 R14, RZ, RZ, R13 ;  /* 0x000000ffff0e1224 */ /* 0x000fe200078e000d */
[CC--:B------:R-:W-:Y:S01]  /*c4b0*/  ISETP.GE.OR P3, PT, R8.reuse, R0.reuse, P4 ;  /* 0x000000000800720c */ /* 0x0c0fe20002766670 */
[----:B------:R-:W-:Y:S01]  /*c4c0*/  VIADD R20, R8, 0x40 ;  /* 0x0000004008147836 */ /* 0x000fe20000000000 */
[----:B------:R-:W-:Y:S01]  /*c4d0*/  SEL R17, R4, RZ, !P1 ;  /* 0x000000ff04117207 */ /* 0x000fe20004800000 */
[----:B------:R-:W-:Y:S01]  /*c4e0*/  VIADD R21, R8, 0x60 ;  /* 0x0000006008157836 */ /* 0x000fe20000000000 */
[----:B------:R-:W-:Y:S01]  /*c4f0*/  ISETP.GE.OR P1, PT, R19, R0, P4 ;  /* 0x000000001300720c */ /* 0x000fe20002726670 */
[----:B------:R-:W-:Y:S01]  /*c500*/  IMAD R10, R25, UR5, R10 ;  /* 0x00000005190a7c24 */ /* 0x000fe2000f8e020a */
[----:B------:R-:W-:-:S02]  /*c510*/  P2R R22, PR, RZ, 0x8 ;  /* 0x00000008ff167803 */ /* 0x000fc40000000000 */
[-C--:B------:R-:W-:Y:S02]  /*c520*/  ISETP.GE.AND P3, PT, R19, R0.reuse, PT ;  /* 0x000000001300720c */ /* 0x080fe40003f66270 */
[-C--:B------:R-:W-:Y:S02]  /*c530*/  ISETP.GE.AND P2, PT, R20, R0.reuse, PT ;  /* 0x000000001400720c */ /* 0x080fe40003f46270 */
[----:B------:R-:W-:Y:S01]  /*c540*/  ISETP.GE.AND P5, PT, R21, R0, PT ;  /* 0x000000001500720c */ /* 0x000fe20003fa6270 */
[----:B-1----:R-:W-:-:S04]  /*c550*/  IMAD.WIDE.U32 R12, R25, UR4, R2 ;  /* 0x00000004190c7c25 */ /* 0x002fc8000f8e0002 */
[----:B---3--:R-:W-:Y:S01]  /*c560*/  IMAD.WIDE R2, R23, 0x80, R8 ;  /* 0x0000008017027825 */ /* 0x008fe200078e0208 */
[----:B------:R-:W-:-:S03]  /*c570*/  P2R R23, PR, RZ, 0x2 ;  /* 0x00000002ff177803 */ /* 0x000fc60000000000 */
        /* <DEDUP_REMOVED lines=14> */
.L_x_329:
[----:B------:R-:W-:Y:S05]  /*c660*/  BSYNC B0 ;  /* 0x0000000000007941 */ /* 0x000fea0003800000 */
.L_x_328:
        /* <DEDUP_REMOVED lines=21> */
.L_x_331:
[----:B------:R-:W-:Y:S05]  /*c7c0*/  BSYNC B0 ;  /* 0x0000000000007941 */ /* 0x000fea0003800000 */
.L_x_330:
        /* <DEDUP_REMOVED lines=17> */
.L_x_333:
[----:B------:R-:W-:Y:S05]  /*c8e0*/  BSYNC B0 ;  /* 0x0000000000007941 */ /* 0x000fea0003800000 */
.L_x_332:
        /* <DEDUP_REMOVED lines=20> */
.L_x_335:
[----:B------:R-:W-:Y:S05]  /*ca30*/  BSYNC B0 ;  /* 0x0000000000007941 */ /* 0x000fea0003800000 */
.L_x_334:
[----:B------:R-:W-:Y:S01]  /*ca40*/  ISETP.NE.AND P0, PT, R22, RZ, PT ;  /* 0x000000ff1600720c */ /* 0x000fe20003f05270 */
[----:B------:R-:W-:Y:S01]  /*ca50*/  BSSY B0, `(.L_x_336) ;  /* 0x000000b000007945 */ /* 0x000fe20003800000 */
[----:B------:R-:W-:-:S11]  /*ca60*/  IADD3.X R14, R16, R15, R17, P2, P1 ;  /* 0x0000000f100e7210 */ /* 0x000fd600017e2411 */
        /* <DEDUP_REMOVED lines=9> */
.L_x_337:
[----:B------:R-:W-:Y:S05]  /*cb00*/  BSYNC B0 ;  /* 0x0000000000007941 */ /* 0x000fea0003800000 */
.L_x_336:
[----:B------:R-:W-:Y:S01]  /*cb10*/  ISETP.NE.AND P0, PT, R23, RZ, PT ;  /* 0x000000ff1700720c */ /* 0x000fe20003f05270 */
[----:B------:R-:W-:-:S12]  /*cb20*/  BSSY B0, `(.L_x_338) ;  /* 0x000000a000007945 */ /* 0x000fd80003800000 */
        /* <DEDUP_REMOVED lines=9> */
.L_x_339:
[----:B------:R-:W-:Y:S05]  /*cbc0*/  BSYNC B0 ;  /* 0x0000000000007941 */ /* 0x000fea0003800000 */
.L_x_338:
        /* <DEDUP_REMOVED lines=10> */
.L_x_341:
[----:B------:R-:W-:Y:S05]  /*cc70*/  BSYNC B0 ;  /* 0x0000000000007941 */ /* 0x000fea0003800000 */
.L_x_340:
        /* <DEDUP_REMOVED lines=10> */
.L_x_342:
        /* <DEDUP_REMOVED lines=14> */
.L_x_1212:


//--------------------- .text._ZN5flash16flash_fwd_kernelI23Flash_fwd_kernel_traitsILi96ELi128ELi64ELi4ELb0ELb0EN7cutlass10bfloat16_tE19Flash_kernel_traitsILi96ELi128ELi64ELi4ES3_EELb0ELb0ELb0ELb0ELb0ELb1ELb1ELb0EEEvNS_16Flash_fwd_paramsE --------------------------
	.section	.text._ZN5flash16flash_fwd_kernelI23Flash_fwd_kernel_traitsILi96ELi128ELi64ELi4ELb0ELb0EN7cutlass10bfloat16_tE19Flash_kernel_traitsILi96ELi128ELi64ELi4ES3_EELb0ELb0ELb0ELb0ELb0ELb1ELb1ELb0EEEvNS_16Flash_fwd_paramsE,"ax",@progbits
	.align	128
        .global         _ZN5flash16flash_fwd_kernelI23Flash_fwd_kernel_traitsILi96ELi128ELi64ELi4ELb0ELb0EN7cutlass10bfloat16_tE19Flash_kernel_traitsILi96ELi128ELi64ELi4ES3_EELb0ELb0ELb0ELb0ELb0ELb1ELb1ELb0EEEvNS_16Flash_fwd_paramsE
        .type           _ZN5flash16flash_fwd_kernelI23Flash_fwd_kernel_traitsILi96ELi128ELi64ELi4ELb0ELb0EN7cutlass10bfloat16_tE19Flash_kernel_traitsILi96ELi128ELi64ELi4ES3_EELb0ELb0ELb0ELb0ELb0ELb1ELb1ELb0EEEvNS_16Flash_fwd_paramsE,@function
        .size           _ZN5flash16flash_fwd_kernelI23Flash_fwd_kernel_traitsILi96ELi128ELi64ELi4ELb0ELb0EN7cutlass10bfloat16_tE19Flash_kernel_traitsILi96ELi128ELi64ELi4ES3_EELb0ELb0ELb0ELb0ELb0ELb1ELb1ELb0EEEvNS_16Flash_fwd_paramsE,(.L_x_1213 - _ZN5flash16flash_fwd_kernelI23Flash_fwd_kernel_traitsILi96ELi128ELi64ELi4ELb0ELb0EN7cutlass10bfloat16_tE19Flash_kernel_traitsILi96ELi128ELi64ELi4ES3_EELb0ELb0ELb0ELb0ELb0ELb1ELb1ELb0EEEvNS_16Flash_fwd_paramsE)
        .other          _ZN5flash16flash_fwd_kernelI23Flash_fwd_kernel_traitsILi96ELi128ELi64ELi4ELb0ELb0EN7cutlass10bfloat16_tE19Flash_kernel_traitsILi96ELi128ELi64ELi4ES3_EELb0ELb0ELb0ELb0ELb0ELb1ELb1ELb0EEEvNS_16Flash_fwd_paramsE,@"STO_CUDA_ENTRY STV_DEFAULT"
_ZN5flash16flash_fwd_kernelI23Flash_fwd_kernel_traitsILi96ELi128ELi64ELi4ELb0ELb0EN7cutlass10bfloat16_tE19Flash_kernel_traitsILi96ELi128ELi64ELi4ES3_EELb0ELb0ELb0ELb0ELb0ELb1ELb1ELb0EEEvNS_16Flash_fwd_paramsE:
.text._ZN5flash16flash_fwd_kernelI23Flash_fwd_kernel_traitsILi96ELi128ELi64ELi4ELb0ELb0EN7cutlass10bfloat16_tE19Flash_kernel_traitsILi96ELi128ELi64ELi4ES3_EELb0ELb0ELb0ELb0ELb0ELb1ELb1ELb0EEEvNS_16Flash_fwd_paramsE:
        /* <DEDUP_REMOVED lines=41> */
.L_x_343:
[----:B-1----:R-:W1:Y:S02]  /*0290*/  LDC R4, c[0x0][0x2c8] ;  /* 0x0000b200ff047b82 */ /* 0x002e640000000800 */
.L_x_344:
        /* <DEDUP_REMOVED lines=71> */
[----:B------:R2:W-:Y:S01]  /*0710*/  STL.64 [R1+0x40], R42 ;  /* 0x0000402a01007387 */ /* 0x0005e20000100a00 */
[----:B------:R-:W-:Y:S01]  /*0720*/  LOP3.LUT R3, R0, 0x18, R34, 0xf8, !PT ;  /* 0x0000001800037812 */ /* 0x000fe200078ef822 */
[----:B------:R-:W-:Y:S01]  /*0730*/  @!P2 IMAD.IADD R24, R7, 0x1, R13 ;  /* 0x000000010718a824 */ /* 0x000fe200078e020d */
[----:B------:R-:W-:Y:S01]  /*0740*/  SHF.R.U32.HI R0, RZ, 0x3, R0 ;  /* 0x00000003ff007819 */ /* 0x000fe20000011600 */
[----:B------:R2:W-:Y:S01]  /*0750*/  STL.64 [R1+0x48], R40 ;  /* 0x0000482801007387 */ /* 0x0005e20000100a00 */
[----:B------:R-:W-:Y:S01]  /*0760*/  ISETP.GE.U32.AND P6, PT, R4, R14, PT ;  /* 0x0000000e0400720c */ /* 0x000fe20003fc6070 */
[----:B----4-:R-:W-:Y:S01]  /*0770*/  @P1 IMAD R7, R5, R23, RZ ;  /* 0x0000001705071224 */ /* 0x010fe200078e02ff */
[----:B------:R-:W-:Y:S01]  /*0780*/  LOP3.LUT R25, R3, R0, RZ, 0x3c, !PT ;  /* 0x0000000003197212 */ /* 0x000fe200078e3cff */
[----:B------:R2:W-:Y:S01]  /*0790*/  STL [R1+0x60], R31 ;  /* 0x0000601f01007387 */ /* 0x0005e20000100800 */
[----:B------:R-:W-:Y:S01]  /*07a0*/  LOP3.LUT R0, R28, R30, RZ, 0x3c, !PT ;  /* 0x0000001e1c007212 */ /* 0x000fe200078e3cff */
[----:B------:R-:W-:-:S03]  /*07b0*/  @P1 IMAD.WIDE.U32 R4, R5, R22, RZ ;  /* 0x0000001605041225 */ /* 0x000fc600078e00ff */
[----:B------:R-:W-:Y:S01]  /*07c0*/  ISETP.GE.AND P4, PT, R0, RZ, PT ;  /* 0x000000ff0000720c */ /* 0x000fe20003f86270 */
[----:B------:R-:W-:Y:S01]  /*07d0*/  @P1 IMAD.IADD R0, R8, 0x1, R9 ;  /* 0x0000000108001824 */ /* 0x000fe200078e0209 */
[----:B------:R-:W-:Y:S01]  /*07e0*/  SHF.R.S32.HI R9, RZ, 0x1f, R28 ;  /* 0x0000001fff097819 */ /* 0x000fe2000001141c */
[----:B------:R-:W-:Y:S01]  /*07f0*/  @P1 IMAD.IADD R14, R5, 0x1, R7 ;  /* 0x00000001050e1824 */ /* 0x000fe200078e0207 */
        /* <DEDUP_REMOVED lines=23> */
.L_x_346:
        /* <DEDUP_REMOVED lines=14> */
.L_x_347:
        /* <DEDUP_REMOVED lines=10> */
[----:B------:R3:W-:Y:S01]  /*0af0*/  STL [R1+0x5c], R35 ;  /* 0x00005c2301007387 */ /* 0x0007e20000100800 */
[----:B------:R-:W-:Y:S01]  /*0b00*/  ISETP.NE.AND P5, PT, R30, RZ, PT ;  /* 0x000000ff1e00720c */ /* 0x000fe20003fa5270 */
        /* <DEDUP_REMOVED lines=14> */
[----:B------:R-:W-:-:S04]  /*0bf0*/  IMAD.WIDE.U32 R4, R42, R192, R34 ;  /* 0x000000c02a047225 */ /* 0x000fc800078e0022 */
[----:B------:R-:W-:Y:S01]  /*0c00*/  IMAD R0, R43, R192, RZ ;  /* 0x000000c02b007224 */ /* 0x000fe200078e02ff */
[----:B------:R-:W-:Y:S01]  /*0c10*/  IADD3 R34, P0, R15, R4, RZ ;  /* 0x000000040f227210 */ /* 0x000fe20007f1e0ff */
[----:B-1----:R-:W-:Y:S01]  /*0c20*/  @!P2 IMAD R2, R6, R10, RZ ;  /* 0x0000000a0602a224 */ /* 0x002fe200078e02ff */
[----:B------:R-:W-:Y:S01]  /*0c30*/  @!P2 MOV R6, R12 ;  /* 0x0000000c0006a202 */ /* 0x000fe20000000f00 */
[----:B------:R-:W-:Y:S01]  /*0c40*/  IMAD.IADD R7, R13, 0x1, R8 ;  /* 0x000000010d077824 */ /* 0x000fe200078e0208 */
[----:B------:R-:W1:Y:S01]  /*0c50*/  @!P3 LDC.64 R14, c[0x0][0x210] ;  /* 0x00008400ff0ebb82 */ /* 0x000e620000000a00 */
[----:B------:R-:W-:Y:S02]  /*0c60*/  IMAD R0, R42, R193, R0 ;  /* 0x000000c12a007224 */ /* 0x000fe400078e0200 */
[----:B------:R-:W-:Y:S02]  /*0c70*/  @!P2 IMAD R8, R9, R11, R2 ;  /* 0x0000000b0908a224 */ /* 0x000fe400078e0202 */
[----:B------:R-:W-:Y:S01]  /*0c80*/  IMAD R11, R166, -0x40, R48 ;  /* 0xffffffc0a60b7824 */ /* 0x000fe200078e0230 */
[----:B---3--:R-:W-:Y:S01]  /*0c90*/  IADD3.X R35, R17, R5, R0, P0, !PT ;  /* 0x0000000511237210 */ /* 0x008fe200007fe400 */
[----:B------:R-:W-:-:S02]  /*0ca0*/  @!P2 IMAD.WIDE.U32 R2, R9, R10, R6 ;  /* 0x0000000a0902a225 */ /* 0x000fc400078e0006 */
[----:B------:R-:W3:Y:S01]  /*0cb0*/  @!P2 S2R R10, SR_CgaCtaId ;  /* 0x00000000000aa919 */ /* 0x000ee20000008800 */
[----:B------:R-:W-:Y:S01]  /*0cc0*/  ISETP.GE.AND P6, PT, R42, R11, PT ;  /* 0x0000000b2a00720c */ /* 0x000fe20003fc6270 */
[----:B--2---:R-:W-:Y:S02]  /*0cd0*/  @!P3 IMAD R0, R41, R18, RZ ;  /* 0x000000122900b224 */ /* 0x004fe400078e02ff */
[----:B------:R-:W-:Y:S01]  /*0ce0*/  @!P2 IMAD.IADD R3, R3, 0x1, R8 ;  /* 0x000000010303a824 */ /* 0x000fe200078e0208 */
[----:B----4-:R-:W-:Y:S01]  /*0cf0*/  @!P2 LEA R8, P0, R2, R20, 0x1 ;  /* 0x000000140208a211 */ /* 0x010fe200078008ff */
[----:B------:R-:W-:Y:S01]  /*0d00*/  VIADD R24, R42, 0x60 ;  /* 0x000000602a187836 */ /* 0x000fe20000000000 */
[----:B-----5:R-:W-:Y:S01]  /*0d10*/  ULEA UR4, UR4, UR5, 0x18 ;  /* 0x0000000504047291 */ /* 0x020fe2000f8ec03f */
[----:B------:R-:W-:Y:S01]  /*0d20*/  @!P3 IMAD R6, R40, R19, R0 ;  /* 0x000000132806b224 */ /* 0x000fe200078e0200 */
[----:B------:R-:W-:Y:S01]  /*0d30*/  LEA.HI R0, R26, R42, RZ, 0x1 ;  /* 0x0000002a1a007211 */ /* 0x000fe200078f08ff */
[----:B------:R-:W-:Y:S01]  /*0d40*/  VIADD R28, R42, 0x40 ;  /* 0x000000402a1c7836 */ /* 0x000fe20000000000 */
[----:B------:R-:W-:Y:S01]  /*0d50*/  @!P2 LEA.HI.X R9, R2, R21, R3, 0x1, P0 ;  /* 0x000000150209a211 */ /* 0x000fe200000f0c03 */
[----:B------:R-:W-:Y:S01]  /*0d60*/  @!P4 IMAD.MOV R16, RZ, RZ, -R16 ;  /* 0x000000ffff10c224 */ /* 0x000fe200078e0a10 */
[----:B------:R-:W-:Y:S01]  /*0d70*/  ISETP.GE.AND P0, PT, R24, R36, PT ;  /* 0x000000241800720c */ /* 0x000fe20003f06270 */
[----:B------:R-:W-:Y:S01]  /*0d80*/  @!P3 IMAD.MOV.U32 R2, RZ, RZ, R12 ;  /* 0x000000ffff02b224 */ /* 0x000fe200078e000c */
[----:B------:R-:W-:Y:S01]  /*0d90*/  LOP3.LUT R0, R0, 0x7fffffe, RZ, 0xc0, !PT ;  /* 0x07fffffe00007812 */ /* 0x000fe200078ec0ff */
[----:B------:R-:W-:Y:S01]  /*0da0*/  @!P3 IMAD.MOV.U32 R3, RZ, RZ, R7 ;  /* 0x000000ffff03b224 */ /* 0x000fe200078e0007 */
[----:B------:R-:W-:Y:S01]  /*0db0*/  LEA.HI R19, R29, R171, RZ, 0x5 ;  /* 0x000000ab1d137211 */ /* 0x000fe200078f28ff */
[----:B------:R-:W2:Y:S01]  /*0dc0*/  @!P6 S2R R17, SR_CgaCtaId ;  /* 0x000000000011e919 */ /* 0x000ea20000008800 */
[----:B------:R-:W-:Y:S01]  /*0dd0*/  @!P5 LOP3.LUT R16, RZ, R30, RZ, 0x33, !PT ;  /* 0x0000001eff10d212 */ /* 0x000fe200078e33ff */
[----:B------:R-:W-:Y:S01]  /*0de0*/  IMAD.IADD R0, R42, 0x1, -R0 ;  /* 0x000000012a007824 */ /* 0x000fe200078e0a00 */
[----:B------:R-:W-:Y:S01]  /*0df0*/  ISETP.GE.AND P5, PT, R31, R11, PT ;  /* 0x0000000b1f00720c */ /* 0x000fe20003fa6270 */
[----:B------:R-:W-:Y:S01]  /*0e00*/  @!P3 IMAD.WIDE.U32 R4, R40, R18, R2 ;  /* 0x000000122804b225 */ /* 0x000fe200078e0002 */
[----:B------:R-:W-:Y:S01]  /*0e10*/  ISETP.GE.AND P1, PT, R28, R36, PT ;  /* 0x000000241c00720c */ /* 0x000fe20003f26270 */
[----:B------:R4:W-:Y:S01]  /*0e20*/  STL [R1+0x68], R28 ;  /* 0x0000681c01007387 */ /* 0x0009e20000100800 */
[----:B------:R-:W-:Y:S01]  /*0e30*/  SHF.R.S32.HI R37, RZ, 0x5, R19 ;  /* 0x00000005ff257819 */ /* 0x000fe20000011413 */
[----:B------:R-:W-:Y:S01]  /*0e40*/  IMAD.WIDE.U32 R32, R16, UR6, R32 ;  /* 0x0000000610207c25 */ /* 0x000fe2000f8e0020 */
[----:B-1----:R-:W-:Y:S01]  /*0e50*/  @!P3 LEA R2, P4, R4, R14, 0x1 ;  /* 0x0000000e0402b211 */ /* 0x002fe200078808ff */
[----:B------:R-:W1:Y:S01]  /*0e60*/  @!P0 S2R R21, SR_CgaCtaId ;  /* 0x0000000000158919 */ /* 0x000e620000008800 */
[----:B------:R-:W-:Y:S01]  /*0e70*/  LEA R3, R37, R0, 0x3 ;  /* 0x0000000025037211 */ /* 0x000fe200078e18ff */
[----:B------:R-:W-:Y:S01]  /*0e80*/  @!P3 IMAD.IADD R0, R5, 0x1, R6 ;  /* 0x000000010500b824 */ /* 0x000fe200078e0206 */
[----:B------:R-:W-:Y:S01]  /*0e90*/  LEA.HI R5, R29, R171, RZ, 0x4 ;  /* 0x000000ab1d057211 */ /* 0x000fe200078f20ff */
[----:B------:R5:W-:Y:S01]  /*0ea0*/  STL [R1+0x64], R24 ;  /* 0x0000641801007387 */ /* 0x000be20000100800 */
[----:B------:R-:W-:Y:S01]  /*0eb0*/  IMAD.SHL.U32 R167, R22, 0x40, RZ ;  /* 0x0000004016a77824 */ /* 0x000fe200078e00ff */
[----:B------:R-:W-:Y:S01]  /*0ec0*/  ULDC UR5, c[0x0][0x39c] ;  /* 0x0000e70000057ab9 */ /* 0x000fe20000000800 */
[----:B------:R-:W-:Y:S01]  /*0ed0*/  IMAD.U32 R6, R3, 0x20, R25 ;  /* 0x0000002003067824 */ /* 0x000fe200078e0019 */
[----:B------:R-:W1:Y:S01]  /*0ee0*/  @!P5 S2R R18, SR_CgaCtaId ;  /* 0x000000000012d919 */ /* 0x000e620000008800 */
[----:B------:R-:W-:Y:S01]  /*0ef0*/  @!P3 LEA.HI.X R3, R4, R15, R0, 0x1, P4 ;  /* 0x0000000f0403b211 */ /* 0x000fe200020f0c00 */
[----:B------:R-:W-:Y:S01]  /*0f00*/  IMAD.MOV.U32 R168, RZ, RZ, R32 ;  /* 0x000000ffffa87224 */ /* 0x000fe200078e0020 */
[----:B------:R-:W-:Y:S01]  /*0f10*/  SHF.R.S32.HI R4, RZ, 0x4, R5 ;  /* 0x00000004ff047819 */ /* 0x000fe20000011405 */
[----:B------:R-:W1:Y:S01]  /*0f20*/  @!P1 LDC.64 R14, c[0x0][0x240] ;  /* 0x00009000ff0e9b82 */ /* 0x000e620000000a00 */
[----:B------:R-:W-:Y:S01]  /*0f30*/  LEA R230, R6, UR4, 0x1 ;  /* 0x0000000406e67c11 */ /* 0x000fe2000f8e08ff */
[----:B------:R-:W-:Y:S01]  /*0f40*/  IMAD.SHL.U32 R165, R22, 0x20, RZ ;  /* 0x0000002016a57824 */ /* 0x000fe200078e00ff */
[----:B------:R-:W-:Y:S01]  /*0f50*/  LEA.HI R0, R5, R4, RZ, 0x1 ;  /* 0x0000000405007211 */ /* 0x000fe200078f08ff */
[----:B------:R-:W-:Y:S01]  /*0f60*/  STL [R1+0x24], R170 ;  /* 0x000024aa01007387 */ /* 0x000fe20000100800 */
[----:B------:R-:W-:-:S03]  /*0f70*/  ISETP.GE.AND P4, PT, R42, R11, PT ;  /* 0x0000000b2a00720c */ /* 0x000fc60003f86270 */
[----:B------:R-:W-:Y:S01]  /*0f80*/  @!PT LDS RZ, [RZ] ;  /* 0x00000000fffff984 */ /* 0x000fe20000000800 */
[----:B------:R-:W-:Y:S01]  /*0f90*/  @!PT LDS RZ, [RZ] ;  /* 0x00000000fffff984 */ /* 0x000fe20000000800 */
[----:B------:R-:W-:Y:S01]  /*0fa0*/  @!PT LDS RZ, [RZ] ;  /* 0x00000000fffff984 */ /* 0x000fe20000000800 */
[----:B------:R-:W-:Y:S01]  /*0fb0*/  @!P3 LDGSTS.E.BYPASS.LTC128B.128 [R230], desc[UR14][R2.64] ;  /* 0x0000000002e6bfae */ /* 0x000fe2000b901d4e */
[----:B----4-:R-:W4:Y:S03]  /*0fc0*/  @!P1 S2R R28, SR_CgaCtaId ;  /* 0x00000000001c9919 */ /* 0x010f260000008800 */
[----:B------:R-:W-:Y:S01]  /*0fd0*/  @!P3 LDGSTS.E.BYPASS.LTC128B.128 [R230+0x2000], desc[UR14][R2.64+0x40] ;  /* 0x0200004002e6bfae */ /* 0x000fe2000b901d4e */
[----:B-----5:R-:W5:Y:S03]  /*0fe0*/  @!P1 LDC.64 R24, c[0x0][0x210] ;  /* 0x00008400ff189b82 */ /* 0x020f660000000a00 */
[----:B------:R3:W-:Y:S01]  /*0ff0*/  @!P3 LDGSTS.E.BYPASS.LTC128B.128 [R230+0x4000], desc[UR14][R2.64+0x80] ;  /* 0x0400008002e6bfae */ /* 0x0007e2000b901d4e */
[----:B------:R-:W-:-:S03]  /*1000*/  @!P1 IADD3 R13, P3, R40, 0x40, RZ ;  /* 0x00000040280d9810 */ /* 0x000fc60007f7e0ff */
[----:B------:R-:W-:Y:S02]  /*1010*/  STL.64 [R1+0x30], R32 ;  /* 0x0000302001007387 */ /* 0x000fe40000100a00 */
[----:B------:R-:W-:Y:S01]  /*1020*/  @!P1 IMAD.X R20, RZ, RZ, R41, P3 ;  /* 0x000000ffff149224 */ /* 0x000fe200018e0629 */
[----:B------:R-:W-:Y:S01]  /*1030*/  ISETP.GE.AND P3, PT, R31, R11, PT ;  /* 0x0000000b1f00720c */ /* 0x000fe20003f66270 */
[----:B------:R-:W-:Y:S01]  /*1040*/  STL [R1+0x20], R167 ;  /* 0x000020a701007387 */ /* 0x000fe20000100800 */
[----:B------:R-:W-:Y:S02]  /*1050*/  @!P5 MOV R11, 0x400 ;  /* 0x00000400000bd802 */ /* 0x000fe40000000f00 */
[----:B---3--:R-:W-:Y:S02]  /*1060*/  LOP3.LUT R2, R0, 0xfffffffe, RZ, 0xc0, !PT ;  /* 0xfffffffe00027812 */ /* 0x008fe400078ec0ff */
[----:B------:R-:W-:Y:S02]  /*1070*/  @!P2 MOV R0, 0x400 ;  /* 0x000004000000a802 */ /* 0x000fe40000000f00 */
[----:B------:R-:W-:Y:S01]  /*1080*/  @!P6 MOV R3, 0x400 ;  /* 0x000004000003e802 */ /* 0x000fe20000000f00 */
[----:B------:R-:W-:Y:S01]  /*1090*/  IMAD.IADD R31, R4, 0x1, -R2 ;  /* 0x00000001041f7824 */ /* 0x000fe200078e0a02 */
[----:B------:R-:W-:-:S02]  /*10a0*/  @!P2 LEA R10, R10, R0, 0x18 ;  /* 0x000000000a0aa211 */ /* 0x000fc400078ec0ff */
[----:B------:R-:W-:Y:S02]  /*10b0*/  LOP3.LUT R0, R5, 0xfffffff0, RZ, 0xc0, !PT ;  /* 0xfffffff005007812 */ /* 0x000fe400078ec0ff */
[----:B------:R-:W-:Y:S02]  /*10c0*/  LOP3.LUT R2, R27, 0xfffffff8, RZ, 0xc0, !PT ;  /* 0xfffffff81b027812 */ /* 0x000fe400078ec0ff */
[----:B--2---:R-:W-:Y:S01]  /*10d0*/  @!P6 LEA R30, R17, R3, 0x18 ;  /* 0x00000003111ee211 */ /* 0x004fe200078ec0ff */
[C---:B------:R-:W-:Y:S01]  /*10e0*/  IMAD.IADD R0, R171.reuse, 0x1, -R0 ;  /* 0x00000001ab007824 */ /* 0x040fe200078e0a00 */
[----:B------:R-:W-:Y:S01]  /*10f0*/  @!P0 MOV R3, 0x400 ;  /* 0x0000040000038802 */ /* 0x000fe20000000f00 */
[----:B------:R-:W-:Y:S01]  /*1100*/  IMAD.IADD R2, R171, 0x1, -R2 ;  /* 0x00000001ab027824 */ /* 0x000fe200078e0a02 */
[----:B------:R-:W-:Y:S01]  /*1110*/  @!P1 MOV R4, 0x400 ;  /* 0x0000040000049802 */ /* 0x000fe20000000f00 */
[----:B------:R-:W2:Y:S01]  /*1120*/  @!P0 LDC.64 R26, c[0x0][0x210] ;  /* 0x00008400ff1a8b82 */ /* 0x000ea20000000a00 */
[----:B-1----:R-:W-:-:S02]  /*1130*/  @!P0 LEA R21, R21, R3, 0x18 ;  /* 0x0000000315158211 */ /* 0x002fc400078ec0ff */
[----:B------:R-:W-:Y:S02]  /*1140*/  SHF.R.S32.HI R19, RZ, 0x1f, R0 ;  /* 0x0000001fff137819 */ /* 0x000fe40000011400 */
[----:B------:R-:W-:Y:S02]  /*1150*/  LEA.HI R3, R0, R0, RZ, 0x1 ;  /* 0x0000000000037211 */ /* 0x000fe400078f08ff */
[----:B------:R-:W-:Y:S02]  /*1160*/  LEA.HI R29, R2, R2, RZ, 0x1 ;  /* 0x00000002021d7211 */ /* 0x000fe400078f08ff */
[----:B------:R-:W-:Y:S02]  /*1170*/  LOP3.LUT R5, R3, 0x7fffffe, RZ, 0xc0, !PT ;  /* 0x07fffffe03057812 */ /* 0x000fe400078ec0ff */
[----:B------:R-:W-:Y:S02]  /*1180*/  @!P5 LEA R17, R18, R11, 0x18 ;  /* 0x0000000b1211d211 */ /* 0x000fe400078ec0ff */
[----:B------:R-:W-:-:S02]  /*1190*/  LEA.HI R38, R19, R0, RZ, 0x3 ;  /* 0x0000000013267211 */ /* 0x000fc400078f18ff */
[----:B------:R-:W1:Y:S01]  /*11a0*/  @!P0 LDC.64 R18, c[0x0][0x240] ;  /* 0x00009000ff128b82 */ /* 0x000e620000000a00 */
[----:B----4-:R-:W-:Y:S02]  /*11b0*/  @!P1 LEA R28, R28, R4, 0x18 ;  /* 0x000000041c1c9211 */ /* 0x010fe400078ec0ff */
[----:B------:R-:W-:Y:S02]  /*11c0*/  LOP3.LUT R4, R29, 0x3fffffe, RZ, 0xc0, !PT ;  /* 0x03fffffe1d047812 */ /* 0x000fe400078ec0ff */
[----:B------:R-:W-:Y:S01]  /*11d0*/  IADD3 R174, R0, -R5, RZ ;  /* 0x8000000500ae7210 */ /* 0x000fe20007ffe0ff */
[----:B------:R-:W-:Y:S01]  /*11e0*/  @!P2 IMAD R0, R6, 0x2, R10 ;  /* 0x000000020600a824 */ /* 0x000fe200078e020a */
[--C-:B------:R-:W-:Y:S01]  /*11f0*/  SHF.R.S32.HI R10, RZ, 0x1, R3.reuse ;  /* 0x00000001ff0a7819 */ /* 0x100fe20000011403 */
[----:B------:R-:W-:Y:S01]  /*1200*/  IMAD.IADD R36, R2, 0x1, -R4 ;  /* 0x0000000102247824 */ /* 0x000fe200078e0a04 */
[----:B------:R-:W-:Y:S01]  /*1210*/  SHF.R.S32.HI R2, RZ, 0x1f, R3 ;  /* 0x0000001fff027819 */ /* 0x000fe20000011403 */
[----:B------:R-:W-:Y:S01]  /*1220*/  @!P1 IMAD R3, R20, R14, RZ ;  /* 0x0000000e14039224 */ /* 0x000fe200078e02ff */
[----:B------:R-:W-:Y:S04]  /*1230*/  @!P2 LDGSTS.E.BYPASS.LTC128B.128 [R0+0x800], desc[UR14][R8.64] ;  /* 0x008000000800afae */ /* 0x000fe8000b901d4e */
[----:B------:R-:W-:Y:S04]  /*1240*/  @!P2 LDGSTS.E.BYPASS.LTC128B.128 [R0+0x2800], desc[UR14][R8.64+0x40] ;  /* 0x028000400800afae */ /* 0x000fe8000b901d4e */
[----:B------:R3:W-:Y:S01]  /*1250*/  @!P2 LDGSTS.E.BYPASS.LTC128B.128 [R0+0x4800], desc[UR14][R8.64+0x80] ;  /* 0x048000800800afae */ /* 0x0007e2000b901d4e */
[----:B------:R-:W-:-:S02]  /*1260*/  @!P0 IADD3 R11, P2, R40, 0x60, RZ ;  /* 0x00000060280b8810 */ /* 0x000fc40007f5e0ff */
[----:B---3--:R-:W-:Y:S01]  /*1270*/  LEA.HI R0, R2, R10, RZ, 0x2 ;  /* 0x0000000a02007211 */ /* 0x008fe200078f10ff */
[C---:B------:R-:W-:Y:S01]  /*1280*/  @!P1 IMAD R9, R13.reuse, R15, R3 ;  /* 0x0000000f0d099224 */ /* 0x040fe200078e0203 */
[----:B------:R-:W-:Y:S01]  /*1290*/  @!P0 LEA R15, R6, R21, 0x1 ;  /* 0x00000015060f8211 */ /* 0x000fe200078e08ff */
[----:B------:R-:W-:Y:S01]  /*12a0*/  @!P1 IMAD.MOV.U32 R2, RZ, RZ, R12 ;  /* 0x000000ffff029224 */ /* 0x000fe200078e000c */
[----:B------:R-:W-:Y:S01]  /*12b0*/  LOP3.LUT R0, R0, 0xfffffffc, RZ, 0xc0, !PT ;  /* 0xfffffffc00007812 */ /* 0x000fe200078ec0ff */
[----:B------:R-:W-:Y:S01]  /*12c0*/  @!P1 IMAD.MOV.U32 R3, RZ, RZ, R7 ;  /* 0x000000ffff039224 */ /* 0x000fe200078e0007 */
[----:B------:R-:W3:Y:S01]  /*12d0*/  @!P5 LDC.64 R20, c[0x0][0x218] ;  /* 0x00008600ff14db82 */ /* 0x000ee20000000a00 */
[----:B------:R-:W-:Y:S02]  /*12e0*/  @!P1 IMAD R8, R6, 0x2, R28 ;  /* 0x0000000206089824 */ /* 0x000fe400078e021c */
[----:B------:R-:W-:-:S04]  /*12f0*/  @!P1 IMAD.WIDE.U32 R4, R13, R14, R2 ;  /* 0x0000000e0d049225 */ /* 0x000fc800078e0002 */
[----:B------:R-:W-:Y:S01]  /*1300*/  @!P0 IMAD.X R3, RZ, RZ, R41, P2 ;  /* 0x000000ffff038224 */ /* 0x000fe200010e0629 */
[----:B-----5:R-:W-:Y:S01]  /*1310*/  @!P1 LEA R2, P2, R4, R24, 0x1 ;  /* 0x0000001804029211 */ /* 0x020fe200078408ff */
[----:B------:R-:W-:Y:S01]  /*1320*/  IMAD.IADD R28, R10, 0x1, -R0 ;  /* 0x000000010a1c7824 */ /* 0x000fe200078e0a00 */
[----:B------:R-:W-:Y:S01]  /*1330*/  SHF.R.S32.HI R10, RZ, 0x1f, R16 ;  /* 0x0000001fff0a7819 */ /* 0x000fe20000011410 */
[----:B------:R-:W-:Y:S02]  /*1340*/  @!P1 IMAD.IADD R0, R5, 0x1, R9 ;  /* 0x0000000105009824 */ /* 0x000fe400078e0209 */
[C---:B------:R-:W-:Y:S02]  /*1350*/  @!P6 IMAD R14, R6.reuse, 0x2, R30 ;  /* 0x00000002060ee824 */ /* 0x040fe400078e021e */
[----:B------:R-:W-:Y:S01]  /*1360*/  @!P5 IMAD R13, R6, 0x2, R17 ;  /* 0x00000002060dd824 */ /* 0x000fe200078e0211 */
[----:B------:R-:W-:Y:S01]  /*1370*/  SHF.R.S32.HI R17, RZ, 0x1f, R166 ;  /* 0x0000001fff117819 */ /* 0x000fe200000114a6 */
[----:B-1----:R-:W-:Y:S01]  /*1380*/  @!P0 IMAD R9, R3, R18, RZ ;  /* 0x0000001203098224 */ /* 0x002fe200078e02ff */
[----:B------:R-:W-:Y:S01]  /*1390*/  @!P1 LEA.HI.X R3, R4, R25, R0, 0x1, P2 ;  /* 0x0000001904039211 */ /* 0x000fe200010f0c00 */
[----:B------:R-:W-:-:S02]  /*13a0*/  @!P0 IMAD.MOV.U32 R6, RZ, RZ, R12 ;  /* 0x000000ffff068224 */ /* 0x000fc400078e000c */
[C---:B------:R-:W-:Y:S02]  /*13b0*/  @!P0 IMAD R9, R11.reuse, R19, R9 ;  /* 0x000000130b098224 */ /* 0x040fe400078e0209 */
[----:B------:R-:W-:Y:S01]  /*13c0*/  @!P0 IMAD.WIDE.U32 R4, R11, R18, R6 ;  /* 0x000000120b048225 */ /* 0x000fe200078e0006 */
[----:B------:R-:W-:Y:S01]  /*13d0*/  @!P1 LDGSTS.E.BYPASS.LTC128B.128 [R8+0x1000], desc[UR14][R2.64] ;  /* 0x0100000002089fae */ /* 0x000fe2000b901d4e */
[----:B------:R-:W1:Y:S02]  /*13e0*/  @!P6 LDC.64 R18, c[0x0][0x218] ;  /* 0x00008600ff12eb82 */ /* 0x000e640000000a00 */
[----:B------:R-:W-:Y:S01]  /*13f0*/  IMAD R0, R10, UR6, RZ ;  /* 0x000000060a007c24 */ /* 0x000fe2000f8e02ff */
[----:B------:R-:W-:Y:S01]  /*1400*/  @!P1 LDGSTS.E.BYPASS.LTC128B.128 [R8+0x3000], desc[UR14][R2.64+0x40] ;  /* 0x0300004002089fae */ /* 0x000fe2000b901d4e */
[----:B------:R-:W-:Y:S01]  /*1410*/  @!P0 IADD3 R5, R5, R9, RZ ;  /* 0x0000000905058210 */ /* 0x000fe20007ffe0ff */
[----:B------:R-:W-:Y:S01]  /*1420*/  IMAD R9, R31, 0x8, R36 ;  /* 0x000000081f097824 */ /* 0x000fe200078e0224 */
        /* <DEDUP_REMOVED lines=10> */
[----:B------:R-:W-:Y:S01]  /*14d0*/  IMAD.WIDE.U32 R24, R16, UR6, R34 ;  /* 0x0000000610187c25 */ /* 0x000fe2000f8e0022 */
[----:B------:R-:W4:Y:S02]  /*14e0*/  @!P4 LDC.64 R10, c[0x0][0x220] ;  /* 0x00008800ff0acb82 */ /* 0x000f240000000a00 */
[----:B------:R-:W-:Y:S04]  /*14f0*/  @!P0 LDGSTS.E.BYPASS.LTC128B.128 [R15+0x1800], desc[UR14][R6.64] ;  /* 0x01800000060f8fae */ /* 0x000fe8000b901d4e */
[----:B------:R-:W-:Y:S04]  /*1500*/  @!P0 LDGSTS.E.BYPASS.LTC128B.128 [R15+0x3800], desc[UR14][R6.64+0x40] ;  /* 0x03800040060f8fae */ /* 0x000fe8000b901d4e */
[----:B------:R5:W-:Y:S04]  /*1510*/  @!P0 LDGSTS.E.BYPASS.LTC128B.128 [R15+0x5800], desc[UR14][R6.64+0x80] ;  /* 0x05800080060f8fae */ /* 0x000be8000b901d4e */
[----:B------:R-:W-:Y:S01]  /*1520*/  STL.64 [R1+0x28], R24 ;  /* 0x0000281801007387 */ /* 0x000fe20000100a00 */
[----:B--2---:R-:W-:-:S04]  /*1530*/  IMAD.WIDE.U32 R2, R166, R167, R168 ;  /* 0x000000a7a6027225 */ /* 0x004fc800078e00a8 */
[----:B------:R-:W-:Y:S01]  /*1540*/  IMAD.IADD R0, R3, 0x1, R0 ;  /* 0x0000000103007824 */ /* 0x000fe200078e0200 */
[----:B-1----:R-:W-:Y:S01]  /*1550*/  @!P6 LEA R4, P2, R2, R18, 0x1 ;  /* 0x000000120204e211 */ /* 0x002fe200078408ff */
[----:B------:R-:W-:Y:S01]  /*1560*/  IMAD R8, R16, UR7, R5 ;  /* 0x0000000710087c24 */ /* 0x000fe2000f8e0205 */
[----:B------:R-:W-:Y:S02]  /*1570*/  @!P5 IADD3 R3, P1, R165, R2, RZ ;  /* 0x00000002a503d210 */ /* 0x000fe40007f3e0ff */
[--C-:B------:R-:W-:Y:S02]  /*1580*/  @!P6 LEA.HI.X R5, R2, R19, R0.reuse, 0x1, P2 ;  /* 0x000000130205e211 */ /* 0x100fe400010f0c00 */
[----:B------:R-:W-:Y:S01]  /*1590*/  SHF.R.S32.HI R16, RZ, 0x1, R29 ;  /* 0x00000001ff107819 */ /* 0x000fe2000001141d */
[----:B------:R-:W-:Y:S01]  /*15a0*/  @!P5 IMAD.X R0, R164, 0x1, R0, P1 ;  /* 0x00000001a400d824 */ /* 0x000fe200008e0600 */
[C---:B---3--:R-:W-:Y:S01]  /*15b0*/  @!P5 LEA R2, P1, R3.reuse, R20, 0x1 ;  /* 0x000000140302d211 */ /* 0x048fe200078208ff */
[----:B------:R-:W-:Y:S03]  /*15c0*/  @!P6 LDGSTS.E.BYPASS.LTC128B.128 [R14+0x6000], desc[UR14][R4.64] ;  /* 0x06000000040eefae */ /* 0x000fe6000b901d4e */
[----:B------:R-:W-:Y:S01]  /*15d0*/  @!P5 LEA.HI.X R3, R3, R21, R0, 0x1, P1 ;  /* 0x000000150303d211 */ /* 0x000fe200008f0c00 */
[----:B------:R-:W-:Y:S01]  /*15e0*/  @!P6 LDGSTS.E.BYPASS.LTC128B.128 [R14+0x7000], desc[UR14][R4.64+0x40] ;  /* 0x07000040040eefae */ /* 0x000fe2000b901d4e */
[----:B------:R-:W-:Y:S01]  /*15f0*/  SHF.L.U32 R0, R16, 0x6, RZ ;  /* 0x0000000610007819 */ /* 0x000fe200000006ff */
[----:B-----5:R-:W-:-:S02]  /*1600*/  IMAD.SHL.U32 R6, R39, 0x8, RZ ;  /* 0x0000000827067824 */ /* 0x020fc400078e00ff */
[----:B------:R1:W-:Y:S01]  /*1610*/  @!P6 LDGSTS.E.BYPASS.LTC128B.128 [R14+0x8000], desc[UR14][R4.64+0x80] ;  /* 0x08000080040eefae */ /* 0x0003e2000b901d4e */
[----:B------:R-:W-:Y:S01]  /*1620*/  LOP3.LUT R0, R0, 0xc0, RZ, 0xc0, !PT ;  /* 0x000000c000007812 */ /* 0x000fe200078ec0ff */
[----:B------:R-:W-:Y:S02]  /*1630*/  IMAD.SHL.U32 R7, R31, 0x8, RZ ;  /* 0x000000081f077824 */ /* 0x000fe400078e00ff */
[----:B------:R-:W-:Y:S01]  /*1640*/  @!P5 LDGSTS.E.BYPASS.LTC128B.128 [R13+0x6800], desc[UR14][R2.64] ;  /* 0x06800000020ddfae */ /* 0x000fe2000b901d4e */
[----:B------:R-:W-:-:S03]  /*1650*/  LOP3.LUT R6, R0, 0x8, R6, 0xf8, !PT ;  /* 0x0000000800067812 */ /* 0x000fc600078ef806 */
[----:B------:R-:W-:Y:S04]  /*1660*/  @!P5 LDGSTS.E.BYPASS.LTC128B.128 [R13+0x7800], desc[UR14][R2.64+0x40] ;  /* 0x07800040020ddfae */ /* 0x000fe8000b901d4e */
[----:B------:R2:W-:Y:S04]  /*1670*/  @!P5 LDGSTS.E.BYPASS.LTC128B.128 [R13+0x8800], desc[UR14][R2.64+0x80] ;  /* 0x08800080020ddfae */ /* 0x0005e8000b901d4e */
[----:B------:R-:W0:Y:S01]  /*1680*/  LDGDEPBAR ;  /* 0x00000000000079af */ /* 0x000e220000000000 */
[----:B-1----:R-:W-:Y:S01]  /*1690*/  SHF.R.U32.HI R5, RZ, 0x3, R0 ;  /* 0x00000003ff057819 */ /* 0x002fe20000011600 */
[----:B------:R-:W-:-:S02]  /*16a0*/  IMAD R4, R17, R192, RZ ;  /* 0x000000c011047224 */ /* 0x000fc400078e02ff */
[----:B------:R-:W-:Y:S02]  /*16b0*/  IMAD.SHL.U32 R0, R28, 0x40, RZ ;  /* 0x000000401c007824 */ /* 0x000fe400078e00ff */
[----:B------:R-:W-:Y:S02]  /*16c0*/  IMAD R4, R166, R193, R4 ;  /* 0x000000c1a6047224 */ /* 0x000fe400078e0204 */
[----:B------:R-:W-:Y:S01]  /*16d0*/  IMAD.IADD R14, R25, 0x1, R8 ;  /* 0x00000001190e7824 */ /* 0x000fe200078e0208 */
[----:B------:R-:W-:Y:S02]  /*16e0*/  LOP3.LUT R0, R0, 0xc0, RZ, 0xc0, !PT ;  /* 0x000000c000007812 */ /* 0x000fe400078ec0ff */
[----:B------:R-:W-:Y:S01]  /*16f0*/  LOP3.LUT R8, R6, R5, RZ, 0x3c, !PT ;  /* 0x0000000506087212 */ /* 0x000fe200078e3cff */
[----:B------:R-:W-:Y:S01]  /*1700*/  IMAD.SHL.U32 R6, R38, 0x20, RZ ;  /* 0x0000002026067824 */ /* 0x000fe200078e00ff */
[----:B--2---:R-:W1:Y:S01]  /*1710*/  @!P3 LDC.64 R12, c[0x0][0x220] ;  /* 0x00008800ff0cbb82 */ /* 0x004e620000000a00 */
[----:B------:R-:W-:-:S07]  /*1720*/  DEPBAR.LE SB0, 0x0 ;  /* 0x000080000000791a */ /* 0x000fce0000000000 */
[----:B------:R-:W-:Y:S01]  /*1730*/  BAR.SYNC.DEFER_BLOCKING 0x0 ;  /* 0x0000000000007b1d */ /* 0x000fe20000010000 */
[----:B------:R-:W-:Y:S01]  /*1740*/  IMAD.WIDE.U32 R2, R166, R192, RZ ;  /* 0x000000c0a6027225 */ /* 0x000fe200078e00ff */
[----:B------:R-:W-:Y:S02]  /*1750*/  LOP3.LUT R5, R0, 0x8, R7, 0xf8, !PT ;  /* 0x0000000800057812 */ /* 0x000fe400078ef807 */
[----:B------:R-:W-:Y:S01]  /*1760*/  SHF.R.U32.HI R0, RZ, 0x3, R0 ;  /* 0x00000003ff007819 */ /* 0x000fe20000011600 */
[----:B------:R-:W-:Y:S01]  /*1770*/  IMAD.IADD R4, R3, 0x1, R4 ;  /* 0x0000000103047824 */ /* 0x000fe200078e0204 */
[----:B------:R-:W-:Y:S02]  /*1780*/  LEA R3, P0, R2, R24, 0x6 ;  /* 0x0000001802037211 */ /* 0x000fe400078030ff */
[----:B------:R-:W-:Y:S01]  /*1790*/  LOP3.LUT R173, R6, 0xffffff00, RZ, 0xc0, !PT ;  /* 0xffffff0006ad7812 */ /* 0x000fe200078ec0ff */
[----:B------:R-:W-:Y:S01]  /*17a0*/  STL [R1+0x38], R14 ;  /* 0x0000380e01007387 */ /* 0x000fe20000100800 */
[----:B------:R-:W-:-:S02]  /*17b0*/  LEA.HI.X R2, R2, R14, R4, 0x6, P0 ;  /* 0x0000000e02027211 */ /* 0x000fc400000f3404 */
[----:B----4-:R-:W-:Y:S02]  /*17c0*/  @!P4 LEA R4, P0, R3, R10, 0x1 ;  /* 0x0000000a0304c211 */ /* 0x010fe400078008ff */
[----:B------:R-:W-:Y:S02]  /*17d0*/  LOP3.LUT R172, R5, R0, RZ, 0x3c, !PT ;  /* 0x0000000005ac7212 */ /* 0x000fe400078e3cff */
[----:B------:R-:W-:Y:S02]  /*17e0*/  @!P3 LEA R7, P1, R192, R3, 0x5 ;  /* 0x00000003c007b211 */ /* 0x000fe400078228ff */
[----:B------:R-:W-:Y:S02]  /*17f0*/  LEA R0, R37, R173, 0x9 ;  /* 0x000000ad25007211 */ /* 0x000fe400078e48ff */
[----:B------:R-:W-:Y:S02]  /*1800*/  @!P4 LEA.HI.X R5, R3, R11, R2, 0x1, P0 ;  /* 0x0000000b0305c211 */ /* 0x000fe400000f0c02 */
[----:B-1----:R-:W-:Y:S01]  /*1810*/  @!P3 LEA R6, P0, R7, R12, 0x1 ;  /* 0x0000000c0706b211 */ /* 0x002fe200078008ff */
[----:B------:R-:W-:Y:S01]  /*1820*/  IMAD R3, R174, 0x20, R0 ;  /* 0x00000020ae037824 */ /* 0x000fe200078e0200 */
[----:B------:R-:W-:Y:S01]  /*1830*/  @!P3 LEA.HI.X R2, R192, R2, R193, 0x5, P1 ;  /* 0x00000002c002b211 */ /* 0x000fe200008f2cc1 */
[----:B------:R-:W-:Y:S01]  /*1840*/  IMAD.U32 R0, R9, 0x20, R8 ;  /* 0x0000002009007824 */ /* 0x000fe200078e0008 */
[----:B------:R-:W-:Y:S01]  /*1850*/  @P4 STS [R230+0x9000], RZ ;  /* 0x009000ffe6004388 */ /* 0x000fe20000000800 */
[----:B------:R-:W-:-:S02]  /*1860*/  LOP3.LUT P1, RZ, R28, 0x2, RZ, 0xc0, !PT ;  /* 0x000000021cff7812 */ /* 0x000fc4000782c0ff */
        /* <DEDUP_REMOVED lines=10> */
[----:B------:R-:W-:Y:S01]  /*1910*/  @P4 STS.128 [R230+0xa000], RZ ;  /* 0x00a000ffe6004388 */ /* 0x000fe20000000c00 */
[----:B------:R-:W-:-:S02]  /*1920*/  IMAD.SHL.U32 R3, R171, 0x2, RZ ;  /* 0x00000002ab037824 */ /* 0x000fc400078e00ff */
[----:B------:R-:W-:Y:S01]  /*1930*/  SEL R2, R2, 0xfffffff0, !P1 ;  /* 0xfffffff002027807 */ /* 0x000fe20004800000 */
[----:B------:R-:W-:Y:S01]  /*1940*/  @P4 STS.128 [R230+0xb000], RZ ;  /* 0x00b000ffe6004388 */ /* 0x000fe20000000c00 */
[----:B------:R-:W-:Y:S02]  /*1950*/  IADD3 R227, R225, R0, RZ ;  /* 0x00000000e1e37210 */ /* 0x000fe40007ffe0ff */
[----:B------:R-:W-:Y:S01]  /*1960*/  LOP3.LUT R3, R3, 0x6, RZ, 0xc0, !PT ;  /* 0x0000000603037812 */ /* 0x000fe200078ec0ff */
[----:B------:R-:W-:Y:S01]  /*1970*/  @!PT LDS RZ, [RZ] ;  /* 0x00000000fffff984 */ /* 0x000fe20000000800 */
[----:B------:R-:W-:Y:S01]  /*1980*/  @!PT LDS RZ, [RZ] ;  /* 0x00000000fffff984 */ /* 0x000fe20000000800 */
[----:B------:R-:W-:Y:S01]  /*1990*/  @!PT LDS RZ, [RZ] ;  /* 0x00000000fffff984 */ /* 0x000fe20000000800 */
[----:B------:R-:W-:Y:S01]  /*19a0*/  @!P4 LDGSTS.E.BYPASS.LTC128B.128 [R230+0x9000], desc[UR14][R4.64] ;  /* 0x0900000004e6cfae */ /* 0x000fe2000b901d4e */
[----:B------:R-:W-:-:S03]  /*19b0*/  IMAD R229, R2, 0x2, R228 ;  /* 0x0000000202e57824 */ /* 0x000fc600078e02e4 */
[----:B------:R-:W-:Y:S04]  /*19c0*/  @!P4 LDGSTS.E.BYPASS.LTC128B.128 [R230+0xa000], desc[UR14][R4.64+0x40] ;  /* 0x0a00004004e6cfae */ /* 0x000fe8000b901d4e */
[----:B------:R-:W-:Y:S04]  /*19d0*/  @!P4 LDGSTS.E.BYPASS.LTC128B.128 [R230+0xb000], desc[UR14][R4.64+0x80] ;  /* 0x0b00008004e6cfae */ /* 0x000fe8000b901d4e */
[----:B------:R-:W-:Y:S04]  /*19e0*/  @P3 STS.128 [R230+0x9800], RZ ;  /* 0x009800ffe6003388 */ /* 0x000fe80000000c00 */
        /* <DEDUP_REMOVED lines=8> */
[----:B------:R-:W-:Y:S04]  /*1a70*/  LDSM.16.M88.4 R12, [R228] ;  /* 0x00000000e40c783b */ /* 0x000fe80000000200 */
[----:B------:R-:W2:Y:S04]  /*1a80*/  LDSM.16.M88.4 R8, [R225+0x6000] ;  /* 0x00600000e108783b */ /* 0x000ea80000000200 */
[----:B------:R-:W-:Y:S04]  /*1a90*/  LDSM.16.M88.4 R36, [R229] ;  /* 0x00000000e524783b */ /* 0x000fe80000000200 */
[----:B------:R-:W-:Y:S04]  /*1aa0*/  LDSM.16.M88.4 R40, [R227+0x6000] ;  /* 0x00600000e328783b */ /* 0x000fe80000000200 */
[----:B------:R-:W-:Y:S04]  /*1ab0*/  LDSM.16.M88.4 R32, [R229+0x1000] ;  /* 0x00100000e520783b */ /* 0x000fe80000000200 */
[----:B------:R-:W-:Y:S04]  /*1ac0*/  LDSM.16.M88.4 R80, [R225+0x7000] ;  /* 0x00700000e150783b */ /* 0x000fe80000000200 */
[----:B-1----:R-:W1:Y:S04]  /*1ad0*/  LDSM.16.M88.4 R4, [R228+0x1000] ;  /* 0x00100000e404783b */ /* 0x002e680000000200 */
[----:B------:R-:W3:Y:S04]  /*1ae0*/  LDSM.16.M88.4 R28, [R228+0x2000] ;  /* 0x00200000e41c783b */ /* 0x000ee80000000200 */
[----:B------:R-:W-:Y:S04]  /*1af0*/  LDSM.16.M88.4 R24, [R228+0x3000] ;  /* 0x00300000e418783b */ /* 0x000fe80000000200 */
[----:B------:R-:W-:Y:S04]  /*1b00*/  LDSM.16.M88.4 R76, [R227+0x7000] ;  /* 0x00700000e34c783b */ /* 0x000fe80000000200 */
[----:B------:R-:W-:Y:S01]  /*1b10*/  LDSM.16.M88.4 R20, [R229+0x2000] ;  /* 0x00200000e514783b */ /* 0x000fe20000000200 */
[C---:B--2---:R-:W-:Y:S03]  /*1b20*/  HMMA.16816.F32.BF16 R16, R12.reuse, R8, RZ ;  /* 0x000000080c10723c */ /* 0x044fe600000418ff */
[----:B------:R-:W2:Y:S04]  /*1b30*/  LDSM.16.M88.4 R60, [R225+0x6400] ;  /* 0x00640000e13c783b */ /* 0x000ea80000000200 */
[----:B------:R-:W4:Y:S01]  /*1b40*/  LDSM.16.M88.4 R56, [R225+0x6800] ;  /* 0x00680000e138783b */ /* 0x000f220000000200 */
[----:B------:R-:W-:Y:S03]  /*1b50*/  HMMA.16816.F32.BF16 R84, R12, R10, RZ ;  /* 0x0000000a0c54723c */ /* 0x000fe600000418ff */
[----:B------:R-:W5:Y:S04]  /*1b60*/  LDSM.16.M88.4 R52, [R225+0x6c00] ;  /* 0x006c0000e134783b */ /* 0x000f680000000200 */
[----:B------:R-:W-:Y:S04]  /*1b70*/  LDSM.16.M88.4 R104, [R225+0x8000] ;  /* 0x00800000e168783b */ /* 0x000fe80000000200 */
[----:B------:R-:W-:Y:S01]  /*1b80*/  LDSM.16.M88.4 R72, [R227+0x6400] ;  /* 0x00640000e348783b */ /* 0x000fe20000000200 */
[----:B-1----:R-:W-:Y:S03]  /*1b90*/  HMMA.16816.F32.BF16 R44, R4, R8, RZ ;  /* 0x00000008042c723c */ /* 0x002fe600000418ff */
[----:B------:R-:W-:Y:S04]  /*1ba0*/  LDSM.16.M88.4 R68, [R227+0x6800] ;  /* 0x00680000e344783b */ /* 0x000fe80000000200 */
[----:B------:R-:W-:Y:S01]  /*1bb0*/  LDSM.16.M88.4 R64, [R227+0x6c00] ;  /* 0x006c0000e340783b */ /* 0x000fe20000000200 */
[----:B------:R-:W-:Y:S03]  /*1bc0*/  HMMA.16816.F32.BF16 R16, R36, R40, R16 ;  /* 0x000000282410723c */ /* 0x000fe60000041810 */
[----:B------:R-:W-:Y:S03]  /*1bd0*/  LDSM.16.M88.4 R120, [R227+0x8000] ;  /* 0x00800000e378783b */ /* 0x000fe60000000200 */
[----:B------:R-:W-:Y:S01]  /*1be0*/  HMMA.16816.F32.BF16 R92, R4, R10, RZ ;  /* 0x0000000a045c723c */ /* 0x000fe200000418ff */
[----:B------:R-:W0:Y:S05]  /*1bf0*/  LDGDEPBAR ;  /* 0x00000000000079af */ /* 0x000e2a0000000000 */
[----:B------:R-:W-:Y:S06]  /*1c00*/  HMMA.16816.F32.BF16 R108, R36, R42, R84 ;  /* 0x0000002a246c723c */ /* 0x000fec0000041854 */
[----:B------:R-:W-:Y:S01]  /*1c10*/  HMMA.16816.F32.BF16 R88, R32, R40, R44 ;  /* 0x000000282058723c */ /* 0x000fe2000004182c */
[----:B------:R-:W-:Y:S05]  /*1c20*/  LDSM.16.M88.4 R44, [R228+0x4000] ;  /* 0x00400000e42c783b */ /* 0x000fea0000000200 */
[----:B---3--:R-:W-:Y:S01]  /*1c30*/  HMMA.16816.F32.BF16 R8, R28, R80, R16 ;  /* 0x000000501c08723c */ /* 0x008fe20000041810 */
[----:B------:R-:W1:Y:S05]  /*1c40*/  LDSM.16.M88.4 R16, [R229+0x3000] ;  /* 0x00300000e510783b */ /* 0x000e6a0000000200 */
[----:B------:R-:W-:Y:S01]  /*1c50*/  HMMA.16816.F32.BF16 R144, R32, R42, R92 ;  /* 0x0000002a2090723c */ /* 0x000fe2000004185c */
[----:B------:R-:W3:Y:S05]  /*1c60*/  LDSM.16.M88.4 R40, [R228+0x5000] ;  /* 0x00500000e428783b */ /* 0x000eea0000000200 */
[----:B--2---:R-:W-:Y:S06]  /*1c70*/  HMMA.16816.F32.BF16 R132, R12, R60, RZ ;  /* 0x0000003c0c84723c */ /* 0x004fec00000418ff */
[----:B------:R-:W-:Y:S06]  /*1c80*/  HMMA.16816.F32.BF16 R84, R24, R80, R88 ;  /* 0x000000501854723c */ /* 0x000fec0000041858 */
[----:B------:R-:W-:Y:S01]  /*1c90*/  HMMA.16816.F32.BF16 R88, R20, R76, R8 ;  /* 0x0000004c1458723c */ /* 0x000fe20000041808 */
[----:B------:R-:W2:Y:S05]  /*1ca0*/  LDSM.16.M88.4 R8, [R229+0x4000] ;  /* 0x00400000e508783b */ /* 0x000eaa0000000200 */
[C---:B----4-:R-:W-:Y:S06]  /*1cb0*/  HMMA.16816.F32.BF16 R96, R4.reuse, R56, RZ ;  /* 0x000000380460723c */ /* 0x050fec00000418ff */
[C---:B------:R-:W-:Y:S06]  /*1cc0*/  HMMA.16816.F32.BF16 R100, R4.reuse, R60, RZ ;  /* 0x0000003c0464723c */ /* 0x040fec00000418ff */
[C---:B-----5:R-:W-:Y:S06]  /*1cd0*/  HMMA.16816.F32.BF16 R92, R4.reuse, R52, RZ ;  /* 0x00000034045c723c */ /* 0x060fec00000418ff */
[C---:B------:R-:W-:Y:S06]  /*1ce0*/  HMMA.16816.F32.BF16 R124, R4.reuse, R62, RZ ;  /* 0x0000003e047c723c */ /* 0x040fec00000418ff */
[C---:B------:R-:W-:Y:S06]  /*1cf0*/  HMMA.16816.F32.BF16 R136, R4.reuse, R58, RZ ;  /* 0x0000003a0488723c */ /* 0x040fec00000418ff */
[----:B------:R-:W-:Y:S01]  /*1d00*/  HMMA.16816.F32.BF16 R116, R4, R54, RZ ;  /* 0x000000360474723c */ /* 0x000fe200000418ff */
[----:B------:R-:W-:Y:S05]  /*1d10*/  LDSM.16.M88.4 R4, [R229+0x5000] ;  /* 0x00500000e504783b */ /* 0x000fea0000000200 */
[C---:B------:R-:W-:Y:S06]  /*1d20*/  HMMA.16816.F32.BF16 R128, R12.reuse, R56, RZ ;  /* 0x000000380c80723c */ /* 0x040fec00000418ff */
[C---:B------:R-:W-:Y:S06]  /*1d30*/  HMMA.16816.F32.BF16 R148, R12.reuse, R58, RZ ;  /* 0x0000003a0c94723c */ /* 0x040fec00000418ff */
[C---:B------:R-:W-:Y:S06]  /*1d40*/  HMMA.16816.F32.BF16 R112, R12.reuse, R52, RZ ;  /* 0x000000340c70723c */ /* 0x040fec00000418ff */
[C---:B------:R-:W-:Y:S06]  /*1d50*/  HMMA.16816.F32.BF16 R140, R12.reuse, R54, RZ ;  /* 0x000000360c8c723c */ /* 0x040fec00000418ff */
[----:B------:R-:W-:Y:S01]  /*1d60*/  HMMA.16816.F32.BF16 R152, R12, R62, RZ ;  /* 0x0000003e0c98723c */ /* 0x000fe200000418ff */
[----:B------:R-:W4:Y:S05]  /*1d70*/  LDSM.16.M88.4 R12, [R225+0x7400] ;  /* 0x00740000e10c783b */ /* 0x000f2a0000000200 */
[----:B-1----:R-:W-:Y:S06]  /*1d80*/  HMMA.16816.F32.BF16 R52, R16, R76, R84 ;  /* 0x0000004c1034723c */ /* 0x002fec0000041854 */
[----:B------:R-:W-:Y:S06]  /*1d90*/  HMMA.16816.F32.BF16 R56, R28, R82, R108 ;  /* 0x000000521c38723c */ /* 0x000fec000004186c */
[----:B------:R-:W-:Y:S06]  /*1da0*/  HMMA.16816.F32.BF16 R60, R44, R104, R88 ;  /* 0x000000682c3c723c */ /* 0x000fec0000041858 */
        /* <DEDUP_REMOVED lines=8> */
[----:B---3--:R-:W-:Y:S01]  /*1e30*/  HMMA.16816.F32.BF16 R84, R40, R104, R52 ;  /* 0x000000682854723c */ /* 0x008fe20000041834 */
[----:B------:R-:W1:Y:S05]  /*1e40*/  LDSM.16.M88.4 R52, [R227+0x7400] ;  /* 0x00740000e334783b */ /* 0x000e6a0000000200 */
[----:B------:R-:W-:Y:S06]  /*1e50*/  HMMA.16816.F32.BF16 R32, R20, R78, R56 ;  /* 0x0000004e1420723c */ /* 0x000fec0000041838 */
[----:B------:R-:W-:Y:S06]  /*1e60*/  HMMA.16816.F32.BF16 R72, R36, R74, R152 ;  /* 0x0000004a2448723c */ /* 0x000fec0000041898 */
[----:B--2---:R-:W-:Y:S06]  /*1e70*/  HMMA.16816.F32.BF16 R92, R8, R120, R60 ;  /* 0x00000078085c723c */ /* 0x004fec000004183c */
[C---:B------:R-:W-:Y:S06]  /*1e80*/  HMMA.16816.F32.BF16 R128, R36.reuse, R68, R128 ;  /* 0x000000442480723c */ /* 0x040fec0000041880 */
[C---:B------:R-:W-:Y:S06]  /*1e90*/  HMMA.16816.F32.BF16 R112, R36.reuse, R64, R112 ;  /* 0x000000402470723c */ /* 0x040fec0000041870 */
[C---:B------:R-:W-:Y:S06]  /*1ea0*/  HMMA.16816.F32.BF16 R148, R36.reuse, R70, R148 ;  /* 0x000000462494723c */ /* 0x040fec0000041894 */
[----:B------:R-:W-:Y:S01]  /*1eb0*/  HMMA.16816.F32.BF16 R140, R36, R66, R140 ;  /* 0x00000042248c723c */ /* 0x000fe2000004188c */
[----:B------:R-:W-:-:S04]  /*1ec0*/  FMUL.FTZ R0, R92, UR5 ;  /* 0x000000055c007c20 */ /* 0x000fc80008410000 */
[----:B------:R2:W-:Y:S01]  /*1ed0*/  MUFU.TANH R134, R0 ;  /* 0x0000000000867308 */ /* 0x0005e20000002400 */
[----:B----4-:R-:W-:Y:S01]  /*1ee0*/  HMMA.16816.F32.BF16 R56, R28, R12, R88 ;  /* 0x0000000c1c38723c */ /* 0x010fe20000041858 */
[----:B------:R-:W-:Y:S05]  /*1ef0*/  LDSM.16.M88.4 R88, [R225+0x7c00] ;  /* 0x007c0000e158783b */ /* 0x000fea0000000200 */
[----:B------:R-:W-:Y:S06]  /*1f00*/  HMMA.16816.F32.BF16 R36, R16, R78, R80 ;  /* 0x0000004e1024723c */ /* 0x000fec0000041850 */
[----:B------:R-:W-:Y:S01]  /*1f10*/  HMMA.16816.F32.BF16 R76, R24, R12, R100 ;  /* 0x0000000c184c723c */ /* 0x000fe20000041864 */
[----:B--2---:R-:W-:-:S05]  /*1f20*/  FMUL.FTZ R0, R93, UR5 ;  /* 0x000000055d007c20 */ /* 0x004fca0008410000 */
[----:B------:R-:W-:Y:S01]  /*1f30*/  HMMA.16816.F32.BF16 R80, R24, R14, R96 ;  /* 0x0000000e1850723c */ /* 0x000fe20000041860 */
[----:B------:R2:W-:Y:S05]  /*1f40*/  MUFU.TANH R135, R0 ;  /* 0x0000000000877308 */ /* 0x0005ea0000002400 */
[----:B------:R-:W-:Y:S06]  /*1f50*/  HMMA.16816.F32.BF16 R32, R44, R106, R32 ;  /* 0x0000006a2c20723c */ /* 0x000fec0000041820 */
[----:B------:R-:W-:Y:S01]  /*1f60*/  HMMA.16816.F32.BF16 R72, R28, R14, R72 ;  /* 0x0000000e1c48723c */ /* 0x000fe20000041848 */
[----:B------:R-:W3:Y:S05]  /*1f70*/  LDSM.16.M88.4 R12, [R225+0x8400] ;  /* 0x00840000e10c783b */ /* 0x000eea0000000200 */
[----:B------:R-:W-:Y:S01]  /*1f80*/  HMMA.16816.F32.BF16 R84, R4, R120, R84 ;  /* 0x000000780454723c */ /* 0x000fe20000041854 */
[----:B--2---:R-:W-:-:S04]  /*1f90*/  FMUL.FTZ R0, R94, UR5 ;  /* 0x000000055e007c20 */ /* 0x004fc80008410000 */
[----:B------:R2:W-:Y:S01]  /*1fa0*/  MUFU.TANH R132, R0 ;  /* 0x0000000000847308 */ /* 0x0005e20000002400 */
[----:B-1----:R-:W-:Y:S01]  /*1fb0*/  HMMA.16816.F32.BF16 R60, R20, R52, R56 ;  /* 0x00000034143c723c */ /* 0x002fe20000041838 */
[----:B------:R-:W1:Y:S05]  /*1fc0*/  LDSM.16.M88.4 R56, [R225+0x7800] ;  /* 0x00780000e138783b */ /* 0x000e6a0000000200 */
[----:B------:R-:W-:Y:S06]  /*1fd0*/  HMMA.16816.F32.BF16 R64, R40, R106, R36 ;  /* 0x0000006a2840723c */ /* 0x000fec0000041824 */
[----:B------:R-:W-:Y:S01]  /*1fe0*/  HMMA.16816.F32.BF16 R68, R8, R122, R32 ;  /* 0x0000007a0844723c */ /* 0x000fe20000041820 */
[----:B------:R-:W-:Y:S01]  /*1ff0*/  LDSM.16.M88.4 R32, [R227+0x8400] ;  /* 0x00840000e320783b */ /* 0x000fe20000000200 */
[----:B--2---:R-:W-:-:S04]  /*2000*/  FMUL.FTZ R0, R95, UR5 ;  /* 0x000000055f007c20 */ /* 0x004fc80008410000 */
[C---:B------:R-:W-:Y:S01]  /*2010*/  HMMA.16816.F32.BF16 R36, R16.reuse, R52, R76 ;  /* 0x000000341024723c */ /* 0x040fe2000004184c */
[----:B------:R2:W-:Y:S05]  /*2020*/  MUFU.TANH R133, R0 ;  /* 0x0000000000857308 */ /* 0x0005ea0000002400 */
[----:B------:R-:W-:Y:S06]  /*2030*/  HMMA.16816.F32.BF16 R80, R16, R54, R80 ;  /* 0x000000361050723c */ /* 0x000fec0000041850 */
[----:B---3--:R-:W-:Y:S06]  /*2040*/  HMMA.16816.F32.BF16 R60, R44, R12, R60 ;  /* 0x0000000c2c3c723c */ /* 0x008fec000004183c */
[----:B------:R-:W-:Y:S01]  /*2050*/  HMMA.16816.F32.BF16 R76, R4, R122, R64 ;  /* 0x0000007a044c723c */ /* 0x000fe20000041840 */
[----:B--2---:R-:W-:-:S04]  /*2060*/  FMUL.FTZ R0, R84, UR5 ;  /* 0x0000000554007c20 */ /* 0x004fc80008410000 */
[----:B------:R2:W-:Y:S01]  /*2070*/  MUFU.TANH R126, R0 ;  /* 0x00000000007e7308 */ /* 0x0005e20000002400 */
[----:B------:R-:W-:Y:S01]  /*2080*/  HMMA.16816.F32.BF16 R64, R20, R54, R72 ;  /* 0x000000361440723c */ /* 0x000fe20000041848 */
[----:B------:R-:W3:Y:S05]  /*2090*/  LDSM.16.M88.4 R52, [R227+0x7800] ;  /* 0x00780000e334783b */ /* 0x000eea0000000200 */
[----:B------:R-:W-:Y:S06]  /*20a0*/  HMMA.16816.F32.BF16 R36, R40, R12, R36 ;  /* 0x0000000c2824723c */ /* 0x000fec0000041824 */
[----:B-1----:R-:W-:Y:S01]  /*20b0*/  HMMA.16816.F32.BF16 R72, R28, R56, R128 ;  /* 0x000000381c48723c */ /* 0x002fe20000041880 */
[----:B--2---:R-:W-:-:S05]  /*20c0*/  FMUL.FTZ R0, R85, UR5 ;  /* 0x0000000555007c20 */ /* 0x004fca0008410000 */
[-C--:B------:R-:W-:Y:S01]  /*20d0*/  HMMA.16816.F32.BF16 R80, R40, R14.reuse, R80 ;  /* 0x0000000e2850723c */ /* 0x080fe20000041850 */
[----:B------:R1:W-:Y:S05]  /*20e0*/  MUFU.TANH R127, R0 ;  /* 0x00000000007f7308 */ /* 0x0003ea0000002400 */
[----:B------:R-:W-:Y:S06]  /*20f0*/  HMMA.16816.F32.BF16 R12, R44, R14, R64 ;  /* 0x0000000e2c0c723c */ /* 0x000fec0000041840 */
[C---:B------:R-:W-:Y:S06]  /*2100*/  HMMA.16816.F32.BF16 R92, R28.reuse, R88, R112 ;  /* 0x000000581c5c723c */ /* 0x040fec0000041870 */
[----:B------:R-:W-:Y:S01]  /*2110*/  HMMA.16816.F32.BF16 R96, R28, R90, R140 ;  /* 0x0000005a1c60723c */ /* 0x000fe2000004188c */
[----:B-1----:R-:W-:-:S04]  /*2120*/  FMUL.FTZ R0, R86, UR5 ;  /* 0x0000000556007c20 */ /* 0x002fc80008410000 */
[----:B------:R1:W2:Y:S01]  /*2130*/  MUFU.TANH R122, R0 ;  /* 0x00000000007a7308 */ /* 0x0002a20000002400 */
[----:B---3--:R-:W-:Y:S06]  /*2140*/  HMMA.16816.F32.BF16 R64, R20, R52, R72 ;  /* 0x000000341440723c */ /* 0x008fec0000041848 */
[----:B------:R-:W-:Y:S01]  /*2150*/  HMMA.16816.F32.BF16 R80, R4, R34, R80 ;  /* 0x000000220450723c */ /* 0x000fe20000041850 */
[----:B-1----:R-:W-:-:S05]  /*2160*/  FMUL.FTZ R0, R87, UR5 ;  /* 0x0000000557007c20 */ /* 0x002fca0008410000 */
[----:B------:R-:W-:Y:S01]  /*2170*/  HMMA.16816.F32.BF16 R84, R24, R56, R156 ;  /* 0x000000381854723c */ /* 0x000fe2000004189c */
[----:B------:R1:W3:Y:S02]  /*2180*/  MUFU.TANH R123, R0 ;  /* 0x00000000007b7308 */ /* 0x0002e40000002400 */
[----:B-1----:R-:W-:-:S06]  /*2190*/  FMUL.FTZ R0, R68, UR5 ;  /* 0x0000000544007c20 */ /* 0x002fcc0008410000 */
[----:B------:R1:W-:Y:S02]  /*21a0*/  MUFU.TANH R125, R0 ;  /* 0x00000000007d7308 */ /* 0x0003e40000002400 */
[----:B-1----:R-:W-:-:S06]  /*21b0*/  FMUL.FTZ R0, R69, UR5 ;  /* 0x0000000545007c20 */ /* 0x002fcc0008410000 */
[----:B------:R1:W-:Y:S02]  /*21c0*/  MUFU.TANH R124, R0 ;  /* 0x00000000007c7308 */ /* 0x0003e40000002400 */
[----:B-1----:R-:W-:-:S06]  /*21d0*/  FMUL.FTZ R0, R70, UR5 ;  /* 0x0000000546007c20 */ /* 0x002fcc0008410000 */
[----:B------:R1:W-:Y:S02]  /*21e0*/  MUFU.TANH R120, R0 ;  /* 0x0000000000787308 */ /* 0x0003e40000002400 */
[----:B-1----:R-:W-:Y:S02]  /*21f0*/  FMUL.FTZ R0, R71, UR5 ;  /* 0x0000000547007c20 */ /* 0x002fe40008410000 */
[-C--:B------:R-:W-:Y:S04]  /*2200*/  HMMA.16816.F32.BF16 R68, R8, R32.reuse, R60 ;  /* 0x000000200844723c */ /* 0x080fe8000004183c */
[----:B------:R1:W-:Y:S02]  /*2210*/  MUFU.TANH R121, R0 ;  /* 0x0000000000797308 */ /* 0x0003e40000002400 */
[----:B------:R-:W-:Y:S01]  /*2220*/  HMMA.16816.F32.BF16 R60, R4, R32, R36 ;  /* 0x00000020043c723c */ /* 0x000fe20000041824 */
[----:B------:R-:W4:Y:S01]  /*2230*/  LDSM.16.M88.4 R36, [R225+0x8800] ;  /* 0x00880000e124783b */ /* 0x000f220000000200 */
[----:B-1----:R-:W-:-:S04]  /*2240*/  FMUL.FTZ R0, R76, UR5 ;  /* 0x000000054c007c20 */ /* 0x002fc80008410000 */
[----:B------:R1:W-:Y:S02]  /*2250*/  MUFU.TANH R111, R0 ;  /* 0x00000000006f7308 */ /* 0x0003e40000002400 */
[----:B-1----:R-:W-:-:S06]  /*2260*/  FMUL.FTZ R0, R77, UR5 ;  /* 0x000000054d007c20 */ /* 0x002fcc0008410000 */
[----:B------:R1:W-:Y:S02]  /*2270*/  MUFU.TANH R110, R0 ;  /* 0x00000000006e7308 */ /* 0x0003e40000002400 */
[----:B-1----:R-:W-:-:S06]  /*2280*/  FMUL.FTZ R0, R78, UR5 ;  /* 0x000000054e007c20 */ /* 0x002fcc0008410000 */
[----:B------:R1:W5:Y:S02]  /*2290*/  MUFU.TANH R107, R0 ;  /* 0x00000000006b7308 */ /* 0x0003640000002400 */
[----:B-1----:R-:W-:Y:S02]  /*22a0*/  FMUL.FTZ R0, R79, UR5 ;  /* 0x000000054f007c20 */ /* 0x002fe40008410000 */
[----:B------:R-:W-:Y:S04]  /*22b0*/  HMMA.16816.F32.BF16 R76, R28, R58, R148 ;  /* 0x0000003a1c4c723c */ /* 0x000fe80000041894 */
[----:B------:R1:W5:Y:S02]  /*22c0*/  MUFU.TANH R106, R0 ;  /* 0x00000000006a7308 */ /* 0x0003640000002400 */
[----:B------:R-:W-:Y:S06]  /*22d0*/  HMMA.16816.F32.BF16 R28, R16, R52, R84 ;  /* 0x00000034101c723c */ /* 0x000fec0000041854 */
[----:B------:R-:W-:Y:S01]  /*22e0*/  HMMA.16816.F32.BF16 R56, R24, R58, R136 ;  /* 0x0000003a1838723c */ /* 0x000fe20000041888 */
[----:B-1----:R-:W-:-:S04]  /*22f0*/  FMUL.FTZ R0, R68, UR5 ;  /* 0x0000000544007c20 */ /* 0x002fc80008410000 */
[----:B------:R1:W-:-:S15]  /*2300*/  MUFU.TANH R108, R0 ;  /* 0x00000000006c7308 */ /* 0x0003de0000002400 */
[----:B------:R-:W-:-:S04]  /*2310*/  NOP ;  /* 0x0000000000007918 */ /* 0x000fc80000000000 */
[----:B------:R-:W-:Y:S01]  /*2320*/  HMMA.16816.F32.BF16 R56, R16, R54, R56 ;  /* 0x000000361038723c */ /* 0x000fe20000041838 */
[----:B-1----:R-:W-:-:S04]  /*2330*/  FMUL.FTZ R0, R69, UR5 ;  /* 0x0000000545007c20 */ /* 0x002fc80008410000 */
[----:B------:R1:W-:Y:S02]  /*2340*/  MUFU.TANH R109, R0 ;  /* 0x00000000006d7308 */ /* 0x0003e40000002400 */
[----:B-1----:R-:W-:-:S06]  /*2350*/  FMUL.FTZ R0, R70, UR5 ;  /* 0x0000000546007c20 */ /* 0x002fcc0008410000 */
[----:B------:R1:W-:Y:S02]  /*2360*/  MUFU.TANH R103, R0 ;  /* 0x0000000000677308 */ /* 0x0003e40000002400 */
[----:B-1----:R-:W-:Y:S02]  /*2370*/  FMUL.FTZ R0, R71, UR5 ;  /* 0x0000000547007c20 */ /* 0x002fe40008410000 */
[----:B------:R-:W-:Y:S01]  /*2380*/  HMMA.16816.F32.BF16 R68, R8, R34, R12 ;  /* 0x000000220844723c */ /* 0x000fe2000004180c */
[----:B------:R-:W1:Y:S03]  /*2390*/  LDSM.16.M88.4 R12, [R227+0x8800] ;  /* 0x00880000e30c783b */ /* 0x000e660000000200 */
[----:B------:R2:W-:Y:S02]  /*23a0*/  MUFU.TANH R104, R0 ;  /* 0x0000000000687308 */ /* 0x0005e40000002400 */
[----:B----4-:R-:W-:Y:S01]  /*23b0*/  HMMA.16816.F32.BF16 R32, R40, R36, R28 ;  /* 0x000000242820723c */ /* 0x010fe2000004181c */
[----:B------:R-:W4:Y:S01]  /*23c0*/  LDSM.16.M88.4 R28, [R227+0x7c00] ;  /* 0x007c0000e31c783b */ /* 0x000f220000000200 */
[----:B--2---:R-:W-:-:S04]  /*23d0*/  FMUL.FTZ R0, R60, UR5 ;  /* 0x000000053c007c20 */ /* 0x004fc80008410000 */
[----:B------:R2:W-:Y:S02]  /*23e0*/  MUFU.TANH R102, R0 ;  /* 0x0000000000667308 */ /* 0x0005e40000002400 */
[----:B--2---:R-:W-:-:S06]  /*23f0*/  FMUL.FTZ R0, R61, UR5 ;  /* 0x000000053d007c20 */ /* 0x004fcc0008410000 */
[----:B------:R2:W-:Y:S02]  /*2400*/  MUFU.TANH R101, R0 ;  /* 0x0000000000657308 */ /* 0x0005e40000002400 */
[----:B--2---:R-:W-:-:S06]  /*2410*/  FMUL.FTZ R0, R62, UR5 ;  /* 0x000000053e007c20 */ /* 0x004fcc0008410000 */
[----:B------:R2:W-:Y:S02]  /*2420*/  MUFU.TANH R100, R0 ;  /* 0x0000000000647308 */ /* 0x0005e40000002400 */
[----:B--2---:R-:W-:Y:S02]  /*2430*/  FMUL.FTZ R0, R63, UR5 ;  /* 0x000000053f007c20 */ /* 0x004fe40008410000 */
[----:B------:R-:W-:Y:S04]  /*2440*/  HMMA.16816.F32.BF16 R60, R44, R36, R64 ;  /* 0x000000242c3c723c */ /* 0x000fe80000041840 */
[----:B------:R2:W-:Y:S02]  /*2450*/  MUFU.TANH R105, R0 ;  /* 0x0000000000697308 */ /* 0x0005e40000002400 */
[----:B------:R-:W-:Y:S01]  /*2460*/  HMMA.16816.F32.BF16 R64, R20, R54, R76 ;  /* 0x000000361440723c */ /* 0x000fe2000004184c */
[----:B------:R-:W3:Y:S05]  /*2470*/  LDSM.16.M88.4 R52, [R225+0x8c00] ;  /* 0x008c0000e134783b */ /* 0x000eea0000000200 */
[----:B-1----:R-:W-:Y:S01]  /*2480*/  HMMA.16816.F32.BF16 R76, R4, R12, R32 ;  /* 0x0000000c044c723c */ /* 0x002fe20000041820 */
[----:B------:R-:W1:Y:S01]  /*2490*/  LDSM.16.M88.4 R32, [R227+0x8c00] ;  /* 0x008c0000e320783b */ /* 0x000e620000000200 */
[----:B------:R-:W-:-:S04]  /*24a0*/  DEPBAR.LE SB0, 0x0 ;  /* 0x000080000000791a */ /* 0x000fc80000000000 */
[----:B--2---:R-:W-:-:S04]  /*24b0*/  FMUL.FTZ R0, R68, UR5 ;  /* 0x0000000544007c20 */ /* 0x004fc80008410000 */
[----:B------:R2:W-:Y:S02]  /*24c0*/  MUFU.TANH R87, R0 ;  /* 0x0000000000577308 */ /* 0x0005e40000002400 */
[----:B------:R-:W-:Y:S06]  /*24d0*/  HMMA.16816.F32.BF16 R72, R8, R12, R60 ;  /* 0x0000000c0848723c */ /* 0x000fec000004183c */
[-C--:B------:R-:W-:Y:S06]  /*24e0*/  HMMA.16816.F32.BF16 R60, R44, R38.reuse, R64 ;  /* 0x000000262c3c723c */ /* 0x080fec0000041840 */
[----:B------:R-:W-:Y:S01]  /*24f0*/  HMMA.16816.F32.BF16 R36, R40, R38, R56 ;  /* 0x000000262824723c */ /* 0x000fe20000041838 */
[----:B--2---:R-:W-:-:S05]  /*2500*/  FMUL.FTZ R0, R69, UR5 ;  /* 0x0000000545007c20 */ /* 0x004fca0008410000 */
[C---:B----4-:R-:W-:Y:S01]  /*2510*/  HMMA.16816.F32.BF16 R56, R20.reuse, R28, R92 ;  /* 0x0000001c1438723c */ /* 0x050fe2000004185c */
[----:B------:R2:W-:Y:S05]  /*2520*/  MUFU.TANH R86, R0 ;  /* 0x0000000000567308 */ /* 0x0005ea0000002400 */
[----:B------:R-:W-:Y:S06]  /*2530*/  HMMA.16816.F32.BF16 R20, R20, R30, R96 ;  /* 0x0000001e1414723c */ /* 0x000fec0000041860 */
[-C--:B------:R-:W-:Y:S06]  /*2540*/  HMMA.16816.F32.BF16 R60, R8, R14.reuse, R60 ;  /* 0x0000000e083c723c */ /* 0x080fec000004183c */
[----:B------:R-:W-:Y:S01]  /*2550*/  HMMA.16816.F32.BF16 R36, R4, R14, R36 ;  /* 0x0000000e0424723c */ /* 0x000fe20000041824 */
[----:B--2---:R-:W-:-:S04]  /*2560*/  FMUL.FTZ R0, R70, UR5 ;  /* 0x0000000546007c20 */ /* 0x004fc80008410000 */
[----:B------:R2:W-:Y:S01]  /*2570*/  MUFU.TANH R139, R0 ;  /* 0x00000000008b7308 */ /* 0x0005e20000002400 */
[C---:B---3--:R-:W-:Y:S06]  /*2580*/  HMMA.16816.F32.BF16 R56, R44.reuse, R52, R56 ;  /* 0x000000342c38723c */ /* 0x048fec0000041838 */
[----:B------:R-:W-:Y:S01]  /*2590*/  HMMA.16816.F32.BF16 R44, R44, R54, R20 ;  /* 0x000000362c2c723c */ /* 0x000fe20000041814 */
[----:B--2---:R-:W-:-:S05]  /*25a0*/  FMUL.FTZ R0, R71, UR5 ;  /* 0x0000000547007c20 */ /* 0x004fca0008410000 */
[C---:B------:R-:W-:Y:S01]  /*25b0*/  HMMA.16816.F32.BF16 R68, R24.reuse, R88, R160 ;  /* 0x000000581844723c */ /* 0x040fe200000418a0 */
[----:B------:R2:W-:Y:S05]  /*25c0*/  MUFU.TANH R138, R0 ;  /* 0x00000000008a7308 */ /* 0x0005ea0000002400 */
[----:B------:R-:W-:Y:S06]  /*25d0*/  HMMA.16816.F32.BF16 R24, R24, R90, R116 ;  /* 0x0000005a1818723c */ /* 0x000fec0000041874 */
[C---:B-1----:R-:W-:Y:S06]  /*25e0*/  HMMA.16816.F32.BF16 R56, R8.reuse, R32, R56 ;  /* 0x000000200838723c */ /* 0x042fec0000041838 */
[----:B------:R-:W-:Y:S01]  /*25f0*/  HMMA.16816.F32.BF16 R44, R8, R34, R44 ;  /* 0x00000022082c723c */ /* 0x000fe2000004182c */
[----:B--2---:R-:W-:-:S04]  /*2600*/  FMUL.FTZ R0, R80, UR5 ;  /* 0x0000000550007c20 */ /* 0x004fc80008410000 */
[----:B------:R1:W-:Y:S01]  /*2610*/  MUFU.TANH R85, R0 ;  /* 0x0000000000557308 */ /* 0x0003e20000002400 */
[C---:B------:R-:W-:Y:S06]  /*2620*/  HMMA.16816.F32.BF16 R64, R16.reuse, R28, R68 ;  /* 0x0000001c1040723c */ /* 0x040fec0000041844 */
[----:B------:R-:W-:Y:S06]  /*2630*/  HMMA.16816.F32.BF16 R16, R16, R30, R24 ;  /* 0x0000001e1010723c */ /* 0x000fec0000041818 */
[----:B------:R-:W-:Y:S01]  /*2640*/  FMUL.FTZ R8, R57, UR5 ;  /* 0x0000000539087c20 */ /* 0x000fe20008410000 */
[----:B-1----:R-:W-:-:S04]  /*2650*/  FMUL.FTZ R0, R81, UR5 ;  /* 0x0000000551007c20 */ /* 0x002fc80008410000 */
[----:B------:R1:W-:Y:S07]  /*2660*/  MUFU.TANH R84, R0 ;  /* 0x0000000000547308 */ /* 0x0003ee0000002400 */
[C---:B------:R-:W-:Y:S06]  /*2670*/  HMMA.16816.F32.BF16 R12, R40.reuse, R52, R64 ;  /* 0x00000034280c723c */ /* 0x040fec0000041840 */
[----:B------:R-:W-:Y:S01]  /*2680*/  HMMA.16816.F32.BF16 R40, R40, R54, R16 ;  /* 0x000000362828723c */ /* 0x000fe20000041810 */
[----:B-1----:R-:W-:-:S04]  /*2690*/  FMUL.FTZ R0, R82, UR5 ;  /* 0x0000000552007c20 */ /* 0x002fc80008410000 */
[----:B------:R1:W-:-:S13]  /*26a0*/  MUFU.TANH R81, R0 ;  /* 0x0000000000517308 */ /* 0x0003da0000002400 */
[C---:B------:R-:W-:Y:S06]  /*26b0*/  HMMA.16816.F32.BF16 R24, R4.reuse, R32, R12 ;  /* 0x000000200418723c */ /* 0x040fec000004180c */
[----:B------:R-:W-:Y:S01]  /*26c0*/  HMMA.16816.F32.BF16 R40, R4, R34, R40 ;  /* 0x000000220428723c */ /* 0x000fe20000041828 */
[----:B------:R-:W-:Y:S01]  /*26d0*/  FMUL.FTZ R14, R39, UR5 ;  /* 0x00000005270e7c20 */ /* 0x000fe20008410000 */
[----:B-1----:R-:W-:-:S04]  /*26e0*/  FMUL.FTZ R0, R83, UR5 ;  /* 0x0000000553007c20 */ /* 0x002fc80008410000 */
[----:B------:R1:W2:-:S12]  /*26f0*/  MUFU.TANH R80, R0 ;  /* 0x0000000000507308 */ /* 0x0002980000002400 */
[----:B------:R-:W-:Y:S01]  /*2700*/  FMUL.FTZ R4, R25, UR5 ;  /* 0x0000000519047c20 */ /* 0x000fe20008410000 */
[----:B------:R-:W-:-:S03]  /*2710*/  FMUL.FTZ R5, R27, UR5 ;  /* 0x000000051b057c20 */ /* 0x000fc60008410000 */
[----:B------:R3:W-:Y:S01]  /*2720*/  MUFU.TANH R10, R4 ;  /* 0x00000004000a7308 */ /* 0x0007e20000002400 */
[----:B-1----:R-:W-:-:S07]  /*2730*/  FMUL.FTZ R0, R72, UR5 ;  /* 0x0000000548007c20 */ /* 0x002fce0008410000 */
[----:B------:R1:W-:Y:S08]  /*2740*/  MUFU.TANH R82, R0 ;  /* 0x0000000000527308 */ /* 0x0003f00000002400 */
[----:B------:R-:W-:Y:S01]  /*2750*/  MUFU.TANH R15, R5 ;  /* 0x00000005000f7308 */ /* 0x000fe20000002400 */
[----:B---3--:R-:W-:-:S07]  /*2760*/  FMUL.FTZ R4, R44, UR5 ;  /* 0x000000052c047c20 */ /* 0x008fce0008410000 */
[----:B------:R3:W-:Y:S01]  /*2770*/  MUFU.TANH R11, R4 ;  /* 0x00000004000b7308 */ /* 0x0007e20000002400 */
[----:B-1----:R-:W-:-:S07]  /*2780*/  FMUL.FTZ R0, R73, UR5 ;  /* 0x0000000549007c20 */ /* 0x002fce0008410000 */
[----:B------:R1:W-:Y:S01]  /*2790*/  MUFU.TANH R72, R0 ;  /* 0x0000000000487308 */ /* 0x0003e20000002400 */
[----:B---3--:R-:W-:Y:S01]  /*27a0*/  FMUL.FTZ R4, R40, UR5 ;  /* 0x0000000528047c20 */ /* 0x008fe20008410000 */
[----:B-1----:R-:W-:-:S06]  /*27b0*/  FMUL.FTZ R0, R74, UR5 ;  /* 0x000000054a007c20 */ /* 0x002fcc0008410000 */
[----:B------:R1:W-:Y:S02]  /*27c0*/  MUFU.TANH R73, R0 ;  /* 0x0000000000497308 */ /* 0x0003e40000002400 */
[----:B-1----:R-:W-:-:S06]  /*27d0*/  FMUL.FTZ R0, R75, UR5 ;  /* 0x000000054b007c20 */ /* 0x002fcc0008410000 */
[----:B------:R1:W-:Y:S02]  /*27e0*/  MUFU.TANH R69, R0 ;  /* 0x0000000000457308 */ /* 0x0003e40000002400 */
[----:B-1----:R-:W-:-:S06]  /*27f0*/  FMUL.FTZ R0, R76, UR5 ;  /* 0x000000054c007c20 */ /* 0x002fcc0008410000 */
[----:B------:R1:W-:Y:S02]  /*2800*/  MUFU.TANH R71, R0 ;  /* 0x0000000000477308 */ /* 0x0003e40000002400 */
[----:B-1----:R-:W-:-:S06]  /*2810*/  FMUL.FTZ R0, R77, UR5 ;  /* 0x000000054d007c20 */ /* 0x002fcc0008410000 */
[----:B------:R1:W-:Y:S02]  /*2820*/  MUFU.TANH R68, R0 ;  /* 0x0000000000447308 */ /* 0x0003e40000002400 */
[----:B-1----:R-:W-:-:S06]  /*2830*/  FMUL.FTZ R0, R78, UR5 ;  /* 0x000000054e007c20 */ /* 0x002fcc0008410000 */
[----:B------:R1:W3:Y:S02]  /*2840*/  MUFU.TANH R70, R0 ;  /* 0x0000000000467308 */ /* 0x0002e40000002400 */
[----:B-1----:R-:W-:-:S06]  /*2850*/  FMUL.FTZ R0, R79, UR5 ;  /* 0x000000054f007c20 */ /* 0x002fcc0008410000 */
[----:B------:R1:W4:Y:S02]  /*2860*/  MUFU.TANH R51, R0 ;  /* 0x0000000000337308 */ /* 0x0003240000002400 */
[----:B-1----:R-:W-:-:S06]  /*2870*/  FMUL.FTZ R0, R60, UR5 ;  /* 0x000000053c007c20 */ /* 0x002fcc0008410000 */
[----:B------:R1:W1:Y:S02]  /*2880*/  MUFU.TANH R60, R0 ;  /* 0x00000000003c7308 */ /* 0x0002640000002400 */
[----:B-1----:R-:W-:-:S06]  /*2890*/  FMUL.FTZ R0, R61, UR5 ;  /* 0x000000053d007c20 */ /* 0x002fcc0008410000 */
[----:B------:R1:W1:Y:S02]  /*28a0*/  MUFU.TANH R50, R0 ;  /* 0x0000000000327308 */ /* 0x0002640000002400 */
[----:B-1----:R-:W-:-:S06]  /*28b0*/  FMUL.FTZ R0, R36, UR5 ;  /* 0x0000000524007c20 */ /* 0x002fcc0008410000 */
[----:B------:R1:W1:Y:S02]  /*28c0*/  MUFU.TANH R49, R0 ;  /* 0x0000000000317308 */ /* 0x0002640000002400 */
[----:B-1----:R-:W-:-:S06]  /*28d0*/  FMUL.FTZ R0, R37, UR5 ;  /* 0x0000000525007c20 */ /* 0x002fcc0008410000 */
[----:B------:R-:W1:Y:S08]  /*28e0*/  MUFU.TANH R37, R14 ;  /* 0x0000000e00257308 */ /* 0x000e700000002400 */
[----:B------:R5:W1:Y:S02]  /*28f0*/  MUFU.TANH R36, R0 ;  /* 0x0000000000247308 */ /* 0x000a640000002400 */
[----:B-----5:R-:W-:-:S06]  /*2900*/  FMUL.FTZ R0, R38, UR5 ;  /* 0x0000000526007c20 */ /* 0x020fcc0008410000 */
[----:B------:R5:W1:Y:S02]  /*2910*/  MUFU.TANH R38, R0 ;  /* 0x0000000000267308 */ /* 0x000a640000002400 */
[----:B-----5:R-:W-:-:S04]  /*2920*/  IMAD R0, R166, 0x40, R3 ;  /* 0x00000040a6007824 */ /* 0x020fc800078e0203 */
[C---:B------:R-:W-:Y:S01]  /*2930*/  VIADD R3, R0.reuse, 0x9 ;  /* 0x0000000900037836 */ /* 0x040fe20000000000 */
[----:B------:R-:W-:Y:S01]  /*2940*/  BAR.SYNC.DEFER_BLOCKING 0x0 ;  /* 0x0000000000007b1d */ /* 0x000fe20000010000 */
[C---:B------:R-:W-:Y:S01]  /*2950*/  VIADD R12, R0.reuse, 0x8 ;  /* 0x00000008000c7836 */ /* 0x040fe20000000000 */
[CC--:B------:R-:W-:Y:S01]  /*2960*/  ISETP.GE.AND P0, PT, R0.reuse, R48.reuse, PT ;  /* 0x000000300000720c */ /* 0x0c0fe20003f06270 */
[C---:B------:R-:W-:Y:S01]  /*2970*/  VIADD R13, R0.reuse, 0x1 ;  /* 0x00000001000d7836 */ /* 0x040fe20000000000 */
[-C--:B------:R-:W-:Y:S02]  /*2980*/  ISETP.GE.AND P5, PT, R3, R48.reuse, PT ;  /* 0x000000300300720c */ /* 0x080fe40003fa6270 */
[----:B------:R-:W-:Y:S02]  /*2990*/  IADD3 R3, R0, 0x10, RZ ;  /* 0x0000001000037810 */ /* 0x000fe40007ffe0ff */
[-C--:B------:R-:W-:Y:S01]  /*29a0*/  ISETP.GE.AND P6, PT, R12, R48.reuse, PT ;  /* 0x000000300c00720c */ /* 0x080fe20003fc6270 */
[C---:B------:R-:W-:Y:S01]  /*29b0*/  VIADD R12, R0.reuse, 0x11 ;  /* 0x00000011000c7836 */ /* 0x040fe20000000000 */
[----:B------:R-:W-:Y:S01]  /*29c0*/  ISETP.GE.AND P4, PT, R3, R48, PT ;  /* 0x000000300300720c */ /* 0x000fe20003f86270 */
[----:B------:R-:W-:Y:S01]  /*29d0*/  VIADD R3, R0, 0x18 ;  /* 0x0000001800037836 */ /* 0x000fe20000000000 */
[----:B------:R-:W-:-:S02]  /*29e0*/  FSEL R29, R122, -INF , !P0 ;  /* 0xff8000007a1d7808 */ /* 0x000fc40004000000 */
[----:B------:R-:W-:Y:S02]  /*29f0*/  FSEL R22, R126, -INF , !P0 ;  /* 0xff8000007e167808 */ /* 0x000fe40004000000 */
[-C--:B------:R-:W-:Y:S01]  /*2a00*/  ISETP.GE.AND P2, PT, R3, R48.reuse, PT ;  /* 0x000000300300720c */ /* 0x080fe20003f46270 */
[----:B------:R-:W-:Y:S01]  /*2a10*/  VIADD R3, R0, 0x19 ;  /* 0x0000001900037836 */ /* 0x000fe20000000000 */
[----:B------:R-:W-:Y:S02]  /*2a20*/  FSEL R54, R132, -INF , !P0 ;  /* 0xff80000084367808 */ /* 0x000fe40004000000 */
[----:B------:R-:W-:Y:S02]  /*2a30*/  FSEL R20, R134, -INF , !P0 ;  /* 0xff80000086147808 */ /* 0x000fe40004000000 */
[-C--:B------:R-:W-:Y:S01]  /*2a40*/  ISETP.GE.AND P0, PT, R3, R48.reuse, PT ;  /* 0x000000300300720c */ /* 0x080fe20003f06270 */
[----:B------:R-:W-:Y:S01]  /*2a50*/  VIADD R3, R0, 0x20 ;  /* 0x0000002000037836 */ /* 0x000fe20000000000 */
[-C--:B------:R-:W-:Y:S01]  /*2a60*/  ISETP.GE.AND P1, PT, R13, R48.reuse, PT ;  /* 0x000000300d00720c */ /* 0x080fe20003f26270 */
[----:B------:R-:W-:Y:S01]  /*2a70*/  FMUL.FTZ R13, R56, UR5 ;  /* 0x00000005380d7c20 */ /* 0x000fe20008410000 */
[----:B------:R-:W-:Y:S01]  /*2a80*/  ISETP.GE.AND P3, PT, R12, R48, PT ;  /* 0x000000300c00720c */ /* 0x000fe20003f66270 */
[----:B------:R-:W-:Y:S01]  /*2a90*/  FMUL.FTZ R12, R24, UR5 ;  /* 0x00000005180c7c20 */ /* 0x000fe20008410000 */
[----:B------:R-:W-:Y:S01]  /*2aa0*/  FSEL R24, R123, -INF , !P1 ;  /* 0xff8000007b187808 */ /* 0x000fe20004800000 */
[----:B------:R-:W1:Y:S01]  /*2ab0*/  MUFU.TANH R21, R13 ;  /* 0x0000000d00157308 */ /* 0x000e620000002400 */
[----:B------:R-:W-:-:S02]  /*2ac0*/  FSEL R19, R127, -INF , !P1 ;  /* 0xff8000007f137808 */ /* 0x000fc40004800000 */
[----:B------:R-:W-:Y:S02]  /*2ad0*/  FSEL R53, R133, -INF , !P1 ;  /* 0xff80000085357808 */ /* 0x000fe40004800000 */
[----:B------:R-:W-:Y:S02]  /*2ae0*/  FSEL R31, R135, -INF , !P1 ;  /* 0xff800000871f7808 */ /* 0x000fe40004800000 */
[----:B------:R-:W-:Y:S01]  /*2af0*/  ISETP.GE.AND P1, PT, R3, R48, PT ;  /* 0x000000300300720c */ /* 0x000fe20003f26270 */
[----:B------:R-:W-:Y:S01]  /*2b00*/  VIADD R3, R0, 0x21 ;  /* 0x0000002100037836 */ /* 0x000fe20000000000 */
[----:B------:R5:W1:Y:S01]  /*2b10*/  MUFU.TANH R16, R12 ;  /* 0x0000000c00107308 */ /* 0x000a620000002400 */
[----:B------:R-:W-:Y:S02]  /*2b20*/  FSEL R23, R107, -INF , !P6 ;  /* 0xff8000006b177808 */ /* 0x000fe40007000000 */
[----:B------:R-:W-:Y:S02]  /*2b30*/  FSEL R17, R111, -INF , !P6 ;  /* 0xff8000006f117808 */ /* 0x000fe40007000000 */
[----:B------:R-:W-:-:S02]  /*2b40*/  FSEL R35, R120, -INF , !P6 ;  /* 0xff80000078237808 */ /* 0x000fc40007000000 */
[----:B------:R-:W-:Y:S01]  /*2b50*/  FSEL R30, R125, -INF , !P6 ;  /* 0xff8000007d1e7808 */ /* 0x000fe20007000000 */
[----:B------:R3:W1:Y:S01]  /*2b60*/  MUFU.TANH R13, R8 ;  /* 0x00000008000d7308 */ /* 0x0006620000002400 */
[----:B------:R-:W-:Y:S02]  /*2b70*/  ISETP.GE.AND P6, PT, R3, R48, PT ;  /* 0x000000300300720c */ /* 0x000fe40003fc6270 */
[----:B------:R-:W-:Y:S02]  /*2b80*/  IADD3 R3, R0, 0x28, RZ ;  /* 0x0000002800037810 */ /* 0x000fe40007ffe0ff */
[----:B------:R-:W-:Y:S02]  /*2b90*/  FSEL R28, R106, -INF , !P5 ;  /* 0xff8000006a1c7808 */ /* 0x000fe40006800000 */
[----:B------:R-:W-:Y:S01]  /*2ba0*/  FSEL R18, R110, -INF , !P5 ;  /* 0xff8000006e127808 */ /* 0x000fe20006800000 */
[----:B-----5:R-:W-:Y:S01]  /*2bb0*/  FMUL.FTZ R12, R26, UR5 ;  /* 0x000000051a0c7c20 */ /* 0x020fe20008410000 */
[----:B------:R-:W-:-:S02]  /*2bc0*/  FSEL R52, R121, -INF , !P5 ;  /* 0xff80000079347808 */ /* 0x000fc40006800000 */
[----:B------:R-:W-:Y:S01]  /*2bd0*/  FSEL R34, R124, -INF , !P5 ;  /* 0xff8000007c227808 */ /* 0x000fe20006800000 */
[----:B------:R-:W1:Y:S01]  /*2be0*/  MUFU.TANH R26, R12 ;  /* 0x0000000c001a7308 */ /* 0x000e620000002400 */
[----:B--2---:R-:W-:Y:S02]  /*2bf0*/  FSEL R107, R80, -INF , !P0 ;  /* 0xff800000506b7808 */ /* 0x004fe40004000000 */
[----:B------:R-:W-:Y:S02]  /*2c00*/  FSEL R57, R84, -INF , !P0 ;  /* 0xff80000054397808 */ /* 0x000fe40004000000 */
[----:B---3--:R-:W-:Y:S02]  /*2c10*/  P2R R8, PR, RZ, 0x40 ;  /* 0x00000040ff087803 */ /* 0x008fe40000000000 */
[----:B------:R-:W-:Y:S01]  /*2c20*/  ISETP.GE.AND P6, PT, R3, R48, PT ;  /* 0x000000300300720c */ /* 0x000fe20003fc6270 */
[----:B------:R-:W-:Y:S01]  /*2c30*/  VIADD R3, R0, 0x29 ;  /* 0x0000002900037836 */ /* 0x000fe20000000000 */
[----:B------:R2:W3:Y:S01]  /*2c40*/  MUFU.TANH R12, R4 ;  /* 0x00000004000c7308 */ /* 0x0004e20000002400 */
[----:B------:R-:W-:-:S02]  /*2c50*/  FSEL R138, R138, -INF , !P0 ;  /* 0xff8000008a8a7808 */ /* 0x000fc40004000000 */
[----:B------:R-:W-:Y:S02]  /*2c60*/  FSEL R100, R100, -INF , !P4 ;  /* 0xff80000064647808 */ /* 0x000fe40006000000 */
[-C--:B------:R-:W-:Y:S01]  /*2c70*/  ISETP.GE.AND P5, PT, R3, R48.reuse, PT ;  /* 0x000000300300720c */ /* 0x080fe20003fa6270 */
[----:B------:R-:W-:Y:S01]  /*2c80*/  VIADD R3, R0, 0x30 ;  /* 0x0000003000037836 */ /* 0x000fe20000000000 */
[----:B------:R-:W-:Y:S02]  /*2c90*/  FSEL R56, R102, -INF , !P4 ;  /* 0xff80000066387808 */ /* 0x000fe40006000000 */
[----:B------:R-:W-:Y:S02]  /*2ca0*/  FSEL R137, R103, -INF , !P4 ;  /* 0xff80000067897808 */ /* 0x000fe40006000000 */
[----:B------:R-:W-:Y:S02]  /*2cb0*/  FSEL R33, R108, -INF , !P4 ;  /* 0xff8000006c217808 */ /* 0x000fe40006000000 */
[----:B------:R-:W-:Y:S01]  /*2cc0*/  ISETP.GE.AND P4, PT, R3, R48, PT ;  /* 0x000000300300720c */ /* 0x000fe20003f86270 */
[----:B------:R-:W-:Y:S01]  /*2cd0*/  VIADD R3, R0, 0x31 ;  /* 0x0000003100037836 */ /* 0x000fe20000000000 */
[----:B------:R-:W-:Y:S01]  /*2ce0*/  FSEL R105, R105, -INF , !P3 ;  /* 0xff80000069697808 */ /* 0x000fe20005800000 */
[----:B--2---:R-:W-:Y:S01]  /*2cf0*/  FMUL.FTZ R4, R42, UR5 ;  /* 0x000000052a047c20 */ /* 0x004fe20008410000 */
[----:B------:R-:W-:-:S02]  /*2d00*/  FSEL R61, R101, -INF , !P3 ;  /* 0xff800000653d7808 */ /* 0x000fc40005800000 */
[----:B------:R-:W-:Y:S01]  /*2d10*/  FSEL R136, R104, -INF , !P3 ;  /* 0xff80000068887808 */ /* 0x000fe20005800000 */
[----:B------:R2:W1:Y:S01]  /*2d20*/  MUFU.TANH R14, R4 ;  /* 0x00000004000e7308 */ /* 0x0004620000002400 */
[----:B------:R-:W-:Y:S02]  /*2d30*/  FSEL R32, R109, -INF , !P3 ;  /* 0xff8000006d207808 */ /* 0x000fe40005800000 */
[----:B------:R-:W-:Y:S01]  /*2d40*/  ISETP.GE.AND P3, PT, R3, R48, PT ;  /* 0x000000300300720c */ /* 0x000fe20003f66270 */
[----:B------:R-:W-:Y:S01]  /*2d50*/  VIADD R3, R0, 0x38 ;  /* 0x0000003800037836 */ /* 0x000fe20000000000 */
[----:B------:R-:W-:Y:S02]  /*2d60*/  FSEL R106, R81, -INF , !P2 ;  /* 0xff800000516a7808 */ /* 0x000fe40005000000 */
[----:B------:R-:W-:Y:S02]  /*2d70*/  FSEL R55, R85, -INF , !P2 ;  /* 0xff80000055377808 */ /* 0x000fe40005000000 */
[----:B------:R-:W-:-:S02]  /*2d80*/  FSEL R139, R139, -INF , !P2 ;  /* 0xff8000008b8b7808 */ /* 0x000fc40005000000 */
[----:B------:R-:W-:Y:S02]  /*2d90*/  FSEL R44, R87, -INF , !P2 ;  /* 0xff800000572c7808 */ /* 0x000fe40005000000 */
[----:B------:R-:W-:Y:S02]  /*2da0*/  FSEL R166, R70, -INF , !P1 ;  /* 0xff80000046a67808 */ /* 0x000fe40004800000 */
[----:B------:R-:W-:Y:S01]  /*2db0*/  FSEL R162, R71, -INF , !P1 ;  /* 0xff80000047a27808 */ /* 0x000fe20004800000 */
[----:B--2---:R-:W-:Y:S01]  /*2dc0*/  FMUL.FTZ R4, R45, UR5 ;  /* 0x000000052d047c20 */ /* 0x004fe20008410000 */
[----:B------:R-:W-:Y:S02]  /*2dd0*/  FSEL R45, R86, -INF , !P0 ;  /* 0xff800000562d7808 */ /* 0x000fe40004000000 */
[----:B------:R-:W-:Y:S01]  /*2de0*/  ISETP.GE.AND P0, PT, R48, 0x41, PT ;  /* 0x000000413000780c */ /* 0x000fe20003f06270 */
[----:B------:R2:W1:Y:S01]  /*2df0*/  MUFU.TANH R9, R4 ;  /* 0x0000000400097308 */ /* 0x0004620000002400 */
[----:B------:R-:W-:-:S02]  /*2e00*/  FSEL R188, R73, -INF , !P1 ;  /* 0xff80000049bc7808 */ /* 0x000fc40004800000 */
[----:B------:R-:W-:Y:S02]  /*2e10*/  FSEL R161, R82, -INF , !P1 ;  /* 0xff80000052a17808 */ /* 0x000fe40004800000 */
[----:B------:R-:W-:-:S07]  /*2e20*/  ISETP.GE.AND P2, PT, R3, R48, PT ;  /* 0x000000300300720c */ /* 0x000fce0003f46270 */
[----:B---34-:R-:W-:Y:S06]  /*2e30*/  @!P0 BRA `(.L_x_348) ;  /* 0x0000000000548947 */ /* 0x018fec0003800000 */
[----:B------:R-:W-:Y:S01]  /*2e40*/  LEA.HI.SX32 R6, R232, 0xfffffffe, 0x1a ;  /* 0xfffffffee8067811 */ /* 0x000fe200078fd2ff */
[----:B------:R-:W-:-:S03]  /*2e50*/  ULDC.64 UR6, c[0x0][0x218] ;  /* 0x0000860000067ab9 */ /* 0x000fc60000000a00 */
[----:B--2---:R-:W-:Y:S01]  /*2e60*/  SHF.R.S32.HI R4, RZ, 0x1f, R6 ;  /* 0x0000001fff047819 */ /* 0x004fe20000011406 */
        /* <DEDUP_REMOVED lines=18> */
.L_x_348:
[----:B------:R-:W-:Y:S01]  /*2f90*/  FMNMX.FTZ R3, R20, R31, !PT ;  /* 0x0000001f14037209 */ /* 0x000fe20007810000 */
[----:B--23--:R-:W-:Y:S01]  /*2fa0*/  FMUL.FTZ R4, R41, UR5 ;  /* 0x0000000529047c20 */ /* 0x00cfe20008410000 */
[----:B------:R-:W-:Y:S01]  /*2fb0*/  VIADD R5, R0, 0x39 ;  /* 0x0000003900057836 */ /* 0x000fe20000000000 */
[----:B------:R-:W-:Y:S01]  /*2fc0*/  FMNMX.FTZ R0, R22, R19, !PT ;  /* 0x0000001316007209 */ /* 0x000fe20007810000 */
[----:B------:R-:W-:Y:S01]  /*2fd0*/  FMUL.FTZ R6, R43, UR5 ;  /* 0x000000052b067c20 */ /* 0x000fe20008410000 */
[----:B------:R-:W-:Y:S01]  /*2fe0*/  FMNMX.FTZ R3, R30, R3, !PT ;  /* 0x000000031e037209 */ /* 0x000fe20007810000 */
[----:B------:R2:W3:Y:S01]  /*2ff0*/  MUFU.TANH R7, R4 ;  /* 0x0000000400077308 */ /* 0x0004e20000002400 */
[----:B------:R-:W-:Y:S02]  /*3000*/  FMNMX.FTZ R0, R17, R0, !PT ;  /* 0x0000000011007209 */ /* 0x000fe40007810000 */
[----:B------:R-:W-:Y:S02]  /*3010*/  FMNMX.FTZ R3, R34, R3, !PT ;  /* 0x0000000322037209 */ /* 0x000fe40007810000 */
[----:B------:R-:W-:-:S02]  /*3020*/  ISETP.NE.AND P1, PT, R8, RZ, PT ;  /* 0x000000ff0800720c */ /* 0x000fc40003f25270 */
[----:B------:R-:W-:Y:S01]  /*3030*/  FMNMX.FTZ R0, R18, R0, !PT ;  /* 0x0000000012007209 */ /* 0x000fe20007810000 */
[----:B------:R4:W5:Y:S01]  /*3040*/  MUFU.TANH R8, R6 ;  /* 0x0000000600087308 */ /* 0x0009620000002400 */
[----:B------:R-:W-:Y:S02]  /*3050*/  FSEL R167, R72, -INF , !P1 ;  /* 0xff80000048a77808 */ /* 0x000fe40004800000 */
[----:B------:R-:W-:Y:S02]  /*3060*/  FMNMX.FTZ R0, R56, R0, !PT ;  /* 0x0000000038007209 */ /* 0x000fe40007810000 */
[----:B------:R-:W-:Y:S02]  /*3070*/  FSEL R168, R60, -INF , !P6 ;  /* 0xff8000003ca87808 */ /* 0x000fe40007000000 */
[----:B------:R-:W-:Y:S02]  /*3080*/  FSEL R176, R50, -INF , !P5 ;  /* 0xff80000032b07808 */ /* 0x000fe40006800000 */
[----:B--2---:R-:W-:-:S02]  /*3090*/  FMNMX.FTZ R4, R33, R3, !PT ;  /* 0x0000000321047209 */ /* 0x004fc40007810000 */
[----:B------:R-:W-:Y:S02]  /*30a0*/  FMNMX.FTZ R3, R61, R0, !PT ;  /* 0x000000003d037209 */ /* 0x000fe40007810000 */
[----:B------:R-:W-:Y:S02]  /*30b0*/  FMNMX.FTZ R4, R32, R4, !PT ;  /* 0x0000000420047209 */ /* 0x000fe40007810000 */
[----:B------:R-:W-:Y:S02]  /*30c0*/  FMNMX.FTZ R0, R29, R24, !PT ;  /* 0x000000181d007209 */ /* 0x000fe40007810000 */
[----:B------:R-:W-:Y:S02]  /*30d0*/  FMNMX.FTZ R4, R44, R4, !PT ;  /* 0x000000042c047209 */ /* 0x000fe40007810000 */
[----:B------:R-:W-:Y:S02]  /*30e0*/  FMNMX.FTZ R0, R23, R0, !PT ;  /* 0x0000000017007209 */ /* 0x000fe40007810000 */
[----:B------:R-:W-:-:S02]  /*30f0*/  FMNMX.FTZ R4, R45, R4, !PT ;  /* 0x000000042d047209 */ /* 0x000fc40007810000 */
[----:B-1----:R-:W-:Y:S02]  /*3100*/  FSEL R171, R21, -INF , !P4 ;  /* 0xff80000015ab7808 */ /* 0x002fe40006000000 */
[----:B------:R-:W-:Y:S02]  /*3110*/  FMNMX.FTZ R4, R161, R4, !PT ;  /* 0x00000004a1047209 */ /* 0x000fe40007810000 */
[----:B------:R-:W-:Y:S02]  /*3120*/  FMNMX.FTZ R3, R55, R3, !PT ;  /* 0x0000000337037209 */ /* 0x000fe40007810000 */
[----:B------:R-:W-:Y:S02]  /*3130*/  FMNMX.FTZ R4, R167, R4, !PT ;  /* 0x00000004a7047209 */ /* 0x000fe40007810000 */
[----:B------:R-:W-:Y:S02]  /*3140*/  FMNMX.FTZ R0, R28, R0, !PT ;  /* 0x000000001c007209 */ /* 0x000fe40007810000 */
[----:B------:R-:W-:-:S02]  /*3150*/  FMNMX.FTZ R4, R168, R4, !PT ;  /* 0x00000004a8047209 */ /* 0x000fc40007810000 */
[----:B------:R-:W-:Y:S02]  /*3160*/  FSEL R169, R13, -INF , !P3 ;  /* 0xff8000000da97808 */ /* 0x000fe40005800000 */
[----:B------:R-:W-:Y:S02]  /*3170*/  FMNMX.FTZ R4, R176, R4, !PT ;  /* 0x00000004b0047209 */ /* 0x000fe40007810000 */
[----:B------:R-:W-:Y:S02]  /*3180*/  FSEL R165, R51, -INF , !P1 ;  /* 0xff80000033a57808 */ /* 0x000fe40004800000 */
[----:B------:R-:W-:Y:S02]  /*3190*/  FMNMX.FTZ R4, R171, R4, !PT ;  /* 0x00000004ab047209 */ /* 0x000fe40007810000 */
[----:B------:R-:W-:Y:S02]  /*31a0*/  FSEL R160, R68, -INF , !P1 ;  /* 0xff80000044a07808 */ /* 0x000fe40004800000 */
[----:B------:R-:W-:-:S02]  /*31b0*/  FSEL R196, R69, -INF , !P1 ;  /* 0xff80000045c47808 */ /* 0x000fc40004800000 */
[----:B------:R-:W-:Y:S02]  /*31c0*/  FMNMX.FTZ R3, R57, R3, !PT ;  /* 0x0000000339037209 */ /* 0x000fe40007810000 */
[----:B------:R-:W-:Y:S02]  /*31d0*/  FMNMX.FTZ R0, R100, R0, !PT ;  /* 0x0000000064007209 */ /* 0x000fe40007810000 */
[----:B------:R-:W-:Y:S02]  /*31e0*/  ISETP.GE.AND P1, PT, R5, R48, PT ;  /* 0x000000300500720c */ /* 0x000fe40003f26270 */
[----:B------:R-:W-:Y:S02]  /*31f0*/  FSEL R170, R11, -INF , !P2 ;  /* 0xff8000000baa7808 */ /* 0x000fe40005000000 */
[----:B------:R-:W-:Y:S02]  /*3200*/  FMNMX.FTZ R4, R169, R4, !PT ;  /* 0x00000004a9047209 */ /* 0x000fe40007810000 */
[----:B------:R-:W-:-:S02]  /*3210*/  FMNMX.FTZ R3, R162, R3, !PT ;  /* 0x00000003a2037209 */ /* 0x000fc40007810000 */
[----:B------:R-:W-:Y:S02]  /*3220*/  FMNMX.FTZ R0, R105, R0, !PT ;  /* 0x0000000069007209 */ /* 0x000fe40007810000 */
[----:B------:R-:W-:Y:S02]  /*3230*/  FSEL R201, R9, -INF , !P1 ;  /* 0xff80000009c97808 */ /* 0x000fe40004800000 */
[----:B------:R-:W-:Y:S02]  /*3240*/  FMNMX.FTZ R4, R170, R4, !PT ;  /* 0x00000004aa047209 */ /* 0x000fe40007810000 */
[----:B------:R-:W-:Y:S02]  /*3250*/  FSEL R147, R49, -INF , !P6 ;  /* 0xff80000031937808 */ /* 0x000fe40007000000 */
[----:B------:R-:W-:Y:S02]  /*3260*/  FMNMX.FTZ R3, R160, R3, !PT ;  /* 0x00000003a0037209 */ /* 0x000fe40007810000 */
[----:B------:R-:W-:-:S02]  /*3270*/  FMNMX.FTZ R0, R106, R0, !PT ;  /* 0x000000006a007209 */ /* 0x000fc40007810000 */
[----:B------:R-:W-:Y:S02]  /*3280*/  FMNMX.FTZ R104, R201, R4, !PT ;  /* 0x00000004c9687209 */ /* 0x000fe40007810000 */
[----:B------:R-:W-:Y:S02]  /*3290*/  FSEL R146, R36, -INF , !P5 ;  /* 0xff80000024927808 */ /* 0x000fe40006800000 */
[----:B------:R-:W-:Y:S02]  /*32a0*/  FMNMX.FTZ R3, R147, R3, !PT ;  /* 0x0000000393037209 */ /* 0x000fe40007810000 */
[----:B------:R-:W-:Y:S02]  /*32b0*/  FMNMX.FTZ R0, R107, R0, !PT ;  /* 0x000000006b007209 */ /* 0x000fe40007810000 */
[----:B---3--:R-:W-:Y:S02]  /*32c0*/  FSEL R221, R7, -INF , !P1 ;  /* 0xff80000007dd7808 */ /* 0x008fe40004800000 */
[----:B------:R-:W1:Y:S01]  /*32d0*/  SHFL.BFLY PT, R7, R104, 0x2, 0x1f ;  /* 0x0c401f0068077f89 */ /* 0x000e6200000e0000 */
[----:B------:R-:W-:-:S02]  /*32e0*/  FSEL R219, R16, -INF , !P4 ;  /* 0xff80000010db7808 */ /* 0x000fc40006000000 */
[----:B------:R-:W-:Y:S02]  /*32f0*/  FMNMX.FTZ R3, R146, R3, !PT ;  /* 0x0000000392037209 */ /* 0x000fe40007810000 */
[----:B------:R-:W-:Y:S02]  /*3300*/  FMNMX.FTZ R0, R166, R0, !PT ;  /* 0x00000000a6007209 */ /* 0x000fe40007810000 */
[----:B------:R-:W-:Y:S02]  /*3310*/  FSEL R218, R10, -INF , !P3 ;  /* 0xff8000000ada7808 */ /* 0x000fe40005800000 */
[----:B------:R-:W-:Y:S02]  /*3320*/  FMNMX.FTZ R3, R219, R3, !PT ;  /* 0x00000003db037209 */ /* 0x000fe40007810000 */
[----:B------:R-:W-:Y:S02]  /*3330*/  FSEL R144, R38, -INF , !P6 ;  /* 0xff80000026907808 */ /* 0x000fe40007000000 */
[----:B------:R-:W-:-:S02]  /*3340*/  FMNMX.FTZ R0, R165, R0, !PT ;  /* 0x00000000a5007209 */ /* 0x000fc40007810000 */
[----:B------:R-:W-:Y:S02]  /*3350*/  FSEL R210, R12, -INF , !P2 ;  /* 0xff8000000cd27808 */ /* 0x000fe40005000000 */
[----:B------:R-:W-:Y:S02]  /*3360*/  FMNMX.FTZ R3, R218, R3, !PT ;  /* 0x00000003da037209 */ /* 0x000fe40007810000 */
[----:B------:R-:W-:Y:S02]  /*3370*/  FSEL R145, R37, -INF , !P5 ;  /* 0xff80000025917808 */ /* 0x000fe40006800000 */
[----:B------:R-:W-:Y:S02]  /*3380*/  FMNMX.FTZ R0, R144, R0, !PT ;  /* 0x0000000090007209 */ /* 0x000fe40007810000 */
[----:B------:R-:W-:Y:S02]  /*3390*/  FMNMX.FTZ R3, R210, R3, !PT ;  /* 0x00000003d2037209 */ /* 0x000fe40007810000 */
[----:B------:R-:W-:-:S02]  /*33a0*/  FSEL R211, R26, -INF , !P4 ;  /* 0xff8000001ad37808 */ /* 0x000fc40006000000 */
[----:B------:R-:W-:Y:S02]  /*33b0*/  FMNMX.FTZ R0, R145, R0, !PT ;  /* 0x0000000091007209 */ /* 0x000fe40007810000 */
[----:B------:R-:W-:Y:S01]  /*33c0*/  FMNMX.FTZ R5, R221, R3, !PT ;  /* 0x00000003dd057209 */ /* 0x000fe20007810000 */
[----:B------:R-:W-:Y:S01]  /*33d0*/  FMUL.FTZ R3, R62, UR5 ;  /* 0x000000053e037c20 */ /* 0x000fe20008410000 */
[----:B------:R-:W-:Y:S02]  /*33e0*/  FSEL R216, R15, -INF , !P3 ;  /* 0xff8000000fd87808 */ /* 0x000fe40005800000 */
[----:B------:R-:W-:Y:S01]  /*33f0*/  FMNMX.FTZ R0, R211, R0, !PT ;  /* 0x00000000d3007209 */ /* 0x000fe20007810000 */
[----:B----4-:R-:W2:Y:S01]  /*3400*/  SHFL.BFLY PT, R6, R5, 0x2, 0x1f ;  /* 0x0c401f0005067f89 */ /* 0x010ea200000e0000 */
[----:B------:R-:W-:Y:S01]  /*3410*/  FSEL R220, R14, -INF , !P2 ;  /* 0xff8000000edc7808 */ /* 0x000fe20005000000 */
[----:B------:R3:W4:Y:S01]  /*3420*/  MUFU.TANH R9, R3 ;  /* 0x0000000300097308 */ /* 0x0007220000002400 */
[----:B------:R-:W-:-:S02]  /*3430*/  FMNMX.FTZ R0, R216, R0, !PT ;  /* 0x00000000d8007209 */ /* 0x000fc40007810000 */
[----:B-1----:R-:W-:Y:S02]  /*3440*/  FMNMX.FTZ R104, R104, R7, !PT ;  /* 0x0000000768687209 */ /* 0x002fe40007810000 */
[----:B-----5:R-:W-:Y:S02]  /*3450*/  FSEL R223, R8, -INF , !P1 ;  /* 0xff80000008df7808 */ /* 0x020fe40004800000 */
[----:B------:R-:W-:Y:S01]  /*3460*/  FMNMX.FTZ R0, R220, R0, !PT ;  /* 0x00000000dc007209 */ /* 0x000fe20007810000 */
[----:B------:R-:W1:Y:S03]  /*3470*/  SHFL.BFLY PT, R8, R104, 0x1, 0x1f ;  /* 0x0c201f0068087f89 */ /* 0x000e6600000e0000 */
[----:B------:R-:W-:Y:S01]  /*3480*/  FMNMX.FTZ R4, R223, R0, !PT ;  /* 0x00000000df047209 */ /* 0x000fe20007810000 */
[----:B------:R-:W-:-:S04]  /*3490*/  FMUL.FTZ R0, R63, UR5 ;  /* 0x000000053f007c20 */ /* 0x000fc80008410000 */
[----:B------:R5:W5:Y:S01]  /*34a0*/  MUFU.TANH R12, R0 ;  /* 0x00000000000c7308 */ /* 0x000b620000002400 */
[----:B------:R-:W5:Y:S01]  /*34b0*/  SHFL.BFLY PT, R7, R4, 0x2, 0x1f ;  /* 0x0c401f0004077f89 */ /* 0x000f6200000e0000 */
[----:B---3--:R-:W-:Y:S01]  /*34c0*/  FMUL.FTZ R3, R59, UR5 ;  /* 0x000000053b037c20 */ /* 0x008fe20008410000 */
[----:B----4-:R-:W-:Y:S02]  /*34d0*/  FSEL R15, R9, -INF , !P6 ;  /* 0xff800000090f7808 */ /* 0x010fe40007000000 */
[----:B--2---:R-:W-:Y:S01]  /*34e0*/  FMNMX.FTZ R5, R5, R6, !PT ;  /* 0x0000000605057209 */ /* 0x004fe20007810000 */
[----:B------:R-:W-:Y:S02]  /*34f0*/  FMUL.FTZ R6, R47, UR5 ;  /* 0x000000052f067c20 */ /* 0x000fe40008410000 */
[----:B------:R2:W3:Y:S02]  /*3500*/  MUFU.TANH R10, R3 ;  /* 0x00000003000a7308 */ /* 0x0004e40000002400 */
[----:B------:R-:W4:Y:S01]  /*3510*/  SHFL.BFLY PT, R102, R5, 0x1, 0x1f ;  /* 0x0c201f0005667f89 */ /* 0x000f2200000e0000 */
[----:B-1----:R-:W-:Y:S01]  /*3520*/  FMNMX.FTZ R104, R104, R8, !PT ;  /* 0x0000000868687209 */ /* 0x002fe20007810000 */
[----:B-----5:R-:W-:-:S04]  /*3530*/  FMUL.FTZ R0, R58, UR5 ;  /* 0x000000053a007c20 */ /* 0x020fc80008410000 */
[----:B------:R-:W1:Y:S01]  /*3540*/  MUFU.TANH R6, R6 ;  /* 0x0000000600067308 */ /* 0x000e620000002400 */
[----:B------:R-:W-:Y:S02]  /*3550*/  FSEL R14, R12, -INF , !P5 ;  /* 0xff8000000c0e7808 */ /* 0x000fe40006800000 */
[----:B------:R-:W-:Y:S01]  /*3560*/  FSETP.NEU.FTZ.AND P6, PT, R104, -INF , PT ;  /* 0xff8000006800780b */ /* 0x000fe20003fdd000 */
[----:B--2---:R-:W-:-:S04]  /*3570*/  FMUL.FTZ R3, R46, UR5 ;  /* 0x000000052e037c20 */ /* 0x004fc80008410000 */
[----:B------:R2:W5:Y:S01]  /*3580*/  MUFU.TANH R11, R0 ;  /* 0x00000000000b7308 */ /* 0x0005620000002400 */
[----:B------:R-:W-:Y:S01]  /*3590*/  ULDC UR5, c[0x0][0x2ec] ;  /* 0x0000bb0000057ab9 */ /* 0x000fe20000000800 */
[----:B------:R-:W-:Y:S02]  /*35a0*/  FMNMX.FTZ R7, R4, R7, !PT ;  /* 0x0000000704077209 */ /* 0x000fe40007810000 */
[----:B---3--:R-:W-:-:S03]  /*35b0*/  FSEL R209, R10, -INF , !P3 ;  /* 0xff8000000ad17808 */ /* 0x008fc60005800000 */
[----:B------:R-:W3:Y:S01]  /*35c0*/  SHFL.BFLY PT, R101, R7, 0x1, 0x1f ;  /* 0x0c201f0007657f89 */ /* 0x000ee200000e0000 */
[----:B------:R3:W3:Y:S01]  /*35d0*/  MUFU.TANH R8, R3 ;  /* 0x0000000300087308 */ /* 0x0006e20000002400 */
[----:B----4-:R-:W-:Y:S01]  /*35e0*/  FMNMX.FTZ R102, R5, R102, !PT ;  /* 0x0000006605667209 */ /* 0x010fe20007810000 */
[----:B------:R-:W-:Y:S01]  /*35f0*/  IMAD R5, R174, 0x20, R173 ;  /* 0x00000020ae057824 */ /* 0x000fe200078e02ad */
[----:B-1----:R-:W-:-:S03]  /*3600*/  FSEL R222, R6, -INF , !P1 ;  /* 0xff80000006de7808 */ /* 0x002fc60004800000 */
[----:B------:R-:W-:Y:S01]  /*3610*/  FMUL.FTZ R13, R102, UR5 ;  /* 0x00000005660d7c20 */ /* 0x000fe20008410000 */
[----:B--2---:R-:W-:Y:S02]  /*3620*/  FMNMX.FTZ R0, R54, R53, !PT ;  /* 0x0000003536007209 */ /* 0x004fe40007810000 */
[----:B-----5:R-:W-:Y:S02]  /*3630*/  FSEL R164, R11, -INF , !P4 ;  /* 0xff8000000ba47808 */ /* 0x020fe40006000000 */
[----:B------:R-:W-:-:S04]  /*3640*/  FMNMX.FTZ R0, R35, R0, !PT ;  /* 0x0000000023007209 */ /* 0x000fc80007810000 */
[----:B------:R-:W-:Y:S01]  /*3650*/  FMNMX.FTZ R0, R52, R0, !PT ;  /* 0x0000000034007209 */ /* 0x000fe20007810000 */
[----:B---3--:R-:W-:Y:S01]  /*3660*/  FMUL.FTZ R3, R104, UR5 ;  /* 0x0000000568037c20 */ /* 0x008fe20008410000 */
[----:B------:R-:W-:Y:S02]  /*3670*/  FSEL R217, R8, -INF , !P2 ;  /* 0xff80000008d97808 */ /* 0x000fe40005000000 */
[----:B------:R-:W-:Y:S02]  /*3680*/  FMNMX.FTZ R0, R137, R0, !PT ;  /* 0x0000000089007209 */ /* 0x000fe40007810000 */
[----:B------:R-:W-:Y:S02]  /*3690*/  FSEL R3, R3, RZ, P6 ;  /* 0x000000ff03037208 */ /* 0x000fe40003000000 */
[----:B------:R-:W-:Y:S02]  /*36a0*/  FMNMX.FTZ R0, R136, R0, !PT ;  /* 0x0000000088007209 */ /* 0x000fe40007810000 */
[----:B------:R-:W-:Y:S01]  /*36b0*/  FSETP.NEU.FTZ.AND P6, PT, R102, -INF , PT ;  /* 0xff8000006600780b */ /* 0x000fe20003fdd000 */
[----:B------:R-:W-:Y:S01]  /*36c0*/  FFMA.FTZ R4, R20, UR5, -R3 ;  /* 0x0000000514047c23 */ /* 0x000fe20008010803 */
[----:B------:R-:W-:-:S02]  /*36d0*/  FMNMX.FTZ R0, R139, R0, !PT ;  /* 0x000000008b007209 */ /* 0x000fc40007810000 */
[----:B------:R-:W-:Y:S01]  /*36e0*/  FSEL R13, R13, RZ, P6 ;  /* 0x000000ff0d0d7208 */ /* 0x000fe20003000000 */
[----:B------:R1:W-:Y:S01]  /*36f0*/  MUFU.EX2 R179, R4 ;  /* 0x0000000400b37308 */ /* 0x0003e20000000800 */
[----:B------:R-:W-:Y:S02]  /*3700*/  FMNMX.FTZ R0, R138, R0, !PT ;  /* 0x000000008a007209 */ /* 0x000fe40007810000 */
[----:B------:R-:W-:Y:S02]  /*3710*/  FMNMX.FTZ R101, R7, R101, !PT ;  /* 0x0000006507657209 */ /* 0x000fe40007810000 */
[----:B------:R-:W-:Y:S02]  /*3720*/  FMNMX.FTZ R0, R188, R0, !PT ;  /* 0x00000000bc007209 */ /* 0x000fe40007810000 */
[C---:B------:R-:W-:Y:S01]  /*3730*/  FSETP.NEU.FTZ.AND P1, PT, R101.reuse, -INF , PT ;  /* 0xff8000006500780b */ /* 0x040fe20003f3d000 */
[----:B------:R-:W-:-:S05]  /*3740*/  FMUL.FTZ R12, R101, UR5 ;  /* 0x00000005650c7c20 */ /* 0x000fca0008410000 */
[----:B------:R-:W-:Y:S02]  /*3750*/  FSEL R12, R12, RZ, P1 ;  /* 0x000000ff0c0c7208 */ /* 0x000fe40000800000 */
[----:B-1----:R-:W-:Y:S01]  /*3760*/  FMNMX.FTZ R4, R196, R0, !PT ;  /* 0x00000000c4047209 */ /* 0x002fe20007810000 */
[----:B------:R-:W-:-:S03]  /*3770*/  FFMA.FTZ R0, R22, UR5, -R13 ;  /* 0x0000000516007c23 */ /* 0x000fc6000801080d */
[----:B------:R-:W-:Y:S01]  /*3780*/  FMNMX.FTZ R4, R15, R4, !PT ;  /* 0x000000040f047209 */ /* 0x000fe20007810000 */
[----:B------:R1:W-:Y:S03]  /*3790*/  MUFU.EX2 R183, R0 ;  /* 0x0000000000b77308 */ /* 0x0003e60000000800 */
        /* <DEDUP_REMOVED lines=15> */
[----:B------:R-:W-:Y:S01]  /*3890*/  FFMA.FTZ R0, R24, UR5, -R12 ;  /* 0x0000000518007c23 */ /* 0x000fe2000801080c */
[----:B------:R-:W-:Y:S03]  /*38a0*/  MUFU.EX2 R184, R5 ;  /* 0x0000000500b87308 */ /* 0x000fe60000000800 */
[----:B------:R-:W-:Y:S02]  /*38b0*/  IMAD R226, R2, 0x2, R224 ;  /* 0x0000000202e27824 */ /* 0x000fe400078e02e0 */
[--C-:B------:R-:W-:Y:S01]  /*38c0*/  FFMA.FTZ R2, R28, UR5, -R12.reuse ;  /* 0x000000051c027c23 */ /* 0x100fe2000801080c */
[----:B------:R-:W1:Y:S02]  /*38d0*/  LDSM.16.MT88.4 R24, [R224+0xa000] ;  /* 0x00a00000e018783b */ /* 0x000e640000004200 */
[----:B------:R3:W4:Y:S02]  /*38e0*/  MUFU.EX2 R185, R0 ;  /* 0x0000000000b97308 */ /* 0x0007240000000800 */
[----:B------:R-:W5:Y:S04]  /*38f0*/  LDSM.16.MT88.4 R40, [R224+0xb000] ;  /* 0x00b00000e028783b */ /* 0x000f680000004200 */
[----:B------:R-:W-:Y:S02]  /*3900*/  LDSM.16.MT88.4 R36, [R226+0xa000] ;  /* 0x00a00000e224783b */ /* 0x000fe40000004200 */
[----:B------:R2:W-:Y:S02]  /*3910*/  MUFU.EX2 R190, R2 ;  /* 0x0000000200be7308 */ /* 0x0005e40000000800 */
[----:B------:R-:W-:Y:S04]  /*3920*/  LDSM.16.MT88.4 R16, [R224+0x9000] ;  /* 0x00900000e010783b */ /* 0x000fe80000004200 */
[----:B------:R-:W-:Y:S01]  /*3930*/  LDSM.16.MT88.4 R48, [R226+0xb000] ;  /* 0x00b00000e230783b */ /* 0x000fe20000004200 */
[----:B---3--:R-:W-:Y:S01]  /*3940*/  FFMA.FTZ R0, R23, UR5, -R12 ;  /* 0x0000000517007c23 */ /* 0x008fe2000801080c */
[----:B----4-:R-:W-:-:S02]  /*3950*/  F2FP.BF16.F32.PACK_AB R5, R185, R184 ;  /* 0x000000b8b905723e */ /* 0x010fc400000010ff */
[----:B------:R-:W-:Y:S01]  /*3960*/  LDSM.16.MT88.4 R20, [R226+0x9000] ;  /* 0x00900000e214783b */ /* 0x000fe20000004200 */
[----:B------:R3:W4:Y:S01]  /*3970*/  MUFU.EX2 R178, R0 ;  /* 0x0000000000b27308 */ /* 0x0007220000000800 */
[----:B--2---:R-:W-:-:S07]  /*3980*/  FFMA.FTZ R2, R31, UR5, -R3 ;  /* 0x000000051f027c23 */ /* 0x004fce0008010803 */
[----:B------:R2:W5:Y:S01]  /*3990*/  MUFU.EX2 R249, R2 ;  /* 0x0000000200f97308 */ /* 0x0005620000000800 */
[----:B---3--:R-:W-:Y:S02]  /*39a0*/  FMNMX.FTZ R0, R4, R6, !PT ;  /* 0x0000000604007209 */ /* 0x008fe40007810000 */
[----:B------:R-:W-:Y:S02]  /*39b0*/  F2FP.BF16.F32.PACK_AB R4, R180, R183 ;  /* 0x000000b7b404723e */ /* 0x000fe400000010ff */
[----:B------:R-:W-:Y:S01]  /*39c0*/  F2FP.BF16.F32.PACK_AB R6, R191, R181 ;  /* 0x000000b5bf06723e */ /* 0x000fe200000010ff */
[----:B------:R-:W3:Y:S01]  /*39d0*/  SHFL.BFLY PT, R8, R0, 0x1, 0x1f ;  /* 0x0c201f0000087f89 */ /* 0x000ee200000e0000 */
[----:B----4-:R-:W-:Y:S01]  /*39e0*/  F2FP.BF16.F32.PACK_AB R7, R190, R178 ;  /* 0x000000b2be07723e */ /* 0x010fe200000010ff */
[--C-:B--2---:R-:W-:Y:S02]  /*39f0*/  FFMA.FTZ R2, R30, UR5, -R3.reuse ;  /* 0x000000051e027c23 */ /* 0x104fe40008010803 */
[----:B------:R-:W-:Y:S02]  /*3a00*/  LDSM.16.MT88.4 R28, [R226+0xa400] ;  /* 0x00a40000e21c783b */ /* 0x000fe40000004200 */
[----:B------:R2:W-:Y:S02]  /*3a10*/  MUFU.EX2 R182, R2 ;  /* 0x0000000200b67308 */ /* 0x0005e40000000800 */
[C---:B-1----:R-:W-:Y:S06]  /*3a20*/  HMMA.16816.F32.BF16 R116, R4.reuse, R24, RZ ;  /* 0x000000180474723c */ /* 0x042fec00000418ff */
[C---:B------:R-:W-:Y:S06]  /*3a30*/  HMMA.16816.F32.BF16 R84, R4.reuse, R26, RZ ;  /* 0x0000001a0454723c */ /* 0x040fec00000418ff */
[----:B-----5:R-:W-:Y:S01]  /*3a40*/  HMMA.16816.F32.BF16 R108, R4, R40, RZ ;  /* 0x00000028046c723c */ /* 0x020fe200000418ff */
[----:B--2---:R-:W-:Y:S01]  /*3a50*/  FFMA.FTZ R2, R34, UR5, -R3 ;  /* 0x0000000522027c23 */ /* 0x004fe20008010803 */
[----:B---3--:R-:W-:-:S04]  /*3a60*/  FMNMX.FTZ R103, R0, R8, !PT ;  /* 0x0000000800677209 */ /* 0x008fc80007810000 */
        /* <DEDUP_REMOVED lines=16> */
[C---:B------:R-:W-:Y:S01]  /*3b70*/  HMMA.16816.F32.BF16 R76, R4.reuse, R42, RZ ;  /* 0x0000002a044c723c */ /* 0x040fe200000418ff */
[----:B------:R1:W-:Y:S05]  /*3b80*/  MUFU.EX2 R187, R2 ;  /* 0x0000000200bb7308 */ /* 0x0003ea0000000800 */
[----:B------:R-:W-:Y:S01]  /*3b90*/  HMMA.16816.F32.BF16 R72, R4, R50, RZ ;  /* 0x000000320448723c */ /* 0x000fe200000418ff */
[----:B-1----:R-:W-:-:S04]  /*3ba0*/  FFMA.FTZ R2, R54, UR5, -R0 ;  /* 0x0000000536027c23 */ /* 0x002fc80008010800 */
        /* <DEDUP_REMOVED lines=9> */
[----:B--2---:R-:W-:Y:S01]  /*3c40*/  FFMA.FTZ R2, R44, UR5, -R3 ;  /* 0x000000052c027c23 */ /* 0x004fe20008010803 */
[----:B---3--:R-:W-:-:S05]  /*3c50*/  F2FP.BF16.F32.PACK_AB R11, R248, R245 ;  /* 0x000000f5f80b723e */ /* 0x008fca00000010ff */
[----:B------:R2:W-:Y:S02]  /*3c60*/  MUFU.EX2 R186, R2 ;  /* 0x0000000200ba7308 */ /* 0x0005e40000000800 */
[C---:B------:R-:W-:Y:S06]  /*3c70*/  HMMA.16816.F32.BF16 R140, R8.reuse, R26, RZ ;  /* 0x0000001a088c723c */ /* 0x040fec00000418ff */
[C---:B------:R-:W-:Y:S06]  /*3c80*/  HMMA.16816.F32.BF16 R148, R8.reuse, R38, RZ ;  /* 0x000000260894723c */ /* 0x040fec00000418ff */
[----:B------:R-:W-:Y:S01]  /*3c90*/  HMMA.16816.F32.BF16 R68, R8, R16, RZ ;  /* 0x000000100844723c */ /* 0x000fe200000418ff */
[----:B--2---:R-:W-:-:S02]  /*3ca0*/  FFMA.FTZ R2, R45, UR5, -R3 ;  /* 0x000000052d027c23 */ /* 0x004fc40008010803 */
[----:B------:R-:W2:Y:S02]  /*3cb0*/  LDSM.16.MT88.4 R44, [R226+0xb400] ;  /* 0x00b40000e22c783b */ /* 0x000ea40000004200 */
[----:B------:R3:W-:Y:S01]  /*3cc0*/  MUFU.EX2 R177, R2 ;  /* 0x0000000200b17308 */ /* 0x0007e20000000800 */
[C---:B------:R-:W-:Y:S01]  /*3cd0*/  HMMA.16816.F32.BF16 R128, R8.reuse, R18, RZ ;  /* 0x000000120880723c */ /* 0x040fe200000418ff */
[----:B------:R-:W4:Y:S05]  /*3ce0*/  LDSM.16.MT88.4 R16, [R226+0x9400] ;  /* 0x00940000e210783b */ /* 0x000f2a0000004200 */
[C---:B------:R-:W-:Y:S06]  /*3cf0*/  HMMA.16816.F32.BF16 R64, R8.reuse, R20, RZ ;  /* 0x000000140840723c */ /* 0x040fec00000418ff */
[----:B------:R-:W-:Y:S01]  /*3d00*/  HMMA.16816.F32.BF16 R132, R8, R22, RZ ;  /* 0x000000160884723c */ /* 0x000fe200000418ff */
[----:B------:R-:W5:Y:S01]  /*3d10*/  LDSM.16.MT88.4 R20, [R224+0x9400] ;  /* 0x00940000e014783b */ /* 0x000f620000004200 */
[----:B---3--:R-:W-:-:S04]  /*3d20*/  FFMA.FTZ R2, R56, UR5, -R13 ;  /* 0x0000000538027c23 */ /* 0x008fc8000801080d */
[C---:B------:R-:W-:Y:S01]  /*3d30*/  HMMA.16816.F32.BF16 R152, R8.reuse, R42, RZ ;  /* 0x0000002a0898723c */ /* 0x040fe200000418ff */
[----:B------:R3:W-:Y:S05]  /*3d40*/  MUFU.EX2 R247, R2 ;  /* 0x0000000200f77308 */ /* 0x0007ea0000000800 */
[----:B------:R-:W-:Y:S01]  /*3d50*/  HMMA.16816.F32.BF16 R156, R8, R50, RZ ;  /* 0x00000032089c723c */ /* 0x000fe200000418ff */
[----:B---3--:R-:W-:-:S05]  /*3d60*/  FFMA.FTZ R2, R61, UR5, -R13 ;  /* 0x000000053d027c23 */ /* 0x008fca000801080d */
[C---:B------:R-:W-:Y:S01]  /*3d70*/  HMMA.16816.F32.BF16 R60, R8.reuse, R24, RZ ;  /* 0x00000018083c723c */ /* 0x040fe200000418ff */
[----:B------:R-:W3:Y:S01]  /*3d80*/  LDSM.16.MT88.4 R24, [R224+0xa400] ;  /* 0x00a40000e018783b */ /* 0x000ee20000004200 */
[----:B------:R1:W2:Y:S02]  /*3d90*/  MUFU.EX2 R252, R2 ;  /* 0x0000000200fc7308 */ /* 0x0002a40000000800 */
[--C-:B-1----:R-:W-:Y:S01]  /*3da0*/  FFMA.FTZ R2, R55, UR5, -R13.reuse ;  /* 0x0000000537027c23 */ /* 0x102fe2000801080d */
[----:B--2---:R-:W-:Y:S01]  /*3db0*/  F2FP.BF16.F32.PACK_AB R4, R252, R247 ;  /* 0x000000f7fc04723e */ /* 0x004fe200000010ff */
[----:B------:R-:W-:Y:S01]  /*3dc0*/  HMMA.16816.F32.BF16 R52, R8, R40, RZ ;  /* 0x000000280834723c */ /* 0x000fe200000418ff */
[----:B------:R-:W1:Y:S03]  /*3dd0*/  LDSM.16.MT88.4 R40, [R226+0x9800] ;  /* 0x00980000e228783b */ /* 0x000e660000004200 */
[----:B------:R2:W-:Y:S02]  /*3de0*/  MUFU.EX2 R251, R2 ;  /* 0x0000000200fb7308 */ /* 0x0005e40000000800 */
[----:B--2---:R-:W-:-:S02]  /*3df0*/  FFMA.FTZ R2, R57, UR5, -R13 ;  /* 0x0000000539027c23 */ /* 0x004fc4000801080d */
[C---:B------:R-:W-:Y:S04]  /*3e00*/  HMMA.16816.F32.BF16 R56, R8.reuse, R36, RZ ;  /* 0x000000240838723c */ /* 0x040fe800000418ff */
[----:B------:R2:W4:Y:S02]  /*3e10*/  MUFU.EX2 R250, R2 ;  /* 0x0000000200fa7308 */ /* 0x0005240000000800 */
[----:B------:R-:W-:Y:S01]  /*3e20*/  HMMA.16816.F32.BF16 R36, R8, R48, RZ ;  /* 0x000000300824723c */ /* 0x000fe200000418ff */
[----:B------:R-:W1:Y:S06]  /*3e30*/  LDSM.16.MT88.4 R48, [R224+0x9800] ;  /* 0x00980000e030783b */ /* 0x000e6c0000004200 */
[----:B------:R-:W-:-:S02]  /*3e40*/  F2FP.BF16.F32.PACK_AB R8, R187, R189 ;  /* 0x000000bdbb08723e */ /* 0x000fc400000010ff */
[----:B------:R-:W-:Y:S01]  /*3e50*/  F2FP.BF16.F32.PACK_AB R10, R177, R186 ;  /* 0x000000bab10a723e */ /* 0x000fe200000010ff */
[----:B--2---:R-:W-:Y:S01]  /*3e60*/  FFMA.FTZ R2, R100, UR5, -R12 ;  /* 0x0000000564027c23 */ /* 0x004fe2000801080c */
[----:B----4-:R-:W-:-:S03]  /*3e70*/  F2FP.BF16.F32.PACK_AB R6, R250, R251 ;  /* 0x000000fbfa06723e */ /* 0x010fc600000010ff */
[----:B------:R2:W-:Y:S02]  /*3e80*/  MUFU.EX2 R240, R2 ;  /* 0x0000000200f07308 */ /* 0x0005e40000000800 */
[----:B--2---:R-:W-:Y:S01]  /*3e90*/  FFMA.FTZ R2, R105, UR5, -R12 ;  /* 0x0000000569027c23 */ /* 0x004fe2000801080c */
[----:B------:R-:W-:-:S05]  /*3ea0*/  IMAD.MOV.U32 R105, RZ, RZ, R185 ;  /* 0x000000ffff697224 */ /* 0x000fca00078e00b9 */
        /* <DEDUP_REMOVED lines=8> */
[----:B------:R2:W-:Y:S02]  /*3f30*/  MUFU.EX2 R238, R2 ;  /* 0x0000000200ee7308 */ /* 0x0005e40000000800 */
[C---:B------:R-:W-:Y:S06]  /*3f40*/  HMMA.16816.F32.BF16 R108, R4.reuse, R32, R108 ;  /* 0x00000020046c723c */ /* 0x040fec000004186c */
[C---:B------:R-:W-:Y:S06]  /*3f50*/  HMMA.16816.F32.BF16 R72, R4.reuse, R46, R72 ;  /* 0x0000002e0448723c */ /* 0x040fec0000041848 */
[----:B------:R-:W-:Y:S01]  /*3f60*/  HMMA.16816.F32.BF16 R96, R4, R44, R96 ;  /* 0x0000002c0460723c */ /* 0x000fe20000041860 */
[----:B--2---:R-:W-:-:S04]  /*3f70*/  FFMA.FTZ R2, R136, UR5, -R0 ;  /* 0x0000000588027c23 */ /* 0x004fc80008010800 */
[----:B------:R2:W4:Y:S01]  /*3f80*/  MUFU.EX2 R239, R2 ;  /* 0x0000000200ef7308 */ /* 0x0005220000000800 */
[C---:B------:R-:W-:Y:S06]  /*3f90*/  HMMA.16816.F32.BF16 R120, R4.reuse, R16, R120 ;  /* 0x000000100478723c */ /* 0x040fec0000041878 */
[C---:B------:R-:W-:Y:S06]  /*3fa0*/  HMMA.16816.F32.BF16 R88, R4.reuse, R18, R88 ;  /* 0x000000120458723c */ /* 0x040fec0000041858 */
[----:B-----5:R-:W-:Y:S01]  /*3fb0*/  HMMA.16816.F32.BF16 R124, R4, R20, R124 ;  /* 0x00000014047c723c */ /* 0x020fe2000004187c */
[----:B--2---:R-:W-:Y:S01]  /*3fc0*/  FFMA.FTZ R2, R139, UR5, -R0 ;  /* 0x000000058b027c23 */ /* 0x004fe20008010800 */
[----:B----4-:R-:W-:-:S04]  /*3fd0*/  F2FP.BF16.F32.PACK_AB R9, R239, R238 ;  /* 0x000000eeef09723e */ /* 0x010fc800000010ff */
[C---:B---3--:R-:W-:Y:S01]  /*3fe0*/  HMMA.16816.F32.BF16 R116, R4.reuse, R24, R116 ;  /* 0x000000180474723c */ /* 0x048fe20000041874 */
[----:B------:R2:W-:Y:S05]  /*3ff0*/  MUFU.EX2 R237, R2 ;  /* 0x0000000200ed7308 */ /* 0x0005ea0000000800 */
[C---:B------:R-:W-:Y:S06]  /*4000*/  HMMA.16816.F32.BF16 R92, R4.reuse, R22, R92 ;  /* 0x00000016045c723c */ /* 0x040fec000004185c */
[C---:B------:R-:W-:Y:S06]  /*4010*/  HMMA.16816.F32.BF16 R84, R4.reuse, R26, R84 ;  /* 0x0000001a0454723c */ /* 0x040fec0000041854 */
[----:B------:R-:W-:Y:S01]  /*4020*/  HMMA.16816.F32.BF16 R76, R4, R34, R76 ;  /* 0x00000022044c723c */ /* 0x000fe2000004184c */
[----:B--2---:R-:W-:-:S04]  /*4030*/  FFMA.FTZ R2, R138, UR5, -R0 ;  /* 0x000000058a027c23 */ /* 0x004fc80008010800 */
[----:B------:R2:W3:Y:S01]  /*4040*/  MUFU.EX2 R236, R2 ;  /* 0x0000000200ec7308 */ /* 0x0004e20000000800 */
[C---:B------:R-:W-:Y:S06]  /*4050*/  HMMA.16816.F32.BF16 R112, R4.reuse, R28, R112 ;  /* 0x0000001c0470723c */ /* 0x040fec0000041870 */
[----:B------:R-:W-:Y:S01]  /*4060*/  HMMA.16816.F32.BF16 R80, R4, R30, R80 ;  /* 0x0000001e0450723c */ /* 0x000fe20000041850 */
[----:B--2---:R-:W-:Y:S01]  /*4070*/  FFMA.FTZ R2, R161, UR5, -R3 ;  /* 0x00000005a1027c23 */ /* 0x004fe20008010803 */
[----:B---3--:R-:W-:-:S03]  /*4080*/  F2FP.BF16.F32.PACK_AB R11, R236, R237 ;  /* 0x000000edec0b723e */ /* 0x008fc600000010ff */
[----:B------:R2:W-:Y:S04]  /*4090*/  MUFU.EX2 R235, R2 ;  /* 0x0000000200eb7308 */ /* 0x0005e80000000800 */
[C---:B------:R-:W-:Y:S06]  /*40a0*/  HMMA.16816.F32.BF16 R204, R8.reuse, R32, R52 ;  /* 0x0000002008cc723c */ /* 0x040fec0000041834 */
[----:B------:R-:W-:Y:S01]  /*40b0*/  HMMA.16816.F32.BF16 R52, R8, R26, R140 ;  /* 0x0000001a0834723c */ /* 0x000fe2000004188c */
[----:B------:R-:W-:Y:S01]  /*40c0*/  IMAD.MOV.U32 R32, RZ, RZ, R179 ;  /* 0x000000ffff207224 */ /* 0x000fe200078e00b3 */
[----:B------:R-:W-:-:S04]  /*40d0*/  MOV R33, R184 ;  /* 0x000000b800217202 */ /* 0x000fc80000000f00 */
[C---:B------:R-:W-:Y:S01]  /*40e0*/  HMMA.16816.F32.BF16 R212, R8.reuse, R44, R36 ;  /* 0x0000002c08d4723c */ /* 0x040fe20000041824 */
[----:B--2---:R-:W-:Y:S01]  /*40f0*/  FFMA.FTZ R2, R162, UR5, -R13 ;  /* 0x00000005a2027c23 */ /* 0x004fe2000801080d */
[----:B------:R-:W-:Y:S01]  /*4100*/  MOV R142, R178 ;  /* 0x000000b2008e7202 */ /* 0x000fe20000000f00 */
[----:B------:R-:W-:Y:S01]  /*4110*/  IMAD.MOV.U32 R141, RZ, RZ, R177 ;  /* 0x000000ffff8d7224 */ /* 0x000fe200078e00b1 */
[----:B------:R-:W2:Y:S01]  /*4120*/  LDSM.16.MT88.4 R36, [R224+0xa800] ;  /* 0x00a80000e024783b */ /* 0x000ea20000004200 */
[----:B------:R3:W-:Y:S01]  /*4130*/  MUFU.EX2 R234, R2 ;  /* 0x0000000200ea7308 */ /* 0x0007e20000000800 */
[C---:B------:R-:W-:Y:S01]  /*4140*/  HMMA.16816.F32.BF16 R172, R8.reuse, R28, R56 ;  /* 0x0000001c08ac723c */ /* 0x040fe20000041838 */
[----:B------:R-:W-:Y:S02]  /*4150*/  IMAD.MOV.U32 R45, RZ, RZ, R183 ;  /* 0x000000ffff2d7224 */ /* 0x000fe400078e00b7 */
[----:B------:R-:W-:Y:S02]  /*4160*/  IMAD.MOV.U32 R140, RZ, RZ, R142 ;  /* 0x000000ffff8c7224 */ /* 0x000fe400078e008e */
[----:B------:R-:W-:Y:S01]  /*4170*/  IMAD.MOV.U32 R44, RZ, RZ, R186 ;  /* 0x000000ffff2c7224 */ /* 0x000fe200078e00ba */
[----:B------:R-:W-:Y:S01]  /*4180*/  HMMA.16816.F32.BF16 R64, R8, R16, R64 ;  /* 0x000000100840723c */ /* 0x000fe20000041840 */
[----:B------:R-:W-:-:S05]  /*4190*/  IMAD.MOV.U32 R143, RZ, RZ, R181 ;  /* 0x000000ffff8f7224 */ /* 0x000fca00078e00b5 */
[----:B------:R-:W-:Y:S01]  /*41a0*/  HMMA.16816.F32.BF16 R56, R8, R18, R132 ;  /* 0x000000120838723c */ /* 0x000fe20000041884 */
[----:B------:R-:W-:Y:S01]  /*41b0*/  LDSM.16.MT88.4 R16, [R224+0xb800] ;  /* 0x00b80000e010783b */ /* 0x000fe20000004200 */
[----:B---3--:R-:W-:-:S04]  /*41c0*/  FFMA.FTZ R2, R160, UR5, -R13 ;  /* 0x00000005a0027c23 */ /* 0x008fc8000801080d */
[C---:B------:R-:W-:Y:S01]  /*41d0*/  HMMA.16816.F32.BF16 R160, R8.reuse, R24, R60 ;  /* 0x0000001808a0723c */ /* 0x040fe2000004183c */
[----:B------:R-:W-:Y:S01]  /*41e0*/  LDSM.16.MT88.4 R24, [R226+0xb800] ;  /* 0x00b80000e218783b */ /* 0x000fe20000004200 */
[----:B------:R3:W4:Y:S04]  /*41f0*/  MUFU.EX2 R208, R2 ;  /* 0x0000000200d07308 */ /* 0x0007280000000800 */
[C---:B------:R-:W-:Y:S06]  /*4200*/  HMMA.16816.F32.BF16 R68, R8.reuse, R20, R68 ;  /* 0x000000140844723c */ /* 0x040fec0000041844 */
[C---:B------:R-:W-:Y:S01]  /*4210*/  HMMA.16816.F32.BF16 R60, R8.reuse, R22, R128 ;  /* 0x00000016083c723c */ /* 0x040fe20000041880 */
[----:B------:R-:W5:Y:S05]  /*4220*/  LDSM.16.MT88.4 R20, [R226+0xa800] ;  /* 0x00a80000e214783b */ /* 0x000f6a0000004200 */
[----:B------:R-:W-:Y:S01]  /*4230*/  HMMA.16816.F32.BF16 R128, R8, R34, R152 ;  /* 0x000000220880723c */ /* 0x000fe20000041898 */
[----:B---3--:R-:W-:Y:S01]  /*4240*/  FFMA.FTZ R2, R147, UR5, -R13 ;  /* 0x0000000593027c23 */ /* 0x008fe2000801080d */
[----:B----4-:R-:W-:-:S03]  /*4250*/  F2FP.BF16.F32.PACK_AB R4, R208, R234 ;  /* 0x000000ead004723e */ /* 0x010fc600000010ff */
[----:B------:R3:W-:Y:S01]  /*4260*/  MUFU.EX2 R203, R2 ;  /* 0x0000000200cb7308 */ /* 0x0007e20000000800 */
[----:B------:R-:W-:Y:S07]  /*4270*/  HMMA.16816.F32.BF16 R28, R8, R30, R148 ;  /* 0x0000001e081c723c */ /* 0x000fee0000041894 */
[----:B------:R-:W-:Y:S01]  /*4280*/  MOV R151, R191 ;  /* 0x000000bf00977202 */ /* 0x000fe20000000f00 */
[----:B------:R-:W-:Y:S01]  /*4290*/  IMAD.MOV.U32 R150, RZ, RZ, R190 ;  /* 0x000000ffff967224 */ /* 0x000fe200078e00be */
[----:B------:R-:W-:Y:S01]  /*42a0*/  MOV R148, R187 ;  /* 0x000000bb00947202 */ /* 0x000fe20000000f00 */
[----:B------:R-:W-:-:S02]  /*42b0*/  IMAD.MOV.U32 R149, RZ, RZ, R189 ;  /* 0x000000ffff957224 */ /* 0x000fc400078e00bd */
[----:B---3--:R-:W-:-:S04]  /*42c0*/  FFMA.FTZ R2, R146, UR5, -R13 ;  /* 0x0000000592027c23 */ /* 0x008fc8000801080d */
[----:B------:R3:W4:Y:S02]  /*42d0*/  MUFU.EX2 R202, R2 ;  /* 0x0000000200ca7308 */ /* 0x0007240000000800 */
[----:B---3--:R-:W-:Y:S01]  /*42e0*/  FFMA.FTZ R2, R166, UR5, -R12 ;  /* 0x00000005a6027c23 */ /* 0x008fe2000801080c */
[----:B----4-:R-:W-:Y:S02]  /*42f0*/  F2FP.BF16.F32.PACK_AB R6, R202, R203 ;  /* 0x000000cbca06723e */ /* 0x010fe400000010ff */
[----:B------:R-:W-:-:S03]  /*4300*/  MOV R166, R180 ;  /* 0x000000b400a67202 */ /* 0x000fc60000000f00 */
[----:B------:R3:W-:Y:S02]  /*4310*/  MUFU.EX2 R233, R2 ;  /* 0x0000000200e97308 */ /* 0x0007e40000000800 */
[----:B---3--:R-:W-:Y:S01]  /*4320*/  FFMA.FTZ R2, R165, UR5, -R12 ;  /* 0x00000005a5027c23 */ /* 0x008fe2000801080c */
[----:B------:R-:W-:-:S05]  /*4330*/  MOV R165, R182 ;  /* 0x000000b600a57202 */ /* 0x000fca0000000f00 */
[----:B------:R3:W4:Y:S01]  /*4340*/  MUFU.EX2 R200, R2 ;  /* 0x0000000200c87308 */ /* 0x0007220000000800 */
[----:B------:R-:W-:Y:S01]  /*4350*/  IMAD.MOV.U32 R142, RZ, RZ, R165 ;  /* 0x000000ffff8e7224 */ /* 0x000fe200078e00a5 */
[----:B------:R-:W-:Y:S01]  /*4360*/  MOV R165, R45 ;  /* 0x0000002d00a57202 */ /* 0x000fe20000000f00 */
[----:B---3--:R-:W-:Y:S01]  /*4370*/  FFMA.FTZ R2, R144, UR5, -R12 ;  /* 0x0000000590027c23 */ /* 0x008fe2000801080c */
[----:B----4-:R-:W-:-:S04]  /*4380*/  F2FP.BF16.F32.PACK_AB R5, R200, R233 ;  /* 0x000000e9c805723e */ /* 0x010fc800000010ff */
[----:B------:R3:W-:Y:S02]  /*4390*/  MUFU.EX2 R195, R2 ;  /* 0x0000000200c37308 */ /* 0x0007e40000000800 */
[----:B---3--:R-:W-:Y:S02]  /*43a0*/  FFMA.FTZ R2, R145, UR5, -R12 ;  /* 0x0000000591027c23 */ /* 0x008fe4000801080c */
[----:B------:R-:W-:Y:S01]  /*43b0*/  HMMA.16816.F32.BF16 R144, R8, R46, R156 ;  /* 0x0000002e0890723c */ /* 0x000fe2000004189c */
[----:B------:R-:W-:Y:S03]  /*43c0*/  LDSM.16.MT88.4 R156, [R224+0xac00] ;  /* 0x00ac0000e09c783b */ /* 0x000fe60000004200 */
[----:B------:R3:W4:Y:S02]  /*43d0*/  MUFU.EX2 R194, R2 ;  /* 0x0000000200c27308 */ /* 0x0007240000000800 */
[----:B---3--:R-:W-:Y:S01]  /*43e0*/  FFMA.FTZ R2, R167, UR5, -R3 ;  /* 0x00000005a7027c23 */ /* 0x008fe20008010803 */
[----:B----4-:R-:W-:Y:S01]  /*43f0*/  F2FP.BF16.F32.PACK_AB R7, R194, R195 ;  /* 0x000000c3c207723e */ /* 0x010fe200000010ff */
[----:B------:R-:W-:-:S04]  /*4400*/  IMAD.MOV.U32 R167, RZ, RZ, R197 ;  /* 0x000000ffffa77224 */ /* 0x000fc800078e00c5 */
[----:B------:R3:W4:Y:S02]  /*4410*/  MUFU.EX2 R179, R2 ;  /* 0x0000000200b37308 */ /* 0x0007240000000800 */
[C---:B-1----:R-:W-:Y:S06]  /*4420*/  HMMA.16816.F32.BF16 R152, R4.reuse, R40, R120 ;  /* 0x000000280498723c */ /* 0x042fec0000041878 */
[C---:B------:R-:W-:Y:S06]  /*4430*/  HMMA.16816.F32.BF16 R136, R4.reuse, R42, R88 ;  /* 0x0000002a0488723c */ /* 0x040fec0000041858 */
[----:B------:R-:W-:Y:S01]  /*4440*/  HMMA.16816.F32.BF16 R120, R4, R50, R92 ;  /* 0x000000320478723c */ /* 0x000fe2000004185c */
[----:B---3--:R-:W-:Y:S01]  /*4450*/  FFMA.FTZ R2, R168, UR5, -R3 ;  /* 0x00000005a8027c23 */ /* 0x008fe20008010803 */
[----:B----4-:R-:W-:-:S03]  /*4460*/  F2FP.BF16.F32.PACK_AB R8, R179, R235 ;  /* 0x000000ebb308723e */ /* 0x010fc600000010ff */
[----:B------:R1:W-:Y:S01]  /*4470*/  MUFU.EX2 R178, R2 ;  /* 0x0000000200b27308 */ /* 0x0003e20000000800 */
[C---:B------:R-:W-:Y:S01]  /*4480*/  HMMA.16816.F32.BF16 R132, R4.reuse, R48, R124 ;  /* 0x000000300484723c */ /* 0x040fe2000004187c */
[----:B------:R-:W-:Y:S05]  /*4490*/  LDSM.16.MT88.4 R124, [R224+0x9c00] ;  /* 0x009c0000e07c783b */ /* 0x000fea0000004200 */
[C---:B--2---:R-:W-:Y:S06]  /*44a0*/  HMMA.16816.F32.BF16 R180, R4.reuse, R36, R116 ;  /* 0x0000002404b4723c */ /* 0x044fec0000041874 */
[----:B-----5:R-:W-:Y:S01]  /*44b0*/  HMMA.16816.F32.BF16 R184, R4, R20, R112 ;  /* 0x0000001404b8723c */ /* 0x020fe20000041870 */
[----:B-1----:R-:W-:-:S05]  /*44c0*/  FFMA.FTZ R2, R176, UR5, -R3 ;  /* 0x00000005b0027c23 */ /* 0x002fca0008010803 */
[C---:B------:R-:W-:Y:S01]  /*44d0*/  HMMA.16816.F32.BF16 R84, R4.reuse, R38, R84 ;  /* 0x000000260454723c */ /* 0x040fe20000041854 */
[----:B------:R1:W2:Y:S05]  /*44e0*/  MUFU.EX2 R177, R2 ;  /* 0x0000000200b17308 */ /* 0x0002aa0000000800 */
[----:B------:R-:W-:Y:S01]  /*44f0*/  HMMA.16816.F32.BF16 R76, R4, R18, R76 ;  /* 0x00000012044c723c */ /* 0x000fe2000004184c */
[----:B-1----:R-:W-:Y:S01]  /*4500*/  FFMA.FTZ R2, R171, UR5, -R3 ;  /* 0x00000005ab027c23 */ /* 0x002fe20008010803 */
[----:B--2---:R-:W-:-:S03]  /*4510*/  F2FP.BF16.F32.PACK_AB R10, R177, R178 ;  /* 0x000000b2b10a723e */ /* 0x004fc600000010ff */
[----:B------:R1:W-:Y:S02]  /*4520*/  MUFU.EX2 R176, R2 ;  /* 0x0000000200b07308 */ /* 0x0003e40000000800 */
[----:B-1----:R-:W-:-:S06]  /*4530*/  FFMA.FTZ R2, R169, UR5, -R3 ;  /* 0x00000005a9027c23 */ /* 0x002fcc0008010803 */
[----:B------:R1:W2:Y:S02]  /*4540*/  MUFU.EX2 R107, R2 ;  /* 0x00000002006b7308 */ /* 0x0002a40000000800 */
[--C-:B-1----:R-:W-:Y:S01]  /*4550*/  FFMA.FTZ R2, R170, UR5, -R3.reuse ;  /* 0x00000005aa027c23 */ /* 0x102fe20008010803 */
[----:B------:R-:W-:Y:S01]  /*4560*/  FFMA.FTZ R3, R201, UR5, -R3 ;  /* 0x00000005c9037c23 */ /* 0x000fe20008010803 */
[----:B------:R-:W-:Y:S01]  /*4570*/  MOV R201, R141 ;  /* 0x0000008d00c97202 */ /* 0x000fe20000000f00 */
[----:B------:R-:W-:Y:S03]  /*4580*/  HMMA.16816.F32.BF16 R168, R4, R22, R80 ;  /* 0x0000001604a8723c */ /* 0x000fe60000041850 */
[----:B------:R1:W-:Y:S01]  /*4590*/  MUFU.EX2 R106, R2 ;  /* 0x00000002006a7308 */ /* 0x0003e20000000800 */
[----:B------:R-:W-:Y:S01]  /*45a0*/  MOV R141, R143 ;  /* 0x0000008f008d7202 */ /* 0x000fe20000000f00 */
[----:B------:R-:W-:Y:S01]  /*45b0*/  IMAD.MOV.U32 R143, RZ, RZ, R105 ;  /* 0x000000ffff8f7224 */ /* 0x000fe200078e0069 */
[----:B------:R-:W-:Y:S05]  /*45c0*/  LDSM.16.MT88.4 R80, [R224+0xbc00] ;  /* 0x00bc0000e050783b */ /* 0x000fea0000004200 */
[----:B------:R3:W4:Y:S01]  /*45d0*/  MUFU.EX2 R105, R3 ;  /* 0x0000000300697308 */ /* 0x0007220000000800 */
[----:B-1----:R-:W-:-:S02]  /*45e0*/  FFMA.FTZ R2, R188, UR5, -R0 ;  /* 0x00000005bc027c23 */ /* 0x002fc40008010800 */
[C---:B------:R-:W-:Y:S05]  /*45f0*/  HMMA.16816.F32.BF16 R188, R4.reuse, R16, R108 ;  /* 0x0000001004bc723c */ /* 0x040fea000004186c */
[----:B------:R1:W-:Y:S01]  /*4600*/  MUFU.EX2 R231, R2 ;  /* 0x0000000200e77308 */ /* 0x0003e20000000800 */
[----:B---3--:R-:W-:Y:S01]  /*4610*/  IMAD.MOV.U32 R3, RZ, RZ, R32 ;  /* 0x000000ffff037224 */ /* 0x008fe200078e0020 */
[----:B------:R-:W-:Y:S03]  /*4620*/  HMMA.16816.F32.BF16 R108, R4, R26, R72 ;  /* 0x0000001a046c723c */ /* 0x000fe60000041848 */
[----:B------:R-:W-:Y:S01]  /*4630*/  FADD.FTZ R3, R3, R249 ;  /* 0x000000f903037221 */ /* 0x000fe20000010000 */
[----:B-1----:R-:W-:-:S02]  /*4640*/  FFMA.FTZ R2, R196, UR5, -R0 ;  /* 0x00000005c4027c23 */ /* 0x002fc40008010800 */
[----:B------:R-:W-:Y:S01]  /*4650*/  HMMA.16816.F32.BF16 R196, R4, R24, R96 ;  /* 0x0000001804c4723c */ /* 0x000fe20000041860 */
[----:B------:R-:W-:Y:S01]  /*4660*/  LDSM.16.MT88.4 R4, [R226+0xbc00] ;  /* 0x00bc0000e204783b */ /* 0x000fe20000004200 */
[----:B------:R1:W3:Y:S05]  /*4670*/  MUFU.EX2 R100, R2 ;  /* 0x0000000200647308 */ /* 0x0002ea0000000800 */
[----:B--2---:R-:W-:Y:S02]  /*4680*/  F2FP.BF16.F32.PACK_AB R96, R107, R176 ;  /* 0x000000b06b60723e */ /* 0x004fe400000010ff */
[----:B----4-:R-:W-:Y:S01]  /*4690*/  F2FP.BF16.F32.PACK_AB R98, R105, R106 ;  /* 0x0000006a6962723e */ /* 0x010fe200000010ff */
[----:B-1----:R-:W-:Y:S01]  /*46a0*/  FFMA.FTZ R2, R15, UR5, -R0 ;  /* 0x000000050f027c23 */ /* 0x002fe20008010800 */
[----:B---3--:R-:W-:-:S03]  /*46b0*/  F2FP.BF16.F32.PACK_AB R9, R100, R231 ;  /* 0x000000e76409723e */ /* 0x008fc600000010ff */
[----:B------:R1:W-:Y:S02]  /*46c0*/  MUFU.EX2 R47, R2 ;  /* 0x00000002002f7308 */ /* 0x0003e40000000800 */
[----:B-1----:R-:W-:-:S06]  /*46d0*/  FFMA.FTZ R2, R14, UR5, -R0 ;  /* 0x000000050e027c23 */ /* 0x002fcc0008010800 */
[----:B------:R1:W2:Y:S02]  /*46e0*/  MUFU.EX2 R46, R2 ;  /* 0x00000002002e7308 */ /* 0x0002a40000000800 */
[----:B-1----:R-:W-:Y:S01]  /*46f0*/  FFMA.FTZ R2, R164, UR5, -R0 ;  /* 0x00000005a4027c23 */ /* 0x002fe20008010800 */
[----:B--2---:R-:W-:-:S05]  /*4700*/  F2FP.BF16.F32.PACK_AB R11, R46, R47 ;  /* 0x0000002f2e0b723e */ /* 0x004fca00000010ff */
[----:B------:R1:W-:Y:S02]  /*4710*/  MUFU.EX2 R45, R2 ;  /* 0x00000002002d7308 */ /* 0x0003e40000000800 */
[C---:B------:R-:W-:Y:S06]  /*4720*/  HMMA.16816.F32.BF16 R64, R8.reuse, R40, R64 ;  /* 0x000000280840723c */ /* 0x040fec0000041840 */
[----:B------:R-:W-:Y:S01]  /*4730*/  HMMA.16816.F32.BF16 R56, R8, R42, R56 ;  /* 0x0000002a0838723c */ /* 0x000fe20000041838 */
[----:B------:R-:W-:Y:S01]  /*4740*/  IMAD.MOV.U32 R41, RZ, RZ, R141 ;  /* 0x000000ffff297224 */ /* 0x000fe200078e008d */
[----:B------:R-:W-:-:S04]  /*4750*/  MOV R40, R142 ;  /* 0x0000008e00287202 */ /* 0x000fc80000000f00 */
[C---:B------:R-:W-:Y:S01]  /*4760*/  HMMA.16816.F32.BF16 R60, R8.reuse, R50, R60 ;  /* 0x00000032083c723c */ /* 0x040fe2000004183c */
[----:B-1----:R-:W-:Y:S01]  /*4770*/  FFMA.FTZ R2, R219, UR5, -R13 ;  /* 0x00000005db027c23 */ /* 0x002fe2000801080d */
[----:B------:R-:W-:Y:S01]  /*4780*/  MOV R219, R44 ;  /* 0x0000002c00db7202 */ /* 0x000fe20000000f00 */
[----:B------:R-:W-:Y:S01]  /*4790*/  IMAD.MOV.U32 R42, RZ, RZ, R165 ;  /* 0x000000ffff2a7224 */ /* 0x000fe200078e00a5 */
[----:B------:R-:W-:Y:S01]  /*47a0*/  MOV R43, R143 ;  /* 0x0000008f002b7202 */ /* 0x000fe20000000f00 */
[----:B------:R1:W-:Y:S01]  /*47b0*/  MUFU.EX2 R44, R2 ;  /* 0x00000002002c7308 */ /* 0x0003e20000000800 */
[----:B------:R-:W-:Y:S01]  /*47c0*/  HMMA.16816.F32.BF16 R116, R8, R48, R68 ;  /* 0x000000300874723c */ /* 0x000fe20000041844 */
[----:B------:R-:W-:Y:S01]  /*47d0*/  IMAD.MOV.U32 R50, RZ, RZ, R167 ;  /* 0x000000ffff327224 */ /* 0x000fe200078e00a7 */
[----:B------:R-:W-:Y:S01]  /*47e0*/  MOV R51, R151 ;  /* 0x0000009700337202 */ /* 0x000fe20000000f00 */
[----:B------:R-:W-:-:S03]  /*47f0*/  FADD.FTZ R3, R40, R3 ;  /* 0x0000000328037221 */ /* 0x000fc60000010000 */
[----:B------:R-:W-:Y:S01]  /*4800*/  HMMA.16816.F32.BF16 R52, R8, R38, R52 ;  /* 0x000000260834723c */ /* 0x000fe20000041834 */
[----:B------:R-:W-:Y:S01]  /*4810*/  IMAD.MOV.U32 R49, RZ, RZ, R148 ;  /* 0x000000ffff317224 */ /* 0x000fe200078e0094 */
[----:B------:R-:W-:Y:S01]  /*4820*/  MOV R48, R149 ;  /* 0x0000009500307202 */ /* 0x000fe20000000f00 */
[----:B------:R-:W-:-:S03]  /*4830*/  FADD.FTZ R3, R50, R3 ;  /* 0x0000000332037221 */ /* 0x000fc60000010000 */
[----:B------:R-:W-:Y:S01]  /*4840*/  HMMA.16816.F32.BF16 R68, R8, R16, R204 ;  /* 0x000000100844723c */ /* 0x000fe200000418cc */
[----:B------:R-:W-:Y:S01]  /*4850*/  FADD.FTZ R3, R48, R3 ;  /* 0x0000000330037221 */ /* 0x000fe20000010000 */
[----:B-1----:R-:W-:Y:S01]  /*4860*/  FFMA.FTZ R2, R218, UR5, -R13 ;  /* 0x00000005da027c23 */ /* 0x002fe2000801080d */
[----:B------:R-:W-:-:S03]  /*4870*/  IMAD.MOV.U32 R218, RZ, RZ, R150 ;  /* 0x000000ffffda7224 */ /* 0x000fc600078e0096 */
[C---:B------:R-:W-:Y:S01]  /*4880*/  HMMA.16816.F32.BF16 R28, R8.reuse, R22, R28 ;  /* 0x00000016081c723c */ /* 0x040fe2000004181c */
[----:B------:R-:W-:Y:S01]  /*4890*/  FADD.FTZ R3, R49, R3 ;  /* 0x0000000331037221 */ /* 0x000fe20000010000 */
[----:B------:R1:W2:Y:S04]  /*48a0*/  MUFU.EX2 R35, R2 ;  /* 0x0000000200237308 */ /* 0x0002a80000000800 */
[C---:B------:R-:W-:Y:S06]  /*48b0*/  HMMA.16816.F32.BF16 R148, R8.reuse, R36, R160 ;  /* 0x000000240894723c */ /* 0x040fec00000418a0 */
[C---:B------:R-:W-:Y:S06]  /*48c0*/  HMMA.16816.F32.BF16 R36, R8.reuse, R24, R212 ;  /* 0x000000180824723c */ /* 0x040fec00000418d4 */
[----:B------:R-:W-:Y:S01]  /*48d0*/  HMMA.16816.F32.BF16 R16, R8, R18, R128 ;  /* 0x000000120810723c */ /* 0x000fe20000041880 */
[----:B-1----:R-:W-:Y:S01]  /*48e0*/  FFMA.FTZ R2, R210, UR5, -R13 ;  /* 0x00000005d2027c23 */ /* 0x002fe2000801080d */
[----:B------:R-:W-:-:S02]  /*48f0*/  MOV R210, R140 ;  /* 0x0000008c00d27202 */ /* 0x000fc40000000f00 */
[----:B------:R-:W1:Y:S01]  /*4900*/  LDSM.16.MT88.4 R140, [R226+0x9c00] ;  /* 0x009c0000e28c783b */ /* 0x000e620000004200 */
[----:B------:R3:W-:Y:S01]  /*4910*/  MUFU.EX2 R34, R2 ;  /* 0x0000000200227308 */ /* 0x0007e20000000800 */
[----:B------:R-:W-:Y:S01]  /*4920*/  HMMA.16816.F32.BF16 R24, R8, R26, R144 ;  /* 0x0000001a0818723c */ /* 0x000fe20000041890 */
[----:B--2---:R-:W-:Y:S01]  /*4930*/  F2FP.BF16.F32.PACK_AB R92, R35, R44 ;  /* 0x0000002c235c723e */ /* 0x004fe200000010ff */
[----:B---3--:R-:W-:Y:S01]  /*4940*/  FFMA.FTZ R2, R221, UR5, -R13 ;  /* 0x00000005dd027c23 */ /* 0x008fe2000801080d */
[----:B------:R-:W-:-:S04]  /*4950*/  IMAD.MOV.U32 R221, RZ, RZ, R33 ;  /* 0x000000ffffdd7224 */ /* 0x000fc800078e0021 */
[----:B------:R2:W3:Y:S02]  /*4960*/  MUFU.EX2 R33, R2 ;  /* 0x0000000200217308 */ /* 0x0004e40000000800 */
[----:B--2---:R-:W-:Y:S01]  /*4970*/  FFMA.FTZ R2, R211, UR5, -R12 ;  /* 0x00000005d3027c23 */ /* 0x004fe2000801080c */
[----:B------:R-:W-:Y:S02]  /*4980*/  MOV R211, R166 ;  /* 0x000000a600d37202 */ /* 0x000fe40000000f00 */
[----:B------:R-:W-:Y:S03]  /*4990*/  HMMA.16816.F32.BF16 R164, R8, R20, R172 ;  /* 0x0000001408a4723c */ /* 0x000fe600000418ac */
[----:B------:R2:W-:Y:S01]  /*49a0*/  MUFU.EX2 R32, R2 ;  /* 0x0000000200207308 */ /* 0x0005e20000000800 */
[----:B---3--:R-:W-:Y:S01]  /*49b0*/  F2FP.BF16.F32.PACK_AB R94, R33, R34 ;  /* 0x00000022215e723e */ /* 0x008fe200000010ff */
[----:B------:R-:W3:Y:S02]  /*49c0*/  LDSM.16.MT88.4 R172, [R226+0xac00] ;  /* 0x00ac0000e2ac783b */ /* 0x000ee40000004200 */
[----:B------:R-:W-:-:S04]  /*49d0*/  FADD.FTZ R9, R221, R43 ;  /* 0x0000002bdd097221 */ /* 0x000fc80000010000 */
[----:B------:R-:W-:Y:S01]  /*49e0*/  FADD.FTZ R9, R210, R9 ;  /* 0x00000009d2097221 */ /* 0x000fe20000010000 */
[--C-:B--2---:R-:W-:Y:S02]  /*49f0*/  FFMA.FTZ R2, R216, UR5, -R12.reuse ;  /* 0x00000005d8027c23 */ /* 0x104fe4000801080c */
[----:B------:R-:W2:Y:S02]  /*4a00*/  S2R R216, SR_TID.X ;  /* 0x0000000000d87919 */ /* 0x000ea40000002100 */
[----:B------:R4:W5:Y:S02]  /*4a10*/  MUFU.EX2 R15, R2 ;  /* 0x00000002000f7308 */ /* 0x0009640000000800 */
[----:B----4-:R-:W-:Y:S01]  /*4a20*/  FFMA.FTZ R2, R220, UR5, -R12 ;  /* 0x00000005dc027c23 */ /* 0x010fe2000801080c */
[----:B-----5:R-:W-:-:S05]  /*4a30*/  F2FP.BF16.F32.PACK_AB R93, R15, R32 ;  /* 0x000000200f5d723e */ /* 0x020fca00000010ff */
[----:B------:R4:W-:Y:S01]  /*4a40*/  MUFU.EX2 R20, R2 ;  /* 0x0000000200147308 */ /* 0x0009e20000000800 */
[----:B--2---:R-:W-:-:S04]  /*4a50*/  SHF.R.S32.HI R220, RZ, 0x1f, R216 ;  /* 0x0000001fffdc7819 */ /* 0x004fc800000114d8 */
[----:B------:R-:W-:Y:S01]  /*4a60*/  LEA.HI R220, R220, R216, RZ, 0x5 ;  /* 0x000000d8dcdc7211 */ /* 0x000fe200078f28ff */
[----:B----4-:R-:W-:-:S04]  /*4a70*/  FFMA.FTZ R2, R223, UR5, -R12 ;  /* 0x00000005df027c23 */ /* 0x010fc8000801080c */
[----:B------:R2:W4:Y:S02]  /*4a80*/  MUFU.EX2 R14, R2 ;  /* 0x00000002000e7308 */ /* 0x0005240000000800 */
[----:B--2---:R-:W-:Y:S01]  /*4a90*/  FFMA.FTZ R2, R209, UR5, -R0 ;  /* 0x00000005d1027c23 */ /* 0x004fe20008010800 */
[----:B----4-:R-:W-:-:S05]  /*4aa0*/  F2FP.BF16.F32.PACK_AB R95, R14, R20 ;  /* 0x000000140e5f723e */ /* 0x010fca00000010ff */
[----:B------:R2:W4:Y:S02]  /*4ab0*/  MUFU.EX2 R13, R2 ;  /* 0x00000002000d7308 */ /* 0x0005240000000800 */
[C---:B-1----:R-:W-:Y:S06]  /*4ac0*/  HMMA.16816.F32.BF16 R128, R92.reuse, R140, R152 ;  /* 0x0000008c5c80723c */ /* 0x042fec0000041898 */
[C---:B------:R-:W-:Y:S06]  /*4ad0*/  HMMA.16816.F32.BF16 R152, R92.reuse, R158, R84 ;  /* 0x0000009e5c98723c */ /* 0x040fec0000041854 */
[----:B------:R-:W-:Y:S01]  /*4ae0*/  HMMA.16816.F32.BF16 R88, R92, R4, R196 ;  /* 0x000000045c58723c */ /* 0x000fe200000418c4 */
[--C-:B--2---:R-:W-:Y:S01]  /*4af0*/  FFMA.FTZ R2, R217, UR5, -R0.reuse ;  /* 0x00000005d9027c23 */ /* 0x104fe20008010800 */
[----:B------:R-:W-:Y:S01]  /*4b00*/  FFMA.FTZ R0, R222, UR5, -R0 ;  /* 0x00000005de007c23 */ /* 0x000fe20008010800 */
[----:B----4-:R-:W-:-:S02]  /*4b10*/  F2FP.BF16.F32.PACK_AB R97, R13, R45 ;  /* 0x0000002d0d61723e */ /* 0x010fc400000010ff */
[----:B------:R1:W-:Y:S01]  /*4b20*/  MUFU.EX2 R12, R2 ;  /* 0x00000002000c7308 */ /* 0x0003e20000000800 */
[C---:B------:R-:W-:Y:S06]  /*4b30*/  HMMA.16816.F32.BF16 R112, R92.reuse, R124, R132 ;  /* 0x0000007c5c70723c */ /* 0x040fec0000041884 */
[C---:B------:R-:W-:Y:S01]  /*4b40*/  HMMA.16816.F32.BF16 R120, R92.reuse, R126, R120 ;  /* 0x0000007e5c78723c */ /* 0x040fe20000041878 */
[----:B------:R2:W4:Y:S05]  /*4b50*/  MUFU.EX2 R8, R0 ;  /* 0x0000000000087308 */ /* 0x00052a0000000800 */
[----:B------:R-:W-:Y:S01]  /*4b60*/  HMMA.16816.F32.BF16 R136, R92, R142, R136 ;  /* 0x0000008e5c88723c */ /* 0x000fe20000041888 */
[----:B-1----:R-:W-:-:S05]  /*4b70*/  FADD.FTZ R2, R246, R244 ;  /* 0x000000f4f6027221 */ /* 0x002fca0000010000 */
[----:B------:R-:W-:Y:S01]  /*4b80*/  HMMA.16816.F32.BF16 R144, R92, R156, R180 ;  /* 0x0000009c5c90723c */ /* 0x000fe200000418b4 */
[----:B------:R-:W-:Y:S01]  /*4b90*/  FADD.FTZ R2, R245, R2 ;  /* 0x00000002f5027221 */ /* 0x000fe20000010000 */
[----:B--2---:R-:W-:-:S03]  /*4ba0*/  LOP3.LUT R0, R220, 0xffffffe0, RZ, 0xc0, !PT ;  /* 0xffffffe0dc007812 */ /* 0x004fc600078ec0ff */
[----:B------:R-:W-:Y:S01]  /*4bb0*/  FADD.FTZ R2, R248, R2 ;  /* 0x00000002f8027221 */ /* 0x000fe20000010000 */
[----:B----4-:R-:W-:Y:S01]  /*4bc0*/  F2FP.BF16.F32.PACK_AB R99, R8, R12 ;  /* 0x0000000c0863723e */ /* 0x010fe200000010ff */
[----:B---3--:R-:W-:Y:S01]  /*4bd0*/  HMMA.16816.F32.BF16 R160, R92, R172, R184 ;  /* 0x000000ac5ca0723c */ /* 0x008fe200000418b8 */
[----:B------:R-:W-:Y:S01]  /*4be0*/  IADD3 R0, -R0, R216, RZ ;  /* 0x000000d800007210 */ /* 0x000fe20007ffe1ff */
[----:B------:R-:W-:Y:S01]  /*4bf0*/  FADD.FTZ R0, R42, R211 ;  /* 0x000000d32a007221 */ /* 0x000fe20000010000 */
[----:B------:R-:W-:-:S03]  /*4c00*/  FADD.FTZ R2, R238, R2 ;  /* 0x00000002ee027221 */ /* 0x000fc60000010000 */
[----:B------:R-:W-:Y:S01]  /*4c10*/  FADD.FTZ R0, R41, R0 ;  /* 0x0000000029007221 */ /* 0x000fe20000010000 */
[----:B------:R-:W-:Y:S01]  /*4c20*/  HMMA.16816.F32.BF16 R84, R96, R4, R36 ;  /* 0x000000046054723c */ /* 0x000fe20000041824 */
[----:B------:R-:W-:Y:S02]  /*4c30*/  FADD.FTZ R2, R239, R2 ;  /* 0x00000002ef027221 */ /* 0x000fe40000010000 */
        /* <DEDUP_REMOVED lines=49> */
[C---:B------:R-:W-:Y:S01]  /*4f50*/  HMMA.16816.F32.BF16 R116, R96.reuse, R124, R116 ;  /* 0x0000007c6074723c */ /* 0x040fe20000041874 */
[----:B------:R1:W-:Y:S04]  /*4f60*/  STL [R1], R4 ;  /* 0x0000000401007387 */ /* 0x0003e80000100800 */
        /* <DEDUP_REMOVED lines=16> */
[C---:B------:R-:W-:Y:S01]  /*5070*/  SHF.L.U64.HI R2, R192.reuse, 0x6, R193 ;  /* 0x00000006c0027819 */ /* 0x040fe200000102c1 */
[----:B------:R-:W-:Y:S01]  /*5080*/  IMAD.SHL.U32 R0, R192, 0x40, RZ ;  /* 0x00000040c0007824 */ /* 0x000fe200078e00ff */
[----:B------:R-:W-:Y:S01]  /*5090*/  LEA.HI.SX32 R231, R232, 0xfffffffe, 0x1a ;  /* 0xfffffffee8e77811 */ /* 0x000fe200078fd2ff */
[----:B------:R-:W-:Y:S01]  /*50a0*/  IMAD.MOV.U32 R3, RZ, RZ, R104 ;  /* 0x000000ffff037224 */ /* 0x000fe200078e0068 */
[----:B------:R-:W-:Y:S01]  /*50b0*/  MOV R100, R103 ;  /* 0x0000006700647202 */ /* 0x000fe20000000f00 */
[----:B------:R1:W-:Y:S01]  /*50c0*/  STL [R1+0x10], R2 ;  /* 0x0000100201007387 */ /* 0x0003e20000100800 */
[----:B------:R-:W-:Y:S01]  /*50d0*/  MOV R106, R101 ;  /* 0x00000065006a7202 */ /* 0x000fe20000000f00 */
[----:B------:R-:W-:Y:S01]  /*50e0*/  IMAD.MOV.U32 R105, RZ, RZ, R102 ;  /* 0x000000ffff697224 */ /* 0x000fe200078e0066 */
[----:B------:R-:W-:Y:S01]  /*50f0*/  ULDC UR5, c[0x0][0x39c] ;  /* 0x0000e70000057ab9 */ /* 0x000fe20000000800 */
[----:B------:R1:W-:Y:S01]  /*5100*/  STL [R1+0x14], R0 ;  /* 0x0000140001007387 */ /* 0x0003e20000100800 */
[----:B------:R-:W-:Y:S01]  /*5110*/  ULDC UR4, c[0x0][0x2ec] ;  /* 0x0000bb0000047ab9 */ /* 0x000fe20000000800 */
[----:B------:R-:W-:Y:S01]  /*5120*/  ULDC.64 UR12, c[0x0][0x250] ;  /* 0x00009400000c7ab9 */ /* 0x000fe20000000a00 */
[----:B------:R-:W-:Y:S01]  /*5130*/  ULDC.64 UR6, c[0x0][0x218] ;  /* 0x0000860000067ab9 */ /* 0x000fe20000000a00 */
[----:B------:R-:W-:Y:S01]  /*5140*/  ULDC.64 UR8, c[0x0][0x248] ;  /* 0x0000920000087ab9 */ /* 0x000fe20000000a00 */
[----:B------:R-:W-:Y:S01]  /*5150*/  ULDC.64 UR10, c[0x0][0x220] ;  /* 0x00008800000a7ab9 */ /* 0x000fe20000000a00 */
[----:B------:R-:W-:Y:S05]  /*5160*/  BRA `(.L_x_350) ;  /* 0x00000000006c7947 */ /* 0x000fea0003800000 */
.L_x_352:
[----:B------:R-:W2:Y:S01]  /*5170*/  LDL.64 R244, [R1+0x30] ;  /* 0x0000300001f47983 */ /* 0x000ea20000100a00 */
[----:B------:R-:W-:Y:S03]  /*5180*/  VIADD R0, R231, 0xffffffff ;  /* 0xffffffffe7007836 */ /* 0x000fe60000000000 */
[----:B------:R-:W5:Y:S01]  /*5190*/  LDL.64 R242, [R1+0x18] ;  /* 0x0000180001f27983 */ /* 0x000f620000100a00 */
[----:B------:R-:W-:Y:S01]  /*51a0*/  IMAD.WIDE.U32 R6, R0, UR8, RZ ;  /* 0x0000000800067c25 */ /* 0x000fe2000f8e00ff */
[----:B------:R-:W-:Y:S02]  /*51b0*/  SHF.R.S32.HI R2, RZ, 0x1f, R0 ;  /* 0x0000001fff027819 */ /* 0x000fe40000011400 */
[----:B------:R-:W3:Y:S03]  /*51c0*/  LDL R102, [R1+0x20] ;  /* 0x0000200001667983 */ /* 0x000ee60000100800 */
[----:B------:R-:W-:Y:S01]  /*51d0*/  IMAD R2, R2, UR8, RZ ;  /* 0x0000000802027c24 */ /* 0x000fe2000f8e02ff */
[----:B------:R-:W4:Y:S03]  /*51e0*/  LDL R101, [R1+0x24] ;  /* 0x0000240001657983 */ /* 0x000f260000100800 */
[----:B------:R-:W-:Y:S04]  /*51f0*/  IMAD R2, R0, UR9, R2 ;  /* 0x0000000900027c24 */ /* 0x000fe8000f8e0202 */
[----:B------:R-:W-:Y:S01]  /*5200*/  IMAD.IADD R2, R7, 0x1, R2 ;  /* 0x0000000107027824 */ /* 0x000fe200078e0202 */
[----:B--2---:R-:W-:Y:S04]  /*5210*/  LEA R0, P1, R6, R244, 0x6 ;  /* 0x000000f406007211 */ /* 0x004fe800078230ff */
[----:B------:R-:W-:Y:S02]  /*5220*/  LEA R4, P2, R0, UR6, 0x1 ;  /* 0x0000000600047c11 */ /* 0x000fe4000f8408ff */
[----:B-----5:R-:W-:Y:S02]  /*5230*/  LEA.HI.X R2, R6, R243, R2, 0x6, P1 ;  /* 0x000000f306027211 */ /* 0x020fe400008f3402 */
[----:B---3--:R-:W-:Y:S02]  /*5240*/  IADD3 R6, P1, R102, R4, RZ ;  /* 0x0000000466067210 */ /* 0x008fe40007f3e0ff */
[----:B------:R-:W-:Y:S05]  /*5250*/  LEA.HI.X R5, R0, UR7, R2, 0x1, P2 ;  /* 0x0000000700057c11 */ /* 0x000fea00090f0c02 */
[----:B------:R-:W-:Y:S01]  /*5260*/  @!PT LDS RZ, [RZ] ;  /* 0x00000000fffff984 */ /* 0x000fe20000000800 */
[----:B------:R-:W-:Y:S01]  /*5270*/  @!PT LDS RZ, [RZ] ;  /* 0x00000000fffff984 */ /* 0x000fe20000000800 */
[----:B------:R-:W-:Y:S01]  /*5280*/  @!PT LDS RZ, [RZ] ;  /* 0x00000000fffff984 */ /* 0x000fe20000000800 */
[----:B------:R1:W-:Y:S01]  /*5290*/  LDGSTS.E.BYPASS.LTC128B.128 [R230+0x6000], desc[UR14][R4.64] ;  /* 0x0600000004e67fae */ /* 0x0003e2000b901d4e */
[----:B----4-:R-:W-:Y:S03]  /*52a0*/  IMAD.X R7, R101, 0x1, R5, P1 ;  /* 0x0000000165077824 */ /* 0x010fe600008e0605 */
[----:B------:R1:W-:Y:S04]  /*52b0*/  LDGSTS.E.BYPASS.LTC128B.128 [R230+0x7000], desc[UR14][R4.64+0x40] ;  /* 0x0700004004e67fae */ /* 0x0003e8000b901d4e */
[----:B------:R1:W-:Y:S04]  /*52c0*/  LDGSTS.E.BYPASS.LTC128B.128 [R230+0x8000], desc[UR14][R4.64+0x80] ;  /* 0x0800008004e67fae */ /* 0x0003e8000b901d4e */
[----:B------:R1:W-:Y:S04]  /*52d0*/  LDGSTS.E.BYPASS.LTC128B.128 [R230+0x6800], desc[UR14][R6.64] ;  /* 0x0680000006e67fae */ /* 0x0003e8000b901d4e */
[----:B------:R1:W-:Y:S04]  /*52e0*/  LDGSTS.E.BYPASS.LTC128B.128 [R230+0x7800], desc[UR14][R6.64+0x40] ;  /* 0x0780004006e67fae */ /* 0x0003e8000b901d4e */
[----:B------:R1:W-:Y:S04]  /*52f0*/  LDGSTS.E.BYPASS.LTC128B.128 [R230+0x8800], desc[UR14][R6.64+0x80] ;  /* 0x0880008006e67fae */ /* 0x0003e8000b901d4e */
[----:B------:R-:W0:Y:S01]  /*5300*/  LDGDEPBAR ;  /* 0x00000000000079af */ /* 0x000e220000000000 */
[----:B------:R-:W-:Y:S05]  /*5310*/  BRA `(.L_x_351) ;  /* 0x00000014006c7947 */ /* 0x000fea0003800000 */
.L_x_350:
[----:B--2---:R-:W2:Y:S01]  /*5320*/  LDL.64 R12, [R1+0x28] ;  /* 0x00002800010c7983 */ /* 0x004ea20000100a00 */
[----:B-1----:R-:W-:Y:S01]  /*5330*/  SHF.R.S32.HI R0, RZ, 0x1f, R231 ;  /* 0x0000001fff007819 */ /* 0x002fe200000114e7 */
[----:B------:R-:W-:Y:S04]  /*5340*/  DEPBAR.LE SB0, 0x0 ;  /* 0x000080000000791a */ /* 0x000fe80000000000 */
[----:B------:R-:W3:Y:S01]  /*5350*/  LDL R10, [R1+0x38] ;  /* 0x00003800010a7983 */ /* 0x000ee20000100800 */
[----:B------:R-:W-:Y:S02]  /*5360*/  IMAD R0, R0, UR12, RZ ;  /* 0x0000000c00007c24 */ /* 0x000fe4000f8e02ff */
[C---:B------:R-:W-:Y:S01]  /*5370*/  IMAD.WIDE.U32 R6, R231.reuse, UR12, RZ ;  /* 0x0000000ce7067c25 */ /* 0x040fe2000f8e00ff */
[----:B------:R-:W4:Y:S03]  /*5380*/  LDL R9, [R1+0x14] ;  /* 0x0000140001097983 */ /* 0x000f260000100800 */
[----:B------:R-:W-:Y:S01]  /*5390*/  IMAD R2, R231, UR13, R0 ;  /* 0x0000000de7027c24 */ /* 0x000fe2000f8e0200 */
[----:B------:R-:W5:Y:S01]  /*53a0*/  LDL R8, [R1+0x10] ;  /* 0x0000100001087983 */ /* 0x000f620000100800 */
[----:B------:R-:W-:Y:S03]  /*53b0*/  BAR.SYNC.DEFER_BLOCKING 0x0 ;  /* 0x0000000000007b1d */ /* 0x000fe60000010000 */
[----:B------:R-:W-:Y:S02]  /*53c0*/  IADD3 R2, R7, R2, RZ ;  /* 0x0000000207027210 */ /* 0x000fe40007ffe0ff */
[----:B--2---:R-:W-:Y:S04]  /*53d0*/  LEA R0, P0, R6, R12, 0x6 ;  /* 0x0000000c06007211 */ /* 0x004fe800078030ff */
[----:B------:R-:W-:Y:S02]  /*53e0*/  LEA R4, P1, R0, UR10, 0x1 ;  /* 0x0000000a00047c11 */ /* 0x000fe4000f8208ff */
[----:B---3--:R-:W-:Y:S04]  /*53f0*/  LEA.HI.X R7, R6, R10, R2, 0x6, P0 ;  /* 0x0000000a06077211 */ /* 0x008fe800000f3402 */
[----:B------:R-:W-:Y:S02]  /*5400*/  LEA.HI.X R5, R0, UR11, R7, 0x1, P1 ;  /* 0x0000000b00057c11 */ /* 0x000fe400088f0c07 */
[----:B----4-:R-:W-:Y:S03]  /*5410*/  IADD3 R6, P0, R9, R4, RZ ;  /* 0x0000000409067210 */ /* 0x010fe60007f1e0ff */
[----:B------:R-:W-:Y:S01]  /*5420*/  @!PT LDS RZ, [RZ] ;  /* 0x00000000fffff984 */ /* 0x000fe20000000800 */
[----:B------:R-:W-:Y:S01]  /*5430*/  @!PT LDS RZ, [RZ] ;  /* 0x00000000fffff984 */ /* 0x000fe20000000800 */
[----:B------:R-:W-:Y:S01]  /*5440*/  @!PT LDS RZ, [RZ] ;  /* 0x00000000fffff984 */ /* 0x000fe20000000800 */
[----:B------:R-:W-:Y:S01]  /*5450*/  LDGSTS.E.BYPASS.LTC128B.128 [R230+0x9000], desc[UR14][R4.64] ;  /* 0x0900000004e67fae */ /* 0x000fe2000b901d4e */
[----:B-----5:R-:W-:Y:S02]  /*5460*/  IADD3.X R7, R8, R5, RZ, P0, !PT ;  /* 0x0000000508077210 */ /* 0x020fe400007fe4ff */
[----:B------:R-:W-:Y:S05]  /*5470*/  ISETP.GT.AND P0, PT, R231, RZ, PT ;  /* 0x000000ffe700720c */ /* 0x000fea0003f04270 */
[----:B------:R-:W-:Y:S08]  /*5480*/  LDGSTS.E.BYPASS.LTC128B.128 [R230+0xa000], desc[UR14][R4.64+0x40] ;  /* 0x0a00004004e67fae */ /* 0x000ff0000b901d4e */
[----:B------:R-:W-:Y:S08]  /*5490*/  LDGSTS.E.BYPASS.LTC128B.128 [R230+0xb000], desc[UR14][R4.64+0x80] ;  /* 0x0b00008004e67fae */ /* 0x000ff0000b901d4e */
[----:B------:R-:W-:Y:S08]  /*54a0*/  LDGSTS.E.BYPASS.LTC128B.128 [R230+0x9800], desc[UR14][R6.64] ;  /* 0x0980000006e67fae */ /* 0x000ff0000b901d4e */
[----:B------:R-:W-:Y:S08]  /*54b0*/  LDGSTS.E.BYPASS.LTC128B.128 [R230+0xa800], desc[UR14][R6.64+0x40] ;  /* 0x0a80004006e67fae */ /* 0x000ff0000b901d4e */
[----:B------:R1:W-:Y:S08]  /*54c0*/  LDGSTS.E.BYPASS.LTC128B.128 [R230+0xb800], desc[UR14][R6.64+0x80] ;  /* 0x0b80008006e67fae */ /* 0x0003f0000b901d4e */
        /* <DEDUP_REMOVED lines=24> */
[----:B------:R-:W4:Y:S01]  /*5650*/  LDSM.16.M88.4 R204, [R225+0x7000] ;  /* 0x00700000e1cc783b */ /* 0x000f220000000200 */
[-C--:B------:R-:W-:Y:S06]  /*5660*/  HMMA.16816.F32.BF16 R44, R60, R50.reuse, RZ ;  /* 0x000000323c2c723c */ /* 0x080fec00000418ff */
[C---:B------:R-:W-:Y:S01]  /*5670*/  HMMA.16816.F32.BF16 R48, R64.reuse, R50, RZ ;  /* 0x000000324030723c */ /* 0x040fe200000418ff */
[----:B------:R-:W4:Y:S05]  /*5680*/  LDSM.16.M88.4 R208, [R228+0x3000] ;  /* 0x00300000e4d0783b */ /* 0x000f2a0000000200 */
[-C--:B-----5:R-:W-:Y:S03]  /*5690*/  HMMA.16816.F32.BF16 R52, R64, R108.reuse, RZ ;  /* 0x0000006c4034723c */ /* 0x0a0fe600000418ff */
[----:B------:R-:W-:Y:S03]  /*56a0*/  LDSM.16.M88.4 R212, [R225+0x7c00] ;  /* 0x007c0000e1d4783b */ /* 0x000fe60000000200 */
[C---:B------:R-:W-:Y:S05]  /*56b0*/  HMMA.16816.F32.BF16 R56, R60.reuse, R108, RZ ;  /* 0x0000006c3c38723c */ /* 0x040fea00000418ff */
[----:B------:R-:W-:Y:S01]  /*56c0*/  LDSM.16.M88.4 R216, [R229+0x4000] ;  /* 0x00400000e5d8783b */ /* 0x000fe20000000200 */
[-C--:B------:R-:W-:Y:S06]  /*56d0*/  HMMA.16816.F32.BF16 R60, R60, R110.reuse, RZ ;  /* 0x0000006e3c3c723c */ /* 0x080fec00000418ff */
[----:B------:R-:W-:Y:S01]  /*56e0*/  HMMA.16816.F32.BF16 R64, R64, R110, RZ ;  /* 0x0000006e4040723c */ /* 0x000fe200000418ff */
[----:B------:R-:W5:Y:S05]  /*56f0*/  LDSM.16.M88.4 R108, [R225+0x7400] ;  /* 0x00740000e16c783b */ /* 0x000f6a0000000200 */
[-C--:B-1----:R-:W-:Y:S03]  /*5700*/  HMMA.16816.F32.BF16 R4, R176, R180.reuse, R4 ;  /* 0x000000b4b004723c */ /* 0x082fe60000041804 */
[----:B------:R-:W-:Y:S03]  /*5710*/  LDSM.16.M88.4 R220, [R227+0x8000] ;  /* 0x00800000e3dc783b */ /* 0x000fe60000000200 */
        /* <DEDUP_REMOVED lines=18> */
[----:B------:R-:W-:Y:S03]  /*5840*/  HMMA.16816.F32.BF16 R64, R176, R198, R64 ;  /* 0x000000c6b040723c */ /* 0x000fe60000041840 */
[----:B------:R-:W2:Y:S03]  /*5850*/  LDSM.16.M88.4 R176, [R229+0x2000] ;  /* 0x00200000e5b0783b */ /* 0x000ea60000000200 */
[-C--:B----4-:R-:W-:Y:S05]  /*5860*/  HMMA.16816.F32.BF16 R4, R200, R204.reuse, R4 ;  /* 0x000000ccc804723c */ /* 0x090fea0000041804 */
[----:B------:R-:W-:Y:S01]  /*5870*/  LDSM.16.M88.4 R196, [R228+0x4000] ;  /* 0x00400000e4c4783b */ /* 0x000fe20000000200 */
        /* <DEDUP_REMOVED lines=8> */
[----:B------:R-:W3:Y:S05]  /*5900*/  LDSM.16.M88.4 R108, [R227+0x7800] ;  /* 0x00780000e36c783b */ /* 0x000eea0000000200 */
        /* <DEDUP_REMOVED lines=8> */
[----:B------:R-:W-:Y:S05]  /*5990*/  LDSM.16.M88.4 R208, [R225+0x8400] ;  /* 0x00840000e1d0783b */ /* 0x000fea0000000200 */
[----:B------:R-:W-:Y:S03]  /*59a0*/  HMMA.16816.F32.BF16 R64, R200, R214, R64 ;  /* 0x000000d6c840723c */ /* 0x000fe60000041840 */
[----:B------:R-:W4:Y:S03]  /*59b0*/  LDSM.16.M88.4 R200, [R228+0x5000] ;  /* 0x00500000e4c8783b */ /* 0x000f260000000200 */
[-C--:B--2---:R-:W-:Y:S05]  /*59c0*/  HMMA.16816.F32.BF16 R4, R176, R184.reuse, R4 ;  /* 0x000000b8b004723c */ /* 0x084fea0000041804 */
[----:B------:R-:W-:Y:S01]  /*59d0*/  LDSM.16.M88.4 R212, [R225+0x8c00] ;  /* 0x008c0000e1d4783b */ /* 0x000fe20000000200 */
        /* <DEDUP_REMOVED lines=8> */
[-C--:B---3--:R-:W-:Y:S06]  /*5a60*/  HMMA.16816.F32.BF16 R36, R176, R108.reuse, R36 ;  /* 0x0000006cb024723c */ /* 0x088fec0000041824 */
[C---:B------:R-:W-:Y:S06]  /*5a70*/  HMMA.16816.F32.BF16 R40, R188.reuse, R108, R40 ;  /* 0x0000006cbc28723c */ /* 0x040fec0000041828 */
[-C--:B------:R-:W-:Y:S06]  /*5a80*/  HMMA.16816.F32.BF16 R44, R188, R110.reuse, R44 ;  /* 0x0000006ebc2c723c */ /* 0x080fec000004182c */
[C---:B------:R-:W-:Y:S01]  /*5a90*/  HMMA.16816.F32.BF16 R48, R176.reuse, R110, R48 ;  /* 0x0000006eb030723c */ /* 0x040fe20000041830 */
[----:B------:R-:W3:Y:S05]  /*5aa0*/  LDSM.16.M88.4 R108, [R229+0x5000] ;  /* 0x00500000e56c783b */ /* 0x000eea0000000200 */
[-C--:B-1----:R-:W-:Y:S06]  /*5ab0*/  HMMA.16816.F32.BF16 R52, R176, R180.reuse, R52 ;  /* 0x000000b4b034723c */ /* 0x082fec0000041834 */
[C---:B------:R-:W-:Y:S06]  /*5ac0*/  HMMA.16816.F32.BF16 R56, R188.reuse, R180, R56 ;  /* 0x000000b4bc38723c */ /* 0x040fec0000041838 */
[-C--:B------:R-:W-:Y:S06]  /*5ad0*/  HMMA.16816.F32.BF16 R60, R188, R182.reuse, R60 ;  /* 0x000000b6bc3c723c */ /* 0x080fec000004183c */
[----:B------:R-:W-:Y:S06]  /*5ae0*/  HMMA.16816.F32.BF16 R64, R176, R182, R64 ;  /* 0x000000b6b040723c */ /* 0x000fec0000041840 */
[-C--:B------:R-:W-:Y:S06]  /*5af0*/  HMMA.16816.F32.BF16 R4, R196, R204.reuse, R4 ;  /* 0x000000ccc404723c */ /* 0x080fec0000041804 */
        /* <DEDUP_REMOVED lines=14> */
[----:B------:R-:W-:Y:S06]  /*5be0*/  HMMA.16816.F32.BF16 R64, R196, R214, R64 ;  /* 0x000000d6c440723c */ /* 0x000fec0000041840 */
[-C--:B------:R-:W-:Y:S06]  /*5bf0*/  HMMA.16816.F32.BF16 R4, R216, R220.reuse, R4 ;  /* 0x000000dcd804723c */ /* 0x080fec0000041804 */
[C---:B---3--:R-:W-:Y:S06]  /*5c00*/  HMMA.16816.F32.BF16 R8, R108.reuse, R220, R8 ;  /* 0x000000dc6c08723c */ /* 0x048fec0000041808 */
[-C--:B------:R-:W-:Y:S06]  /*5c10*/  HMMA.16816.F32.BF16 R12, R108, R222.reuse, R12 ;  /* 0x000000de6c0c723c */ /* 0x080fec000004180c */
[C---:B------:R-:W-:Y:S06]  /*5c20*/  HMMA.16816.F32.BF16 R16, R216.reuse, R222, R16 ;  /* 0x000000ded810723c */ /* 0x040fec0000041810 */
[----:B------:R-:W-:Y:S01]  /*5c30*/  FMUL.FTZ R4, R4, UR5 ;  /* 0x0000000504047c20 */ /* 0x000fe20008410000 */
[----:B------:R-:W-:Y:S01]  /*5c40*/  FMUL.FTZ R6, R6, UR5 ;  /* 0x0000000506067c20 */ /* 0x000fe20008410000 */
[----:B------:R-:W-:Y:S02]  /*5c50*/  FMUL.FTZ R5, R5, UR5 ;  /* 0x0000000505057c20 */ /* 0x000fe40008410000 */
[----:B------:R-:W-:Y:S01]  /*5c60*/  MUFU.TANH R176, R4 ;  /* 0x0000000400b07308 */ /* 0x000fe20000002400 */
[----:B------:R-:W-:Y:S01]  /*5c70*/  FMUL.FTZ R179, R7, UR5 ;  /* 0x0000000507b37c20 */ /* 0x000fe20008410000 */
[----:B------:R-:W-:Y:S01]  /*5c80*/  FMUL.FTZ R8, R8, UR5 ;  /* 0x0000000508087c20 */ /* 0x000fe20008410000 */
[----:B------:R-:W-:Y:S01]  /*5c90*/  FMUL.FTZ R10, R10, UR5 ;  /* 0x000000050a0a7c20 */ /* 0x000fe20008410000 */
[----:B------:R-:W-:Y:S01]  /*5ca0*/  FMUL.FTZ R9, R9, UR5 ;  /* 0x0000000509097c20 */ /* 0x000fe20008410000 */
[----:B------:R-:W-:Y:S05]  /*5cb0*/  FMUL.FTZ R11, R11, UR5 ;  /* 0x000000050b0b7c20 */ /* 0x000fea0008410000 */
[----:B------:R-:W1:Y:S01]  /*5cc0*/  MUFU.TANH R177, R6 ;  /* 0x0000000600b17308 */ /* 0x000e620000002400 */
[----:B------:R-:W-:Y:S01]  /*5cd0*/  FMUL.FTZ R14, R14, UR5 ;  /* 0x000000050e0e7c20 */ /* 0x000fe20008410000 */
[----:B------:R-:W-:Y:S01]  /*5ce0*/  FMUL.FTZ R15, R15, UR5 ;  /* 0x000000050f0f7c20 */ /* 0x000fe20008410000 */
[----:B------:R-:W-:Y:S01]  /*5cf0*/  FMUL.FTZ R13, R13, UR5 ;  /* 0x000000050d0d7c20 */ /* 0x000fe20008410000 */
[----:B------:R-:W-:Y:S06]  /*5d00*/  FMUL.FTZ R12, R12, UR5 ;  /* 0x000000050c0c7c20 */ /* 0x000fec0008410000 */
[----:B------:R2:W-:Y:S10]  /*5d10*/  MUFU.TANH R184, R5 ;  /* 0x0000000500b87308 */ /* 0x0005f40000002400 */
[----:B------:R-:W3:Y:S01]  /*5d20*/  MUFU.TANH R178, R8 ;  /* 0x0000000800b27308 */ /* 0x000ee20000002400 */
[----:B-1----:R-:W-:Y:S09]  /*5d30*/  FMNMX.FTZ R2, R177, R100, !PT ;  /* 0x00000064b1027209 */ /* 0x002ff20007810000 */
[----:B------:R-:W1:Y:S01]  /*5d40*/  MUFU.TANH R180, R10 ;  /* 0x0000000a00b47308 */ /* 0x000e620000002400 */
[----:B--2---:R-:W2:Y:S09]  /*5d50*/  LDSM.16.M88.4 R4, [R227+0x8400] ;  /* 0x00840000e304783b */ /* 0x004eb20000000200 */
[----:B------:R-:W-:Y:S10]  /*5d60*/  MUFU.TANH R187, R9 ;  /* 0x0000000900bb7308 */ /* 0x000ff40000002400 */
[----:B------:R4:W-:Y:S10]  /*5d70*/  MUFU.TANH R183, R11 ;  /* 0x0000000b00b77308 */ /* 0x0009f40000002400 */
[----:B------:R5:W-:Y:S10]  /*5d80*/  MUFU.TANH R186, R14 ;  /* 0x0000000e00ba7308 */ /* 0x000bf40000002400 */
[----:B------:R3:W-:Y:S01]  /*5d90*/  MUFU.TANH R181, R15 ;  /* 0x0000000f00b57308 */ /* 0x0007e20000002400 */
[----:B----4-:R-:W4:Y:S09]  /*5da0*/  LDSM.16.M88.4 R8, [R227+0x8800] ;  /* 0x00880000e308783b */ /* 0x010f320000000200 */
[----:B------:R1:W-:Y:S01]  /*5db0*/  MUFU.TANH R185, R13 ;  /* 0x0000000d00b97308 */ /* 0x0003e20000002400 */
[-C--:B--2---:R-:W-:Y:S03]  /*5dc0*/  HMMA.16816.F32.BF16 R20, R216, R4.reuse, R20 ;  /* 0x00000004d814723c */ /* 0x084fe60000041814 */
[----:B-----5:R-:W-:Y:S03]  /*5dd0*/  FMUL.FTZ R14, R16, UR5 ;  /* 0x00000005100e7c20 */ /* 0x020fe60008410000 */
[C---:B------:R-:W-:Y:S03]  /*5de0*/  HMMA.16816.F32.BF16 R24, R108.reuse, R4, R24 ;  /* 0x000000046c18723c */ /* 0x040fe60000041818 */
[----:B------:R2:W-:Y:S02]  /*5df0*/  MUFU.TANH R182, R12 ;  /* 0x0000000c00b67308 */ /* 0x0005e40000002400 */
[----:B---3--:R-:W-:Y:S01]  /*5e00*/  FMUL.FTZ R15, R18, UR5 ;  /* 0x00000005120f7c20 */ /* 0x008fe20008410000 */
[-C--:B------:R-:W-:Y:S07]  /*5e10*/  HMMA.16816.F32.BF16 R28, R108, R6.reuse, R28 ;  /* 0x000000066c1c723c */ /* 0x080fee000004181c */
[----:B------:R-:W3:Y:S01]  /*5e20*/  MUFU.TANH R179, R179 ;  /* 0x000000b300b37308 */ /* 0x000ee20000002400 */
[----:B-1----:R-:W-:Y:S01]  /*5e30*/  FMUL.FTZ R13, R17, UR5 ;  /* 0x00000005110d7c20 */ /* 0x002fe20008410000 */
[C---:B------:R-:W-:Y:S01]  /*5e40*/  HMMA.16816.F32.BF16 R32, R216.reuse, R6, R32 ;  /* 0x00000006d820723c */ /* 0x040fe20000041820 */
[----:B------:R-:W1:Y:S01]  /*5e50*/  LDSM.16.M88.4 R4, [R227+0x8c00] ;  /* 0x008c0000e304783b */ /* 0x000e620000000200 */
[----:B------:R-:W-:Y:S06]  /*5e60*/  DEPBAR.LE SB0, 0x0 ;  /* 0x000080000000791a */ /* 0x000fec0000000000 */
[----:B------:R-:W5:Y:S03]  /*5e70*/  MUFU.TANH R14, R14 ;  /* 0x0000000e000e7308 */ /* 0x000f660000002400 */
[----:B--2---:R-:W-:Y:S01]  /*5e80*/  FMUL.FTZ R12, R19, UR5 ;  /* 0x00000005130c7c20 */ /* 0x004fe20008410000 */
[----:B------:R-:W-:Y:S01]  /*5e90*/  FMUL.FTZ R20, R20, UR5 ;  /* 0x0000000514147c20 */ /* 0x000fe20008410000 */
[----:B------:R-:W-:Y:S01]  /*5ea0*/  FMUL.FTZ R22, R22, UR5 ;  /* 0x0000000516167c20 */ /* 0x000fe20008410000 */
[----:B------:R-:W-:Y:S01]  /*5eb0*/  FMUL.FTZ R24, R24, UR5 ;  /* 0x0000000518187c20 */ /* 0x000fe20008410000 */
[----:B------:R-:W-:Y:S03]  /*5ec0*/  FMUL.FTZ R21, R21, UR5 ;  /* 0x0000000515157c20 */ /* 0x000fe60008410000 */
[----:B------:R-:W2:Y:S01]  /*5ed0*/  MUFU.TANH R15, R15 ;  /* 0x0000000f000f7308 */ /* 0x000ea20000002400 */
[----:B------:R-:W-:Y:S01]  /*5ee0*/  BAR.SYNC.DEFER_BLOCKING 0x0 ;  /* 0x0000000000007b1d */ /* 0x000fe20000010000 */
[-C--:B----4-:R-:W-:Y:S05]  /*5ef0*/  HMMA.16816.F32.BF16 R36, R216, R8.reuse, R36 ;  /* 0x00000008d824723c */ /* 0x090fea0000041824 */
[----:B------:R-:W-:Y:S03]  /*5f00*/  FMUL.FTZ R26, R26, UR5 ;  /* 0x000000051a1a7c20 */ /* 0x000fe60008410000 */
[----:B------:R-:W4:Y:S01]  /*5f10*/  MUFU.TANH R13, R13 ;  /* 0x0000000d000d7308 */ /* 0x000f220000002400 */
[C---:B------:R-:W-:Y:S04]  /*5f20*/  HMMA.16816.F32.BF16 R40, R108.reuse, R8, R40 ;  /* 0x000000086c28723c */ /* 0x040fe80000041828 */
[----:B------:R-:W-:Y:S01]  /*5f30*/  FMUL.FTZ R23, R23, UR5 ;  /* 0x0000000517177c20 */ /* 0x000fe20008410000 */
[----:B------:R-:W-:Y:S01]  /*5f40*/  FMUL.FTZ R32, R32, UR5 ;  /* 0x0000000520207c20 */ /* 0x000fe20008410000 */
[-C--:B------:R-:W-:Y:S03]  /*5f50*/  HMMA.16816.F32.BF16 R44, R108, R10.reuse, R44 ;  /* 0x0000000a6c2c723c */ /* 0x080fe6000004182c */
[----:B------:R-:W4:Y:S02]  /*5f60*/  MUFU.TANH R12, R12 ;  /* 0x0000000c000c7308 */ /* 0x000f240000002400 */
[----:B------:R-:W-:Y:S01]  /*5f70*/  FMUL.FTZ R25, R25, UR5 ;  /* 0x0000000519197c20 */ /* 0x000fe20008410000 */
[C---:B------:R-:W-:Y:S07]  /*5f80*/  HMMA.16816.F32.BF16 R48, R216.reuse, R10, R48 ;  /* 0x0000000ad830723c */ /* 0x040fee0000041830 */
[----:B------:R-:W4:Y:S01]  /*5f90*/  MUFU.TANH R188, R20 ;  /* 0x0000001400bc7308 */ /* 0x000f220000002400 */
[----:B------:R-:W-:Y:S01]  /*5fa0*/  FMUL.FTZ R27, R27, UR5 ;  /* 0x000000051b1b7c20 */ /* 0x000fe20008410000 */
[-C--:B-1----:R-:W-:Y:S08]  /*5fb0*/  HMMA.16816.F32.BF16 R52, R216, R4.reuse, R52 ;  /* 0x00000004d834723c */ /* 0x082ff00000041834 */
[----:B------:R-:W1:Y:S01]  /*5fc0*/  MUFU.TANH R196, R24 ;  /* 0x0000001800c47308 */ /* 0x000e620000002400 */
[C---:B------:R-:W-:Y:S04]  /*5fd0*/  HMMA.16816.F32.BF16 R56, R108.reuse, R4, R56 ;  /* 0x000000046c38723c */ /* 0x040fe80000041838 */
[----:B------:R-:W-:Y:S02]  /*5fe0*/  FMUL.FTZ R34, R34, UR5 ;  /* 0x0000000522227c20 */ /* 0x000fe40008410000 */
[-C--:B------:R-:W-:Y:S03]  /*5ff0*/  HMMA.16816.F32.BF16 R60, R108, R6.reuse, R60 ;  /* 0x000000066c3c723c */ /* 0x080fe6000004183c */
[----:B------:R-:W1:Y:S02]  /*6000*/  MUFU.TANH R192, R22 ;  /* 0x0000001600c07308 */ /* 0x000e640000002400 */
[----:B------:R-:W-:Y:S01]  /*6010*/  FMNMX.FTZ R4, R176, R3, !PT ;  /* 0x00000003b0047209 */ /* 0x000fe20007810000 */
[----:B------:R-:W-:Y:S07]  /*6020*/  HMMA.16816.F32.BF16 R64, R216, R6, R64 ;  /* 0x00000006d840723c */ /* 0x000fee0000041840 */
[----:B------:R-:W1:Y:S01]  /*6030*/  MUFU.TANH R189, R21 ;  /* 0x0000001500bd7308 */ /* 0x000e620000002400 */
[----:B------:R-:W-:Y:S03]  /*6040*/  FMNMX.FTZ R5, R178, R105, !PT ;  /* 0x00000069b2057209 */ /* 0x000fe60007810000 */
[----:B------:R-:W-:Y:S01]  /*6050*/  FMUL.FTZ R33, R33, UR5 ;  /* 0x0000000521217c20 */ /* 0x000fe20008410000 */
[----:B------:R-:W-:Y:S01]  /*6060*/  FMNMX.FTZ R7, R184, R4, !PT ;  /* 0x00000004b8077209 */ /* 0x000fe20007810000 */
[----:B------:R-:W-:Y:S04]  /*6070*/  FMUL.FTZ R28, R28, UR5 ;  /* 0x000000051c1c7c20 */ /* 0x000fe80008410000 */
[----:B------:R-:W1:Y:S01]  /*6080*/  MUFU.TANH R198, R26 ;  /* 0x0000001a00c67308 */ /* 0x000e620000002400 */
[----:B------:R-:W-:Y:S01]  /*6090*/  FMNMX.FTZ R6, R180, R106, !PT ;  /* 0x0000006ab4067209 */ /* 0x000fe20007810000 */
[----:B------:R-:W-:Y:S01]  /*60a0*/  FMUL.FTZ R30, R30, UR5 ;  /* 0x000000051e1e7c20 */ /* 0x000fe20008410000 */
[----:B---3--:R-:W-:Y:S01]  /*60b0*/  FMNMX.FTZ R4, R179, R2, !PT ;  /* 0x00000002b3047209 */ /* 0x008fe20007810000 */
[----:B------:R-:W-:Y:S01]  /*60c0*/  FMUL.FTZ R35, R35, UR5 ;  /* 0x0000000523237c20 */ /* 0x000fe20008410000 */
[----:B------:R-:W-:Y:S01]  /*60d0*/  FMNMX.FTZ R2, R187, R5, !PT ;  /* 0x00000005bb027209 */ /* 0x000fe20007810000 */
[----:B------:R-:W-:Y:S01]  /*60e0*/  FMUL.FTZ R36, R36, UR5 ;  /* 0x0000000524247c20 */ /* 0x000fe20008410000 */
[----:B------:R-:W-:Y:S03]  /*60f0*/  FMUL.FTZ R0, R63, UR5 ;  /* 0x000000053f007c20 */ /* 0x000fe60008410000 */
[----:B------:R-:W3:Y:S01]  /*6100*/  MUFU.TANH R194, R23 ;  /* 0x0000001700c27308 */ /* 0x000ee20000002400 */
[----:B-----5:R-:W-:Y:S01]  /*6110*/  FMNMX.FTZ R7, R14, R7, !PT ;  /* 0x000000070e077209 */ /* 0x020fe20007810000 */
[----:B------:R-:W-:Y:S01]  /*6120*/  FMUL.FTZ R38, R38, UR5 ;  /* 0x0000000526267c20 */ /* 0x000fe20008410000 */
[----:B------:R-:W-:Y:S01]  /*6130*/  FMNMX.FTZ R5, R183, R6, !PT ;  /* 0x00000006b7057209 */ /* 0x000fe20007810000 */
[----:B------:R-:W-:Y:S01]  /*6140*/  FMUL.FTZ R37, R37, UR5 ;  /* 0x0000000525257c20 */ /* 0x000fe20008410000 */
[----:B--2---:R-:W-:Y:S01]  /*6150*/  FMNMX.FTZ R6, R15, R4, !PT ;  /* 0x000000040f067209 */ /* 0x004fe20007810000 */
[----:B------:R-:W-:Y:S01]  /*6160*/  FMUL.FTZ R31, R31, UR5 ;  /* 0x000000051f1f7c20 */ /* 0x000fe20008410000 */
[----:B------:R-:W-:Y:S03]  /*6170*/  FMNMX.FTZ R4, R182, R2, !PT ;  /* 0x00000002b6047209 */ /* 0x000fe60007810000 */
[----:B------:R2:W-:Y:S01]  /*6180*/  MUFU.TANH R108, R0 ;  /* 0x00000000006c7308 */ /* 0x0005e20000002400 */
[----:B----4-:R-:W-:Y:S01]  /*6190*/  FMNMX.FTZ R7, R13, R7, !PT ;  /* 0x000000070d077209 */ /* 0x010fe20007810000 */
[----:B------:R-:W-:Y:S01]  /*61a0*/  FMUL.FTZ R29, R29, UR5 ;  /* 0x000000051d1d7c20 */ /* 0x000fe20008410000 */
[----:B------:R-:W-:Y:S01]  /*61b0*/  FMNMX.FTZ R2, R186, R5, !PT ;  /* 0x00000005ba027209 */ /* 0x000fe20007810000 */
[----:B------:R-:W-:Y:S01]  /*61c0*/  FMUL.FTZ R39, R39, UR5 ;  /* 0x0000000527277c20 */ /* 0x000fe20008410000 */
[----:B------:R-:W-:Y:S01]  /*61d0*/  FMNMX.FTZ R5, R12, R6, !PT ;  /* 0x000000060c057209 */ /* 0x000fe20007810000 */
[----:B------:R-:W-:Y:S01]  /*61e0*/  FMUL.FTZ R48, R48, UR5 ;  /* 0x0000000530307c20 */ /* 0x000fe20008410000 */
[----:B------:R-:W-:Y:S03]  /*61f0*/  FMNMX.FTZ R4, R185, R4, !PT ;  /* 0x00000004b9047209 */ /* 0x000fe60007810000 */
[----:B------:R-:W4:Y:S01]  /*6200*/  MUFU.TANH R190, R32 ;  /* 0x0000002000be7308 */ /* 0x000f220000002400 */
[----:B------:R-:W-:Y:S01]  /*6210*/  FMNMX.FTZ R6, R188, R7, !PT ;  /* 0x00000007bc067209 */ /* 0x000fe20007810000 */
[----:B------:R-:W-:Y:S01]  /*6220*/  FMUL.FTZ R42, R42, UR5 ;  /* 0x000000052a2a7c20 */ /* 0x000fe20008410000 */
[----:B------:R-:W-:Y:S01]  /*6230*/  FMNMX.FTZ R8, R181, R2, !PT ;  /* 0x00000002b5087209 */ /* 0x000fe20007810000 */
[----:B------:R-:W-:Y:S01]  /*6240*/  FMUL.FTZ R40, R40, UR5 ;  /* 0x0000000528287c20 */ /* 0x000fe20008410000 */
[----:B-1----:R-:W-:Y:S01]  /*6250*/  FMNMX.FTZ R2, R196, R4, !PT ;  /* 0x00000004c4027209 */ /* 0x002fe20007810000 */
[----:B------:R-:W-:Y:S01]  /*6260*/  FMUL.FTZ R50, R50, UR5 ;  /* 0x0000000532327c20 */ /* 0x000fe20008410000 */
[----:B------:R-:W-:Y:S03]  /*6270*/  FMNMX.FTZ R5, R192, R5, !PT ;  /* 0x00000005c0057209 */ /* 0x000fe60007810000 */
[----:B------:R-:W1:Y:S01]  /*6280*/  MUFU.TANH R197, R25 ;  /* 0x0000001900c57308 */ /* 0x000e620000002400 */
[----:B------:R-:W-:Y:S01]  /*6290*/  FMNMX.FTZ R4, R189, R6, !PT ;  /* 0x00000006bd047209 */ /* 0x000fe20007810000 */
[----:B------:R-:W-:Y:S01]  /*62a0*/  FMUL.FTZ R49, R49, UR5 ;  /* 0x0000000531317c20 */ /* 0x000fe20008410000 */
[----:B--2---:R-:W-:Y:S01]  /*62b0*/  FMNMX.FTZ R0, R198, R8, !PT ;  /* 0x00000008c6007209 */ /* 0x004fe20007810000 */
[----:B------:R-:W-:Y:S01]  /*62c0*/  FMUL.FTZ R43, R43, UR5 ;  /* 0x000000052b2b7c20 */ /* 0x000fe20008410000 */
[----:B---3--:R-:W-:Y:S01]  /*62d0*/  FMNMX.FTZ R5, R194, R5, !PT ;  /* 0x00000005c2057209 */ /* 0x008fe20007810000 */
[----:B------:R-:W-:Y:S01]  /*62e0*/  FMUL.FTZ R41, R41, UR5 ;  /* 0x0000000529297c20 */ /* 0x000fe20008410000 */
[----:B------:R-:W-:Y:S03]  /*62f0*/  FMUL.FTZ R51, R51, UR5 ;  /* 0x0000000533337c20 */ /* 0x000fe60008410000 */
[----:B------:R-:W2:Y:S01]  /*6300*/  MUFU.TANH R200, R27 ;  /* 0x0000001b00c87308 */ /* 0x000ea20000002400 */
[----:B----4-:R-:W-:Y:S01]  /*6310*/  FMNMX.FTZ R4, R190, R4, !PT ;  /* 0x00000004be047209 */ /* 0x010fe20007810000 */
[----:B------:R-:W-:Y:S01]  /*6320*/  FMUL.FTZ R52, R52, UR5 ;  /* 0x0000000534347c20 */ /* 0x000fe20008410000 */
[----:B------:R-:W-:Y:S01]  /*6330*/  FMUL.FTZ R44, R44, UR5 ;  /* 0x000000052c2c7c20 */ /* 0x000fe20008410000 */
[----:B------:R-:W-:Y:S01]  /*6340*/  FMUL.FTZ R54, R54, UR5 ;  /* 0x0000000536367c20 */ /* 0x000fe20008410000 */
[----:B------:R-:W-:Y:S01]  /*6350*/  FMUL.FTZ R53, R53, UR5 ;  /* 0x0000000535357c20 */ /* 0x000fe20008410000 */
[----:B------:R-:W-:Y:S01]  /*6360*/  FMUL.FTZ R46, R46, UR5 ;  /* 0x000000052e2e7c20 */ /* 0x000fe20008410000 */
[----:B------:R-:W-:Y:S03]  /*6370*/  FMUL.FTZ R45, R45, UR5 ;  /* 0x000000052d2d7c20 */ /* 0x000fe60008410000 */
[----:B------:R-:W3:Y:S01]  /*6380*/  MUFU.TANH R193, R34 ;  /* 0x0000002200c17308 */ /* 0x000ee20000002400 */
[----:B-1----:R-:W-:Y:S01]  /*6390*/  FMNMX.FTZ R6, R197, R2, !PT ;  /* 0x00000002c5067209 */ /* 0x002fe20007810000 */
[----:B------:R-:W-:Y:S01]  /*63a0*/  FMUL.FTZ R55, R55, UR5 ;  /* 0x0000000537377c20 */ /* 0x000fe20008410000 */
[----:B------:R-:W-:Y:S01]  /*63b0*/  FMUL.FTZ R64, R64, UR5 ;  /* 0x0000000540407c20 */ /* 0x000fe20008410000 */
[----:B------:R-:W-:Y:S01]  /*63c0*/  FMUL.FTZ R47, R47, UR5 ;  /* 0x000000052f2f7c20 */ /* 0x000fe20008410000 */
[----:B------:R-:W-:Y:S01]  /*63d0*/  FMUL.FTZ R56, R56, UR5 ;  /* 0x0000000538387c20 */ /* 0x000fe20008410000 */
[----:B------:R-:W-:Y:S01]  /*63e0*/  FMUL.FTZ R57, R57, UR5 ;  /* 0x0000000539397c20 */ /* 0x000fe20008410000 */
[----:B------:R-:W-:Y:S03]  /*63f0*/  FMUL.FTZ R58, R58, UR5 ;  /* 0x000000053a3a7c20 */ /* 0x000fe60008410000 */
[----:B------:R-:W1:Y:S01]  /*6400*/  MUFU.TANH R191, R33 ;  /* 0x0000002100bf7308 */ /* 0x000e620000002400 */
[----:B--2---:R-:W-:Y:S01]  /*6410*/  FMNMX.FTZ R0, R200, R0, !PT ;  /* 0x00000000c8007209 */ /* 0x004fe20007810000 */
[----:B------:R-:W-:Y:S01]  /*6420*/  FMUL.FTZ R59, R59, UR5 ;  /* 0x000000053b3b7c20 */ /* 0x000fe20008410000 */
[----:B------:R-:W-:Y:S01]  /*6430*/  FMUL.FTZ R60, R60, UR5 ;  /* 0x000000053c3c7c20 */ /* 0x000fe20008410000 */
[----:B------:R-:W-:Y:S01]  /*6440*/  FMUL.FTZ R61, R61, UR5 ;  /* 0x000000053d3d7c20 */ /* 0x000fe20008410000 */
[----:B------:R-:W-:Y:S01]  /*6450*/  FMUL.FTZ R62, R62, UR5 ;  /* 0x000000053e3e7c20 */ /* 0x000fe20008410000 */
[----:B------:R-:W-:Y:S01]  /*6460*/  FMUL.FTZ R66, R66, UR5 ;  /* 0x0000000542427c20 */ /* 0x000fe20008410000 */
[----:B------:R-:W-:Y:S03]  /*6470*/  FMUL.FTZ R65, R65, UR5 ;  /* 0x0000000541417c20 */ /* 0x000fe60008410000 */
[----:B------:R-:W2:Y:S01]  /*6480*/  MUFU.TANH R201, R28 ;  /* 0x0000001c00c97308 */ /* 0x000ea20000002400 */
[----:B---3--:R-:W-:Y:S01]  /*6490*/  FMNMX.FTZ R2, R193, R5, !PT ;  /* 0x00000005c1027209 */ /* 0x008fe20007810000 */
[----:B------:R-:W-:Y:S08]  /*64a0*/  FMUL.FTZ R67, R67, UR5 ;  /* 0x0000000543437c20 */ /* 0x000ff00008410000 */
[----:B------:R-:W3:Y:S01]  /*64b0*/  MUFU.TANH R202, R30 ;  /* 0x0000001e00ca7308 */ /* 0x000ee20000002400 */
[----:B-1----:R-:W-:Y:S09]  /*64c0*/  FMNMX.FTZ R4, R191, R4, !PT ;  /* 0x00000004bf047209 */ /* 0x002ff20007810000 */
[----:B------:R-:W1:Y:S01]  /*64d0*/  MUFU.TANH R195, R35 ;  /* 0x0000002300c37308 */ /* 0x000e620000002400 */
[----:B--2---:R-:W-:Y:S09]  /*64e0*/  FMNMX.FTZ R5, R201, R6, !PT ;  /* 0x00000006c9057209 */ /* 0x004ff20007810000 */
[----:B------:R-:W2:Y:S01]  /*64f0*/  MUFU.TANH R207, R36 ;  /* 0x0000002400cf7308 */ /* 0x000ea20000002400 */
[----:B---3--:R-:W-:Y:S09]  /*6500*/  FMNMX.FTZ R6, R202, R0, !PT ;  /* 0x00000000ca067209 */ /* 0x008ff20007810000 */
        /* <DEDUP_REMOVED lines=46> */
[----:B------:R-:W-:Y:S01]  /*67f0*/  MUFU.TANH R237, R57 ;  /* 0x0000003900ed7308 */ /* 0x000fe20000002400 */
[----:B---3--:R-:W-:Y:S09]  /*6800*/  FMNMX.FTZ R10, R232, R5, !PT ;  /* 0x00000005e80a7209 */ /* 0x008ff20007810000 */
[----:B------:R-:W-:Y:S01]  /*6810*/  MUFU.TANH R238, R58 ;  /* 0x0000003a00ee7308 */ /* 0x000fe20000002400 */
[----:B-1----:R-:W-:Y:S09]  /*6820*/  FMNMX.FTZ R8, R219, R2, !PT ;  /* 0x00000002db087209 */ /* 0x002ff20007810000 */
[----:B------:R-:W-:Y:S10]  /*6830*/  MUFU.TANH R241, R59 ;  /* 0x0000003b00f17308 */ /* 0x000ff40000002400 */
[----:B------:R-:W-:Y:S10]  /*6840*/  MUFU.TANH R240, R60 ;  /* 0x0000003c00f07308 */ /* 0x000ff40000002400 */
[----:B------:R-:W-:Y:S10]  /*6850*/  MUFU.TANH R239, R61 ;  /* 0x0000003d00ef7308 */ /* 0x000ff40000002400 */
[----:B------:R-:W-:Y:S10]  /*6860*/  MUFU.TANH R107, R62 ;  /* 0x0000003e006b7308 */ /* 0x000ff40000002400 */
[----:B------:R-:W1:Y:S10]  /*6870*/  MUFU.TANH R218, R66 ;  /* 0x0000004200da7308 */ /* 0x000e740000002400 */
[----:B------:R-:W2:Y:S10]  /*6880*/  MUFU.TANH R214, R65 ;  /* 0x0000004100d67308 */ /* 0x000eb40000002400 */
[----:B------:R3:W4:Y:S01]  /*6890*/  MUFU.TANH R216, R67 ;  /* 0x0000004300d87308 */ /* 0x0007220000002400 */
[----:B-1----:R-:W-:Y:S02]  /*68a0*/  FMNMX.FTZ R9, R218, R0, !PT ;  /* 0x00000000da097209 */ /* 0x002fe40007810000 */
[----:B--2---:R-:W-:Y:S01]  /*68b0*/  FMNMX.FTZ R104, R214, R104, !PT ;  /* 0x00000068d6687209 */ /* 0x004fe20007810000 */
[----:B------:R-:W-:Y:S06]  /*68c0*/  @P0 BRA `(.L_x_352) ;  /* 0xffffffe800280947 */ /* 0x000fec000383ffff */
.L_x_351:
[----:B-1----:R-:W1:Y:S01]  /*68d0*/  SHFL.BFLY PT, R6, R104, 0x2, 0x1f ;  /* 0x0c401f0068067f89 */ /* 0x002e6200000e0000 */
[----:B----4-:R-:W-:Y:S02]  /*68e0*/  FMNMX.FTZ R5, R216, R9, !PT ;  /* 0x00000009d8057209 */ /* 0x010fe40007810000 */
[----:B------:R-:W-:Y:S05]  /*68f0*/  FMNMX.FTZ R2, R237, R8, !PT ;  /* 0x00000008ed027209 */ /* 0x000fea0007810000 */
[----:B------:R-:W-:Y:S01]  /*6900*/  LDSM.16.MT88.4 R20, [R224+0x9000] ;  /* 0x00900000e014783b */ /* 0x000fe20000004200 */
[----:B------:R-:W-:Y:S02]  /*6910*/  FMNMX.FTZ R0, R238, R10, !PT ;  /* 0x0000000aee007209 */ /* 0x000fe40007810000 */
[----:B------:R-:W-:Y:S02]  /*6920*/  FMNMX.FTZ R2, R240, R2, !PT ;  /* 0x00000002f0027209 */ /* 0x000fe40007810000 */
[----:B------:R-:W-:Y:S02]  /*6930*/  FMNMX.FTZ R0, R241, R0, !PT ;  /* 0x00000000f1007209 */ /* 0x000fe40007810000 */
[----:B------:R-:W-:Y:S01]  /*6940*/  FMNMX.FTZ R4, R239, R2, !PT ;  /* 0x00000002ef047209 */ /* 0x000fe20007810000 */
[----:B------:R-:W2:Y:S01]  /*6950*/  SHFL.BFLY PT, R7, R5, 0x2, 0x1f ;  /* 0x0c401f0005077f89 */ /* 0x000ea200000e0000 */
[----:B------:R-:W-:Y:S02]  /*6960*/  FMNMX.FTZ R0, R107, R0, !PT ;  /* 0x000000006b007209 */ /* 0x000fe40007810000 */
[----:B------:R-:W-:Y:S05]  /*6970*/  IADD3 R231, R231, -0x1, RZ ;  /* 0xffffffffe7e77810 */ /* 0x000fea0007ffe0ff */
[----:B------:R-:W4:Y:S01]  /*6980*/  SHFL.BFLY PT, R102, R4, 0x2, 0x1f ;  /* 0x0c401f0004667f89 */ /* 0x000f2200000e0000 */
[----:B------:R-:W-:Y:S07]  /*6990*/  FMNMX.FTZ R0, R108, R0, !PT ;  /* 0x000000006c007209 */ /* 0x000fee0007810000 */
[----:B------:R-:W-:Y:S08]  /*69a0*/  LDSM.16.MT88.4 R36, [R226+0x9000] ;  /* 0x00900000e224783b */ /* 0x000ff00000004200 */
[----:B------:R-:W5:Y:S08]  /*69b0*/  SHFL.BFLY PT, R2, R0, 0x2, 0x1f ;  /* 0x0c401f0000027f89 */ /* 0x000f7000000e0000 */
[----:B------:R-:W-:Y:S01]  /*69c0*/  LDSM.16.MT88.4 R52, [R224+0xa000] ;  /* 0x00a00000e034783b */ /* 0x000fe20000004200 */
[----:B-1----:R-:W-:Y:S02]  /*69d0*/  FMNMX.FTZ R104, R104, R6, !PT ;  /* 0x0000000668687209 */ /* 0x002fe40007810000 */
[----:B--2---:R-:W-:Y:S05]  /*69e0*/  FMNMX.FTZ R5, R5, R7, !PT ;  /* 0x0000000705057209 */ /* 0x004fea0007810000 */
[----:B------:R-:W1:Y:S01]  /*69f0*/  SHFL.BFLY PT, R6, R104, 0x1, 0x1f ;  /* 0x0c201f0068067f89 */ /* 0x000e6200000e0000 */
[----:B----4-:R-:W-:Y:S07]  /*6a00*/  FMNMX.FTZ R102, R4, R102, !PT ;  /* 0x0000006604667209 */ /* 0x010fee0007810000 */
[----:B------:R-:W2:Y:S08]  /*6a10*/  SHFL.BFLY PT, R103, R5, 0x1, 0x1f ;  /* 0x0c201f0005677f89 */ /* 0x000eb000000e0000 */
[----:B------:R-:W4:Y:S01]  /*6a20*/  SHFL.BFLY PT, R7, R102, 0x1, 0x1f ;  /* 0x0c201f0066077f89 */ /* 0x000f2200000e0000 */
[----:B-----5:R-:W-:Y:S07]  /*6a30*/  FMNMX.FTZ R2, R0, R2, !PT ;  /* 0x0000000200027209 */ /* 0x020fee0007810000 */
[----:B------:R-:W5:Y:S01]  /*6a40*/  SHFL.BFLY PT, R4, R2, 0x1, 0x1f ;  /* 0x0c201f0002047f89 */ /* 0x000f6200000e0000 */
[----:B-1----:R-:W-:Y:S02]  /*6a50*/  FMNMX.FTZ R104, R104, R6, !PT ;  /* 0x0000000668687209 */ /* 0x002fe40007810000 */
[----:B--2---:R-:W-:Y:S03]  /*6a60*/  FMNMX.FTZ R103, R5, R103, !PT ;  /* 0x0000006705677209 */ /* 0x004fe60007810000 */
[C---:B------:R-:W-:Y:S01]  /*6a70*/  FADD.FTZ R0, -R104.reuse, R3 ;  /* 0x0000000368007221 */ /* 0x040fe20000010100 */
[----:B------:R-:W-:Y:S02]  /*6a80*/  FSETP.NEU.FTZ.AND P1, PT, R104, -INF , PT ;  /* 0xff8000006800780b */ /* 0x000fe40003f3d000 */
[----:B----4-:R-:W-:Y:S01]  /*6a90*/  FMNMX.FTZ R102, R102, R7, !PT ;  /* 0x0000000766667209 */ /* 0x010fe20007810000 */
[----:B------:R-:W-:Y:S01]  /*6aa0*/  FMUL.FTZ R3, R0, UR4 ;  /* 0x0000000400037c20 */ /* 0x000fe20008410000 */
[----:B------:R-:W-:Y:S03]  /*6ab0*/  FADD.FTZ R0, -R103, R100 ;  /* 0x0000006467007221 */ /* 0x000fe60000010100 */
[----:B------:R1:W2:Y:S01]  /*6ac0*/  MUFU.EX2 R100, R3 ;  /* 0x0000000300647308 */ /* 0x0002a20000000800 */
[----:B------:R-:W-:Y:S01]  /*6ad0*/  FMUL.FTZ R109, R102, UR4 ;  /* 0x00000004666d7c20 */ /* 0x000fe20008410000 */
[----:B-----5:R-:W-:Y:S05]  /*6ae0*/  FMNMX.FTZ R101, R2, R4, !PT ;  /* 0x0000000402657209 */ /* 0x020fea0007810000 */
[C---:B------:R-:W-:Y:S01]  /*6af0*/  FMUL.FTZ R110, R101.reuse, UR4 ;  /* 0x00000004656e7c20 */ /* 0x040fe20008410000 */
        /* <DEDUP_REMOVED lines=18> */
[--C-:B------:R-:W-:Y:S03]  /*6c20*/  FFMA.FTZ R5, R12, UR4, -R106.reuse ;  /* 0x000000040c057c23 */ /* 0x100fe6000801086a */
[----:B------:R2:W-:Y:S01]  /*6c30*/  MUFU.EX2 R176, R4 ;  /* 0x0000000400b07308 */ /* 0x0005e20000000800 */
[----:B------:R-:W-:Y:S01]  /*6c40*/  FSEL R109, R109, RZ, P1 ;  /* 0x000000ff6d6d7208 */ /* 0x000fe20000800000 */
[--C-:B------:R-:W-:Y:S01]  /*6c50*/  FFMA.FTZ R111, R195, UR4, -R106.reuse ;  /* 0x00000004c36f7c23 */ /* 0x100fe2000801086a */
[----:B------:R-:W-:Y:S01]  /*6c60*/  FSETP.NEU.FTZ.AND P1, PT, R101, -INF , PT ;  /* 0xff8000006500780b */ /* 0x000fe20003f3d000 */
[----:B------:R-:W-:Y:S01]  /*6c70*/  FFMA.FTZ R50, R192, UR4, -R106 ;  /* 0x00000004c0327c23 */ /* 0x000fe2000801086a */
[----:B------:R-:W-:Y:S01]  /*6c80*/  FMUL.FTZ R48, R100, R156 ;  /* 0x0000009c64307220 */ /* 0x000fe20000410000 */
[--C-:B------:R-:W-:Y:S01]  /*6c90*/  FFMA.FTZ R7, R182, UR4, -R109.reuse ;  /* 0x00000004b6077c23 */ /* 0x100fe2000801086d */
[----:B------:R-:W-:Y:S03]  /*6ca0*/  FSEL R110, R110, RZ, P1 ;  /* 0x000000ff6e6e7208 */ /* 0x000fe60000800000 */
[----:B------:R-:W-:Y:S01]  /*6cb0*/  MUFU.EX2 R61, R5 ;  /* 0x00000005003d7308 */ /* 0x000fe20000000800 */
[----:B------:R-:W-:Y:S01]  /*6cc0*/  FFMA.FTZ R9, R185, UR4, -R109 ;  /* 0x00000004b9097c23 */ /* 0x000fe2000801086d */
[C---:B-1----:R-:W-:Y:S01]  /*6cd0*/  FMUL.FTZ R8, R2.reuse, R112 ;  /* 0x0000007002087220 */ /* 0x042fe20000410000 */
[C---:B------:R-:W-:Y:S01]  /*6ce0*/  FMUL.FTZ R12, R2.reuse, R120 ;  /* 0x00000078020c7220 */ /* 0x040fe20000410000 */
[C---:B------:R-:W-:Y:S01]  /*6cf0*/  FMUL.FTZ R25, R2.reuse, R129 ;  /* 0x0000008102197220 */ /* 0x040fe20000410000 */
[----:B------:R-:W-:Y:S01]  /*6d00*/  FMUL.FTZ R24, R2, R128 ;  /* 0x0000008002187220 */ /* 0x000fe20000410000 */
[----:B------:R-:W-:Y:S01]  /*6d10*/  FFMA.FTZ R128, R198, UR4, -R110 ;  /* 0x00000004c6807c23 */ /* 0x000fe2000801086e */
[----:B------:R-:W-:Y:S03]  /*6d20*/  FMUL.FTZ R28, R2, R136 ;  /* 0x00000088021c7220 */ /* 0x000fe60000410000 */
[----:B------:R-:W1:Y:S01]  /*6d30*/  MUFU.EX2 R0, R0 ;  /* 0x0000000000007308 */ /* 0x000e620000000800 */
[--C-:B--2---:R-:W-:Y:S01]  /*6d40*/  FFMA.FTZ R4, R184, UR4, -R105.reuse ;  /* 0x00000004b8047c23 */ /* 0x104fe20008010869 */
[C---:B------:R-:W-:Y:S01]  /*6d50*/  FMUL.FTZ R29, R2.reuse, R137 ;  /* 0x00000089021d7220 */ /* 0x040fe20000410000 */
[C---:B------:R-:W-:Y:S01]  /*6d60*/  FMUL.FTZ R41, R2.reuse, R145 ;  /* 0x0000009102297220 */ /* 0x040fe20000410000 */
[----:B------:R-:W-:Y:S01]  /*6d70*/  FMUL.FTZ R45, R2, R153 ;  /* 0x00000099022d7220 */ /* 0x000fe20000410000 */
[----:B------:R-:W-:Y:S01]  /*6d80*/  FMUL.FTZ R49, R100, R157 ;  /* 0x0000009d64317220 */ /* 0x000fe20000410000 */
[----:B------:R-:W-:Y:S01]  /*6d90*/  FFMA.FTZ R60, R191, UR4, -R105 ;  /* 0x00000004bf3c7c23 */ /* 0x000fe20008010869 */
[--C-:B------:R-:W-:Y:S03]  /*6da0*/  FFMA.FTZ R66, R193, UR4, -R106.reuse ;  /* 0x00000004c1427c23 */ /* 0x100fe6000801086a */
[----:B------:R2:W-:Y:S01]  /*6db0*/  MUFU.EX2 R18, R4 ;  /* 0x0000000400127308 */ /* 0x0005e20000000800 */
[----:B------:R-:W-:Y:S01]  /*6dc0*/  FMUL.FTZ R57, R2, R161 ;  /* 0x000000a102397220 */ /* 0x000fe20000410000 */
[C---:B------:R-:W-:Y:S01]  /*6dd0*/  FMUL.FTZ R68, R100.reuse, R68 ;  /* 0x0000004464447220 */ /* 0x040fe20000410000 */
[----:B------:R-:W-:Y:S01]  /*6de0*/  FMUL.FTZ R69, R100, R69 ;  /* 0x0000004564457220 */ /* 0x000fe20000410000 */
[C---:B------:R-:W-:Y:S01]  /*6df0*/  FMUL.FTZ R72, R2.reuse, R72 ;  /* 0x0000004802487220 */ /* 0x040fe20000410000 */
[C---:B------:R-:W-:Y:S01]  /*6e00*/  FMUL.FTZ R73, R2.reuse, R73 ;  /* 0x0000004902497220 */ /* 0x040fe20000410000 */
[C---:B------:R-:W-:Y:S01]  /*6e10*/  FMUL.FTZ R76, R2.reuse, R76 ;  /* 0x0000004c024c7220 */ /* 0x040fe20000410000 */
[----:B------:R-:W-:Y:S03]  /*6e20*/  FMUL.FTZ R77, R2, R77 ;  /* 0x0000004d024d7220 */ /* 0x000fe60000410000 */
[----:B------:R4:W5:Y:S01]  /*6e30*/  MUFU.EX2 R64, R9 ;  /* 0x0000000900407308 */ /* 0x0009620000000800 */
[C---:B-1----:R-:W-:Y:S01]  /*6e40*/  FMUL.FTZ R10, R0.reuse, R114 ;  /* 0x00000072000a7220 */ /* 0x042fe20000410000 */
[C---:B------:R-:W-:Y:S01]  /*6e50*/  FMUL.FTZ R26, R0.reuse, R130 ;  /* 0x00000082001a7220 */ /* 0x040fe20000410000 */
[C---:B------:R-:W-:Y:S01]  /*6e60*/  FMUL.FTZ R27, R0.reuse, R131 ;  /* 0x00000083001b7220 */ /* 0x040fe20000410000 */
[C---:B------:R-:W-:Y:S01]  /*6e70*/  FMUL.FTZ R30, R0.reuse, R138 ;  /* 0x0000008a001e7220 */ /* 0x040fe20000410000 */
[C---:B------:R-:W-:Y:S01]  /*6e80*/  FMUL.FTZ R31, R0.reuse, R139 ;  /* 0x0000008b001f7220 */ /* 0x040fe20000410000 */
[C---:B------:R-:W-:Y:S01]  /*6e90*/  FMUL.FTZ R42, R0.reuse, R146 ;  /* 0x00000092002a7220 */ /* 0x040fe20000410000 */
[C---:B------:R-:W-:Y:S03]  /*6ea0*/  FMUL.FTZ R43, R0.reuse, R147 ;  /* 0x00000093002b7220 */ /* 0x040fe60000410000 */
[----:B------:R-:W1:Y:S01]  /*6eb0*/  MUFU.EX2 R3, R3 ;  /* 0x0000000300037308 */ /* 0x000e620000000800 */
[--C-:B--2---:R-:W-:Y:S01]  /*6ec0*/  FFMA.FTZ R4, R177, UR4, -R106.reuse ;  /* 0x00000004b1047c23 */ /* 0x104fe2000801086a */
[C---:B------:R-:W-:Y:S01]  /*6ed0*/  FMUL.FTZ R46, R0.reuse, R154 ;  /* 0x0000009a002e7220 */ /* 0x040fe20000410000 */
[C---:B------:R-:W-:Y:S01]  /*6ee0*/  FMUL.FTZ R47, R0.reuse, R155 ;  /* 0x0000009b002f7220 */ /* 0x040fe20000410000 */
[C---:B------:R-:W-:Y:S01]  /*6ef0*/  FMUL.FTZ R58, R0.reuse, R162 ;  /* 0x000000a2003a7220 */ /* 0x040fe20000410000 */
[C---:B------:R-:W-:Y:S01]  /*6f00*/  FMUL.FTZ R59, R0.reuse, R163 ;  /* 0x000000a3003b7220 */ /* 0x040fe20000410000 */
[C---:B------:R-:W-:Y:S01]  /*6f10*/  FMUL.FTZ R74, R0.reuse, R74 ;  /* 0x0000004a004a7220 */ /* 0x040fe20000410000 */
[----:B------:R-:W-:Y:S03]  /*6f20*/  FMUL.FTZ R75, R0, R75 ;  /* 0x0000004b004b7220 */ /* 0x000fe60000410000 */
[----:B------:R2:W-:Y:S01]  /*6f30*/  MUFU.EX2 R184, R4 ;  /* 0x0000000400b87308 */ /* 0x0005e20000000800 */
[----:B----4-:R-:W-:Y:S01]  /*6f40*/  FMUL.FTZ R9, R2, R113 ;  /* 0x0000007102097220 */ /* 0x010fe20000410000 */
[----:B-----5:R-:W-:Y:S01]  /*6f50*/  MOV R139, R64 ;  /* 0x00000040008b7202 */ /* 0x020fe20000000f00 */
[C---:B------:R-:W-:Y:S01]  /*6f60*/  FMUL.FTZ R78, R0.reuse, R78 ;  /* 0x0000004e004e7220 */ /* 0x040fe20000410000 */
[----:B------:R-:W-:Y:S01]  /*6f70*/  FMUL.FTZ R79, R0, R79 ;  /* 0x0000004f004f7220 */ /* 0x000fe20000410000 */
[C---:B------:R-:W-:Y:S01]  /*6f80*/  FMUL.FTZ R80, R100.reuse, R80 ;  /* 0x0000005064507220 */ /* 0x040fe20000410000 */
[C---:B------:R-:W-:Y:S01]  /*6f90*/  FMUL.FTZ R81, R100.reuse, R81 ;  /* 0x0000005164517220 */ /* 0x040fe20000410000 */
[C---:B------:R-:W-:Y:S03]  /*6fa0*/  FMUL.FTZ R84, R100.reuse, R84 ;  /* 0x0000005464547220 */ /* 0x040fe60000410000 */
[----:B------:R4:W-:Y:S01]  /*6fb0*/  MUFU.EX2 R250, R128 ;  /* 0x0000008000fa7308 */ /* 0x0009e20000000800 */
[C---:B-1----:R-:W-:Y:S01]  /*6fc0*/  FMUL.FTZ R6, R3.reuse, R118 ;  /* 0x0000007603067220 */ /* 0x042fe20000410000 */
[C---:B------:R-:W-:Y:S01]  /*6fd0*/  FMUL.FTZ R19, R3.reuse, R127 ;  /* 0x0000007f03137220 */ /* 0x040fe20000410000 */
[C---:B------:R-:W-:Y:S01]  /*6fe0*/  FMUL.FTZ R34, R3.reuse, R142 ;  /* 0x0000008e03227220 */ /* 0x040fe20000410000 */
[C---:B------:R-:W-:Y:S01]  /*6ff0*/  FMUL.FTZ R35, R3.reuse, R143 ;  /* 0x0000008f03237220 */ /* 0x040fe20000410000 */
[C---:B------:R-:W-:Y:S01]  /*7000*/  FMUL.FTZ R51, R3.reuse, R159 ;  /* 0x0000009f03337220 */ /* 0x040fe20000410000 */
[C---:B---3--:R-:W-:Y:S01]  /*7010*/  FMUL.FTZ R67, R3.reuse, R175 ;  /* 0x000000af03437220 */ /* 0x048fe20000410000 */
[----:B------:R-:W-:Y:S03]  /*7020*/  FMUL.FTZ R70, R3, R70 ;  /* 0x0000004603467220 */ /* 0x000fe60000410000 */
[----:B------:R1:W-:Y:S01]  /*7030*/  MUFU.EX2 R137, R40 ;  /* 0x0000002800897308 */ /* 0x0003e20000000800 */
[----:B--2---:R-:W-:Y:S01]  /*7040*/  FFMA.FTZ R4, R179, UR4, -R106 ;  /* 0x00000004b3047c23 */ /* 0x004fe2000801086a */
[C---:B------:R-:W-:Y:S01]  /*7050*/  FMUL.FTZ R71, R3.reuse, R71 ;  /* 0x0000004703477220 */ /* 0x040fe20000410000 */
[C---:B------:R-:W-:Y:S01]  /*7060*/  FMUL.FTZ R82, R3.reuse, R82 ;  /* 0x0000005203527220 */ /* 0x040fe20000410000 */
[C---:B------:R-:W-:Y:S01]  /*7070*/  FMUL.FTZ R83, R3.reuse, R83 ;  /* 0x0000005303537220 */ /* 0x040fe20000410000 */
[----:B------:R-:W-:Y:S01]  /*7080*/  FMUL.FTZ R85, R100, R85 ;  /* 0x0000005564557220 */ /* 0x000fe20000410000 */
[C---:B------:R-:W-:Y:S01]  /*7090*/  FMUL.FTZ R86, R3.reuse, R86 ;  /* 0x0000005603567220 */ /* 0x040fe20000410000 */
[----:B------:R-:W-:Y:S03]  /*70a0*/  FMUL.FTZ R87, R3, R87 ;  /* 0x0000005703577220 */ /* 0x000fe60000410000 */
[----:B------:R2:W-:Y:S01]  /*70b0*/  MUFU.EX2 R17, R4 ;  /* 0x0000000400117308 */ /* 0x0005e20000000800 */
[----:B----4-:R-:W-:Y:S01]  /*70c0*/  FFMA.FTZ R128, R199, UR4, -R109 ;  /* 0x00000004c7807c23 */ /* 0x010fe2000801086d */
[C---:B------:R-:W-:Y:S01]  /*70d0*/  FMUL.FTZ R88, R2.reuse, R88 ;  /* 0x0000005802587220 */ /* 0x040fe20000410000 */
[----:B------:R-:W-:Y:S01]  /*70e0*/  FMUL.FTZ R89, R2, R89 ;  /* 0x0000005902597220 */ /* 0x000fe20000410000 */
[C---:B------:R-:W-:Y:S01]  /*70f0*/  FMUL.FTZ R90, R0.reuse, R90 ;  /* 0x0000005a005a7220 */ /* 0x040fe20000410000 */
[----:B------:R-:W-:Y:S01]  /*7100*/  FMUL.FTZ R91, R0, R91 ;  /* 0x0000005b005b7220 */ /* 0x000fe20000410000 */
[C---:B------:R-:W-:Y:S01]  /*7110*/  FMUL.FTZ R92, R2.reuse, R92 ;  /* 0x0000005c025c7220 */ /* 0x040fe20000410000 */
[C---:B------:R-:W-:Y:S03]  /*7120*/  FMUL.FTZ R93, R2.reuse, R93 ;  /* 0x0000005d025d7220 */ /* 0x040fe60000410000 */
[----:B------:R3:W-:Y:S01]  /*7130*/  MUFU.EX2 R140, R44 ;  /* 0x0000002c008c7308 */ /* 0x0007e20000000800 */
[----:B-1----:R-:W-:Y:S01]  /*7140*/  FMUL.FTZ R40, R2, R144 ;  /* 0x0000009002287220 */ /* 0x002fe20000410000 */
[C---:B------:R-:W-:Y:S01]  /*7150*/  FMUL.FTZ R94, R0.reuse, R94 ;  /* 0x0000005e005e7220 */ /* 0x040fe20000410000 */
[----:B------:R-:W-:Y:S01]  /*7160*/  FMUL.FTZ R95, R0, R95 ;  /* 0x0000005f005f7220 */ /* 0x000fe20000410000 */
[C---:B------:R-:W-:Y:S01]  /*7170*/  FMUL.FTZ R96, R100.reuse, R96 ;  /* 0x0000006064607220 */ /* 0x040fe20000410000 */
[----:B------:R-:W-:Y:S01]  /*7180*/  FMUL.FTZ R97, R100, R97 ;  /* 0x0000006164617220 */ /* 0x000fe20000410000 */
[C---:B------:R-:W-:Y:S01]  /*7190*/  FMUL.FTZ R98, R3.reuse, R98 ;  /* 0x0000006203627220 */ /* 0x040fe20000410000 */
[----:B------:R-:W-:Y:S03]  /*71a0*/  FMUL.FTZ R99, R3, R99 ;  /* 0x0000006303637220 */ /* 0x000fe60000410000 */
[----:B------:R1:W-:Y:S01]  /*71b0*/  MUFU.EX2 R138, R50 ;  /* 0x00000032008a7308 */ /* 0x0003e20000000800 */
[--C-:B--2---:R-:W-:Y:S01]  /*71c0*/  FFMA.FTZ R4, R14, UR4, -R105.reuse ;  /* 0x000000040e047c23 */ /* 0x104fe20008010869 */
[----:B------:R-:W-:Y:S01]  /*71d0*/  FMUL.FTZ R14, R0, R122 ;  /* 0x0000007a000e7220 */ /* 0x000fe20000410000 */
[----:B------:R-:W-:Y:S07]  /*71e0*/  FFMA.FTZ R107, R107, UR4, -R110 ;  /* 0x000000046b6b7c23 */ /* 0x000fee000801086e */
[----:B------:R2:W4:Y:S01]  /*71f0*/  MUFU.EX2 R16, R4 ;  /* 0x0000000400107308 */ /* 0x0005220000000800 */
[C---:B---3--:R-:W-:Y:S09]  /*7200*/  FMUL.FTZ R44, R2.reuse, R152 ;  /* 0x00000098022c7220 */ /* 0x048ff20000410000 */
[----:B------:R3:W5:Y:S01]  /*7210*/  MUFU.EX2 R65, R56 ;  /* 0x0000003800417308 */ /* 0x0007620000000800 */
[----:B-1----:R-:W-:Y:S02]  /*7220*/  FMUL.FTZ R50, R3, R158 ;  /* 0x0000009e03327220 */ /* 0x002fe40000410000 */
[----:B------:R-:W-:Y:S07]  /*7230*/  LDSM.16.MT88.4 R156, [R224+0xac00] ;  /* 0x00ac0000e09c783b */ /* 0x000fee0000004200 */
[----:B------:R1:W-:Y:S01]  /*7240*/  MUFU.EX2 R136, R60 ;  /* 0x0000003c00887308 */ /* 0x0003e20000000800 */
[----:B--2---:R-:W-:Y:S01]  /*7250*/  FFMA.FTZ R4, R13, UR4, -R105 ;  /* 0x000000040d047c23 */ /* 0x004fe20008010869 */
[----:B----4-:R-:W-:Y:S01]  /*7260*/  MOV R182, R16 ;  /* 0x0000001000b67202 */ /* 0x010fe20000000f00 */
[----:B------:R-:W-:Y:S01]  /*7270*/  FMUL.FTZ R13, R2, R121 ;  /* 0x00000079020d7220 */ /* 0x000fe20000410000 */
[----:B------:R-:W-:Y:S06]  /*7280*/  FMUL.FTZ R16, R100, R124 ;  /* 0x0000007c64107220 */ /* 0x000fec0000410000 */
[----:B------:R2:W4:Y:S01]  /*7290*/  MUFU.EX2 R62, R4 ;  /* 0x00000004003e7308 */ /* 0x0005220000000800 */
[----:B---3--:R-:W-:Y:S01]  /*72a0*/  FMUL.FTZ R56, R2, R160 ;  /* 0x000000a002387220 */ /* 0x008fe20000410000 */
[----:B-----5:R-:W-:Y:S01]  /*72b0*/  MOV R163, R65 ;  /* 0x0000004100a37202 */ /* 0x020fe20000000f00 */
[----:B------:R-:W-:Y:S07]  /*72c0*/  FMUL.FTZ R65, R100, R173 ;  /* 0x000000ad64417220 */ /* 0x000fee0000410000 */
[----:B------:R3:W-:Y:S01]  /*72d0*/  MUFU.EX2 R162, R66 ;  /* 0x0000004200a27308 */ /* 0x0007e20000000800 */
[----:B-1----:R-:W-:Y:S09]  /*72e0*/  FMUL.FTZ R60, R2, R168 ;  /* 0x000000a8023c7220 */ /* 0x002ff20000410000 */
[----:B------:R1:W-:Y:S01]  /*72f0*/  MUFU.EX2 R248, R128 ;  /* 0x0000008000f87308 */ /* 0x0003e20000000800 */
[----:B--2---:R-:W-:Y:S01]  /*7300*/  FFMA.FTZ R4, R15, UR4, -R106 ;  /* 0x000000040f047c23 */ /* 0x004fe2000801086a */
[----:B----4-:R-:W-:Y:S01]  /*7310*/  F2FP.BF16.F32.PACK_AB R114, R62, R182 ;  /* 0x000000b63e72723e */ /* 0x010fe200000010ff */
[----:B------:R-:W-:Y:S02]  /*7320*/  FMUL.FTZ R15, R0, R123 ;  /* 0x0000007b000f7220 */ /* 0x000fe40000410000 */
[----:B------:R-:W2:Y:S05]  /*7330*/  LDSM.16.MT88.4 R120, [R226+0xa000] ;  /* 0x00a00000e278783b */ /* 0x000eaa0000004200 */
[----:B------:R4:W5:Y:S01]  /*7340*/  MUFU.EX2 R11, R4 ;  /* 0x00000004000b7308 */ /* 0x0009620000000800 */
[C---:B---3--:R-:W-:Y:S09]  /*7350*/  FMUL.FTZ R66, R3.reuse, R174 ;  /* 0x000000ae03427220 */ /* 0x048ff20000410000 */
[----:B------:R-:W-:Y:S01]  /*7360*/  MUFU.EX2 R107, R107 ;  /* 0x0000006b006b7308 */ /* 0x000fe20000000800 */
[----:B-1----:R-:W-:Y:S01]  /*7370*/  LDSM.16.MT88.4 R128, [R226+0x9400] ;  /* 0x00940000e280783b */ /* 0x002fe20000004200 */
[--C-:B----4-:R-:W-:Y:S01]  /*7380*/  FFMA.FTZ R4, R178, UR4, -R109.reuse ;  /* 0x00000004b2047c23 */ /* 0x110fe2000801086d */
[----:B------:R-:W-:Y:S01]  /*7390*/  MOV R178, R18 ;  /* 0x0000001200b27202 */ /* 0x000fe20000000f00 */
[----:B------:R-:W-:Y:S01]  /*73a0*/  FMUL.FTZ R18, R3, R126 ;  /* 0x0000007e03127220 */ /* 0x000fe20000410000 */
[----:B-----5:R-:W-:Y:S05]  /*73b0*/  MOV R185, R11 ;  /* 0x0000000b00b97202 */ /* 0x020fea0000000f00 */
[----:B------:R1:W-:Y:S01]  /*73c0*/  MUFU.EX2 R177, R4 ;  /* 0x0000000400b17308 */ /* 0x0003e20000000800 */
[----:B------:R-:W-:Y:S01]  /*73d0*/  FMUL.FTZ R11, R0, R115 ;  /* 0x00000073000b7220 */ /* 0x000fe20000410000 */
[----:B------:R-:W-:Y:S02]  /*73e0*/  F2FP.BF16.F32.PACK_AB R112, R178, R176 ;  /* 0x000000b0b270723e */ /* 0x000fe400000010ff */
[----:B------:R-:W-:Y:S01]  /*73f0*/  F2FP.BF16.F32.PACK_AB R115, R61, R185 ;  /* 0x000000b93d73723e */ /* 0x000fe200000010ff */
[--C-:B-1----:R-:W-:Y:S01]  /*7400*/  FFMA.FTZ R4, R187, UR4, -R109.reuse ;  /* 0x00000004bb047c23 */ /* 0x102fe2000801086d */
[----:B------:R-:W-:Y:S01]  /*7410*/  MOV R187, R17 ;  /* 0x0000001100bb7202 */ /* 0x000fe20000000f00 */
[----:B------:R-:W-:Y:S03]  /*7420*/  FMUL.FTZ R17, R100, R125 ;  /* 0x0000007d64117220 */ /* 0x000fe60000410000 */
[----:B------:R1:W3:Y:S01]  /*7430*/  MUFU.EX2 R5, R4 ;  /* 0x0000000400057308 */ /* 0x0002e20000000800 */
[----:B------:R-:W-:Y:S01]  /*7440*/  F2FP.BF16.F32.PACK_AB R113, R187, R184 ;  /* 0x000000b8bb71723e */ /* 0x000fe200000010ff */
[----:B------:R-:W4:Y:S01]  /*7450*/  LDSM.16.MT88.4 R124, [R224+0xb000] ;  /* 0x00b00000e07c783b */ /* 0x000f220000004200 */
[--C-:B-1----:R-:W-:Y:S01]  /*7460*/  FFMA.FTZ R4, R180, UR4, -R110.reuse ;  /* 0x00000004b4047c23 */ /* 0x102fe2000801086e */
[----:B---3--:R-:W-:Y:S06]  /*7470*/  MOV R180, R5 ;  /* 0x0000000500b47202 */ /* 0x008fec0000000f00 */
[----:B------:R1:W-:Y:S10]  /*7480*/  MUFU.EX2 R5, R7 ;  /* 0x0000000700057308 */ /* 0x0003f40000000800 */
[----:B------:R3:W5:Y:S01]  /*7490*/  MUFU.EX2 R179, R4 ;  /* 0x0000000400b37308 */ /* 0x0007620000000800 */
[----:B-1----:R-:W-:Y:S01]  /*74a0*/  FMUL.FTZ R7, R3, R119 ;  /* 0x0000007703077220 */ /* 0x002fe20000410000 */
[--C-:B---3--:R-:W-:Y:S01]  /*74b0*/  FFMA.FTZ R4, R183, UR4, -R110.reuse ;  /* 0x00000004b7047c23 */ /* 0x108fe2000801086e */
[----:B-----5:R-:W-:Y:S07]  /*74c0*/  MOV R161, R179 ;  /* 0x000000b300a17202 */ /* 0x020fee0000000f00 */
[----:B------:R1:W3:Y:S02]  /*74d0*/  MUFU.EX2 R183, R4 ;  /* 0x0000000400b77308 */ /* 0x0002e40000000800 */
[--C-:B-1----:R-:W-:Y:S01]  /*74e0*/  FFMA.FTZ R4, R186, UR4, -R110.reuse ;  /* 0x00000004ba047c23 */ /* 0x102fe2000801086e */
[----:B------:R-:W-:Y:S02]  /*74f0*/  MOV R186, R5 ;  /* 0x0000000500ba7202 */ /* 0x000fe40000000f00 */
[----:B---3--:R-:W-:Y:S05]  /*7500*/  MOV R168, R183 ;  /* 0x000000b700a87202 */ /* 0x008fea0000000f00 */
[----:B------:R1:W3:Y:S01]  /*7510*/  MUFU.EX2 R5, R4 ;  /* 0x0000000400057308 */ /* 0x0002e20000000800 */
[----:B------:R-:W-:Y:S01]  /*7520*/  F2FP.BF16.F32.PACK_AB R118, R64, R186 ;  /* 0x000000ba4076723e */ /* 0x000fe200000010ff */
[C---:B------:R-:W-:Y:S02]  /*7530*/  FMUL.FTZ R64, R100.reuse, R172 ;  /* 0x000000ac64407220 */ /* 0x040fe40000410000 */
[----:B------:R-:W-:Y:S01]  /*7540*/  LDSM.16.MT88.4 R172, [R226+0xac00] ;  /* 0x00ac0000e2ac783b */ /* 0x000fe20000004200 */
[----:B-1----:R-:W-:Y:S01]  /*7550*/  FFMA.FTZ R4, R181, UR4, -R110 ;  /* 0x00000004b5047c23 */ /* 0x002fe2000801086e */
[----:B---3--:R-:W-:Y:S01]  /*7560*/  MOV R181, R5 ;  /* 0x0000000500b57202 */ /* 0x008fe20000000f00 */
[C---:B------:R-:W-:Y:S01]  /*7570*/  FMUL.FTZ R5, R100.reuse, R117 ;  /* 0x0000007564057220 */ /* 0x040fe20000410000 */
[----:B------:R-:W-:Y:S02]  /*7580*/  F2FP.BF16.F32.PACK_AB R117, R183, R179 ;  /* 0x000000b3b775723e */ /* 0x000fe400000010ff */
[----:B------:R1:W3:Y:S02]  /*7590*/  MUFU.EX2 R63, R4 ;  /* 0x00000004003f7308 */ /* 0x0002e40000000800 */
[----:B-1----:R-:W-:Y:S01]  /*75a0*/  FMUL.FTZ R4, R100, R116 ;  /* 0x0000007464047220 */ /* 0x002fe20000410000 */
[----:B------:R-:W-:Y:S02]  /*75b0*/  F2FP.BF16.F32.PACK_AB R116, R180, R177 ;  /* 0x000000b1b474723e */ /* 0x000fe400000010ff */
[----:B---3--:R-:W-:Y:S04]  /*75c0*/  F2FP.BF16.F32.PACK_AB R119, R63, R181 ;  /* 0x000000b53f77723e */ /* 0x008fe800000010ff */
[-C--:B------:R-:W-:Y:S06]  /*75d0*/  HMMA.16816.F32.BF16 R4, R112, R20.reuse, R4 ;  /* 0x000000147004723c */ /* 0x080fec0000041804 */
[C---:B------:R-:W-:Y:S06]  /*75e0*/  HMMA.16816.F32.BF16 R8, R116.reuse, R20, R8 ;  /* 0x000000147408723c */ /* 0x040fec0000041808 */
[-C--:B------:R-:W-:Y:S05]  /*75f0*/  HMMA.16816.F32.BF16 R12, R116, R22.reuse, R12 ;  /* 0x00000016740c723c */ /* 0x080fea000004180c */
[----:B------:R-:W-:Y:S01]  /*7600*/  FMUL.FTZ R21, R100, R133 ;  /* 0x0000008564157220 */ /* 0x000fe20000410000 */
[C---:B------:R-:W-:Y:S05]  /*7610*/  HMMA.16816.F32.BF16 R16, R112.reuse, R22, R16 ;  /* 0x000000167010723c */ /* 0x040fea0000041810 */
[----:B------:R-:W-:Y:S01]  /*7620*/  MOV R133, R63 ;  /* 0x0000003f00857202 */ /* 0x000fe20000000f00 */
[----:B------:R-:W-:Y:S01]  /*7630*/  FMUL.FTZ R63, R0, R171 ;  /* 0x000000ab003f7220 */ /* 0x000fe20000410000 */
[----:B------:R-:W-:Y:S01]  /*7640*/  FMUL.FTZ R20, R100, R132 ;  /* 0x0000008464147220 */ /* 0x000fe20000410000 */
[----:B------:R1:W-:Y:S03]  /*7650*/  MUFU.EX2 R171, R111 ;  /* 0x0000006f00ab7308 */ /* 0x0003e60000000800 */
[----:B------:R-:W-:Y:S01]  /*7660*/  FFMA.FTZ R132, R206, UR4, -R106 ;  /* 0x00000004ce847c23 */ /* 0x000fe2000801086a */
[C---:B------:R-:W-:Y:S01]  /*7670*/  FMUL.FTZ R22, R3.reuse, R134 ;  /* 0x0000008603167220 */ /* 0x040fe20000410000 */
[C---:B------:R-:W-:Y:S01]  /*7680*/  FMUL.FTZ R23, R3.reuse, R135 ;  /* 0x0000008703177220 */ /* 0x040fe20000410000 */
[----:B------:R-:W-:Y:S01]  /*7690*/  MOV R134, R62 ;  /* 0x0000003e00867202 */ /* 0x000fe20000000f00 */
[----:B------:R-:W-:Y:S01]  /*76a0*/  FMUL.FTZ R62, R0, R170 ;  /* 0x000000aa003e7220 */ /* 0x000fe20000410000 */
[----:B------:R-:W-:Y:S01]  /*76b0*/  MOV R135, R61 ;  /* 0x0000003d00877202 */ /* 0x000fe20000000f00 */
[----:B------:R-:W-:Y:S01]  /*76c0*/  FMUL.FTZ R61, R2, R169 ;  /* 0x000000a9023d7220 */ /* 0x000fe20000410000 */
[----:B------:R-:W-:Y:S02]  /*76d0*/  MOV R169, R180 ;  /* 0x000000b400a97202 */ /* 0x000fe40000000f00 */
[-C--:B------:R-:W-:Y:S03]  /*76e0*/  HMMA.16816.F32.BF16 R20, R112, R36.reuse, R20 ;  /* 0x000000247014723c */ /* 0x080fe60000041814 */
[----:B------:R-:W-:Y:S01]  /*76f0*/  MOV R170, R187 ;  /* 0x000000bb00aa7202 */ /* 0x000fe20000000f00 */
[--C-:B-1----:R-:W-:Y:S02]  /*7700*/  FFMA.FTZ R111, R196, UR4, -R109.reuse ;  /* 0x00000004c46f7c23 */ /* 0x102fe4000801086d */
[C---:B------:R-:W-:Y:S02]  /*7710*/  HMMA.16816.F32.BF16 R24, R116.reuse, R36, R24 ;  /* 0x000000247418723c */ /* 0x040fe40000041818 */
[----:B------:R1:W-:Y:S04]  /*7720*/  MUFU.EX2 R252, R111 ;  /* 0x0000006f00fc7308 */ /* 0x0003e80000000800 */
[-C--:B------:R-:W-:Y:S05]  /*7730*/  HMMA.16816.F32.BF16 R28, R116, R38.reuse, R28 ;  /* 0x00000026741c723c */ /* 0x080fea000004181c */
[C---:B------:R-:W-:Y:S01]  /*7740*/  FMUL.FTZ R36, R100.reuse, R148 ;  /* 0x0000009464247220 */ /* 0x040fe20000410000 */
[C---:B------:R-:W-:Y:S05]  /*7750*/  HMMA.16816.F32.BF16 R32, R112.reuse, R38, R32 ;  /* 0x000000267020723c */ /* 0x040fea0000041820 */
[----:B------:R-:W-:Y:S02]  /*7760*/  FMUL.FTZ R37, R100, R149 ;  /* 0x0000009564257220 */ /* 0x000fe40000410000 */
[----:B------:R-:W-:Y:S01]  /*7770*/  FMUL.FTZ R38, R3, R150 ;  /* 0x0000009603267220 */ /* 0x000fe20000410000 */
[--C-:B-1----:R-:W-:Y:S03]  /*7780*/  FFMA.FTZ R111, R197, UR4, -R109.reuse ;  /* 0x00000004c56f7c23 */ /* 0x102fe6000801086d */
[C---:B------:R-:W-:Y:S01]  /*7790*/  FMUL.FTZ R39, R3.reuse, R151 ;  /* 0x0000009703277220 */ /* 0x040fe20000410000 */
[----:B------:R1:W3:Y:S06]  /*77a0*/  MUFU.EX2 R251, R111 ;  /* 0x0000006f00fb7308 */ /* 0x0002ec0000000800 */
[-C--:B------:R-:W-:Y:S06]  /*77b0*/  HMMA.16816.F32.BF16 R36, R112, R52.reuse, R36 ;  /* 0x000000347024723c */ /* 0x080fec0000041824 */
[C---:B------:R-:W-:Y:S05]  /*77c0*/  HMMA.16816.F32.BF16 R40, R116.reuse, R52, R40 ;  /* 0x000000347428723c */ /* 0x040fea0000041828 */
[----:B-1----:R-:W-:Y:S01]  /*77d0*/  FFMA.FTZ R111, R200, UR4, -R110 ;  /* 0x00000004c86f7c23 */ /* 0x002fe2000801086e */
[-C--:B------:R-:W-:Y:S03]  /*77e0*/  HMMA.16816.F32.BF16 R44, R116, R54.reuse, R44 ;  /* 0x00000036742c723c */ /* 0x080fe6000004182c */
[----:B------:R1:W-:Y:S02]  /*77f0*/  MUFU.EX2 R249, R111 ;  /* 0x0000006f00f97308 */ /* 0x0003e40000000800 */
[----:B------:R-:W-:Y:S01]  /*7800*/  FFMA.FTZ R52, R194, UR4, -R106 ;  /* 0x00000004c2347c23 */ /* 0x000fe2000801086a */
[C---:B------:R-:W-:Y:S07]  /*7810*/  HMMA.16816.F32.BF16 R48, R112.reuse, R54, R48 ;  /* 0x000000367030723c */ /* 0x040fee0000041830 */
[----:B------:R5:W3:Y:S01]  /*7820*/  MUFU.EX2 R141, R52 ;  /* 0x00000034008d7308 */ /* 0x000ae20000000800 */
[C---:B------:R-:W-:Y:S03]  /*7830*/  FMUL.FTZ R53, R100.reuse, R165 ;  /* 0x000000a564357220 */ /* 0x040fe60000410000 */
[C---:B------:R-:W-:Y:S01]  /*7840*/  FMUL.FTZ R54, R3.reuse, R166 ;  /* 0x000000a603367220 */ /* 0x040fe20000410000 */
[----:B------:R-:W-:Y:S01]  /*7850*/  FMUL.FTZ R55, R3, R167 ;  /* 0x000000a703377220 */ /* 0x000fe20000410000 */
[----:B-1----:R-:W-:Y:S04]  /*7860*/  FFMA.FTZ R111, R201, UR4, -R109 ;  /* 0x00000004c96f7c23 */ /* 0x002fe8000801086d */
[----:B------:R1:W3:Y:S01]  /*7870*/  MUFU.EX2 R247, R111 ;  /* 0x0000006f00f77308 */ /* 0x0002e20000000800 */
[----:B-----5:R-:W-:Y:S07]  /*7880*/  FMUL.FTZ R52, R100, R164 ;  /* 0x000000a464347220 */ /* 0x020fee0000410000 */
[-C--:B--2---:R-:W-:Y:S06]  /*7890*/  HMMA.16816.F32.BF16 R52, R112, R120.reuse, R52 ;  /* 0x000000787034723c */ /* 0x084fec0000041834 */
[C---:B------:R-:W-:Y:S05]  /*78a0*/  HMMA.16816.F32.BF16 R56, R116.reuse, R120, R56 ;  /* 0x000000787438723c */ /* 0x040fea0000041838 */
[--C-:B-1----:R-:W-:Y:S01]  /*78b0*/  FFMA.FTZ R111, R202, UR4, -R110.reuse ;  /* 0x00000004ca6f7c23 */ /* 0x102fe2000801086e */
[-C--:B------:R-:W-:Y:S03]  /*78c0*/  HMMA.16816.F32.BF16 R60, R116, R122.reuse, R60 ;  /* 0x0000007a743c723c */ /* 0x080fe6000004183c */
[----:B------:R1:W-:Y:S03]  /*78d0*/  MUFU.EX2 R246, R111 ;  /* 0x0000006f00f67308 */ /* 0x0003e60000000800 */
[C---:B------:R-:W-:Y:S01]  /*78e0*/  HMMA.16816.F32.BF16 R64, R112.reuse, R122, R64 ;  /* 0x0000007a7040723c */ /* 0x040fe20000041840 */
[----:B------:R-:W2:Y:S05]  /*78f0*/  LDSM.16.MT88.4 R120, [R226+0xb000] ;  /* 0x00b00000e278783b */ /* 0x000eaa0000004200 */
[-C--:B----4-:R-:W-:Y:S06]  /*7900*/  HMMA.16816.F32.BF16 R68, R112, R124.reuse, R68 ;  /* 0x0000007c7044723c */ /* 0x090fec0000041844 */
[C---:B------:R-:W-:Y:S05]  /*7910*/  HMMA.16816.F32.BF16 R72, R116.reuse, R124, R72 ;  /* 0x0000007c7448723c */ /* 0x040fea0000041848 */
[----:B-1----:R-:W-:Y:S01]  /*7920*/  FFMA.FTZ R111, R203, UR4, -R110 ;  /* 0x00000004cb6f7c23 */ /* 0x002fe2000801086e */
[-C--:B------:R-:W-:Y:S03]  /*7930*/  HMMA.16816.F32.BF16 R76, R116, R126.reuse, R76 ;  /* 0x0000007e744c723c */ /* 0x080fe6000004184c */
[----:B------:R1:W4:Y:S03]  /*7940*/  MUFU.EX2 R245, R111 ;  /* 0x0000006f00f57308 */ /* 0x0003260000000800 */
[C---:B------:R-:W-:Y:S01]  /*7950*/  HMMA.16816.F32.BF16 R80, R112.reuse, R126, R80 ;  /* 0x0000007e7050723c */ /* 0x040fe20000041850 */
[----:B------:R-:W5:Y:S04]  /*7960*/  LDSM.16.MT88.4 R124, [R224+0x9400] ;  /* 0x00940000e07c783b */ /* 0x000f680000004200 */
[--C-:B-1----:R-:W-:Y:S01]  /*7970*/  FFMA.FTZ R111, R207, UR4, -R105.reuse ;  /* 0x00000004cf6f7c23 */ /* 0x102fe20008010869 */
[-C--:B--2---:R-:W-:Y:S03]  /*7980*/  HMMA.16816.F32.BF16 R84, R112, R120.reuse, R84 ;  /* 0x000000787054723c */ /* 0x084fe60000041854 */
[----:B------:R1:W-:Y:S03]  /*7990*/  MUFU.EX2 R243, R111 ;  /* 0x0000006f00f37308 */ /* 0x0003e60000000800 */
[C---:B------:R-:W-:Y:S06]  /*79a0*/  HMMA.16816.F32.BF16 R88, R116.reuse, R120, R88 ;  /* 0x000000787458723c */ /* 0x040fec0000041858 */
[-C--:B------:R-:W-:Y:S06]  /*79b0*/  HMMA.16816.F32.BF16 R92, R116, R122.reuse, R92 ;  /* 0x0000007a745c723c */ /* 0x080fec000004185c */
[----:B------:R-:W-:Y:S01]  /*79c0*/  HMMA.16816.F32.BF16 R96, R112, R122, R96 ;  /* 0x0000007a7060723c */ /* 0x000fe20000041860 */
[----:B------:R-:W2:Y:S04]  /*79d0*/  LDSM.16.MT88.4 R120, [R224+0xa400] ;  /* 0x00a40000e078783b */ /* 0x000ea80000004200 */
[--C-:B-1----:R-:W-:Y:S01]  /*79e0*/  FFMA.FTZ R111, R209, UR4, -R105.reuse ;  /* 0x00000004d16f7c23 */ /* 0x102fe20008010869 */
[----:B---3--:R-:W-:Y:S02]  /*79f0*/  F2FP.BF16.F32.PACK_AB R116, R251, R252 ;  /* 0x000000fcfb74723e */ /* 0x008fe400000010ff */
[----:B------:R-:W-:Y:S01]  /*7a00*/  F2FP.BF16.F32.PACK_AB R112, R140, R137 ;  /* 0x000000898c70723e */ /* 0x000fe200000010ff */
[----:B------:R1:W3:Y:S02]  /*7a10*/  MUFU.EX2 R244, R111 ;  /* 0x0000006f00f47308 */ /* 0x0002e40000000800 */
[----:B------:R-:W-:Y:S02]  /*7a20*/  F2FP.BF16.F32.PACK_AB R113, R141, R138 ;  /* 0x0000008a8d71723e */ /* 0x000fe400000010ff */
[----:B------:R-:W-:Y:S02]  /*7a30*/  F2FP.BF16.F32.PACK_AB R114, R136, R163 ;  /* 0x000000a38872723e */ /* 0x000fe400000010ff */
[----:B------:R-:W-:Y:S02]  /*7a40*/  F2FP.BF16.F32.PACK_AB R115, R171, R162 ;  /* 0x000000a2ab73723e */ /* 0x000fe400000010ff */
[----:B------:R-:W-:Y:S02]  /*7a50*/  F2FP.BF16.F32.PACK_AB R117, R249, R250 ;  /* 0x000000faf975723e */ /* 0x000fe400000010ff */
[----:B------:R-:W-:Y:S02]  /*7a60*/  F2FP.BF16.F32.PACK_AB R118, R248, R247 ;  /* 0x000000f7f876723e */ /* 0x000fe400000010ff */
[----:B----4-:R-:W-:Y:S01]  /*7a70*/  F2FP.BF16.F32.PACK_AB R119, R245, R246 ;  /* 0x000000f6f577723e */ /* 0x010fe200000010ff */
[-C--:B-----5:R-:W-:Y:S03]  /*7a80*/  HMMA.16816.F32.BF16 R4, R112, R124.reuse, R4 ;  /* 0x0000007c7004723c */ /* 0x0a0fe60000041804 */
[--C-:B-1----:R-:W-:Y:S03]  /*7a90*/  FFMA.FTZ R111, R210, UR4, -R106.reuse ;  /* 0x00000004d26f7c23 */ /* 0x102fe6000801086a */
[C---:B------:R-:W-:Y:S01]  /*7aa0*/  HMMA.16816.F32.BF16 R8, R116.reuse, R124, R8 ;  /* 0x0000007c7408723c */ /* 0x040fe20000041808 */
[----:B------:R1:W-:Y:S05]  /*7ab0*/  MUFU.EX2 R242, R111 ;  /* 0x0000006f00f27308 */ /* 0x0003ea0000000800 */
[-C--:B------:R-:W-:Y:S06]  /*7ac0*/  HMMA.16816.F32.BF16 R12, R116, R126.reuse, R12 ;  /* 0x0000007e740c723c */ /* 0x080fec000004180c */
[C---:B------:R-:W-:Y:S01]  /*7ad0*/  HMMA.16816.F32.BF16 R16, R112.reuse, R126, R16 ;  /* 0x0000007e7010723c */ /* 0x040fe20000041810 */
[----:B------:R-:W4:Y:S05]  /*7ae0*/  LDSM.16.MT88.4 R124, [R226+0xa400] ;  /* 0x00a40000e27c783b */ /* 0x000f2a0000004200 */
[-C--:B------:R-:W-:Y:S05]  /*7af0*/  HMMA.16816.F32.BF16 R20, R112, R128.reuse, R20 ;  /* 0x000000807014723c */ /* 0x080fea0000041814 */
[--C-:B-1----:R-:W-:Y:S01]  /*7b00*/  FFMA.FTZ R111, R211, UR4, -R106.reuse ;  /* 0x00000004d36f7c23 */ /* 0x102fe2000801086a */
[C---:B------:R-:W-:Y:S03]  /*7b10*/  HMMA.16816.F32.BF16 R24, R116.reuse, R128, R24 ;  /* 0x000000807418723c */ /* 0x040fe60000041818 */
[----:B------:R1:W5:Y:S02]  /*7b20*/  MUFU.EX2 R207, R111 ;  /* 0x0000006f00cf7308 */ /* 0x0003640000000800 */
[----:B------:R-:W-:Y:S01]  /*7b30*/  MOV R211, R136 ;  /* 0x0000008800d37202 */ /* 0x000fe20000000f00 */
[-C--:B------:R-:W-:Y:S06]  /*7b40*/  HMMA.16816.F32.BF16 R28, R116, R130.reuse, R28 ;  /* 0x00000082741c723c */ /* 0x080fec000004181c */
[C---:B------:R-:W-:Y:S01]  /*7b50*/  HMMA.16816.F32.BF16 R32, R112.reuse, R130, R32 ;  /* 0x000000827020723c */ /* 0x040fe20000041820 */
[----:B------:R-:W3:Y:S05]  /*7b60*/  LDSM.16.MT88.4 R128, [R224+0xb400] ;  /* 0x00b40000e080783b */ /* 0x000eea0000004200 */
[-C--:B--2---:R-:W-:Y:S05]  /*7b70*/  HMMA.16816.F32.BF16 R36, R112, R120.reuse, R36 ;  /* 0x000000787024723c */ /* 0x084fea0000041824 */
[--C-:B-1----:R-:W-:Y:S01]  /*7b80*/  FFMA.FTZ R111, R204, UR4, -R105.reuse ;  /* 0x00000004cc6f7c23 */ /* 0x102fe20008010869 */
[C---:B------:R-:W-:Y:S03]  /*7b90*/  HMMA.16816.F32.BF16 R40, R116.reuse, R120, R40 ;  /* 0x000000787428723c */ /* 0x040fe60000041828 */
[----:B------:R1:W-:Y:S03]  /*7ba0*/  MUFU.EX2 R210, R111 ;  /* 0x0000006f00d27308 */ /* 0x0003e60000000800 */
[-C--:B------:R-:W-:Y:S06]  /*7bb0*/  HMMA.16816.F32.BF16 R44, R116, R122.reuse, R44 ;  /* 0x0000007a742c723c */ /* 0x080fec000004182c */
[C---:B------:R-:W-:Y:S01]  /*7bc0*/  HMMA.16816.F32.BF16 R48, R112.reuse, R122, R48 ;  /* 0x0000007a7030723c */ /* 0x040fe20000041830 */
[----:B------:R-:W2:Y:S05]  /*7bd0*/  LDSM.16.MT88.4 R120, [R226+0xb400] ;  /* 0x00b40000e278783b */ /* 0x000eaa0000004200 */
[-C--:B----4-:R-:W-:Y:S05]  /*7be0*/  HMMA.16816.F32.BF16 R52, R112, R124.reuse, R52 ;  /* 0x0000007c7034723c */ /* 0x090fea0000041834 */
[----:B-1----:R-:W-:Y:S01]  /*7bf0*/  FFMA.FTZ R111, R205, UR4, -R105 ;  /* 0x00000004cd6f7c23 */ /* 0x002fe20008010869 */
[C---:B------:R-:W-:Y:S01]  /*7c00*/  HMMA.16816.F32.BF16 R56, R116.reuse, R124, R56 ;  /* 0x0000007c7438723c */ /* 0x040fe20000041838 */
[----:B------:R-:W-:Y:S05]  /*7c10*/  MUFU.EX2 R205, R132 ;  /* 0x0000008400cd7308 */ /* 0x000fea0000000800 */
[-C--:B------:R-:W-:Y:S05]  /*7c20*/  HMMA.16816.F32.BF16 R60, R116, R126.reuse, R60 ;  /* 0x0000007e743c723c */ /* 0x080fea000004183c */
[----:B------:R1:W4:Y:S01]  /*7c30*/  MUFU.EX2 R209, R111 ;  /* 0x0000006f00d17308 */ /* 0x0003220000000800 */
[C---:B------:R-:W-:Y:S01]  /*7c40*/  HMMA.16816.F32.BF16 R64, R112.reuse, R126, R64 ;  /* 0x0000007e7040723c */ /* 0x040fe20000041840 */
[----:B------:R-:W4:Y:S05]  /*7c50*/  LDSM.16.MT88.4 R124, [R224+0x9800] ;  /* 0x00980000e07c783b */ /* 0x000f2a0000004200 */
[-C--:B---3--:R-:W-:Y:S06]  /*7c60*/  HMMA.16816.F32.BF16 R68, R112, R128.reuse, R68 ;  /* 0x000000807044723c */ /* 0x088fec0000041844 */
[C---:B------:R-:W-:Y:S05]  /*7c70*/  HMMA.16816.F32.BF16 R72, R116.reuse, R128, R72 ;  /* 0x000000807448723c */ /* 0x040fea0000041848 */
[----:B-1----:R-:W-:Y:S01]  /*7c80*/  FFMA.FTZ R111, R208, UR4, -R106 ;  /* 0x00000004d06f7c23 */ /* 0x002fe2000801086a */
[-C--:B------:R-:W-:Y:S03]  /*7c90*/  HMMA.16816.F32.BF16 R76, R116, R130.reuse, R76 ;  /* 0x00000082744c723c */ /* 0x080fe6000004184c */
[----:B------:R1:W3:Y:S02]  /*7ca0*/  MUFU.EX2 R206, R111 ;  /* 0x0000006f00ce7308 */ /* 0x0002e40000000800 */
[----:B------:R-:W-:Y:S01]  /*7cb0*/  MOV R208, R178 ;  /* 0x000000b200d07202 */ /* 0x000fe20000000f00 */
[C---:B------:R-:W-:Y:S01]  /*7cc0*/  HMMA.16816.F32.BF16 R80, R112.reuse, R130, R80 ;  /* 0x000000827050723c */ /* 0x040fe20000041850 */
[----:B------:R-:W-:Y:S05]  /*7cd0*/  LDSM.16.MT88.4 R128, [R224+0xb800] ;  /* 0x00b80000e080783b */ /* 0x000fea0000004200 */
[-C--:B--2---:R-:W-:Y:S06]  /*7ce0*/  HMMA.16816.F32.BF16 R84, R112, R120.reuse, R84 ;  /* 0x000000787054723c */ /* 0x084fec0000041854 */
[C---:B------:R-:W-:Y:S05]  /*7cf0*/  HMMA.16816.F32.BF16 R88, R116.reuse, R120, R88 ;  /* 0x000000787458723c */ /* 0x040fea0000041858 */
[--C-:B-1----:R-:W-:Y:S01]  /*7d00*/  FFMA.FTZ R111, R212, UR4, -R109.reuse ;  /* 0x00000004d46f7c23 */ /* 0x102fe2000801086d */
[-C--:B------:R-:W-:Y:S01]  /*7d10*/  HMMA.16816.F32.BF16 R92, R116, R122.reuse, R92 ;  /* 0x0000007a745c723c */ /* 0x080fe2000004185c */
[----:B------:R-:W2:Y:S02]  /*7d20*/  LDL.LU R212, [R1+0x8] ;  /* 0x0000080001d47983 */ /* 0x000ea40000300800 */
[----:B------:R1:W-:Y:S02]  /*7d30*/  MUFU.EX2 R203, R111 ;  /* 0x0000006f00cb7308 */ /* 0x0003e40000000800 */
[----:B------:R-:W2:Y:S01]  /*7d40*/  LDL.LU R160, [R1+0xc] ;  /* 0x00000c0001a07983 */ /* 0x000ea20000300800 */
[----:B------:R-:W-:Y:S03]  /*7d50*/  HMMA.16816.F32.BF16 R96, R112, R122, R96 ;  /* 0x0000007a7060723c */ /* 0x000fe60000041860 */
[----:B------:R-:W-:Y:S04]  /*7d60*/  LDSM.16.MT88.4 R120, [R224+0xa800] ;  /* 0x00a80000e078783b */ /* 0x000fe80000004200 */
[----:B------:R-:W-:Y:S04]  /*7d70*/  F2FP.BF16.F32.PACK_AB R112, R244, R243 ;  /* 0x000000f3f470723e */ /* 0x000fe800000010ff */
[----:B-----5:R-:W-:Y:S02]  /*7d80*/  F2FP.BF16.F32.PACK_AB R113, R207, R242 ;  /* 0x000000f2cf71723e */ /* 0x020fe400000010ff */
[----:B----4-:R-:W-:Y:S01]  /*7d90*/  F2FP.BF16.F32.PACK_AB R114, R209, R210 ;  /* 0x000000d2d172723e */ /* 0x010fe200000010ff */
[--C-:B-1----:R-:W-:Y:S01]  /*7da0*/  FFMA.FTZ R111, R213, UR4, -R109.reuse ;  /* 0x00000004d56f7c23 */ /* 0x102fe2000801086d */
[----:B---3--:R-:W-:Y:S02]  /*7db0*/  F2FP.BF16.F32.PACK_AB R115, R206, R205 ;  /* 0x000000cdce73723e */ /* 0x008fe400000010ff */
[----:B------:R-:W-:Y:S01]  /*7dc0*/  MOV R213, R177 ;  /* 0x000000b100d57202 */ /* 0x000fe20000000f00 */
[----:B------:R1:W3:Y:S04]  /*7dd0*/  MUFU.EX2 R204, R111 ;  /* 0x0000006f00cc7308 */ /* 0x0002e80000000800 */
[-C--:B------:R-:W-:Y:S03]  /*7de0*/  HMMA.16816.F32.BF16 R4, R112, R124.reuse, R4 ;  /* 0x0000007c7004723c */ /* 0x080fe60000041804 */
[--C-:B-1----:R-:W-:Y:S01]  /*7df0*/  FFMA.FTZ R111, R221, UR4, -R110.reuse ;  /* 0x00000004dd6f7c23 */ /* 0x102fe2000801086e */
[----:B---3--:R-:W-:Y:S02]  /*7e00*/  F2FP.BF16.F32.PACK_AB R116, R204, R203 ;  /* 0x000000cbcc74723e */ /* 0x008fe400000010ff */
[----:B------:R-:W-:Y:S01]  /*7e10*/  MOV R221, R141 ;  /* 0x0000008d00dd7202 */ /* 0x000fe20000000f00 */
[----:B------:R1:W-:Y:S04]  /*7e20*/  MUFU.EX2 R201, R111 ;  /* 0x0000006f00c97308 */ /* 0x0003e80000000800 */
[--C-:B-1----:R-:W-:Y:S01]  /*7e30*/  FFMA.FTZ R111, R215, UR4, -R110.reuse ;  /* 0x00000004d76f7c23 */ /* 0x102fe2000801086e */
[----:B------:R-:W-:Y:S02]  /*7e40*/  MOV R215, R140 ;  /* 0x0000008c00d77202 */ /* 0x000fe40000000f00 */
[----:B------:R-:W-:Y:S03]  /*7e50*/  LDSM.16.MT88.4 R140, [R226+0x9c00] ;  /* 0x009c0000e28c783b */ /* 0x000fe60000004200 */
[----:B------:R1:W3:Y:S02]  /*7e60*/  MUFU.EX2 R202, R111 ;  /* 0x0000006f00ca7308 */ /* 0x0002e40000000800 */
[--C-:B-1----:R-:W-:Y:S01]  /*7e70*/  FFMA.FTZ R111, R220, UR4, -R109.reuse ;  /* 0x00000004dc6f7c23 */ /* 0x102fe2000801086d */
[----:B------:R-:W-:Y:S02]  /*7e80*/  MOV R220, R138 ;  /* 0x0000008a00dc7202 */ /* 0x000fe40000000f00 */
[----:B------:R-:W-:Y:S05]  /*7e90*/  MOV R138, R135 ;  /* 0x00000087008a7202 */ /* 0x000fea0000000f00 */
[----:B------:R1:W-:Y:S01]  /*7ea0*/  MUFU.EX2 R199, R111 ;  /* 0x0000006f00c77308 */ /* 0x0003e20000000800 */
[----:B---3--:R-:W-:Y:S01]  /*7eb0*/  F2FP.BF16.F32.PACK_AB R117, R202, R201 ;  /* 0x000000c9ca75723e */ /* 0x008fe200000010ff */
[----:B-1----:R-:W-:Y:S01]  /*7ec0*/  FFMA.FTZ R111, R222, UR4, -R109 ;  /* 0x00000004de6f7c23 */ /* 0x002fe2000801086d */
[----:B------:R-:W-:Y:S02]  /*7ed0*/  MOV R222, R137 ;  /* 0x0000008900de7202 */ /* 0x000fe40000000f00 */
[----:B------:R-:W-:Y:S05]  /*7ee0*/  MOV R137, R134 ;  /* 0x0000008600897202 */ /* 0x000fea0000000f00 */
[----:B------:R1:W3:Y:S02]  /*7ef0*/  MUFU.EX2 R200, R111 ;  /* 0x0000006f00c87308 */ /* 0x0002e40000000800 */
[--C-:B-1----:R-:W-:Y:S01]  /*7f00*/  FFMA.FTZ R111, R223, UR4, -R110.reuse ;  /* 0x00000004df6f7c23 */ /* 0x102fe2000801086e */
[----:B------:R-:W-:Y:S02]  /*7f10*/  MOV R223, R133 ;  /* 0x0000008500df7202 */ /* 0x000fe40000000f00 */
[----:B------:R-:W1:Y:S05]  /*7f20*/  LDSM.16.MT88.4 R132, [R226+0x9800] ;  /* 0x00980000e284783b */ /* 0x000e6a0000004200 */
[----:B------:R4:W-:Y:S01]  /*7f30*/  MUFU.EX2 R198, R111 ;  /* 0x0000006f00c67308 */ /* 0x0009e20000000800 */
[----:B---3--:R-:W-:Y:S01]  /*7f40*/  F2FP.BF16.F32.PACK_AB R118, R200, R199 ;  /* 0x000000c7c876723e */ /* 0x008fe200000010ff */
[----:B----4-:R-:W-:Y:S01]  /*7f50*/  FFMA.FTZ R111, R232, UR4, -R110 ;  /* 0x00000004e86f7c23 */ /* 0x010fe2000801086e */
[----:B------:R-:W-:Y:S07]  /*7f60*/  MOV R232, R139 ;  /* 0x0000008b00e87202 */ /* 0x000fee0000000f00 */
[----:B------:R3:W4:Y:S02]  /*7f70*/  MUFU.EX2 R197, R111 ;  /* 0x0000006f00c57308 */ /* 0x0007240000000800 */
[--C-:B---3--:R-:W-:Y:S01]  /*7f80*/  FFMA.FTZ R111, R233, UR4, -R105.reuse ;  /* 0x00000004e96f7c23 */ /* 0x108fe20008010869 */
[----:B----4-:R-:W-:Y:S02]  /*7f90*/  F2FP.BF16.F32.PACK_AB R119, R197, R198 ;  /* 0x000000c6c577723e */ /* 0x010fe400000010ff */
[----:B------:R-:W-:Y:S05]  /*7fa0*/  MOV R233, R138 ;  /* 0x0000008a00e97202 */ /* 0x000fea0000000f00 */
[----:B------:R3:W-:Y:S01]  /*7fb0*/  MUFU.EX2 R196, R111 ;  /* 0x0000006f00c47308 */ /* 0x0007e20000000800 */
[C---:B------:R-:W-:Y:S06]  /*7fc0*/  HMMA.16816.F32.BF16 R8, R116.reuse, R124, R8 ;  /* 0x0000007c7408723c */ /* 0x040fec0000041808 */
[-C--:B------:R-:W-:Y:S06]  /*7fd0*/  HMMA.16816.F32.BF16 R12, R116, R126.reuse, R12 ;  /* 0x0000007e740c723c */ /* 0x080fec000004180c */
[C---:B------:R-:W-:Y:S01]  /*7fe0*/  HMMA.16816.F32.BF16 R16, R112.reuse, R126, R16 ;  /* 0x0000007e7010723c */ /* 0x040fe20000041810 */
[----:B------:R-:W4:Y:S04]  /*7ff0*/  LDSM.16.MT88.4 R124, [R226+0xa800] ;  /* 0x00a80000e27c783b */ /* 0x000f280000004200 */
[--C-:B---3--:R-:W-:Y:S01]  /*8000*/  FFMA.FTZ R111, R234, UR4, -R105.reuse ;  /* 0x00000004ea6f7c23 */ /* 0x108fe20008010869 */
[-C--:B-1----:R-:W-:Y:S03]  /*8010*/  HMMA.16816.F32.BF16 R20, R112, R132.reuse, R20 ;  /* 0x000000847014723c */ /* 0x082fe60000041814 */
[----:B------:R1:W-:Y:S02]  /*8020*/  MUFU.EX2 R195, R111 ;  /* 0x0000006f00c37308 */ /* 0x0003e40000000800 */
[----:B------:R-:W-:Y:S01]  /*8030*/  MOV R234, R137 ;  /* 0x0000008900ea7202 */ /* 0x000fe20000000f00 */
[C---:B------:R-:W-:Y:S06]  /*8040*/  HMMA.16816.F32.BF16 R24, R116.reuse, R132, R24 ;  /* 0x000000847418723c */ /* 0x040fec0000041818 */
[-C--:B------:R-:W-:Y:S06]  /*8050*/  HMMA.16816.F32.BF16 R28, R116, R134.reuse, R28 ;  /* 0x00000086741c723c */ /* 0x080fec000004181c */
[C---:B------:R-:W-:Y:S05]  /*8060*/  HMMA.16816.F32.BF16 R32, R112.reuse, R134, R32 ;  /* 0x000000867020723c */ /* 0x040fea0000041820 */
[--C-:B-1----:R-:W-:Y:S01]  /*8070*/  FFMA.FTZ R111, R236, UR4, -R106.reuse ;  /* 0x00000004ec6f7c23 */ /* 0x102fe2000801086a */
[-C--:B------:R-:W-:Y:S03]  /*8080*/  HMMA.16816.F32.BF16 R36, R112, R120.reuse, R36 ;  /* 0x000000787024723c */ /* 0x080fe60000041824 */
[----:B------:R1:W-:Y:S02]  /*8090*/  MUFU.EX2 R193, R111 ;  /* 0x0000006f00c17308 */ /* 0x0003e40000000800 */
[----:B------:R-:W-:Y:S01]  /*80a0*/  MOV R236, R181 ;  /* 0x000000b500ec7202 */ /* 0x000fe20000000f00 */
[C---:B------:R-:W-:Y:S06]  /*80b0*/  HMMA.16816.F32.BF16 R40, R116.reuse, R120, R40 ;  /* 0x000000787428723c */ /* 0x040fec0000041828 */
[-C--:B------:R-:W-:Y:S06]  /*80c0*/  HMMA.16816.F32.BF16 R44, R116, R122.reuse, R44 ;  /* 0x0000007a742c723c */ /* 0x080fec000004182c */
[C---:B------:R-:W-:Y:S01]  /*80d0*/  HMMA.16816.F32.BF16 R48, R112.reuse, R122, R48 ;  /* 0x0000007a7030723c */ /* 0x040fe20000041830 */
[----:B------:R-:W3:Y:S04]  /*80e0*/  LDSM.16.MT88.4 R120, [R226+0xb800] ;  /* 0x00b80000e278783b */ /* 0x000ee80000004200 */
        /* <DEDUP_REMOVED lines=10> */
[----:B------:R-:W-:Y:S02]  /*8190*/  MUFU.EX2 R192, R111 ;  /* 0x0000006f00c07308 */ /* 0x000fe40000000800 */
[----:B------:R-:W-:Y:S01]  /*81a0*/  FFMA.FTZ R105, R214, UR4, -R105 ;  /* 0x00000004d6697c23 */ /* 0x000fe20008010869 */
[C---:B------:R-:W-:Y:S07]  /*81b0*/  HMMA.16816.F32.BF16 R72, R116.reuse, R128, R72 ;  /* 0x000000807448723c */ /* 0x040fee0000041848 */
[----:B------:R1:W-:Y:S01]  /*81c0*/  MUFU.EX2 R191, R105 ;  /* 0x0000006900bf7308 */ /* 0x0003e20000000800 */
[-C--:B------:R-:W-:Y:S03]  /*81d0*/  HMMA.16816.F32.BF16 R76, R116, R130.reuse, R76 ;  /* 0x00000082744c723c */ /* 0x080fe6000004184c */
[----:B------:R-:W-:Y:S03]  /*81e0*/  MOV R217, R185 ;  /* 0x000000b900d97202 */ /* 0x000fe60000000f00 */
[C---:B------:R-:W-:Y:S05]  /*81f0*/  HMMA.16816.F32.BF16 R80, R112.reuse, R130, R80 ;  /* 0x000000827050723c */ /* 0x040fea0000041850 */
[----:B------:R-:W-:Y:S01]  /*8200*/  MOV R214, R182 ;  /* 0x000000b600d67202 */ /* 0x000fe20000000f00 */
[-C--:B---3--:R-:W-:Y:S01]  /*8210*/  HMMA.16816.F32.BF16 R84, R112, R120.reuse, R84 ;  /* 0x000000787054723c */ /* 0x088fe20000041854 */
[----:B------:R-:W3:Y:S04]  /*8220*/  LDSM.16.MT88.4 R180, [R224+0xbc00] ;  /* 0x00bc0000e0b4783b */ /* 0x000ee80000004200 */
[--C-:B-1----:R-:W-:Y:S01]  /*8230*/  FFMA.FTZ R105, R218, UR4, -R106.reuse ;  /* 0x00000004da697c23 */ /* 0x102fe2000801086a */
[C---:B------:R-:W-:Y:S03]  /*8240*/  HMMA.16816.F32.BF16 R88, R116.reuse, R120, R88 ;  /* 0x000000787458723c */ /* 0x040fe60000041858 */
[----:B------:R1:W-:Y:S01]  /*8250*/  MUFU.EX2 R190, R105 ;  /* 0x0000006900be7308 */ /* 0x0003e20000000800 */
[----:B------:R-:W5:Y:S01]  /*8260*/  LDL.LU R218, [R1+0x4] ;  /* 0x0000040001da7983 */ /* 0x000f620000300800 */
[----:B------:R-:W-:Y:S01]  /*8270*/  FFMA.FTZ R106, R216, UR4, -R106 ;  /* 0x00000004d86a7c23 */ /* 0x000fe2000801086a */
[-C--:B------:R-:W-:Y:S05]  /*8280*/  HMMA.16816.F32.BF16 R92, R116, R122.reuse, R92 ;  /* 0x0000007a745c723c */ /* 0x080fea000004185c */
[----:B------:R-:W-:Y:S01]  /*8290*/  MOV R216, R184 ;  /* 0x000000b800d87202 */ /* 0x000fe20000000f00 */
[----:B------:R-:W-:Y:S01]  /*82a0*/  HMMA.16816.F32.BF16 R96, R112, R122, R96 ;  /* 0x0000007a7060723c */ /* 0x000fe20000041860 */
[----:B------:R-:W4:Y:S04]  /*82b0*/  MUFU.EX2 R189, R106 ;  /* 0x0000006a00bd7308 */ /* 0x000f280000000800 */
[----:B--2---:R-:W-:Y:S01]  /*82c0*/  FFMA.FTZ R2, R2, R212, R213 ;  /* 0x000000d402027223 */ /* 0x004fe200000100d5 */
[----:B------:R-:W-:Y:S01]  /*82d0*/  MOV R213, R163 ;  /* 0x000000a300d57202 */ /* 0x000fe20000000f00 */
[----:B------:R-:W-:Y:S01]  /*82e0*/  FFMA.FTZ R0, R0, R160, R161 ;  /* 0x000000a000007223 */ /* 0x000fe200000100a1 */
[--C-:B-1----:R-:W-:Y:S02]  /*82f0*/  FFMA.FTZ R105, R219, UR4, -R109.reuse ;  /* 0x00000004db697c23 */ /* 0x102fe4000801086d */
[----:B------:R-:W2:Y:S01]  /*8300*/  LDL.LU R219, [R1] ;  /* 0x0000000001db7983 */ /* 0x000ea20000300800 */
[----:B------:R-:W-:Y:S01]  /*8310*/  MOV R212, R162 ;  /* 0x000000a200d47202 */ /* 0x000fe20000000f00 */
[----:B------:R1:W-:Y:S01]  /*8320*/  MUFU.EX2 R187, R105 ;  /* 0x0000006900bb7308 */ /* 0x0003e20000000800 */
[----:B------:R-:W-:Y:S01]  /*8330*/  FADD.FTZ R0, R168, R0 ;  /* 0x00000000a8007221 */ /* 0x000fe20000010000 */
[----:B------:R-:W-:Y:S01]  /*8340*/  FADD.FTZ R2, R169, R2 ;  /* 0x00000002a9027221 */ /* 0x000fe20000010000 */
[----:B----4-:R-:W-:Y:S01]  /*8350*/  F2FP.BF16.F32.PACK_AB R111, R189, R190 ;  /* 0x000000bebd6f723e */ /* 0x010fe200000010ff */
[--C-:B-1----:R-:W-:Y:S01]  /*8360*/  FFMA.FTZ R105, R237, UR4, -R109.reuse ;  /* 0x00000004ed697c23 */ /* 0x102fe2000801086d */
[----:B------:R-:W-:Y:S05]  /*8370*/  MOV R237, R176 ;  /* 0x000000b000ed7202 */ /* 0x000fea0000000f00 */
[----:B------:R1:W4:Y:S02]  /*8380*/  MUFU.EX2 R188, R105 ;  /* 0x0000006900bc7308 */ /* 0x0003240000000800 */
[--C-:B-1----:R-:W-:Y:S01]  /*8390*/  FFMA.FTZ R105, R238, UR4, -R110.reuse ;  /* 0x00000004ee697c23 */ /* 0x102fe2000801086e */
[----:B----4-:R-:W-:Y:S07]  /*83a0*/  F2FP.BF16.F32.PACK_AB R176, R188, R187 ;  /* 0x000000bbbcb0723e */ /* 0x010fee00000010ff */
[----:B------:R1:W-:Y:S02]  /*83b0*/  MUFU.EX2 R185, R105 ;  /* 0x0000006900b97308 */ /* 0x0003e40000000800 */
[--C-:B-1----:R-:W-:Y:S01]  /*83c0*/  FFMA.FTZ R105, R241, UR4, -R110.reuse ;  /* 0x00000004f1697c23 */ /* 0x102fe2000801086e */
[----:B------:R-:W-:Y:S01]  /*83d0*/  FFMA.FTZ R110, R108, UR4, -R110 ;  /* 0x000000046c6e7c23 */ /* 0x000fe2000801086e */
[----:B------:R-:W-:Y:S06]  /*83e0*/  F2FP.BF16.F32.PACK_AB R108, R195, R196 ;  /* 0x000000c4c36c723e */ /* 0x000fec00000010ff */
[----:B------:R1:W4:Y:S02]  /*83f0*/  MUFU.EX2 R186, R105 ;  /* 0x0000006900ba7308 */ /* 0x0003240000000800 */
[--C-:B-1----:R-:W-:Y:S01]  /*8400*/  FFMA.FTZ R105, R240, UR4, -R109.reuse ;  /* 0x00000004f0697c23 */ /* 0x102fe2000801086d */
[----:B------:R-:W-:Y:S01]  /*8410*/  FFMA.FTZ R109, R239, UR4, -R109 ;  /* 0x00000004ef6d7c23 */ /* 0x000fe2000801086d */
[----:B----4-:R-:W-:Y:S06]  /*8420*/  F2FP.BF16.F32.PACK_AB R177, R186, R185 ;  /* 0x000000b9bab1723e */ /* 0x010fec00000010ff */
[----:B------:R-:W-:Y:S10]  /*8430*/  MUFU.EX2 R184, R105 ;  /* 0x0000006900b87308 */ /* 0x000ff40000000800 */
[----:B------:R1:W4:Y:S10]  /*8440*/  MUFU.EX2 R106, R109 ;  /* 0x0000006d006a7308 */ /* 0x0003340000000800 */
[----:B------:R3:W3:Y:S01]  /*8450*/  MUFU.EX2 R105, R110 ;  /* 0x0000006e00697308 */ /* 0x0006e20000000800 */
[----:B-1----:R-:W-:Y:S02]  /*8460*/  F2FP.BF16.F32.PACK_AB R109, R194, R193 ;  /* 0x000000c1c26d723e */ /* 0x002fe400000010ff */
[----:B----4-:R-:W-:Y:S02]  /*8470*/  F2FP.BF16.F32.PACK_AB R178, R106, R184 ;  /* 0x000000b86ab2723e */ /* 0x010fe400000010ff */
[----:B---3--:R-:W-:Y:S02]  /*8480*/  F2FP.BF16.F32.PACK_AB R110, R191, R192 ;  /* 0x000000c0bf6e723e */ /* 0x008fe400000010ff */
[----:B------:R-:W-:Y:S05]  /*8490*/  F2FP.BF16.F32.PACK_AB R179, R105, R107 ;  /* 0x0000006b69b3723e */ /* 0x000fea00000010ff */
[-C--:B------:R-:W-:Y:S01]  /*84a0*/  HMMA.16816.F32.BF16 R116, R108, R124.reuse, R4 ;  /* 0x0000007c6c74723c */ /* 0x080fe20000041804 */
[----:B------:R-:W1:Y:S05]  /*84b0*/  LDSM.16.MT88.4 R4, [R226+0xbc00] ;  /* 0x00bc0000e204783b */ /* 0x000e6a0000004200 */
[C---:B------:R-:W-:Y:S06]  /*84c0*/  HMMA.16816.F32.BF16 R112, R176.reuse, R124, R8 ;  /* 0x0000007cb070723c */ /* 0x040fec0000041808 */
        /* <DEDUP_REMOVED lines=10> */
[C---:B------:R-:W-:Y:S06]  /*8570*/  HMMA.16816.F32.BF16 R140, R108.reuse, R142, R32 ;  /* 0x0000008e6c8c723c */ /* 0x040fec0000041820 */
[-C--:B------:R-:W-:Y:S06]  /*8580*/  HMMA.16816.F32.BF16 R148, R108, R156.reuse, R36 ;  /* 0x0000009c6c94723c */ /* 0x080fec0000041824 */
[C---:B------:R-:W-:Y:S06]  /*8590*/  HMMA.16816.F32.BF16 R144, R176.reuse, R156, R40 ;  /* 0x0000009cb090723c */ /* 0x040fec0000041828 */
[-C--:B------:R-:W-:Y:S06]  /*85a0*/  HMMA.16816.F32.BF16 R152, R176, R158.reuse, R44 ;  /* 0x0000009eb098723c */ /* 0x080fec000004182c */
[C---:B------:R-:W-:Y:S06]  /*85b0*/  HMMA.16816.F32.BF16 R156, R108.reuse, R158, R48 ;  /* 0x0000009e6c9c723c */ /* 0x040fec0000041830 */
[-C--:B------:R-:W-:Y:S06]  /*85c0*/  HMMA.16816.F32.BF16 R164, R108, R172.reuse, R52 ;  /* 0x000000ac6ca4723c */ /* 0x080fec0000041834 */
[C---:B------:R-:W-:Y:S05]  /*85d0*/  HMMA.16816.F32.BF16 R160, R176.reuse, R172, R56 ;  /* 0x000000acb0a0723c */ /* 0x040fea0000041838 */
[----:B-----5:R-:W-:Y:S06]  /*85e0*/  FFMA.FTZ R3, R3, R218, R216 ;  /* 0x000000da03037223 */ /* 0x020fec00000100d8 */
[----:B------:R-:W-:Y:S04]  /*85f0*/  FADD.FTZ R3, R170, R3 ;  /* 0x00000003aa037221 */ /* 0x000fe80000010000 */
[----:B------:R-:W-:Y:S04]  /*8600*/  FADD.FTZ R3, R217, R3 ;  /* 0x00000003d9037221 */ /* 0x000fe80000010000 */
[----:B------:R-:W-:Y:S04]  /*8610*/  FADD.FTZ R0, R233, R3 ;  /* 0x00000003e9007221 */ /* 0x000fe80000010000 */
[----:B------:R-:W-:Y:S01]  /*8620*/  FADD.FTZ R3, R220, R0 ;  /* 0x00000000dc037221 */ /* 0x000fe20000010000 */
[----:B------:R-:W-:Y:S01]  /*8630*/  FADD.FTZ R0, R252, R9 ;  /* 0x00000009fc007221 */ /* 0x000fe20000010000 */
[----:B--2---:R-:W-:Y:S02]  /*8640*/  FFMA.FTZ R100, R100, R219, R237 ;  /* 0x000000db64647223 */ /* 0x004fe400000100ed */
[----:B------:R-:W-:Y:S02]  /*8650*/  FADD.FTZ R9, R221, R3 ;  /* 0x00000003dd097221 */ /* 0x000fe40000010000 */
[----:B------:R-:W-:Y:S01]  /*8660*/  FADD.FTZ R8, R208, R100 ;  /* 0x00000064d0087221 */ /* 0x000fe20000010000 */
[----:B------:R-:W-:Y:S01]  /*8670*/  MOV R208, R211 ;  /* 0x000000d300d07202 */ /* 0x000fe20000000f00 */
[----:B------:R-:W-:Y:S01]  /*8680*/  FADD.FTZ R9, R212, R9 ;  /* 0x00000009d4097221 */ /* 0x000fe20000010000 */
[----:B------:R-:W-:Y:S01]  /*8690*/  MOV R211, R171 ;  /* 0x000000ab00d37202 */ /* 0x000fe20000000f00 */
[----:B------:R-:W-:Y:S01]  /*86a0*/  FADD.FTZ R8, R214, R8 ;  /* 0x00000008d6087221 */ /* 0x000fe20000010000 */
[-C--:B------:R-:W-:Y:S03]  /*86b0*/  HMMA.16816.F32.BF16 R168, R176, R174.reuse, R60 ;  /* 0x000000aeb0a8723c */ /* 0x080fe6000004183c */
[----:B------:R-:W-:Y:S01]  /*86c0*/  FADD.FTZ R9, R211, R9 ;  /* 0x00000009d3097221 */ /* 0x000fe20000010000 */
[----:B------:R-:W-:Y:S01]  /*86d0*/  FADD.FTZ R8, R234, R8 ;  /* 0x00000008ea087221 */ /* 0x000fe20000010000 */
        /* <DEDUP_REMOVED lines=15> */
[-C--:B------:R-:W-:Y:S05]  /*87d0*/  HMMA.16816.F32.BF16 R92, R176, R6.reuse, R92 ;  /* 0x00000006b05c723c */ /* 0x080fea000004185c */
        /* <DEDUP_REMOVED lines=19> */
[----:B------:R-:W-:Y:S02]  /*8910*/  FADD.FTZ R2, R209, R9 ;  /* 0x00000009d1027221 */ /* 0x000fe40000010000 */
        /* <DEDUP_REMOVED lines=17> */
[----:B------:R-:W-:Y:S01]  /*8a30*/  STL [R1], R5 ;  /* 0x0000000501007387 */ /* 0x000fe20000100800 */
[----:B------:R-:W-:Y:S03]  /*8a40*/  MOV R105, R102 ;  /* 0x0000006600697202 */ /* 0x000fe60000000f00 */
[----:B------:R1:W-:Y:S04]  /*8a50*/  STL [R1+0x4], R3 ;  /* 0x0000040301007387 */ /* 0x0003e80000100800 */
[----:B------:R2:W-:Y:S04]  /*8a60*/  STL [R1+0x8], R2 ;  /* 0x0000080201007387 */ /* 0x0005e80000100800 */
[----:B------:R2:W-:Y:S01]  /*8a70*/  STL [R1+0xc], R0 ;  /* 0x00000c0001007387 */ /* 0x0005e20000100800 */
[----:B-1----:R-:W-:Y:S01]  /*8a80*/  MOV R3, R104 ;  /* 0x0000006800037202 */ /* 0x002fe20000000f00 */
[----:B------:R-:W-:Y:S06]  /*8a90*/  @P0 BRA `(.L_x_350) ;  /* 0xffffffc800200947 */ /* 0x000fec000383ffff */
.L_x_349:
[----:B------:R-:W2:Y:S04]  /*8aa0*/  LDL.LU R5, [R1] ;  /* 0x0000000001057983 */ /* 0x000ea80000300800 */
[----:B------:R-:W3:Y:S04]  /*8ab0*/  LDL.LU R4, [R1+0x4] ;  /* 0x0000040001047983 */ /* 0x000ee80000300800 */
[----:B------:R-:W4:Y:S04]  /*8ac0*/  LDL.LU R9, [R1+0x8] ;  /* 0x0000080001097983 */ /* 0x000f280000300800 */
[----:B------:R-:W5:Y:S04]  /*8ad0*/  LDL.LU R8, [R1+0xc] ;  /* 0x00000c0001087983 */ /* 0x000f680000300800 */
[----:B------:R-:W5:Y:S01]  /*8ae0*/  LDL R13, [R1+0x3c] ;  /* 0x00003c00010d7983 */ /* 0x000f620000100800 */
[----:B------:R-:W1:Y:S01]  /*8af0*/  S2UR UR4, SR_CgaCtaId ;  /* 0x00000000000479c3 */ /* 0x000e620000008800 */
[----:B------:R-:W-:Y:S01]  /*8b00*/  UMOV UR5, 0x400 ;  /* 0x0000040000057882 */ /* 0x000fe20000000000 */
[----:B------:R-:W1:Y:S02]  /*8b10*/  S2R R12, SR_TID.X ;  /* 0x00000000000c7919 */ /* 0x000e640000002100 */
[----:B-1----:R-:W-:Y:S01]  /*8b20*/  ULEA UR4, UR4, UR5, 0x18 ;  /* 0x0000000504047291 */ /* 0x002fe2000f8ec03f */
[----:B------:R-:W-:-:S04]  /*8b30*/  SHF.R.S32.HI R51, RZ, 0x1f, R12 ;  /* 0x0000001fff337819 */ /* 0x000fc8000001140c */
[CC--:B------:R-:W-:Y:S02]  /*8b40*/  LEA.HI R10, R51.reuse, R12.reuse, RZ, 0x2 ;  /* 0x0000000c330a7211 */ /* 0x0c0fe400078f10ff */
[----:B------:R-:W-:Y:S02]  /*8b50*/  LEA.HI R51, R51, R12, RZ, 0x5 ;  /* 0x0000000c33337211 */ /* 0x000fe400078f28ff */
[----:B------:R-:W-:Y:S02]  /*8b60*/  SHF.R.S32.HI R11, RZ, 0x2, R10 ;  /* 0x00000002ff0b7819 */ /* 0x000fe4000001140a */
[----:B------:R-:W-:Y:S02]  /*8b70*/  SHF.R.S32.HI R51, RZ, 0x5, R51 ;  /* 0x00000005ff337819 */ /* 0x000fe40000011433 */
[----:B------:R-:W-:-:S04]  /*8b80*/  SHF.R.S32.HI R3, RZ, 0x1f, R11 ;  /* 0x0000001fff037819 */ /* 0x000fc8000001140b */
[----:B------:R-:W-:-:S04]  /*8b90*/  LEA.HI R3, R3, R11, RZ, 0x3 ;  /* 0x0000000b03037211 */ /* 0x000fc800078f18ff */
[----:B------:R-:W-:-:S04]  /*8ba0*/  LOP3.LUT R3, R3, 0xfffffff8, RZ, 0xc0, !PT ;  /* 0xfffffff803037812 */ /* 0x000fc800078ec0ff */
[----:B------:R-:W-:Y:S01]  /*8bb0*/  IADD3 R3, R11, -R3, RZ ;  /* 0x800000030b037210 */ /* 0x000fe20007ffe0ff */
[----:B--2---:R-:W1:Y:S04]  /*8bc0*/  SHFL.BFLY PT, R2, R5, 0x2, 0x1f ;  /* 0x0c401f0005027f89 */ /* 0x004e6800000e0000 */
[----:B---3--:R-:W2:Y:S04]  /*8bd0*/  SHFL.BFLY PT, R0, R4, 0x2, 0x1f ;  /* 0x0c401f0004007f89 */ /* 0x008ea800000e0000 */
[----:B----4-:R-:W3:Y:S04]  /*8be0*/  SHFL.BFLY PT, R7, R9, 0x2, 0x1f ;  /* 0x0c401f0009077f89 */ /* 0x010ee800000e0000 */
[----:B-----5:R-:W4:Y:S01]  /*8bf0*/  SHFL.BFLY PT, R6, R8, 0x2, 0x1f ;  /* 0x0c401f0008067f89 */ /* 0x020f2200000e0000 */
[----:B------:R-:W-:Y:S01]  /*8c00*/  ISETP.NE.AND P1, PT, R13, -0x1, PT ;  /* 0xffffffff0d00780c */ /* 0x000fe20003f25270 */
[----:B-1----:R-:W-:Y:S01]  /*8c10*/  FADD.FTZ R2, R2, R5 ;  /* 0x0000000502027221 */ /* 0x002fe20000010000 */
[----:B--2---:R-:W-:-:S04]  /*8c20*/  FADD.FTZ R0, R0, R4 ;  /* 0x0000000400007221 */ /* 0x004fc80000010000 */
[----:B------:R-:W1:Y:S01]  /*8c30*/  SHFL.BFLY PT, R5, R2, 0x1, 0x1f ;  /* 0x0c201f0002057f89 */ /* 0x000e6200000e0000 */
[----:B---3--:R-:W-:-:S03]  /*8c40*/  FADD.FTZ R7, R7, R9 ;  /* 0x0000000907077221 */ /* 0x008fc60000010000 */
[----:B------:R-:W2:Y:S01]  /*8c50*/  SHFL.BFLY PT, R4, R0, 0x1, 0x1f ;  /* 0x0c201f0000047f89 */ /* 0x000ea200000e0000 */
[----:B----4-:R-:W-:-:S03]  /*8c60*/  FADD.FTZ R6, R6, R8 ;  /* 0x0000000806067221 */ /* 0x010fc60000010000 */
[----:B------:R-:W3:Y:S01]  /*8c70*/  SHFL.BFLY PT, R55, R7, 0x1, 0x1f ;  /* 0x0c201f0007377f89 */ /* 0x000ee200000e0000 */
[----:B------:R-:W4:Y:S03]  /*8c80*/  @P1 LDC.64 R8, c[0x0][0x298] ;  /* 0x0000a600ff081b82 */ /* 0x000f260000000a00 */
[----:B------:R-:W5:Y:S01]  /*8c90*/  SHFL.BFLY PT, R56, R6, 0x1, 0x1f ;  /* 0x0c201f0006387f89 */ /* 0x000f6200000e0000 */
[----:B-1----:R-:W-:Y:S01]  /*8ca0*/  FADD.FTZ R58, R2, R5 ;  /* 0x00000005023a7221 */ /* 0x002fe20000010000 */
[----:B------:R-:W-:Y:S01]  /*8cb0*/  LOP3.LUT R2, R10, 0xfffffffc, RZ, 0xc0, !PT ;  /* 0xfffffffc0a027812 */ /* 0x000fe200078ec0ff */
[----:B--2---:R-:W-:Y:S01]  /*8cc0*/  FADD.FTZ R57, R0, R4 ;  /* 0x0000000400397221 */ /* 0x004fe20000010000 */
[----:B------:R-:W-:Y:S02]  /*8cd0*/  LEA.HI R0, R3, R3, RZ, 0x1 ;  /* 0x0000000303007211 */ /* 0x000fe400078f08ff */
[----:B------:R-:W-:Y:S01]  /*8ce0*/  IADD3 R5, -R2, R12, RZ ;  /* 0x0000000c02057210 */ /* 0x000fe20007ffe1ff */
[----:B---3--:R-:W-:Y:S01]  /*8cf0*/  FADD.FTZ R55, R7, R55 ;  /* 0x0000003707377221 */ /* 0x008fe20000010000 */
[----:B------:R-:W-:-:S02]  /*8d00*/  SHF.R.S32.HI R2, RZ, 0x1, R0 ;  /* 0x00000001ff027819 */ /* 0x000fc40000011400 */
[----:B------:R-:W-:Y:S01]  /*8d10*/  LOP3.LUT R4, R0, 0x3fffffe, RZ, 0xc0, !PT ;  /* 0x03fffffe00047812 */ /* 0x000fe200078ec0ff */
[----:B-----5:R-:W-:Y:S01]  /*8d20*/  FADD.FTZ R56, R6, R56 ;  /* 0x0000003806387221 */ /* 0x020fe20000010000 */
[----:B------:R-:W-:Y:S02]  /*8d30*/  SHF.L.U32 R12, R2, 0x6, RZ ;  /* 0x00000006020c7819 */ /* 0x000fe400000006ff */
[----:B------:R-:W-:Y:S02]  /*8d40*/  FSETP.NE.FTZ.AND P5, PT, R58, RZ, PT ;  /* 0x000000ff3a00720b */ /* 0x000fe40003fb5000 */
[----:B------:R-:W-:Y:S02]  /*8d50*/  IADD3 R4, R3, -R4, RZ ;  /* 0x8000000403047210 */ /* 0x000fe40007ffe0ff */
[----:B------:R-:W-:Y:S02]  /*8d60*/  LEA R3, R51, R5, 0x8 ;  /* 0x0000000533037211 */ /* 0x000fe400078e40ff */
[----:B------:R-:W-:-:S02]  /*8d70*/  LOP3.LUT R12, R12, 0xc0, RZ, 0xc0, !PT ;  /* 0x000000c00c0c7812 */ /* 0x000fc400078ec0ff */
[----:B------:R-:W-:Y:S02]  /*8d80*/  FSETP.NE.FTZ.AND P4, PT, R57, RZ, PT ;  /* 0x000000ff3900720b */ /* 0x000fe40003f95000 */
[----:B------:R-:W-:Y:S02]  /*8d90*/  MOV R0, 0x3f800000 ;  /* 0x3f80000000007802 */ /* 0x000fe40000000f00 */
[----:B------:R-:W-:Y:S01]  /*8da0*/  LEA R3, R4, R3, 0x4 ;  /* 0x0000000304037211 */ /* 0x000fe200078e20ff */
[C---:B----4-:R-:W-:Y:S01]  /*8db0*/  @P1 IMAD.WIDE.U32 R4, R13.reuse, R8, RZ ;  /* 0x000000080d041225 */ /* 0x050fe200078e00ff */
[----:B------:R-:W-:Y:S02]  /*8dc0*/  LEA.HI R12, R12, R12, RZ, 0x1d ;  /* 0x0000000c0c0c7211 */ /* 0x000fe400078fe8ff */
[----:B------:R-:W1:Y:S01]  /*8dd0*/  @P5 MUFU.RCP R0, R58 ;  /* 0x0000003a00005308 */ /* 0x000e620000001000 */
[----:B------:R-:W-:Y:S01]  /*8de0*/  @P1 IMAD R60, R13, R9, R5 ;  /* 0x000000090d3c1224 */ /* 0x000fe200078e0205 */
[----:B------:R-:W-:-:S02]  /*8df0*/  LEA R12, R3, R12, 0x1 ;  /* 0x0000000c030c7211 */ /* 0x000fc400078e08ff */
[----:B------:R-:W-:Y:S02]  /*8e00*/  MOV R3, 0x3f800000 ;  /* 0x3f80000000037802 */ /* 0x000fe40000000f00 */
[----:B------:R-:W-:Y:S02]  /*8e10*/  LEA R12, R12, UR4, 0x1 ;  /* 0x000000040c0c7c11 */ /* 0x000fe4000f8e08ff */
        /* <DEDUP_REMOVED lines=34> */
.L_x_353:
        /* <DEDUP_REMOVED lines=23> */
.L_x_354:
        /* <DEDUP_REMOVED lines=276> */
.L_x_356:
[----:B------:R-:W-:Y:S05]  /*a2f0*/  BSYNC B0 ;  /* 0x0000000000007941 */ /* 0x000fea0003800000 */
.L_x_355:
[----:B------:R-:W2:Y:S01]  /*a300*/  LDL.LU.64 R10, [R1+0x40] ;  /* 0x00004000010a7983 */ /* 0x000ea20000300a00 */
[----:B------:R-:W-:Y:S01]  /*a310*/  SHF.R.S32.HI R0, RZ, 0x1f, R36 ;  /* 0x0000001fff007819 */ /* 0x000fe20000011424 */
[----:B------:R-:W-:Y:S02]  /*a320*/  ULDC.64 UR4, c[0x0][0x2a0] ;  /* 0x0000a80000047ab9 */ /* 0x000fe40000000a00 */
[----:B-1----:R-:W3:Y:S04]  /*a330*/  LDL.LU.64 R8, [R1+0x58] ;  /* 0x0000580001087983 */ /* 0x002ee80000300a00 */
[----:B------:R-:W4:Y:S04]  /*a340*/  LDL.LU R7, [R1+0x60] ;  /* 0x0000600001077983 */ /* 0x000f280000300800 */
[----:B------:R-:W4:Y:S04]  /*a350*/  LDL.LU R5, [R1+0x68] ;  /* 0x0000680001057983 */ /* 0x000f280000300800 */
[----:B------:R-:W4:Y:S04]  /*a360*/  LDL.LU R4, [R1+0x64] ;  /* 0x0000640001047983 */ /* 0x000f280000300800 */
[----:B------:R1:W5:Y:S01]  /*a370*/  LDL.64 R38, [R1+0x48] ;  /* 0x0000480001267983 */ /* 0x0003620000100a00 */
[----:B------:R-:W-:Y:S01]  /*a380*/  IMAD R0, R0, UR4, RZ ;  /* 0x0000000400007c24 */ /* 0x000fe2000f8e02ff */
[----:B------:R-:W-:Y:S02]  /*a390*/  BSSY B0, `(.L_x_357) ;  /* 0x000001a000007945 */ /* 0x000fe40003800000 */
[----:B------:R1:W1:Y:S01]  /*a3a0*/  LDS.128 R20, [R230] ;  /* 0x00000000e6147984 */ /* 0x0002620000000c00 */
[----:B------:R-:W-:-:S03]  /*a3b0*/  IMAD R0, R36, UR5, R0 ;  /* 0x0000000524007c24 */ /* 0x000fc6000f8e0200 */
[----:B------:R1:W1:Y:S04]  /*a3c0*/  LDS.128 R16, [R230+0x2000] ;  /* 0x00200000e6107984 */ /* 0x0002680000000c00 */
[----:B------:R1:W1:Y:S01]  /*a3d0*/  LDS.128 R12, [R230+0x4000] ;  /* 0x00400000e60c7984 */ /* 0x0002620000000c00 */
[----:B--2--5:R-:W-:Y:S02]  /*a3e0*/  ISETP.GE.AND P3, PT, R10, R61, PT ;  /* 0x0000003d0a00720c */ /* 0x024fe40003f66270 */
[----:B---3--:R-:W-:Y:S02]  /*a3f0*/  IADD3 R2, P0, R8, R59, RZ ;  /* 0x0000003b08027210 */ /* 0x008fe40007f1e0ff */
[----:B----4-:R-:W-:-:S03]  /*a400*/  ISETP.GE.AND P2, PT, R7, R61, PT ;  /* 0x0000003d0700720c */ /* 0x010fc60003f46270 */
[----:B------:R-:W-:Y:S01]  /*a410*/  IMAD.X R3, R9, 0x1, R60, P0 ;  /* 0x0000000109037824 */ /* 0x000fe200000e063c */
[-C--:B------:R-:W-:Y:S01]  /*a420*/  ISETP.GE.AND P1, PT, R5, R61.reuse, PT ;  /* 0x0000003d0500720c */ /* 0x080fe20003f26270 */
[----:B------:R-:W-:Y:S01]  /*a430*/  IMAD.WIDE.U32 R8, R36, UR4, R2 ;  /* 0x0000000424087c25 */ /* 0x000fe2000f8e0002 */
[----:B------:R-:W-:-:S03]  /*a440*/  ISETP.GE.AND P0, PT, R4, R61, PT ;  /* 0x0000003d0400720c */ /* 0x000fc60003f06270 */
[----:B------:R-:W-:Y:S01]  /*a450*/  IMAD.IADD R7, R9, 0x1, R0 ;  /* 0x0000000109077824 */ /* 0x000fe200078e0200 */
[----:B-1----:R-:W-:Y:S09]  /*a460*/  @P3 BRA `(.L_x_358) ;  /* 0x0000000000303947 */ /* 0x002ff20003800000 */
        /* <DEDUP_REMOVED lines=12> */
.L_x_358:
[----:B------:R-:W-:Y:S05]  /*a530*/  BSYNC B0 ;  /* 0x0000000000007941 */ /* 0x000fea0003800000 */
.L_x_357:
[----:B-1----:R1:W2:Y:S01]  /*a540*/  LDS.128 R20, [R230+0x800] ;  /* 0x00080000e6147984 */ /* 0x0022a20000000c00 */
[----:B------:R-:W-:Y:S03]  /*a550*/  BSSY B0, `(.L_x_359) ;  /* 0x0000013000007945 */ /* 0x000fe60003800000 */
[----:B------:R1:W3:Y:S04]  /*a560*/  LDS.128 R16, [R230+0x2800] ;  /* 0x00280000e6107984 */ /* 0x0002e80000000c00 */
[----:B------:R1:W4:Y:S01]  /*a570*/  LDS.128 R12, [R230+0x4800] ;  /* 0x00480000e60c7984 */ /* 0x0003220000000c00 */
[----:B------:R-:W-:Y:S05]  /*a580*/  @P2 BRA `(.L_x_360) ;  /* 0x00000000003c2947 */ /* 0x000fea0003800000 */
[----:B------:R-:W-:Y:S01]  /*a590*/  IADD3 R0, P2, R38, 0x20, RZ ;  /* 0x0000002026007810 */ /* 0x000fe20007f5e0ff */
        /* <DEDUP_REMOVED lines=14> */
.L_x_360:
[----:B------:R-:W-:Y:S05]  /*a680*/  BSYNC B0 ;  /* 0x0000000000007941 */ /* 0x000fea0003800000 */
.L_x_359:
[----:B--2---:R2:W1:Y:S01]  /*a690*/  LDS.128 R20, [R230+0x1000] ;  /* 0x00100000e6147984 */ /* 0x0044620000000c00 */
[----:B------:R-:W-:Y:S03]  /*a6a0*/  BSSY B0, `(.L_x_361) ;  /* 0x0000013000007945 */ /* 0x000fe60003800000 */
[----:B---3--:R2:W3:Y:S04]  /*a6b0*/  LDS.128 R16, [R230+0x3000] ;  /* 0x00300000e6107984 */ /* 0x0084e80000000c00 */
[----:B----4-:R2:W4:Y:S01]  /*a6c0*/  LDS.128 R12, [R230+0x5000] ;  /* 0x00500000e60c7984 */ /* 0x0105220000000c00 */
        /* <DEDUP_REMOVED lines=16> */
.L_x_362:
[----:B------:R-:W-:Y:S05]  /*a7d0*/  BSYNC B0 ;  /* 0x0000000000007941 */ /* 0x000fea0003800000 */
.L_x_361:
[----:B------:R-:W-:Y:S05]  /*a7e0*/  @P0 EXIT ;  /* 0x000000000000094d */ /* 0x000fea0003800000 */
[----:B------:R-:W-:Y:S01]  /*a7f0*/  IADD3 R6, P0, R38, 0x60, RZ ;  /* 0x0000006026067810 */ /* 0x000fe20007f1e0ff */
        /* <DEDUP_REMOVED lines=15> */
.L_x_345:
[----:B------:R-:W2:Y:S01]  /*a8f0*/  LDL.LU R20, [R1+0x3c] ;  /* 0x00003c0001147983 */ /* 0x000ea20000300800 */
[----:B------:R-:W1:Y:S01]  /*a900*/  LDC.U8 R0, c[0x0][0x3d9] ;  /* 0x0000f640ff007b82 */ /* 0x000e620000000000 */
[----:B------:R-:W-:Y:S01]  /*a910*/  ULDC.64 UR4, c[0x0][0x2a0] ;  /* 0x0000a80000047ab9 */ /* 0x000fe20000000a00 */
[----:B------:R-:W-:Y:S01]  /*a920*/  CS2R R14, SRZ ;  /* 0x00000000000e7805 */ /* 0x000fe2000001ff00 */
[----:B------:R-:W3:Y:S01]  /*a930*/  S2R R21, SR_TID.X ;  /* 0x0000000000157919 */ /* 0x000ee20000002100 */
[----:B------:R-:W-:Y:S04]  /*a940*/  BSSY B0, `(.L_x_363) ;  /* 0x000004a000007945 */ /* 0x000fe80003800000 */
[----:B------:R-:W4:Y:S01]  /*a950*/  LDC.U8 R4, c[0x0][0x3d8] ;  /* 0x0000f600ff047b82 */ /* 0x000f220000000000 */
[----:B-1----:R-:W-:-:S02]  /*a960*/  ISETP.NE.AND P1, PT, R0, RZ, PT ;  /* 0x000000ff0000720c */ /* 0x002fc40003f25270 */
[C---:B----4-:R-:W-:Y:S02]  /*a970*/  ISETP.NE.AND P0, PT, R4.reuse, RZ, PT ;  /* 0x000000ff0400720c */ /* 0x050fe40003f05270 */
[----:B------:R-:W-:Y:S02]  /*a980*/  ISETP.NE.AND P2, PT, R4, RZ, !P1 ;  /* 0x000000ff0400720c */ /* 0x000fe40004f45270 */
[----:B------:R-:W-:-:S07]  /*a990*/  ISETP.NE.OR P0, PT, R0, RZ, !P0 ;  /* 0x000000ff0000720c */ /* 0x000fce0004705670 */
[----:B------:R-:W1:Y:S01]  /*a9a0*/  @!P1 LDC R9, c[0x0][0x2c4] ;  /* 0x0000b100ff099b82 */ /* 0x000e620000000800 */
[----:B---3--:R-:W-:-:S04]  /*a9b0*/  SHF.R.S32.HI R11, RZ, 0x1f, R21 ;  /* 0x0000001fff0b7819 */ /* 0x008fc80000011415 */
[----:B------:R-:W-:-:S03]  /*a9c0*/  LEA.HI R11, R11, R21, RZ, 0x2 ;  /* 0x000000150b0b7211 */ /* 0x000fc600078f10ff */
[----:B------:R-:W3:Y:S01]  /*a9d0*/  @!P1 LDC R12, c[0x0][0x270] ;  /* 0x00009c00ff0c9b82 */ /* 0x000ee20000000800 */
[----:B------:R-:W-:-:S07]  /*a9e0*/  LOP3.LUT R8, R11, 0x1ffffffc, RZ, 0xc0, !PT ;  /* 0x1ffffffc0b087812 */ /* 0x000fce00078ec0ff */
[----:B------:R-:W4:Y:S08]  /*a9f0*/  @!P0 LDC R10, c[0x0][0x2c4] ;  /* 0x0000b100ff0a8b82 */ /* 0x000f300000000800 */
[----:B-1----:R-:W1:Y:S08]  /*aa00*/  @P2 LDC R9, c[0x0][0x2e4] ;  /* 0x0000b900ff092b82 */ /* 0x002e700000000800 */
[----:B------:R-:W5:Y:S08]  /*aa10*/  @P1 LDC.64 R16, c[0x0][0x2c0] ;  /* 0x0000b000ff101b82 */ /* 0x000f700000000a00 */
[----:B------:R-:W2:Y:S01]  /*aa20*/  @P1 LDC R18, c[0x0][0x2c0] ;  /* 0x0000b000ff121b82 */ /* 0x000ea20000000800 */
[----:B-----5:R-:W-:-:S02]  /*aa30*/  @P1 IMAD R16, R17, R16, RZ ;  /* 0x0000001011101224 */ /* 0x020fc400078e02ff */
[----:B-1----:R-:W-:Y:S02]  /*aa40*/  @!P1 IMAD.MOV.U32 R16, RZ, RZ, R9 ;  /* 0x000000ffff109224 */ /* 0x002fe400078e0009 */
[----:B------:R-:W-:Y:S01]  /*aa50*/  @!P1 IMAD.MOV.U32 R18, RZ, RZ, 0x1 ;  /* 0x00000001ff129424 */ /* 0x000fe200078e00ff */
[C---:B--2---:R-:W-:Y:S02]  /*aa60*/  ISETP.NE.AND P4, PT, R20.reuse, -0x1, PT ;  /* 0xffffffff1400780c */ /* 0x044fe40003f85270 */
[----:B------:R-:W-:-:S11]  /*aa70*/  ISETP.NE.OR P3, PT, R20, -0x1, P0 ;  /* 0xffffffff1400780c */ /* 0x000fd60000765670 */
        /* <DEDUP_REMOVED lines=13> */
[C---:B------:R-:W-:Y:S01]  /*ab50*/  IADD3 R2, P2, R0.reuse, R4, RZ ;  /* 0x0000000400027210 */ /* 0x040fe20007f5e0ff */
[----:B----4-:R-:W-:Y:S01]  /*ab60*/  @!P3 IMAD R20, R19, R10, RZ ;  /* 0x0000000a1314b224 */ /* 0x010fe200078e02ff */
[----:B------:R-:W-:Y:S01]  /*ab70*/  SHF.R.S32.HI R10, RZ, 0x1f, R28 ;  /* 0x0000001fff0a7819 */ /* 0x000fe2000001141c */
[----:B------:R-:W-:Y:S01]  /*ab80*/  @P1 IMAD.MOV.U32 R4, RZ, RZ, 0x1 ;  /* 0x00000001ff041424 */ /* 0x000fe200078e00ff */
[----:B------:R-:W-:Y:S01]  /*ab90*/  LEA.HI.X.SX32 R3, R0, R7, 0x1, P2 ;  /* 0x0000000700037211 */ /* 0x000fe200010f0eff */
[----:B---3--:R-:W-:Y:S01]  /*aba0*/  @!P1 IMAD R4, R9, R12, RZ ;  /* 0x0000000c09049224 */ /* 0x008fe200078e02ff */
[----:B------:R-:W-:Y:S01]  /*abb0*/  IADD3 R0, -R22, R13, RZ ;  /* 0x0000000d16007210 */ /* 0x000fe20007ffe1ff */
[----:B------:R-:W-:Y:S01]  /*abc0*/  IMAD R10, R10, UR4, RZ ;  /* 0x000000040a0a7c24 */ /* 0x000fe2000f8e02ff */
[----:B------:R1:W-:Y:S01]  /*abd0*/  @!P3 STL [R1+0x3c], R20 ;  /* 0x00003c140100b387 */ /* 0x0003e20000100800 */
[--C-:B------:R-:W-:Y:S01]  /*abe0*/  @!P0 SHF.R.S32.HI R15, RZ, 0x1f, R20.reuse ;  /* 0x0000001fff0f8819 */ /* 0x100fe20000011414 */
[----:B------:R-:W-:Y:S01]  /*abf0*/  @!P0 IMAD.MOV.U32 R14, RZ, RZ, R20 ;  /* 0x000000ffff0e8224 */ /* 0x000fe200078e0014 */
[C---:B------:R-:W-:Y:S01]  /*ac00*/  ISETP.GE.AND P4, PT, R8.reuse, R0, PT ;  /* 0x000000000800720c */ /* 0x040fe20003f86270 */
[----:B------:R-:W-:Y:S01]  /*ac10*/  IMAD R4, R19, R4, RZ ;  /* 0x0000000413047224 */ /* 0x000fe200078e02ff */
[----:B------:R-:W-:Y:S01]  /*ac20*/  LOP3.LUT P3, RZ, R21, 0x3, RZ, 0xc0, !PT ;  /* 0x0000000315ff7812 */ /* 0x000fe2000786c0ff */
[----:B------:R-:W-:Y:S01]  /*ac30*/  VIADD R19, R8, 0x20 ;  /* 0x0000002008137836 */ /* 0x000fe20000000000 */
[----:B------:R-:W-:Y:S01]  /*ac40*/  SHF.R.S32.HI R9, RZ, 0x1f, R8 ;  /* 0x0000001fff097819 */ /* 0x000fe20000011408 */
[----:B------:R-:W-:Y:S01]  /*ac50*/  IMAD R10, R28, UR5, R10 ;  /* 0x000000051c0a7c24 */ /* 0x000fe2000f8e020a */
[----:B------:R-:W-:Y:S01]  /*ac60*/  IADD3 R21, R8, 0x60, RZ ;  /* 0x0000006008157810 */ /* 0x000fe20007ffe0ff */
[----:B------:R-:W-:Y:S01]  /*ac70*/  IMAD.WIDE.U32 R12, R28, UR4, R2 ;  /* 0x000000041c0c7c25 */ /* 0x000fe2000f8e0002 */
[----:B------:R-:W-:-:S02]  /*ac80*/  SEL R17, R4, RZ, P0 ;  /* 0x000000ff04117207 */ /* 0x000fc40000000000 */
[-C--:B------:R-:W-:Y:S01]  /*ac90*/  ISETP.GE.OR P6, PT, R8, R0.reuse, P3 ;  /* 0x000000000800720c */ /* 0x080fe20001fc6670 */
[----:B------:R-:W-:Y:S01]  /*aca0*/  IMAD.WIDE R2, R25, 0x80, R8 ;  /* 0x0000008019027825 */ /* 0x000fe200078e0208 */
[-C--:B------:R-:W-:Y:S02]  /*acb0*/  ISETP.GE.AND P1, PT, R19, R0.reuse, PT ;  /* 0x000000001300720c */ /* 0x080fe40003f26270 */
[-C--:B------:R-:W-:Y:S01]  /*acc0*/  ISETP.GE.AND P0, PT, R21, R0.reuse, PT ;  /* 0x000000001500720c */ /* 0x080fe20003f06270 */
[----:B------:R-:W-:Y:S01]  /*acd0*/  IMAD.IADD R11, R10, 0x1, R13 ;  /* 0x000000010a0b7824 */ /* 0x000fe200078e020d */
[----:B------:R-:W-:Y:S01]  /*ace0*/  ISETP.GE.OR P5, PT, R19, R0, P3 ;  /* 0x000000001300720c */ /* 0x000fe20001fa6670 */
[----:B-1----:R-:W-:-:S05]  /*acf0*/  VIADD R20, R8, 0x40 ;  /* 0x0000004008147836 */ /* 0x002fca0000000000 */
[----:B------:R-:W-:Y:S01]  /*ad00*/  ISETP.GE.AND P2, PT, R20, R0, PT ;  /* 0x000000001400720c */ /* 0x000fe20003f46270 */
[----:B------:R-:W-:-:S12]  /*ad10*/  @P4 BRA `(.L_x_364) ;  /* 0x0000000000304947 */ /* 0x000fd80003800000 */
        /* <DEDUP_REMOVED lines=12> */
.L_x_364:
[----:B------:R-:W-:Y:S05]  /*ade0*/  BSYNC B0 ;  /* 0x0000000000007941 */ /* 0x000fea0003800000 */
.L_x_363:
        /* <DEDUP_REMOVED lines=21> */
.L_x_366:
[----:B------:R-:W-:Y:S05]  /*af40*/  BSYNC B0 ;  /* 0x0000000000007941 */ /* 0x000fea0003800000 */
.L_x_365:
        /* <DEDUP_REMOVED lines=17> */
.L_x_368:
[----:B------:R-:W-:Y:S05]  /*b060*/  BSYNC B0 ;  /* 0x0000000000007941 */ /* 0x000fea0003800000 */
.L_x_367:
        /* <DEDUP_REMOVED lines=20> */
.L_x_370:
[----:B------:R-:W-:Y:S05]  /*b1b0*/  BSYNC B0 ;  /* 0x0000000000007941 */ /* 0x000fea0003800000 */
.L_x_369:
        /* <DEDUP_REMOVED lines=11> */
.L_x_372:
[----:B------:R-:W-:Y:S05]  /*b270*/  BSYNC B0 ;  /* 0x0000000000007941 */ /* 0x000fea0003800000 */
.L_x_371:
        /* <DEDUP_REMOVED lines=10> */
.L_x_374:
[----:B------:R-:W-:Y:S05]  /*b320*/  BSYNC B0 ;  /* 0x0000000000007941 */ /* 0x000fea0003800000 */
.L_x_373:
        /* <DEDUP_REMOVED lines=10> */
.L_x_376:
[----:B------:R-:W-:Y:S05]  /*b3d0*/  BSYNC B0 ;  /* 0x0000000000007941 */ /* 0x000fea0003800000 */
.L_x_375:
        /* <DEDUP_REMOVED lines=10> */
.L_x_377:
        /* <DEDUP_REMOVED lines=16> */
.L_x_1213:


//--------------------- .text._ZN5flash16flash_fwd_kernelI23Flash_fwd_kernel_traitsILi96ELi128ELi64ELi4ELb0ELb0EN7cutlass10bfloat16_tE19Flash_kernel_traitsILi96ELi128ELi64ELi4ES3_EELb1ELb0ELb0ELb0ELb0ELb0ELb0ELb0EEEvNS_16Flash_fwd_paramsE --------------------------
	.section	.text._ZN5flash16flash_fwd_kernelI23Flash_fwd_kernel_traitsILi96ELi128ELi64ELi4ELb0ELb0EN7cutlass10bfloat16_tE19Flash_kernel_traitsILi96ELi128ELi64ELi4ES3_EELb1ELb0ELb0ELb0ELb0ELb0ELb0ELb0EEEvNS_16Flash_fwd_paramsE,"ax",@progbits
	.align	128
        .global         _ZN5flash16flash_fwd_kernelI23Flash_fwd_kernel_traitsILi96ELi128ELi64ELi4ELb0ELb0EN7cutlass10bfloat16_tE19Flash_kernel_traitsILi96ELi128ELi64ELi4ES3_EELb1ELb0ELb0ELb0ELb0ELb0ELb0ELb0EEEvNS_16Flash_fwd_paramsE
        .type           _ZN5flash16flash_fwd_kernelI23Flash_fwd_kernel_traitsILi96ELi128ELi64ELi4ELb0ELb0EN7cutlass10bfloat16_tE19Flash_kernel_traitsILi96ELi128ELi64ELi4ES3_EELb1ELb0ELb0ELb0ELb0ELb0ELb0ELb0EEEvNS_16Flash_fwd_paramsE,@function
        .size           _ZN5flash16flash_fwd_kernelI23Flash_fwd_kernel_traitsILi96ELi128ELi64ELi4ELb0ELb0EN7cutlass10bfloat16_tE19Flash_kernel_traitsILi96ELi128ELi64ELi4ES3_EELb1ELb0ELb0ELb0ELb0ELb0ELb0ELb0EEEvNS_16Flash_fwd_paramsE,(.L_x_1214 - _ZN5flash16flash_fwd_kernelI23Flash_fwd_kernel_traitsILi96ELi128ELi64ELi4ELb0ELb0EN7cutlass10bfloat16_tE19Flash_kernel_traitsILi96ELi128ELi64ELi4ES3_EELb1ELb0ELb0ELb0ELb0ELb0ELb0ELb0EEEvNS_16Flash_fwd_paramsE)
        .other          _ZN5flash16flash_fwd_kernelI23Flash_fwd_kernel_traitsILi96ELi128ELi64ELi4ELb0ELb0EN7cutlass10bfloat16_tE19Flash_kernel_traitsILi96ELi128ELi64ELi4ES3_EELb1ELb0ELb0ELb0ELb0ELb0ELb0ELb0EEEvNS_16Flash_fwd_paramsE,@"STO_CUDA_ENTRY STV_DEFAULT"
_ZN5flash16flash_fwd_kernelI23Flash_fwd_kernel_traitsILi96ELi128ELi64ELi4ELb0ELb0EN7cutlass10bfloat16_tE19Flash_kernel_traitsILi96ELi128ELi64ELi4ES3_EELb1ELb0ELb0ELb0ELb0ELb0ELb0ELb0EEEvNS_16Flash_fwd_paramsE:
.text._ZN5flash16flash_fwd_kernelI23Flash_fwd_kernel_traitsILi96ELi128ELi64ELi4ELb0ELb0EN7cutlass10bfloat16_tE19Flash_kernel_traitsILi96ELi128ELi64ELi4ES3_EELb1ELb0ELb0ELb0ELb0ELb0ELb0ELb0EEEvNS_16Flash_fwd_paramsE:
        /* <DEDUP_REMOVED lines=24> */
[----:B-1----:R-:W-:Y:S02]  /*0180*/  ISETP.NE.U32.AND P0, PT, R6, RZ, PT ;  /* 0x000000ff0600720c */ /* 0x002fe40003f05070 */
[----:B------:R-:W-:Y:S02]  /*0190*/  ISETP.NE.U32.AND P4, PT, RZ, UR4, PT ;  /* 0x00000004ff007c0c */ /* 0x000fe4000bf85070 */
[----:B------:R-:W-:Y:S02]  /*01a0*/  ISETP.NE.AND.EX P1, PT, R7, RZ, PT, P0 ;  /* 0x000000ff0700720c */ /* 0x000fe40003f25300 */
[----:B----4-:R-:W-:Y:S01]  /*01b0*/  LOP3.LUT R0, R29, R154, R28, 0xfe, !PT ;  /* 0x0000009a1d007212 */ /* 0x010fe200078efe1c */
[----:B------:R-:W1:Y:S01]  /*01c0*/  LDC.64 R6, c[0x0][0x2f8] ;  /* 0x0000be00ff067b82 */ /* 0x000e620000000a00 */
[----:B------:R-:W-:Y:S02]  /*01d0*/  ISETP.NE.AND.EX P0, PT, RZ, UR5, PT, P4 ;  /* 0x00000005ff007c0c */ /* 0x000fe4000bf05340 */
[----:B------:R-:W-:-:S05]  /*01e0*/  LOP3.LUT P2, RZ, R0, R45, RZ, 0xfc, !PT ;  /* 0x0000002d00ff7212 */ /* 0x000fca000784fcff */
[----:B------:R-:W3:Y:S08]  /*01f0*/  @P3 LDC R0, c[0x0][0x3b0] ;  /* 0x0000ec00ff003b82 */ /* 0x000ef00000000800 */
[----:B------:R-:W4:Y:S01]  /*0200*/  @!P2 LDC.64 R10, c[0x0][0x3b8] ;  /* 0x0000ee00ff0aab82 */ /* 0x000f220000000a00 */
[----:B------:R-:W-:Y:S02]  /*0210*/  @P3 R2UR UR22, R4 ;  /* 0x00000000041632ca */ /* 0x000fe400000e0000 */
[----:B------:R-:W-:-:S11]  /*0220*/  @P3 R2UR UR23, R5 ;  /* 0x00000000051732ca */ /* 0x000fd600000e0000 */
[----:B------:R-:W-:Y:S02]  /*0230*/  IMAD.U32 R4, RZ, RZ, UR22 ;  /* 0x00000016ff047e24 */ /* 0x000fe4000f8e00ff */
[----:B------:R-:W-:-:S05]  /*0240*/  IMAD.U32 R5, RZ, RZ, UR23 ;  /* 0x00000017ff057e24 */ /* 0x000fca000f8e00ff */
[----:B----4-:R4:W-:Y:S01]  /*0250*/  @!P2 STG.E.64 desc[UR20][R10.64], R4 ;  /* 0x000000040a00a986 */ /* 0x0109e2000c101b14 */
[----:B---3--:R-:W-:-:S05]  /*0260*/  @P3 IADD3 R8, P5, R2, R0, RZ ;  /* 0x0000000002083210 */ /* 0x008fca0007fbe0ff */
[----:B------:R-:W-:Y:S02]  /*0270*/  @P3 IMAD.X R9, RZ, RZ, R3, P5 ;  /* 0x000000ffff093224 */ /* 0x000fe400028e0603 */
[----:B------:R-:W-:Y:S02]  /*0280*/  @!P2 IMAD.MOV.U32 R2, RZ, RZ, R8 ;  /* 0x000000ffff02a224 */ /* 0x000fe400078e0008 */
[----:B------:R-:W-:-:S05]  /*0290*/  @!P2 IMAD.MOV.U32 R3, RZ, RZ, R9 ;  /* 0x000000ffff03a224 */ /* 0x000fca00078e0009 */
[----:B------:R3:W-:Y:S01]  /*02a0*/  @!P2 STG.E.64 desc[UR20][R10.64+0x8], R2 ;  /* 0x000008020a00a986 */ /* 0x0007e2000c101b14 */
[----:B----4-:R-:W-:Y:S02]  /*02b0*/  IMAD.WIDE R4, R28, 0x4, R12 ;  /* 0x000000041c047825 */ /* 0x010fe400078e020c */
[----:B------:R-:W4:Y:S03]  /*02c0*/  LDC.64 R12, c[0x0][0x2f8] ;  /* 0x0000be00ff0c7b82 */ /* 0x000f260000000a00 */
[----:B------:R-:W2:Y:S04]  /*02d0*/  @P0 LDG.E R32, desc[UR20][R4.64] ;  /* 0x0000001404200981 */ /* 0x000ea8000c1e1900 */
[----:B------:R-:W2:Y:S01]  /*02e0*/  @P0 LDG.E R0, desc[UR20][R4.64+0x4] ;  /* 0x0000041404000981 */ /* 0x000ea2000c1e1900 */
[----:B---3--:R-:W3:Y:S01]  /*02f0*/  @P1 LDC.64 R2, c[0x0][0x300] ;  /* 0x0000c000ff021b82 */ /* 0x008ee20000000a00 */
[----:B------:R-:W-:-:S02]  /*0300*/  ISETP.NE.AND P3, PT, R14, RZ, PT ;  /* 0x000000ff0e00720c */ /* 0x000fc40003f65270 */
[----:B-1----:R-:W-:Y:S01]  /*0310*/  ISETP.EQ.U32.AND P2, PT, R6, RZ, PT ;  /* 0x000000ff0600720c */ /* 0x002fe20003f42070 */
[----:B------:R-:W-:Y:S01]  /*0320*/  IMAD.MOV.U32 R11, RZ, RZ, RZ ;  /* 0x000000ffff0b7224 */ /* 0x000fe200078e00ff */
[----:B------:R-:W-:Y:S02]  /*0330*/  SHF.R.S32.HI R21, RZ, 0x1f, R45 ;  /* 0x0000001fff157819 */ /* 0x000fe4000001142d */
[----:B------:R-:W-:Y:S02]  /*0340*/  ISETP.EQ.OR.EX P2, PT, R7, RZ, !P3, P2 ;  /* 0x000000ff0700720c */ /* 0x000fe40005f42720 */
[----:B------:R-:W-:Y:S01]  /*0350*/  LEA.HI R18, R21, R45, RZ, 0x5 ;  /* 0x0000002d15127211 */ /* 0x000fe200078f28ff */
[----:B------:R-:W-:Y:S02]  /*0360*/  IMAD.MOV.U32 R10, RZ, RZ, -0x1 ;  /* 0xffffffffff0a7424 */ /* 0x000fe400078e00ff */
[----:B----4-:R-:W-:-:S08]  /*0370*/  IMAD.WIDE R12, R28, 0x4, R12 ;  /* 0x000000041c0c7825 */ /* 0x010fd000078e020c */
        /* <DEDUP_REMOVED lines=13> */
[----:B------:R2:W-:Y:S01]  /*0450*/  STL [R1+0x4c], R153 ;  /* 0x00004c9901007387 */ /* 0x0005e20000100800 */
        /* <DEDUP_REMOVED lines=8> */
.L_x_378:
[----:B------:R-:W3:Y:S02]  /*04e0*/  LDC R4, c[0x0][0x2c8] ;  /* 0x0000b200ff047b82 */ /* 0x000ee40000000800 */
.L_x_379:
        /* <DEDUP_REMOVED lines=24> */
[----:B------:R-:W-:Y:S02]  /*0670*/  IABS R6, R29 ;  /* 0x0000001d00067213 */ /* 0x000fe40000000000 */
[----:B------:R-:W-:Y:S02]  /*0680*/  ISETP.NE.AND P0, PT, R10, -0x1, PT ;  /* 0xffffffff0a00780c */ /* 0x000fe40003f05270 */
[CC--:B------:R-:W-:Y:S01]  /*0690*/  LEA.HI R5, R21.reuse, R45.reuse, RZ, 0x2 ;  /* 0x0000002d15057211 */ /* 0x0c0fe200078f10ff */
[----:B------:R2:W-:Y:S01]  /*06a0*/  STL [R1+0x48], R30 ;  /* 0x0000481e01007387 */ /* 0x0005e20000100800 */
[----:B------:R-:W-:Y:S02]  /*06b0*/  LEA.HI R22, R21, R45, RZ, 0x3 ;  /* 0x0000002d15167211 */ /* 0x000fe400078f18ff */
[----:B------:R-:W-:-:S02]  /*06c0*/  LOP3.LUT R4, R5, 0xfffffffc, RZ, 0xc0, !PT ;  /* 0xfffffffc05047812 */ /* 0x000fc400078ec0ff */
[----:B------:R-:W-:Y:S01]  /*06d0*/  SHF.R.S32.HI R35, RZ, 0x3, R22 ;  /* 0x00000003ff237819 */ /* 0x000fe20000011416 */
[----:B------:R-:W3:Y:S01]  /*06e0*/  @P1 LDC.64 R16, c[0x0][0x240] ;  /* 0x00009000ff101b82 */ /* 0x000ee20000000a00 */
[----:B------:R-:W-:Y:S01]  /*06f0*/  SHF.R.S32.HI R152, RZ, 0x5, R18 ;  /* 0x00000005ff987819 */ /* 0x000fe20000011412 */
[----:B------:R-:W-:Y:S01]  /*0700*/  IMAD.IADD R4, R45, 0x1, -R4 ;  /* 0x000000012d047824 */ /* 0x000fe200078e0a04 */
[----:B------:R-:W-:-:S04]  /*0710*/  @!P1 SHF.R.S32.HI R8, RZ, 0x1f, R28 ;  /* 0x0000001fff089819 */ /* 0x000fc8000001141c */
[----:B------:R-:W-:Y:S01]  /*0720*/  SHF.L.U32 R138, R4, 0x3, RZ ;  /* 0x00000003048a7819 */ /* 0x000fe200000006ff */
[----:B------:R-:W4:Y:S01]  /*0730*/  @!P1 LDC.64 R14, c[0x0][0x228] ;  /* 0x00008a00ff0e9b82 */ /* 0x000f220000000a00 */
[----:B-1----:R-:W-:Y:S02]  /*0740*/  IABS R20, R23 ;  /* 0x0000001700147213 */ /* 0x002fe40000000000 */
[----:B------:R-:W-:Y:S02]  /*0750*/  SHF.R.S32.HI R139, RZ, 0x1f, R138 ;  /* 0x0000001fff8b7819 */ /* 0x000fe4000001148a */
[----:B------:R-:W1:Y:S03]  /*0760*/  I2F.RP R2, R20 ;  /* 0x0000001400027306 */ /* 0x000e660000209400 */
[----:B------:R-:W5:Y:S08]  /*0770*/  @P0 LDC.64 R26, c[0x0][0x250] ;  /* 0x00009400ff1a0b82 */ /* 0x000f700000000a00 */
[----:B------:R-:W2:Y:S01]  /*0780*/  @P0 LDC.64 R24, c[0x0][0x248] ;  /* 0x00009200ff180b82 */ /* 0x000ea20000000a00 */
        /* <DEDUP_REMOVED lines=8> */
[----:B------:R-:W-:-:S06]  /*0810*/  IMAD.HI.U32 R2, R3, R0, R2 ;  /* 0x0000000003027227 */ /* 0x000fcc00078e0002 */
[----:B------:R-:W-:Y:S01]  /*0820*/  IMAD.HI.U32 R13, R2, R6, RZ ;  /* 0x00000006020d7227 */ /* 0x000fe200078e00ff */
[----:B------:R-:W-:-:S04]  /*0830*/  SHF.R.S32.HI R2, RZ, 0x2, R5 ;  /* 0x00000002ff027819 */ /* 0x000fc80000011405 */
[----:B------:R-:W-:Y:S02]  /*0840*/  IADD3 R0, -R13, RZ, RZ ;  /* 0x000000ff0d007210 */ /* 0x000fe40007ffe1ff */
[----:B------:R-:W-:-:S03]  /*0850*/  LEA.HI R5, R5, R2, RZ, 0x1 ;  /* 0x0000000205057211 */ /* 0x000fc600078f08ff */
[----:B------:R-:W-:Y:S01]  /*0860*/  IMAD R6, R20, R0, R6 ;  /* 0x0000000014067224 */ /* 0x000fe200078e0206 */
[----:B------:R-:W-:Y:S01]  /*0870*/  LOP3.LUT R5, R5, 0x7fffffe, RZ, 0xc0, !PT ;  /* 0x07fffffe05057812 */ /* 0x000fe200078ec0ff */
[----:B------:R-:W-:-:S03]  /*0880*/  IMAD.SHL.U32 R0, R35, 0x40, RZ ;  /* 0x0000004023007824 */ /* 0x000fc600078e00ff */
[----:B------:R-:W-:Y:S01]  /*0890*/  ISETP.GT.U32.AND P2, PT, R20, R6, PT ;  /* 0x000000061400720c */ /* 0x000fe20003f44070 */
[----:B------:R-:W-:Y:S01]  /*08a0*/  IMAD.IADD R5, R2, 0x1, -R5 ;  /* 0x0000000102057824 */ /* 0x000fe200078e0a05 */
[----:B------:R-:W-:-:S03]  /*08b0*/  LOP3.LUT R0, R0, 0xc0, RZ, 0xc0, !PT ;  /* 0x000000c000007812 */ /* 0x000fc600078ec0ff */
[----:B------:R-:W-:Y:S01]  /*08c0*/  IMAD R9, R152, 0x8, R5 ;  /* 0x0000000898097824 */ /* 0x000fe200078e0205 */
[----:B------:R-:W-:Y:S02]  /*08d0*/  LOP3.LUT R4, R0, 0x18, R138, 0xf8, !PT ;  /* 0x0000001800047812 */ /* 0x000fe400078ef88a */
[----:B------:R-:W-:-:S04]  /*08e0*/  SHF.R.U32.HI R0, RZ, 0x3, R0 ;  /* 0x00000003ff007819 */ /* 0x000fc80000011600 */
[----:B------:R-:W-:Y:S01]  /*08f0*/  LOP3.LUT R7, R4, R0, RZ, 0x3c, !PT ;  /* 0x0000000004077212 */ /* 0x000fe200078e3cff */
[----:B---3--:R-:W-:Y:S01]  /*0900*/  @P1 IMAD.WIDE.U32 R4, R32, R16, RZ ;  /* 0x0000001020041225 */ /* 0x008fe200078e00ff */
[----:B------:R-:W-:-:S03]  /*0910*/  IADD3 R0, R2, 0x40, RZ ;  /* 0x0000004002007810 */ /* 0x000fc60007ffe0ff */
[----:B------:R-:W-:Y:S01]  /*0920*/  IMAD.U32 R222, R9, 0x20, R7 ;  /* 0x0000002009de7824 */ /* 0x000fe200078e0007 */
[----:B------:R-:W-:Y:S01]  /*0930*/  ISETP.GE.AND P6, PT, R0, R30, PT ;  /* 0x0000001e0000720c */ /* 0x000fe20003fc6270 */
[----:B------:R-:W-:Y:S01]  /*0940*/  @P1 IMAD R18, R32, R17, R5 ;  /* 0x0000001120121224 */ /* 0x000fe200078e0205 */
[----:B------:R-:W-:Y:S01]  /*0950*/  LOP3.LUT R0, R29, R23, RZ, 0x3c, !PT ;  /* 0x000000171d007212 */ /* 0x000fe200078e3cff */
[----:B------:R-:W-:Y:S01]  /*0960*/  @!P2 IMAD.IADD R6, R6, 0x1, -R20 ;  /* 0x000000010606a824 */ /* 0x000fe200078e0a14 */
[----:B------:R-:W-:Y:S01]  /*0970*/  @P1 MOV R17, R4 ;  /* 0x0000000400111202 */ /* 0x000fe20000000f00 */
[C---:B------:R-:W-:Y:S01]  /*0980*/  @P0 IMAD.IADD R4, R11.reuse, 0x1, R10 ;  /* 0x000000010b040824 */ /* 0x040fe200078e020a */
[----:B------:R-:W-:Y:S01]  /*0990*/  @P0 IADD3 R7, R11, R10, RZ ;  /* 0x0000000a0b070210 */ /* 0x000fe20007ffe0ff */
[----:B------:R-:W-:Y:S01]  /*09a0*/  @!P1 IMAD.WIDE.U32 R8, R28, R14, RZ ;  /* 0x0000000e1c089225 */ /* 0x000fe200078e00ff */
[----:B------:R-:W-:Y:S02]  /*09b0*/  ISETP.GE.AND P4, PT, R0, RZ, PT ;  /* 0x000000ff0000720c */ /* 0x000fe40003f86270 */
[----:B------:R-:W-:Y:S01]  /*09c0*/  ISETP.GE.U32.AND P3, PT, R6, R20, PT ;  /* 0x000000140600720c */ /* 0x000fe20003f66070 */
[----:B-----5:R-:W-:-:S02]  /*09d0*/  @P0 IMAD R10, R4, R27, RZ ;  /* 0x0000001b040a0224 */ /* 0x020fc400078e02ff */
[----:B--2---:R-:W-:Y:S02]  /*09e0*/  @P0 IMAD R0, R7, R25, RZ ;  /* 0x0000001907000224 */ /* 0x004fe400078e02ff */
[----:B------:R-:W-:-:S04]  /*09f0*/  @P0 IMAD.WIDE.U32 R4, R4, R26, RZ ;  /* 0x0000001a04040225 */ /* 0x000fc800078e00ff */
[----:B------:R-:W-:Y:S01]  /*0a00*/  @P0 IMAD.WIDE.U32 R6, R7, R24, RZ ;  /* 0x0000001807060225 */ /* 0x000fe200078e00ff */
[----:B------:R-:W-:-:S03]  /*0a10*/  @P0 IADD3 R16, R5, R10, RZ ;  /* 0x0000000a05100210 */ /* 0x000fc60007ffe0ff */
[----:B------:R-:W-:Y:S01]  /*0a20*/  @!P1 IMAD.IADD R18, R9, 0x1, R12 ;  /* 0x0000000109129824 */ /* 0x000fe200078e020c */
[----:B------:R-:W-:Y:S01]  /*0a30*/  @P0 MOV R12, R6 ;  /* 0x00000006000c0202 */ /* 0x000fe20000000f00 */
[----:B------:R-:W-:Y:S02]  /*0a40*/  @!P1 IMAD.MOV.U32 R17, RZ, RZ, R8 ;  /* 0x000000ffff119224 */ /* 0x000fe400078e0008 */
[----:B------:R-:W-:Y:S02]  /*0a50*/  @P0 IMAD.MOV.U32 R14, RZ, RZ, R4 ;  /* 0x000000ffff0e0224 */ /* 0x000fe400078e0004 */
[----:B------:R-:W-:Y:S01]  /*0a60*/  @P0 IMAD.IADD R15, R7, 0x1, R0 ;  /* 0x00000001070f0824 */ /* 0x000fe200078e0200 */
[----:B------:R-:W-:Y:S06]  /*0a70*/  @P0 BRA `(.L_x_381) ;  /* 0x0000000000340947 */ /* 0x000fec0003800000 */
        /* <DEDUP_REMOVED lines=13> */
.L_x_381:
        /* <DEDUP_REMOVED lines=14> */
.L_x_382:
[----:B------:R-:W-:Y:S01]  /*0c30*/  SHF.R.S32.HI R3, RZ, 0x1f, R2 ;  /* 0x0000001fff037819 */ /* 0x000fe20000011402 */
[-C--:B------:R-:W-:Y:S01]  /*0c40*/  IMAD.WIDE.U32 R6, R2, R24.reuse, R138 ;  /* 0x0000001802067225 */ /* 0x080fe200078e008a */
[----:B------:R-:W-:Y:S01]  /*0c50*/  ISETP.NE.AND P5, PT, R23, RZ, PT ;  /* 0x000000ff1700720c */ /* 0x000fe20003fa5270 */
[----:B------:R-:W-:Y:S01]  /*0c60*/  ULDC.64 UR4, c[0x0][0x258] ;  /* 0x0000960000047ab9 */ /* 0x000fe20000000a00 */
[----:B------:R-:W-:Y:S01]  /*0c70*/  IADD3 R8, P0, R138, R17, RZ ;  /* 0x000000118a087210 */ /* 0x000fe20007f1e0ff */
[----:B------:R-:W-:Y:S01]  /*0c80*/  IMAD R9, R3, R24, RZ ;  /* 0x0000001803097224 */ /* 0x000fe200078e02ff */
[----:B------:R-:W1:Y:S01]  /*0c90*/  S2UR UR8, SR_CgaCtaId ;  /* 0x00000000000879c3 */ /* 0x000e620000008800 */
[----:B------:R-:W-:Y:S01]  /*0ca0*/  @!P2 VIADD R13, R13, 0x1 ;  /* 0x000000010d0da836 */ /* 0x000fe20000000000 */
[----:B------:R-:W-:Y:S01]  /*0cb0*/  IADD3 R6, P2, R12, R6, RZ ;  /* 0x000000060c067210 */ /* 0x000fe20007f5e0ff */
[C---:B------:R-:W-:Y:S01]  /*0cc0*/  IMAD R11, R2.reuse, R25, R9 ;  /* 0x00000019020b7224 */ /* 0x040fe200078e0209 */
[----:B------:R-:W-:Y:S01]  /*0cd0*/  IADD3.X R9, R139, R18, RZ, P0, !PT ;  /* 0x000000128b097210 */ /* 0x000fe200007fe4ff */
[----:B------:R-:W-:Y:S01]  /*0ce0*/  @P3 VIADD R13, R13, 0x1 ;  /* 0x000000010d0d3836 */ /* 0x000fe20000000000 */
[----:B------:R-:W-:Y:S01]  /*0cf0*/  ULDC.64 UR6, c[0x0][0x260] ;  /* 0x0000980000067ab9 */ /* 0x000fe20000000a00 */
[-C--:B------:R-:W-:Y:S01]  /*0d00*/  IMAD.WIDE.U32 R4, R2, R26.reuse, R138 ;  /* 0x0000001a02047225 */ /* 0x080fe200078e008a */
[----:B------:R-:W-:Y:S01]  /*0d10*/  IADD3.X R7, R15, R7, R11, P2, !PT ;  /* 0x000000070f077210 */ /* 0x000fe200017fe40b */
[----:B------:R-:W-:Y:S01]  /*0d20*/  BSSY B0, `(.L_x_383) ;  /* 0x0000051000007945 */ /* 0x000fe20003800000 */
[----:B------:R-:W-:Y:S01]  /*0d30*/  MOV R0, R13 ;  /* 0x0000000d00007202 */ /* 0x000fe20000000f00 */
[----:B------:R-:W-:Y:S01]  /*0d40*/  IMAD R10, R3, R26, RZ ;  /* 0x0000001a030a7224 */ /* 0x000fe200078e02ff */
[----:B------:R-:W-:Y:S01]  /*0d50*/  SHF.R.S32.HI R11, RZ, 0x1f, R29 ;  /* 0x0000001fff0b7819 */ /* 0x000fe2000001141d */
[----:B------:R-:W-:Y:S01]  /*0d60*/  VIADD R160, R138, 0x20 ;  /* 0x000000208aa07836 */ /* 0x000fe20000000000 */
[----:B------:R-:W-:Y:S01]  /*0d70*/  IADD3 R4, P1, R14, R4, RZ ;  /* 0x000000040e047210 */ /* 0x000fe20007f3e0ff */
[----:B------:R-:W-:Y:S01]  /*0d80*/  IMAD R10, R2, R27, R10 ;  /* 0x0000001b020a7224 */ /* 0x000fe200078e020a */
[----:B------:R-:W-:Y:S01]  /*0d90*/  IADD3 R157, R138, 0x40, RZ ;  /* 0x000000408a9d7810 */ /* 0x000fe20007ffe0ff */
[----:B------:R-:W-:Y:S01]  /*0da0*/  @!P4 IMAD.MOV R0, RZ, RZ, -R0 ;  /* 0x000000ffff00c224 */ /* 0x000fe200078e0a00 */
[----:B------:R-:W-:Y:S01]  /*0db0*/  @!P5 LOP3.LUT R0, RZ, R23, RZ, 0x33, !PT ;  /* 0x00000017ff00d212 */ /* 0x000fe200078e33ff */
[----:B------:R-:W-:Y:S01]  /*0dc0*/  IMAD R11, R11, UR4, RZ ;  /* 0x000000040b0b7c24 */ /* 0x000fe2000f8e02ff */
[----:B------:R-:W-:Y:S01]  /*0dd0*/  IADD3.X R5, R16, R5, R10, P1, !PT ;  /* 0x0000000510057210 */ /* 0x000fe20000ffe40a */
[----:B------:R-:W-:Y:S01]  /*0de0*/  IMAD.WIDE.U32 R16, R29, UR4, R8 ;  /* 0x000000041d107c25 */ /* 0x000fe2000f8e0008 */
[----:B------:R-:W-:-:S02]  /*0df0*/  SHF.R.S32.HI R10, RZ, 0x1f, R0 ;  /* 0x0000001fff0a7819 */ /* 0x000fc40000011400 */
[----:B------:R-:W-:Y:S01]  /*0e00*/  ISETP.GE.AND P0, PT, R2, R30, PT ;  /* 0x0000001e0200720c */ /* 0x000fe20003f06270 */
[----:B------:R-:W-:Y:S01]  /*0e10*/  IMAD R12, R29, UR5, R11 ;  /* 0x000000051d0c7c24 */ /* 0x000fe2000f8e020b */
[----:B------:R-:W-:Y:S01]  /*0e20*/  ULDC.64 UR4, c[0x0][0x268] ;  /* 0x00009a0000047ab9 */ /* 0x000fe20000000a00 */
[C---:B------:R-:W-:Y:S01]  /*0e30*/  IMAD.WIDE.U32 R40, R0.reuse, UR6, R6 ;  /* 0x0000000600287c25 */ /* 0x040fe2000f8e0006 */
[----:B------:R-:W-:Y:S02]  /*0e40*/  LEA.HI.SX32 R108, R247, 0xffffffff, 0x1a ;  /* 0xfffffffff76c7811 */ /* 0x000fe400078fd2ff */
[----:B------:R-:W-:Y:S01]  /*0e50*/  LEA.HI R18, R21, R45, RZ, 0x4 ;  /* 0x0000002d15127211 */ /* 0x000fe200078f20ff */
[----:B------:R-:W-:Y:S01]  /*0e60*/  IMAD.WIDE.U32 R38, R0, UR4, R4 ;  /* 0x0000000400267c25 */ /* 0x000fe2000f8e0004 */
[----:B------:R2:W-:Y:S01]  /*0e70*/  STL.64 [R1+0x30], R40 ;  /* 0x0000302801007387 */ /* 0x0005e20000100a00 */
[----:B------:R-:W-:Y:S02]  /*0e80*/  LOP3.LUT R15, R22, 0xfffffff8, RZ, 0xc0, !PT ;  /* 0xfffffff8160f7812 */ /* 0x000fe400078ec0ff */
[C---:B------:R-:W-:Y:S01]  /*0e90*/  IMAD R8, R10.reuse, UR6, RZ ;  /* 0x000000060a087c24 */ /* 0x040fe2000f8e02ff */
[----:B------:R2:W-:Y:S01]  /*0ea0*/  STL.64 [R1+0x28], R38 ;  /* 0x0000282601007387 */ /* 0x0005e20000100a00 */
[----:B------:R-:W-:Y:S01]  /*0eb0*/  IMAD R6, R10, UR4, RZ ;  /* 0x000000040a067c24 */ /* 0x000fe2000f8e02ff */
[----:B------:R-:W-:Y:S01]  /*0ec0*/  UMOV UR4, 0x400 ;  /* 0x0000040000047882 */ /* 0x000fe20000000000 */
[----:B------:R-:W-:Y:S01]  /*0ed0*/  IMAD R28, R108, -0x40, R44 ;  /* 0xffffffc06c1c7824 */ /* 0x000fe200078e022c */
[----:B------:R2:W-:Y:S01]  /*0ee0*/  STL [R1+0x8], R160 ;  /* 0x000008a001007387 */ /* 0x0005e20000100800 */
[C---:B------:R-:W-:Y:S01]  /*0ef0*/  IMAD R31, R0.reuse, UR7, R8 ;  /* 0x00000007001f7c24 */ /* 0x040fe2000f8e0208 */
[----:B-1----:R-:W-:Y:S01]  /*0f00*/  ULEA UR4, UR8, UR4, 0x18 ;  /* 0x0000000408047291 */ /* 0x002fe2000f8ec03f */
[----:B------:R-:W-:Y:S01]  /*0f10*/  IMAD R36, R0, UR5, R6 ;  /* 0x0000000500247c24 */ /* 0x000fe2000f8e0206 */
[----:B------:R2:W-:Y:S01]  /*0f20*/  STL [R1+0xc], R157 ;  /* 0x00000c9d01007387 */ /* 0x0005e20000100800 */
[----:B------:R-:W-:Y:S01]  /*0f30*/  LOP3.LUT R0, R18, 0xfffffff0, RZ, 0xc0, !PT ;  /* 0xfffffff012007812 */ /* 0x000fe200078ec0ff */
[----:B------:R-:W-:Y:S01]  /*0f40*/  IMAD.WIDE R10, R154, 0x80, R2 ;  /* 0x000000809a0a7825 */ /* 0x000fe200078e0202 */
[----:B------:R-:W-:-:S02]  /*0f50*/  ISETP.GE.AND P1, PT, R2, R28, PT ;  /* 0x0000001c0200720c */ /* 0x000fc40003f26270 */
[----:B------:R-:W-:Y:S01]  /*0f60*/  SHF.R.S32.HI R23, RZ, 0x4, R18 ;  /* 0x00000004ff177819 */ /* 0x000fe20000011412 */
[----:B------:R-:W-:Y:S01]  /*0f70*/  IMAD.IADD R14, R45, 0x1, -R0 ;  /* 0x000000012d0e7824 */ /* 0x000fe200078e0a00 */
[C---:B------:R-:W-:Y:S01]  /*0f80*/  ISETP.GE.AND P5, PT, R2.reuse, R28, PT ;  /* 0x0000001c0200720c */ /* 0x040fe20003fa6270 */
[----:B------:R-:W-:Y:S01]  /*0f90*/  IMAD.IADD R13, R17, 0x1, R12 ;  /* 0x00000001110d7824 */ /* 0x000fe200078e020c */
[----:B------:R-:W-:Y:S02]  /*0fa0*/  P2R R34, PR, RZ, 0x2 ;  /* 0x00000002ff227803 */ /* 0x000fe40000000000 */
[----:B------:R-:W-:Y:S02]  /*0fb0*/  IADD3 R29, R2, 0x20, RZ ;  /* 0x00000020021d7810 */ /* 0x000fe40007ffe0ff */
[----:B------:R-:W-:Y:S01]  /*0fc0*/  LEA R222, R222, UR4, 0x1 ;  /* 0x00000004dede7c11 */ /* 0x000fe2000f8e08ff */
        /* <DEDUP_REMOVED lines=38> */
.L_x_384:
[----:B------:R-:W-:Y:S05]  /*1230*/  BSYNC B0 ;  /* 0x0000000000007941 */ /* 0x000fea0003800000 */
.L_x_383:
[----:B------:R-:W-:Y:S01]  /*1240*/  ISETP.GE.AND P0, PT, R29, R30, PT ;  /* 0x0000001e1d00720c */ /* 0x000fe20003f06270 */
[----:B------:R-:W-:Y:S01]  /*1250*/  BSSY B0, `(.L_x_385) ;  /* 0x000002f000007945 */ /* 0x000fe20003800000 */
[----:B------:R-:W-:Y:S01]  /*1260*/  LEA.HI R0, R18, R23, RZ, 0x1 ;  /* 0x0000001712007211 */ /* 0x000fe200078f08ff */
[----:B---3--:R-:W-:Y:S01]  /*1270*/  IMAD.IADD R9, R45, 0x1, -R15 ;  /* 0x000000012d097824 */ /* 0x008fe200078e0a0f */
[----:B------:R-:W-:Y:S01]  /*1280*/  LEA.HI R8, R14, R14, RZ, 0x1 ;  /* 0x0000000e0e087211 */ /* 0x000fe200078f08ff */
[----:B------:R-:W-:Y:S01]  /*1290*/  VIADD R22, R2, 0x60 ;  /* 0x0000006002167836 */ /* 0x000fe20000000000 */
[----:B------:R-:W-:Y:S02]  /*12a0*/  LOP3.LUT R20, R0, 0xfffffffe, RZ, 0xc0, !PT ;  /* 0xfffffffe00147812 */ /* 0x000fe400078ec0ff */
[--C-:B------:R-:W-:Y:S02]  /*12b0*/  SHF.R.S32.HI R15, RZ, 0x1, R8.reuse ;  /* 0x00000001ff0f7819 */ /* 0x100fe40000011408 */
[----:B------:R-:W-:-:S03]  /*12c0*/  SHF.R.S32.HI R21, RZ, 0x1f, R8 ;  /* 0x0000001fff157819 */ /* 0x000fc60000011408 */
[----:B------:R-:W-:Y:S05]  /*12d0*/  @P0 BRA `(.L_x_386) ;  /* 0x0000000000980947 */ /* 0x000fea0003800000 */
[----:B------:R-:W-:Y:S01]  /*12e0*/  ULDC UR5, c[0x0][0x2d0] ;  /* 0x0000b40000057ab9 */ /* 0x000fe20000000800 */
[----:B-1----:R-:W-:Y:S01]  /*12f0*/  IADD3 R4, P2, R10, 0x20, RZ ;  /* 0x000000200a047810 */ /* 0x002fe20007f5e0ff */
        /* <DEDUP_REMOVED lines=36> */
.L_x_386:
[----:B------:R-:W-:Y:S05]  /*1540*/  BSYNC B0 ;  /* 0x0000000000007941 */ /* 0x000fea0003800000 */
.L_x_385:
[----:B------:R-:W-:Y:S01]  /*1550*/  LEA.HI R18, R9, R9, RZ, 0x1 ;  /* 0x0000000909127211 */ /* 0x000fe200078f08ff */
[----:B------:R-:W-:Y:S01]  /*1560*/  BSSY B0, `(.L_x_387) ;  /* 0x0000033000007945 */ /* 0x000fe20003800000 */
[----:B------:R-:W-:Y:S01]  /*1570*/  LEA.HI R0, R21, R15, RZ, 0x2 ;  /* 0x0000000f15007211 */ /* 0x000fe200078f10ff */
[----:B------:R-:W-:Y:S01]  /*1580*/  IMAD.IADD R23, R23, 0x1, -R20 ;  /* 0x0000000117177824 */ /* 0x000fe200078e0a14 */
[----:B------:R-:W-:Y:S02]  /*1590*/  LOP3.LUT R3, R8, 0x7fffffe, RZ, 0xc0, !PT ;  /* 0x07fffffe08037812 */ /* 0x000fe400078ec0ff */
[----:B------:R-:W-:Y:S02]  /*15a0*/  LOP3.LUT R2, R18, 0x3fffffe, RZ, 0xc0, !PT ;  /* 0x03fffffe12027812 */ /* 0x000fe400078ec0ff */
[----:B------:R-:W-:Y:S01]  /*15b0*/  LOP3.LUT R0, R0, 0xfffffffc, RZ, 0xc0, !PT ;  /* 0xfffffffc00007812 */ /* 0x000fe200078ec0ff */
[----:B------:R-:W-:Y:S01]  /*15c0*/  IMAD.IADD R137, R14, 0x1, -R3 ;  /* 0x000000010e897824 */ /* 0x000fe200078e0a03 */
[----:B-1-34-:R-:W-:-:S02]  /*15d0*/  SHF.R.S32.HI R4, RZ, 0x1f, R14 ;  /* 0x0000001fff047819 */ /* 0x01afc4000001140e */
        /* <DEDUP_REMOVED lines=43> */
.L_x_388:
[----:B------:R-:W-:Y:S05]  /*1890*/  BSYNC B0 ;  /* 0x0000000000007941 */ /* 0x000fea0003800000 */
.L_x_387:
[----:B------:R-:W-:Y:S01]  /*18a0*/  IMAD.IADD R159, R41, 0x1, R31 ;  /* 0x00000001299f7824 */ /* 0x000fe200078e021f */
[C---:B------:R-:W-:Y:S01]  /*18b0*/  SHF.L.U64.HI R136, R24.reuse, 0x6, R25 ;  /* 0x0000000618887819 */ /* 0x040fe20000010219 */
[----:B------:R-:W-:Y:S01]  /*18c0*/  IMAD.MOV.U32 R158, RZ, RZ, R40 ;  /* 0x000000ffff9e7224 */ /* 0x000fe200078e0028 */
[----:B------:R-:W-:Y:S01]  /*18d0*/  SHF.L.U32 R109, R24, 0x6, RZ ;  /* 0x00000006186d7819 */ /* 0x000fe200000006ff */
[----:B------:R-:W-:Y:S01]  /*18e0*/  BSSY B0, `(.L_x_389) ;  /* 0x000002f000007945 */ /* 0x000fe20003800000 */
[----:B------:R-:W-:Y:S01]  /*18f0*/  SHF.R.S32.HI R21, RZ, 0x1f, R108 ;  /* 0x0000001fff157819 */ /* 0x000fe2000001146c */
[----:B------:R-:W-:Y:S01]  /*1900*/  IMAD R0, R136, R108, RZ ;  /* 0x0000006c88007224 */ /* 0x000fe200078e02ff */
[----:B------:R4:W-:Y:S01]  /*1910*/  STL.64 [R1+0x20], R158 ;  /* 0x0000209e01007387 */ /* 0x0009e20000100a00 */
[----:B------:R-:W-:Y:S01]  /*1920*/  ISETP.GE.AND P6, PT, R29, R28, PT ;  /* 0x0000001c1d00720c */ /* 0x000fe20003fc6270 */
[----:B------:R-:W-:Y:S01]  /*1930*/  IMAD.WIDE.U32 R2, R108, R109, R158 ;  /* 0x0000006d6c027225 */ /* 0x000fe200078e009e */
[----:B------:R-:W-:-:S03]  /*1940*/  SHF.R.S32.HI R32, RZ, 0x1, R18 ;  /* 0x00000001ff207819 */ /* 0x000fc60000011412 */
[----:B------:R-:W-:Y:S01]  /*1950*/  IMAD R20, R21, R109, R0 ;  /* 0x0000006d15147224 */ /* 0x000fe200078e0200 */
[----:B------:R-:W-:Y:S07]  /*1960*/  @P4 BRA `(.L_x_390) ;  /* 0x0000000000984947 */ /* 0x000fee0003800000 */
        /* <DEDUP_REMOVED lines=15> */
[----:B------:R-:W5:Y:S01]  /*1a60*/  @!P0 LDC.64 R18, c[0x0][0x210] ;  /* 0x00008400ff128b82 */ /* 0x000f620000000a00 */
[----:B-1----:R-:W-:-:S04]  /*1a70*/  @!P1 LEA R6, P3, R8, R14, 0x1 ;  /* 0x0000000e08069211 */ /* 0x002fc800078608ff */
        /* <DEDUP_REMOVED lines=21> */
.L_x_390:
[----:B------:R-:W-:Y:S05]  /*1bd0*/  BSYNC B0 ;  /* 0x0000000000007941 */ /* 0x000fea0003800000 */
.L_x_389:
[----:B------:R-:W-:Y:S01]  /*1be0*/  ISETP.NE.AND P0, PT, R34, RZ, PT ;  /* 0x000000ff2200720c */ /* 0x000fe20003f05270 */
[----:B------:R-:W-:Y:S01]  /*1bf0*/  BSSY B0, `(.L_x_391) ;  /* 0x0000023000007945 */ /* 0x000fe20003800000 */
[----:B------:R-:W-:Y:S01]  /*1c00*/  IMAD.SHL.U32 R9, R32, 0x40, RZ ;  /* 0x0000004020097824 */ /* 0x000fe200078e00ff */
[----:B------:R-:W-:-:S10]  /*1c10*/  IADD3 R8, R3, R20, RZ ;  /* 0x0000001403087210 */ /* 0x000fd40007ffe0ff */
[----:B------:R-:W-:Y:S05]  /*1c20*/  @P0 BRA `(.L_x_392) ;  /* 0x00000000007c0947 */ /* 0x000fea0003800000 */
[----:B------:R-:W-:Y:S02]  /*1c30*/  ULDC UR5, c[0x0][0x2d0] ;  /* 0x0000b40000057ab9 */ /* 0x000fe40000000800 */
[----:B------:R-:W-:Y:S02]  /*1c40*/  ISETP.GE.AND P0, PT, R138, UR5, PT ;  /* 0x000000058a007c0c */ /* 0x000fe4000bf06270 */
[----:B------:R-:W-:Y:S02]  /*1c50*/  ISETP.GE.AND P1, PT, R160, UR5, PT ;  /* 0x00000005a0007c0c */ /* 0x000fe4000bf26270 */
[----:B------:R-:W-:-:S09]  /*1c60*/  ISETP.GE.AND P2, PT, R157, UR5, PT ;  /* 0x000000059d007c0c */ /* 0x000fd2000bf46270 */
[----:B---3--:R-:W3:Y:S01]  /*1c70*/  @!P0 LDC.64 R6, c[0x0][0x218] ;  /* 0x00008600ff068b82 */ /* 0x008ee20000000a00 */
[----:B------:R2:W-:Y:S04]  /*1c80*/  @P0 STS [R222+0x6000], RZ ;  /* 0x006000ffde000388 */ /* 0x0005e80000000800 */
[----:B------:R2:W-:Y:S03]  /*1c90*/  @P0 STS [R222+0x6004], RZ ;  /* 0x006004ffde000388 */ /* 0x0005e60000000800 */
[----:B-1----:R-:W1:Y:S01]  /*1ca0*/  @!P1 LDC.64 R4, c[0x0][0x218] ;  /* 0x00008600ff049b82 */ /* 0x002e620000000a00 */
[----:B------:R2:W-:Y:S01]  /*1cb0*/  @P0 STS.64 [R222+0x6008], RZ ;  /* 0x006008ffde000388 */ /* 0x0005e20000000a00 */
[----:B---3--:R-:W-:-:S04]  /*1cc0*/  @!P0 LEA R6, P4, R2, R6, 0x1 ;  /* 0x0000000602068211 */ /* 0x008fc800078808ff */
        /* <DEDUP_REMOVED lines=21> */
.L_x_392:
[----:B------:R-:W-:Y:S05]  /*1e20*/  BSYNC B0 ;  /* 0x0000000000007941 */ /* 0x000fea0003800000 */
.L_x_391:
[C---:B------:R-:W-:Y:S01]  /*1e30*/  SHF.L.U64.HI R155, R24.reuse, 0x5, R25 ;  /* 0x00000005189b7819 */ /* 0x040fe20000010219 */
[----:B------:R-:W-:Y:S01]  /*1e40*/  BSSY B0, `(.L_x_393) ;  /* 0x0000024000007945 */ /* 0x000fe20003800000 */
[----:B------:R-:W-:-:S03]  /*1e50*/  SHF.L.U32 R156, R24, 0x5, RZ ;  /* 0x00000005189c7819 */ /* 0x000fc600000006ff */
[----:B------:R1:W-:Y:S04]  /*1e60*/  STL [R1+0x3c], R155 ;  /* 0x00003c9b01007387 */ /* 0x0003e80000100800 */
[----:B------:R1:W-:Y:S01]  /*1e70*/  STL [R1+0x38], R156 ;  /* 0x0000389c01007387 */ /* 0x0003e20000100800 */
[----:B------:R-:W-:Y:S05]  /*1e80*/  @P6 BRA `(.L_x_394) ;  /* 0x00000000007c6947 */ /* 0x000fea0003800000 */
[----:B------:R-:W-:Y:S01]  /*1e90*/  ULDC UR5, c[0x0][0x2d0] ;  /* 0x0000b40000057ab9 */ /* 0x000fe20000000800 */
[----:B------:R-:W-:Y:S02]  /*1ea0*/  IADD3 R0, P2, R156, R2, RZ ;  /* 0x000000029c007210 */ /* 0x000fe40007f5e0ff */
[----:B------:R-:W-:Y:S02]  /*1eb0*/  ISETP.GE.AND P1, PT, R138, UR5, PT ;  /* 0x000000058a007c0c */ /* 0x000fe4000bf26270 */
[----:B------:R-:W-:Y:S01]  /*1ec0*/  ISETP.GE.AND P0, PT, R160, UR5, PT ;  /* 0x00000005a0007c0c */ /* 0x000fe2000bf06270 */
[----:B--23--:R-:W-:Y:S01]  /*1ed0*/  IMAD.X R6, R155, 0x1, R8, P2 ;  /* 0x000000019b067824 */ /* 0x00cfe200010e0608 */
[----:B------:R-:W-:-:S09]  /*1ee0*/  ISETP.GE.AND P2, PT, R157, UR5, PT ;  /* 0x000000059d007c0c */ /* 0x000fd2000bf46270 */
[----:B-1----:R-:W1:Y:S01]  /*1ef0*/  @!P1 LDC.64 R4, c[0x0][0x218] ;  /* 0x00008600ff049b82 */ /* 0x002e620000000a00 */
        /* <DEDUP_REMOVED lines=24> */
.L_x_394:
[----:B------:R-:W-:Y:S05]  /*2080*/  BSYNC B0 ;  /* 0x0000000000007941 */ /* 0x000fea0003800000 */
.L_x_393:
[----:B------:R-:W0:Y:S01]  /*2090*/  LDGDEPBAR ;  /* 0x00000000000079af */ /* 0x000e220000000000 */
[----:B------:R-:W-:Y:S01]  /*20a0*/  IMAD.IADD R10, R39, 0x1, R36 ;  /* 0x00000001270a7824 */ /* 0x000fe200078e0224 */
[----:B------:R-:W-:Y:S01]  /*20b0*/  LOP3.LUT R0, R9, 0xc0, RZ, 0xc0, !PT ;  /* 0x000000c009007812 */ /* 0x000fe200078ec0ff */
[----:B-123--:R-:W-:Y:S01]  /*20c0*/  IMAD.SHL.U32 R4, R35, 0x8, RZ ;  /* 0x0000000823047824 */ /* 0x00efe200078e00ff */
[----:B------:R-:W-:Y:S01]  /*20d0*/  BSSY B0, `(.L_x_395) ;  /* 0x0000042000007945 */ /* 0x000fe20003800000 */
[----:B------:R-:W-:Y:S01]  /*20e0*/  IMAD.SHL.U32 R6, R22, 0x20, RZ ;  /* 0x0000002016067824 */ /* 0x000fe200078e00ff */
[----:B------:R1:W-:Y:S01]  /*20f0*/  STL [R1+0x40], R10 ;  /* 0x0000400a01007387 */ /* 0x0003e20000100800 */
[----:B------:R-:W-:Y:S01]  /*2100*/  IMAD.SHL.U32 R3, R33, 0x40, RZ ;  /* 0x0000004021037824 */ /* 0x000fe200078e00ff */
[----:B------:R-:W-:Y:S01]  /*2110*/  LOP3.LUT R4, R0, 0x8, R4, 0xf8, !PT ;  /* 0x0000000800047812 */ /* 0x000fe200078ef804 */
[C---:B------:R-:W-:Y:S01]  /*2120*/  IMAD.SHL.U32 R5, R23.reuse, 0x8, RZ ;  /* 0x0000000817057824 */ /* 0x040fe200078e00ff */
[----:B------:R-:W-:Y:S01]  /*2130*/  SHF.R.U32.HI R2, RZ, 0x3, R0 ;  /* 0x00000003ff027819 */ /* 0x000fe20000011600 */
[----:B------:R-:W-:Y:S01]  /*2140*/  IMAD R9, R23, 0x8, R30 ;  /* 0x0000000817097824 */ /* 0x000fe200078e021e */
[----:B------:R-:W-:-:S02]  /*2150*/  LOP3.LUT R0, R3, 0xc0, RZ, 0xc0, !PT ;  /* 0x000000c003007812 */ /* 0x000fc400078ec0ff */
[----:B------:R-:W-:Y:S02]  /*2160*/  LOP3.LUT R111, R6, 0xffffff00, RZ, 0xc0, !PT ;  /* 0xffffff00066f7812 */ /* 0x000fe400078ec0ff */
[----:B------:R-:W-:Y:S01]  /*2170*/  LOP3.LUT R8, R4, R2, RZ, 0x3c, !PT ;  /* 0x0000000204087212 */ /* 0x000fe200078e3cff */
[-C--:B------:R-:W-:Y:S01]  /*2180*/  IMAD R2, R21, R26.reuse, RZ ;  /* 0x0000001a15027224 */ /* 0x080fe200078e02ff */
[----:B------:R-:W-:Y:S01]  /*2190*/  LOP3.LUT R7, R0, 0x8, R5, 0xf8, !PT ;  /* 0x0000000800077812 */ /* 0x000fe200078ef805 */
[----:B------:R-:W-:Y:S01]  /*21a0*/  IMAD R3, R152, 0x200, R111 ;  /* 0x0000020098037824 */ /* 0x000fe200078e026f */
[----:B------:R-:W-:Y:S01]  /*21b0*/  SHF.R.U32.HI R6, RZ, 0x3, R0 ;  /* 0x00000003ff067819 */ /* 0x000fe20000011600 */
[----:B------:R-:W-:Y:S01]  /*21c0*/  IMAD.WIDE.U32 R4, R108, R26, RZ ;  /* 0x0000001a6c047225 */ /* 0x000fe200078e00ff */
[----:B------:R-:W-:Y:S01]  /*21d0*/  ISETP.GE.AND P3, PT, R29, R28, PT ;  /* 0x0000001c1d00720c */ /* 0x000fe20003f66270 */
[----:B------:R-:W-:-:S04]  /*21e0*/  DEPBAR.LE SB0, 0x0 ;  /* 0x000080000000791a */ /* 0x000fc80000000000 */
[----:B------:R-:W-:Y:S01]  /*21f0*/  BAR.SYNC.DEFER_BLOCKING 0x0 ;  /* 0x0000000000007b1d */ /* 0x000fe20000010000 */
[----:B------:R-:W-:Y:S01]  /*2200*/  IMAD R0, R108, R27, R2 ;  /* 0x0000001b6c007224 */ /* 0x000fe200078e0202 */
[----:B------:R-:W-:Y:S01]  /*2210*/  LOP3.LUT R110, R7, R6, RZ, 0x3c, !PT ;  /* 0x00000006076e7212 */ /* 0x000fe200078e3cff */
[----:B------:R-:W-:Y:S01]  /*2220*/  IMAD R2, R137, 0x20, R3 ;  /* 0x0000002089027824 */ /* 0x000fe200078e0203 */
[----:B------:R-:W-:Y:S01]  /*2230*/  LEA R6, P0, R4, R38, 0x6 ;  /* 0x0000002604067211 */ /* 0x000fe200078030ff */
[----:B------:R-:W-:Y:S02]  /*2240*/  IMAD.IADD R7, R5, 0x1, R0 ;  /* 0x0000000105077824 */ /* 0x000fe400078e0200 */
[----:B------:R-:W-:Y:S02]  /*2250*/  IMAD.U32 R0, R9, 0x20, R8 ;  /* 0x0000002009007824 */ /* 0x000fe400078e0008 */
[----:B------:R-:W-:Y:S01]  /*2260*/  IMAD.IADD R2, R110, 0x1, R2 ;  /* 0x000000016e027824 */ /* 0x000fe200078e0202 */
[----:B------:R-:W-:-:S02]  /*2270*/  LEA.HI.X R7, R4, R10, R7, 0x6, P0 ;  /* 0x0000000a04077211 */ /* 0x000fc400000f3407 */
[----:B------:R-:W-:Y:S02]  /*2280*/  LEA R217, R0, UR4, 0x1 ;  /* 0x0000000400d97c11 */ /* 0x000fe4000f8e08ff */
        /* <DEDUP_REMOVED lines=14> */
[----:B------:R-:W5:Y:S01]  /*2370*/  @!P1 LDC.64 R2, c[0x0][0x220] ;  /* 0x00008800ff029b82 */ /* 0x000f620000000a00 */
[----:B------:R3:W-:Y:S01]  /*2380*/  @P0 STS.64 [R222+0x9008], RZ ;  /* 0x009008ffde000388 */ /* 0x0007e20000000a00 */
        /* <DEDUP_REMOVED lines=22> */
.L_x_396:
[----:B------:R-:W-:Y:S05]  /*24f0*/  BSYNC B0 ;  /* 0x0000000000007941 */ /* 0x000fea0003800000 */
.L_x_395:
        /* <DEDUP_REMOVED lines=38> */
.L_x_398:
[----:B------:R-:W-:Y:S05]  /*2760*/  BSYNC B0 ;  /* 0x0000000000007941 */ /* 0x000fea0003800000 */
.L_x_397:
[----:B------:R-:W-:Y:S01]  /*2770*/  LDSM.16.M88.4 R24, [R217+0x6000] ;  /* 0x00600000d918783b */ /* 0x000fe20000000200 */
[----:B------:R-:W-:Y:S01]  /*2780*/  IMAD.MOV.U32 R0, RZ, RZ, 0x20 ;  /* 0x00000020ff007424 */ /* 0x000fe200078e00ff */
[----:B------:R-:W-:Y:S01]  /*2790*/  LOP3.LUT P0, RZ, R32, 0x2, RZ, 0xc0, !PT ;  /* 0x0000000220ff7812 */ /* 0x000fe2000780c0ff */
[----:B-123--:R-:W-:Y:S01]  /*27a0*/  IMAD.MOV.U32 R2, RZ, RZ, 0x10 ;  /* 0x00000010ff027424 */ /* 0x00efe200078e00ff */
[----:B------:R-:W1:Y:S01]  /*27b0*/  LDSM.16.M88.4 R4, [R220+0x1000] ;  /* 0x00100000dc04783b */ /* 0x000e620000000200 */
[----:B------:R-:W-:Y:S01]  /*27c0*/  LOP3.LUT P1, RZ, R33, 0x2, RZ, 0xc0, !PT ;  /* 0x0000000221ff7812 */ /* 0x000fe2000782c0ff */
[----:B------:R-:W-:Y:S01]  /*27d0*/  ULDC.U8 UR14, c[0x0][0x388] ;  /* 0x0000e200000e7ab9 */ /* 0x000fe20000000000 */
[----:B------:R-:W-:Y:S01]  /*27e0*/  SEL R0, R0, 0xffffffe0, !P0 ;  /* 0xffffffe000007807 */ /* 0x000fe20004000000 */
[----:B------:R-:W2:Y:S01]  /*27f0*/  LDSM.16.M88.4 R8, [R220] ;  /* 0x00000000dc08783b */ /* 0x000ea20000000200 */
[----:B------:R-:W-:-:S03]  /*2800*/  SEL R2, R2, 0xfffffff0, !P1 ;  /* 0xfffffff002027807 */ /* 0x000fc60004800000 */
[----:B------:R-:W3:Y:S01]  /*2810*/  LDSM.16.M88.4 R20, [R217+0x6400] ;  /* 0x00640000d914783b */ /* 0x000ee20000000200 */
[----:B------:R-:W-:Y:S02]  /*2820*/  IMAD.IADD R219, R217, 0x1, R0 ;  /* 0x00000001d9db7824 */ /* 0x000fe400078e0200 */
[----:B------:R-:W-:Y:S01]  /*2830*/  IMAD R221, R2, 0x2, R220 ;  /* 0x0000000202dd7824 */ /* 0x000fe200078e02dc */
[----:B------:R-:W5:Y:S01]  /*2840*/  LDSM.16.M88.4 R12, [R217+0x6800] ;  /* 0x00680000d90c783b */ /* 0x000f620000000200 */
[----:B------:R-:W-:-:S03]  /*2850*/  IMAD.SHL.U32 R0, R45, 0x2, RZ ;  /* 0x000000022d007824 */ /* 0x000fc600078e00ff */
[----:B------:R-:W4:Y:S02]  /*2860*/  LDSM.16.M88.4 R28, [R217+0x6c00] ;  /* 0x006c0000d91c783b */ /* 0x000f240000000200 */
[----:B------:R-:W-:Y:S02]  /*2870*/  LOP3.LUT R0, R0, 0x6, RZ, 0xc0, !PT ;  /* 0x0000000600007812 */ /* 0x000fe400078ec0ff */
[----:B------:R-:W-:Y:S03]  /*2880*/  LDSM.16.M88.4 R56, [R219+0x6000] ;  /* 0x00600000db38783b */ /* 0x000fe60000000200 */
[----:B------:R-:W-:Y:S01]  /*2890*/  IMAD R0, R108, 0x40, R0 ;  /* 0x000000406c007824 */ /* 0x000fe200078e0200 */
[----:B------:R-:W4:Y:S03]  /*28a0*/  LDSM.16.M88.4 R16, [R221+0x1000] ;  /* 0x00100000dd10783b */ /* 0x000f260000000200 */
[C---:B------:R-:W-:Y:S01]  /*28b0*/  VIADD R3, R0.reuse, 0x10 ;  /* 0x0000001000037836 */ /* 0x040fe20000000000 */
[----:B------:R-:W4:Y:S01]  /*28c0*/  LDSM.16.M88.4 R52, [R219+0x6400] ;  /* 0x00640000db34783b */ /* 0x000f220000000200 */
[C---:B------:R-:W-:Y:S01]  /*28d0*/  ISETP.GE.AND P4, PT, R0.reuse, R44, PT ;  /* 0x0000002c0000720c */ /* 0x040fe20003f86270 */
[----:B------:R-:W-:-:S02]  /*28e0*/  VIADD R45, R0, 0x11 ;  /* 0x00000011002d7836 */ /* 0x000fc40000000000 */
[----:B------:R-:W4:Y:S01]  /*28f0*/  LDSM.16.M88.4 R48, [R219+0x6800] ;  /* 0x00680000db30783b */ /* 0x000f220000000200 */
[-C--:B------:R-:W-:Y:S01]  /*2900*/  ISETP.GE.AND P0, PT, R3, R44.reuse, PT ;  /* 0x0000002c0300720c */ /* 0x080fe20003f06270 */
[C---:B------:R-:W-:Y:S02]  /*2910*/  VIADD R3, R0.reuse, 0x21 ;  /* 0x0000002100037836 */ /* 0x040fe40000000000 */
[----:B------:R-:W-:Y:S01]  /*2920*/  LDSM.16.M88.4 R40, [R219+0x6c00] ;  /* 0x006c0000db28783b */ /* 0x000fe20000000200 */
[C---:B------:R-:W-:Y:S02]  /*2930*/  VIADD R47, R0.reuse, 0x18 ;  /* 0x00000018002f7836 */ /* 0x040fe40000000000 */
[----:B------:R-:W-:Y:S01]  /*2940*/  ISETP.GE.AND P6, PT, R3, R44, PT ;  /* 0x0000002c0300720c */ /* 0x000fe20003fc6270 */
[----:B-1----:R-:W-:Y:S01]  /*2950*/  HMMA.16816.F32.BF16 R32, R4, R24, RZ ;  /* 0x000000180420723c */ /* 0x002fe200000418ff */
[----:B------:R-:W-:Y:S01]  /*2960*/  LDSM.16.M88.4 R36, [R217+0x7000] ;  /* 0x00700000d924783b */ /* 0x000fe20000000200 */
[----:B------:R-:W-:-:S02]  /*2970*/  VIADD R3, R0, 0x28 ;  /* 0x0000002800037836 */ /* 0x000fc40000000000 */
[C---:B------:R-:W-:Y:S01]  /*2980*/  VIADD R46, R0.reuse, 0x20 ;  /* 0x00000020002e7836 */ /* 0x040fe20000000000 */
[----:B------:R-:W0:Y:S01]  /*2990*/  LDGDEPBAR ;  /* 0x00000000000079af */ /* 0x000e220000000000 */
[----:B--2---:R-:W-:Y:S01]  /*29a0*/  HMMA.16816.F32.BF16 R92, R8, R24, RZ ;  /* 0x00000018085c723c */ /* 0x004fe200000418ff */
[----:B------:R-:W-:Y:S01]  /*29b0*/  ISETP.GE.AND P5, PT, R3, R44, PT ;  /* 0x0000002c0300720c */ /* 0x000fe20003fa6270 */
[----:B------:R-:W-:-:S04]  /*29c0*/  VIADD R3, R0, 0x29 ;  /* 0x0000002900037836 */ /* 0x000fc80000000000 */
[C---:B---3--:R-:W-:Y:S06]  /*29d0*/  HMMA.16816.F32.BF16 R64, R4.reuse, R22, RZ ;  /* 0x000000160440723c */ /* 0x048fec00000418ff */
[C---:B-----5:R-:W-:Y:S06]  /*29e0*/  HMMA.16816.F32.BF16 R68, R4.reuse, R12, RZ ;  /* 0x0000000c0444723c */ /* 0x060fec00000418ff */
[----:B------:R-:W-:Y:S06]  /*29f0*/  HMMA.16816.F32.BF16 R76, R4, R14, RZ ;  /* 0x0000000e044c723c */ /* 0x000fec00000418ff */
[C---:B------:R-:W-:Y:S06]  /*2a00*/  HMMA.16816.F32.BF16 R88, R8.reuse, R12, RZ ;  /* 0x0000000c0858723c */ /* 0x040fec00000418ff */
[----:B------:R-:W-:Y:S01]  /*2a10*/  HMMA.16816.F32.BF16 R124, R8, R14, RZ ;  /* 0x0000000e087c723c */ /* 0x000fe200000418ff */
[----:B------:R-:W1:Y:S05]  /*2a20*/  LDSM.16.M88.4 R12, [R221] ;  /* 0x00000000dd0c783b */ /* 0x000e6a0000000200 */
[-C--:B------:R-:W-:Y:S06]  /*2a30*/  HMMA.16816.F32.BF16 R60, R4, R26.reuse, RZ ;  /* 0x0000001a043c723c */ /* 0x080fec00000418ff */
[----:B------:R-:W-:Y:S06]  /*2a40*/  HMMA.16816.F32.BF16 R100, R8, R26, RZ ;  /* 0x0000001a0864723c */ /* 0x000fec00000418ff */
[C---:B------:R-:W-:Y:S06]  /*2a50*/  HMMA.16816.F32.BF16 R24, R4.reuse, R20, RZ ;  /* 0x000000140418723c */ /* 0x040fec00000418ff */
[C---:B----4-:R-:W-:Y:S06]  /*2a60*/  HMMA.16816.F32.BF16 R72, R4.reuse, R28, RZ ;  /* 0x0000001c0448723c */ /* 0x050fec00000418ff */
[----:B------:R-:W-:Y:S01]  /*2a70*/  HMMA.16816.F32.BF16 R80, R4, R30, RZ ;  /* 0x0000001e0450723c */ /* 0x000fe200000418ff */
[----:B------:R-:W-:Y:S05]  /*2a80*/  LDSM.16.M88.4 R4, [R220+0x3000] ;  /* 0x00300000dc04783b */ /* 0x000fea0000000200 */
[----:B------:R-:W-:Y:S01]  /*2a90*/  HMMA.16816.F32.BF16 R120, R16, R56, R32 ;  /* 0x000000381078723c */ /* 0x000fe20000041820 */
[----:B------:R-:W2:Y:S05]  /*2aa0*/  LDSM.16.M88.4 R32, [R217+0x7400] ;  /* 0x00740000d920783b */ /* 0x000eaa0000000200 */
[C---:B------:R-:W-:Y:S06]  /*2ab0*/  HMMA.16816.F32.BF16 R104, R8.reuse, R20, RZ ;  /* 0x000000140868723c */ /* 0x040fec00000418ff */
[C---:B------:R-:W-:Y:S06]  /*2ac0*/  HMMA.16816.F32.BF16 R96, R8.reuse, R22, RZ ;  /* 0x000000160860723c */ /* 0x040fec00000418ff */
[C---:B------:R-:W-:Y:S06]  /*2ad0*/  HMMA.16816.F32.BF16 R84, R8.reuse, R28, RZ ;  /* 0x0000001c0854723c */ /* 0x040fec00000418ff */
[----:B------:R-:W-:Y:S01]  /*2ae0*/  HMMA.16816.F32.BF16 R116, R8, R30, RZ ;  /* 0x0000001e0874723c */ /* 0x000fe200000418ff */
[----:B------:R-:W3:Y:S04]  /*2af0*/  LDSM.16.M88.4 R28, [R217+0x7800] ;  /* 0x00780000d91c783b */ /* 0x000ee80000000200 */
[----:B------:R-:W4:Y:S01]  /*2b00*/  LDSM.16.M88.4 R8, [R220+0x2000] ;  /* 0x00200000dc08783b */ /* 0x000f220000000200 */
[C---:B------:R-:W-:Y:S06]  /*2b10*/  HMMA.16816.F32.BF16 R20, R16.reuse, R54, R64 ;  /* 0x000000361014723c */ /* 0x040fec0000041840 */
[C---:B------:R-:W-:Y:S06]  /*2b20*/  HMMA.16816.F32.BF16 R112, R16.reuse, R58, R60 ;  /* 0x0000003a1070723c */ /* 0x040fec000004183c */
[C---:B------:R-:W-:Y:S01]  /*2b30*/  HMMA.16816.F32.BF16 R60, R16.reuse, R52, R24 ;  /* 0x00000034103c723c */ /* 0x040fe20000041818 */
[----:B------:R-:W5:Y:S05]  /*2b40*/  LDSM.16.M88.4 R24, [R217+0x7c00] ;  /* 0x007c0000d918783b */ /* 0x000f6a0000000200 */
[----:B------:R-:W-:Y:S06]  /*2b50*/  HMMA.16816.F32.BF16 R64, R16, R48, R68 ;  /* 0x000000301040723c */ /* 0x000fec0000041844 */
[----:B-1----:R-:W-:Y:S06]  /*2b60*/  HMMA.16816.F32.BF16 R92, R12, R56, R92 ;  /* 0x000000380c5c723c */ /* 0x002fec000004185c */
[C---:B------:R-:W-:Y:S06]  /*2b70*/  HMMA.16816.F32.BF16 R72, R16.reuse, R40, R72 ;  /* 0x000000281048723c */ /* 0x040fec0000041848 */
[----:B------:R-:W-:Y:S06]  /*2b80*/  HMMA.16816.F32.BF16 R68, R16, R42, R80 ;  /* 0x0000002a1044723c */ /* 0x000fec0000041850 */
[----:B------:R-:W-:Y:S01]  /*2b90*/  HMMA.16816.F32.BF16 R100, R12, R58, R100 ;  /* 0x0000003a0c64723c */ /* 0x000fe20000041864 */
[----:B------:R-:W-:Y:S05]  /*2ba0*/  LDSM.16.M88.4 R56, [R219+0x7400] ;  /* 0x00740000db38783b */ /* 0x000fea0000000200 */
[----:B------:R-:W-:Y:S01]  /*2bb0*/  HMMA.16816.F32.BF16 R76, R16, R50, R76 ;  /* 0x00000032104c723c */ /* 0x000fe2000004184c */
[----:B------:R-:W-:Y:S05]  /*2bc0*/  LDSM.16.M88.4 R16, [R219+0x7000] ;  /* 0x00700000db10783b */ /* 0x000fea0000000200 */
[C---:B------:R-:W-:Y:S06]  /*2bd0*/  HMMA.16816.F32.BF16 R96, R12.reuse, R54, R96 ;  /* 0x000000360c60723c */ /* 0x040fec0000041860 */
[C---:B------:R-:W-:Y:S06]  /*2be0*/  HMMA.16816.F32.BF16 R84, R12.reuse, R40, R84 ;  /* 0x000000280c54723c */ /* 0x040fec0000041854 */
[C---:B------:R-:W-:Y:S06]  /*2bf0*/  HMMA.16816.F32.BF16 R80, R12.reuse, R50, R124 ;  /* 0x000000320c50723c */ /* 0x040fec000004187c */
[C---:B------:R-:W-:Y:S01]  /*2c00*/  HMMA.16816.F32.BF16 R104, R12.reuse, R52, R104 ;  /* 0x000000340c68723c */ /* 0x040fe20000041868 */
[----:B------:R-:W-:Y:S05]  /*2c10*/  LDSM.16.M88.4 R52, [R219+0x7c00] ;  /* 0x007c0000db34783b */ /* 0x000fea0000000200 */
[C---:B------:R-:W-:Y:S01]  /*2c20*/  HMMA.16816.F32.BF16 R88, R12.reuse, R48, R88 ;  /* 0x000000300c58723c */ /* 0x040fe20000041858 */
[----:B------:R-:W-:Y:S05]  /*2c30*/  LDSM.16.M88.4 R48, [R219+0x7800] ;  /* 0x00780000db30783b */ /* 0x000fea0000000200 */
[----:B------:R-:W-:Y:S01]  /*2c40*/  HMMA.16816.F32.BF16 R40, R12, R42, R116 ;  /* 0x0000002a0c28723c */ /* 0x000fe20000041874 */
[----:B------:R-:W1:Y:S05]  /*2c50*/  LDSM.16.M88.4 R12, [R221+0x3000] ;  /* 0x00300000dd0c783b */ /* 0x000e6a0000000200 */
[C---:B--2---:R-:W-:Y:S01]  /*2c60*/  HMMA.16816.F32.BF16 R124, R4.reuse, R34, R20 ;  /* 0x00000022047c723c */ /* 0x044fe20000041814 */
[----:B------:R-:W2:Y:S05]  /*2c70*/  LDSM.16.M88.4 R20, [R221+0x2000] ;  /* 0x00200000dd14783b */ /* 0x000eaa0000000200 */
[C---:B---3--:R-:W-:Y:S06]  /*2c80*/  HMMA.16816.F32.BF16 R140, R4.reuse, R28, R64 ;  /* 0x0000001c048c723c */ /* 0x048fec0000041840 */
[-C--:B------:R-:W-:Y:S06]  /*2c90*/  HMMA.16816.F32.BF16 R120, R4, R36.reuse, R120 ;  /* 0x000000240478723c */ /* 0x080fec0000041878 */
[----:B----4-:R-:W-:Y:S06]  /*2ca0*/  HMMA.16816.F32.BF16 R64, R8, R36, R92 ;  /* 0x000000240840723c */ /* 0x010fec000004185c */
[----:B-----5:R-:W-:Y:S06]  /*2cb0*/  HMMA.16816.F32.BF16 R128, R4, R24, R72 ;  /* 0x000000180480723c */ /* 0x020fec0000041848 */
[-C--:B------:R-:W-:Y:S06]  /*2cc0*/  HMMA.16816.F32.BF16 R72, R8, R38.reuse, R100 ;  /* 0x000000260848723c */ /* 0x080fec0000041864 */
[C---:B------:R-:W-:Y:S01]  /*2cd0*/  HMMA.16816.F32.BF16 R148, R4.reuse, R38, R112 ;  /* 0x000000260494723c */ /* 0x040fe20000041870 */
[----:B------:R-:W-:Y:S05]  /*2ce0*/  LDSM.16.M88.4 R36, [R217+0x8400] ;  /* 0x00840000d924783b */ /* 0x000fea0000000200 */
[C---:B------:R-:W-:Y:S06]  /*2cf0*/  HMMA.16816.F32.BF16 R144, R4.reuse, R32, R60 ;  /* 0x000000200490723c */ /* 0x040fec000004183c */
[----:B------:R-:W-:Y:S06]  /*2d00*/  HMMA.16816.F32.BF16 R132, R4, R30, R76 ;  /* 0x0000001e0484723c */ /* 0x000fec000004184c */
[----:B------:R-:W-:Y:S06]  /*2d10*/  HMMA.16816.F32.BF16 R100, R8, R34, R96 ;  /* 0x000000220864723c */ /* 0x000fec0000041860 */
[----:B------:R-:W-:Y:S01]  /*2d20*/  HMMA.16816.F32.BF16 R112, R4, R26, R68 ;  /* 0x0000001a0470723c */ /* 0x000fe20000041844 */
[----:B------:R-:W-:Y:S05]  /*2d30*/  LDSM.16.M88.4 R4, [R220+0x5000] ;  /* 0x00500000dc04783b */ /* 0x000fea0000000200 */
[C---:B------:R-:W-:Y:S01]  /*2d40*/  HMMA.16816.F32.BF16 R104, R8.reuse, R32, R104 ;  /* 0x000000200868723c */ /* 0x040fe20000041868 */
[----:B------:R-:W-:Y:S05]  /*2d50*/  LDSM.16.M88.4 R32, [R217+0x8800] ;  /* 0x00880000d920783b */ /* 0x000fea0000000200 */
[C---:B------:R-:W-:Y:S06]  /*2d60*/  HMMA.16816.F32.BF16 R96, R8.reuse, R28, R88 ;  /* 0x0000001c0860723c */ /* 0x040fec0000041858 */
[C---:B------:R-:W-:Y:S06]  /*2d70*/  HMMA.16816.F32.BF16 R116, R8.reuse, R24, R84 ;  /* 0x000000180874723c */ /* 0x040fec0000041854 */
[C---:B------:R-:W-:Y:S01]  /*2d80*/  HMMA.16816.F32.BF16 R76, R8.reuse, R30, R80 ;  /* 0x0000001e084c723c */ /* 0x040fe20000041850 */
[----:B------:R-:W-:Y:S05]  /*2d90*/  LDSM.16.M88.4 R28, [R217+0x8c00] ;  /* 0x008c0000d91c783b */ /* 0x000fea0000000200 */
[----:B------:R-:W-:Y:S01]  /*2da0*/  HMMA.16816.F32.BF16 R60, R8, R26, R40 ;  /* 0x0000001a083c723c */ /* 0x000fe20000041828 */
[----:B------:R-:W3:Y:S04]  /*2db0*/  LDSM.16.M88.4 R40, [R217+0x8000] ;  /* 0x00800000d928783b */ /* 0x000ee80000000200 */
[----:B------:R-:W4:Y:S01]  /*2dc0*/  LDSM.16.M88.4 R8, [R220+0x4000] ;  /* 0x00400000dc08783b */ /* 0x000f220000000200 */
[-C--:B-1----:R-:W-:Y:S03]  /*2dd0*/  HMMA.16816.F32.BF16 R84, R12, R16.reuse, R120 ;  /* 0x000000100c54723c */ /* 0x082fe60000041878 */
[----:B------:R-:W-:Y:S03]  /*2de0*/  LDSM.16.M88.4 R24, [R219+0x8000] ;  /* 0x00800000db18783b */ /* 0x000fe60000000200 */
[----:B--2---:R-:W-:Y:S06]  /*2df0*/  HMMA.16816.F32.BF16 R68, R20, R16, R64 ;  /* 0x000000101444723c */ /* 0x004fec0000041840 */
        /* <DEDUP_REMOVED lines=8> */
[C---:B------:R-:W-:Y:S01]  /*2e80*/  HMMA.16816.F32.BF16 R80, R20.reuse, R18, R72 ;  /* 0x000000121450723c */ /* 0x040fe20000041848 */
[----:B------:R-:W2:Y:S05]  /*2e90*/  LDSM.16.M88.4 R16, [R221+0x4000] ;  /* 0x00400000dd10783b */ /* 0x000eaa0000000200 */
[C---:B------:R-:W-:Y:S06]  /*2ea0*/  HMMA.16816.F32.BF16 R88, R20.reuse, R56, R104 ;  /* 0x000000381458723c */ /* 0x040fec0000041868 */
[C---:B------:R-:W-:Y:S06]  /*2eb0*/  HMMA.16816.F32.BF16 R72, R20.reuse, R50, R76 ;  /* 0x000000321448723c */ /* 0x040fec000004184c */
[C---:B------:R-:W-:Y:S06]  /*2ec0*/  HMMA.16816.F32.BF16 R64, R20.reuse, R52, R116 ;  /* 0x000000341440723c */ /* 0x040fec0000041874 */
[C---:B------:R-:W-:Y:S06]  /*2ed0*/  HMMA.16816.F32.BF16 R100, R20.reuse, R58, R100 ;  /* 0x0000003a1464723c */ /* 0x040fec0000041864 */
[C---:B------:R-:W-:Y:S01]  /*2ee0*/  HMMA.16816.F32.BF16 R96, R20.reuse, R48, R96 ;  /* 0x000000301460723c */ /* 0x040fe20000041860 */
[----:B------:R-:W5:Y:S05]  /*2ef0*/  LDSM.16.M88.4 R48, [R219+0x8400] ;  /* 0x00840000db30783b */ /* 0x000f6a0000000200 */
[----:B------:R-:W-:Y:S06]  /*2f00*/  HMMA.16816.F32.BF16 R52, R20, R54, R60 ;  /* 0x000000361434723c */ /* 0x000fec000004183c */
[-C--:B---3--:R-:W-:Y:S06]  /*2f10*/  HMMA.16816.F32.BF16 R20, R4, R40.reuse, R84 ;  /* 0x000000280414723c */ /* 0x088fec0000041854 */
[----:B----4-:R-:W-:Y:S06]  /*2f20*/  HMMA.16816.F32.BF16 R56, R8, R40, R68 ;  /* 0x000000280838723c */ /* 0x010fec0000041844 */
[C---:B------:R-:W-:Y:S06]  /*2f30*/  HMMA.16816.F32.BF16 R60, R4.reuse, R42, R92 ;  /* 0x0000002a043c723c */ /* 0x040fec000004185c */
[C---:B------:R-:W-:Y:S06]  /*2f40*/  HMMA.16816.F32.BF16 R84, R4.reuse, R36, R120 ;  /* 0x000000240454723c */ /* 0x040fec0000041878 */
[C---:B------:R-:W-:Y:S06]  /*2f50*/  HMMA.16816.F32.BF16 R92, R4.reuse, R38, R124 ;  /* 0x00000026045c723c */ /* 0x040fec000004187c */
[C---:B------:R-:W-:Y:S06]  /*2f60*/  HMMA.16816.F32.BF16 R140, R4.reuse, R32, R140 ;  /* 0x00000020048c723c */ /* 0x040fec000004188c */
        /* <DEDUP_REMOVED lines=15> */
[-C--:B------:R-:W-:Y:S01]  /*3060*/  ISETP.GE.AND P3, PT, R10, R44.reuse, PT ;  /* 0x0000002c0a00720c */ /* 0x080fe20003f66270 */
[----:B--2---:R-:W-:Y:S01]  /*3070*/  HMMA.16816.F32.BF16 R28, R16, R24, R56 ;  /* 0x00000018101c723c */ /* 0x004fe20000041838 */
[-C--:B------:R-:W-:Y:S02]  /*3080*/  ISETP.GE.AND P2, PT, R9, R44.reuse, PT ;  /* 0x0000002c0900720c */ /* 0x080fe40003f46270 */
[----:B------:R-:W-:Y:S02]  /*3090*/  ISETP.GE.AND P1, PT, R8, R44, PT ;  /* 0x0000002c0800720c */ /* 0x000fe40003f26270 */
[----:B------:R-:W1:Y:S01]  /*30a0*/  LDSM.16.M88.4 R8, [R219+0x8c00] ;  /* 0x008c0000db08783b */ /* 0x000e620000000200 */
[----:B------:R-:W-:Y:S01]  /*30b0*/  HMMA.16816.F32.BF16 R32, R12, R26, R60 ;  /* 0x0000001a0c20723c */ /* 0x000fe2000004183c */
[----:B------:R-:W-:Y:S01]  /*30c0*/  VIADD R56, R0, 0x19 ;  /* 0x0000001900387836 */ /* 0x000fe20000000000 */
[----:B------:R-:W-:-:S04]  /*30d0*/  DEPBAR.LE SB0, 0x0 ;  /* 0x000080000000791a */ /* 0x000fc80000000000 */
[C---:B------:R-:W-:Y:S05]  /*30e0*/  HMMA.16816.F32.BF16 R24, R16.reuse, R26, R40 ;  /* 0x0000001a1018723c */ /* 0x040fea0000041828 */
[----:B------:R-:W-:Y:S01]  /*30f0*/  FSEL R63, R38, -INF , !P4 ;  /* 0xff800000263f7808 */ /* 0x000fe20006000000 */
[----:B-----5:R-:W-:Y:S01]  /*3100*/  HMMA.16816.F32.BF16 R40, R16, R48, R68 ;  /* 0x000000301028723c */ /* 0x020fe20000041844 */
[----:B------:R-:W-:Y:S02]  /*3110*/  FSEL R59, R36, -INF , !P4 ;  /* 0xff800000243b7808 */ /* 0x000fe40006000000 */
[----:B------:R-:W-:-:S03]  /*3120*/  FSEL R57, R37, -INF , !P3 ;  /* 0xff80000025397808 */ /* 0x000fc60005800000 */
[C---:B------:R-:W-:Y:S01]  /*3130*/  HMMA.16816.F32.BF16 R20, R12.reuse, R48, R84 ;  /* 0x000000300c14723c */ /* 0x040fe20000041854 */
[----:B------:R-:W-:Y:S02]  /*3140*/  FSEL R146, R30, -INF , !P4 ;  /* 0xff8000001e927808 */ /* 0x000fe40006000000 */
[----:B------:R-:W-:Y:S02]  /*3150*/  FSEL R71, R28, -INF , !P4 ;  /* 0xff8000001c477808 */ /* 0x000fe40006000000 */
[----:B------:R-:W-:Y:S01]  /*3160*/  FSEL R68, R39, -INF , !P3 ;  /* 0xff80000027447808 */ /* 0x000fe20005800000 */
[----:B------:R-:W-:Y:S01]  /*3170*/  HMMA.16816.F32.BF16 R52, R12, R50, R92 ;  /* 0x000000320c34723c */ /* 0x000fe2000004185c */
[----:B------:R-:W-:Y:S02]  /*3180*/  FSEL R147, R31, -INF , !P3 ;  /* 0xff8000001f937808 */ /* 0x000fe40005800000 */
[----:B------:R-:W-:Y:S02]  /*3190*/  FSEL R116, R29, -INF , !P3 ;  /* 0xff8000001d747808 */ /* 0x000fe40005800000 */
[----:B------:R-:W-:Y:S01]  /*31a0*/  ISETP.GE.AND P3, PT, R45, R44, PT ;  /* 0x0000002c2d00720c */ /* 0x000fe20003f66270 */
[----:B---3--:R-:W-:Y:S01]  /*31b0*/  HMMA.16816.F32.BF16 R36, R16, R4, R80 ;  /* 0x000000041024723c */ /* 0x008fe20000041850 */
[----:B------:R-:W-:-:S02]  /*31c0*/  FSEL R62, R34, -INF , !P2 ;  /* 0xff800000223e7808 */ /* 0x000fc40005000000 */
[----:B------:R-:W-:Y:S02]  /*31d0*/  FSEL R60, R32, -INF , !P2 ;  /* 0xff800000203c7808 */ /* 0x000fe40005000000 */
[----:B------:R-:W-:Y:S01]  /*31e0*/  FSEL R145, R26, -INF , !P2 ;  /* 0xff8000001a917808 */ /* 0x000fe20005000000 */
[----:B------:R-:W-:Y:S01]  /*31f0*/  HMMA.16816.F32.BF16 R28, R12, R4, R140 ;  /* 0x000000040c1c723c */ /* 0x000fe2000004188c */
[----:B------:R-:W-:Y:S02]  /*3200*/  FSEL R173, R42, -INF , !P0 ;  /* 0xff8000002aad7808 */ /* 0x000fe40004000000 */
[----:B------:R-:W-:Y:S02]  /*3210*/  FSEL R167, R40, -INF , !P0 ;  /* 0xff80000028a77808 */ /* 0x000fe40004000000 */
[----:B------:R-:W-:Y:S01]  /*3220*/  FSEL R144, R24, -INF , !P2 ;  /* 0xff80000018907808 */ /* 0x000fe20005000000 */
[----:B------:R-:W-:Y:S01]  /*3230*/  HMMA.16816.F32.BF16 R48, R16, R50, R76 ;  /* 0x000000321030723c */ /* 0x000fe2000004184c */
[----:B------:R-:W-:-:S02]  /*3240*/  FSEL R61, R35, -INF , !P1 ;  /* 0xff800000233d7808 */ /* 0x000fc40004800000 */
[----:B------:R-:W-:Y:S02]  /*3250*/  FSEL R58, R33, -INF , !P1 ;  /* 0xff800000213a7808 */ /* 0x000fe40004800000 */
[----:B------:R-:W-:Y:S01]  /*3260*/  FSEL R141, R27, -INF , !P1 ;  /* 0xff8000001b8d7808 */ /* 0x000fe20004800000 */
[C---:B------:R-:W-:Y:S01]  /*3270*/  HMMA.16816.F32.BF16 R32, R12.reuse, R6, R132 ;  /* 0x000000060c20723c */ /* 0x040fe20000041884 */
[----:B------:R-:W-:Y:S02]  /*3280*/  FSEL R140, R25, -INF , !P1 ;  /* 0xff800000198c7808 */ /* 0x000fe40004800000 */
[----:B------:R-:W-:Y:S02]  /*3290*/  FSEL R69, R22, -INF , !P0 ;  /* 0xff80000016457808 */ /* 0x000fe40004000000 */
[----:B------:R-:W-:Y:S01]  /*32a0*/  FSEL R42, R20, -INF , !P0 ;  /* 0xff800000142a7808 */ /* 0x000fe20004000000 */
[----:B-1----:R-:W-:Y:S01]  /*32b0*/  HMMA.16816.F32.BF16 R24, R12, R8, R128 ;  /* 0x000000080c18723c */ /* 0x002fe20000041880 */
[----:B------:R-:W-:-:S02]  /*32c0*/  FSEL R70, R23, -INF , !P3 ;  /* 0xff80000017467808 */ /* 0x000fc40005800000 */
[----:B------:R-:W-:Y:S02]  /*32d0*/  FSEL R40, R21, -INF , !P3 ;  /* 0xff80000015287808 */ /* 0x000fe40005800000 */
[-C--:B------:R-:W-:Y:S01]  /*32e0*/  ISETP.GE.AND P4, PT, R3, R44.reuse, PT ;  /* 0x0000002c0300720c */ /* 0x080fe20003f86270 */
[----:B------:R-:W-:Y:S01]  /*32f0*/  HMMA.16816.F32.BF16 R20, R12, R10, R112 ;  /* 0x0000000a0c14723c */ /* 0x000fe20000041870 */
[C---:B------:R-:W-:Y:S01]  /*3300*/  VIADD R3, R0.reuse, 0x30 ;  /* 0x0000003000037836 */ /* 0x040fe20000000000 */
[----:B------:R-:W-:Y:S02]  /*3310*/  FSEL R172, R43, -INF , !P3 ;  /* 0xff8000002bac7808 */ /* 0x000fe40005800000 */
[----:B------:R-:W-:Y:S02]  /*3320*/  FSEL R166, R41, -INF , !P3 ;  /* 0xff80000029a67808 */ /* 0x000fe40005800000 */
[----:B------:R-:W-:Y:S01]  /*3330*/  HMMA.16816.F32.BF16 R12, R16, R6, R88 ;  /* 0x00000006100c723c */ /* 0x000fe20000041858 */
[-C--:B------:R-:W-:Y:S01]  /*3340*/  ISETP.GE.AND P3, PT, R3, R44.reuse, PT ;  /* 0x0000002c0300720c */ /* 0x080fe20003f66270 */
[----:B------:R-:W-:Y:S01]  /*3350*/  VIADD R3, R0, 0x31 ;  /* 0x0000003100037836 */ /* 0x000fe20000000000 */
[----:B------:R-:W-:-:S02]  /*3360*/  ISETP.GE.AND P2, PT, R47, R44, PT ;  /* 0x0000002c2f00720c */ /* 0x000fc40003f46270 */
[----:B------:R-:W-:Y:S01]  /*3370*/  FSEL R230, R39, -INF , !P6 ;  /* 0xff80000027e67808 */ /* 0x000fe20007000000 */
[C---:B------:R-:W-:Y:S01]  /*3380*/  HMMA.16816.F32.BF16 R4, R16.reuse, R8, R72 ;  /* 0x000000081004723c */ /* 0x040fe20000041848 */
[----:B------:R-:W-:Y:S02]  /*3390*/  FSEL R225, R37, -INF , !P6 ;  /* 0xff80000025e17808 */ /* 0x000fe40007000000 */
[----:B------:R-:W-:Y:S02]  /*33a0*/  FSEL R191, R31, -INF , !P6 ;  /* 0xff8000001fbf7808 */ /* 0x000fe40007000000 */
[----:B------:R-:W-:Y:S01]  /*33b0*/  FSEL R182, R29, -INF , !P6 ;  /* 0xff8000001db67808 */ /* 0x000fe20007000000 */
[----:B------:R-:W-:Y:S01]  /*33c0*/  HMMA.16816.F32.BF16 R16, R16, R10, R64 ;  /* 0x0000000a1010723c */ /* 0x000fe20000041840 */
[----:B------:R-:W-:Y:S02]  /*33d0*/  ISETP.GE.AND P6, PT, R44, 0x41, PT ;  /* 0x000000412c00780c */ /* 0x000fe40003fc6270 */
[----:B------:R-:W-:-:S02]  /*33e0*/  FSEL R54, R54, -INF , !P2 ;  /* 0xff80000036367808 */ /* 0x000fc40005000000 */
[----:B------:R-:W-:Y:S02]  /*33f0*/  FSEL R52, R52, -INF , !P2 ;  /* 0xff80000034347808 */ /* 0x000fe40005000000 */
[----:B------:R-:W-:Y:S02]  /*3400*/  FSEL R151, R50, -INF , !P2 ;  /* 0xff80000032977808 */ /* 0x000fe40005000000 */
[----:B------:R-:W-:Y:S02]  /*3410*/  FSEL R149, R48, -INF , !P2 ;  /* 0xff80000030957808 */ /* 0x000fe40005000000 */
[-C--:B------:R-:W-:Y:S01]  /*3420*/  ISETP.GE.AND P2, PT, R3, R44.reuse, PT ;  /* 0x0000002c0300720c */ /* 0x080fe20003f46270 */
[----:B------:R-:W-:Y:S01]  /*3430*/  VIADD R3, R0, 0x38 ;  /* 0x0000003800037836 */ /* 0x000fe20000000000 */
[-C--:B------:R-:W-:Y:S01]  /*3440*/  ISETP.GE.AND P1, PT, R56, R44.reuse, PT ;  /* 0x0000002c3800720c */ /* 0x080fe20003f26270 */
[----:B------:R-:W-:Y:S01]  /*3450*/  VIADD R0, R0, 0x39 ;  /* 0x0000003900007836 */ /* 0x000fe20000000000 */
[----:B------:R-:W-:-:S02]  /*3460*/  ISETP.GE.AND P0, PT, R46, R44, PT ;  /* 0x0000002c2e00720c */ /* 0x000fc40003f06270 */
[----:B------:R-:W-:Y:S02]  /*3470*/  FSEL R55, R55, -INF , !P1 ;  /* 0xff80000037377808 */ /* 0x000fe40004800000 */
        /* <DEDUP_REMOVED lines=101> */
.L_x_401:
[----:B------:R-:W-:Y:S05]  /*3ad0*/  BSYNC B0 ;  /* 0x0000000000007941 */ /* 0x000fea0003800000 */
.L_x_400:
[----:B------:R-:W0:Y:S02]  /*3ae0*/  LDGDEPBAR ;  /* 0x00000000000079af */ /* 0x000e240000000000 */
.L_x_399:
[----:B------:R-:W-:Y:S01]  /*3af0*/  FMNMX.FTZ R3, R59, R57, !PT ;  /* 0x000000393b037209 */ /* 0x000fe20007810000 */
[----:B------:R-:W-:Y:S01]  /*3b00*/  IMAD R245, R154, 0x8, R152 ;  /* 0x000000089af57824 */ /* 0x000fe200078e0298 */
[----:B------:R-:W-:Y:S01]  /*3b10*/  LOP3.LUT R188, R188, UR22, RZ, 0x3c, !PT ;  /* 0x00000016bcbc7c12 */ /* 0x000fe2000f8e3cff */
[----:B------:R-:W-:Y:S01]  /*3b20*/  UIADD3 UR5, UR23, -0x4498517b, URZ ;  /* 0xbb67ae8517057890 */ /* 0x000fe2000fffe03f */
[----:B------:R-:W-:Y:S01]  /*3b30*/  FMNMX.FTZ R3, R60, R3, !PT ;  /* 0x000000033c037209 */ /* 0x000fe20007810000 */
[C---:B------:R-:W-:Y:S01]  /*3b40*/  VIADD R250, R245.reuse, 0x4 ;  /* 0x00000004f5fa7836 */ /* 0x040fe20000000000 */
[----:B------:R-:W-:Y:S01]  /*3b50*/  UIADD3 UR7, UR22, -0x61c88647, URZ ;  /* 0x9e3779b916077890 */ /* 0x000fe2000fffe03f */
[----:B------:R-:W-:Y:S01]  /*3b60*/  IMAD.WIDE.U32 R132, R245, -0x326172a9, RZ ;  /* 0xcd9e8d57f5847825 */ /* 0x000fe200078e00ff */
[----:B------:R-:W-:Y:S01]  /*3b70*/  FMNMX.FTZ R3, R58, R3, !PT ;  /* 0x000000033a037209 */ /* 0x000fe20007810000 */
[----:B------:R-:W-:Y:S01]  /*3b80*/  UIADD3 UR6, UR22, 0x3c6ef372, URZ ;  /* 0x3c6ef37216067890 */ /* 0x000fe2000fffe03f */
[----:B--2---:R-:W-:Y:S01]  /*3b90*/  FMNMX.FTZ R8, R71, R116, !PT ;  /* 0x0000007447087209 */ /* 0x004fe20007810000 */
[----:B------:R-:W-:Y:S01]  /*3ba0*/  IMAD.WIDE.U32 R128, R250, -0x326172a9, RZ ;  /* 0xcd9e8d57fa807825 */ /* 0x000fe200078e00ff */
[----:B------:R-:W-:Y:S01]  /*3bb0*/  FMNMX.FTZ R3, R42, R3, !PT ;  /* 0x000000032a037209 */ /* 0x000fe20007810000 */
[----:B------:R-:W-:Y:S01]  /*3bc0*/  UIADD3 UR11, UR23, 0x32370b8f, URZ ;  /* 0x32370b8f170b7890 */ /* 0x000fe2000fffe03f */
[-C--:B------:R-:W-:Y:S01]  /*3bd0*/  LOP3.LUT R5, R133, R188.reuse, RZ, 0x3c, !PT ;  /* 0x000000bc85057212 */ /* 0x080fe200078e3cff */
[----:B------:R-:W-:Y:S01]  /*3be0*/  IMAD.SHL.U32 R137, R108, 0x2, RZ ;  /* 0x000000026c897824 */ /* 0x000fe200078e00ff */
[----:B------:R-:W-:Y:S01]  /*3bf0*/  FMNMX.FTZ R3, R40, R3, !PT ;  /* 0x0000000328037209 */ /* 0x000fe20007810000 */
[----:B------:R-:W-:Y:S01]  /*3c00*/  IMAD.WIDE.U32 R142, R153, -0x2daee0ad, RZ ;  /* 0xd2511f53998e7825 */ /* 0x000fe200078e00ff */
[----:B-1----:R-:W-:Y:S01]  /*3c10*/  LOP3.LUT R6, R129, R188, RZ, 0x3c, !PT ;  /* 0x000000bc81067212 */ /* 0x002fe200078e3cff */
[----:B------:R-:W-:Y:S01]  /*3c20*/  UIADD3 UR13, UR23, 0x76cf5d0a, URZ ;  /* 0x76cf5d0a170d7890 */ /* 0x000fe2000fffe03f */
[----:B------:R-:W-:Y:S01]  /*3c30*/  FMNMX.FTZ R3, R52, R3, !PT ;  /* 0x0000000334037209 */ /* 0x000fe20007810000 */
[----:B------:R-:W-:Y:S01]  /*3c40*/  IMAD.WIDE.U32 R164, R5, -0x2daee0ad, RZ ;  /* 0xd2511f5305a47825 */ /* 0x000fe200078e00ff */
[----:B------:R-:W-:Y:S01]  /*3c50*/  UIADD3 UR10, UR22, 0x78dde6e4, URZ ;  /* 0x78dde6e4160a7890 */ /* 0x000fe2000fffe03f */
[----:B------:R-:W-:Y:S01]  /*3c60*/  LEA R216, R0, UR4, 0x1 ;  /* 0x0000000400d87c11 */ /* 0x000fe2000f8e08ff */
[----:B------:R-:W-:Y:S01]  /*3c70*/  UIADD3 UR12, UR22, -0x255992d5, URZ ;  /* 0xdaa66d2b160c7890 */ /* 0x000fe2000fffe03f */
[----:B------:R-:W-:Y:S01]  /*3c80*/  FMNMX.FTZ R4, R53, R3, !PT ;  /* 0x0000000335047209 */ /* 0x000fe20007810000 */
[----:B------:R-:W-:Y:S01]  /*3c90*/  IMAD.WIDE.U32 R130, R6, -0x2daee0ad, RZ ;  /* 0xd2511f5306827825 */ /* 0x000fe200078e00ff */
[----:B------:R-:W-:Y:S01]  /*3ca0*/  FMNMX.FTZ R3, R63, R68, !PT ;  /* 0x000000443f037209 */ /* 0x000fe20007810000 */
[----:B------:R-:W-:Y:S01]  /*3cb0*/  ULDC UR16, c[0x0][0x2ec] ;  /* 0x0000bb0000107ab9 */ /* 0x000fe20000000800 */
[----:B------:R-:W-:Y:S01]  /*3cc0*/  FMNMX.FTZ R4, R181, R4, !PT ;  /* 0x00000004b5047209 */ /* 0x000fe20007810000 */
[----:B------:R-:W-:Y:S01]  /*3cd0*/  UIADD3 UR9, UR23, -0x126145ec, URZ ;  /* 0xed9eba1417097890 */ /* 0x000fe2000fffe03f */
[----:B------:R-:W-:Y:S01]  /*3ce0*/  FMNMX.FTZ R3, R62, R3, !PT ;  /* 0x000000033e037209 */ /* 0x000fe20007810000 */
[----:B------:R-:W-:Y:S01]  /*3cf0*/  UIADD3 UR15, UR22, -0x4ab325aa, URZ ;  /* 0xb54cda56160f7890 */ /* 0x000fe2000fffe03f */
[----:B------:R-:W-:Y:S01]  /*3d00*/  FMNMX.FTZ R4, R182, R4, !PT ;  /* 0x00000004b6047209 */ /* 0x000fe20007810000 */
[----:B------:R-:W-:Y:S01]  /*3d10*/  UIADD3 UR8, UR22, 0x1715609d, URZ ;  /* 0x1715609d16087890 */ /* 0x000fe2000fffe03f */
[----:B------:R-:W-:Y:S01]  /*3d20*/  FMNMX.FTZ R3, R61, R3, !PT ;  /* 0x000000033d037209 */ /* 0x000fe20007810000 */
[----:B------:R-:W-:Y:S01]  /*3d30*/  IMAD R218, R2, 0x2, R216 ;  /* 0x0000000202da7824 */ /* 0x000fe200078e02d8 */
[----:B------:R-:W-:Y:S01]  /*3d40*/  FMNMX.FTZ R4, R180, R4, !PT ;  /* 0x00000004b4047209 */ /* 0x000fe20007810000 */
[----:B------:R-:W-:Y:S01]  /*3d50*/  UIADD3 UR4, UR23, 0x646e171e, URZ ;  /* 0x646e171e17047890 */ /* 0x000fe2000fffe03f */
        /* <DEDUP_REMOVED lines=17> */
[----:B------:R-:W-:Y:S02]  /*3e70*/  LOP3.LUT R4, R143, UR23, R137, 0x96, !PT ;  /* 0x000000178f047c12 */ /* 0x000fe4000f8e9689 */
[----:B------:R-:W-:Y:S01]  /*3e80*/  FMNMX.FTZ R3, R189, R3, !PT ;  /* 0x00000003bd037209 */ /* 0x000fe20007810000 */
[----:B------:R-:W1:Y:S01]  /*3e90*/  SHFL.BFLY PT, R134, R9, 0x2, 0x1f ;  /* 0x0c401f0009867f89 */ /* 0x000e6200000e0000 */
[--C-:B------:R-:W-:Y:S01]  /*3ea0*/  LOP3.LUT R7, R165, UR5, R142.reuse, 0x96, !PT ;  /* 0x00000005a5077c12 */ /* 0x100fe2000f8e968e */
[----:B------:R-:W-:Y:S01]  /*3eb0*/  IMAD.WIDE.U32 R4, R4, -0x326172a9, RZ ;  /* 0xcd9e8d5704047825 */ /* 0x000fe200078e00ff */
[----:B------:R-:W-:Y:S01]  /*3ec0*/  LOP3.LUT R6, R131, UR5, R142, 0x96, !PT ;  /* 0x0000000583067c12 */ /* 0x000fe2000f8e968e */
[----:B------:R-:W-:Y:S01]  /*3ed0*/  UIADD3 UR5, UR23, -0x56f99767, URZ ;  /* 0xa906689917057890 */ /* 0x000fe2000fffe03f */
[----:B------:R-:W-:Y:S01]  /*3ee0*/  FMNMX.FTZ R3, R212, R3, !PT ;  /* 0x00000003d4037209 */ /* 0x000fe20007810000 */
[----:B------:R-:W-:Y:S01]  /*3ef0*/  IMAD.WIDE.U32 R102, R7, -0x326172a9, RZ ;  /* 0xcd9e8d5707667825 */ /* 0x000fe200078e00ff */
[C---:B------:R-:W-:Y:S01]  /*3f00*/  LOP3.LUT R11, R5.reuse, UR7, R132, 0x96, !PT ;  /* 0x00000007050b7c12 */ /* 0x040fe2000f8e9684 */
[----:B------:R-:W-:Y:S01]  /*3f10*/  LDSM.16.MT88.4 R104, [R216+0x9400] ;  /* 0x00940000d868783b */ /* 0x000fe20000004200 */
[----:B------:R-:W-:Y:S01]  /*3f20*/  FMNMX.FTZ R3, R232, R3, !PT ;  /* 0x00000003e8037209 */ /* 0x000fe20007810000 */
[----:B------:R-:W-:Y:S01]  /*3f30*/  IMAD.WIDE.U32 R90, R6, -0x326172a9, RZ ;  /* 0xcd9e8d57065a7825 */ /* 0x000fe200078e00ff */
[----:B------:R-:W-:Y:S01]  /*3f40*/  LOP3.LUT R7, R5, UR7, R128, 0x96, !PT ;  /* 0x0000000705077c12 */ /* 0x000fe2000f8e9680 */
[----:B------:R-:W-:Y:S01]  /*3f50*/  LDSM.16.MT88.4 R112, [R216+0xa400] ;  /* 0x00a40000d870783b */ /* 0x000fe20000004200 */
[----:B------:R-:W-:-:S02]  /*3f60*/  FMNMX.FTZ R3, R233, R3, !PT ;  /* 0x00000003e9037209 */ /* 0x000fc40007810000 */
[--C-:B------:R-:W-:Y:S01]  /*3f70*/  LOP3.LUT R14, R103, UR6, R4.reuse, 0x96, !PT ;  /* 0x00000006670e7c12 */ /* 0x100fe2000f8e9604 */
[----:B------:R-:W-:Y:S01]  /*3f80*/  LDSM.16.MT88.4 R108, [R218+0x9400] ;  /* 0x00940000da6c783b */ /* 0x000fe20000004200 */
[----:B------:R-:W-:Y:S02]  /*3f90*/  LOP3.LUT R6, R91, UR6, R4, 0x96, !PT ;  /* 0x000000065b067c12 */ /* 0x000fe4000f8e9604 */
[----:B------:R-:W-:Y:S01]  /*3fa0*/  FMNMX.FTZ R4, R146, R147, !PT ;  /* 0x0000009392047209 */ /* 0x000fe20007810000 */
[----:B------:R-:W-:Y:S01]  /*3fb0*/  IMAD.WIDE.U32 R88, R14, -0x2daee0ad, RZ ;  /* 0xd2511f530e587825 */ /* 0x000fe200078e00ff */
[----:B------:R-:W-:Y:S01]  /*3fc0*/  FMNMX.FTZ R5, R144, R8, !PT ;  /* 0x0000000890057209 */ /* 0x000fe20007810000 */
[----:B------:R-:W-:Y:S01]  /*3fd0*/  LDSM.16.MT88.4 R120, [R218+0xa400] ;  /* 0x00a40000da78783b */ /* 0x000fe20000004200 */
[----:B------:R-:W-:Y:S01]  /*3fe0*/  FMNMX.FTZ R3, R234, R3, !PT ;  /* 0x00000003ea037209 */ /* 0x000fe20007810000 */
[----:B------:R-:W-:Y:S01]  /*3ff0*/  IMAD.WIDE.U32 R12, R6, -0x2daee0ad, RZ ;  /* 0xd2511f53060c7825 */ /* 0x000fe200078e00ff */
[----:B------:R-:W-:Y:S01]  /*4000*/  FMNMX.FTZ R4, R145, R4, !PT ;  /* 0x0000000491047209 */ /* 0x000fe20007810000 */
[----:B------:R-:W-:Y:S01]  /*4010*/  LDSM.16.MT88.4 R124, [R218+0xb400] ;  /* 0x00b40000da7c783b */ /* 0x000fe20000004200 */
[----:B------:R-:W-:-:S02]  /*4020*/  FMNMX.FTZ R5, R140, R5, !PT ;  /* 0x000000058c057209 */ /* 0x000fc40007810000 */
[----:B------:R-:W-:Y:S02]  /*4030*/  FMNMX.FTZ R10, R235, R3, !PT ;  /* 0x00000003eb0a7209 */ /* 0x000fe40007810000 */
[----:B------:R-:W-:Y:S02]  /*4040*/  FMNMX.FTZ R4, R141, R4, !PT ;  /* 0x000000048d047209 */ /* 0x000fe40007810000 */
[----:B------:R-:W-:Y:S01]  /*4050*/  FMNMX.FTZ R5, R167, R5, !PT ;  /* 0x00000005a7057209 */ /* 0x000fe20007810000 */
[----:B------:R-:W2:Y:S01]  /*4060*/  SHFL.BFLY PT, R133, R10, 0x2, 0x1f ;  /* 0x0c401f000a857f89 */ /* 0x000ea200000e0000 */
[----:B-1----:R-:W-:Y:S02]  /*4070*/  FMNMX.FTZ R134, R9, R134, !PT ;  /* 0x0000008609867209 */ /* 0x002fe40007810000 */
[----:B------:R-:W-:Y:S02]  /*4080*/  FMNMX.FTZ R3, R173, R4, !PT ;  /* 0x00000004ad037209 */ /* 0x000fe40007810000 */
[----:B------:R-:W-:Y:S01]  /*4090*/  FMNMX.FTZ R8, R166, R5, !PT ;  /* 0x00000005a6087209 */ /* 0x000fe20007810000 */
[----:B------:R-:W-:Y:S01]  /*40a0*/  IMAD.WIDE.U32 R4, R7, -0x2daee0ad, RZ ;  /* 0xd2511f5307047825 */ /* 0x000fe200078e00ff */
[----:B------:R-:W1:Y:S01]  /*40b0*/  SHFL.BFLY PT, R16, R134, 0x1, 0x1f ;  /* 0x0c201f0086107f89 */ /* 0x000e6200000e0000 */
[----:B------:R-:W-:-:S02]  /*40c0*/  FMNMX.FTZ R3, R172, R3, !PT ;  /* 0x00000003ac037209 */ /* 0x000fc40007810000 */
[----:B------:R-:W-:Y:S01]  /*40d0*/  IMAD.WIDE.U32 R6, R11, -0x2daee0ad, RZ ;  /* 0xd2511f530b067825 */ /* 0x000fe200078e00ff */
[----:B------:R-:W-:Y:S02]  /*40e0*/  LOP3.LUT R9, R13, UR11, R4, 0x96, !PT ;  /* 0x0000000b0d097c12 */ /* 0x000fe4000f8e9604 */
[----:B------:R-:W-:Y:S02]  /*40f0*/  FMNMX.FTZ R4, R149, R8, !PT ;  /* 0x0000000895047209 */ /* 0x000fe40007810000 */
[----:B------:R-:W-:Y:S01]  /*4100*/  LOP3.LUT R5, R5, UR13, R130, 0x96, !PT ;  /* 0x0000000d05057c12 */ /* 0x000fe2000f8e9682 */
[----:B------:R-:W-:Y:S01]  /*4110*/  IMAD.WIDE.U32 R14, R9, -0x326172a9, RZ ;  /* 0xcd9e8d57090e7825 */ /* 0x000fe200078e00ff */
[----:B------:R-:W-:Y:S02]  /*4120*/  FMNMX.FTZ R3, R151, R3, !PT ;  /* 0x0000000397037209 */ /* 0x000fe40007810000 */
[----:B------:R-:W-:Y:S02]  /*4130*/  LOP3.LUT R13, R7, UR13, R164, 0x96, !PT ;  /* 0x0000000d070d7c12 */ /* 0x000fe4000f8e96a4 */
[----:B------:R-:W-:Y:S01]  /*4140*/  FMNMX.FTZ R8, R148, R4, !PT ;  /* 0x0000000494087209 */ /* 0x000fe20007810000 */
[----:B------:R-:W-:Y:S01]  /*4150*/  IMAD.WIDE.U32 R4, R5, -0x326172a9, RZ ;  /* 0xcd9e8d5705047825 */ /* 0x000fe200078e00ff */
[----:B------:R-:W-:-:S02]  /*4160*/  FMNMX.FTZ R7, R150, R3, !PT ;  /* 0x0000000396077209 */ /* 0x000fc40007810000 */
[----:B------:R-:W-:Y:S02]  /*4170*/  LOP3.LUT R17, R89, UR11, R6, 0x96, !PT ;  /* 0x0000000b59117c12 */ /* 0x000fe4000f8e9606 */
[----:B------:R-:W-:Y:S02]  /*4180*/  FMNMX.FTZ R3, R224, R8, !PT ;  /* 0x00000008e0037209 */ /* 0x000fe40007810000 */
[----:B------:R-:W-:Y:S01]  /*4190*/  FMNMX.FTZ R6, R231, R7, !PT ;  /* 0x00000007e7067209 */ /* 0x000fe20007810000 */
[----:B------:R-:W-:Y:S01]  /*41a0*/  IMAD.WIDE.U32 R100, R17, -0x326172a9, RZ ;  /* 0xcd9e8d5711647825 */ /* 0x000fe200078e00ff */
[----:B------:R-:W-:Y:S02]  /*41b0*/  LOP3.LUT R8, R15, UR10, R4, 0x96, !PT ;  /* 0x0000000a0f087c12 */ /* 0x000fe4000f8e9604 */
[----:B------:R-:W-:Y:S02]  /*41c0*/  FMNMX.FTZ R4, R225, R3, !PT ;  /* 0x00000003e1047209 */ /* 0x000fe40007810000 */
[----:B------:R-:W-:Y:S01]  /*41d0*/  FMNMX.FTZ R3, R230, R6, !PT ;  /* 0x00000006e6037209 */ /* 0x000fe20007810000 */
[----:B------:R-:W-:Y:S01]  /*41e0*/  IMAD.WIDE.U32 R18, R8, -0x2daee0ad, RZ ;  /* 0xd2511f5308127825 */ /* 0x000fe200078e00ff */
[----:B--2---:R-:W-:-:S02]  /*41f0*/  FMNMX.FTZ R133, R10, R133, !PT ;  /* 0x000000850a857209 */ /* 0x004fc40007810000 */
[----:B------:R-:W-:Y:S01]  /*4200*/  FMNMX.FTZ R4, R213, R4, !PT ;  /* 0x00000004d5047209 */ /* 0x000fe20007810000 */
[----:B------:R-:W-:Y:S01]  /*4210*/  IMAD.WIDE.U32 R8, R13, -0x326172a9, RZ ;  /* 0xcd9e8d570d087825 */ /* 0x000fe200078e00ff */
[----:B------:R-:W-:Y:S02]  /*4220*/  FMNMX.FTZ R3, R215, R3, !PT ;  /* 0x00000003d7037209 */ /* 0x000fe40007810000 */
[----:B------:R-:W-:Y:S02]  /*4230*/  LOP3.LUT R7, R5, UR12, R90, 0x96, !PT ;  /* 0x0000000c05077c12 */ /* 0x000fe4000f8e965a */
[----:B-1----:R-:W-:Y:S02]  /*4240*/  FMNMX.FTZ R134, R134, R16, !PT ;  /* 0x0000001086867209 */ /* 0x002fe40007810000 */
[----:B------:R-:W-:Y:S01]  /*4250*/  FMNMX.FTZ R5, R214, R4, !PT ;  /* 0x00000004d6057209 */ /* 0x000fe20007810000 */
[----:B------:R-:W1:Y:S01]  /*4260*/  SHFL.BFLY PT, R16, R133, 0x1, 0x1f ;  /* 0x0c201f0085107f89 */ /* 0x000e6200000e0000 */
[----:B------:R-:W-:Y:S01]  /*4270*/  FMNMX.FTZ R4, R223, R3, !PT ;  /* 0x00000003df047209 */ /* 0x000fe20007810000 */
[C---:B------:R-:W-:Y:S01]  /*4280*/  FMUL.FTZ R3, R134.reuse, UR16 ;  /* 0x0000001086037c20 */ /* 0x040fe20008410000 */
[----:B------:R-:W-:-:S02]  /*4290*/  FSETP.NEU.FTZ.AND P0, PT, R134, -INF , PT ;  /* 0xff8000008600780b */ /* 0x000fc40003f1d000 */
[----:B------:R-:W-:Y:S02]  /*42a0*/  FMNMX.FTZ R10, R241, R4, !PT ;  /* 0x00000004f10a7209 */ /* 0x000fe40007810000 */
[----:B------:R-:W-:Y:S02]  /*42b0*/  FSEL R20, R3, RZ, P0 ;  /* 0x000000ff03147208 */ /* 0x000fe40000000000 */
[----:B------:R-:W-:Y:S02]  /*42c0*/  FMNMX.FTZ R10, R244, R10, !PT ;  /* 0x0000000af40a7209 */ /* 0x000fe40007810000 */
[----:B------:R-:W-:Y:S01]  /*42d0*/  FMNMX.FTZ R11, R236, R5, !PT ;  /* 0x00000005ec0b7209 */ /* 0x000fe20007810000 */
[----:B------:R-:W-:Y:S01]  /*42e0*/  FFMA.FTZ R3, R59, UR16, -R20 ;  /* 0x000000103b037c23 */ /* 0x000fe20008010814 */
[----:B------:R-:W-:Y:S01]  /*42f0*/  FMNMX.FTZ R10, R240, R10, !PT ;  /* 0x0000000af00a7209 */ /* 0x000fe20007810000 */
[----:B------:R-:W-:Y:S01]  /*4300*/  IMAD.WIDE.U32 R4, R7, -0x2daee0ad, RZ ;  /* 0xd2511f5307047825 */ /* 0x000fe200078e00ff */
[----:B------:R-:W-:Y:S01]  /*4310*/  LOP3.LUT R21, R9, UR12, R102, 0x96, !PT ;  /* 0x0000000c09157c12 */ /* 0x000fe2000f8e9666 */
[----:B------:R2:W-:Y:S01]  /*4320*/  MUFU.EX2 R153, R3 ;  /* 0x0000000300997308 */ /* 0x0005e20000000800 */
[----:B------:R-:W-:Y:S01]  /*4330*/  FMNMX.FTZ R10, R243, R10, !PT ;  /* 0x0000000af30a7209 */ /* 0x000fe20007810000 */
[----:B------:R-:W-:Y:S01]  /*4340*/  FFMA.FTZ R9, R58, UR16, -R20 ;  /* 0x000000103a097c23 */ /* 0x000fe20008010814 */
[----:B------:R-:W-:-:S02]  /*4350*/  LOP3.LUT R6, R5, UR9, R12, 0x96, !PT ;  /* 0x0000000905067c12 */ /* 0x000fc4000f8e960c */
[----:B------:R-:W-:Y:S01]  /*4360*/  LOP3.LUT R4, R19, UR5, R4, 0x96, !PT ;  /* 0x0000000513047c12 */ /* 0x000fe2000f8e9604 */
[----:B------:R-:W3:Y:S01]  /*4370*/  SHFL.BFLY PT, R13, R10, 0x2, 0x1f ;  /* 0x0c401f000a0d7f89 */ /* 0x000ee200000e0000 */
[----:B------:R-:W-:Y:S01]  /*4380*/  FMNMX.FTZ R11, R238, R11, !PT ;  /* 0x0000000bee0b7209 */ /* 0x000fe20007810000 */
[----:B------:R-:W-:Y:S01]  /*4390*/  IMAD.WIDE.U32 R6, R6, -0x326172a9, RZ ;  /* 0xcd9e8d5706067825 */ /* 0x000fe200078e00ff */
[----:B-1----:R-:W-:Y:S01]  /*43a0*/  FMNMX.FTZ R133, R133, R16, !PT ;  /* 0x0000001085857209 */ /* 0x002fe20007810000 */
[----:B------:R-:W1:Y:S01]  /*43b0*/  MUFU.EX2 R252, R9 ;  /* 0x0000000900fc7308 */ /* 0x000e620000000800 */
[----:B------:R-:W-:Y:S01]  /*43c0*/  FMNMX.FTZ R11, R237, R11, !PT ;  /* 0x0000000bed0b7209 */ /* 0x000fe20007810000 */
[----:B------:R-:W-:Y:S01]  /*43d0*/  IMAD.WIDE.U32 R4, R4, -0x326172a9, RZ ;  /* 0xcd9e8d5704047825 */ /* 0x000fe200078e00ff */
[----:B------:R-:W-:Y:S02]  /*43e0*/  FSETP.NEU.FTZ.AND P0, PT, R133, -INF , PT ;  /* 0xff8000008500780b */ /* 0x000fe40003f1d000 */
[----:B------:R-:W-:Y:S01]  /*43f0*/  LOP3.LUT R14, R7, UR8, R14, 0x96, !PT ;  /* 0x00000008070e7c12 */ /* 0x000fe2000f8e960e */
[----:B--2---:R-:W-:Y:S01]  /*4400*/  FFMA.FTZ R3, R57, UR16, -R20 ;  /* 0x0000001039037c23 */ /* 0x004fe20008010814 */
[----:B------:R-:W-:-:S02]  /*4410*/  SHF.R.U32.HI R7, RZ, 0x10, R4 ;  /* 0x00000010ff077819 */ /* 0x000fc40000011604 */
[----:B------:R-:W-:Y:S01]  /*4420*/  SHF.R.U32.HI R12, RZ, 0x18, R4 ;  /* 0x00000018ff0c7819 */ /* 0x000fe20000011604 */
[----:B------:R2:W-:Y:S01]  /*4430*/  MUFU.EX2 R162, R3 ;  /* 0x0000000300a27308 */ /* 0x0005e20000000800 */
[----:B------:R-:W-:Y:S02]  /*4440*/  LOP3.LUT R22, R101, UR10, R8, 0x96, !PT ;  /* 0x0000000a65167c12 */ /* 0x000fe4000f8e9608 */
[----:B------:R-:W-:Y:S02]  /*4450*/  FMNMX.FTZ R11, R239, R11, !PT ;  /* 0x0000000bef0b7209 */ /* 0x000fe40007810000 */
[----:B------:R-:W-:Y:S01]  /*4460*/  LOP3.LUT R7, R7, 0xff, RZ, 0xc0, !PT ;  /* 0x000000ff07077812 */ /* 0x000fe200078ec0ff */
[----:B-1----:R-:W-:Y:S01]  /*4470*/  IMAD.MOV.U32 R101, RZ, RZ, R252 ;  /* 0x000000ffff657224 */ /* 0x002fe200078e00fc */
[----:B------:R-:W-:Y:S01]  /*4480*/  LOP3.LUT R9, R4, 0xff, RZ, 0xc0, !PT ;  /* 0x000000ff04097812 */ /* 0x000fe200078ec0ff */
[----:B------:R-:W1:Y:S01]  /*4490*/  SHFL.BFLY PT, R15, R11, 0x2, 0x1f ;  /* 0x0c401f000b0f7f89 */ /* 0x000e6200000e0000 */
[----:B---3--:R-:W-:-:S02]  /*44a0*/  FMNMX.FTZ R16, R10, R13, !PT ;  /* 0x0000000d0a107209 */ /* 0x008fc40007810000 */
[----:B------:R-:W-:Y:S01]  /*44b0*/  PRMT R7, R7, 0x5410, R12 ;  /* 0x0000541007077816 */ /* 0x000fe2000000000c */
[----:B--2---:R-:W-:-:S04]  /*44c0*/  FFMA.FTZ R3, R60, UR16, -R20 ;  /* 0x000000103c037c23 */ /* 0x004fc80008010814 */
[----:B------:R2:W3:Y:S01]  /*44d0*/  MUFU.EX2 R156, R3 ;  /* 0x00000003009c7308 */ /* 0x0004e20000000800 */
[----:B-1----:R-:W-:Y:S02]  /*44e0*/  FMNMX.FTZ R17, R11, R15, !PT ;  /* 0x0000000f0b117209 */ /* 0x002fe40007810000 */
[----:B------:R-:W1:Y:S01]  /*44f0*/  SHFL.BFLY PT, R15, R16, 0x1, 0x1f ;  /* 0x0c201f00100f7f89 */ /* 0x000e6200000e0000 */
[----:B--2---:R-:W-:-:S05]  /*4500*/  FMUL.FTZ R3, R133, UR16 ;  /* 0x0000001085037c20 */ /* 0x004fca0008410000 */
[----:B------:R-:W-:Y:S02]  /*4510*/  FSEL R19, R3, RZ, P0 ;  /* 0x000000ff03137208 */ /* 0x000fe40000000000 */
[----:B------:R-:W-:Y:S02]  /*4520*/  LOP3.LUT R3, R5, UR15, R6, 0x96, !PT ;  /* 0x0000000f05037c12 */ /* 0x000fe4000f8e9606 */
[----:B------:R-:W-:Y:S01]  /*4530*/  LOP3.LUT R5, R4, 0xffff, RZ, 0xc0, !PT ;  /* 0x0000ffff04057812 */ /* 0x000fe200078ec0ff */
[--C-:B------:R-:W-:Y:S01]  /*4540*/  FFMA.FTZ R6, R62, UR16, -R19.reuse ;  /* 0x000000103e067c23 */ /* 0x100fe20008010813 */
[----:B------:R-:W-:Y:S01]  /*4550*/  LOP3.LUT R4, R3, 0xffff, RZ, 0xc0, !PT ;  /* 0x0000ffff03047812 */ /* 0x000fe200078ec0ff */
[----:B------:R-:W-:Y:S01]  /*4560*/  FFMA.FTZ R0, R63, UR16, -R19 ;  /* 0x000000103f007c23 */ /* 0x000fe20008010813 */
[----:B------:R-:W-:Y:S01]  /*4570*/  LOP3.LUT R8, R3, 0xff, RZ, 0xc0, !PT ;  /* 0x000000ff03087812 */ /* 0x000fe200078ec0ff */
[----:B------:R2:W-:Y:S01]  /*4580*/  MUFU.EX2 R249, R6 ;  /* 0x0000000600f97308 */ /* 0x0005e20000000800 */
[----:B------:R-:W-:-:S02]  /*4590*/  SHF.R.U32.HI R4, RZ, 0x8, R4 ;  /* 0x00000008ff047819 */ /* 0x000fc40000011604 */
[----:B------:R-:W-:Y:S02]  /*45a0*/  SHF.R.U32.HI R5, RZ, 0x8, R5 ;  /* 0x00000008ff057819 */ /* 0x000fe40000011605 */
[----:B------:R-:W-:Y:S01]  /*45b0*/  PRMT R10, R8, 0x5410, R4 ;  /* 0x00005410080a7816 */ /* 0x000fe20000000004 */
[----:B------:R-:W-:Y:S01]  /*45c0*/  IMAD.U32 R4, RZ, RZ, UR14 ;  /* 0x0000000eff047e24 */ /* 0x000fe2000f8e00ff */
[----:B------:R-:W-:Y:S01]  /*45d0*/  PRMT R9, R9, 0x5410, R5 ;  /* 0x0000541009097816 */ /* 0x000fe20000000005 */
[----:B------:R4:W-:Y:S01]  /*45e0*/  MUFU.EX2 R160, R0 ;  /* 0x0000000000a07308 */ /* 0x0009e20000000800 */
[----:B------:R-:W-:Y:S02]  /*45f0*/  SHF.R.U32.HI R2, RZ, 0x10, R3 ;  /* 0x00000010ff027819 */ /* 0x000fe40000011603 */
[----:B-1----:R-:W-:Y:S02]  /*4600*/  FMNMX.FTZ R135, R16, R15, !PT ;  /* 0x0000000f10877209 */ /* 0x002fe40007810000 */
[----:B------:R-:W-:Y:S01]  /*4610*/  LOP3.LUT R5, R2, 0xff, RZ, 0xc0, !PT ;  /* 0x000000ff02057812 */ /* 0x000fe200078ec0ff */
[----:B--2---:R-:W-:-:S04]  /*4620*/  FFMA.FTZ R6, R61, UR16, -R19 ;  /* 0x000000103d067c23 */ /* 0x004fc80008010813 */
[----:B------:R1:W2:Y:S01]  /*4630*/  MUFU.EX2 R155, R6 ;  /* 0x00000006009b7308 */ /* 0x0002a20000000800 */
[----:B----4-:R-:W-:Y:S01]  /*4640*/  LEA R0, R4, UR14, 0x10 ;  /* 0x0000000e04007c11 */ /* 0x010fe2000f8e80ff */
[----:B------:R-:W-:-:S06]  /*4650*/  FFMA.FTZ R4, R68, UR16, -R19 ;  /* 0x0000001044047c23 */ /* 0x000fcc0008010813 */
[----:B------:R2:W4:Y:S01]  /*4660*/  MUFU.EX2 R154, R4 ;  /* 0x00000004009a7308 */ /* 0x0005220000000800 */
[--C-:B------:R-:W-:Y:S01]  /*4670*/  HSET2.LE.AND R2, R9, R0.reuse, PT ;  /* 0x0000000009027233 */ /* 0x100fe20003803000 */
[----:B------:R-:W-:Y:S01]  /*4680*/  FFMA.FTZ R9, R40, UR16, -R20 ;  /* 0x0000001028097c23 */ /* 0x000fe20008010814 */
[----:B------:R-:W-:Y:S02]  /*4690*/  HSET2.LE.AND R7, R7, R0, PT ;  /* 0x0000000007077233 */ /* 0x000fe40003803000 */
[----:B-1----:R-:W-:-:S03]  /*46a0*/  SHF.R.U32.HI R6, RZ, 0x18, R3 ;  /* 0x00000018ff067819 */ /* 0x002fc60000011603 */
[----:B------:R1:W-:Y:S01]  /*46b0*/  MUFU.EX2 R248, R9 ;  /* 0x0000000900f87308 */ /* 0x0003e20000000800 */
[----:B---3--:R-:W-:Y:S02]  /*46c0*/  F2FP.BF16.F32.PACK_AB R3, R252, R156 ;  /* 0x0000009cfc03723e */ /* 0x008fe400000010ff */
[----:B------:R-:W-:Y:S01]  /*46d0*/  PRMT R8, R5, 0x5410, R6 ;  /* 0x0000541005087816 */ /* 0x000fe20000000006 */
[----:B------:R-:W-:Y:S01]  /*46e0*/  FFMA.FTZ R5, R42, UR16, -R20 ;  /* 0x000000102a057c23 */ /* 0x000fe20008010814 */
[----:B------:R-:W-:Y:S02]  /*46f0*/  LOP3.LUT R6, R2, R3, RZ, 0xc0, !PT ;  /* 0x0000000302067212 */ /* 0x000fe400078ec0ff */
[----:B------:R-:W-:Y:S01]  /*4700*/  HSET2.LE.AND R2, R10, R0, PT ;  /* 0x000000000a027233 */ /* 0x000fe20003803000 */
[----:B------:R3:W5:Y:S01]  /*4710*/  MUFU.EX2 R157, R5 ;  /* 0x00000005009d7308 */ /* 0x0007620000000800 */
[----:B--2---:R-:W-:Y:S02]  /*4720*/  F2FP.BF16.F32.PACK_AB R4, R155, R249 ;  /* 0x000000f99b04723e */ /* 0x004fe400000010ff */
[----:B------:R-:W-:-:S02]  /*4730*/  F2FP.BF16.F32.PACK_AB R3, R162, R153 ;  /* 0x00000099a203723e */ /* 0x000fc400000010ff */
[----:B------:R-:W-:Y:S02]  /*4740*/  LOP3.LUT R7, R7, R4, RZ, 0xc0, !PT ;  /* 0x0000000407077212 */ /* 0x000fe400078ec0ff */
[----:B------:R-:W-:Y:S01]  /*4750*/  LOP3.LUT R4, R2, R3, RZ, 0xc0, !PT ;  /* 0x0000000302047212 */ /* 0x000fe200078ec0ff */
[----:B------:R-:W-:Y:S02]  /*4760*/  IMAD.WIDE.U32 R2, R14, -0x2daee0ad, RZ ;  /* 0xd2511f530e027825 */ /* 0x000fe400078e00ff */
[----:B------:R-:W2:Y:S01]  /*4770*/  SHFL.BFLY PT, R14, R17, 0x1, 0x1f ;  /* 0x0c201f00110e7f89 */ /* 0x000ea200000e0000 */
[C---:B-1----:R-:W-:Y:S02]  /*4780*/  LOP3.LUT R9, R2.reuse, 0xffff, RZ, 0xc0, !PT ;  /* 0x0000ffff02097812 */ /* 0x042fe400078ec0ff */
[----:B------:R-:W-:Y:S02]  /*4790*/  LOP3.LUT R11, R2, 0xff, RZ, 0xc0, !PT ;  /* 0x000000ff020b7812 */ /* 0x000fe400078ec0ff */
[----:B---3--:R-:W-:-:S02]  /*47a0*/  HSET2.LE.AND R5, R8, R0, PT ;  /* 0x0000000008057233 */ /* 0x008fc40003803000 */
[----:B----4-:R-:W-:Y:S02]  /*47b0*/  F2FP.BF16.F32.PACK_AB R8, R154, R160 ;  /* 0x000000a09a08723e */ /* 0x010fe400000010ff */
[----:B------:R-:W-:Y:S02]  /*47c0*/  SHF.R.U32.HI R10, RZ, 0x18, R2 ;  /* 0x00000018ff0a7819 */ /* 0x000fe40000011602 */
[----:B------:R-:W-:Y:S01]  /*47d0*/  LOP3.LUT R5, R5, R8, RZ, 0xc0, !PT ;  /* 0x0000000805057212 */ /* 0x000fe200078ec0ff */
[----:B------:R-:W-:Y:S01]  /*47e0*/  FFMA.FTZ R8, R52, UR16, -R20 ;  /* 0x0000001034087c23 */ /* 0x000fe20008010814 */
[----:B------:R-:W-:-:S03]  /*47f0*/  SHF.R.U32.HI R9, RZ, 0x8, R9 ;  /* 0x00000008ff097819 */ /* 0x000fc60000011609 */
[----:B------:R1:W-:Y:S01]  /*4800*/  MUFU.EX2 R158, R8 ;  /* 0x00000008009e7308 */ /* 0x0003e20000000800 */
[----:B------:R-:W-:Y:S01]  /*4810*/  PRMT R13, R11, 0x5410, R9 ;  /* 0x000054100b0d7816 */ /* 0x000fe20000000009 */
[----:B------:R-:W-:Y:S01]  /*4820*/  FFMA.FTZ R9, R54, UR16, -R19 ;  /* 0x0000001036097c23 */ /* 0x000fe20008010813 */
[----:B------:R-:W-:Y:S01]  /*4830*/  HMMA.16816.F32.BF16 R60, R4, R72, RZ ;  /* 0x00000048043c723c */ /* 0x000fe200000418ff */
[----:B--2---:R-:W-:-:S04]  /*4840*/  FMNMX.FTZ R136, R17, R14, !PT ;  /* 0x0000000e11887209 */ /* 0x004fc80007810000 */
[----:B------:R-:W-:Y:S01]  /*4850*/  MUFU.EX2 R161, R9 ;  /* 0x0000000900a17308 */ /* 0x000fe20000000800 */
[----:B------:R-:W-:Y:S01]  /*4860*/  HMMA.16816.F32.BF16 R40, R4, R76, RZ ;  /* 0x0000004c0428723c */ /* 0x000fe200000418ff */
[----:B------:R-:W-:-:S05]  /*4870*/  FSETP.NEU.FTZ.AND P0, PT, R136, -INF , PT ;  /* 0xff8000008800780b */ /* 0x000fca0003f1d000 */
[----:B------:R-:W-:Y:S01]  /*4880*/  HMMA.16816.F32.BF16 R28, R4, R84, RZ ;  /* 0x00000054041c723c */ /* 0x000fe200000418ff */
[----:B-1----:R-:W-:Y:S01]  /*4890*/  SHF.R.U32.HI R8, RZ, 0x10, R2 ;  /* 0x00000010ff087819 */ /* 0x002fe20000011602 */
[----:B------:R-:W-:-:S03]  /*48a0*/  FFMA.FTZ R2, R53, UR16, -R20 ;  /* 0x0000001035027c23 */ /* 0x000fc60008010814 */
[----:B------:R-:W-:Y:S01]  /*48b0*/  LOP3.LUT R8, R8, 0xff, RZ, 0xc0, !PT ;  /* 0x000000ff08087812 */ /* 0x000fe200078ec0ff */
[----:B------:R1:W-:Y:S01]  /*48c0*/  MUFU.EX2 R175, R2 ;  /* 0x0000000200af7308 */ /* 0x0003e20000000800 */
[----:B------:R-:W-:Y:S02]  /*48d0*/  HMMA.16816.F32.BF16 R44, R4, R80, RZ ;  /* 0x00000050042c723c */ /* 0x000fe400000418ff */
[----:B------:R-:W-:-:S04]  /*48e0*/  PRMT R12, R8, 0x5410, R10 ;  /* 0x00005410080c7816 */ /* 0x000fc8000000000a */
[C---:B------:R-:W-:Y:S06]  /*48f0*/  HMMA.16816.F32.BF16 R36, R4.reuse, R96, RZ ;  /* 0x000000600424723c */ /* 0x040fec00000418ff */
[----:B------:R-:W-:Y:S01]  /*4900*/  HMMA.16816.F32.BF16 R32, R4, R92, RZ ;  /* 0x0000005c0420723c */ /* 0x000fe200000418ff */
[----:B-1----:R-:W-:Y:S01]  /*4910*/  LOP3.LUT R2, R3, UR4, R18, 0x96, !PT ;  /* 0x0000000403027c12 */ /* 0x002fe2000f8e9612 */
[----:B------:R-:W-:-:S04]  /*4920*/  FFMA.FTZ R3, R69, UR16, -R19 ;  /* 0x0000001045037c23 */ /* 0x000fc80008010813 */
[C---:B------:R-:W-:Y:S01]  /*4930*/  HMMA.16816.F32.BF16 R48, R4.reuse, R74, RZ ;  /* 0x0000004a0430723c */ /* 0x040fe200000418ff */
[C---:B------:R-:W-:Y:S01]  /*4940*/  LOP3.LUT R8, R2.reuse, 0xffff, RZ, 0xc0, !PT ;  /* 0x0000ffff02087812 */ /* 0x040fe200078ec0ff */
[----:B------:R1:W-:Y:S01]  /*4950*/  MUFU.EX2 R152, R3 ;  /* 0x0000000300987308 */ /* 0x0003e20000000800 */
[----:B------:R-:W-:Y:S02]  /*4960*/  LOP3.LUT R11, R2, 0xff, RZ, 0xc0, !PT ;  /* 0x000000ff020b7812 */ /* 0x000fe400078ec0ff */
[----:B------:R-:W-:Y:S01]  /*4970*/  SHF.R.U32.HI R10, RZ, 0x18, R2 ;  /* 0x00000018ff0a7819 */ /* 0x000fe20000011602 */
[----:B------:R-:W-:Y:S01]  /*4980*/  HMMA.16816.F32.BF16 R64, R4, R82, RZ ;  /* 0x000000520440723c */ /* 0x000fe200000418ff */
[----:B------:R-:W-:-:S04]  /*4990*/  SHF.R.U32.HI R8, RZ, 0x8, R8 ;  /* 0x00000008ff087819 */ /* 0x000fc80000011608 */
[----:B------:R-:W-:Y:S01]  /*49a0*/  PRMT R8, R11, 0x5410, R8 ;  /* 0x000054100b087816 */ /* 0x000fe20000000008 */
[C---:B------:R-:W-:Y:S01]  /*49b0*/  HMMA.16816.F32.BF16 R56, R4.reuse, R98, RZ ;  /* 0x000000620438723c */ /* 0x040fe200000418ff */
[--C-:B------:R-:W-:Y:S02]  /*49c0*/  HSET2.LE.AND R11, R12, R0.reuse, PT ;  /* 0x000000000c0b7233 */ /* 0x100fe40003803000 */
[----:B-----5:R-:W-:Y:S02]  /*49d0*/  F2FP.BF16.F32.PACK_AB R12, R248, R157 ;  /* 0x0000009df80c723e */ /* 0x020fe400000010ff */
[----:B------:R-:W-:Y:S01]  /*49e0*/  HSET2.LE.AND R9, R8, R0, PT ;  /* 0x0000000008097233 */ /* 0x000fe20003803000 */
[----:B------:R-:W-:Y:S01]  /*49f0*/  HMMA.16816.F32.BF16 R24, R4, R94, RZ ;  /* 0x0000005e0418723c */ /* 0x000fe200000418ff */
[----:B-1----:R-:W-:-:S04]  /*4a00*/  SHF.R.U32.HI R3, RZ, 0x10, R2 ;  /* 0x00000010ff037819 */ /* 0x002fc80000011602 */
[----:B------:R-:W-:Y:S01]  /*4a10*/  LOP3.LUT R2, R3, 0xff, RZ, 0xc0, !PT ;  /* 0x000000ff03027812 */ /* 0x000fe200078ec0ff */
[--C-:B------:R-:W-:Y:S02]  /*4a20*/  FFMA.FTZ R3, R55, UR16, -R19.reuse ;  /* 0x0000001037037c23 */ /* 0x100fe40008010813 */
[----:B------:R-:W-:Y:S01]  /*4a30*/  HMMA.16816.F32.BF16 R52, R4, R78, RZ ;  /* 0x0000004e0434723c */ /* 0x000fe200000418ff */
[----:B------:R-:W-:Y:S01]  /*4a40*/  PRMT R14, R2, 0x5410, R10 ;  /* 0x00005410020e7816 */ /* 0x000fe2000000000a */
[----:B------:R1:W2:Y:S01]  /*4a50*/  MUFU.EX2 R174, R3 ;  /* 0x0000000300ae7308 */ /* 0x0002a20000000800 */
[----:B------:R-:W-:-:S07]  /*4a60*/  FFMA.FTZ R2, R70, UR16, -R19 ;  /* 0x0000001046027c23 */ /* 0x000fce0008010813 */
[----:B------:R3:W4:Y:S01]  /*4a70*/  MUFU.EX2 R159, R2 ;  /* 0x00000002009f7308 */ /* 0x0007220000000800 */
[----:B-1----:R-:W-:Y:S01]  /*4a80*/  FMUL.FTZ R3, R136, UR16 ;  /* 0x0000001088037c20 */ /* 0x002fe20008410000 */
[----:B--2---:R-:W-:-:S04]  /*4a90*/  F2FP.BF16.F32.PACK_AB R8, R174, R161 ;  /* 0x000000a1ae08723e */ /* 0x004fc800000010ff */
[----:B------:R-:W-:Y:S02]  /*4aa0*/  FSEL R16, R3, RZ, P0 ;  /* 0x000000ff03107208 */ /* 0x000fe40000000000 */
[----:B------:R-:W-:Y:S02]  /*4ab0*/  LOP3.LUT R11, R11, R8, RZ, 0xc0, !PT ;  /* 0x000000080b0b7212 */ /* 0x000fe400078ec0ff */
[----:B---3--:R-:W-:Y:S01]  /*4ac0*/  HSET2.LE.AND R2, R13, R0, PT ;  /* 0x000000000d027233 */ /* 0x008fe20003803000 */
[--C-:B------:R-:W-:Y:S01]  /*4ad0*/  FFMA.FTZ R3, R71, UR16, -R16.reuse ;  /* 0x0000001047037c23 */ /* 0x100fe20008010810 */
[----:B------:R-:W-:Y:S01]  /*4ae0*/  LOP3.LUT R8, R9, R12, RZ, 0xc0, !PT ;  /* 0x0000000c09087212 */ /* 0x000fe200078ec0ff */
[--C-:B------:R-:W-:Y:S01]  /*4af0*/  FFMA.FTZ R12, R144, UR16, -R16.reuse ;  /* 0x00000010900c7c23 */ /* 0x100fe20008010810 */
[----:B------:R-:W-:Y:S01]  /*4b00*/  FSETP.NEU.FTZ.AND P0, PT, R135, -INF , PT ;  /* 0xff8000008700780b */ /* 0x000fe20003f1d000 */
[----:B------:R1:W2:Y:S01]  /*4b10*/  MUFU.EX2 R23, R3 ;  /* 0x0000000300177308 */ /* 0x0002a20000000800 */
[----:B------:R-:W-:Y:S07]  /*4b20*/  HMMA.16816.F32.BF16 R68, R4, R86, RZ ;  /* 0x000000560444723c */ /* 0x000fee00000418ff */
[----:B------:R3:W-:Y:S01]  /*4b30*/  MUFU.EX2 R18, R12 ;  /* 0x0000000c00127308 */ /* 0x0007e20000000800 */
[----:B------:R-:W-:-:S07]  /*4b40*/  FFMA.FTZ R4, R140, UR16, -R16 ;  /* 0x000000108c047c23 */ /* 0x000fce0008010810 */
[----:B------:R5:W-:Y:S01]  /*4b50*/  MUFU.EX2 R246, R4 ;  /* 0x0000000400f67308 */ /* 0x000be20000000800 */
[----:B-1----:R-:W-:-:S04]  /*4b60*/  F2FP.BF16.F32.PACK_AB R3, R175, R158 ;  /* 0x0000009eaf03723e */ /* 0x002fc800000010ff */
[----:B------:R-:W-:Y:S01]  /*4b70*/  LOP3.LUT R10, R2, R3, RZ, 0xc0, !PT ;  /* 0x00000003020a7212 */ /* 0x000fe200078ec0ff */
[----:B------:R-:W-:Y:S01]  /*4b80*/  FFMA.FTZ R2, R116, UR16, -R16 ;  /* 0x0000001074027c23 */ /* 0x000fe20008010810 */
[----:B----4-:R-:W-:Y:S01]  /*4b90*/  F2FP.BF16.F32.PACK_AB R3, R159, R152 ;  /* 0x000000989f03723e */ /* 0x010fe200000010ff */
[----:B------:R-:W1:Y:S01]  /*4ba0*/  LDSM.16.MT88.4 R116, [R216+0xb400] ;  /* 0x00b40000d874783b */ /* 0x000e620000004200 */
[----:B---3--:R-:W-:Y:S01]  /*4bb0*/  FMUL.FTZ R12, R135, UR16 ;  /* 0x00000010870c7c20 */ /* 0x008fe20008410000 */
[----:B------:R3:W-:Y:S04]  /*4bc0*/  MUFU.EX2 R242, R2 ;  /* 0x0000000200f27308 */ /* 0x0007e80000000800 */
[----:B------:R-:W-:-:S05]  /*4bd0*/  FSEL R17, R12, RZ, P0 ;  /* 0x000000ff0c117208 */ /* 0x000fca0000000000 */
[--C-:B-----5:R-:W-:Y:S01]  /*4be0*/  FFMA.FTZ R4, R146, UR16, -R17.reuse ;  /* 0x0000001092047c23 */ /* 0x120fe20008010811 */
[----:B------:R-:W-:Y:S01]  /*4bf0*/  FFMA.FTZ R6, R141, UR16, -R17 ;  /* 0x000000108d067c23 */ /* 0x000fe20008010811 */
[----:B------:R-:W-:Y:S02]  /*4c00*/  IMAD.MOV.U32 R141, RZ, RZ, R158 ;  /* 0x000000ffff8d7224 */ /* 0x000fe400078e009e */
[----:B------:R4:W5:Y:S01]  /*4c10*/  MUFU.EX2 R144, R4 ;  /* 0x0000000400907308 */ /* 0x0009620000000800 */
[----:B---3--:R-:W-:-:S07]  /*4c20*/  HSET2.LE.AND R2, R14, R0, PT ;  /* 0x000000000e027233 */ /* 0x008fce0003803000 */
[----:B------:R-:W-:Y:S01]  /*4c30*/  MUFU.EX2 R89, R6 ;  /* 0x0000000600597308 */ /* 0x000fe20000000800 */
[----:B------:R-:W-:Y:S01]  /*4c40*/  LOP3.LUT R9, R2, R3, RZ, 0xc0, !PT ;  /* 0x0000000302097212 */ /* 0x000fe200078ec0ff */
[----:B------:R-:W-:-:S04]  /*4c50*/  IMAD.WIDE.U32 R2, R21, -0x2daee0ad, RZ ;  /* 0xd2511f5315027825 */ /* 0x000fc800078e00ff */
[----:B--2---:R-:W-:Y:S01]  /*4c60*/  IMAD.MOV.U32 R21, RZ, RZ, R23 ;  /* 0x000000ffff157224 */ /* 0x004fe200078e0017 */
[----:B------:R-:W-:Y:S01]  /*4c70*/  LOP3.LUT R5, R3, UR9, R88, 0x96, !PT ;  /* 0x0000000903057c12 */ /* 0x000fe2000f8e9658 */
[----:B------:R-:W-:-:S04]  /*4c80*/  IMAD.WIDE.U32 R22, R22, -0x2daee0ad, RZ ;  /* 0xd2511f5316167825 */ /* 0x000fc800078e00ff */
[----:B----4-:R-:W-:Y:S01]  /*4c90*/  FFMA.FTZ R4, R145, UR16, -R17 ;  /* 0x0000001091047c23 */ /* 0x010fe20008010811 */
[C---:B------:R-:W-:Y:S01]  /*4ca0*/  HMMA.16816.F32.BF16 R176, R8.reuse, R106, R48 ;  /* 0x0000006a08b0723c */ /* 0x040fe20000041830 */
[----:B------:R-:W-:Y:S01]  /*4cb0*/  IMAD.WIDE.U32 R14, R5, -0x326172a9, RZ ;  /* 0xcd9e8d57050e7825 */ /* 0x000fe200078e00ff */
[----:B------:R-:W-:Y:S01]  /*4cc0*/  LOP3.LUT R2, R23, UR5, R2, 0x96, !PT ;  /* 0x0000000517027c12 */ /* 0x000fe2000f8e9602 */
[----:B------:R2:W3:Y:S03]  /*4cd0*/  MUFU.EX2 R140, R4 ;  /* 0x00000004008c7308 */ /* 0x0004e60000000800 */
[----:B------:R-:W-:Y:S01]  /*4ce0*/  HMMA.16816.F32.BF16 R208, R8, R104, R60 ;  /* 0x0000006808d0723c */ /* 0x000fe2000004183c */
[----:B-----5:R-:W-:Y:S02]  /*4cf0*/  IMAD.MOV.U32 R48, RZ, RZ, R144 ;  /* 0x000000ffff307224 */ /* 0x020fe400078e0090 */
[----:B------:R-:W-:-:S03]  /*4d00*/  IMAD.WIDE.U32 R2, R2, -0x326172a9, RZ ;  /* 0xcd9e8d5702027825 */ /* 0x000fc600078e00ff */
[C---:B------:R-:W-:Y:S01]  /*4d10*/  HMMA.16816.F32.BF16 R204, R8.reuse, R108, R40 ;  /* 0x0000006c08cc723c */ /* 0x040fe20000041828 */
[----:B------:R-:W-:Y:S01]  /*4d20*/  IMAD.MOV.U32 R51, RZ, RZ, R162 ;  /* 0x000000ffff337224 */ /* 0x000fe200078e00a2 */
[----:B------:R-:W-:Y:S01]  /*4d30*/  SHF.R.U32.HI R7, RZ, 0x18, R2 ;  /* 0x00000018ff077819 */ /* 0x000fe20000011602 */
[----:B------:R-:W-:Y:S01]  /*4d40*/  IMAD.MOV.U32 R62, RZ, RZ, R161 ;  /* 0x000000ffff3e7224 */ /* 0x000fe200078e00a1 */
[C---:B------:R-:W-:Y:S01]  /*4d50*/  LOP3.LUT R5, R2.reuse, 0xffff, RZ, 0xc0, !PT ;  /* 0x0000ffff02057812 */ /* 0x040fe200078ec0ff */
[----:B------:R-:W-:Y:S01]  /*4d60*/  IMAD.MOV.U32 R63, RZ, RZ, R160 ;  /* 0x000000ffff3f7224 */ /* 0x000fe200078e00a0 */
[----:B------:R-:W-:Y:S01]  /*4d70*/  LOP3.LUT R12, R2, 0xff, RZ, 0xc0, !PT ;  /* 0x000000ff020c7812 */ /* 0x000fe200078ec0ff */
[C---:B------:R-:W-:Y:S01]  /*4d80*/  HMMA.16816.F32.BF16 R160, R8.reuse, R114, R68 ;  /* 0x0000007208a0723c */ /* 0x040fe20000041844 */
[----:B------:R-:W-:Y:S01]  /*4d90*/  SHF.R.U32.HI R5, RZ, 0x8, R5 ;  /* 0x00000008ff057819 */ /* 0x000fe20000011605 */
[----:B------:R-:W-:Y:S01]  /*4da0*/  IMAD.MOV.U32 R88, RZ, RZ, R159 ;  /* 0x000000ffff587224 */ /* 0x000fe200078e009f */
[----:B--2---:R-:W-:Y:S01]  /*4db0*/  SHF.R.U32.HI R4, RZ, 0x10, R2 ;  /* 0x00000010ff047819 */ /* 0x004fe20000011602 */
[----:B------:R-:W-:Y:S01]  /*4dc0*/  IMAD.MOV.U32 R50, RZ, RZ, R153 ;  /* 0x000000ffff327224 */ /* 0x000fe200078e0099 */
[----:B------:R-:W-:Y:S01]  /*4dd0*/  LOP3.LUT R2, R3, UR15, R14, 0x96, !PT ;  /* 0x0000000f03027c12 */ /* 0x000fe2000f8e960e */
[----:B------:R-:W-:Y:S01]  /*4de0*/  IMAD.MOV.U32 R49, RZ, RZ, R152 ;  /* 0x000000ffff317224 */ /* 0x000fe200078e0098 */
[----:B------:R-:W-:Y:S01]  /*4df0*/  LOP3.LUT R4, R4, 0xff, RZ, 0xc0, !PT ;  /* 0x000000ff04047812 */ /* 0x000fe200078ec0ff */
[----:B------:R-:W-:Y:S01]  /*4e00*/  IMAD.MOV.U32 R68, RZ, RZ, R157 ;  /* 0x000000ffff447224 */ /* 0x000fe200078e009d */
[----:B------:R-:W-:Y:S01]  /*4e10*/  LOP3.LUT R3, R2, 0xffff, RZ, 0xc0, !PT ;  /* 0x0000ffff02037812 */ /* 0x000fe200078ec0ff */
[----:B------:R-:W-:Y:S01]  /*4e20*/  IMAD.MOV.U32 R69, RZ, RZ, R156 ;  /* 0x000000ffff457224 */ /* 0x000fe200078e009c */
[----:B------:R-:W-:Y:S01]  /*4e30*/  PRMT R14, R4, 0x5410, R7 ;  /* 0x00005410040e7816 */ /* 0x000fe20000000007 */
[----:B------:R-:W-:Y:S01]  /*4e40*/  FFMA.FTZ R4, R147, UR16, -R17 ;  /* 0x0000001093047c23 */ /* 0x000fe20008010811 */
[----:B------:R-:W-:Y:S01]  /*4e50*/  PRMT R12, R12, 0x5410, R5 ;  /* 0x000054100c0c7816 */ /* 0x000fe20000000005 */
[----:B------:R-:W-:Y:S01]  /*4e60*/  IMAD.MOV.U32 R70, RZ, RZ, R155 ;  /* 0x000000ffff467224 */ /* 0x000fe200078e009b */
[----:B------:R-:W-:Y:S01]  /*4e70*/  SHF.R.U32.HI R6, RZ, 0x10, R2 ;  /* 0x00000010ff067819 */ /* 0x000fe20000011602 */
[----:B------:R2:W4:Y:S01]  /*4e80*/  MUFU.EX2 R251, R4 ;  /* 0x0000000400fb7308 */ /* 0x0005220000000800 */
[----:B------:R-:W-:Y:S01]  /*4e90*/  LOP3.LUT R13, R2, 0xff, RZ, 0xc0, !PT ;  /* 0x000000ff020d7812 */ /* 0x000fe200078ec0ff */
[----:B------:R-:W-:Y:S01]  /*4ea0*/  IMAD.MOV.U32 R71, RZ, RZ, R154 ;  /* 0x000000ffff477224 */ /* 0x000fe200078e009a */
[----:B------:R-:W-:Y:S01]  /*4eb0*/  SHF.R.U32.HI R7, RZ, 0x8, R3 ;  /* 0x00000008ff077819 */ /* 0x000fe20000011603 */
[----:B------:R-:W-:Y:S01]  /*4ec0*/  HMMA.16816.F32.BF16 R200, R8, R112, R28 ;  /* 0x0000007008c8723c */ /* 0x000fe2000004181c */
[----:B------:R-:W-:Y:S01]  /*4ed0*/  SHF.R.U32.HI R5, RZ, 0x18, R2 ;  /* 0x00000018ff057819 */ /* 0x000fe20000011602 */
[----:B------:R-:W-:Y:S01]  /*4ee0*/  IMAD.MOV.U32 R142, RZ, RZ, R48 ;  /* 0x000000ffff8e7224 */ /* 0x000fe200078e0030 */
[----:B------:R-:W-:-:S02]  /*4ef0*/  HSET2.LE.AND R2, R12, R0, PT ;  /* 0x000000000c027233 */ /* 0x000fc40003803000 */
[----:B------:R-:W-:Y:S01]  /*4f00*/  F2FP.BF16.F32.PACK_AB R3, R246, R18 ;  /* 0x00000012f603723e */ /* 0x000fe200000010ff */
[----:B------:R-:W-:Y:S01]  /*4f10*/  HMMA.16816.F32.BF16 R196, R8, R120, R44 ;  /* 0x0000007808c4723c */ /* 0x000fe2000004182c */
[----:B------:R-:W-:Y:S01]  /*4f20*/  PRMT R7, R13, 0x5410, R7 ;  /* 0x000054100d077816 */ /* 0x000fe20000000007 */
[----:B------:R-:W-:-:S04]  /*4f30*/  IMAD.MOV.U32 R129, RZ, RZ, R142 ;  /* 0x000000ffff817224 */ /* 0x000fc800078e008e */
[C---:B-1----:R-:W-:Y:S01]  /*4f40*/  HMMA.16816.F32.BF16 R192, R8.reuse, R116, R36 ;  /* 0x0000007408c0723c */ /* 0x042fe20000041824 */
[----:B--2---:R-:W-:Y:S02]  /*4f50*/  LOP3.LUT R4, R6, 0xff, RZ, 0xc0, !PT ;  /* 0x000000ff06047812 */ /* 0x004fe400078ec0ff */
[----:B------:R-:W-:Y:S02]  /*4f60*/  LOP3.LUT R6, R2, R3, RZ, 0xc0, !PT ;  /* 0x0000000302067212 */ /* 0x000fe400078ec0ff */
[----:B------:R-:W-:Y:S01]  /*4f70*/  PRMT R12, R4, 0x5410, R5 ;  /* 0x00005410040c7816 */ /* 0x000fe20000000005 */
[C---:B------:R-:W-:Y:S01]  /*4f80*/  HMMA.16816.F32.BF16 R184, R8.reuse, R124, R32 ;  /* 0x0000007c08b8723c */ /* 0x040fe20000041820 */
[--C-:B------:R-:W-:Y:S02]  /*4f90*/  HSET2.LE.AND R2, R14, R0.reuse, PT ;  /* 0x000000000e027233 */ /* 0x100fe40003803000 */
[----:B------:R-:W-:Y:S02]  /*4fa0*/  HSET2.LE.AND R4, R7, R0, PT ;  /* 0x0000000007047233 */ /* 0x000fe40003803000 */
[----:B---3--:R-:W-:Y:S01]  /*4fb0*/  F2FP.BF16.F32.PACK_AB R3, R89, R140 ;  /* 0x0000008c5903723e */ /* 0x008fe200000010ff */
[----:B------:R-:W-:Y:S01]  /*4fc0*/  HMMA.16816.F32.BF16 R168, R8, R110, R52 ;  /* 0x0000006e08a8723c */ /* 0x000fe20000041834 */
[----:B------:R-:W-:-:S02]  /*4fd0*/  F2FP.BF16.F32.PACK_AB R5, R242, R21 ;  /* 0x00000015f205723e */ /* 0x000fc400000010ff */
[----:B------:R-:W-:Y:S02]  /*4fe0*/  HSET2.LE.AND R12, R12, R0, PT ;  /* 0x000000000c0c7233 */ /* 0x000fe40003803000 */
[----:B----4-:R-:W-:Y:S01]  /*4ff0*/  F2FP.BF16.F32.PACK_AB R13, R251, R48 ;  /* 0x00000030fb0d723e */ /* 0x010fe200000010ff */
[C---:B------:R-:W-:Y:S01]  /*5000*/  HMMA.16816.F32.BF16 R156, R8.reuse, R122, R64 ;  /* 0x0000007a089c723c */ /* 0x040fe20000041840 */
[----:B------:R-:W-:Y:S01]  /*5010*/  LOP3.LUT R7, R2, R3, RZ, 0xc0, !PT ;  /* 0x0000000302077212 */ /* 0x000fe200078ec0ff */
[----:B------:R-:W-:Y:S01]  /*5020*/  FFMA.FTZ R2, R167, UR16, -R16 ;  /* 0x00000010a7027c23 */ /* 0x000fe20008010810 */
[----:B------:R-:W-:Y:S02]  /*5030*/  LOP3.LUT R4, R4, R5, RZ, 0xc0, !PT ;  /* 0x0000000504047212 */ /* 0x000fe400078ec0ff */
[----:B------:R-:W-:Y:S01]  /*5040*/  LOP3.LUT R5, R12, R13, RZ, 0xc0, !PT ;  /* 0x0000000d0c057212 */ /* 0x000fe200078ec0ff */
[----:B------:R1:W-:Y:S01]  /*5050*/  MUFU.EX2 R167, R2 ;  /* 0x0000000200a77308 */ /* 0x0003e20000000800 */
[----:B------:R-:W-:Y:S01]  /*5060*/  LOP3.LUT R3, R15, UR8, R100, 0x96, !PT ;  /* 0x000000080f037c12 */ /* 0x000fe2000f8e9664 */
[----:B------:R-:W-:Y:S01]  /*5070*/  HMMA.16816.F32.BF16 R152, R8, R118, R56 ;  /* 0x000000760898723c */ /* 0x000fe20000041838 */
[----:B------:R-:W-:-:S05]  /*5080*/  IMAD.MOV.U32 R100, RZ, RZ, R70 ;  /* 0x000000ffff647224 */ /* 0x000fca00078e0046 */
[----:B------:R-:W-:Y:S06]  /*5090*/  HMMA.16816.F32.BF16 R144, R8, R126, R24 ;  /* 0x0000007e0890723c */ /* 0x000fec0000041818 */
[----:B------:R-:W-:Y:S01]  /*50a0*/  HMMA.16816.F32.BF16 R24, R4, R72, RZ ;  /* 0x000000480418723c */ /* 0x000fe200000418ff */
[----:B------:R-:W-:Y:S02]  /*50b0*/  IMAD.MOV.U32 R10, RZ, RZ, R62 ;  /* 0x000000ffff0a7224 */ /* 0x000fe400078e003e */
[----:B-1----:R-:W-:Y:S01]  /*50c0*/  FFMA.FTZ R2, R166, UR16, -R16 ;  /* 0x00000010a6027c23 */ /* 0x002fe20008010810 */
[----:B------:R-:W-:-:S02]  /*50d0*/  IMAD.MOV.U32 R11, RZ, RZ, R63 ;  /* 0x000000ffff0b7224 */ /* 0x000fc400078e003f */
[C---:B------:R-:W-:Y:S01]  /*50e0*/  HMMA.16816.F32.BF16 R40, R4.reuse, R92, RZ ;  /* 0x0000005c0428723c */ /* 0x040fe200000418ff */
[----:B------:R1:W-:Y:S05]  /*50f0*/  MUFU.EX2 R73, R2 ;  /* 0x0000000200497308 */ /* 0x0003ea0000000800 */
[C---:B------:R-:W-:Y:S06]  /*5100*/  HMMA.16816.F32.BF16 R44, R4.reuse, R74, RZ ;  /* 0x0000004a042c723c */ /* 0x040fec00000418ff */
[----:B------:R-:W-:Y:S01]  /*5110*/  HMMA.16816.F32.BF16 R28, R4, R76, RZ ;  /* 0x0000004c041c723c */ /* 0x000fe200000418ff */
[----:B------:R-:W-:-:S05]  /*5120*/  IMAD.MOV.U32 R75, RZ, RZ, R141 ;  /* 0x000000ffff4b7224 */ /* 0x000fca00078e008d */
[----:B------:R-:W-:Y:S01]  /*5130*/  HMMA.16816.F32.BF16 R52, R4, R78, RZ ;  /* 0x0000004e0434723c */ /* 0x000fe200000418ff */
[----:B-1----:R-:W-:-:S05]  /*5140*/  IMAD.WIDE.U32 R2, R3, -0x2daee0ad, RZ ;  /* 0xd2511f5303027825 */ /* 0x002fca00078e00ff */
[----:B------:R-:W-:Y:S01]  /*5150*/  HMMA.16816.F32.BF16 R32, R4, R84, RZ ;  /* 0x000000540420723c */ /* 0x000fe200000418ff */
[----:B------:R-:W-:-:S05]  /*5160*/  LOP3.LUT R8, R2, 0xff, RZ, 0xc0, !PT ;  /* 0x000000ff02087812 */ /* 0x000fca00078ec0ff */
[C---:B------:R-:W-:Y:S06]  /*5170*/  HMMA.16816.F32.BF16 R56, R4.reuse, R86, RZ ;  /* 0x000000560438723c */ /* 0x040fec00000418ff */
[C---:B------:R-:W-:Y:S06]  /*5180*/  HMMA.16816.F32.BF16 R36, R4.reuse, R80, RZ ;  /* 0x000000500424723c */ /* 0x040fec00000418ff */
[C---:B------:R-:W-:Y:S06]  /*5190*/  HMMA.16816.F32.BF16 R60, R4.reuse, R82, RZ ;  /* 0x00000052043c723c */ /* 0x040fec00000418ff */
[C---:B------:R-:W-:Y:S06]  /*51a0*/  HMMA.16816.F32.BF16 R12, R4.reuse, R96, RZ ;  /* 0x00000060040c723c */ /* 0x040fec00000418ff */
[C---:B------:R-:W-:Y:S06]  /*51b0*/  HMMA.16816.F32.BF16 R64, R4.reuse, R98, RZ ;  /* 0x000000620440723c */ /* 0x040fec00000418ff */
[----:B------:R-:W-:Y:S07]  /*51c0*/  HMMA.16816.F32.BF16 R92, R4, R94, RZ ;  /* 0x0000005e045c723c */ /* 0x000fee00000418ff */
[----:B------:R-:W-:Y:S01]  /*51d0*/  FFMA.FTZ R4, R149, UR16, -R16 ;  /* 0x0000001095047c23 */ /* 0x000fe20008010810 */
[----:B------:R-:W-:Y:S01]  /*51e0*/  SHF.R.U32.HI R7, RZ, 0x10, R2 ;  /* 0x00000010ff077819 */ /* 0x000fe20000011602 */
[----:B------:R-:W-:Y:S01]  /*51f0*/  FFMA.FTZ R5, R148, UR16, -R16 ;  /* 0x0000001094057c23 */ /* 0x000fe20008010810 */
[----:B------:R-:W-:Y:S01]  /*5200*/  SHF.R.U32.HI R6, RZ, 0x18, R2 ;  /* 0x00000018ff067819 */ /* 0x000fe20000011602 */
[----:B------:R1:W-:Y:S01]  /*5210*/  MUFU.EX2 R141, R4 ;  /* 0x00000004008d7308 */ /* 0x0003e20000000800 */
[----:B------:R-:W-:-:S07]  /*5220*/  IMAD.MOV.U32 R149, RZ, RZ, R10 ;  /* 0x000000ffff957224 */ /* 0x000fce00078e000a */
[----:B------:R2:W3:Y:S01]  /*5230*/  MUFU.EX2 R9, R5 ;  /* 0x0000000500097308 */ /* 0x0004e20000000800 */
[----:B-1----:R-:W-:Y:S02]  /*5240*/  LOP3.LUT R4, R3, UR4, R22, 0x96, !PT ;  /* 0x0000000403047c12 */ /* 0x002fe4000f8e9616 */
[----:B------:R-:W-:-:S04]  /*5250*/  LOP3.LUT R3, R2, 0xffff, RZ, 0xc0, !PT ;  /* 0x0000ffff02037812 */ /* 0x000fc800078ec0ff */
[----:B------:R-:W-:Y:S01]  /*5260*/  SHF.R.U32.HI R2, RZ, 0x8, R3 ;  /* 0x00000008ff027819 */ /* 0x000fe20000011603 */
[----:B------:R-:W-:Y:S01]  /*5270*/  FFMA.FTZ R3, R151, UR16, -R17 ;  /* 0x0000001097037c23 */ /* 0x000fe20008010811 */
[----:B--2---:R-:W-:Y:S01]  /*5280*/  SHF.R.U32.HI R5, RZ, 0x18, R4 ;  /* 0x00000018ff057819 */ /* 0x004fe20000011604 */
[----:B------:R-:W-:Y:S01]  /*5290*/  IMAD.MOV.U32 R151, RZ, RZ, R251 ;  /* 0x000000ffff977224 */ /* 0x000fe200078e00fb */
[----:B------:R-:W-:Y:S01]  /*52a0*/  PRMT R8, R8, 0x5410, R2 ;  /* 0x0000541008087816 */ /* 0x000fe20000000002 */
[----:B------:R1:W-:Y:S01]  /*52b0*/  MUFU.EX2 R74, R3 ;  /* 0x00000003004a7308 */ /* 0x0003e20000000800 */
[----:B------:R-:W-:-:S04]  /*52c0*/  LOP3.LUT R2, R7, 0xff, RZ, 0xc0, !PT ;  /* 0x000000ff07027812 */ /* 0x000fc800078ec0ff */
[----:B------:R-:W-:Y:S02]  /*52d0*/  PRMT R7, R2, 0x5410, R6 ;  /* 0x0000541002077816 */ /* 0x000fe40000000006 */
[C---:B------:R-:W-:Y:S02]  /*52e0*/  LOP3.LUT R2, R4.reuse, 0xffff, RZ, 0xc0, !PT ;  /* 0x0000ffff04027812 */ /* 0x040fe400078ec0ff */
[----:B------:R-:W-:Y:S01]  /*52f0*/  LOP3.LUT R6, R4, 0xff, RZ, 0xc0, !PT ;  /* 0x000000ff04067812 */ /* 0x000fe200078ec0ff */
[----:B-1----:R-:W-:Y:S01]  /*5300*/  FFMA.FTZ R3, R150, UR16, -R17 ;  /* 0x0000001096037c23 */ /* 0x002fe20008010811 */
[----:B------:R-:W-:-:S03]  /*5310*/  IMAD.MOV.U32 R150, RZ, RZ, R11 ;  /* 0x000000ffff967224 */ /* 0x000fc600078e000b */
[----:B------:R1:W2:Y:S02]  /*5320*/  MUFU.EX2 R10, R3 ;  /* 0x00000003000a7308 */ /* 0x0002a40000000800 */
[----:B-1----:R-:W-:Y:S02]  /*5330*/  SHF.R.U32.HI R3, RZ, 0x10, R4 ;  /* 0x00000010ff037819 */ /* 0x002fe40000011604 */
[----:B------:R-:W-:Y:S02]  /*5340*/  SHF.R.U32.HI R4, RZ, 0x8, R2 ;  /* 0x00000008ff047819 */ /* 0x000fe40000011602 */
[----:B------:R-:W-:Y:S01]  /*5350*/  LOP3.LUT R2, R3, 0xff, RZ, 0xc0, !PT ;  /* 0x000000ff03027812 */ /* 0x000fe200078ec0ff */
[----:B------:R-:W-:Y:S01]  /*5360*/  FFMA.FTZ R3, R173, UR16, -R17 ;  /* 0x00000010ad037c23 */ /* 0x000fe20008010811 */
[----:B------:R-:W-:Y:S02]  /*5370*/  PRMT R4, R6, 0x5410, R4 ;  /* 0x0000541006047816 */ /* 0x000fe40000000004 */
[----:B------:R-:W-:Y:S01]  /*5380*/  PRMT R5, R2, 0x5410, R5 ;  /* 0x0000541002057816 */ /* 0x000fe20000000005 */
[----:B------:R1:W-:Y:S01]  /*5390*/  MUFU.EX2 R166, R3 ;  /* 0x0000000300a67308 */ /* 0x0003e20000000800 */
[----:B------:R-:W-:Y:S01]  /*53a0*/  HSET2.LE.AND R2, R8, R0, PT ;  /* 0x0000000008027233 */ /* 0x000fe20003803000 */
[----:B-1----:R-:W-:-:S06]  /*53b0*/  FFMA.FTZ R3, R172, UR16, -R17 ;  /* 0x00000010ac037c23 */ /* 0x002fcc0008010811 */
[----:B------:R3:W1:Y:S02]  /*53c0*/  MUFU.EX2 R72, R3 ;  /* 0x0000000300487308 */ /* 0x0006640000000800 */
[----:B---3--:R-:W-:-:S04]  /*53d0*/  F2FP.BF16.F32.PACK_AB R3, R9, R141 ;  /* 0x0000008d0903723e */ /* 0x008fc800000010ff */
[----:B------:R-:W-:Y:S02]  /*53e0*/  LOP3.LUT R6, R2, R3, RZ, 0xc0, !PT ;  /* 0x0000000302067212 */ /* 0x000fe400078ec0ff */
[----:B------:R-:W-:Y:S02]  /*53f0*/  HSET2.LE.AND R2, R7, R0, PT ;  /* 0x0000000007027233 */ /* 0x000fe40003803000 */
[----:B--2---:R-:W-:-:S04]  /*5400*/  F2FP.BF16.F32.PACK_AB R3, R10, R74 ;  /* 0x0000004a0a03723e */ /* 0x004fc800000010ff */
[----:B------:R-:W-:Y:S02]  /*5410*/  LOP3.LUT R7, R2, R3, RZ, 0xc0, !PT ;  /* 0x0000000302077212 */ /* 0x000fe400078ec0ff */
[----:B------:R-:W-:Y:S02]  /*5420*/  HSET2.LE.AND R2, R4, R0, PT ;  /* 0x0000000004027233 */ /* 0x000fe40003803000 */
[----:B------:R-:W-:-:S04]  /*5430*/  F2FP.BF16.F32.PACK_AB R3, R73, R167 ;  /* 0x000000a74903723e */ /* 0x000fc800000010ff */
[----:B------:R-:W-:Y:S02]  /*5440*/  LOP3.LUT R4, R2, R3, RZ, 0xc0, !PT ;  /* 0x0000000302047212 */ /* 0x000fe400078ec0ff */
[----:B------:R-:W-:Y:S02]  /*5450*/  HSET2.LE.AND R2, R5, R0, PT ;  /* 0x0000000005027233 */ /* 0x000fe40003803000 */
[----:B-1----:R-:W-:-:S04]  /*5460*/  F2FP.BF16.F32.PACK_AB R3, R72, R166 ;  /* 0x000000a64803723e */ /* 0x002fc800000010ff */
[----:B------:R-:W-:Y:S01]  /*5470*/  LOP3.LUT R5, R2, R3, RZ, 0xc0, !PT ;  /* 0x0000000302057212 */ /* 0x000fe200078ec0ff */
[----:B------:R-:W-:Y:S02]  /*5480*/  VIADD R2, R137, 0x1 ;  /* 0x0000000189027836 */ /* 0x000fe40000000000 */
[----:B------:R-:W-:-:S03]  /*5490*/  IMAD.MOV.U32 R137, RZ, RZ, R69 ;  /* 0x000000ffff897224 */ /* 0x000fc600078e0045 */
[----:B------:R-:W-:Y:S01]  /*54a0*/  LOP3.LUT R2, R143, UR23, R2, 0x96, !PT ;  /* 0x000000178f027c12 */ /* 0x000fe2000f8e9602 */
[----:B------:R-:W-:Y:S01]  /*54b0*/  HMMA.16816.F32.BF16 R76, R4, R104, R24 ;  /* 0x00000068044c723c */ /* 0x000fe20000041818 */
[----:B------:R-:W-:-:S03]  /*54c0*/  IMAD.MOV.U32 R143, RZ, RZ, R71 ;  /* 0x000000ffff8f7224 */ /* 0x000fc600078e0047 */
[----:B------:R-:W-:Y:S02]  /*54d0*/  IMAD.WIDE.U32 R22, R2, -0x326172a9, RZ ;  /* 0xcd9e8d5702167825 */ /* 0x000fe400078e00ff */
[C---:B------:R-:W-:Y:S02]  /*54e0*/  HMMA.16816.F32.BF16 R84, R4.reuse, R112, R32 ;  /* 0x000000700454723c */ /* 0x040fe40000041820 */
[----:B------:R-:W-:Y:S01]  /*54f0*/  IMAD.MOV.U32 R24, RZ, RZ, R68 ;  /* 0x000000ffff187224 */ /* 0x000fe200078e0044 */
[----:B------:R-:W-:Y:S01]  /*5500*/  LOP3.LUT R2, R23, UR7, R128, 0x96, !PT ;  /* 0x0000000717027c12 */ /* 0x000fe2000f8e9680 */
[----:B------:R-:W-:Y:S01]  /*5510*/  IMAD.MOV.U32 R25, RZ, RZ, R10 ;  /* 0x000000ffff197224 */ /* 0x000fe200078e000a */
[----:B------:R-:W-:Y:S01]  /*5520*/  LOP3.LUT R8, R91, UR6, R22, 0x96, !PT ;  /* 0x000000065b087c12 */ /* 0x000fe2000f8e9616 */
[----:B------:R-:W-:Y:S01]  /*5530*/  HMMA.16816.F32.BF16 R68, R4, R108, R28 ;  /* 0x0000006c0444723c */ /* 0x000fe2000004181c */
[----:B------:R-:W-:Y:S02]  /*5540*/  IMAD.MOV.U32 R35, RZ, RZ, R174 ;  /* 0x000000ffff237224 */ /* 0x000fe400078e00ae */
[----:B------:R-:W-:Y:S01]  /*5550*/  FFMA.FTZ R10, R182, UR16, -R20 ;  /* 0x00000010b60a7c23 */ /* 0x000fe20008010814 */
[----:B------:R-:W-:-:S03]  /*5560*/  IMAD.WIDE.U32 R2, R2, -0x2daee0ad, RZ ;  /* 0xd2511f5302027825 */ /* 0x000fc600078e00ff */
[----:B------:R-:W-:Y:S01]  /*5570*/  MUFU.EX2 R148, R10 ;  /* 0x0000000a00947308 */ /* 0x000fe20000000800 */
[----:B------:R-:W-:Y:S01]  /*5580*/  IMAD.MOV.U32 R29, RZ, RZ, R9 ;  /* 0x000000ffff1d7224 */ /* 0x000fe200078e0009 */
[----:B------:R-:W-:Y:S01]  /*5590*/  LOP3.LUT R3, R3, UR13, R130, 0x96, !PT ;  /* 0x0000000d03037c12 */ /* 0x000fe2000f8e9682 */
[----:B------:R-:W-:Y:S01]  /*55a0*/  IMAD.WIDE.U32 R8, R8, -0x2daee0ad, RZ ;  /* 0xd2511f5308087825 */ /* 0x000fe200078e00ff */
[C---:B------:R-:W-:Y:S03]  /*55b0*/  HMMA.16816.F32.BF16 R96, R4.reuse, R116, R12 ;  /* 0x000000740460723c */ /* 0x040fe6000004180c */
[----:B------:R-:W-:Y:S01]  /*55c0*/  IMAD.MOV.U32 R31, RZ, RZ, R49 ;  /* 0x000000ffff1f7224 */ /* 0x000fe200078e0031 */
[----:B------:R-:W-:Y:S01]  /*55d0*/  LOP3.LUT R9, R9, UR11, R2, 0x96, !PT ;  /* 0x0000000b09097c12 */ /* 0x000fe2000f8e9602 */
[----:B------:R-:W-:Y:S01]  /*55e0*/  IMAD.WIDE.U32 R2, R3, -0x326172a9, RZ ;  /* 0xcd9e8d5703027825 */ /* 0x000fe200078e00ff */
[----:B------:R-:W-:Y:S01]  /*55f0*/  HMMA.16816.F32.BF16 R80, R4, R120, R36 ;  /* 0x000000780450723c */ /* 0x000fe20000041824 */
[----:B------:R-:W-:Y:S02]  /*5600*/  LDSM.16.MT88.4 R36, [R218+0xa800] ;  /* 0x00a80000da24783b */ /* 0x000fe40000004200 */
[----:B------:R-:W-:-:S04]  /*5610*/  IMAD.WIDE.U32 R48, R9, -0x326172a9, RZ ;  /* 0xcd9e8d5709307825 */ /* 0x000fc800078e00ff */
[----:B------:R-:W-:Y:S01]  /*5620*/  FFMA.FTZ R9, R181, UR16, -R20 ;  /* 0x00000010b5097c23 */ /* 0x000fe20008010814 */
[----:B------:R-:W-:Y:S01]  /*5630*/  LOP3.LUT R3, R3, UR12, R90, 0x96, !PT ;  /* 0x0000000c03037c12 */ /* 0x000fe2000f8e965a */
[C---:B------:R-:W-:Y:S01]  /*5640*/  HMMA.16816.F32.BF16 R104, R4.reuse, R106, R44 ;  /* 0x0000006a0468723c */ /* 0x040fe2000004182c */
[----:B------:R-:W-:Y:S01]  /*5650*/  IMAD.MOV.U32 R30, RZ, RZ, R140 ;  /* 0x000000ffff1e7224 */ /* 0x000fe200078e008c */
[----:B------:R-:W-:Y:S01]  /*5660*/  LDSM.16.MT88.4 R44, [R216+0xb800] ;  /* 0x00b80000d82c783b */ /* 0x000fe20000004200 */
[----:B------:R1:W2:Y:S01]  /*5670*/  MUFU.EX2 R140, R9 ;  /* 0x00000009008c7308 */ /* 0x0002a20000000800 */
[----:B------:R-:W-:Y:S02]  /*5680*/  IMAD.MOV.U32 R28, RZ, RZ, R175 ;  /* 0x000000ffff1c7224 */ /* 0x000fe400078e00af */
[----:B------:R-:W-:Y:S01]  /*5690*/  HMMA.16816.F32.BF16 R172, R4, R124, R40 ;  /* 0x0000007c04ac723c */ /* 0x000fe20000041828 */
[----:B------:R-:W-:Y:S02]  /*56a0*/  IMAD.MOV.U32 R26, RZ, RZ, R74 ;  /* 0x000000ffff1a7224 */ /* 0x000fe400078e004a */
[----:B------:R-:W-:-:S02]  /*56b0*/  IMAD.MOV.U32 R74, RZ, RZ, R249 ;  /* 0x000000ffff4a7224 */ /* 0x000fc400078e00f9 */
[----:B------:R-:W-:Y:S01]  /*56c0*/  IMAD.MOV.U32 R27, RZ, RZ, R75 ;  /* 0x000000ffff1b7224 */ /* 0x000fe200078e004b */
[C---:B------:R-:W-:Y:S01]  /*56d0*/  HMMA.16816.F32.BF16 R108, R4.reuse, R110, R52 ;  /* 0x0000006e046c723c */ /* 0x040fe20000041834 */
[----:B------:R-:W-:Y:S01]  /*56e0*/  IMAD.MOV.U32 R34, RZ, RZ, R18 ;  /* 0x000000ffff227224 */ /* 0x000fe200078e0012 */
[----:B------:R-:W-:Y:S01]  /*56f0*/  LDSM.16.MT88.4 R52, [R218+0xb800] ;  /* 0x00b80000da34783b */ /* 0x000fe20000004200 */
[----:B------:R-:W-:Y:S02]  /*5700*/  IMAD.MOV.U32 R75, RZ, RZ, R248 ;  /* 0x000000ffff4b7224 */ /* 0x000fe400078e00f8 */
[----:B------:R-:W-:Y:S01]  /*5710*/  IMAD.MOV.U32 R112, RZ, RZ, R143 ;  /* 0x000000ffff707224 */ /* 0x000fe200078e008f */
[----:B------:R-:W-:Y:S01]  /*5720*/  HMMA.16816.F32.BF16 R56, R4, R114, R56 ;  /* 0x000000720438723c */ /* 0x000fe20000041838 */
[----:B------:R-:W-:Y:S01]  /*5730*/  IMAD.MOV.U32 R113, RZ, RZ, R24 ;  /* 0x000000ffff717224 */ /* 0x000fe200078e0018 */
[----:B-1----:R-:W-:Y:S01]  /*5740*/  LOP3.LUT R9, R49, UR10, R2, 0x96, !PT ;  /* 0x0000000a31097c12 */ /* 0x002fe2000f8e9602 */
[----:B------:R-:W-:-:S03]  /*5750*/  IMAD.WIDE.U32 R2, R3, -0x2daee0ad, RZ ;  /* 0xd2511f5303027825 */ /* 0x000fc600078e00ff */
[----:B------:R-:W-:Y:S01]  /*5760*/  HMMA.16816.F32.BF16 R60, R4, R122, R60 ;  /* 0x0000007a043c723c */ /* 0x000fe2000004183c */
[----:B------:R-:W-:Y:S01]  /*5770*/  IMAD.WIDE.U32 R42, R9, -0x2daee0ad, RZ ;  /* 0xd2511f53092a7825 */ /* 0x000fe200078e00ff */
[----:B------:R-:W-:-:S03]  /*5780*/  LOP3.LUT R3, R3, UR9, R8, 0x96, !PT ;  /* 0x0000000903037c12 */ /* 0x000fc6000f8e9608 */
[--C-:B------:R-:W-:Y:S01]  /*5790*/  FFMA.FTZ R8, R180, UR16, -R20.reuse ;  /* 0x00000010b4087c23 */ /* 0x100fe20008010814 */
[----:B------:R-:W-:Y:S01]  /*57a0*/  FFMA.FTZ R9, R183, UR16, -R20 ;  /* 0x00000010b7097c23 */ /* 0x000fe20008010814 */
[----:B------:R-:W-:Y:S01]  /*57b0*/  IMAD.MOV.U32 R143, RZ, RZ, R26 ;  /* 0x000000ffff8f7224 */ /* 0x000fe200078e001a */
[----:B------:R-:W-:Y:S01]  /*57c0*/  LOP3.LUT R2, R43, UR5, R2, 0x96, !PT ;  /* 0x000000052b027c12 */ /* 0x000fe2000f8e9602 */
[----:B------:R-:W-:Y:S01]  /*57d0*/  IMAD.WIDE.U32 R40, R3, -0x326172a9, RZ ;  /* 0xcd9e8d5703287825 */ /* 0x000fe200078e00ff */
[----:B------:R1:W-:Y:S01]  /*57e0*/  MUFU.EX2 R252, R8 ;  /* 0x0000000800fc7308 */ /* 0x0003e20000000800 */
[----:B------:R-:W-:Y:S02]  /*57f0*/  HMMA.16816.F32.BF16 R64, R4, R118, R64 ;  /* 0x000000760440723c */ /* 0x000fe40000041840 */
[----:B------:R-:W-:-:S04]  /*5800*/  IMAD.WIDE.U32 R2, R2, -0x326172a9, RZ ;  /* 0xcd9e8d5702027825 */ /* 0x000fc800078e00ff */
[----:B------:R-:W-:Y:S01]  /*5810*/  IMAD.MOV.U32 R142, RZ, RZ, R27 ;  /* 0x000000ffff8e7224 */ /* 0x000fe200078e001b */
[----:B------:R3:W-:Y:S01]  /*5820*/  MUFU.EX2 R251, R9 ;  /* 0x0000000900fb7308 */ /* 0x0007e20000000800 */
[----:B------:R-:W-:Y:S01]  /*5830*/  SHF.R.U32.HI R12, RZ, 0x10, R2 ;  /* 0x00000010ff0c7819 */ /* 0x000fe20000011602 */
[----:B------:R-:W-:Y:S01]  /*5840*/  IMAD.MOV.U32 R117, RZ, RZ, R29 ;  /* 0x000000ffff757224 */ /* 0x000fe200078e001d */
[----:B------:R-:W-:Y:S01]  /*5850*/  LOP3.LUT R18, R2, 0xff, RZ, 0xc0, !PT ;  /* 0x000000ff02127812 */ /* 0x000fe200078ec0ff */
[----:B------:R-:W-:Y:S01]  /*5860*/  IMAD.MOV.U32 R121, RZ, RZ, R30 ;  /* 0x000000ffff797224 */ /* 0x000fe200078e001e */
[----:B------:R-:W-:Y:S01]  /*5870*/  SHF.R.U32.HI R13, RZ, 0x18, R2 ;  /* 0x00000018ff0d7819 */ /* 0x000fe20000011602 */
[----:B------:R-:W-:Y:S01]  /*5880*/  IMAD.MOV.U32 R128, RZ, RZ, R31 ;  /* 0x000000ffff807224 */ /* 0x000fe200078e001f */
[----:B------:R-:W-:Y:S01]  /*5890*/  HMMA.16816.F32.BF16 R92, R4, R126, R92 ;  /* 0x0000007e045c723c */ /* 0x000fe2000004185c */
[----:B------:R-:W-:Y:S01]  /*58a0*/  IMAD.MOV.U32 R120, RZ, RZ, R149 ;  /* 0x000000ffff787224 */ /* 0x000fe200078e0095 */
[----:B-1----:R-:W-:Y:S01]  /*58b0*/  LOP3.LUT R8, R3, UR15, R40, 0x96, !PT ;  /* 0x0000000f03087c12 */ /* 0x002fe2000f8e9628 */
[----:B------:R-:W-:-:S02]  /*58c0*/  IMAD.MOV.U32 R149, RZ, RZ, R246 ;  /* 0x000000ffff957224 */ /* 0x000fc400078e00f6 */
[----:B------:R-:W-:Y:S01]  /*58d0*/  IMAD.MOV.U32 R43, RZ, RZ, R141 ;  /* 0x000000ffff2b7224 */ /* 0x000fe200078e008d */
[----:B------:R-:W-:Y:S01]  /*58e0*/  SHF.R.U32.HI R11, RZ, 0x10, R8 ;  /* 0x00000010ff0b7819 */ /* 0x000fe20000011608 */
[----:B------:R-:W-:Y:S01]  /*58f0*/  IMAD.MOV.U32 R123, RZ, RZ, R75 ;  /* 0x000000ffff7b7224 */ /* 0x000fe200078e004b */
[----:B------:R-:W-:Y:S01]  /*5900*/  LOP3.LUT R10, R8, 0xffff, RZ, 0xc0, !PT ;  /* 0x0000ffff080a7812 */ /* 0x000fe200078ec0ff */
[----:B------:R-:W-:Y:S01]  /*5910*/  IMAD.MOV.U32 R114, RZ, RZ, R72 ;  /* 0x000000ffff727224 */ /* 0x000fe200078e0048 */
[----:B---3--:R-:W-:Y:S01]  /*5920*/  LOP3.LUT R9, R2, 0xffff, RZ, 0xc0, !PT ;  /* 0x0000ffff02097812 */ /* 0x008fe200078ec0ff */
[----:B------:R-:W-:Y:S01]  /*5930*/  FFMA.FTZ R3, R190, UR16, -R19 ;  /* 0x00000010be037c23 */ /* 0x000fe20008010813 */
[----:B------:R-:W-:Y:S01]  /*5940*/  LOP3.LUT R15, R8, 0xff, RZ, 0xc0, !PT ;  /* 0x000000ff080f7812 */ /* 0x000fe200078ec0ff */
[----:B------:R-:W-:Y:S01]  /*5950*/  IMAD.MOV.U32 R115, RZ, RZ, R73 ;  /* 0x000000ffff737224 */ /* 0x000fe200078e0049 */
[----:B------:R-:W-:Y:S01]  /*5960*/  SHF.R.U32.HI R14, RZ, 0x18, R8 ;  /* 0x00000018ff0e7819 */ /* 0x000fe20000011608 */
[----:B------:R1:W-:Y:S01]  /*5970*/  MUFU.EX2 R249, R3 ;  /* 0x0000000300f97308 */ /* 0x0003e20000000800 */
[----:B------:R-:W-:Y:S01]  /*5980*/  FFMA.FTZ R8, R191, UR16, -R19 ;  /* 0x00000010bf087c23 */ /* 0x000fe20008010813 */
[----:B------:R-:W-:Y:S01]  /*5990*/  SHF.R.U32.HI R10, RZ, 0x8, R10 ;  /* 0x00000008ff0a7819 */ /* 0x000fe2000001160a */
[----:B------:R-:W-:Y:S01]  /*59a0*/  IMAD.MOV.U32 R49, RZ, RZ, R150 ;  /* 0x000000ffff317224 */ /* 0x000fe200078e0096 */
[----:B------:R-:W-:Y:S01]  /*59b0*/  LOP3.LUT R2, R12, 0xff, RZ, 0xc0, !PT ;  /* 0x000000ff0c027812 */ /* 0x000fe200078ec0ff */
[----:B------:R-:W-:-:S02]  /*59c0*/  IMAD.MOV.U32 R122, RZ, RZ, R88 ;  /* 0x000000ffff7a7224 */ /* 0x000fc400078e0058 */
[----:B------:R-:W-:Y:S01]  /*59d0*/  IMAD.MOV.U32 R12, RZ, RZ, R50 ;  /* 0x000000ffff0c7224 */ /* 0x000fe200078e0032 */
[----:B------:R3:W4:Y:S01]  /*59e0*/  MUFU.EX2 R248, R8 ;  /* 0x0000000800f87308 */ /* 0x0007220000000800 */
[----:B------:R-:W-:Y:S01]  /*59f0*/  PRMT R13, R2, 0x5410, R13 ;  /* 0x00005410020d7816 */ /* 0x000fe2000000000d */
[----:B------:R-:W-:Y:S01]  /*5a00*/  FFMA.FTZ R2, R189, UR16, -R19 ;  /* 0x00000010bd027c23 */ /* 0x000fe20008010813 */
[----:B------:R-:W-:Y:S02]  /*5a10*/  IMAD.MOV.U32 R189, RZ, RZ, R35 ;  /* 0x000000ffffbd7224 */ /* 0x000fe400078e0023 */
[----:B------:R-:W-:-:S03]  /*5a20*/  IMAD.MOV.U32 R190, RZ, RZ, R51 ;  /* 0x000000ffffbe7224 */ /* 0x000fc600078e0033 */
[----:B------:R5:W-:Y:S01]  /*5a30*/  MUFU.EX2 R246, R2 ;  /* 0x0000000200f67308 */ /* 0x000be20000000800 */
[----:B-1----:R-:W-:Y:S02]  /*5a40*/  SHF.R.U32.HI R3, RZ, 0x8, R9 ;  /* 0x00000008ff037819 */ /* 0x002fe40000011609 */
[----:B------:R-:W-:Y:S02]  /*5a50*/  LOP3.LUT R9, R11, 0xff, RZ, 0xc0, !PT ;  /* 0x000000ff0b097812 */ /* 0x000fe400078ec0ff */
[----:B------:R-:W-:Y:S01]  /*5a60*/  PRMT R11, R18, 0x5410, R3 ;  /* 0x00005410120b7816 */ /* 0x000fe20000000003 */
[----:B------:R-:W-:Y:S01]  /*5a70*/  IMAD.MOV.U32 R18, RZ, RZ, R34 ;  /* 0x000000ffff127224 */ /* 0x000fe200078e0022 */
[----:B------:R-:W-:Y:S01]  /*5a80*/  PRMT R9, R9, 0x5410, R14 ;  /* 0x0000541009097816 */ /* 0x000fe2000000000e */
[----:B------:R-:W-:Y:S01]  /*5a90*/  IMAD.MOV.U32 R14, RZ, RZ, R25 ;  /* 0x000000ffff0e7224 */ /* 0x000fe200078e0019 */
[----:B---3--:R-:W-:Y:S01]  /*5aa0*/  PRMT R8, R15, 0x5410, R10 ;  /* 0x000054100f087816 */ /* 0x008fe2000000000a */
[----:B------:R-:W1:Y:S01]  /*5ab0*/  LDSM.16.MT88.4 R24, [R216+0x9800] ;  /* 0x00980000d818783b */ /* 0x000e620000004200 */
[----:B------:R-:W-:-:S02]  /*5ac0*/  IMAD.MOV.U32 R15, RZ, RZ, R28 ;  /* 0x000000ffff0f7224 */ /* 0x000fc400078e001c */
[----:B------:R-:W-:Y:S01]  /*5ad0*/  FFMA.FTZ R3, R212, UR16, -R19 ;  /* 0x00000010d4037c23 */ /* 0x000fe20008010813 */
[----:B------:R-:W-:Y:S01]  /*5ae0*/  IMAD.MOV.U32 R10, RZ, RZ, R143 ;  /* 0x000000ffff0a7224 */ /* 0x000fe200078e008f */
[----:B------:R-:W-:Y:S02]  /*5af0*/  LDSM.16.MT88.4 R28, [R218+0x9800] ;  /* 0x00980000da1c783b */ /* 0x000fe40000004200 */
[----:B------:R2:W3:Y:S01]  /*5b00*/  MUFU.EX2 R212, R3 ;  /* 0x0000000300d47308 */ /* 0x0004e20000000800 */
[----:B-----5:R-:W-:Y:S01]  /*5b10*/  HSET2.LE.AND R2, R8, R0, PT ;  /* 0x0000000008027233 */ /* 0x020fe20003803000 */
[----:B------:R-:W5:Y:S01]  /*5b20*/  LDSM.16.MT88.4 R32, [R216+0xa800] ;  /* 0x00a80000d820783b */ /* 0x000f620000004200 */
[----:B------:R-:W-:Y:S01]  /*5b30*/  IMAD.MOV.U32 R8, RZ, RZ, R117 ;  /* 0x000000ffff087224 */ /* 0x000fe200078e0075 */
[----:B--2---:R-:W-:-:S04]  /*5b40*/  F2FP.BF16.F32.PACK_AB R3, R148, R140 ;  /* 0x0000008c9403723e */ /* 0x004fc800000010ff */
[----:B------:R-:W-:Y:S02]  /*5b50*/  LOP3.LUT R4, R2, R3, RZ, 0xc0, !PT ;  /* 0x0000000302047212 */ /* 0x000fe400078ec0ff */
[----:B------:R-:W-:Y:S01]  /*5b60*/  HSET2.LE.AND R2, R9, R0, PT ;  /* 0x0000000009027233 */ /* 0x000fe20003803000 */
[----:B------:R-:W-:Y:S01]  /*5b70*/  IMAD.MOV.U32 R9, RZ, RZ, R120 ;  /* 0x000000ffff097224 */ /* 0x000fe200078e0078 */
[----:B----4-:R-:W-:Y:S01]  /*5b80*/  F2FP.BF16.F32.PACK_AB R3, R248, R249 ;  /* 0x000000f9f803723e */ /* 0x010fe200000010ff */
[----:B------:R-:W-:-:S03]  /*5b90*/  IMAD.MOV.U32 R120, RZ, RZ, R128 ;  /* 0x000000ffff787224 */ /* 0x000fc600078e0080 */
[----:B------:R-:W-:Y:S02]  /*5ba0*/  LOP3.LUT R5, R2, R3, RZ, 0xc0, !PT ;  /* 0x0000000302057212 */ /* 0x000fe400078ec0ff */
[----:B------:R-:W-:Y:S01]  /*5bb0*/  HSET2.LE.AND R2, R11, R0, PT ;  /* 0x000000000b027233 */ /* 0x000fe20003803000 */
[----:B------:R-:W-:Y:S01]  /*5bc0*/  IMAD.MOV.U32 R11, RZ, RZ, R142 ;  /* 0x000000ffff0b7224 */ /* 0x000fe200078e008e */
[----:B------:R-:W-:-:S04]  /*5bd0*/  F2FP.BF16.F32.PACK_AB R3, R251, R252 ;  /* 0x000000fcfb03723e */ /* 0x000fc800000010ff */
[----:B------:R-:W-:Y:S02]  /*5be0*/  LOP3.LUT R6, R2, R3, RZ, 0xc0, !PT ;  /* 0x0000000302067212 */ /* 0x000fe400078ec0ff */
[----:B------:R-:W-:Y:S01]  /*5bf0*/  HSET2.LE.AND R2, R13, R0, PT ;  /* 0x000000000d027233 */ /* 0x000fe20003803000 */
[----:B------:R-:W-:Y:S01]  /*5c00*/  IMAD.MOV.U32 R13, RZ, RZ, R140 ;  /* 0x000000ffff0d7224 */ /* 0x000fe200078e008c */
[----:B---3--:R-:W-:-:S04]  /*5c10*/  F2FP.BF16.F32.PACK_AB R3, R212, R246 ;  /* 0x000000f6d403723e */ /* 0x008fc800000010ff */
[----:B------:R-:W-:Y:S02]  /*5c20*/  LOP3.LUT R7, R2, R3, RZ, 0xc0, !PT ;  /* 0x0000000302077212 */ /* 0x000fe400078ec0ff */
[----:B------:R-:W-:-:S05]  /*5c30*/  LOP3.LUT R2, R23, UR7, R132, 0x96, !PT ;  /* 0x0000000717027c12 */ /* 0x000fca000f8e9684 */
[----:B-1----:R-:W-:Y:S01]  /*5c40*/  HMMA.16816.F32.BF16 R140, R4, R24, R208 ;  /* 0x00000018048c723c */ /* 0x002fe200000418d0 */
[----:B------:R-:W-:-:S05]  /*5c50*/  IMAD.WIDE.U32 R2, R2, -0x2daee0ad, RZ ;  /* 0xd2511f5302027825 */ /* 0x000fca00078e00ff */
[C---:B-----5:R-:W-:Y:S01]  /*5c60*/  HMMA.16816.F32.BF16 R124, R4.reuse, R34, R160 ;  /* 0x00000022047c723c */ /* 0x060fe200000418a0 */
[----:B------:R-:W-:Y:S01]  /*5c70*/  IMAD.MOV.U32 R208, RZ, RZ, R74 ;  /* 0x000000ffffd07224 */ /* 0x000fe200078e004a */
[----:B------:R-:W-:Y:S01]  /*5c80*/  LOP3.LUT R3, R3, UR13, R164, 0x96, !PT ;  /* 0x0000000d03037c12 */ /* 0x000fe2000f8e96a4 */
[----:B------:R-:W-:Y:S02]  /*5c90*/  IMAD.MOV.U32 R209, RZ, RZ, R112 ;  /* 0x000000ffffd17224 */ /* 0x000fe400078e0070 */
[----:B------:R-:W-:Y:S01]  /*5ca0*/  IMAD.MOV.U32 R210, RZ, RZ, R121 ;  /* 0x000000ffffd27224 */ /* 0x000fe200078e0079 */
[C---:B------:R-:W-:Y:S01]  /*5cb0*/  HMMA.16816.F32.BF16 R72, R4.reuse, R28, R204 ;  /* 0x0000001c0448723c */ /* 0x040fe200000418cc */
[----:B------:R-:W-:Y:S02]  /*5cc0*/  IMAD.MOV.U32 R112, RZ, RZ, R151 ;  /* 0x000000ffff707224 */ /* 0x000fe400078e0097 */
        /* <DEDUP_REMOVED lines=22> */
[----:B------:R-:W-:Y:S01]  /*5e30*/  HMMA.16816.F32.BF16 R88, R4, R30, R168 ;  /* 0x0000001e0458723c */ /* 0x000fe200000418a8 */
[----:B------:R-:W-:Y:S02]  /*5e40*/  IMAD.MOV.U32 R201, RZ, RZ, R122 ;  /* 0x000000ffffc97224 */ /* 0x000fe400078e007a */
[----:B------:R-:W-:-:S03]  /*5e50*/  IMAD.MOV.U32 R200, RZ, RZ, R123 ;  /* 0x000000ffffc87224 */ /* 0x000fc600078e007b */
[C---:B------:R-:W-:Y:S06]  /*5e60*/  HMMA.16816.F32.BF16 R156, R4.reuse, R38, R156 ;  /* 0x00000026049c723c */ /* 0x040fec000004189c */
[C---:B------:R-:W-:Y:S01]  /*5e70*/  HMMA.16816.F32.BF16 R160, R4.reuse, R46, R152 ;  /* 0x0000002e04a0723c */ /* 0x040fe20000041898 */
[----:B------:R-:W-:Y:S05]  /*5e80*/  LDSM.16.MT88.4 R152, [R216+0x9c00] ;  /* 0x009c0000d898783b */ /* 0x000fea0000004200 */
[----:B------:R-:W-:Y:S07]  /*5e90*/  HMMA.16816.F32.BF16 R176, R4, R54, R144 ;  /* 0x0000003604b0723c */ /* 0x000fee0000041890 */
[----:B------:R-:W-:Y:S01]  /*5ea0*/  LOP3.LUT R4, R103, UR6, R22, 0x96, !PT ;  /* 0x0000000667047c12 */ /* 0x000fe2000f8e9616 */
[----:B------:R-:W-:Y:S01]  /*5eb0*/  FFMA.FTZ R6, R214, UR16, -R16 ;  /* 0x00000010d6067c23 */ /* 0x000fe20008010810 */
[----:B------:R-:W-:-:S02]  /*5ec0*/  IMAD.MOV.U32 R214, RZ, RZ, R206 ;  /* 0x000000ffffd67224 */ /* 0x000fc400078e00ce */
[----:B------:R-:W-:Y:S01]  /*5ed0*/  IMAD.MOV.U32 R206, RZ, RZ, R209 ;  /* 0x000000ffffce7224 */ /* 0x000fe200078e00d1 */
[----:B------:R1:W-:Y:S01]  /*5ee0*/  MUFU.EX2 R193, R6 ;  /* 0x0000000600c17308 */ /* 0x0003e20000000800 */
[----:B------:R-:W-:-:S04]  /*5ef0*/  IMAD.WIDE.U32 R4, R4, -0x2daee0ad, RZ ;  /* 0xd2511f5304047825 */ /* 0x000fc800078e00ff */
[----:B------:R-:W-:Y:S01]  /*5f00*/  IMAD.MOV.U32 R209, RZ, RZ, R14 ;  /* 0x000000ffffd17224 */ /* 0x000fe200078e000e */
[----:B------:R-:W-:Y:S01]  /*5f10*/  LOP3.LUT R5, R5, UR11, R2, 0x96, !PT ;  /* 0x0000000b05057c12 */ /* 0x000fe2000f8e9602 */
[----:B------:R-:W-:-:S04]  /*5f20*/  IMAD.WIDE.U32 R2, R3, -0x326172a9, RZ ;  /* 0xcd9e8d5703027825 */ /* 0x000fc800078e00ff */
[----:B------:R-:W-:Y:S01]  /*5f30*/  IMAD.WIDE.U32 R22, R5, -0x326172a9, RZ ;  /* 0xcd9e8d5705167825 */ /* 0x000fe200078e00ff */
[----:B------:R-:W-:-:S04]  /*5f40*/  LOP3.LUT R3, R3, UR12, R102, 0x96, !PT ;  /* 0x0000000c03037c12 */ /* 0x000fc8000f8e9666 */
[----:B------:R-:W-:Y:S01]  /*5f50*/  LOP3.LUT R5, R23, UR10, R2, 0x96, !PT ;  /* 0x0000000a17057c12 */ /* 0x000fe2000f8e9602 */
[----:B------:R-:W-:-:S04]  /*5f60*/  IMAD.WIDE.U32 R2, R3, -0x2daee0ad, RZ ;  /* 0xd2511f5303027825 */ /* 0x000fc800078e00ff */
[----:B------:R-:W-:-:S04]  /*5f70*/  IMAD.WIDE.U32 R50, R5, -0x2daee0ad, RZ ;  /* 0xd2511f5305327825 */ /* 0x000fc800078e00ff */
[----:B------:R-:W-:Y:S01]  /*5f80*/  FFMA.FTZ R5, R224, UR16, -R16 ;  /* 0x00000010e0057c23 */ /* 0x000fe20008010810 */
[----:B------:R-:W-:Y:S01]  /*5f90*/  LOP3.LUT R7, R3, UR9, R4, 0x96, !PT ;  /* 0x0000000903077c12 */ /* 0x000fe2000f8e9604 */
[----:B------:R-:W-:Y:S01]  /*5fa0*/  FFMA.FTZ R4, R225, UR16, -R16 ;  /* 0x00000010e1047c23 */ /* 0x000fe20008010810 */
[----:B------:R-:W-:Y:S01]  /*5fb0*/  IMAD.MOV.U32 R225, RZ, RZ, R100 ;  /* 0x000000ffffe17224 */ /* 0x000fe200078e0064 */
[----:B------:R-:W-:Y:S01]  /*5fc0*/  LOP3.LUT R2, R51, UR5, R2, 0x96, !PT ;  /* 0x0000000533027c12 */ /* 0x000fe2000f8e9602 */
[----:B------:R2:W-:Y:S01]  /*5fd0*/  MUFU.EX2 R194, R5 ;  /* 0x0000000500c27308 */ /* 0x0005e20000000800 */
[----:B------:R-:W-:-:S04]  /*5fe0*/  IMAD.WIDE.U32 R14, R7, -0x326172a9, RZ ;  /* 0xcd9e8d57070e7825 */ /* 0x000fc800078e00ff */
[----:B------:R-:W-:-:S03]  /*5ff0*/  IMAD.WIDE.U32 R2, R2, -0x326172a9, RZ ;  /* 0xcd9e8d5702027825 */ /* 0x000fc600078e00ff */
[----:B------:R3:W-:Y:S01]  /*6000*/  MUFU.EX2 R191, R4 ;  /* 0x0000000400bf7308 */ /* 0x0007e20000000800 */
[----:B------:R-:W-:Y:S01]  /*6010*/  IMAD.MOV.U32 R224, RZ, RZ, R167 ;  /* 0x000000ffffe07224 */ /* 0x000fe200078e00a7 */
[----:B-1----:R-:W-:Y:S01]  /*6020*/  SHF.R.U32.HI R6, RZ, 0x18, R2 ;  /* 0x00000018ff067819 */ /* 0x002fe20000011602 */
[----:B--2---:R-:W-:Y:S01]  /*6030*/  FFMA.FTZ R5, R213, UR16, -R16 ;  /* 0x00000010d5057c23 */ /* 0x004fe20008010810 */
[----:B------:R-:W-:-:S04]  /*6040*/  IMAD.MOV.U32 R213, RZ, RZ, R101 ;  /* 0x000000ffffd57224 */ /* 0x000fc800078e0065 */
[----:B------:R1:W2:Y:S01]  /*6050*/  MUFU.EX2 R192, R5 ;  /* 0x0000000500c07308 */ /* 0x0002a20000000800 */
[----:B---3--:R-:W-:-:S04]  /*6060*/  LOP3.LUT R4, R2, 0xffff, RZ, 0xc0, !PT ;  /* 0x0000ffff02047812 */ /* 0x008fc800078ec0ff */
[----:B-1----:R-:W-:Y:S02]  /*6070*/  SHF.R.U32.HI R5, RZ, 0x8, R4 ;  /* 0x00000008ff057819 */ /* 0x002fe40000011604 */
[----:B------:R-:W-:-:S04]  /*6080*/  LOP3.LUT R4, R2, 0xff, RZ, 0xc0, !PT ;  /* 0x000000ff02047812 */ /* 0x000fc800078ec0ff */
[----:B------:R-:W-:Y:S01]  /*6090*/  PRMT R9, R4, 0x5410, R5 ;  /* 0x0000541004097816 */ /* 0x000fe20000000005 */
[----:B------:R-:W-:Y:S01]  /*60a0*/  FFMA.FTZ R5, R215, UR16, -R17 ;  /* 0x00000010d7057c23 */ /* 0x000fe20008010811 */
[----:B------:R-:W-:Y:S01]  /*60b0*/  IMAD.MOV.U32 R215, RZ, RZ, R204 ;  /* 0x000000ffffd77224 */ /* 0x000fe200078e00cc */
[----:B------:R-:W-:Y:S01]  /*60c0*/  SHF.R.U32.HI R4, RZ, 0x10, R2 ;  /* 0x00000010ff047819 */ /* 0x000fe20000011602 */
[----:B------:R-:W-:Y:S01]  /*60d0*/  IMAD.MOV.U32 R204, RZ, RZ, R205 ;  /* 0x000000ffffcc7224 */ /* 0x000fe200078e00cd */
[----:B------:R-:W-:Y:S01]  /*60e0*/  LOP3.LUT R2, R3, UR15, R14, 0x96, !PT ;  /* 0x0000000f03027c12 */ /* 0x000fe2000f8e960e */
[----:B------:R-:W-:Y:S01]  /*60f0*/  IMAD.MOV.U32 R205, RZ, RZ, R206 ;  /* 0x000000ffffcd7224 */ /* 0x000fe200078e00ce */
[----:B------:R-:W-:Y:S01]  /*6100*/  LOP3.LUT R3, R4, 0xff, RZ, 0xc0, !PT ;  /* 0x000000ff04037812 */ /* 0x000fe200078ec0ff */
[----:B------:R-:W-:Y:S02]  /*6110*/  IMAD.MOV.U32 R206, RZ, RZ, R207 ;  /* 0x000000ffffce7224 */ /* 0x000fe400078e00cf */
[----:B------:R-:W-:Y:S01]  /*6120*/  FFMA.FTZ R4, R223, UR16, -R17 ;  /* 0x00000010df047c23 */ /* 0x000fe20008010811 */
[----:B------:R-:W-:Y:S01]  /*6130*/  IMAD.MOV.U32 R207, RZ, RZ, R208 ;  /* 0x000000ffffcf7224 */ /* 0x000fe200078e00d0 */
[----:B------:R-:W-:Y:S01]  /*6140*/  LOP3.LUT R7, R2, 0xff, RZ, 0xc0, !PT ;  /* 0x000000ff02077812 */ /* 0x000fe200078ec0ff */
[----:B------:R-:W-:-:S02]  /*6150*/  IMAD.MOV.U32 R208, RZ, RZ, R209 ;  /* 0x000000ffffd07224 */ /* 0x000fc400078e00d1 */
[----:B------:R-:W-:Y:S02]  /*6160*/  IMAD.MOV.U32 R209, RZ, RZ, R8 ;  /* 0x000000ffffd17224 */ /* 0x000fe400078e0008 */
[----:B------:R-:W-:Y:S02]  /*6170*/  IMAD.MOV.U32 R8, RZ, RZ, R189 ;  /* 0x000000ffff087224 */ /* 0x000fe400078e00bd */
[----:B------:R-:W-:Y:S02]  /*6180*/  IMAD.MOV.U32 R203, RZ, RZ, R206 ;  /* 0x000000ffffcb7224 */ /* 0x000fe400078e00ce */
[----:B------:R-:W-:Y:S02]  /*6190*/  IMAD.MOV.U32 R206, RZ, RZ, R207 ;  /* 0x000000ffffce7224 */ /* 0x000fe400078e00cf */
[----:B------:R-:W-:Y:S02]  /*61a0*/  IMAD.MOV.U32 R207, RZ, RZ, R208 ;  /* 0x000000ffffcf7224 */ /* 0x000fe400078e00d0 */
[----:B------:R-:W-:-:S02]  /*61b0*/  IMAD.MOV.U32 R208, RZ, RZ, R209 ;  /* 0x000000ffffd07224 */ /* 0x000fc400078e00d1 */
[----:B------:R-:W-:Y:S02]  /*61c0*/  IMAD.MOV.U32 R189, RZ, RZ, R18 ;  /* 0x000000ffffbd7224 */ /* 0x000fe400078e0012 */
[----:B------:R-:W-:Y:S01]  /*61d0*/  IMAD.MOV.U32 R209, RZ, RZ, R8 ;  /* 0x000000ffffd17224 */ /* 0x000fe200078e0008 */
[----:B------:R-:W-:Y:S01]  /*61e0*/  PRMT R8, R3, 0x5410, R6 ;  /* 0x0000541003087816 */ /* 0x000fe20000000006 */
[----:B------:R-:W-:Y:S01]  /*61f0*/  IMAD.MOV.U32 R18, RZ, RZ, R12 ;  /* 0x000000ffff127224 */ /* 0x000fe200078e000c */
[----:B------:R-:W-:Y:S01]  /*6200*/  LOP3.LUT R3, R2, 0xffff, RZ, 0xc0, !PT ;  /* 0x0000ffff02037812 */ /* 0x000fe200078ec0ff */
[----:B------:R-:W-:Y:S01]  /*6210*/  IMAD.MOV.U32 R12, RZ, RZ, R190 ;  /* 0x000000ffff0c7224 */ /* 0x000fe200078e00be */
[----:B------:R-:W-:Y:S01]  /*6220*/  SHF.R.U32.HI R6, RZ, 0x18, R2 ;  /* 0x00000018ff067819 */ /* 0x000fe20000011602 */
[----:B------:R-:W-:Y:S01]  /*6230*/  IMAD.MOV.U32 R223, RZ, RZ, R204 ;  /* 0x000000ffffdf7224 */ /* 0x000fe200078e00cc */
[----:B------:R1:W-:Y:S01]  /*6240*/  MUFU.EX2 R190, R5 ;  /* 0x0000000500be7308 */ /* 0x0003e20000000800 */
[----:B------:R-:W-:-:S07]  /*6250*/  IMAD.MOV.U32 R204, RZ, RZ, R189 ;  /* 0x000000ffffcc7224 */ /* 0x000fce00078e00bd */
[----:B------:R3:W4:Y:S01]  /*6260*/  MUFU.EX2 R189, R4 ;  /* 0x0000000400bd7308 */ /* 0x0007220000000800 */
[----:B-1----:R-:W-:Y:S01]  /*6270*/  SHF.R.U32.HI R5, RZ, 0x8, R3 ;  /* 0x00000008ff057819 */ /* 0x002fe20000011603 */
[----:B------:R-:W-:Y:S01]  /*6280*/  FFMA.FTZ R3, R231, UR16, -R17 ;  /* 0x00000010e7037c23 */ /* 0x000fe20008010811 */
[----:B------:R-:W-:-:S05]  /*6290*/  IMAD.MOV.U32 R231, RZ, RZ, R137 ;  /* 0x000000ffffe77224 */ /* 0x000fca00078e0089 */
[----:B------:R1:W-:Y:S01]  /*62a0*/  MUFU.EX2 R137, R3 ;  /* 0x0000000300897308 */ /* 0x0003e20000000800 */
[----:B---3--:R-:W-:-:S04]  /*62b0*/  SHF.R.U32.HI R4, RZ, 0x10, R2 ;  /* 0x00000010ff047819 */ /* 0x008fc80000011602 */
[----:B------:R-:W-:Y:S02]  /*62c0*/  LOP3.LUT R2, R4, 0xff, RZ, 0xc0, !PT ;  /* 0x000000ff04027812 */ /* 0x000fe400078ec0ff */
[----:B------:R-:W-:Y:S02]  /*62d0*/  PRMT R4, R7, 0x5410, R5 ;  /* 0x0000541007047816 */ /* 0x000fe40000000005 */
[----:B------:R-:W-:Y:S02]  /*62e0*/  PRMT R5, R2, 0x5410, R6 ;  /* 0x0000541002057816 */ /* 0x000fe40000000006 */
[----:B------:R-:W-:Y:S01]  /*62f0*/  HSET2.LE.AND R2, R9, R0, PT ;  /* 0x0000000009027233 */ /* 0x000fe20003803000 */
[----:B------:R-:W-:Y:S01]  /*6300*/  FFMA.FTZ R9, R232, UR16, -R19 ;  /* 0x00000010e8097c23 */ /* 0x000fe20008010813 */
[----:B------:R-:W-:Y:S02]  /*6310*/  IMAD.MOV.U32 R232, RZ, RZ, R112 ;  /* 0x000000ffffe87224 */ /* 0x000fe400078e0070 */
[----:B-1----:R-:W-:Y:S01]  /*6320*/  FFMA.FTZ R3, R230, UR16, -R17 ;  /* 0x00000010e6037c23 */ /* 0x002fe20008010811 */
[----:B------:R-:W-:-:S02]  /*6330*/  IMAD.MOV.U32 R230, RZ, RZ, R203 ;  /* 0x000000ffffe67224 */ /* 0x000fc400078e00cb */
[----:B------:R-:W-:Y:S01]  /*6340*/  IMAD.MOV.U32 R203, RZ, RZ, R10 ;  /* 0x000000ffffcb7224 */ /* 0x000fe200078e000a */
[----:B------:R2:W1:Y:S02]  /*6350*/  MUFU.EX2 R132, R3 ;  /* 0x0000000300847308 */ /* 0x0004640000000800 */
[----:B--2---:R-:W-:-:S04]  /*6360*/  F2FP.BF16.F32.PACK_AB R3, R193, R192 ;  /* 0x000000c0c103723e */ /* 0x004fc800000010ff */
[----:B------:R-:W-:Y:S02]  /*6370*/  LOP3.LUT R6, R2, R3, RZ, 0xc0, !PT ;  /* 0x0000000302067212 */ /* 0x000fe400078ec0ff */
[----:B------:R-:W-:Y:S02]  /*6380*/  HSET2.LE.AND R2, R8, R0, PT ;  /* 0x0000000008027233 */ /* 0x000fe40003803000 */
[----:B----4-:R-:W-:-:S04]  /*6390*/  F2FP.BF16.F32.PACK_AB R3, R189, R190 ;  /* 0x000000bebd03723e */ /* 0x010fc800000010ff */
[----:B------:R-:W-:Y:S02]  /*63a0*/  LOP3.LUT R7, R2, R3, RZ, 0xc0, !PT ;  /* 0x0000000302077212 */ /* 0x000fe400078ec0ff */
[----:B------:R-:W-:Y:S02]  /*63b0*/  HSET2.LE.AND R2, R4, R0, PT ;  /* 0x0000000004027233 */ /* 0x000fe40003803000 */
[----:B------:R-:W-:-:S04]  /*63c0*/  F2FP.BF16.F32.PACK_AB R3, R191, R194 ;  /* 0x000000c2bf03723e */ /* 0x000fc800000010ff */
[----:B------:R-:W-:Y:S02]  /*63d0*/  LOP3.LUT R4, R2, R3, RZ, 0xc0, !PT ;  /* 0x0000000302047212 */ /* 0x000fe400078ec0ff */
[----:B------:R-:W-:Y:S02]  /*63e0*/  HSET2.LE.AND R2, R5, R0, PT ;  /* 0x0000000005027233 */ /* 0x000fe40003803000 */
[----:B-1----:R-:W-:-:S04]  /*63f0*/  F2FP.BF16.F32.PACK_AB R3, R132, R137 ;  /* 0x000000898403723e */ /* 0x002fc800000010ff */
[----:B------:R-:W-:Y:S01]  /*6400*/  LOP3.LUT R5, R2, R3, RZ, 0xc0, !PT ;  /* 0x0000000302057212 */ /* 0x000fe200078ec0ff */
[--C-:B------:R-:W-:Y:S01]  /*6410*/  FFMA.FTZ R2, R226, UR16, -R20.reuse ;  /* 0x00000010e2027c23 */ /* 0x100fe20008010814 */
[----:B------:R-:W-:Y:S01]  /*6420*/  FFMA.FTZ R3, R229, UR16, -R20 ;  /* 0x00000010e5037c23 */ /* 0x000fe20008010814 */
[----:B------:R-:W-:Y:S02]  /*6430*/  IMAD.MOV.U32 R226, RZ, RZ, R204 ;  /* 0x000000ffffe27224 */ /* 0x000fe400078e00cc */
[----:B------:R1:W-:Y:S01]  /*6440*/  MUFU.EX2 R51, R2 ;  /* 0x0000000200337308 */ /* 0x0003e20000000800 */
[----:B------:R-:W-:Y:S01]  /*6450*/  IMAD.MOV.U32 R204, RZ, RZ, R11 ;  /* 0x000000ffffcc7224 */ /* 0x000fe200078e000b */
[C---:B------:R-:W-:Y:S01]  /*6460*/  HMMA.16816.F32.BF16 R56, R4.reuse, R34, R56 ;  /* 0x000000220438723c */ /* 0x040fe20000041838 */
[----:B------:R-:W-:Y:S02]  /*6470*/  IMAD.MOV.U32 R229, RZ, RZ, R121 ;  /* 0x000000ffffe57224 */ /* 0x000fe400078e0079 */
[----:B------:R-:W-:Y:S03]  /*6480*/  LDSM.16.MT88.4 R120, [R216+0xbc00] ;  /* 0x00bc0000d878783b */ /* 0x000fe60000004200 */
[----:B------:R-:W-:Y:S01]  /*6490*/  MUFU.EX2 R40, R3 ;  /* 0x0000000300287308 */ /* 0x000fe20000000800 */
[C---:B------:R-:W-:Y:S06]  /*64a0*/  HMMA.16816.F32.BF16 R84, R4.reuse, R32, R84 ;  /* 0x000000200454723c */ /* 0x040fec0000041854 */
[C---:B------:R-:W-:Y:S01]  /*64b0*/  HMMA.16816.F32.BF16 R100, R4.reuse, R36, R80 ;  /* 0x000000240464723c */ /* 0x040fe20000041850 */
[----:B------:R2:W-:Y:S01]  /*64c0*/  MUFU.EX2 R35, R9 ;  /* 0x0000000900237308 */ /* 0x0005e20000000800 */
[----:B-1----:R-:W-:Y:S01]  /*64d0*/  FFMA.FTZ R2, R227, UR16, -R20 ;  /* 0x00000010e3027c23 */ /* 0x002fe20008010814 */
[----:B------:R-:W-:Y:S01]  /*64e0*/  IMAD.MOV.U32 R227, RZ, RZ, R49 ;  /* 0x000000ffffe37224 */ /* 0x000fe200078e0031 */
[----:B------:R-:W-:Y:S02]  /*64f0*/  LDSM.16.MT88.4 R80, [R218+0x9c00] ;  /* 0x009c0000da50783b */ /* 0x000fe40000004200 */
[----:B------:R-:W-:Y:S01]  /*6500*/  HMMA.16816.F32.BF16 R68, R4, R28, R68 ;  /* 0x0000001c0444723c */ /* 0x000fe20000041844 */
[----:B------:R-:W-:-:S02]  /*6510*/  IMAD.MOV.U32 R37, RZ, RZ, R242 ;  /* 0x000000ffff257224 */ /* 0x000fc400078e00f2 */
[----:B------:R1:W3:Y:S03]  /*6520*/  MUFU.EX2 R49, R2 ;  /* 0x0000000200317308 */ /* 0x0002e60000000800 */
[----:B------:R-:W-:Y:S01]  /*6530*/  HMMA.16816.F32.BF16 R28, R4, R30, R108 ;  /* 0x0000001e041c723c */ /* 0x000fe2000004186c */
[----:B------:R-:W4:Y:S01]  /*6540*/  LDSM.16.MT88.4 R108, [R218+0xac00] ;  /* 0x00ac0000da6c783b */ /* 0x000f220000004200 */
[----:B--2---:R-:W-:-:S04]  /*6550*/  FFMA.FTZ R9, R233, UR16, -R19 ;  /* 0x00000010e9097c23 */ /* 0x004fc80008010813 */
[C---:B------:R-:W-:Y:S01]  /*6560*/  HMMA.16816.F32.BF16 R144, R4.reuse, R24, R76 ;  /* 0x000000180490723c */ /* 0x040fe2000004184c */
[----:B------:R-:W2:Y:S05]  /*6570*/  MUFU.EX2 R34, R9 ;  /* 0x0000000900227308 */ /* 0x000eaa0000000800 */
[C---:B------:R-:W-:Y:S01]  /*6580*/  HMMA.16816.F32.BF16 R164, R4.reuse, R52, R172 ;  /* 0x0000003404a4723c */ /* 0x040fe200000418ac */
[----:B-1----:R-:W-:Y:S01]  /*6590*/  FFMA.FTZ R2, R228, UR16, -R20 ;  /* 0x00000010e4027c23 */ /* 0x002fe20008010814 */
[----:B------:R-:W-:Y:S02]  /*65a0*/  IMAD.MOV.U32 R228, RZ, RZ, R205 ;  /* 0x000000ffffe47224 */ /* 0x000fe400078e00cd */
[----:B------:R-:W-:Y:S01]  /*65b0*/  IMAD.MOV.U32 R205, RZ, RZ, R13 ;  /* 0x000000ffffcd7224 */ /* 0x000fe200078e000d */
[----:B------:R1:W-:Y:S01]  /*65c0*/  MUFU.EX2 R43, R2 ;  /* 0x00000002002b7308 */ /* 0x0003e20000000800 */
[C---:B------:R-:W-:Y:S06]  /*65d0*/  HMMA.16816.F32.BF16 R24, R4.reuse, R26, R104 ;  /* 0x0000001a0418723c */ /* 0x040fec0000041868 */
[C---:B------:R-:W-:Y:S06]  /*65e0*/  HMMA.16816.F32.BF16 R60, R4.reuse, R38, R60 ;  /* 0x00000026043c723c */ /* 0x040fec000004183c */
[----:B------:R-:W-:Y:S01]  /*65f0*/  HMMA.16816.F32.BF16 R112, R4, R44, R96 ;  /* 0x0000002c0470723c */ /* 0x000fe20000041860 */
[----:B------:R-:W5:Y:S01]  /*6600*/  LDSM.16.MT88.4 R96, [R216+0xac00] ;  /* 0x00ac0000d860783b */ /* 0x000f620000004200 */
[----:B-1----:R-:W-:Y:S01]  /*6610*/  LOP3.LUT R2, R41, UR8, R48, 0x96, !PT ;  /* 0x0000000829027c12 */ /* 0x002fe2000f8e9630 */
[----:B------:R-:W-:-:S03]  /*6620*/  IMAD.MOV.U32 R41, RZ, RZ, R12 ;  /* 0x000000ffff297224 */ /* 0x000fc600078e000c */
[----:B------:R-:W-:Y:S01]  /*6630*/  HMMA.16816.F32.BF16 R64, R4, R46, R64 ;  /* 0x0000002e0440723c */ /* 0x000fe20000041840 */
[----:B------:R-:W-:Y:S02]  /*6640*/  IMAD.MOV.U32 R48, RZ, RZ, R18 ;  /* 0x000000ffff307224 */ /* 0x000fe400078e0012 */
[----:B------:R-:W-:-:S03]  /*6650*/  IMAD.WIDE.U32 R2, R2, -0x2daee0ad, RZ ;  /* 0xd2511f5302027825 */ /* 0x000fc600078e00ff */
[----:B------:R-:W-:Y:S02]  /*6660*/  HMMA.16816.F32.BF16 R52, R4, R54, R92 ;  /* 0x000000360434723c */ /* 0x000fe4000004185c */
[----:B------:R-:W-:Y:S01]  /*6670*/  LOP3.LUT R8, R3, UR4, R42, 0x96, !PT ;  /* 0x0000000403087c12 */ /* 0x000fe2000f8e962a */
[----:B------:R-:W-:Y:S01]  /*6680*/  IMAD.MOV.U32 R42, RZ, RZ, R21 ;  /* 0x000000ffff2a7224 */ /* 0x000fe200078e0015 */
[C---:B------:R-:W-:Y:S02]  /*6690*/  LOP3.LUT R3, R2.reuse, 0xffff, RZ, 0xc0, !PT ;  /* 0x0000ffff02037812 */ /* 0x040fe400078ec0ff */
[----:B------:R-:W-:Y:S01]  /*66a0*/  LOP3.LUT R11, R2, 0xff, RZ, 0xc0, !PT ;  /* 0x000000ff020b7812 */ /* 0x000fe200078ec0ff */
[--C-:B------:R-:W-:Y:S01]  /*66b0*/  FFMA.FTZ R4, R241, UR16, -R17.reuse ;  /* 0x00000010f1047c23 */ /* 0x100fe20008010811 */
[--C-:B------:R-:W-:Y:S01]  /*66c0*/  SHF.R.U32.HI R12, RZ, 0x10, R2.reuse ;  /* 0x00000010ff0c7819 */ /* 0x100fe20000011602 */
[----:B------:R-:W-:Y:S01]  /*66d0*/  FFMA.FTZ R5, R240, UR16, -R17 ;  /* 0x00000010f0057c23 */ /* 0x000fe20008010811 */
[----:B------:R-:W-:Y:S01]  /*66e0*/  SHF.R.U32.HI R14, RZ, 0x18, R2 ;  /* 0x00000018ff0e7819 */ /* 0x000fe20000011602 */
[----:B------:R-:W-:Y:S01]  /*66f0*/  MUFU.EX2 R18, R4 ;  /* 0x0000000400127308 */ /* 0x000fe20000000800 */
[----:B------:R-:W-:-:S02]  /*6700*/  LOP3.LUT R2, R8, 0xffff, RZ, 0xc0, !PT ;  /* 0x0000ffff08027812 */ /* 0x000fc400078ec0ff */
[----:B------:R-:W-:Y:S01]  /*6710*/  SHF.R.U32.HI R9, RZ, 0x8, R3 ;  /* 0x00000008ff097819 */ /* 0x000fe20000011603 */
[----:B------:R-:W-:Y:S01]  /*6720*/  FFMA.FTZ R3, R234, UR16, -R19 ;  /* 0x00000010ea037c23 */ /* 0x000fe20008010813 */
[----:B------:R-:W-:Y:S02]  /*6730*/  LOP3.LUT R10, R8, 0xff, RZ, 0xc0, !PT ;  /* 0x000000ff080a7812 */ /* 0x000fe400078ec0ff */
[----:B------:R-:W-:Y:S01]  /*6740*/  SHF.R.U32.HI R2, RZ, 0x8, R2 ;  /* 0x00000008ff027819 */ /* 0x000fe20000011602 */
[----:B------:R1:W-:Y:S01]  /*6750*/  MUFU.EX2 R33, R3 ;  /* 0x0000000300217308 */ /* 0x0003e20000000800 */
[----:B------:R-:W-:Y:S02]  /*6760*/  PRMT R13, R11, 0x5410, R9 ;  /* 0x000054100b0d7816 */ /* 0x000fe40000000009 */
[----:B------:R-:W-:Y:S02]  /*6770*/  PRMT R9, R10, 0x5410, R2 ;  /* 0x000054100a097816 */ /* 0x000fe40000000002 */
[----:B------:R-:W-:-:S02]  /*6780*/  SHF.R.U32.HI R2, RZ, 0x10, R8 ;  /* 0x00000010ff027819 */ /* 0x000fc40000011608 */
[----:B------:R-:W-:Y:S02]  /*6790*/  SHF.R.U32.HI R11, RZ, 0x18, R8 ;  /* 0x00000018ff0b7819 */ /* 0x000fe40000011608 */
[----:B------:R-:W-:Y:S02]  /*67a0*/  LOP3.LUT R8, R2, 0xff, RZ, 0xc0, !PT ;  /* 0x000000ff02087812 */ /* 0x000fe400078ec0ff */
[--C-:B------:R-:W-:Y:S01]  /*67b0*/  HSET2.LE.AND R2, R9, R0.reuse, PT ;  /* 0x0000000009027233 */ /* 0x100fe20003803000 */
[----:B------:R-:W-:Y:S01]  /*67c0*/  FFMA.FTZ R9, R236, UR16, -R16 ;  /* 0x00000010ec097c23 */ /* 0x000fe20008010810 */
[----:B------:R-:W-:Y:S02]  /*67d0*/  PRMT R11, R8, 0x5410, R11 ;  /* 0x00005410080b7816 */ /* 0x000fe4000000000b */
[----:B------:R-:W-:Y:S01]  /*67e0*/  LOP3.LUT R10, R12, 0xff, RZ, 0xc0, !PT ;  /* 0x000000ff0c0a7812 */ /* 0x000fe200078ec0ff */
[----:B------:R3:W-:Y:S01]  /*67f0*/  MUFU.EX2 R32, R9 ;  /* 0x0000000900207308 */ /* 0x0007e20000000800 */
[----:B-1----:R-:W-:Y:S01]  /*6800*/  FFMA.FTZ R3, R235, UR16, -R19 ;  /* 0x00000010eb037c23 */ /* 0x002fe20008010813 */
[----:B------:R-:W-:-:S02]  /*6810*/  HSET2.LE.AND R8, R13, R0, PT ;  /* 0x000000000d087233 */ /* 0x000fc40003803000 */
[----:B------:R-:W-:-:S04]  /*6820*/  PRMT R10, R10, 0x5410, R14 ;  /* 0x000054100a0a7816 */ /* 0x000fc8000000000e */
[----:B------:R1:W4:Y:S01]  /*6830*/  MUFU.EX2 R242, R3 ;  /* 0x0000000300f27308 */ /* 0x0003220000000800 */
[----:B------:R-:W-:-:S07]  /*6840*/  HSET2.LE.AND R10, R10, R0, PT ;  /* 0x000000000a0a7233 */ /* 0x000fce0003803000 */
[----:B------:R5:W-:Y:S01]  /*6850*/  MUFU.EX2 R19, R5 ;  /* 0x0000000500137308 */ /* 0x000be20000000800 */
[----:B---3--:R-:W-:-:S07]  /*6860*/  FFMA.FTZ R9, R238, UR16, -R16 ;  /* 0x00000010ee097c23 */ /* 0x008fce0008010810 */
[----:B------:R3:W-:Y:S01]  /*6870*/  MUFU.EX2 R23, R9 ;  /* 0x0000000900177308 */ /* 0x0007e20000000800 */
[----:B-1----:R-:W-:-:S04]  /*6880*/  F2FP.BF16.F32.PACK_AB R3, R49, R51 ;  /* 0x000000333103723e */ /* 0x002fc800000010ff */
[----:B------:R-:W-:Y:S02]  /*6890*/  LOP3.LUT R168, R2, R3, RZ, 0xc0, !PT ;  /* 0x0000000302a87212 */ /* 0x000fe400078ec0ff */
[----:B------:R-:W-:Y:S02]  /*68a0*/  HSET2.LE.AND R2, R11, R0, PT ;  /* 0x000000000b027233 */ /* 0x000fe40003803000 */
[----:B--2---:R-:W-:Y:S01]  /*68b0*/  F2FP.BF16.F32.PACK_AB R3, R34, R35 ;  /* 0x000000232203723e */ /* 0x004fe200000010ff */
[----:B-----5:R-:W-:Y:S01]  /*68c0*/  FFMA.FTZ R5, R244, UR16, -R17 ;  /* 0x00000010f4057c23 */ /* 0x020fe20008010811 */
[----:B----4-:R-:W-:Y:S02]  /*68d0*/  F2FP.BF16.F32.PACK_AB R11, R242, R33 ;  /* 0x00000021f20b723e */ /* 0x010fe400000010ff */
[----:B------:R-:W-:Y:S01]  /*68e0*/  LOP3.LUT R169, R2, R3, RZ, 0xc0, !PT ;  /* 0x0000000302a97212 */ /* 0x000fe200078ec0ff */
[----:B------:R-:W-:Y:S01]  /*68f0*/  FFMA.FTZ R2, R237, UR16, -R16 ;  /* 0x00000010ed027c23 */ /* 0x000fe20008010810 */
[----:B------:R-:W-:-:S02]  /*6900*/  LOP3.LUT R171, R10, R11, RZ, 0xc0, !PT ;  /* 0x0000000b0aab7212 */ /* 0x000fc400078ec0ff */
[----:B---3--:R-:W-:Y:S01]  /*6910*/  F2FP.BF16.F32.PACK_AB R9, R40, R43 ;  /* 0x0000002b2809723e */ /* 0x008fe200000010ff */
[----:B------:R1:W-:Y:S03]  /*6920*/  MUFU.EX2 R21, R2 ;  /* 0x0000000200157308 */ /* 0x0003e60000000800 */
[----:B------:R-:W-:-:S07]  /*6930*/  LOP3.LUT R170, R8, R9, RZ, 0xc0, !PT ;  /* 0x0000000908aa7212 */ /* 0x000fce00078ec0ff */
[C---:B------:R-:W-:Y:S06]  /*6940*/  HMMA.16816.F32.BF16 R104, R168.reuse, R108, R128 ;  /* 0x0000006ca868723c */ /* 0x040fec0000041880 */
[C---:B------:R-:W-:Y:S01]  /*6950*/  HMMA.16816.F32.BF16 R76, R168.reuse, R82, R88 ;  /* 0x00000052a84c723c */ /* 0x040fe20000041858 */
[----:B-1----:R-:W-:Y:S02]  /*6960*/  FFMA.FTZ R2, R239, UR16, -R16 ;  /* 0x00000010ef027c23 */ /* 0x002fe40008010810 */
[----:B------:R-:W-:Y:S03]  /*6970*/  MUFU.EX2 R16, R5 ;  /* 0x0000000500107308 */ /* 0x000fe60000000800 */
[C---:B------:R-:W-:Y:S05]  /*6980*/  HMMA.16816.F32.BF16 R88, R168.reuse, R96, R116 ;  /* 0x00000060a858723c */ /* 0x040fea0000041874 */
[----:B------:R1:W2:Y:S01]  /*6990*/  MUFU.EX2 R20, R2 ;  /* 0x0000000200147308 */ /* 0x0002a20000000800 */
[C---:B------:R-:W-:Y:S06]  /*69a0*/  HMMA.16816.F32.BF16 R140, R168.reuse, R152, R140 ;  /* 0x00000098a88c723c */ /* 0x040fec000004188c */
[C---:B------:R-:W-:Y:S06]  /*69b0*/  HMMA.16816.F32.BF16 R148, R168.reuse, R154, R148 ;  /* 0x0000009aa894723c */ /* 0x040fec0000041894 */
[----:B------:R-:W-:Y:S01]  /*69c0*/  HMMA.16816.F32.BF16 R72, R168, R80, R72 ;  /* 0x00000050a848723c */ /* 0x000fe20000041848 */
[----:B-1----:R-:W-:-:S02]  /*69d0*/  LOP3.LUT R2, R15, UR8, R22, 0x96, !PT ;  /* 0x000000080f027c12 */ /* 0x002fc4000f8e9616 */
[----:B------:R-:W1:Y:S03]  /*69e0*/  LDSM.16.MT88.4 R12, [R218+0xbc00] ;  /* 0x00bc0000da0c783b */ /* 0x000e660000004200 */
[----:B------:R-:W-:Y:S01]  /*69f0*/  HMMA.16816.F32.BF16 R92, R168, R98, R124 ;  /* 0x00000062a85c723c */ /* 0x000fe2000004187c */
[----:B------:R-:W-:-:S05]  /*6a00*/  IMAD.WIDE.U32 R2, R2, -0x2daee0ad, RZ ;  /* 0xd2511f5302027825 */ /* 0x000fca00078e00ff */
[C---:B------:R-:W-:Y:S01]  /*6a10*/  HMMA.16816.F32.BF16 R156, R168.reuse, R110, R156 ;  /* 0x0000006ea89c723c */ /* 0x040fe2000004189c */
[----:B------:R-:W-:Y:S02]  /*6a20*/  LOP3.LUT R4, R3, UR4, R50, 0x96, !PT ;  /* 0x0000000403047c12 */ /* 0x000fe4000f8e9632 */
[C---:B------:R-:W-:Y:S02]  /*6a30*/  LOP3.LUT R6, R2.reuse, 0xffff, RZ, 0xc0, !PT ;  /* 0x0000ffff02067812 */ /* 0x040fe400078ec0ff */
[----:B------:R-:W-:Y:S01]  /*6a40*/  LOP3.LUT R11, R2, 0xff, RZ, 0xc0, !PT ;  /* 0x000000ff020b7812 */ /* 0x000fe200078ec0ff */
[C---:B------:R-:W-:Y:S01]  /*6a50*/  HMMA.16816.F32.BF16 R116, R168.reuse, R120, R180 ;  /* 0x00000078a874723c */ /* 0x040fe200000418b4 */
[--C-:B------:R-:W-:Y:S02]  /*6a60*/  SHF.R.U32.HI R3, RZ, 0x10, R2.reuse ;  /* 0x00000010ff037819 */ /* 0x100fe40000011602 */
[----:B------:R-:W-:Y:S01]  /*6a70*/  SHF.R.U32.HI R10, RZ, 0x18, R2 ;  /* 0x00000018ff0a7819 */ /* 0x000fe20000011602 */
[----:B------:R-:W-:Y:S01]  /*6a80*/  FFMA.FTZ R2, R243, UR16, -R17 ;  /* 0x00000010f3027c23 */ /* 0x000fe20008010811 */
[----:B------:R-:W-:Y:S01]  /*6a90*/  LOP3.LUT R7, R3, 0xff, RZ, 0xc0, !PT ;  /* 0x000000ff03077812 */ /* 0x000fe200078ec0ff */
[----:B------:R-:W-:Y:S01]  /*6aa0*/  HMMA.16816.F32.BF16 R160, R168, R122, R160 ;  /* 0x0000007aa8a0723c */ /* 0x000fe200000418a0 */
[----:B------:R-:W-:Y:S01]  /*6ab0*/  SHF.R.U32.HI R3, RZ, 0x10, R4 ;  /* 0x00000010ff037819 */ /* 0x000fe20000011604 */
[----:B------:R3:W4:Y:S01]  /*6ac0*/  MUFU.EX2 R240, R2 ;  /* 0x0000000200f07308 */ /* 0x0007220000000800 */
[----:B------:R-:W-:-:S02]  /*6ad0*/  SHF.R.U32.HI R9, RZ, 0x8, R6 ;  /* 0x00000008ff097819 */ /* 0x000fc40000011606 */
[C---:B------:R-:W-:Y:S02]  /*6ae0*/  LOP3.LUT R8, R4.reuse, 0xff, RZ, 0xc0, !PT ;  /* 0x000000ff04087812 */ /* 0x040fe400078ec0ff */
[----:B------:R-:W-:Y:S02]  /*6af0*/  SHF.R.U32.HI R6, RZ, 0x18, R4 ;  /* 0x00000018ff067819 */ /* 0x000fe40000011604 */
[----:B------:R-:W-:Y:S02]  /*6b00*/  LOP3.LUT R3, R3, 0xff, RZ, 0xc0, !PT ;  /* 0x000000ff03037812 */ /* 0x000fe400078ec0ff */
[----:B------:R-:W-:Y:S02]  /*6b10*/  PRMT R7, R7, 0x5410, R10 ;  /* 0x0000541007077816 */ /* 0x000fe4000000000a */
[----:B------:R-:W-:Y:S02]  /*6b20*/  PRMT R3, R3, 0x5410, R6 ;  /* 0x0000541003037816 */ /* 0x000fe40000000006 */
[----:B---3--:R-:W-:Y:S01]  /*6b30*/  LOP3.LUT R2, R4, 0xffff, RZ, 0xc0, !PT ;  /* 0x0000ffff04027812 */ /* 0x008fe200078ec0ff */
[----:B-1----:R-:W-:Y:S03]  /*6b40*/  HMMA.16816.F32.BF16 R124, R168, R12, R184 ;  /* 0x0000000ca87c723c */ /* 0x002fe600000418b8 */
[----:B------:R-:W-:-:S02]  /*6b50*/  SHF.R.U32.HI R4, RZ, 0x8, R2 ;  /* 0x00000008ff047819 */ /* 0x000fc40000011602 */
[----:B------:R-:W-:Y:S02]  /*6b60*/  PRMT R2, R11, 0x5410, R9 ;  /* 0x000054100b027816 */ /* 0x000fe40000000009 */
[----:B------:R-:W-:Y:S01]  /*6b70*/  PRMT R5, R8, 0x5410, R4 ;  /* 0x0000541008057816 */ /* 0x000fe20000000004 */
[----:B------:R-:W-:Y:S01]  /*6b80*/  HMMA.16816.F32.BF16 R168, R168, R14, R176 ;  /* 0x0000000ea8a8723c */ /* 0x000fe200000418b0 */
[--C-:B------:R-:W-:Y:S02]  /*6b90*/  HSET2.LE.AND R4, R7, R0.reuse, PT ;  /* 0x0000000007047233 */ /* 0x100fe40003803000 */
[--C-:B------:R-:W-:Y:S02]  /*6ba0*/  HSET2.LE.AND R2, R2, R0.reuse, PT ;  /* 0x0000000002027233 */ /* 0x100fe40003803000 */
[--C-:B------:R-:W-:Y:S02]  /*6bb0*/  HSET2.LE.AND R6, R5, R0.reuse, PT ;  /* 0x0000000005067233 */ /* 0x100fe40003803000 */
[----:B------:R-:W-:-:S02]  /*6bc0*/  HSET2.LE.AND R7, R3, R0, PT ;  /* 0x0000000003077233 */ /* 0x000fc40003803000 */
[----:B--2---:R-:W-:Y:S02]  /*6bd0*/  F2FP.BF16.F32.PACK_AB R0, R20, R21 ;  /* 0x000000151400723e */ /* 0x004fe400000010ff */
[----:B----4-:R-:W-:Y:S02]  /*6be0*/  F2FP.BF16.F32.PACK_AB R3, R240, R19 ;  /* 0x00000013f003723e */ /* 0x010fe400000010ff */
[----:B------:R-:W-:Y:S01]  /*6bf0*/  LOP3.LUT R130, R2, R0, RZ, 0xc0, !PT ;  /* 0x0000000002827212 */ /* 0x000fe200078ec0ff */
[----:B------:R-:W-:Y:S01]  /*6c00*/  FADD.FTZ R2, R229, R232 ;  /* 0x000000e8e5027221 */ /* 0x000fe20000010000 */
[----:B------:R-:W-:Y:S02]  /*6c10*/  F2FP.BF16.F32.PACK_AB R0, R16, R18 ;  /* 0x000000121000723e */ /* 0x000fe400000010ff */
        /* <DEDUP_REMOVED lines=10> */
[----:B------:R-:W-:Y:S01]  /*6cc0*/  F2FP.BF16.F32.PACK_AB R5, R23, R32 ;  /* 0x000000201705723e */ /* 0x000fe200000010ff */
[----:B------:R-:W-:Y:S01]  /*6cd0*/  FADD.FTZ R2, R214, R2 ;  /* 0x00000002d6027221 */ /* 0x000fe20000010000 */
[----:B------:R-:W-:Y:S01]  /*6ce0*/  FADD.FTZ R0, R213, R0 ;  /* 0x00000000d5007221 */ /* 0x000fe20000010000 */
[----:B------:R-:W-:Y:S01]  /*6cf0*/  FADD.FTZ R4, R225, R4 ;  /* 0x00000004e1047221 */ /* 0x000fe20000010000 */
        /* <DEDUP_REMOVED lines=63> */
[----:B------:R-:W2:Y:S01]  /*70f0*/  LDL.LU R211, [R1+0x4c] ;  /* 0x00004c0001d37983 */ /* 0x000ea20000300800 */
[----:B------:R-:W-:Y:S01]  /*7100*/  ULDC UR4, c[0x0][0x2d0] ;  /* 0x0000b40000047ab9 */ /* 0x000fe20000000800 */
[----:B------:R-:W1:Y:S01]  /*7110*/  LDC.64 R230, c[0x0][0x250] ;  /* 0x00009400ffe67b82 */ /* 0x000e620000000a00 */
[----:B------:R-:W-:Y:S01]  /*7120*/  ISETP.GE.AND P0, PT, R138, UR4, PT ;  /* 0x000000048a007c0c */ /* 0x000fe2000bf06270 */
[----:B------:R-:W-:Y:S01]  /*7130*/  IMAD.WIDE.U32 R250, R250, -0x326172a9, RZ ;  /* 0xcd9e8d57fafa7825 */ /* 0x000fe200078e00ff */
[----:B------:R-:W-:Y:S01]  /*7140*/  LEA.HI.SX32 R223, R247, 0xfffffffe, 0x1a ;  /* 0xfffffffef7df7811 */ /* 0x000fe200078fd2ff */
[----:B------:R-:W-:Y:S01]  /*7150*/  ULDC UR19, c[0x0][0x2d0] ;  /* 0x0000b40000137ab9 */ /* 0x000fe20000000800 */
[----:B------:R-:W-:Y:S01]  /*7160*/  MOV R132, R135 ;  /* 0x0000008700847202 */ /* 0x000fe20000000f00 */
[----:B------:R-:W-:Y:S01]  /*7170*/  ULDC UR4, c[0x0][0x2ec] ;  /* 0x0000bb0000047ab9 */ /* 0x000fe20000000800 */
[----:B------:R-:W-:Y:S01]  /*7180*/  LOP3.LUT R226, R251, R188, RZ, 0x3c, !PT ;  /* 0x000000bcfbe27212 */ /* 0x000fe200078e3cff */
[----:B------:R-:W-:Y:S01]  /*7190*/  ULDC.64 UR6, c[0x0][0x248] ;  /* 0x0000920000067ab9 */ /* 0x000fe20000000a00 */
[----:B------:R-:W-:-:S02]  /*71a0*/  MOV R0, R136 ;  /* 0x0000008800007202 */ /* 0x000fc40000000f00 */
[----:B------:R-:W-:Y:S01]  /*71b0*/  MOV R138, R133 ;  /* 0x00000085008a7202 */ /* 0x000fe20000000f00 */
[----:B------:R-:W-:Y:S01]  /*71c0*/  IMAD.WIDE.U32 R226, R226, -0x2daee0ad, RZ ;  /* 0xd2511f53e2e27825 */ /* 0x000fe200078e00ff */
[----:B------:R-:W-:Y:S01]  /*71d0*/  MOV R137, R134 ;  /* 0x0000008600897202 */ /* 0x000fe20000000f00 */
[----:B------:R-:W3:Y:S08]  /*71e0*/  @!P0 LDC.64 R4, c[0x0][0x220] ;  /* 0x00008800ff048b82 */ /* 0x000ef00000000a00 */
[----:B------:R-:W4:Y:S01]  /*71f0*/  @!P0 LDC.64 R2, c[0x0][0x220] ;  /* 0x00008800ff028b82 */ /* 0x000f220000000a00 */
[----:B---3--:R-:W-:Y:S04]  /*7200*/  @!P0 STL.64 [R1+0x18], R4 ;  /* 0x0000180401008387 */ /* 0x008fe80000100a00 */
[----:B----4-:R3:W-:Y:S02]  /*7210*/  @!P0 STL.64 [R1+0x10], R2 ;  /* 0x0000100201008387 */ /* 0x0107e40000100a00 */
[----:B---3--:R-:W-:-:S05]  /*7220*/  IMAD.WIDE.U32 R2, R245, -0x326172a9, RZ ;  /* 0xcd9e8d57f5027825 */ /* 0x008fca00078e00ff */
[----:B------:R3:W-:Y:S01]  /*7230*/  STL.64 [R1], R2 ;  /* 0x0000000201007387 */ /* 0x0007e20000100a00 */
[----:B------:R-:W-:-:S05]  /*7240*/  LOP3.LUT R228, R3, R188, RZ, 0x3c, !PT ;  /* 0x000000bc03e47212 */ /* 0x000fca00078e3cff */
[----:B------:R-:W-:-:S04]  /*7250*/  IMAD.WIDE.U32 R228, R228, -0x2daee0ad, RZ ;  /* 0xd2511f53e4e47825 */ /* 0x000fc800078e00ff */
[----:B--2---:R-:W-:Y:S01]  /*7260*/  IMAD.WIDE.U32 R224, R211, -0x2daee0ad, RZ ;  /* 0xd2511f53d3e07825 */ /* 0x004fe200078e00ff */
[----:B-1-3--:R-:W-:Y:S06]  /*7270*/  BRA `(.L_x_403) ;  /* 0x0000000400087947 */ /* 0x00afec0003800000 */
.L_x_405:
[----:B------:R-:W2:Y:S01]  /*7280*/  LDL.64 R236, [R1+0x30] ;  /* 0x0000300001ec7983 */ /* 0x000ea20000100a00 */
[----:B------:R-:W1:Y:S01]  /*7290*/  @!P0 LDC.64 R172, c[0x0][0x218] ;  /* 0x00008600ffac8b82 */ /* 0x000e620000000a00 */
[----:B------:R-:W-:Y:S02]  /*72a0*/  VIADD R2, R223, 0xffffffff ;  /* 0xffffffffdf027836 */ /* 0x000fe40000000000 */
[----:B------:R-:W3:Y:S02]  /*72b0*/  LDL.64 R234, [R1+0x20] ;  /* 0x0000200001ea7983 */ /* 0x000ee40000100a00 */
[C---:B------:R-:W-:Y:S01]  /*72c0*/  IMAD.WIDE.U32 R134, R2.reuse, UR6, RZ ;  /* 0x0000000602867c25 */ /* 0x040fe2000f8e00ff */
[----:B------:R-:W-:Y:S01]  /*72d0*/  SHF.R.S32.HI R3, RZ, 0x1f, R2 ;  /* 0x0000001fff037819 */ /* 0x000fe20000011402 */
[----:B------:R-:W4:Y:S01]  /*72e0*/  LDL R233, [R1+0x38] ;  /* 0x0000380001e97983 */ /* 0x000f220000100800 */
[----:B------:R-:W5:Y:S03]  /*72f0*/  @!P2 LDC.64 R176, c[0x0][0x218] ;  /* 0x00008600ffb0ab82 */ /* 0x000f660000000a00 */
[----:B------:R-:W4:Y:S01]  /*7300*/  LDL R232, [R1+0x3c] ;  /* 0x00003c0001e87983 */ /* 0x000f220000100800 */
[----:B------:R-:W-:Y:S03]  /*7310*/  IMAD R3, R3, UR6, RZ ;  /* 0x0000000603037c24 */ /* 0x000fe6000f8e02ff */
[----:B------:R1:W-:Y:S01]  /*7320*/  @P0 STS [R222+0x6000], RZ ;  /* 0x006000ffde000388 */ /* 0x0003e20000000800 */
[----:B------:R-:W-:Y:S01]  /*7330*/  IMAD R3, R2, UR7, R3 ;  /* 0x0000000702037c24 */ /* 0x000fe2000f8e0203 */
[----:B------:R-:W5:Y:S02]  /*7340*/  @!P1 LDC.64 R174, c[0x0][0x218] ;  /* 0x00008600ffae9b82 */ /* 0x000f640000000a00 */
[----:B------:R1:W-:Y:S01]  /*7350*/  @P0 STS [R222+0x6004], RZ ;  /* 0x006004ffde000388 */ /* 0x0003e20000000800 */
[----:B------:R-:W-:Y:S03]  /*7360*/  IMAD.IADD R3, R135, 0x1, R3 ;  /* 0x0000000187037824 */ /* 0x000fe600078e0203 */
[----:B------:R1:W-:Y:S02]  /*7370*/  @P0 STS.64 [R222+0x6008], RZ ;  /* 0x006008ffde000388 */ /* 0x0003e40000000a00 */
[----:B------:R-:W4:Y:S08]  /*7380*/  @!P0 LDC.64 R178, c[0x0][0x218] ;  /* 0x00008600ffb28b82 */ /* 0x000f300000000a00 */
[----:B------:R-:W4:Y:S08]  /*7390*/  @!P2 LDC.64 R180, c[0x0][0x218] ;  /* 0x00008600ffb4ab82 */ /* 0x000f300000000a00 */
[----:B------:R-:W4:Y:S01]  /*73a0*/  @!P1 LDC.64 R182, c[0x0][0x218] ;  /* 0x00008600ffb69b82 */ /* 0x000f220000000a00 */
[C---:B--2---:R-:W-:Y:S04]  /*73b0*/  LEA R2, P3, R134.reuse, R236, 0x6 ;  /* 0x000000ec86027211 */ /* 0x044fe800078630ff */
[----:B---3--:R-:W-:Y:S02]  /*73c0*/  LEA.HI.X R133, R134, R235, R3, 0x6, P3 ;  /* 0x000000eb86857211 */ /* 0x008fe400018f3403 */
[C---:B-1----:R-:W-:Y:S02]  /*73d0*/  @!P0 LEA R134, P3, R2.reuse, R172, 0x1 ;  /* 0x000000ac02868211 */ /* 0x042fe400078608ff */
[C---:B-----5:R-:W-:Y:S02]  /*73e0*/  @!P2 LEA R176, P4, R2.reuse, R176, 0x1 ;  /* 0x000000b002b0a211 */ /* 0x060fe400078808ff */
[C-C-:B------:R-:W-:Y:S02]  /*73f0*/  @!P0 LEA.HI.X R135, R2.reuse, R173, R133.reuse, 0x1, P3 ;  /* 0x000000ad02878211 */ /* 0x140fe400018f0c85 */
[C-C-:B------:R-:W-:Y:S02]  /*7400*/  @!P2 LEA.HI.X R177, R2.reuse, R177, R133.reuse, 0x1, P4 ;  /* 0x000000b102b1a211 */ /* 0x140fe400020f0c85 */
[C---:B------:R-:W-:Y:S01]  /*7410*/  @!P1 LEA R174, P3, R2.reuse, R174, 0x1 ;  /* 0x000000ae02ae9211 */ /* 0x040fe200078608ff */
[----:B------:R-:W-:Y:S01]  /*7420*/  @!PT LDS RZ, [RZ] ;  /* 0x00000000fffff984 */ /* 0x000fe20000000800 */
[----:B------:R-:W-:Y:S01]  /*7430*/  @!PT LDS RZ, [RZ] ;  /* 0x00000000fffff984 */ /* 0x000fe20000000800 */
[----:B------:R-:W-:Y:S01]  /*7440*/  @!PT LDS RZ, [RZ] ;  /* 0x00000000fffff984 */ /* 0x000fe20000000800 */
[----:B------:R1:W-:Y:S01]  /*7450*/  @!P0 LDGSTS.E.BYPASS.LTC128B.128 [R222+0x6000], desc[UR20][R134.64] ;  /* 0x0600000086de8fae */ /* 0x0003e2000b901d54 */
[----:B----4-:R-:W-:Y:S02]  /*7460*/  IADD3 R3, P6, R233, R2, RZ ;  /* 0x00000002e9037210 */ /* 0x010fe40007fde0ff */
[--C-:B------:R-:W-:Y:S01]  /*7470*/  @!P1 LEA.HI.X R175, R2, R175, R133.reuse, 0x1, P3 ;  /* 0x000000af02af9211 */ /* 0x100fe200018f0c85 */
[----:B------:R2:W-:Y:S01]  /*7480*/  @P2 STS.128 [R222+0x7000], RZ ;  /* 0x007000ffde002388 */ /* 0x0005e20000000c00 */
[C---:B------:R-:W-:Y:S01]  /*7490*/  @!P0 LEA R172, P5, R3.reuse, R178, 0x1 ;  /* 0x000000b203ac8211 */ /* 0x040fe200078a08ff */
[----:B------:R-:W-:Y:S01]  /*74a0*/  IMAD.X R133, R232, 0x1, R133, P6 ;  /* 0x00000001e8857824 */ /* 0x000fe200030e0685 */
[C---:B------:R-:W-:Y:S01]  /*74b0*/  @!P1 LEA R2, P3, R3.reuse, R182, 0x1 ;  /* 0x000000b603029211 */ /* 0x040fe200078608ff */
[----:B------:R-:W-:Y:S01]  /*74c0*/  @!PT LDS RZ, [RZ] ;  /* 0x00000000fffff984 */ /* 0x000fe20000000800 */
[----:B------:R-:W-:Y:S01]  /*74d0*/  @!PT LDS RZ, [RZ] ;  /* 0x00000000fffff984 */ /* 0x000fe20000000800 */
[----:B------:R-:W-:Y:S01]  /*74e0*/  @!PT LDS RZ, [RZ] ;  /* 0x00000000fffff984 */ /* 0x000fe20000000800 */
[----:B------:R2:W-:Y:S03]  /*74f0*/  @!P2 LDGSTS.E.BYPASS.LTC128B.128 [R222+0x7000], desc[UR20][R176.64+0x40] ;  /* 0x07000040b0deafae */ /* 0x0005e6000b901d54 */
[C-C-:B------:R-:W-:Y:S01]  /*7500*/  @!P0 LEA.HI.X R173, R3.reuse, R179, R133.reuse, 0x1, P5 ;  /* 0x000000b303ad8211 */ /* 0x140fe200028f0c85 */
        /* <DEDUP_REMOVED lines=12> */
[C-C-:B------:R-:W-:Y:S02]  /*75d0*/  @!P2 LEA.HI.X R135, R3.reuse, R181, R133.reuse, 0x1, P4 ;  /* 0x000000b50387a211 */ /* 0x140fe400020f0c85 */
        /* <DEDUP_REMOVED lines=12> */
.L_x_403:
[----:B------:R-:W2:Y:S01]  /*76a0*/  LDL R3, [R1+0x8] ;  /* 0x0000080001037983 */ /* 0x000ea20000100800 */
[----:B------:R-:W-:Y:S04]  /*76b0*/  DEPBAR.LE SB0, 0x0 ;  /* 0x000080000000791a */ /* 0x000fe80000000000 */
[----:B------:R-:W3:Y:S01]  /*76c0*/  LDL R2, [R1+0xc] ;  /* 0x00000c0001027983 */ /* 0x000ee20000100800 */
[-C--:B------:R-:W-:Y:S04]  /*76d0*/  IMAD.WIDE.U32 R4, R223, R230.reuse, RZ ;  /* 0x000000e6df047225 */ /* 0x080fe800078e00ff */
[----:B------:R-:W4:Y:S05]  /*76e0*/  LDL.64 R14, [R1+0x28] ;  /* 0x00002800010e7983 */ /* 0x000f2a0000100a00 */
[----:B------:R-:W5:Y:S05]  /*76f0*/  LDL R7, [R1+0x40] ;  /* 0x0000400001077983 */ /* 0x000f6a0000100800 */
[----:B------:R-:W5:Y:S05]  /*7700*/  LDL R6, [R1+0x18] ;  /* 0x0000180001067983 */ /* 0x000f6a0000100800 */
[----:B------:R-:W5:Y:S05]  /*7710*/  LDL R9, [R1+0x1c] ;  /* 0x00001c0001097983 */ /* 0x000f6a0000100800 */
[----:B------:R-:W5:Y:S05]  /*7720*/  LDL R8, [R1+0x10] ;  /* 0x0000100001087983 */ /* 0x000f6a0000100800 */
[----:B------:R-:W5:Y:S01]  /*7730*/  LDL R18, [R1+0x14] ;  /* 0x0000140001127983 */ /* 0x000f620000100800 */
[----:B------:R-:W-:Y:S06]  /*7740*/  BAR.SYNC.DEFER_BLOCKING 0x0 ;  /* 0x0000000000007b1d */ /* 0x000fec0000010000 */
[----:B------:R-:W-:Y:S05]  /*7750*/  @P0 STS [R222+0x9000], RZ ;  /* 0x009000ffde000388 */ /* 0x000fea0000000800 */
[----:B------:R-:W-:Y:S05]  /*7760*/  @P0 STS [R222+0x9004], RZ ;  /* 0x009004ffde000388 */ /* 0x000fea0000000800 */
[----:B------:R-:W-:Y:S01]  /*7770*/  @P0 STS.64 [R222+0x9008], RZ ;  /* 0x009008ffde000388 */ /* 0x000fe20000000a00 */
[----:B--2---:R-:W-:Y:S02]  /*7780*/  ISETP.GE.AND P2, PT, R3, UR19, PT ;  /* 0x0000001303007c0c */ /* 0x004fe4000bf46270 */
[----:B---3--:R-:W-:Y:S02]  /*7790*/  ISETP.GE.AND P1, PT, R2, UR19, PT ;  /* 0x0000001302007c0c */ /* 0x008fe4000bf26270 */
[----:B------:R-:W-:Y:S05]  /*77a0*/  SHF.R.S32.HI R2, RZ, 0x1f, R223 ;  /* 0x0000001fff027819 */ /* 0x000fea00000114df */
[----:B------:R-:W-:Y:S04]  /*77b0*/  IMAD R2, R2, R230, RZ ;  /* 0x000000e602027224 */ /* 0x000fe800078e02ff */
[----:B------:R-:W1:Y:S01]  /*77c0*/  @!P2 LDC.64 R12, c[0x0][0x220] ;  /* 0x00008800ff0cab82 */ /* 0x000e620000000a00 */
[----:B------:R-:W-:Y:S01]  /*77d0*/  IMAD R3, R223, R231, R2 ;  /* 0x000000e7df037224 */ /* 0x000fe200078e0202 */
[C---:B----4-:R-:W-:Y:S03]  /*77e0*/  LEA R2, P3, R4.reuse, R14, 0x6 ;  /* 0x0000000e04027211 */ /* 0x050fe600078630ff */
[----:B------:R-:W-:Y:S03]  /*77f0*/  IMAD.IADD R3, R5, 0x1, R3 ;  /* 0x0000000105037824 */ /* 0x000fe600078e0203 */
[----:B------:R-:W2:Y:S02]  /*7800*/  @!P1 LDC.64 R10, c[0x0][0x220] ;  /* 0x00008800ff0a9b82 */ /* 0x000ea40000000a00 */
[----:B-----5:R-:W-:Y:S02]  /*7810*/  LEA.HI.X R4, R4, R7, R3, 0x6, P3 ;  /* 0x0000000704047211 */ /* 0x020fe400018f3403 */
[----:B------:R-:W-:Y:S04]  /*7820*/  @!P0 LEA R6, P3, R2, R6, 0x1 ;  /* 0x0000000602068211 */ /* 0x000fe800078608ff */
[----:B------:R-:W3:Y:S01]  /*7830*/  @!P2 LDC.64 R14, c[0x0][0x220] ;  /* 0x00008800ff0eab82 */ /* 0x000ee20000000a00 */
[----:B------:R-:W-:Y:S02]  /*7840*/  LEA R3, P6, R230, R2, 0x5 ;  /* 0x00000002e6037211 */ /* 0x000fe400078c28ff */
[C-C-:B------:R-:W-:Y:S02]  /*7850*/  @!P0 LEA.HI.X R7, R2.reuse, R9, R4.reuse, 0x1, P3 ;  /* 0x0000000902078211 */ /* 0x140fe400018f0c04 */
[----:B------:R-:W-:Y:S03]  /*7860*/  @!P0 LEA R8, P5, R3, R8, 0x1 ;  /* 0x0000000803088211 */ /* 0x000fe600078a08ff */
[----:B------:R-:W-:Y:S01]  /*7870*/  @!PT LDS RZ, [RZ] ;  /* 0x00000000fffff984 */ /* 0x000fe20000000800 */
[----:B------:R-:W-:Y:S01]  /*7880*/  @!PT LDS RZ, [RZ] ;  /* 0x00000000fffff984 */ /* 0x000fe20000000800 */
[----:B------:R-:W-:Y:S01]  /*7890*/  @!PT LDS RZ, [RZ] ;  /* 0x00000000fffff984 */ /* 0x000fe20000000800 */
[----:B------:R3:W-:Y:S01]  /*78a0*/  @!P0 LDGSTS.E.BYPASS.LTC128B.128 [R222+0x9000], desc[UR20][R6.64] ;  /* 0x0900000006de8fae */ /* 0x0007e2000b901d54 */
[C---:B-1----:R-:W-:Y:S01]  /*78b0*/  @!P2 LEA R12, P4, R2.reuse, R12, 0x1 ;  /* 0x0000000c020ca211 */ /* 0x042fe200078808ff */
[----:B------:R-:W1:Y:S03]  /*78c0*/  @!P1 LDC.64 R16, c[0x0][0x220] ;  /* 0x00008800ff109b82 */ /* 0x000e660000000a00 */
[----:B------:R-:W-:Y:S01]  /*78d0*/  @P2 STS.128 [R222+0xa000], RZ ;  /* 0x00a000ffde002388 */ /* 0x000fe20000000c00 */
        /* <DEDUP_REMOVED lines=8> */
[----:B------:R-:W-:Y:S02]  /*7960*/  LEA.HI.X R4, R230, R4, R231, 0x5, P6 ;  /* 0x00000004e6047211 */ /* 0x000fe400030f2ce7 */
[----:B------:R-:W-:Y:S02]  /*7970*/  ISETP.GT.AND P6, PT, R223, RZ, PT ;  /* 0x000000ffdf00720c */ /* 0x000fe40003fc4270 */
[----:B------:R-:W-:Y:S01]  /*7980*/  @!PT LDS RZ, [RZ] ;  /* 0x00000000fffff984 */ /* 0x000fe20000000800 */
[----:B------:R-:W-:Y:S01]  /*7990*/  @!PT LDS RZ, [RZ] ;  /* 0x00000000fffff984 */ /* 0x000fe20000000800 */
[----:B------:R-:W-:Y:S01]  /*79a0*/  @!PT LDS RZ, [RZ] ;  /* 0x00000000fffff984 */ /* 0x000fe20000000800 */
[----:B------:R-:W-:Y:S01]  /*79b0*/  @!P1 LDGSTS.E.BYPASS.LTC128B.128 [R222+0xb000], desc[UR20][R10.64+0x80] ;  /* 0x0b0000800ade9fae */ /* 0x000fe2000b901d54 */
[C-C-:B------:R-:W-:Y:S04]  /*79c0*/  @!P0 LEA.HI.X R9, R3.reuse, R18, R4.reuse, 0x1, P5 ;  /* 0x0000001203098211 */ /* 0x140fe800028f0c04 */
[----:B------:R-:W-:Y:S05]  /*79d0*/  @P0 STS.128 [R222+0x9800], RZ ;  /* 0x009800ffde000388 */ /* 0x000fea0000000c00 */
[----:B------:R-:W-:Y:S01]  /*79e0*/  @!PT LDS RZ, [RZ] ;  /* 0x00000000fffff984 */ /* 0x000fe20000000800 */
[----:B------:R-:W-:Y:S01]  /*79f0*/  @!PT LDS RZ, [RZ] ;  /* 0x00000000fffff984 */ /* 0x000fe20000000800 */
[----:B------:R-:W-:Y:S01]  /*7a00*/  @!PT LDS RZ, [RZ] ;  /* 0x00000000fffff984 */ /* 0x000fe20000000800 */
[----:B------:R-:W-:Y:S01]  /*7a10*/  @!P0 LDGSTS.E.BYPASS.LTC128B.128 [R222+0x9800], desc[UR20][R8.64] ;  /* 0x0980000008de8fae */ /* 0x000fe2000b901d54 */
[C---:B---3--:R-:W-:Y:S02]  /*7a20*/  @!P2 LEA R6, P4, R3.reuse, R14, 0x1 ;  /* 0x0000000e0306a211 */ /* 0x048fe400078808ff */
[C---:B-1----:R-:W-:Y:S02]  /*7a30*/  @!P1 LEA R2, P3, R3.reuse, R16, 0x1 ;  /* 0x0000001003029211 */ /* 0x042fe400078608ff */
[----:B------:R-:W-:Y:S01]  /*7a40*/  @P2 STS.128 [R222+0xa800], RZ ;  /* 0x00a800ffde002388 */ /* 0x000fe20000000c00 */
[C-C-:B------:R-:W-:Y:S02]  /*7a50*/  @!P2 LEA.HI.X R7, R3.reuse, R15, R4.reuse, 0x1, P4 ;  /* 0x0000000f0307a211 */ /* 0x140fe400020f0c04 */
[----:B------:R-:W-:Y:S03]  /*7a60*/  @!P1 LEA.HI.X R3, R3, R17, R4, 0x1, P3 ;  /* 0x0000001103039211 */ /* 0x000fe600018f0c04 */
[----:B------:R-:W-:Y:S01]  /*7a70*/  @!PT LDS RZ, [RZ] ;  /* 0x00000000fffff984 */ /* 0x000fe20000000800 */
[----:B------:R-:W-:Y:S01]  /*7a80*/  @!PT LDS RZ, [RZ] ;  /* 0x00000000fffff984 */ /* 0x000fe20000000800 */
[----:B------:R-:W-:Y:S01]  /*7a90*/  @!PT LDS RZ, [RZ] ;  /* 0x00000000fffff984 */ /* 0x000fe20000000800 */
[----:B------:R1:W-:Y:S05]  /*7aa0*/  @!P2 LDGSTS.E.BYPASS.LTC128B.128 [R222+0xa800], desc[UR20][R6.64+0x40] ;  /* 0x0a80004006deafae */ /* 0x0003ea000b901d54 */
[----:B------:R-:W-:Y:S05]  /*7ab0*/  @P1 STS.128 [R222+0xb800], RZ ;  /* 0x00b800ffde001388 */ /* 0x000fea0000000c00 */
[----:B------:R-:W-:Y:S01]  /*7ac0*/  @!PT LDS RZ, [RZ] ;  /* 0x00000000fffff984 */ /* 0x000fe20000000800 */
[----:B------:R-:W-:Y:S01]  /*7ad0*/  @!PT LDS RZ, [RZ] ;  /* 0x00000000fffff984 */ /* 0x000fe20000000800 */
[----:B------:R-:W-:Y:S01]  /*7ae0*/  @!PT LDS RZ, [RZ] ;  /* 0x00000000fffff984 */ /* 0x000fe20000000800 */
[----:B------:R2:W-:Y:S05]  /*7af0*/  @!P1 LDGSTS.E.BYPASS.LTC128B.128 [R222+0xb800], desc[UR20][R2.64+0x80] ;  /* 0x0b80008002de9fae */ /* 0x0005ea000b901d54 */
[----:B------:R-:W-:Y:S05]  /*7b00*/  LDSM.16.M88.4 R64, [R220] ;  /* 0x00000000dc40783b */ /* 0x000fea0000000200 */
[----:B------:R-:W1:Y:S05]  /*7b10*/  LDSM.16.M88.4 R16, [R217+0x6000] ;  /* 0x00600000d910783b */ /* 0x000e6a0000000200 */
[----:B------:R-:W3:Y:S05]  /*7b20*/  LDSM.16.M88.4 R60, [R220+0x1000] ;  /* 0x00100000dc3c783b */ /* 0x000eea0000000200 */
[----:B------:R-:W4:Y:S05]  /*7b30*/  LDSM.16.M88.4 R32, [R217+0x6400] ;  /* 0x00640000d920783b */ /* 0x000f2a0000000200 */
[----:B------:R-:W0:Y:S05]  /*7b40*/  LDGDEPBAR ;  /* 0x00000000000079af */ /* 0x000e2a0000000000 */
[----:B------:R-:W5:Y:S05]  /*7b50*/  LDSM.16.M88.4 R48, [R217+0x6800] ;  /* 0x00680000d930783b */ /* 0x000f6a0000000200 */
[----:B------:R-:W2:Y:S05]  /*7b60*/  LDSM.16.M88.4 R172, [R217+0x6c00] ;  /* 0x006c0000d9ac783b */ /* 0x000eaa0000000200 */
[----:B------:R-:W-:Y:S05]  /*7b70*/  LDSM.16.M88.4 R176, [R221] ;  /* 0x00000000ddb0783b */ /* 0x000fea0000000200 */
[----:B------:R-:W2:Y:S05]  /*7b80*/  LDSM.16.M88.4 R180, [R219+0x6000] ;  /* 0x00600000dbb4783b */ /* 0x000eaa0000000200 */
[----:B------:R-:W2:Y:S01]  /*7b90*/  LDSM.16.M88.4 R184, [R221+0x1000] ;  /* 0x00100000ddb8783b */ /* 0x000ea20000000200 */
[-C--:B-1----:R-:W-:Y:S04]  /*7ba0*/  HMMA.16816.F32.BF16 R4, R64, R16.reuse, RZ ;  /* 0x000000104004723c */ /* 0x082fe800000418ff */
[----:B------:R-:W1:Y:S02]  /*7bb0*/  LDSM.16.M88.4 R188, [R219+0x6400] ;  /* 0x00640000dbbc783b */ /* 0x000e640000000200 */
[C---:B---3--:R-:W-:Y:S03]  /*7bc0*/  HMMA.16816.F32.BF16 R8, R60.reuse, R16, RZ ;  /* 0x000000103c08723c */ /* 0x048fe600000418ff */
[----:B------:R-:W3:Y:S03]  /*7bd0*/  LDSM.16.M88.4 R192, [R219+0x6800] ;  /* 0x00680000dbc0783b */ /* 0x000ee60000000200 */
[-C--:B------:R-:W-:Y:S02]  /*7be0*/  HMMA.16816.F32.BF16 R12, R60, R18.reuse, RZ ;  /* 0x000000123c0c723c */ /* 0x080fe400000418ff */
[----:B------:R-:W3:Y:S04]  /*7bf0*/  LDSM.16.M88.4 R196, [R219+0x6c00] ;  /* 0x006c0000dbc4783b */ /* 0x000ee80000000200 */
[C---:B------:R-:W-:Y:S01]  /*7c00*/  HMMA.16816.F32.BF16 R16, R64.reuse, R18, RZ ;  /* 0x000000124010723c */ /* 0x040fe200000418ff */
[----:B------:R-:W-:Y:S05]  /*7c10*/  LDSM.16.M88.4 R200, [R220+0x3000] ;  /* 0x00300000dcc8783b */ /* 0x000fea0000000200 */
[-C--:B----4-:R-:W-:Y:S01]  /*7c20*/  HMMA.16816.F32.BF16 R20, R64, R32.reuse, RZ ;  /* 0x000000204014723c */ /* 0x090fe200000418ff */
[----:B------:R-:W-:Y:S05]  /*7c30*/  LDSM.16.M88.4 R204, [R217+0x7c00] ;  /* 0x007c0000d9cc783b */ /* 0x000fea0000000200 */
[C---:B------:R-:W-:Y:S01]  /*7c40*/  HMMA.16816.F32.BF16 R24, R60.reuse, R32, RZ ;  /* 0x000000203c18723c */ /* 0x040fe200000418ff */
[----:B------:R-:W-:Y:S05]  /*7c50*/  LDSM.16.M88.4 R208, [R219+0x7000] ;  /* 0x00700000dbd0783b */ /* 0x000fea0000000200 */
[-C--:B------:R-:W-:Y:S01]  /*7c60*/  HMMA.16816.F32.BF16 R28, R60, R34.reuse, RZ ;  /* 0x000000223c1c723c */ /* 0x080fe200000418ff */
[----:B------:R-:W-:Y:S05]  /*7c70*/  LDSM.16.M88.4 R212, [R221+0x3000] ;  /* 0x00300000ddd4783b */ /* 0x000fea0000000200 */
[C---:B------:R-:W-:Y:S06]  /*7c80*/  HMMA.16816.F32.BF16 R32, R64.reuse, R34, RZ ;  /* 0x000000224020723c */ /* 0x040fec00000418ff */
[-C--:B-----5:R-:W-:Y:S06]  /*7c90*/  HMMA.16816.F32.BF16 R36, R64, R48.reuse, RZ ;  /* 0x000000304024723c */ /* 0x0a0fec00000418ff */
[C---:B------:R-:W-:Y:S06]  /*7ca0*/  HMMA.16816.F32.BF16 R40, R60.reuse, R48, RZ ;  /* 0x000000303c28723c */ /* 0x040fec00000418ff */
[-C--:B------:R-:W-:Y:S06]  /*7cb0*/  HMMA.16816.F32.BF16 R44, R60, R50.reuse, RZ ;  /* 0x000000323c2c723c */ /* 0x080fec00000418ff */
[C---:B------:R-:W-:Y:S06]  /*7cc0*/  HMMA.16816.F32.BF16 R48, R64.reuse, R50, RZ ;  /* 0x000000324030723c */ /* 0x040fec00000418ff */
[-C--:B--2---:R-:W-:Y:S06]  /*7cd0*/  HMMA.16816.F32.BF16 R52, R64, R172.reuse, RZ ;  /* 0x000000ac4034723c */ /* 0x084fec00000418ff */
[C---:B------:R-:W-:Y:S06]  /*7ce0*/  HMMA.16816.F32.BF16 R56, R60.reuse, R172, RZ ;  /* 0x000000ac3c38723c */ /* 0x040fec00000418ff */
[-C--:B------:R-:W-:Y:S06]  /*7cf0*/  HMMA.16816.F32.BF16 R60, R60, R174.reuse, RZ ;  /* 0x000000ae3c3c723c */ /* 0x080fec00000418ff */
[----:B------:R-:W-:Y:S01]  /*7d00*/  HMMA.16816.F32.BF16 R64, R64, R174, RZ ;  /* 0x000000ae4040723c */ /* 0x000fe200000418ff */
[----:B------:R-:W-:Y:S05]  /*7d10*/  LDSM.16.M88.4 R172, [R220+0x2000] ;  /* 0x00200000dcac783b */ /* 0x000fea0000000200 */
[-C--:B------:R-:W-:Y:S06]  /*7d20*/  HMMA.16816.F32.BF16 R4, R176, R180.reuse, R4 ;  /* 0x000000b4b004723c */ /* 0x080fec0000041804 */
[C---:B------:R-:W-:Y:S06]  /*7d30*/  HMMA.16816.F32.BF16 R8, R184.reuse, R180, R8 ;  /* 0x000000b4b808723c */ /* 0x040fec0000041808 */
[-C--:B------:R-:W-:Y:S06]  /*7d40*/  HMMA.16816.F32.BF16 R12, R184, R182.reuse, R12 ;  /* 0x000000b6b80c723c */ /* 0x080fec000004180c */
[C---:B------:R-:W-:Y:S01]  /*7d50*/  HMMA.16816.F32.BF16 R16, R176.reuse, R182, R16 ;  /* 0x000000b6b010723c */ /* 0x040fe20000041810 */
[----:B------:R-:W2:Y:S05]  /*7d60*/  LDSM.16.M88.4 R180, [R217+0x7000] ;  /* 0x00700000d9b4783b */ /* 0x000eaa0000000200 */
[-C--:B-1----:R-:W-:Y:S06]  /*7d70*/  HMMA.16816.F32.BF16 R20, R176, R188.reuse, R20 ;  /* 0x000000bcb014723c */ /* 0x082fec0000041814 */
[C---:B------:R-:W-:Y:S06]  /*7d80*/  HMMA.16816.F32.BF16 R24, R184.reuse, R188, R24 ;  /* 0x000000bcb818723c */ /* 0x040fec0000041818 */
[-C--:B------:R-:W-:Y:S06]  /*7d90*/  HMMA.16816.F32.BF16 R28, R184, R190.reuse, R28 ;  /* 0x000000beb81c723c */ /* 0x080fec000004181c */
[C---:B------:R-:W-:Y:S01]  /*7da0*/  HMMA.16816.F32.BF16 R32, R176.reuse, R190, R32 ;  /* 0x000000beb020723c */ /* 0x040fe20000041820 */
[----:B------:R-:W1:Y:S05]  /*7db0*/  LDSM.16.M88.4 R188, [R217+0x7400] ;  /* 0x00740000d9bc783b */ /* 0x000e6a0000000200 */
[-C--:B---3--:R-:W-:Y:S06]  /*7dc0*/  HMMA.16816.F32.BF16 R36, R176, R192.reuse, R36 ;  /* 0x000000c0b024723c */ /* 0x088fec0000041824 */
        /* <DEDUP_REMOVED lines=8> */
[----:B------:R-:W-:Y:S01]  /*7e50*/  HMMA.16816.F32.BF16 R64, R176, R198, R64 ;  /* 0x000000c6b040723c */ /* 0x000fe20000041840 */
[----:B------:R-:W5:Y:S05]  /*7e60*/  LDSM.16.M88.4 R176, [R219+0x7400] ;  /* 0x00740000dbb0783b */ /* 0x000f6a0000000200 */
[-C--:B--2---:R-:W-:Y:S01]  /*7e70*/  HMMA.16816.F32.BF16 R4, R172, R180.reuse, R4 ;  /* 0x000000b4ac04723c */ /* 0x084fe20000041804 */
[----:B------:R-:W-:Y:S05]  /*7e80*/  LDSM.16.M88.4 R196, [R220+0x5000] ;  /* 0x00500000dcc4783b */ /* 0x000fea0000000200 */
        /* <DEDUP_REMOVED lines=19> */
[----:B------:R-:W3:Y:S05]  /*7fc0*/  LDSM.16.M88.4 R172, [R220+0x4000] ;  /* 0x00400000dcac783b */ /* 0x000eea0000000200 */
[-C--:B----4-:R-:W-:Y:S01]  /*7fd0*/  HMMA.16816.F32.BF16 R4, R184, R208.reuse, R4 ;  /* 0x000000d0b804723c */ /* 0x090fe20000041804 */
[----:B------:R-:W-:Y:S05]  /*7fe0*/  LDSM.16.M88.4 R204, [R221+0x4000] ;  /* 0x00400000ddcc783b */ /* 0x000fea0000000200 */
        /* <DEDUP_REMOVED lines=9> */
[-C--:B--2---:R-:W-:Y:S06]  /*8080*/  HMMA.16816.F32.BF16 R36, R184, R180.reuse, R36 ;  /* 0x000000b4b824723c */ /* 0x084fec0000041824 */
[C---:B------:R-:W-:Y:S06]  /*8090*/  HMMA.16816.F32.BF16 R40, R212.reuse, R180, R40 ;  /* 0x000000b4d428723c */ /* 0x040fec0000041828 */
[-C--:B------:R-:W-:Y:S06]  /*80a0*/  HMMA.16816.F32.BF16 R44, R212, R182.reuse, R44 ;  /* 0x000000b6d42c723c */ /* 0x080fec000004182c */
[C---:B------:R-:W-:Y:S01]  /*80b0*/  HMMA.16816.F32.BF16 R48, R184.reuse, R182, R48 ;  /* 0x000000b6b830723c */ /* 0x040fe20000041830 */
[----:B------:R-:W2:Y:S05]  /*80c0*/  LDSM.16.M88.4 R180, [R217+0x8800] ;  /* 0x00880000d9b4783b */ /* 0x000eaa0000000200 */
[-C--:B-1----:R-:W-:Y:S06]  /*80d0*/  HMMA.16816.F32.BF16 R52, R184, R188.reuse, R52 ;  /* 0x000000bcb834723c */ /* 0x082fec0000041834 */
[C---:B------:R-:W-:Y:S06]  /*80e0*/  HMMA.16816.F32.BF16 R56, R212.reuse, R188, R56 ;  /* 0x000000bcd438723c */ /* 0x040fec0000041838 */
[-C--:B------:R-:W-:Y:S01]  /*80f0*/  HMMA.16816.F32.BF16 R60, R212, R190.reuse, R60 ;  /* 0x000000bed43c723c */ /* 0x080fe2000004183c */
[----:B------:R-:W1:Y:S05]  /*8100*/  LDSM.16.M88.4 R212, [R221+0x5000] ;  /* 0x00500000ddd4783b */ /* 0x000e6a0000000200 */
[----:B------:R-:W-:Y:S01]  /*8110*/  HMMA.16816.F32.BF16 R64, R184, R190, R64 ;  /* 0x000000beb840723c */ /* 0x000fe20000041840 */
[----:B------:R-:W5:Y:S05]  /*8120*/  LDSM.16.M88.4 R184, [R219+0x8400] ;  /* 0x00840000dbb8783b */ /* 0x000f6a0000000200 */
[-C--:B---3--:R-:W-:Y:S01]  /*8130*/  HMMA.16816.F32.BF16 R4, R172, R192.reuse, R4 ;  /* 0x000000c0ac04723c */ /* 0x088fe20000041804 */
[----:B------:R-:W3:Y:S05]  /*8140*/  LDSM.16.M88.4 R188, [R219+0x8800] ;  /* 0x00880000dbbc783b */ /* 0x000eea0000000200 */
[C---:B------:R-:W-:Y:S06]  /*8150*/  HMMA.16816.F32.BF16 R8, R196.reuse, R192, R8 ;  /* 0x000000c0c408723c */ /* 0x040fec0000041808 */
[-C--:B------:R-:W-:Y:S06]  /*8160*/  HMMA.16816.F32.BF16 R12, R196, R194.reuse, R12 ;  /* 0x000000c2c40c723c */ /* 0x080fec000004180c */
[C---:B------:R-:W-:Y:S06]  /*8170*/  HMMA.16816.F32.BF16 R16, R172.reuse, R194, R16 ;  /* 0x000000c2ac10723c */ /* 0x040fec0000041810 */
[-C--:B----4-:R-:W-:Y:S06]  /*8180*/  HMMA.16816.F32.BF16 R20, R172, R176.reuse, R20 ;  /* 0x000000b0ac14723c */ /* 0x090fec0000041814 */
        /* <DEDUP_REMOVED lines=10> */
[----:B------:R-:W-:Y:S01]  /*8230*/  HMMA.16816.F32.BF16 R64, R172, R202, R64 ;  /* 0x000000caac40723c */ /* 0x000fe20000041840 */
[----:B------:R-:W2:Y:S01]  /*8240*/  LDSM.16.M88.4 R172, [R219+0x8c00] ;  /* 0x008c0000dbac783b */ /* 0x000ea20000000200 */
[----:B------:R-:W-:Y:S04]  /*8250*/  DEPBAR.LE SB0, 0x0 ;  /* 0x000080000000791a */ /* 0x000fe80000000000 */
[-C--:B------:R-:W-:Y:S01]  /*8260*/  HMMA.16816.F32.BF16 R4, R204, R208.reuse, R4 ;  /* 0x000000d0cc04723c */ /* 0x080fe20000041804 */
[----:B------:R-:W-:Y:S05]  /*8270*/  BAR.SYNC.DEFER_BLOCKING 0x0 ;  /* 0x0000000000007b1d */ /* 0x000fea0000010000 */
[C---:B-1----:R-:W-:Y:S06]  /*8280*/  HMMA.16816.F32.BF16 R8, R212.reuse, R208, R8 ;  /* 0x000000d0d408723c */ /* 0x042fec0000041808 */
[-C--:B------:R-:W-:Y:S06]  /*8290*/  HMMA.16816.F32.BF16 R12, R212, R210.reuse, R12 ;  /* 0x000000d2d40c723c */ /* 0x080fec000004180c */
[C---:B------:R-:W-:Y:S06]  /*82a0*/  HMMA.16816.F32.BF16 R16, R204.reuse, R210, R16 ;  /* 0x000000d2cc10723c */ /* 0x040fec0000041810 */
[-C--:B-----5:R-:W-:Y:S05]  /*82b0*/  HMMA.16816.F32.BF16 R20, R204, R184.reuse, R20 ;  /* 0x000000b8cc14723c */ /* 0x0a0fea0000041814 */
[----:B------:R-:W-:Y:S01]  /*82c0*/  FMNMX.FTZ R2, R4, R0, !PT ;  /* 0x0000000004027209 */ /* 0x000fe20007810000 */
[C---:B------:R-:W-:Y:S05]  /*82d0*/  HMMA.16816.F32.BF16 R24, R212.reuse, R184, R24 ;  /* 0x000000b8d418723c */ /* 0x040fea0000041818 */
[----:B------:R-:W-:Y:S01]  /*82e0*/  FMNMX.FTZ R3, R6, R132, !PT ;  /* 0x0000008406037209 */ /* 0x000fe20007810000 */
[-C--:B------:R-:W-:Y:S01]  /*82f0*/  HMMA.16816.F32.BF16 R28, R212, R186.reuse, R28 ;  /* 0x000000bad41c723c */ /* 0x080fe2000004181c */
[----:B------:R-:W-:Y:S04]  /*8300*/  P2R R184, PR, RZ, 0x40 ;  /* 0x00000040ffb87803 */ /* 0x000fe80000000000 */
        /* <DEDUP_REMOVED lines=9> */
[C---:B------:R-:W-:Y:S05]  /*83a0*/  HMMA.16816.F32.BF16 R48, R204.reuse, R190, R48 ;  /* 0x000000becc30723c */ /* 0x040fea0000041830 */
[----:B------:R-:W-:Y:S01]  /*83b0*/  FMNMX.FTZ R3, R19, R2, !PT ;  /* 0x0000000213037209 */ /* 0x000fe20007810000 */
[-C--:B--2---:R-:W-:Y:S05]  /*83c0*/  HMMA.16816.F32.BF16 R52, R204, R172.reuse, R52 ;  /* 0x000000accc34723c */ /* 0x084fea0000041834 */
        /* <DEDUP_REMOVED lines=28> */
.L_x_404:
[----:B--2---:R-:W-:Y:S01]  /*8590*/  FMNMX.FTZ R2, R8, R137, !PT ;  /* 0x0000008908027209 */ /* 0x004fe20007810000 */
[----:B------:R-:W2:Y:S01]  /*85a0*/  LDL.64 R210, [R1] ;  /* 0x0000000001d27983 */ /* 0x000ea20000100a00 */
[----:B------:R-:W-:Y:S01]  /*85b0*/  ISETP.NE.AND P2, PT, R184, RZ, PT ;  /* 0x000000ffb800720c */ /* 0x000fe20003f45270 */
[----:B------:R-:W-:Y:S01]  /*85c0*/  IMAD.MOV.U32 R178, RZ, RZ, 0x7054 ;  /* 0x00007054ffb27424 */ /* 0x000fe200078e00ff */
[----:B------:R-:W-:Y:S01]  /*85d0*/  FMNMX.FTZ R3, R9, R2, !PT ;  /* 0x0000000209037209 */ /* 0x000fe20007810000 */
[----:B------:R-:W-:Y:S01]  /*85e0*/  UIADD3 UR15, UR22, -0x61c88647, URZ ;  /* 0x9e3779b9160f7890 */ /* 0x000fe2000fffe03f */
[----:B------:R-:W-:Y:S01]  /*85f0*/  FMNMX.FTZ R2, R10, R138, !PT ;  /* 0x0000008a0a027209 */ /* 0x000fe20007810000 */
[----:B------:R-:W1:Y:S01]  /*8600*/  SHFL.BFLY PT, R133, R136, 0x2, 0x1f ;  /* 0x0c401f0088857f89 */ /* 0x000e6200000e0000 */
[----:B------:R-:W-:Y:S01]  /*8610*/  FMNMX.FTZ R3, R12, R3, !PT ;  /* 0x000000030c037209 */ /* 0x000fe20007810000 */
[----:B------:R-:W-:Y:S01]  /*8620*/  UIADD3 UR17, UR22, -0x4ab325aa, URZ ;  /* 0xb54cda5616117890 */ /* 0x000fe2000fffe03f */
[----:B------:R-:W-:Y:S05]  /*8630*/  FMNMX.FTZ R2, R11, R2, !PT ;  /* 0x000000020b027209 */ /* 0x000fea0007810000 */
[----:B------:R-:W3:Y:S01]  /*8640*/  SHFL.BFLY PT, R135, R139, 0x2, 0x1f ;  /* 0x0c401f008b877f89 */ /* 0x000ee200000e0000 */
[----:B------:R-:W-:Y:S01]  /*8650*/  FMNMX.FTZ R3, R13, R3, !PT ;  /* 0x000000030d037209 */ /* 0x000fe20007810000 */
[----:B------:R-:W-:Y:S01]  /*8660*/  IMAD.U32 R188, RZ, RZ, UR14 ;  /* 0x0000000effbc7e24 */ /* 0x000fe2000f8e00ff */
[----:B------:R-:W-:Y:S05]  /*8670*/  FMNMX.FTZ R2, R14, R2, !PT ;  /* 0x000000020e027209 */ /* 0x000fea0007810000 */
[----:B------:R-:W-:Y:S01]  /*8680*/  LDSM.16.MT88.4 R184, [R218+0x9000] ;  /* 0x00900000dab8783b */ /* 0x000fe20000004200 */
[----:B------:R-:W-:Y:S01]  /*8690*/  FMNMX.FTZ R3, R24, R3, !PT ;  /* 0x0000000318037209 */ /* 0x000fe20007810000 */
[----:B------:R-:W-:Y:S01]  /*86a0*/  IMAD.SHL.U32 R193, R223, 0x2, RZ ;  /* 0x00000002dfc17824 */ /* 0x000fe200078e00ff */
[----:B------:R-:W-:Y:S01]  /*86b0*/  FMNMX.FTZ R2, R15, R2, !PT ;  /* 0x000000020f027209 */ /* 0x000fe20007810000 */
[----:B------:R-:W-:Y:S01]  /*86c0*/  UIADD3 UR18, UR22, 0x3c6ef372, URZ ;  /* 0x3c6ef37216127890 */ /* 0x000fe2000fffe03f */
[----:B------:R-:W-:Y:S01]  /*86d0*/  FMNMX.FTZ R3, R25, R3, !PT ;  /* 0x0000000319037209 */ /* 0x000fe20007810000 */
[----:B------:R-:W-:Y:S01]  /*86e0*/  UIADD3 UR16, UR23, -0x4498517b, URZ ;  /* 0xbb67ae8517107890 */ /* 0x000fe2000fffe03f */
[----:B------:R-:W-:Y:S02]  /*86f0*/  FMNMX.FTZ R2, R26, R2, !PT ;  /* 0x000000021a027209 */ /* 0x000fe40007810000 */
[----:B------:R-:W-:Y:S02]  /*8700*/  FMNMX.FTZ R3, R28, R3, !PT ;  /* 0x000000031c037209 */ /* 0x000fe40007810000 */
[----:B------:R-:W-:Y:S02]  /*8710*/  FMNMX.FTZ R2, R27, R2, !PT ;  /* 0x000000021b027209 */ /* 0x000fe40007810000 */
[----:B------:R-:W-:Y:S02]  /*8720*/  FMNMX.FTZ R3, R29, R3, !PT ;  /* 0x000000031d037209 */ /* 0x000fe40007810000 */
[----:B------:R-:W-:Y:S02]  /*8730*/  FMNMX.FTZ R2, R30, R2, !PT ;  /* 0x000000021e027209 */ /* 0x000fe40007810000 */
[----:B-1----:R-:W-:Y:S02]  /*8740*/  FMNMX.FTZ R136, R136, R133, !PT ;  /* 0x0000008588887209 */ /* 0x002fe40007810000 */
[----:B------:R-:W-:Y:S02]  /*8750*/  FMNMX.FTZ R3, R40, R3, !PT ;  /* 0x0000000328037209 */ /* 0x000fe40007810000 */
[----:B---3--:R-:W-:Y:S01]  /*8760*/  FMNMX.FTZ R135, R139, R135, !PT ;  /* 0x000000878b877209 */ /* 0x008fe20007810000 */
[----:B------:R-:W1:Y:S01]  /*8770*/  SHFL.BFLY PT, R133, R136, 0x1, 0x1f ;  /* 0x0c201f0088857f89 */ /* 0x000e6200000e0000 */
[----:B------:R-:W-:Y:S02]  /*8780*/  FMNMX.FTZ R3, R41, R3, !PT ;  /* 0x0000000329037209 */ /* 0x000fe40007810000 */
[----:B------:R-:W-:Y:S05]  /*8790*/  FMNMX.FTZ R2, R31, R2, !PT ;  /* 0x000000021f027209 */ /* 0x000fea0007810000 */
[----:B------:R-:W3:Y:S01]  /*87a0*/  SHFL.BFLY PT, R134, R135, 0x1, 0x1f ;  /* 0x0c201f0087867f89 */ /* 0x000ee200000e0000 */
[----:B------:R-:W-:Y:S02]  /*87b0*/  FMNMX.FTZ R3, R44, R3, !PT ;  /* 0x000000032c037209 */ /* 0x000fe40007810000 */
[----:B------:R-:W-:Y:S02]  /*87c0*/  FMNMX.FTZ R2, R42, R2, !PT ;  /* 0x000000022a027209 */ /* 0x000fe40007810000 */
[----:B------:R-:W-:Y:S02]  /*87d0*/  LOP3.LUT R172, R225, UR23, R193, 0x96, !PT ;  /* 0x00000017e1ac7c12 */ /* 0x000fe4000f8e96c1 */
[----:B------:R-:W-:Y:S02]  /*87e0*/  FMNMX.FTZ R2, R43, R2, !PT ;  /* 0x000000022b027209 */ /* 0x000fe40007810000 */
[----:B------:R-:W-:Y:S01]  /*87f0*/  PRMT R188, R188, R178, UR14 ;  /* 0x0000000ebcbc7e16 */ /* 0x000fe200080000b2 */
[----:B------:R-:W-:Y:S01]  /*8800*/  IMAD.WIDE.U32 R172, R172, -0x326172a9, RZ ;  /* 0xcd9e8d57acac7825 */ /* 0x000fe200078e00ff */
[----:B------:R-:W-:Y:S04]  /*8810*/  FMNMX.FTZ R2, R46, R2, !PT ;  /* 0x000000022e027209 */ /* 0x000fe80007810000 */
[----:B------:R-:W-:Y:S04]  /*8820*/  FMNMX.FTZ R2, R47, R2, !PT ;  /* 0x000000022f027209 */ /* 0x000fe80007810000 */
[----:B------:R-:W-:Y:S02]  /*8830*/  FMNMX.FTZ R2, R58, R2, !PT ;  /* 0x000000023a027209 */ /* 0x000fe40007810000 */
[----:B-1----:R-:W-:Y:S02]  /*8840*/  FMNMX.FTZ R136, R136, R133, !PT ;  /* 0x0000008588887209 */ /* 0x002fe40007810000 */
[----:B------:R-:W-:Y:S02]  /*8850*/  FMNMX.FTZ R133, R45, R3, !PT ;  /* 0x000000032d857209 */ /* 0x000fe40007810000 */
[----:B---3--:R-:W-:Y:S01]  /*8860*/  FMNMX.FTZ R135, R135, R134, !PT ;  /* 0x0000008687877209 */ /* 0x008fe20007810000 */
[----:B------:R-:W-:Y:S01]  /*8870*/  FADD.FTZ R0, -R136, R0 ;  /* 0x0000000088007221 */ /* 0x000fe20000010100 */
[----:B------:R-:W-:Y:S01]  /*8880*/  FMNMX.FTZ R133, R56, R133, !PT ;  /* 0x0000008538857209 */ /* 0x000fe20007810000 */
[C---:B------:R-:W-:Y:S01]  /*8890*/  FMUL.FTZ R189, R136.reuse, UR4 ;  /* 0x0000000488bd7c20 */ /* 0x040fe20008410000 */
[----:B------:R-:W-:Y:S01]  /*88a0*/  FSETP.NEU.FTZ.AND P1, PT, R136, -INF , PT ;  /* 0xff8000008800780b */ /* 0x000fe20003f3d000 */
[----:B------:R-:W-:Y:S01]  /*88b0*/  FMUL.FTZ R3, R0, UR4 ;  /* 0x0000000400037c20 */ /* 0x000fe20008410000 */
[----:B------:R-:W-:Y:S01]  /*88c0*/  FADD.FTZ R0, -R135, R132 ;  /* 0x0000008487007221 */ /* 0x000fe20000010100 */
[----:B------:R-:W-:Y:S01]  /*88d0*/  FMNMX.FTZ R133, R57, R133, !PT ;  /* 0x0000008539857209 */ /* 0x000fe20007810000 */
[----:B------:R-:W-:Y:S01]  /*88e0*/  FMUL.FTZ R190, R135, UR4 ;  /* 0x0000000487be7c20 */ /* 0x000fe20008410000 */
[----:B------:R1:W3:Y:S01]  /*88f0*/  MUFU.EX2 R132, R3 ;  /* 0x0000000300847308 */ /* 0x0002e20000000800 */
[----:B------:R-:W-:Y:S02]  /*8900*/  FSEL R189, R189, RZ, P1 ;  /* 0x000000ffbdbd7208 */ /* 0x000fe40000800000 */
[----:B------:R-:W-:Y:S02]  /*8910*/  FMNMX.FTZ R133, R60, R133, !PT ;  /* 0x000000853c857209 */ /* 0x000fe40007810000 */
[----:B------:R-:W-:Y:S01]  /*8920*/  FMNMX.FTZ R2, R59, R2, !PT ;  /* 0x000000023b027209 */ /* 0x000fe20007810000 */
[--C-:B------:R-:W-:Y:S01]  /*8930*/  FFMA.FTZ R16, R16, UR4, -R189.reuse ;  /* 0x0000000410107c23 */ /* 0x100fe200080108bd */
[----:B------:R-:W-:Y:S01]  /*8940*/  FMNMX.FTZ R133, R61, R133, !PT ;  /* 0x000000853d857209 */ /* 0x000fe20007810000 */
[--C-:B------:R-:W-:Y:S01]  /*8950*/  FFMA.FTZ R17, R17, UR4, -R189.reuse ;  /* 0x0000000411117c23 */ /* 0x100fe200080108bd */
[----:B------:R-:W-:Y:S01]  /*8960*/  FSETP.NEU.FTZ.AND P1, PT, R135, -INF , PT ;  /* 0xff8000008700780b */ /* 0x000fe20003f3d000 */
[----:B------:R-:W-:Y:S01]  /*8970*/  MUFU.EX2 R234, R16 ;  /* 0x0000001000ea7308 */ /* 0x000fe20000000800 */
[----:B------:R-:W-:Y:S01]  /*8980*/  LOP3.LUT R134, R227, UR16, R224, 0x96, !PT ;  /* 0x00000010e3867c12 */ /* 0x000fe2000f8e96e0 */
[----:B------:R-:W4:Y:S01]  /*8990*/  SHFL.BFLY PT, R139, R133, 0x2, 0x1f ;  /* 0x0c401f00858b7f89 */ /* 0x000f2200000e0000 */
[----:B------:R-:W-:Y:S01]  /*89a0*/  FSEL R190, R190, RZ, P1 ;  /* 0x000000ffbebe7208 */ /* 0x000fe20000800000 */
[--C-:B------:R-:W-:Y:S01]  /*89b0*/  FFMA.FTZ R4, R4, UR4, -R189.reuse ;  /* 0x0000000404047c23 */ /* 0x100fe200080108bd */
[--C-:B------:R-:W-:Y:S01]  /*89c0*/  FFMA.FTZ R5, R5, UR4, -R189.reuse ;  /* 0x0000000405057c23 */ /* 0x100fe200080108bd */
[----:B------:R-:W-:Y:S04]  /*89d0*/  IMAD.WIDE.U32 R208, R134, -0x326172a9, RZ ;  /* 0xcd9e8d5786d07825 */ /* 0x000fe800078e00ff */
[----:B-1----:R-:W-:Y:S01]  /*89e0*/  FMUL.FTZ R3, R0, UR4 ;  /* 0x0000000400037c20 */ /* 0x002fe20008410000 */
[----:B------:R-:W-:Y:S01]  /*89f0*/  MUFU.EX2 R214, R17 ;  /* 0x0000001100d67308 */ /* 0x000fe20000000800 */
[----:B------:R-:W-:Y:S01]  /*8a00*/  FMNMX.FTZ R0, R62, R2, !PT ;  /* 0x000000023e007209 */ /* 0x000fe20007810000 */
[----:B------:R-:W-:Y:S01]  /*8a10*/  FFMA.FTZ R18, R18, UR4, -R190 ;  /* 0x0000000412127c23 */ /* 0x000fe200080108be */
[----:B------:R-:W-:Y:S01]  /*8a20*/  LOP3.LUT R2, R229, UR16, R224, 0x96, !PT ;  /* 0x00000010e5027c12 */ /* 0x000fe2000f8e96e0 */
[----:B------:R-:W-:Y:S01]  /*8a30*/  FFMA.FTZ R19, R19, UR4, -R190 ;  /* 0x0000000413137c23 */ /* 0x000fe200080108be */
[----:B------:R-:W-:Y:S01]  /*8a40*/  LOP3.LUT R134, R173, UR15, R250, 0x96, !PT ;  /* 0x0000000fad867c12 */ /* 0x000fe2000f8e96fa */
[----:B------:R-:W-:Y:S01]  /*8a50*/  FFMA.FTZ R6, R6, UR4, -R190 ;  /* 0x0000000406067c23 */ /* 0x000fe200080108be */
[--C-:B------:R-:W-:Y:S01]  /*8a60*/  LOP3.LUT R174, R209, UR18, R172.reuse, 0x96, !PT ;  /* 0x00000012d1ae7c12 */ /* 0x100fe2000f8e96ac */
[----:B------:R-:W-:Y:S02]  /*8a70*/  IMAD.WIDE.U32 R206, R2, -0x326172a9, RZ ;  /* 0xcd9e8d5702ce7825 */ /* 0x000fe400078e00ff */
[----:B------:R-:W-:Y:S01]  /*8a80*/  MUFU.EX2 R235, R18 ;  /* 0x0000001200eb7308 */ /* 0x000fe20000000800 */
[----:B------:R-:W-:Y:S01]  /*8a90*/  UIADD3 UR16, UR23, 0x646e171e, URZ ;  /* 0x646e171e17107890 */ /* 0x000fe2000fffe03f */
[----:B------:R-:W-:Y:S01]  /*8aa0*/  FMNMX.FTZ R0, R63, R0, !PT ;  /* 0x000000003f007209 */ /* 0x000fe20007810000 */
[----:B------:R-:W-:Y:S01]  /*8ab0*/  IMAD.WIDE.U32 R174, R174, -0x2daee0ad, RZ ;  /* 0xd2511f53aeae7825 */ /* 0x000fe200078e00ff */
[----:B------:R-:W-:Y:S03]  /*8ac0*/  LOP3.LUT R176, R207, UR18, R172, 0x96, !PT ;  /* 0x00000012cfb07c12 */ /* 0x000fe6000f8e96ac */
[----:B---3--:R-:W-:Y:S01]  /*8ad0*/  FMUL.FTZ R68, R132, R68 ;  /* 0x0000004484447220 */ /* 0x008fe20000410000 */
[----:B------:R-:W1:Y:S02]  /*8ae0*/  SHFL.BFLY PT, R2, R0, 0x2, 0x1f ;  /* 0x0c401f0000027f89 */ /* 0x000e6400000e0000 */
[----:B------:R-:W-:Y:S01]  /*8af0*/  MUFU.EX2 R248, R4 ;  /* 0x0000000400f87308 */ /* 0x000fe20000000800 */
[----:B------:R-:W-:Y:S01]  /*8b00*/  IMAD.WIDE.U32 R176, R176, -0x2daee0ad, RZ ;  /* 0xd2511f53b0b07825 */ /* 0x000fe200078e00ff */
[----:B----4-:R-:W-:Y:S03]  /*8b10*/  FMNMX.FTZ R133, R133, R139, !PT ;  /* 0x0000008b85857209 */ /* 0x010fe60007810000 */
[C---:B------:R-:W-:Y:S01]  /*8b20*/  FMUL.FTZ R69, R132.reuse, R69 ;  /* 0x0000004584457220 */ /* 0x040fe20000410000 */
[C---:B------:R-:W-:Y:S01]  /*8b30*/  FMUL.FTZ R80, R132.reuse, R80 ;  /* 0x0000005084507220 */ /* 0x040fe20000410000 */
[C---:B------:R-:W-:Y:S01]  /*8b40*/  FMUL.FTZ R81, R132.reuse, R81 ;  /* 0x0000005184517220 */ /* 0x040fe20000410000 */
[C---:B------:R-:W-:Y:S02]  /*8b50*/  FMUL.FTZ R84, R132.reuse, R84 ;  /* 0x0000005484547220 */ /* 0x040fe40000410000 */
[----:B------:R-:W-:Y:S01]  /*8b60*/  MUFU.EX2 R232, R5 ;  /* 0x0000000500e87308 */ /* 0x000fe20000000800 */
[C---:B------:R-:W-:Y:S01]  /*8b70*/  FMUL.FTZ R85, R132.reuse, R85 ;  /* 0x0000005584557220 */ /* 0x040fe20000410000 */
[C---:B------:R-:W-:Y:S01]  /*8b80*/  FMUL.FTZ R96, R132.reuse, R96 ;  /* 0x0000006084607220 */ /* 0x040fe20000410000 */
[----:B------:R-:W-:Y:S01]  /*8b90*/  FMUL.FTZ R97, R132, R97 ;  /* 0x0000006184617220 */ /* 0x000fe20000410000 */
[--C-:B------:R-:W-:Y:S01]  /*8ba0*/  FFMA.FTZ R32, R32, UR4, -R189.reuse ;  /* 0x0000000420207c23 */ /* 0x100fe200080108bd */
[--C-:B------:R-:W-:Y:S01]  /*8bb0*/  FFMA.FTZ R33, R33, UR4, -R189.reuse ;  /* 0x0000000421217c23 */ /* 0x100fe200080108bd */
[--C-:B------:R-:W-:Y:S01]  /*8bc0*/  FFMA.FTZ R34, R34, UR4, -R190.reuse ;  /* 0x0000000422227c23 */ /* 0x100fe200080108be */
[C---:B------:R-:W-:Y:S03]  /*8bd0*/  FMUL.FTZ R100, R132.reuse, R100 ;  /* 0x0000006484647220 */ /* 0x040fe60000410000 */
[----:B------:R-:W-:Y:S01]  /*8be0*/  MUFU.EX2 R213, R19 ;  /* 0x0000001300d57308 */ /* 0x000fe20000000800 */
[----:B------:R-:W-:Y:S01]  /*8bf0*/  FMUL.FTZ R101, R132, R101 ;  /* 0x0000006584657220 */ /* 0x000fe20000410000 */
[--C-:B------:R-:W-:Y:S01]  /*8c00*/  FFMA.FTZ R20, R20, UR4, -R189.reuse ;  /* 0x0000000414147c23 */ /* 0x100fe200080108bd */
[C---:B------:R-:W-:Y:S01]  /*8c10*/  FMUL.FTZ R108, R132.reuse, R108 ;  /* 0x0000006c846c7220 */ /* 0x040fe20000410000 */
[C---:B------:R-:W-:Y:S01]  /*8c20*/  FMUL.FTZ R109, R132.reuse, R109 ;  /* 0x0000006d846d7220 */ /* 0x040fe20000410000 */
[C---:B------:R-:W-:Y:S01]  /*8c30*/  FMUL.FTZ R128, R132.reuse, R128 ;  /* 0x0000008084807220 */ /* 0x040fe20000410000 */
[----:B------:R-:W-:Y:S01]  /*8c40*/  FMUL.FTZ R129, R132, R129 ;  /* 0x0000008184817220 */ /* 0x000fe20000410000 */
[----:B-1----:R-:W-:Y:S03]  /*8c50*/  FMNMX.FTZ R0, R0, R2, !PT ;  /* 0x0000000200007209 */ /* 0x002fe60007810000 */
[----:B------:R-:W-:Y:S01]  /*8c60*/  MUFU.EX2 R246, R6 ;  /* 0x0000000600f67308 */ /* 0x000fe20000000800 */
[--C-:B------:R-:W-:Y:S01]  /*8c70*/  FFMA.FTZ R50, R50, UR4, -R190.reuse ;  /* 0x0000000432327c23 */ /* 0x100fe200080108be */
[--C-:B------:R-:W-:Y:S01]  /*8c80*/  FFMA.FTZ R37, R37, UR4, -R189.reuse ;  /* 0x0000000425257c23 */ /* 0x100fe200080108bd */
[--C-:B------:R-:W-:Y:S01]  /*8c90*/  FFMA.FTZ R22, R22, UR4, -R190.reuse ;  /* 0x0000000416167c23 */ /* 0x100fe200080108be */
[----:B------:R-:W-:Y:S01]  /*8ca0*/  SHFL.BFLY PT, R2, R0, 0x1, 0x1f ;  /* 0x0c201f0000027f89 */ /* 0x000fe200000e0000 */
[--C-:B------:R-:W-:Y:S01]  /*8cb0*/  FFMA.FTZ R21, R21, UR4, -R189.reuse ;  /* 0x0000000415157c23 */ /* 0x100fe200080108bd */
[C---:B------:R-:W-:Y:S01]  /*8cc0*/  FMUL.FTZ R112, R132.reuse, R112 ;  /* 0x0000007084707220 */ /* 0x040fe20000410000 */
[C---:B------:R-:W-:Y:S03]  /*8cd0*/  FMUL.FTZ R113, R132.reuse, R113 ;  /* 0x0000007184717220 */ /* 0x040fe60000410000 */
[----:B------:R-:W1:Y:S01]  /*8ce0*/  MUFU.EX2 R3, R3 ;  /* 0x0000000300037308 */ /* 0x000e620000000800 */
[C---:B------:R-:W-:Y:S01]  /*8cf0*/  FMUL.FTZ R120, R132.reuse, R120 ;  /* 0x0000007884787220 */ /* 0x040fe20000410000 */
[----:B------:R-:W-:Y:S01]  /*8d00*/  FMUL.FTZ R121, R132, R121 ;  /* 0x0000007984797220 */ /* 0x000fe20000410000 */
[--C-:B------:R-:W-:Y:S01]  /*8d10*/  FFMA.FTZ R49, R49, UR4, -R189.reuse ;  /* 0x0000000431317c23 */ /* 0x100fe200080108bd */
[--C-:B------:R-:W-:Y:S01]  /*8d20*/  FFMA.FTZ R51, R51, UR4, -R190.reuse ;  /* 0x0000000433337c23 */ /* 0x100fe200080108be */
[--C-:B------:R-:W-:Y:S01]  /*8d30*/  FFMA.FTZ R36, R36, UR4, -R189.reuse ;  /* 0x0000000424247c23 */ /* 0x100fe200080108bd */
[--C-:B------:R-:W-:Y:S01]  /*8d40*/  FFMA.FTZ R54, R54, UR4, -R190.reuse ;  /* 0x0000000436367c23 */ /* 0x100fe200080108be */
[--C-:B------:R-:W-:Y:S03]  /*8d50*/  FFMA.FTZ R67, R67, UR4, -R190.reuse ;  /* 0x0000000443437c23 */ /* 0x100fe600080108be */
[----:B------:R-:W-:Y:S01]  /*8d60*/  MUFU.EX2 R238, R32 ;  /* 0x0000002000ee7308 */ /* 0x000fe20000000800 */
[--C-:B------:R-:W-:Y:S01]  /*8d70*/  FFMA.FTZ R48, R48, UR4, -R189.reuse ;  /* 0x0000000430307c23 */ /* 0x100fe200080108bd */
[--C-:B------:R-:W-:Y:S01]  /*8d80*/  FFMA.FTZ R38, R38, UR4, -R190.reuse ;  /* 0x0000000426267c23 */ /* 0x100fe200080108be */
[--C-:B------:R-:W-:Y:S01]  /*8d90*/  FFMA.FTZ R39, R39, UR4, -R190.reuse ;  /* 0x0000000427277c23 */ /* 0x100fe200080108be */
[--C-:B------:R-:W-:Y:S01]  /*8da0*/  FFMA.FTZ R65, R65, UR4, -R189.reuse ;  /* 0x0000000441417c23 */ /* 0x100fe200080108bd */
[----:B------:R-:W-:Y:S01]  /*8db0*/  FFMA.FTZ R66, R66, UR4, -R190 ;  /* 0x0000000442427c23 */ /* 0x000fe200080108be */
[--C-:B------:R-:W-:Y:S01]  /*8dc0*/  FFMA.FTZ R64, R64, UR4, -R189.reuse ;  /* 0x0000000440407c23 */ /* 0x100fe200080108bd */
[--C-:B------:R-:W-:Y:S03]  /*8dd0*/  FFMA.FTZ R52, R52, UR4, -R189.reuse ;  /* 0x0000000434347c23 */ /* 0x100fe600080108bd */
[----:B------:R-:W-:Y:S01]  /*8de0*/  MUFU.EX2 R237, R33 ;  /* 0x0000002100ed7308 */ /* 0x000fe20000000800 */
        /* <DEDUP_REMOVED lines=18> */
[----:B------:R-:W-:Y:S06]  /*8f10*/  FFMA.FTZ R189, R53, UR4, -R189 ;  /* 0x0000000435bd7c23 */ /* 0x000fec00080108bd */
[----:B------:R-:W-:Y:S01]  /*8f20*/  MUFU.EX2 R189, R189 ;  /* 0x000000bd00bd7308 */ /* 0x000fe20000000800 */
[----:B--2---:R-:W-:Y:S05]  /*8f30*/  LOP3.LUT R16, R173, UR15, R210, 0x96, !PT ;  /* 0x0000000fad107c12 */ /* 0x004fea000f8e96d2 */
[----:B------:R-:W-:Y:S03]  /*8f40*/  IMAD.WIDE.U32 R16, R16, -0x2daee0ad, RZ ;  /* 0xd2511f5310107825 */ /* 0x000fe600078e00ff */
[----:B------:R-:W-:Y:S02]  /*8f50*/  LOP3.LUT R139, R177, UR11, R16, 0x96, !PT ;  /* 0x0000000bb18b7c12 */ /* 0x000fe4000f8e9610 */
[----:B------:R-:W-:Y:S01]  /*8f60*/  LOP3.LUT R172, R17, UR13, R228, 0x96, !PT ;  /* 0x0000000d11ac7c12 */ /* 0x000fe2000f8e96e4 */
[----:B------:R-:W-:Y:S02]  /*8f70*/  IMAD.WIDE.U32 R16, R134, -0x2daee0ad, RZ ;  /* 0xd2511f5386107825 */ /* 0x000fe400078e00ff */
[----:B------:R-:W1:Y:S02]  /*8f80*/  SHFL.BFLY PT, R134, R133, 0x1, 0x1f ;  /* 0x0c201f0085867f89 */ /* 0x000e6400000e0000 */
[----:B------:R-:W-:Y:S01]  /*8f90*/  IMAD.WIDE.U32 R200, R139, -0x326172a9, RZ ;  /* 0xcd9e8d578bc87825 */ /* 0x000fe200078e00ff */
[----:B------:R-:W-:Y:S02]  /*8fa0*/  LOP3.LUT R17, R17, UR13, R226, 0x96, !PT ;  /* 0x0000000d11117c12 */ /* 0x000fe4000f8e96e2 */
[----:B------:R-:W-:Y:S01]  /*8fb0*/  LOP3.LUT R18, R175, UR11, R16, 0x96, !PT ;  /* 0x0000000baf127c12 */ /* 0x000fe2000f8e9610 */
[----:B------:R-:W-:Y:S01]  /*8fc0*/  IMAD.WIDE.U32 R172, R172, -0x326172a9, RZ ;  /* 0xcd9e8d57acac7825 */ /* 0x000fe200078e00ff */
[----:B------:R-:W-:Y:S03]  /*8fd0*/  F2FP.BF16.F32.PACK_AB R175, R213, R235 ;  /* 0x000000ebd5af723e */ /* 0x000fe600000010ff */
[----:B------:R-:W-:Y:S01]  /*8fe0*/  IMAD.WIDE.U32 R16, R17, -0x326172a9, RZ ;  /* 0xcd9e8d5711107825 */ /* 0x000fe200078e00ff */
[----:B------:R-:W-:Y:S02]  /*8ff0*/  LOP3.LUT R19, R173, UR12, R206, 0x96, !PT ;  /* 0x0000000cad137c12 */ /* 0x000fe4000f8e96ce */
[----:B------:R-:W-:Y:S01]  /*9000*/  LOP3.LUT R172, R201, UR10, R172, 0x96, !PT ;  /* 0x0000000ac9ac7c12 */ /* 0x000fe2000f8e96ac */
[----:B------:R-:W-:Y:S01]  /*9010*/  IMAD.WIDE.U32 R198, R18, -0x326172a9, RZ ;  /* 0xcd9e8d5712c67825 */ /* 0x000fe200078e00ff */
[----:B------:R-:W-:Y:S03]  /*9020*/  LOP3.LUT R4, R17, UR12, R208, 0x96, !PT ;  /* 0x0000000c11047c12 */ /* 0x000fe6000f8e96d0 */
[----:B------:R-:W-:Y:S01]  /*9030*/  IMAD.WIDE.U32 R18, R19, -0x2daee0ad, RZ ;  /* 0xd2511f5313127825 */ /* 0x000fe200078e00ff */
[----:B------:R-:W-:Y:S02]  /*9040*/  LOP3.LUT R16, R199, UR10, R16, 0x96, !PT ;  /* 0x0000000ac7107c12 */ /* 0x000fe4000f8e9610 */
[----:B------:R-:W-:Y:S01]  /*9050*/  MUFU.EX2 R199, R51 ;  /* 0x0000003300c77308 */ /* 0x000fe20000000800 */
[----:B------:R-:W-:Y:S01]  /*9060*/  IMAD.WIDE.U32 R4, R4, -0x2daee0ad, RZ ;  /* 0xd2511f5304047825 */ /* 0x000fe200078e00ff */
[----:B------:R-:W-:Y:S02]  /*9070*/  LOP3.LUT R176, R19, UR9, R176, 0x96, !PT ;  /* 0x0000000913b07c12 */ /* 0x000fe4000f8e96b0 */
[----:B-1----:R-:W-:Y:S01]  /*9080*/  FMNMX.FTZ R134, R133, R134, !PT ;  /* 0x0000008685867209 */ /* 0x002fe20007810000 */
[----:B------:R-:W-:Y:S01]  /*9090*/  IMAD.WIDE.U32 R204, R16, -0x2daee0ad, RZ ;  /* 0xd2511f5310cc7825 */ /* 0x000fe200078e00ff */
[----:B------:R-:W-:Y:S02]  /*90a0*/  LOP3.LUT R174, R5, UR9, R174, 0x96, !PT ;  /* 0x0000000905ae7c12 */ /* 0x000fe4000f8e96ae */
[C---:B------:R-:W-:Y:S01]  /*90b0*/  FSETP.NEU.FTZ.AND P1, PT, R134.reuse, -INF , PT ;  /* 0xff8000008600780b */ /* 0x040fe20003f3d000 */
[----:B------:R-:W-:Y:S01]  /*90c0*/  FMUL.FTZ R191, R134, UR4 ;  /* 0x0000000486bf7c20 */ /* 0x000fe20008410000 */
[----:B------:R-:W-:Y:S01]  /*90d0*/  LOP3.LUT R5, R205, UR5, R4, 0x96, !PT ;  /* 0x00000005cd057c12 */ /* 0x000fe2000f8e9604 */
[----:B------:R-:W-:Y:S01]  /*90e0*/  FFMA.FTZ R4, R7, UR4, -R190 ;  /* 0x0000000407047c23 */ /* 0x000fe200080108be */
[----:B------:R-:W-:Y:S01]  /*90f0*/  IMAD.WIDE.U32 R202, R172, -0x2daee0ad, RZ ;  /* 0xd2511f53acca7825 */ /* 0x000fe200078e00ff */
[----:B------:R-:W-:Y:S02]  /*9100*/  FMNMX.FTZ R133, R0, R2, !PT ;  /* 0x0000000200857209 */ /* 0x000fe40007810000 */
[----:B------:R-:W-:Y:S01]  /*9110*/  FSEL R191, R191, RZ, P1 ;  /* 0x000000ffbfbf7208 */ /* 0x000fe20000800000 */
[----:B------:R1:W-:Y:S01]  /*9120*/  MUFU.EX2 R233, R4 ;  /* 0x0000000400e97308 */ /* 0x0003e20000000800 */
[----:B------:R-:W-:Y:S01]  /*9130*/  LOP3.LUT R18, R203, UR5, R18, 0x96, !PT ;  /* 0x00000005cb127c12 */ /* 0x000fe2000f8e9612 */
[----:B------:R-:W-:Y:S04]  /*9140*/  IMAD.WIDE.U32 R196, R176, -0x326172a9, RZ ;  /* 0xcd9e8d57b0c47825 */ /* 0x000fe800078e00ff */
[C---:B------:R-:W-:Y:S01]  /*9150*/  FMUL.FTZ R192, R133.reuse, UR4 ;  /* 0x0000000485c07c20 */ /* 0x040fe20008410000 */
[----:B------:R-:W-:Y:S01]  /*9160*/  FSETP.NEU.FTZ.AND P1, PT, R133, -INF , PT ;  /* 0xff8000008500780b */ /* 0x000fe20003f3d000 */
[--C-:B------:R-:W-:Y:S01]  /*9170*/  FFMA.FTZ R13, R13, UR4, -R191.reuse ;  /* 0x000000040d0d7c23 */ /* 0x100fe200080108bf */
[--C-:B------:R-:W-:Y:S01]  /*9180*/  FFMA.FTZ R12, R12, UR4, -R191.reuse ;  /* 0x000000040c0c7c23 */ /* 0x100fe200080108bf */
[----:B------:R-:W-:Y:S04]  /*9190*/  IMAD.WIDE.U32 R6, R18, -0x326172a9, RZ ;  /* 0xcd9e8d5712067825 */ /* 0x000fe800078e00ff */
[--C-:B------:R-:W-:Y:S01]  /*91a0*/  FFMA.FTZ R8, R8, UR4, -R191.reuse ;  /* 0x0000000408087c23 */ /* 0x100fe200080108bf */
[----:B------:R2:W3:Y:S01]  /*91b0*/  MUFU.EX2 R212, R13 ;  /* 0x0000000d00d47308 */ /* 0x0004e20000000800 */
[--C-:B------:R-:W-:Y:S01]  /*91c0*/  FFMA.FTZ R9, R9, UR4, -R191.reuse ;  /* 0x0000000409097c23 */ /* 0x100fe200080108bf */
[----:B------:R-:W-:Y:S01]  /*91d0*/  IMAD.WIDE.U32 R194, R174, -0x326172a9, RZ ;  /* 0xcd9e8d57aec27825 */ /* 0x000fe200078e00ff */
[C---:B------:R-:W-:Y:S01]  /*91e0*/  LOP3.LUT R2, R6.reuse, 0xffff, RZ, 0xc0, !PT ;  /* 0x0000ffff06027812 */ /* 0x040fe200078ec0ff */
[----:B------:R-:W4:Y:S01]  /*91f0*/  LDSM.16.MT88.4 R176, [R216+0x9000] ;  /* 0x00900000d8b0783b */ /* 0x000f220000004200 */
[--C-:B------:R-:W-:Y:S01]  /*9200*/  SHF.R.U32.HI R16, RZ, 0x10, R6.reuse ;  /* 0x00000010ff107819 */ /* 0x100fe20000011606 */
[--C-:B------:R-:W-:Y:S01]  /*9210*/  FFMA.FTZ R57, R57, UR4, -R191.reuse ;  /* 0x0000000439397c23 */ /* 0x100fe200080108bf */
[----:B------:R-:W-:Y:S03]  /*9220*/  LOP3.LUT R18, R6, 0xff, RZ, 0xc0, !PT ;  /* 0x000000ff06127812 */ /* 0x000fe600078ec0ff */
[----:B------:R5:W-:Y:S01]  /*9230*/  MUFU.EX2 R215, R12 ;  /* 0x0000000c00d77308 */ /* 0x000be20000000800 */
[----:B-1----:R-:W-:Y:S01]  /*9240*/  IMAD.WIDE.U32 R4, R5, -0x326172a9, RZ ;  /* 0xcd9e8d5705047825 */ /* 0x002fe200078e00ff */
[----:B------:R-:W-:Y:S02]  /*9250*/  SHF.R.U32.HI R17, RZ, 0x18, R6 ;  /* 0x00000018ff117819 */ /* 0x000fe40000011606 */
[----:B------:R-:W-:Y:S01]  /*9260*/  LOP3.LUT R6, R7, UR17, R196, 0x96, !PT ;  /* 0x0000001107067c12 */ /* 0x000fe2000f8e96c4 */
[--C-:B------:R-:W-:Y:S01]  /*9270*/  FFMA.FTZ R60, R60, UR4, -R191.reuse ;  /* 0x000000043c3c7c23 */ /* 0x100fe200080108bf */
[----:B------:R-:W-:Y:S01]  /*9280*/  LOP3.LUT R0, R4, 0xffff, RZ, 0xc0, !PT ;  /* 0x0000ffff04007812 */ /* 0x000fe200078ec0ff */
[--C-:B------:R-:W-:Y:S03]  /*9290*/  FFMA.FTZ R24, R24, UR4, -R191.reuse ;  /* 0x0000000418187c23 */ /* 0x100fe600080108bf */
[----:B------:R1:W-:Y:S01]  /*92a0*/  MUFU.EX2 R243, R8 ;  /* 0x0000000800f37308 */ /* 0x0003e20000000800 */
[----:B--2---:R-:W-:Y:S01]  /*92b0*/  LOP3.LUT R13, R4, 0xff, RZ, 0xc0, !PT ;  /* 0x000000ff040d7812 */ /* 0x004fe200078ec0ff */
[--C-:B------:R-:W-:Y:S01]  /*92c0*/  FFMA.FTZ R25, R25, UR4, -R191.reuse ;  /* 0x0000000419197c23 */ /* 0x100fe200080108bf */
[----:B------:R-:W-:Y:S01]  /*92d0*/  SHF.R.U32.HI R0, RZ, 0x8, R0 ;  /* 0x00000008ff007819 */ /* 0x000fe20000011600 */
[--C-:B------:R-:W-:Y:S01]  /*92e0*/  FFMA.FTZ R28, R28, UR4, -R191.reuse ;  /* 0x000000041c1c7c23 */ /* 0x100fe200080108bf */
[----:B------:R-:W-:Y:S01]  /*92f0*/  SHF.R.U32.HI R2, RZ, 0x8, R2 ;  /* 0x00000008ff027819 */ /* 0x000fe20000011602 */
[--C-:B------:R-:W-:Y:S01]  /*9300*/  FFMA.FTZ R29, R29, UR4, -R191.reuse ;  /* 0x000000041d1d7c23 */ /* 0x100fe200080108bf */
[----:B------:R-:W-:Y:S03]  /*9310*/  LOP3.LUT R7, R16, 0xff, RZ, 0xc0, !PT ;  /* 0x000000ff10077812 */ /* 0x000fe600078ec0ff */
[----:B------:R2:W-:Y:S01]  /*9320*/  MUFU.EX2 R247, R9 ;  /* 0x0000000900f77308 */ /* 0x0005e20000000800 */
[----:B------:R-:W-:Y:S01]  /*9330*/  PRMT R13, R13, 0x5410, R0 ;  /* 0x000054100d0d7816 */ /* 0x000fe20000000000 */
[----:B------:R-:W-:Y:S01]  /*9340*/  FMUL.FTZ R16, R132, R152 ;  /* 0x0000009884107220 */ /* 0x000fe20000410000 */
[----:B-----5:R-:W-:Y:S01]  /*9350*/  SHF.R.U32.HI R12, RZ, 0x10, R4 ;  /* 0x00000010ff0c7819 */ /* 0x020fe20000011604 */
[----:B------:R-:W-:Y:S01]  /*9360*/  IMAD.MOV.U32 R196, RZ, RZ, R210 ;  /* 0x000000ffffc47224 */ /* 0x000fe200078e00d2 */
[----:B------:R-:W-:Y:S01]  /*9370*/  PRMT R18, R18, 0x5410, R2 ;  /* 0x0000541012127816 */ /* 0x000fe20000000002 */
[--C-:B------:R-:W-:Y:S01]  /*9380*/  FFMA.FTZ R45, R45, UR4, -R191.reuse ;  /* 0x000000042d2d7c23 */ /* 0x100fe200080108bf */
[----:B------:R-:W-:Y:S01]  /*9390*/  SHF.R.U32.HI R0, RZ, 0x10, R6 ;  /* 0x00000010ff007819 */ /* 0x000fe20000011606 */
[--C-:B------:R-:W-:Y:S01]  /*93a0*/  FFMA.FTZ R44, R44, UR4, -R191.reuse ;  /* 0x000000042c2c7c23 */ /* 0x100fe200080108bf */
[----:B------:R-:W-:Y:S01]  /*93b0*/  SHF.R.U32.HI R19, RZ, 0x18, R4 ;  /* 0x00000018ff137819 */ /* 0x000fe20000011604 */
[--C-:B------:R-:W-:Y:S01]  /*93c0*/  FFMA.FTZ R40, R40, UR4, -R191.reuse ;  /* 0x0000000428287c23 */ /* 0x100fe200080108bf */
[----:B------:R-:W-:Y:S01]  /*93d0*/  LOP3.LUT R2, R6, 0xffff, RZ, 0xc0, !PT ;  /* 0x0000ffff06027812 */ /* 0x000fe200078ec0ff */
[--C-:B------:R-:W-:Y:S01]  /*93e0*/  FFMA.FTZ R41, R41, UR4, -R191.reuse ;  /* 0x0000000429297c23 */ /* 0x100fe200080108bf */
[----:B------:R-:W-:Y:S01]  /*93f0*/  LOP3.LUT R4, R5, UR17, R194, 0x96, !PT ;  /* 0x0000001105047c12 */ /* 0x000fe2000f8e96c2 */
[----:B------:R-:W-:Y:S01]  /*9400*/  FFMA.FTZ R56, R56, UR4, -R191 ;  /* 0x0000000438387c23 */ /* 0x000fe200080108bf */
[----:B------:R-:W-:Y:S01]  /*9410*/  PRMT R17, R7, 0x5410, R17 ;  /* 0x0000541007117816 */ /* 0x000fe20000000011 */
[----:B------:R-:W-:Y:S01]  /*9420*/  FFMA.FTZ R191, R61, UR4, -R191 ;  /* 0x000000043dbf7c23 */ /* 0x000fe200080108bf */
[----:B------:R-:W-:Y:S01]  /*9430*/  LOP3.LUT R5, R6, 0xff, RZ, 0xc0, !PT ;  /* 0x000000ff06057812 */ /* 0x000fe200078ec0ff */
[----:B------:R-:W-:Y:S01]  /*9440*/  MUFU.EX2 R210, R29 ;  /* 0x0000001d00d27308 */ /* 0x000fe20000000800 */
[----:B------:R-:W-:Y:S01]  /*9450*/  LOP3.LUT R7, R12, 0xff, RZ, 0xc0, !PT ;  /* 0x000000ff0c077812 */ /* 0x000fe200078ec0ff */
[----:B---3--:R-:W-:Y:S01]  /*9460*/  IMAD.MOV.U32 R201, RZ, RZ, R212 ;  /* 0x000000ffffc97224 */ /* 0x008fe200078e00d4 */
[----:B------:R-:W-:Y:S02]  /*9470*/  SHF.R.U32.HI R6, RZ, 0x18, R6 ;  /* 0x00000018ff067819 */ /* 0x000fe40000011606 */
[----:B------:R-:W-:Y:S02]  /*9480*/  LOP3.LUT R0, R0, 0xff, RZ, 0xc0, !PT ;  /* 0x000000ff00007812 */ /* 0x000fe400078ec0ff */
[----:B------:R-:W-:Y:S03]  /*9490*/  SHF.R.U32.HI R2, RZ, 0x8, R2 ;  /* 0x00000008ff027819 */ /* 0x000fe60000011602 */
[----:B------:R-:W-:Y:S01]  /*94a0*/  MUFU.EX2 R194, R38 ;  /* 0x0000002600c27308 */ /* 0x000fe20000000800 */
[----:B------:R-:W-:Y:S02]  /*94b0*/  PRMT R19, R7, 0x5410, R19 ;  /* 0x0000541007137816 */ /* 0x000fe40000000013 */
[----:B------:R-:W-:Y:S02]  /*94c0*/  PRMT R7, R0, 0x5410, R6 ;  /* 0x0000541000077816 */ /* 0x000fe40000000006 */
[----:B------:R-:W-:Y:S02]  /*94d0*/  FSEL R192, R192, RZ, P1 ;  /* 0x000000ffc0c07208 */ /* 0x000fe40000800000 */
[----:B-1----:R-:W-:Y:S03]  /*94e0*/  PRMT R8, R5, 0x5410, R2 ;  /* 0x0000541005087816 */ /* 0x002fe60000000002 */
[----:B------:R-:W-:Y:S01]  /*94f0*/  MUFU.EX2 R191, R191 ;  /* 0x000000bf00bf7308 */ /* 0x000fe20000000800 */
[----:B------:R-:W-:Y:S01]  /*9500*/  LOP3.LUT R0, R4, 0xffff, RZ, 0xc0, !PT ;  /* 0x0000ffff04007812 */ /* 0x000fe200078ec0ff */
[----:B------:R-:W-:Y:S01]  /*9510*/  FFMA.FTZ R14, R14, UR4, -R192 ;  /* 0x000000040e0e7c23 */ /* 0x000fe200080108c0 */
[----:B------:R-:W-:Y:S01]  /*9520*/  SHF.R.U32.HI R2, RZ, 0x10, R4 ;  /* 0x00000010ff027819 */ /* 0x000fe20000011604 */
[--C-:B------:R-:W-:Y:S01]  /*9530*/  FFMA.FTZ R15, R15, UR4, -R192.reuse ;  /* 0x000000040f0f7c23 */ /* 0x100fe200080108c0 */
[----:B------:R-:W-:Y:S01]  /*9540*/  LOP3.LUT R6, R4, 0xff, RZ, 0xc0, !PT ;  /* 0x000000ff04067812 */ /* 0x000fe200078ec0ff */
[----:B------:R-:W-:Y:S01]  /*9550*/  FFMA.FTZ R10, R10, UR4, -R192 ;  /* 0x000000040a0a7c23 */ /* 0x000fe200080108c0 */
[----:B------:R-:W-:Y:S01]  /*9560*/  SHF.R.U32.HI R5, RZ, 0x18, R4 ;  /* 0x00000018ff057819 */ /* 0x000fe20000011604 */
[----:B------:R-:W-:Y:S01]  /*9570*/  FFMA.FTZ R11, R11, UR4, -R192 ;  /* 0x000000040b0b7c23 */ /* 0x000fe200080108c0 */
[----:B------:R-:W-:Y:S01]  /*9580*/  SHF.R.U32.HI R4, RZ, 0x8, R0 ;  /* 0x00000008ff047819 */ /* 0x000fe20000011600 */
[----:B------:R-:W-:Y:S01]  /*9590*/  MUFU.EX2 R245, R10 ;  /* 0x0000000a00f57308 */ /* 0x000fe20000000800 */
[--C-:B------:R-:W-:Y:S01]  /*95a0*/  HSET2.LE.AND R174, R18, R188.reuse, PT ;  /* 0x000000bc12ae7233 */ /* 0x100fe20003803000 */
[----:B------:R-:W-:Y:S01]  /*95b0*/  FMUL.FTZ R18, R3, R154 ;  /* 0x0000009a03127220 */ /* 0x000fe20000410000 */
[----:B------:R-:W-:Y:S01]  /*95c0*/  F2FP.BF16.F32.PACK_AB R0, R214, R234 ;  /* 0x000000ead600723e */ /* 0x000fe200000010ff */
[--C-:B------:R-:W-:Y:S01]  /*95d0*/  FFMA.FTZ R47, R47, UR4, -R192.reuse ;  /* 0x000000042f2f7c23 */ /* 0x100fe200080108c0 */
[----:B------:R-:W-:Y:S01]  /*95e0*/  LOP3.LUT R2, R2, 0xff, RZ, 0xc0, !PT ;  /* 0x000000ff02027812 */ /* 0x000fe200078ec0ff */
[----:B------:R-:W-:Y:S01]  /*95f0*/  FFMA.FTZ R58, R58, UR4, -R192 ;  /* 0x000000043a3a7c23 */ /* 0x000fe200080108c0 */
[----:B------:R-:W-:Y:S03]  /*9600*/  LOP3.LUT R174, R174, R0, RZ, 0xc0, !PT ;  /* 0x00000000aeae7212 */ /* 0x000fe600078ec0ff */
[----:B------:R-:W1:Y:S01]  /*9610*/  MUFU.EX2 R244, R11 ;  /* 0x0000000b00f47308 */ /* 0x000e620000000800 */
[----:B------:R-:W-:Y:S01]  /*9620*/  PRMT R181, R2, 0x5410, R5 ;  /* 0x0000541002b57816 */ /* 0x000fe20000000005 */
[----:B------:R-:W-:Y:S01]  /*9630*/  FADD.FTZ R2, -R134, R137 ;  /* 0x0000008986027221 */ /* 0x000fe20000010100 */
[----:B------:R-:W-:Y:S01]  /*9640*/  FADD.FTZ R0, -R133, R138 ;  /* 0x0000008a85007221 */ /* 0x000fe20000010100 */
[----:B--2---:R-:W-:Y:S01]  /*9650*/  PRMT R9, R6, 0x5410, R4 ;  /* 0x0000541006097816 */ /* 0x004fe20000000004 */
[--C-:B------:R-:W-:Y:S01]  /*9660*/  FFMA.FTZ R59, R59, UR4, -R192.reuse ;  /* 0x000000043b3b7c23 */ /* 0x100fe200080108c0 */
[----:B------:R-:W-:Y:S01]  /*9670*/  FMUL.FTZ R2, R2, UR4 ;  /* 0x0000000402027c20 */ /* 0x000fe20008410000 */
[----:B------:R-:W-:Y:S03]  /*9680*/  FMUL.FTZ R0, R0, UR4 ;  /* 0x0000000400007c20 */ /* 0x000fe60008410000 */
[----:B------:R-:W-:Y:S01]  /*9690*/  MUFU.EX2 R252, R14 ;  /* 0x0000000e00fc7308 */ /* 0x000fe20000000800 */
[--C-:B------:R-:W-:Y:S01]  /*96a0*/  HSET2.LE.AND R5, R8, R188.reuse, PT ;  /* 0x000000bc08057233 */ /* 0x100fe20003803000 */
[--C-:B------:R-:W-:Y:S01]  /*96b0*/  FFMA.FTZ R62, R62, UR4, -R192.reuse ;  /* 0x000000043e3e7c23 */ /* 0x100fe200080108c0 */
[--C-:B------:R-:W-:Y:S01]  /*96c0*/  HSET2.LE.AND R4, R17, R188.reuse, PT ;  /* 0x000000bc11047233 */ /* 0x100fe20003803000 */
[----:B------:R-:W-:Y:S01]  /*96d0*/  FMUL.FTZ R17, R132, R153 ;  /* 0x0000009984117220 */ /* 0x000fe20000410000 */
[--C-:B------:R-:W-:Y:S01]  /*96e0*/  HSET2.LE.AND R6, R7, R188.reuse, PT ;  /* 0x000000bc07067233 */ /* 0x100fe20003803000 */
[--C-:B------:R-:W-:Y:S01]  /*96f0*/  FFMA.FTZ R26, R26, UR4, -R192.reuse ;  /* 0x000000041a1a7c23 */ /* 0x100fe200080108c0 */
[----:B------:R-:W-:Y:S03]  /*9700*/  F2FP.BF16.F32.PACK_AB R172, R232, R248 ;  /* 0x000000f8e8ac723e */ /* 0x000fe600000010ff */
[----:B------:R-:W2:Y:S01]  /*9710*/  MUFU.EX2 R249, R15 ;  /* 0x0000000f00f97308 */ /* 0x000ea20000000800 */
[----:B------:R-:W-:Y:S01]  /*9720*/  F2FP.BF16.F32.PACK_AB R173, R233, R246 ;  /* 0x000000f6e9ad723e */ /* 0x000fe200000010ff */
[--C-:B------:R-:W-:Y:S01]  /*9730*/  FFMA.FTZ R27, R27, UR4, -R192.reuse ;  /* 0x000000041b1b7c23 */ /* 0x100fe200080108c0 */
[----:B------:R-:W-:Y:S01]  /*9740*/  LOP3.LUT R175, R4, R175, RZ, 0xc0, !PT ;  /* 0x000000af04af7212 */ /* 0x000fe200078ec0ff */
[--C-:B------:R-:W-:Y:S01]  /*9750*/  FFMA.FTZ R30, R30, UR4, -R192.reuse ;  /* 0x000000041e1e7c23 */ /* 0x100fe200080108c0 */
[----:B------:R-:W-:Y:S01]  /*9760*/  LOP3.LUT R172, R5, R172, RZ, 0xc0, !PT ;  /* 0x000000ac05ac7212 */ /* 0x000fe200078ec0ff */
[--C-:B------:R-:W-:Y:S01]  /*9770*/  FFMA.FTZ R31, R31, UR4, -R192.reuse ;  /* 0x000000041f1f7c23 */ /* 0x100fe200080108c0 */
[----:B------:R-:W-:Y:S03]  /*9780*/  LOP3.LUT R173, R6, R173, RZ, 0xc0, !PT ;  /* 0x000000ad06ad7212 */ /* 0x000fe600078ec0ff */
[----:B------:R-:W3:Y:S01]  /*9790*/  MUFU.EX2 R2, R2 ;  /* 0x0000000200027308 */ /* 0x000ee20000000800 */
[--C-:B------:R-:W-:Y:S01]  /*97a0*/  HSET2.LE.AND R4, R13, R188.reuse, PT ;  /* 0x000000bc0d047233 */ /* 0x100fe20003803000 */
[--C-:B------:R-:W-:Y:S01]  /*97b0*/  FFMA.FTZ R46, R46, UR4, -R192.reuse ;  /* 0x000000042e2e7c23 */ /* 0x100fe200080108c0 */
[--C-:B------:R-:W-:Y:S01]  /*97c0*/  HSET2.LE.AND R5, R19, R188.reuse, PT ;  /* 0x000000bc13057233 */ /* 0x100fe20003803000 */
[----:B------:R-:W-:Y:S01]  /*97d0*/  FMUL.FTZ R19, R3, R155 ;  /* 0x0000009b03137220 */ /* 0x000fe20000410000 */
[--C-:B------:R-:W-:Y:S01]  /*97e0*/  HSET2.LE.AND R6, R9, R188.reuse, PT ;  /* 0x000000bc09067233 */ /* 0x100fe20003803000 */
[--C-:B------:R-:W-:Y:S01]  /*97f0*/  FFMA.FTZ R42, R42, UR4, -R192.reuse ;  /* 0x000000042a2a7c23 */ /* 0x100fe200080108c0 */
[--C-:B------:R-:W-:Y:S03]  /*9800*/  HSET2.LE.AND R181, R181, R188.reuse, PT ;  /* 0x000000bcb5b57233 */ /* 0x100fe60003803000 */
[----:B------:R-:W5:Y:S01]  /*9810*/  MUFU.EX2 R0, R0 ;  /* 0x0000000000007308 */ /* 0x000f620000000800 */
[----:B-1----:R-:W-:Y:S01]  /*9820*/  F2FP.BF16.F32.PACK_AB R7, R244, R245 ;  /* 0x000000f5f407723e */ /* 0x002fe200000010ff */
[--C-:B------:R-:W-:Y:S01]  /*9830*/  FFMA.FTZ R43, R43, UR4, -R192.reuse ;  /* 0x000000042b2b7c23 */ /* 0x100fe200080108c0 */
[----:B------:R-:W-:Y:S01]  /*9840*/  F2FP.BF16.F32.PACK_AB R182, R212, R215 ;  /* 0x000000d7d4b6723e */ /* 0x000fe200000010ff */
[----:B------:R-:W-:Y:S01]  /*9850*/  FFMA.FTZ R192, R63, UR4, -R192 ;  /* 0x000000043fc07c23 */ /* 0x000fe200080108c0 */
[----:B--2---:R-:W-:Y:S02]  /*9860*/  F2FP.BF16.F32.PACK_AB R183, R249, R252 ;  /* 0x000000fcf9b7723e */ /* 0x004fe400000010ff */
[----:B------:R-:W-:Y:S03]  /*9870*/  F2FP.BF16.F32.PACK_AB R180, R247, R243 ;  /* 0x000000f3f7b4723e */ /* 0x000fe600000010ff */
[----:B------:R1:W-:Y:S01]  /*9880*/  MUFU.EX2 R212, R26 ;  /* 0x0000001a00d47308 */ /* 0x0003e20000000800 */
[----:B------:R-:W-:Y:S01]  /*9890*/  LOP3.LUT R182, R4, R182, RZ, 0xc0, !PT ;  /* 0x000000b604b67212 */ /* 0x000fe200078ec0ff */
[C---:B------:R-:W-:Y:S01]  /*98a0*/  FMUL.FTZ R4, R132.reuse, R144 ;  /* 0x0000009084047220 */ /* 0x040fe20000410000 */
[----:B------:R-:W-:Y:S01]  /*98b0*/  LOP3.LUT R183, R5, R183, RZ, 0xc0, !PT ;  /* 0x000000b705b77212 */ /* 0x000fe200078ec0ff */
[----:B------:R-:W-:Y:S01]  /*98c0*/  FMUL.FTZ R5, R132, R145 ;  /* 0x0000009184057220 */ /* 0x000fe20000410000 */
[----:B------:R-:W-:Y:S01]  /*98d0*/  LOP3.LUT R180, R6, R180, RZ, 0xc0, !PT ;  /* 0x000000b406b47212 */ /* 0x000fe200078ec0ff */
[----:B------:R-:W-:Y:S01]  /*98e0*/  FMUL.FTZ R6, R3, R146 ;  /* 0x0000009203067220 */ /* 0x000fe20000410000 */
[----:B------:R-:W-:Y:S01]  /*98f0*/  LOP3.LUT R181, R181, R7, RZ, 0xc0, !PT ;  /* 0x00000007b5b57212 */ /* 0x000fe200078ec0ff */
[----:B------:R-:W-:Y:S01]  /*9900*/  FMUL.FTZ R7, R3, R147 ;  /* 0x0000009303077220 */ /* 0x000fe20000410000 */
[C---:B---3--:R-:W-:Y:S01]  /*9910*/  FMUL.FTZ R8, R2.reuse, R140 ;  /* 0x0000008c02087220 */ /* 0x048fe20000410000 */
[----:B------:R-:W-:Y:S01]  /*9920*/  FMUL.FTZ R9, R2, R141 ;  /* 0x0000008d02097220 */ /* 0x000fe20000410000 */
[C---:B-----5:R-:W-:Y:S01]  /*9930*/  FMUL.FTZ R10, R0.reuse, R142 ;  /* 0x0000008e000a7220 */ /* 0x060fe20000410000 */
[----:B------:R-:W-:Y:S01]  /*9940*/  FMUL.FTZ R11, R0, R143 ;  /* 0x0000008f000b7220 */ /* 0x000fe20000410000 */
[----:B------:R-:W-:Y:S01]  /*9950*/  LDSM.16.MT88.4 R144, [R218+0xa000] ;  /* 0x00a00000da90783b */ /* 0x000fe20000004200 */
[C---:B------:R-:W-:Y:S01]  /*9960*/  FMUL.FTZ R32, R2.reuse, R156 ;  /* 0x0000009c02207220 */ /* 0x040fe20000410000 */
[-C--:B----4-:R-:W-:Y:S01]  /*9970*/  HMMA.16816.F32.BF16 R4, R172, R176.reuse, R4 ;  /* 0x000000b0ac04723c */ /* 0x090fe20000041804 */
[----:B------:R2:W-:Y:S04]  /*9980*/  MUFU.EX2 R205, R27 ;  /* 0x0000001b00cd7308 */ /* 0x0005e80000000800 */
[C---:B------:R-:W-:Y:S01]  /*9990*/  FMUL.FTZ R12, R2.reuse, R148 ;  /* 0x00000094020c7220 */ /* 0x040fe20000410000 */
[C---:B------:R-:W-:Y:S01]  /*99a0*/  HMMA.16816.F32.BF16 R8, R180.reuse, R176, R8 ;  /* 0x000000b0b408723c */ /* 0x040fe20000041808 */
[----:B------:R-:W3:Y:S04]  /*99b0*/  LDSM.16.MT88.4 R140, [R216+0xa000] ;  /* 0x00a00000d88c783b */ /* 0x000ee80000004200 */
[----:B------:R-:W-:Y:S01]  /*99c0*/  MUFU.EX2 R203, R31 ;  /* 0x0000001f00cb7308 */ /* 0x000fe20000000800 */
[----:B------:R-:W-:Y:S01]  /*99d0*/  FMUL.FTZ R13, R2, R149 ;  /* 0x00000095020d7220 */ /* 0x000fe20000410000 */
[C---:B------:R-:W-:Y:S01]  /*99e0*/  FMUL.FTZ R14, R0.reuse, R150 ;  /* 0x00000096000e7220 */ /* 0x040fe20000410000 */
[----:B------:R-:W-:Y:S03]  /*99f0*/  FMUL.FTZ R15, R0, R151 ;  /* 0x00000097000f7220 */ /* 0x000fe60000410000 */
[C---:B------:R-:W-:Y:S01]  /*9a00*/  FMUL.FTZ R33, R2.reuse, R157 ;  /* 0x0000009d02217220 */ /* 0x040fe20000410000 */
[C---:B------:R-:W-:Y:S01]  /*9a10*/  FMUL.FTZ R88, R2.reuse, R88 ;  /* 0x0000005802587220 */ /* 0x040fe20000410000 */
[----:B------:R-:W-:Y:S01]  /*9a20*/  FMUL.FTZ R89, R2, R89 ;  /* 0x0000005902597220 */ /* 0x000fe20000410000 */
[C---:B------:R-:W-:Y:S01]  /*9a30*/  FMUL.FTZ R90, R0.reuse, R90 ;  /* 0x0000005a005a7220 */ /* 0x040fe20000410000 */
[-C--:B------:R-:W-:Y:S01]  /*9a40*/  HMMA.16816.F32.BF16 R12, R180, R178.reuse, R12 ;  /* 0x000000b2b40c723c */ /* 0x080fe2000004180c */
[----:B------:R-:W-:Y:S02]  /*9a50*/  MUFU.EX2 R192, R192 ;  /* 0x000000c000c07308 */ /* 0x000fe40000000800 */
[----:B------:R-:W-:Y:S01]  /*9a60*/  FMUL.FTZ R91, R0, R91 ;  /* 0x0000005b005b7220 */ /* 0x000fe20000410000 */
[C---:B------:R-:W-:Y:S01]  /*9a70*/  FMUL.FTZ R92, R2.reuse, R92 ;  /* 0x0000005c025c7220 */ /* 0x040fe20000410000 */
[C---:B------:R-:W-:Y:S01]  /*9a80*/  FMUL.FTZ R93, R2.reuse, R93 ;  /* 0x0000005d025d7220 */ /* 0x040fe20000410000 */
[C---:B------:R-:W-:Y:S05]  /*9a90*/  HMMA.16816.F32.BF16 R16, R172.reuse, R178, R16 ;  /* 0x000000b2ac10723c */ /* 0x040fea0000041810 */
[C---:B------:R-:W-:Y:S01]  /*9aa0*/  FMUL.FTZ R72, R2.reuse, R72 ;  /* 0x0000004802487220 */ /* 0x040fe20000410000 */
[-C--:B------:R-:W-:Y:S05]  /*9ab0*/  HMMA.16816.F32.BF16 R68, R172, R184.reuse, R68 ;  /* 0x000000b8ac44723c */ /* 0x080fea0000041844 */
[----:B------:R-:W-:Y:S01]  /*9ac0*/  FMUL.FTZ R73, R2, R73 ;  /* 0x0000004902497220 */ /* 0x000fe20000410000 */
[C---:B------:R-:W-:Y:S01]  /*9ad0*/  FMUL.FTZ R74, R0.reuse, R74 ;  /* 0x0000004a004a7220 */ /* 0x040fe20000410000 */
[----:B------:R-:W-:Y:S01]  /*9ae0*/  FMUL.FTZ R75, R0, R75 ;  /* 0x0000004b004b7220 */ /* 0x000fe20000410000 */
[C---:B------:R-:W-:Y:S03]  /*9af0*/  FMUL.FTZ R76, R2.reuse, R76 ;  /* 0x0000004c024c7220 */ /* 0x040fe60000410000 */
[----:B------:R-:W-:Y:S01]  /*9b00*/  FMUL.FTZ R77, R2, R77 ;  /* 0x0000004d024d7220 */ /* 0x000fe20000410000 */
[C---:B------:R-:W-:Y:S01]  /*9b10*/  FMUL.FTZ R78, R0.reuse, R78 ;  /* 0x0000004e004e7220 */ /* 0x040fe20000410000 */
[C---:B------:R-:W-:Y:S01]  /*9b20*/  FMUL.FTZ R79, R0.reuse, R79 ;  /* 0x0000004f004f7220 */ /* 0x040fe20000410000 */
[C---:B------:R-:W-:Y:S04]  /*9b30*/  HMMA.16816.F32.BF16 R72, R180.reuse, R184, R72 ;  /* 0x000000b8b448723c */ /* 0x040fe80000041848 */
[C---:B------:R-:W-:Y:S01]  /*9b40*/  FMUL.FTZ R94, R0.reuse, R94 ;  /* 0x0000005e005e7220 */ /* 0x040fe20000410000 */
[C---:B------:R-:W-:Y:S01]  /*9b50*/  FMUL.FTZ R95, R0.reuse, R95 ;  /* 0x0000005f005f7220 */ /* 0x040fe20000410000 */
[-C--:B------:R-:W-:Y:S05]  /*9b60*/  HMMA.16816.F32.BF16 R76, R180, R186.reuse, R76 ;  /* 0x000000bab44c723c */ /* 0x080fea000004184c */
[----:B------:R-:W-:Y:S01]  /*9b70*/  FFMA.FTZ R149, R35, UR4, -R190 ;  /* 0x0000000423957c23 */ /* 0x000fe200080108be */
[C---:B------:R-:W-:Y:S03]  /*9b80*/  HMMA.16816.F32.BF16 R80, R172.reuse, R186, R80 ;  /* 0x000000baac50723c */ /* 0x040fe60000041850 */
[----:B------:R-:W-:Y:S02]  /*9b90*/  MUFU.EX2 R236, R149 ;  /* 0x0000009500ec7308 */ /* 0x000fe40000000800 */
[----:B------:R-:W-:Y:S01]  /*9ba0*/  FMUL.FTZ R35, R0, R159 ;  /* 0x0000009f00237220 */ /* 0x000fe20000410000 */
[-C--:B---3--:R-:W-:Y:S05]  /*9bb0*/  HMMA.16816.F32.BF16 R84, R172, R140.reuse, R84 ;  /* 0x0000008cac54723c */ /* 0x088fea0000041854 */
[----:B------:R-:W-:Y:S01]  /*9bc0*/  IMAD.MOV.U32 R186, RZ, RZ, R213 ;  /* 0x000000ffffba7224 */ /* 0x000fe200078e00d5 */
[C---:B------:R-:W-:Y:S01]  /*9bd0*/  HMMA.16816.F32.BF16 R88, R180.reuse, R140, R88 ;  /* 0x0000008cb458723c */ /* 0x040fe20000041858 */
[----:B------:R-:W-:Y:S04]  /*9be0*/  MUFU.EX2 R213, R24 ;  /* 0x0000001800d57308 */ /* 0x000fe80000000800 */
[C---:B-1----:R-:W-:Y:S01]  /*9bf0*/  FMUL.FTZ R26, R3.reuse, R166 ;  /* 0x000000a6031a7220 */ /* 0x042fe20000410000 */
[-C--:B------:R-:W-:Y:S05]  /*9c00*/  HMMA.16816.F32.BF16 R92, R180, R142.reuse, R92 ;  /* 0x0000008eb45c723c */ /* 0x080fea000004185c */
[----:B--2---:R-:W-:Y:S01]  /*9c10*/  FMUL.FTZ R27, R3, R167 ;  /* 0x000000a7031b7220 */ /* 0x004fe20000410000 */
[C---:B------:R-:W-:Y:S01]  /*9c20*/  HMMA.16816.F32.BF16 R96, R172.reuse, R142, R96 ;  /* 0x0000008eac60723c */ /* 0x040fe20000041860 */
[----:B------:R-:W1:Y:S04]  /*9c30*/  LDSM.16.MT88.4 R140, [R216+0xb000] ;  /* 0x00b00000d88c783b */ /* 0x000e680000004200 */
[----:B------:R-:W-:Y:S01]  /*9c40*/  IMAD.MOV.U32 R185, RZ, RZ, R235 ;  /* 0x000000ffffb97224 */ /* 0x000fe200078e00eb */
[-C--:B------:R-:W-:Y:S01]  /*9c50*/  HMMA.16816.F32.BF16 R100, R172, R144.reuse, R100 ;  /* 0x00000090ac64723c */ /* 0x080fe20000041864 */
[----:B------:R2:W-:Y:S04]  /*9c60*/  MUFU.EX2 R235, R34 ;  /* 0x0000002200eb7308 */ /* 0x0005e80000000800 */
[----:B------:R-:W-:Y:S01]  /*9c70*/  LOP3.LUT R138, R197, UR8, R200, 0x96, !PT ;  /* 0x00000008c58a7c12 */ /* 0x000fe2000f8e96c8 */
[----:B------:R-:W-:Y:S02]  /*9c80*/  IMAD.MOV.U32 R178, RZ, RZ, R234 ;  /* 0x000000ffffb27224 */ /* 0x000fe400078e00ea */
[C---:B------:R-:W-:Y:S03]  /*9c90*/  FMUL.FTZ R104, R2.reuse, R104 ;  /* 0x0000006802687220 */ /* 0x040fe60000410000 */
[----:B------:R-:W-:Y:S01]  /*9ca0*/  FMUL.FTZ R105, R2, R105 ;  /* 0x0000006902697220 */ /* 0x000fe20000410000 */
[----:B------:R3:W-:Y:S01]  /*9cb0*/  MUFU.EX2 R234, R20 ;  /* 0x0000001400ea7308 */ /* 0x0007e20000000800 */
[C---:B------:R-:W-:Y:S01]  /*9cc0*/  FMUL.FTZ R106, R0.reuse, R106 ;  /* 0x0000006a006a7220 */ /* 0x040fe20000410000 */
[----:B------:R-:W-:Y:S01]  /*9cd0*/  FMUL.FTZ R107, R0, R107 ;  /* 0x0000006b006b7220 */ /* 0x000fe20000410000 */
[----:B------:R-:W-:Y:S01]  /*9ce0*/  IMAD.WIDE.U32 R138, R138, -0x2daee0ad, RZ ;  /* 0xd2511f538a8a7825 */ /* 0x000fe200078e00ff */
[----:B------:R-:W-:Y:S03]  /*9cf0*/  LOP3.LUT R137, R195, UR8, R198, 0x96, !PT ;  /* 0x00000008c3897c12 */ /* 0x000fe6000f8e96c6 */
[C---:B------:R-:W-:Y:S01]  /*9d00*/  FMUL.FTZ R124, R2.reuse, R124 ;  /* 0x0000007c027c7220 */ /* 0x040fe20000410000 */
[----:B------:R-:W-:Y:S01]  /*9d10*/  FMUL.FTZ R125, R2, R125 ;  /* 0x0000007d027d7220 */ /* 0x000fe20000410000 */
[C---:B--2---:R-:W-:Y:S01]  /*9d20*/  FMUL.FTZ R34, R0.reuse, R158 ;  /* 0x0000009e00227220 */ /* 0x044fe20000410000 */
[C---:B------:R-:W-:Y:S01]  /*9d30*/  HMMA.16816.F32.BF16 R104, R180.reuse, R144, R104 ;  /* 0x00000090b468723c */ /* 0x040fe20000041868 */
[----:B------:R-:W-:Y:S01]  /*9d40*/  LDSM.16.MT88.4 R156, [R218+0x9400] ;  /* 0x00940000da9c783b */ /* 0x000fe20000004200 */
[----:B------:R-:W-:Y:S02]  /*9d50*/  MUFU.EX2 R200, R50 ;  /* 0x0000003200c87308 */ /* 0x000fe40000000800 */
[----:B------:R-:W-:Y:S01]  /*9d60*/  LOP3.LUT R148, R139, UR16, R202, 0x96, !PT ;  /* 0x000000108b947c12 */ /* 0x000fe2000f8e96ca */
[----:B------:R-:W-:Y:S01]  /*9d70*/  FMUL.FTZ R126, R0, R126 ;  /* 0x0000007e007e7220 */ /* 0x000fe20000410000 */
[-C--:B------:R-:W-:Y:S06]  /*9d80*/  HMMA.16816.F32.BF16 R32, R180, R146.reuse, R32 ;  /* 0x00000092b420723c */ /* 0x080fec0000041820 */
[----:B------:R-:W-:Y:S01]  /*9d90*/  MUFU.EX2 R198, R36 ;  /* 0x0000002400c67308 */ /* 0x000fe20000000800 */
[C---:B------:R-:W-:Y:S01]  /*9da0*/  LOP3.LUT R150, R138.reuse, 0xffff, RZ, 0xc0, !PT ;  /* 0x0000ffff8a967812 */ /* 0x040fe200078ec0ff */
[C---:B------:R-:W-:Y:S04]  /*9db0*/  HMMA.16816.F32.BF16 R108, R172.reuse, R146, R108 ;  /* 0x00000092ac6c723c */ /* 0x040fe8000004186c */
[----:B------:R-:W-:Y:S02]  /*9dc0*/  LOP3.LUT R151, R138, 0xff, RZ, 0xc0, !PT ;  /* 0x000000ff8a977812 */ /* 0x000fe400078ec0ff */
[-C--:B-1----:R-:W-:Y:S02]  /*9dd0*/  HMMA.16816.F32.BF16 R112, R172, R140.reuse, R112 ;  /* 0x0000008cac70723c */ /* 0x082fe40000041870 */
[----:B------:R-:W-:Y:S03]  /*9de0*/  MUFU.EX2 R195, R39 ;  /* 0x0000002700c37308 */ /* 0x000fe60000000800 */
[----:B------:R-:W-:Y:S01]  /*9df0*/  SHF.R.U32.HI R153, RZ, 0x18, R138 ;  /* 0x00000018ff997819 */ /* 0x000fe2000001168a */
[----:B------:R-:W-:Y:S01]  /*9e00*/  IMAD.MOV.U32 R177, RZ, RZ, R232 ;  /* 0x000000ffffb17224 */ /* 0x000fe200078e00e8 */
[----:B------:R-:W-:Y:S01]  /*9e10*/  SHF.R.U32.HI R152, RZ, 0x10, R138 ;  /* 0x00000010ff987819 */ /* 0x000fe2000001168a */
[----:B------:R-:W-:Y:S04]  /*9e20*/  IMAD.MOV.U32 R184, RZ, RZ, R215 ;  /* 0x000000ffffb87224 */ /* 0x000fe800078e00d7 */
[----:B------:R1:W-:Y:S01]  /*9e30*/  MUFU.EX2 R232, R22 ;  /* 0x0000001600e87308 */ /* 0x0003e20000000800 */
[----:B------:R-:W-:Y:S01]  /*9e40*/  IMAD.WIDE.U32 R138, R137, -0x2daee0ad, RZ ;  /* 0xd2511f53898a7825 */ /* 0x000fe200078e00ff */
[----:B------:R-:W-:Y:S03]  /*9e50*/  SHF.R.U32.HI R144, RZ, 0x8, R150 ;  /* 0x00000008ff907819 */ /* 0x000fe60000011696 */
[----:B------:R-:W-:Y:S01]  /*9e60*/  FMUL.FTZ R116, R2, R116 ;  /* 0x0000007402747220 */ /* 0x000fe20000410000 */
[----:B------:R-:W-:Y:S01]  /*9e70*/  IMAD.MOV.U32 R179, RZ, RZ, R233 ;  /* 0x000000ffffb37224 */ /* 0x000fe200078e00e9 */
[C---:B------:R-:W-:Y:S03]  /*9e80*/  LOP3.LUT R145, R138.reuse, 0xffff, RZ, 0xc0, !PT ;  /* 0x0000ffff8a917812 */ /* 0x040fe600078ec0ff */
[----:B------:R-:W-:Y:S01]  /*9e90*/  MUFU.EX2 R233, R21 ;  /* 0x0000001500e97308 */ /* 0x000fe20000000800 */
[----:B------:R-:W-:Y:S01]  /*9ea0*/  LOP3.LUT R150, R138, 0xff, RZ, 0xc0, !PT ;  /* 0x000000ff8a967812 */ /* 0x000fe200078ec0ff */
[----:B------:R-:W-:Y:S01]  /*9eb0*/  FMUL.FTZ R117, R2, R117 ;  /* 0x0000007502757220 */ /* 0x000fe20000410000 */
[----:B---3--:R-:W-:Y:S01]  /*9ec0*/  SHF.R.U32.HI R20, RZ, 0x8, R145 ;  /* 0x00000008ff147819 */ /* 0x008fe20000011691 */
[C---:B------:R-:W-:Y:S01]  /*9ed0*/  FMUL.FTZ R118, R0.reuse, R118 ;  /* 0x0000007600767220 */ /* 0x040fe20000410000 */
[----:B------:R-:W-:Y:S01]  /*9ee0*/  PRMT R154, R151, 0x5410, R144 ;  /* 0x00005410979a7816 */ /* 0x000fe20000000090 */
[----:B------:R-:W-:Y:S01]  /*9ef0*/  FMUL.FTZ R119, R0, R119 ;  /* 0x0000007700777220 */ /* 0x000fe20000410000 */
[----:B------:R-:W-:Y:S01]  /*9f00*/  PRMT R176, R150, 0x5410, R20 ;  /* 0x0000541096b07816 */ /* 0x000fe20000000014 */
[----:B------:R-:W-:Y:S01]  /*9f10*/  FFMA.FTZ R20, R23, UR4, -R190 ;  /* 0x0000000417147c23 */ /* 0x000fe200080108be */
[----:B------:R-:W2:Y:S01]  /*9f20*/  LDSM.16.MT88.4 R144, [R218+0xb000] ;  /* 0x00b00000da90783b */ /* 0x000ea20000004200 */
[----:B------:R-:W-:Y:S01]  /*9f30*/  LOP3.LUT R137, R139, UR16, R204, 0x96, !PT ;  /* 0x000000108b897c12 */ /* 0x000fe2000f8e96cc */
[----:B------:R-:W-:Y:S01]  /*9f40*/  FMUL.FTZ R127, R0, R127 ;  /* 0x0000007f007f7220 */ /* 0x000fe20000410000 */
[----:B------:R3:W-:Y:S01]  /*9f50*/  MUFU.EX2 R215, R20 ;  /* 0x0000001400d77308 */ /* 0x0007e20000000800 */
[C---:B------:R-:W-:Y:S04]  /*9f60*/  HMMA.16816.F32.BF16 R116, R180.reuse, R140, R116 ;  /* 0x0000008cb474723c */ /* 0x040fe80000041874 */
[----:B------:R-:W-:Y:S01]  /*9f70*/  SHF.R.U32.HI R139, RZ, 0x10, R138 ;  /* 0x00000010ff8b7819 */ /* 0x000fe2000001168a */
[----:B------:R-:W-:Y:S01]  /*9f80*/  IMAD.MOV.U32 R187, RZ, RZ, R214 ;  /* 0x000000ffffbb7224 */ /* 0x000fe200078e00d6 */
[----:B------:R-:W-:Y:S03]  /*9f90*/  SHF.R.U32.HI R149, RZ, 0x18, R138 ;  /* 0x00000018ff957819 */ /* 0x000fe6000001168a */
[----:B------:R4:W-:Y:S02]  /*9fa0*/  MUFU.EX2 R214, R25 ;  /* 0x0000001900d67308 */ /* 0x0009e40000000800 */
[----:B------:R-:W-:Y:S02]  /*9fb0*/  LOP3.LUT R139, R139, 0xff, RZ, 0xc0, !PT ;  /* 0x000000ff8b8b7812 */ /* 0x000fe400078ec0ff */
[----:B------:R-:W-:Y:S01]  /*9fc0*/  LOP3.LUT R138, R152, 0xff, RZ, 0xc0, !PT ;  /* 0x000000ff988a7812 */ /* 0x000fe200078ec0ff */
[----:B------:R-:W-:Y:S01]  /*9fd0*/  IMAD.MOV.U32 R197, RZ, RZ, R211 ;  /* 0x000000ffffc57224 */ /* 0x000fe200078e00d3 */
[----:B------:R-:W-:Y:S01]  /*9fe0*/  SHF.R.U32.HI R23, RZ, 0x10, R148 ;  /* 0x00000010ff177819 */ /* 0x000fe20000011694 */
[----:B------:R-:W-:Y:S01]  /*9ff0*/  FMUL.FTZ R29, R2, R169 ;  /* 0x000000a9021d7220 */ /* 0x000fe20000410000 */
[----:B-1----:R-:W-:Y:S02]  /*a000*/  LOP3.LUT R22, R148, 0xffff, RZ, 0xc0, !PT ;  /* 0x0000ffff94167812 */ /* 0x002fe400078ec0ff */
[----:B------:R1:W5:Y:S01]  /*a010*/  MUFU.EX2 R211, R28 ;  /* 0x0000001c00d37308 */ /* 0x0003620000000800 */
[----:B------:R-:W-:Y:S01]  /*a020*/  PRMT R155, R139, 0x5410, R149 ;  /* 0x000054108b9b7816 */ /* 0x000fe20000000095 */
[----:B------:R-:W-:Y:S01]  /*a030*/  FMUL.FTZ R31, R0, R171 ;  /* 0x000000ab001f7220 */ /* 0x000fe20000410000 */
[----:B------:R-:W-:Y:S01]  /*a040*/  PRMT R151, R138, 0x5410, R153 ;  /* 0x000054108a977816 */ /* 0x000fe20000000099 */
[----:B------:R-:W-:Y:S01]  /*a050*/  FFMA.FTZ R190, R55, UR4, -R190 ;  /* 0x0000000437be7c23 */ /* 0x000fe200080108be */
[----:B------:R-:W-:Y:S02]  /*a060*/  LOP3.LUT R149, R148, 0xff, RZ, 0xc0, !PT ;  /* 0x000000ff94957812 */ /* 0x000fe400078ec0ff */
[----:B---3--:R-:W-:Y:S03]  /*a070*/  LOP3.LUT R20, R137, 0xffff, RZ, 0xc0, !PT ;  /* 0x0000ffff89147812 */ /* 0x008fe600078ec0ff */
[----:B------:R3:W2:Y:S01]  /*a080*/  MUFU.EX2 R204, R30 ;  /* 0x0000001e00cc7308 */ /* 0x0006a20000000800 */
[--C-:B------:R-:W-:Y:S01]  /*a090*/  SHF.R.U32.HI R21, RZ, 0x10, R137.reuse ;  /* 0x00000010ff157819 */ /* 0x100fe20000011689 */
[----:B----4-:R-:W-:Y:S01]  /*a0a0*/  FMUL.FTZ R25, R132, R165 ;  /* 0x000000a584197220 */ /* 0x010fe20000410000 */
[----:B------:R-:W-:Y:S02]  /*a0b0*/  SHF.R.U32.HI R148, RZ, 0x18, R148 ;  /* 0x00000018ff947819 */ /* 0x000fe40000011694 */
[----:B------:R-:W-:Y:S01]  /*a0c0*/  LOP3.LUT R138, R23, 0xff, RZ, 0xc0, !PT ;  /* 0x000000ff178a7812 */ /* 0x000fe200078ec0ff */
[C---:B------:R-:W-:Y:S01]  /*a0d0*/  FMUL.FTZ R23, R0.reuse, R163 ;  /* 0x000000a300177220 */ /* 0x040fe20000410000 */
[----:B------:R-:W-:Y:S01]  /*a0e0*/  SHF.R.U32.HI R139, RZ, 0x8, R22 ;  /* 0x00000008ff8b7819 */ /* 0x000fe20000011616 */
[----:B------:R-:W-:Y:S01]  /*a0f0*/  FMUL.FTZ R22, R0, R162 ;  /* 0x000000a200167220 */ /* 0x000fe20000410000 */
[----:B------:R-:W-:Y:S01]  /*a100*/  LOP3.LUT R141, R137, 0xff, RZ, 0xc0, !PT ;  /* 0x000000ff898d7812 */ /* 0x000fe200078ec0ff */
[C---:B-1----:R-:W-:Y:S01]  /*a110*/  FMUL.FTZ R28, R2.reuse, R168 ;  /* 0x000000a8021c7220 */ /* 0x042fe20000410000 */
[----:B------:R-:W-:Y:S01]  /*a120*/  SHF.R.U32.HI R140, RZ, 0x18, R137 ;  /* 0x00000018ff8c7819 */ /* 0x000fe20000011689 */
[----:B------:R-:W-:Y:S01]  /*a130*/  MUFU.EX2 R197, R37 ;  /* 0x0000002500c57308 */ /* 0x000fe20000000800 */
[----:B------:R-:W-:Y:S01]  /*a140*/  SHF.R.U32.HI R137, RZ, 0x8, R20 ;  /* 0x00000008ff897819 */ /* 0x000fe20000011614 */
[C---:B------:R-:W-:Y:S01]  /*a150*/  FMUL.FTZ R20, R2.reuse, R160 ;  /* 0x000000a002147220 */ /* 0x040fe20000410000 */
[----:B------:R-:W-:Y:S01]  /*a160*/  LOP3.LUT R24, R21, 0xff, RZ, 0xc0, !PT ;  /* 0x000000ff15187812 */ /* 0x000fe200078ec0ff */
[----:B------:R-:W-:Y:S01]  /*a170*/  FMUL.FTZ R21, R2, R161 ;  /* 0x000000a102157220 */ /* 0x000fe20000410000 */
[----:B------:R-:W-:Y:S01]  /*a180*/  PRMT R153, R138, 0x5410, R148 ;  /* 0x000054108a997816 */ /* 0x000fe20000000094 */
[----:B------:R-:W-:Y:S01]  /*a190*/  LDSM.16.MT88.4 R160, [R216+0xa400] ;  /* 0x00a40000d8a0783b */ /* 0x000fe20000004200 */
[----:B------:R-:W-:Y:S01]  /*a1a0*/  PRMT R139, R149, 0x5410, R139 ;  /* 0x00005410958b7816 */ /* 0x000fe2000000008b */
[----:B---3--:R-:W-:Y:S01]  /*a1b0*/  FMUL.FTZ R30, R0, R170 ;  /* 0x000000aa001e7220 */ /* 0x008fe20000410000 */
[--C-:B------:R-:W-:Y:S01]  /*a1c0*/  HSET2.LE.AND R138, R151, R188.reuse, PT ;  /* 0x000000bc978a7233 */ /* 0x100fe20003803000 */
[----:B------:R-:W-:Y:S01]  /*a1d0*/  IMAD.MOV.U32 R170, RZ, RZ, R185 ;  /* 0x000000ffffaa7224 */ /* 0x000fe200078e00b9 */
[-C--:B------:R-:W-:Y:S01]  /*a1e0*/  HMMA.16816.F32.BF16 R20, R180, R142.reuse, R20 ;  /* 0x0000008eb414723c */ /* 0x080fe20000041814 */
[----:B------:R-:W-:Y:S02]  /*a1f0*/  MUFU.EX2 R185, R41 ;  /* 0x0000002900b97308 */ /* 0x000fe40000000800 */
[----:B------:R-:W1:Y:S01]  /*a200*/  LDSM.16.MT88.4 R148, [R216+0x9400] ;  /* 0x00940000d894783b */ /* 0x000e620000004200 */
[----:B------:R-:W-:Y:S01]  /*a210*/  PRMT R152, R141, 0x5410, R137 ;  /* 0x000054108d987816 */ /* 0x000fe20000000089 */
[----:B------:R-:W-:Y:S01]  /*a220*/  FFMA.FTZ R2, R2, R241, R243 ;  /* 0x000000f102027223 */ /* 0x000fe200000100f3 */
[C---:B------:R-:W-:Y:S05]  /*a230*/  HMMA.16816.F32.BF16 R120, R172.reuse, R142, R120 ;  /* 0x0000008eac78723c */ /* 0x040fea0000041878 */
[----:B------:R-:W-:Y:S01]  /*a240*/  MUFU.EX2 R202, R48 ;  /* 0x0000003000ca7308 */ /* 0x000fe20000000800 */
[----:B------:R-:W-:Y:S01]  /*a250*/  PRMT R141, R24, 0x5410, R140 ;  /* 0x00005410188d7816 */ /* 0x000fe2000000008c */
[C---:B------:R-:W-:Y:S01]  /*a260*/  FMUL.FTZ R24, R132.reuse, R164 ;  /* 0x000000a484187220 */ /* 0x040fe20000410000 */
[--C-:B------:R-:W-:Y:S03]  /*a270*/  HSET2.LE.AND R137, R154, R188.reuse, PT ;  /* 0x000000bc9a897233 */ /* 0x100fe60003803000 */
[----:B------:R-:W-:Y:S01]  /*a280*/  FFMA.FTZ R132, R132, R239, R248 ;  /* 0x000000ef84847223 */ /* 0x000fe200000100f8 */
[----:B-----5:R-:W-:Y:S03]  /*a290*/  F2FP.BF16.F32.PACK_AB R154, R210, R211 ;  /* 0x000000d3d29a723e */ /* 0x020fe600000010ff */
[----:B------:R-:W-:Y:S01]  /*a2a0*/  MUFU.EX2 R190, R190 ;  /* 0x000000be00be7308 */ /* 0x000fe20000000800 */
[-C--:B--2---:R-:W-:Y:S03]  /*a2b0*/  HMMA.16816.F32.BF16 R24, R172, R144.reuse, R24 ;  /* 0x00000090ac18723c */ /* 0x084fe60000041818 */
[--C-:B------:R-:W-:Y:S01]  /*a2c0*/  HSET2.LE.AND R139, R139, R188.reuse, PT ;  /* 0x000000bc8b8b7233 */ /* 0x100fe20003803000 */
[----:B------:R-:W-:Y:S01]  /*a2d0*/  FFMA.FTZ R0, R0, R242, R245 ;  /* 0x000000f200007223 */ /* 0x000fe200000100f5 */
[----:B------:R-:W-:Y:S01]  /*a2e0*/  F2FP.BF16.F32.PACK_AB R142, R237, R238 ;  /* 0x000000eeed8e723e */ /* 0x000fe200000010ff */
[C---:B------:R-:W-:Y:S05]  /*a2f0*/  HMMA.16816.F32.BF16 R124, R180.reuse, R144, R124 ;  /* 0x00000090b47c723c */ /* 0x040fea000004187c */
[----:B------:R-:W-:Y:S01]  /*a300*/  F2FP.BF16.F32.PACK_AB R143, R236, R235 ;  /* 0x000000ebec8f723e */ /* 0x000fe200000010ff */
[-C--:B------:R-:W-:Y:S01]  /*a310*/  HMMA.16816.F32.BF16 R28, R180, R146.reuse, R28 ;  /* 0x00000092b41c723c */ /* 0x080fe2000004181c */
[----:B------:R-:W-:Y:S04]  /*a320*/  MUFU.EX2 R180, R67 ;  /* 0x0000004300b47308 */ /* 0x000fe80000000800 */
[----:B------:R-:W-:Y:S01]  /*a330*/  F2FP.BF16.F32.PACK_AB R140, R233, R234 ;  /* 0x000000eae98c723e */ /* 0x000fe200000010ff */
[----:B------:R-:W-:Y:S01]  /*a340*/  HMMA.16816.F32.BF16 R128, R172, R146, R128 ;  /* 0x00000092ac80723c */ /* 0x000fe20000041880 */
[----:B------:R-:W2:Y:S04]  /*a350*/  LDSM.16.MT88.4 R144, [R218+0xa400] ;  /* 0x00a40000da90783b */ /* 0x000ea80000004200 */
[----:B------:R-:W-:Y:S01]  /*a360*/  MUFU.EX2 R174, R58 ;  /* 0x0000003a00ae7308 */ /* 0x000fe20000000800 */
[----:B------:R-:W-:Y:S01]  /*a370*/  LOP3.LUT R142, R137, R142, RZ, 0xc0, !PT ;  /* 0x0000008e898e7212 */ /* 0x000fe200078ec0ff */
[----:B------:R-:W-:Y:S01]  /*a380*/  FADD.FTZ R2, R247, R2 ;  /* 0x00000002f7027221 */ /* 0x000fe20000010000 */
[----:B------:R-:W-:Y:S03]  /*a390*/  LOP3.LUT R143, R138, R143, RZ, 0xc0, !PT ;  /* 0x0000008f8a8f7212 */ /* 0x000fe600078ec0ff */
[----:B------:R-:W-:Y:S01]  /*a3a0*/  FADD.FTZ R0, R244, R0 ;  /* 0x00000000f4007221 */ /* 0x000fe20000010000 */
[----:B------:R-:W-:Y:S03]  /*a3b0*/  LOP3.LUT R140, R139, R140, RZ, 0xc0, !PT ;  /* 0x0000008c8b8c7212 */ /* 0x000fe600078ec0ff */
[----:B------:R-:W-:Y:S01]  /*a3c0*/  MUFU.EX2 R175, R59 ;  /* 0x0000003b00af7308 */ /* 0x000fe20000000800 */
[--C-:B------:R-:W-:Y:S01]  /*a3d0*/  HSET2.LE.AND R138, R152, R188.reuse, PT ;  /* 0x000000bc988a7233 */ /* 0x100fe20003803000 */
[----:B------:R-:W-:Y:S01]  /*a3e0*/  FADD.FTZ R0, R252, R0 ;  /* 0x00000000fc007221 */ /* 0x000fe20000010000 */
[--C-:B------:R-:W-:Y:S02]  /*a3f0*/  HSET2.LE.AND R139, R141, R188.reuse, PT ;  /* 0x000000bc8d8b7233 */ /* 0x100fe40003803000 */
[--C-:B------:R-:W-:Y:S01]  /*a400*/  HSET2.LE.AND R137, R153, R188.reuse, PT ;  /* 0x000000bc99897233 */ /* 0x100fe20003803000 */
[----:B------:R-:W-:Y:S01]  /*a410*/  FADD.FTZ R0, R249, R0 ;  /* 0x00000000f9007221 */ /* 0x000fe20000010000 */
[----:B------:R-:W-:Y:S03]  /*a420*/  F2FP.BF16.F32.PACK_AB R152, R214, R213 ;  /* 0x000000d5d698723e */ /* 0x000fe600000010ff */
[----:B------:R-:W-:Y:S01]  /*a430*/  MUFU.EX2 R173, R60 ;  /* 0x0000003c00ad7308 */ /* 0x000fe20000000800 */
[----:B------:R-:W-:Y:S01]  /*a440*/  F2FP.BF16.F32.PACK_AB R141, R215, R232 ;  /* 0x000000e8d78d723e */ /* 0x000fe200000010ff */
[----:B------:R-:W-:Y:S01]  /*a450*/  FADD.FTZ R0, R212, R0 ;  /* 0x00000000d4007221 */ /* 0x000fe20000010000 */
[----:B------:R-:W-:Y:S02]  /*a460*/  LOP3.LUT R152, R138, R152, RZ, 0xc0, !PT ;  /* 0x000000988a987212 */ /* 0x000fe400078ec0ff */
[----:B------:R-:W-:Y:S02]  /*a470*/  LOP3.LUT R141, R137, R141, RZ, 0xc0, !PT ;  /* 0x0000008d898d7212 */ /* 0x000fe400078ec0ff */
[--C-:B------:R-:W-:Y:S03]  /*a480*/  HSET2.LE.AND R137, R176, R188.reuse, PT ;  /* 0x000000bcb0897233 */ /* 0x100fe60003803000 */
[----:B------:R3:W4:Y:S01]  /*a490*/  MUFU.EX2 R172, R62 ;  /* 0x0000003e00ac7308 */ /* 0x0007220000000800 */
[--C-:B------:R-:W-:Y:S02]  /*a4a0*/  HSET2.LE.AND R138, R155, R188.reuse, PT ;  /* 0x000000bc9b8a7233 */ /* 0x100fe40003803000 */
[----:B------:R-:W-:Y:S01]  /*a4b0*/  F2FP.BF16.F32.PACK_AB R153, R205, R212 ;  /* 0x000000d4cd99723e */ /* 0x000fe200000010ff */
[-C--:B-1----:R-:W-:Y:S06]  /*a4c0*/  HMMA.16816.F32.BF16 R4, R140, R148.reuse, R4 ;  /* 0x000000948c04723c */ /* 0x082fec0000041804 */
[----:B------:R-:W-:Y:S01]  /*a4d0*/  MUFU.EX2 R176, R57 ;  /* 0x0000003900b07308 */ /* 0x000fe20000000800 */
[----:B------:R-:W-:Y:S04]  /*a4e0*/  F2FP.BF16.F32.PACK_AB R155, R203, R204 ;  /* 0x000000cccb9b723e */ /* 0x000fe800000010ff */
[----:B------:R-:W-:Y:S02]  /*a4f0*/  LOP3.LUT R153, R139, R153, RZ, 0xc0, !PT ;  /* 0x000000998b997212 */ /* 0x000fe400078ec0ff */
[----:B------:R-:W-:Y:S01]  /*a500*/  LOP3.LUT R154, R137, R154, RZ, 0xc0, !PT ;  /* 0x0000009a899a7212 */ /* 0x000fe200078ec0ff */
[----:B------:R-:W-:Y:S01]  /*a510*/  VIADD R137, R193, 0x1 ;  /* 0x00000001c1897836 */ /* 0x000fe20000000000 */
[----:B------:R-:W-:Y:S01]  /*a520*/  LOP3.LUT R155, R138, R155, RZ, 0xc0, !PT ;  /* 0x0000009b8a9b7212 */ /* 0x000fe200078ec0ff */
[----:B---3--:R-:W-:Y:S01]  /*a530*/  LDSM.16.MT88.4 R60, [R218+0xac00] ;  /* 0x00ac0000da3c783b */ /* 0x008fe20000004200 */
[----:B------:R-:W-:Y:S01]  /*a540*/  MUFU.EX2 R193, R45 ;  /* 0x0000002d00c17308 */ /* 0x000fe20000000800 */
[----:B------:R-:W-:Y:S02]  /*a550*/  F2FP.BF16.F32.PACK_AB R39, R199, R200 ;  /* 0x000000c8c727723e */ /* 0x000fe400000010ff */
[----:B------:R-:W-:Y:S02]  /*a560*/  LOP3.LUT R137, R225, UR23, R137, 0x96, !PT ;  /* 0x00000017e1897c12 */ /* 0x000fe4000f8e9689 */
[C---:B------:R-:W-:Y:S05]  /*a570*/  HMMA.16816.F32.BF16 R8, R152.reuse, R148, R8 ;  /* 0x000000949808723c */ /* 0x040fea0000041808 */
[----:B------:R-:W-:Y:S01]  /*a580*/  MUFU.EX2 R183, R64 ;  /* 0x0000004000b77308 */ /* 0x000fe20000000800 */
[----:B----4-:R-:W-:Y:S01]  /*a590*/  F2FP.BF16.F32.PACK_AB R171, R192, R172 ;  /* 0x000000acc0ab723e */ /* 0x010fe200000010ff */
[-C--:B------:R-:W-:Y:S08]  /*a5a0*/  HMMA.16816.F32.BF16 R12, R152, R150.reuse, R12 ;  /* 0x00000096980c723c */ /* 0x080ff0000004180c */
[----:B------:R-:W-:Y:S01]  /*a5b0*/  MUFU.EX2 R182, R65 ;  /* 0x0000004100b67308 */ /* 0x000fe20000000800 */
[C---:B------:R-:W-:Y:S06]  /*a5c0*/  HMMA.16816.F32.BF16 R16, R140.reuse, R150, R16 ;  /* 0x000000968c10723c */ /* 0x040fec0000041810 */
[-C--:B------:R-:W-:Y:S03]  /*a5d0*/  HMMA.16816.F32.BF16 R68, R140, R156.reuse, R68 ;  /* 0x0000009c8c44723c */ /* 0x080fe60000041844 */
[----:B------:R-:W-:Y:S02]  /*a5e0*/  MUFU.EX2 R181, R66 ;  /* 0x0000004200b57308 */ /* 0x000fe40000000800 */
[----:B------:R-:W-:Y:S01]  /*a5f0*/  IMAD.WIDE.U32 R150, R137, -0x326172a9, RZ ;  /* 0xcd9e8d5789967825 */ /* 0x000fe200078e00ff */
[C---:B------:R-:W-:Y:S05]  /*a600*/  HMMA.16816.F32.BF16 R72, R152.reuse, R156, R72 ;  /* 0x0000009c9848723c */ /* 0x040fea0000041848 */
[C---:B------:R-:W-:Y:S01]  /*a610*/  LOP3.LUT R148, R151.reuse, UR15, R196, 0x96, !PT ;  /* 0x0000000f97947c12 */ /* 0x040fe2000f8e96c4 */
[-C--:B------:R-:W-:Y:S01]  /*a620*/  HMMA.16816.F32.BF16 R76, R152, R158.reuse, R76 ;  /* 0x0000009e984c723c */ /* 0x080fe2000004184c */
[----:B------:R1:W3:Y:S04]  /*a630*/  MUFU.EX2 R196, R44 ;  /* 0x0000002c00c47308 */ /* 0x0002e80000000800 */
[----:B------:R-:W-:Y:S01]  /*a640*/  LOP3.LUT R138, R151, UR15, R250, 0x96, !PT ;  /* 0x0000000f978a7c12 */ /* 0x000fe2000f8e96fa */
[C---:B------:R-:W-:Y:S05]  /*a650*/  HMMA.16816.F32.BF16 R80, R140.reuse, R158, R80 ;  /* 0x0000009e8c50723c */ /* 0x040fea0000041850 */
[--C-:B------:R-:W-:Y:S01]  /*a660*/  LOP3.LUT R164, R207, UR18, R150.reuse, 0x96, !PT ;  /* 0x00000012cfa47c12 */ /* 0x100fe2000f8e9696 */
[-C--:B------:R-:W-:Y:S05]  /*a670*/  HMMA.16816.F32.BF16 R84, R140, R160.reuse, R84 ;  /* 0x000000a08c54723c */ /* 0x080fea0000041854 */
[----:B------:R-:W-:Y:S01]  /*a680*/  LOP3.LUT R137, R209, UR18, R150, 0x96, !PT ;  /* 0x00000012d1897c12 */ /* 0x000fe2000f8e9696 */
[C---:B------:R-:W-:Y:S05]  /*a690*/  HMMA.16816.F32.BF16 R88, R152.reuse, R160, R88 ;  /* 0x000000a09858723c */ /* 0x040fea0000041858 */
[----:B------:R-:W-:Y:S01]  /*a6a0*/  IMAD.WIDE.U32 R148, R148, -0x2daee0ad, RZ ;  /* 0xd2511f5394947825 */ /* 0x000fe200078e00ff */
[-C--:B------:R-:W-:Y:S05]  /*a6b0*/  HMMA.16816.F32.BF16 R92, R152, R162.reuse, R92 ;  /* 0x000000a2985c723c */ /* 0x080fea000004185c */
[----:B------:R-:W-:Y:S01]  /*a6c0*/  IMAD.WIDE.U32 R164, R164, -0x2daee0ad, RZ ;  /* 0xd2511f53a4a47825 */ /* 0x000fe200078e00ff */
[C---:B------:R-:W-:Y:S05]  /*a6d0*/  HMMA.16816.F32.BF16 R96, R140.reuse, R162, R96 ;  /* 0x000000a28c60723c */ /* 0x040fea0000041860 */
[----:B------:R-:W-:Y:S01]  /*a6e0*/  IMAD.WIDE.U32 R138, R138, -0x2daee0ad, RZ ;  /* 0xd2511f538a8a7825 */ /* 0x000fe200078e00ff */
[-C--:B--2---:R-:W-:Y:S05]  /*a6f0*/  HMMA.16816.F32.BF16 R100, R140, R144.reuse, R100 ;  /* 0x000000908c64723c */ /* 0x084fea0000041864 */
[----:B------:R-:W-:Y:S01]  /*a700*/  IMAD.WIDE.U32 R158, R137, -0x2daee0ad, RZ ;  /* 0xd2511f53899e7825 */ /* 0x000fe200078e00ff */
[C---:B------:R-:W-:Y:S05]  /*a710*/  HMMA.16816.F32.BF16 R104, R152.reuse, R144, R104 ;  /* 0x000000909868723c */ /* 0x040fea0000041868 */
[----:B------:R-:W-:Y:S01]  /*a720*/  LOP3.LUT R150, R149, UR13, R228, 0x96, !PT ;  /* 0x0000000d95967c12 */ /* 0x000fe2000f8e96e4 */
[-C--:B------:R-:W-:Y:S05]  /*a730*/  HMMA.16816.F32.BF16 R32, R152, R146.reuse, R32 ;  /* 0x000000929820723c */ /* 0x080fea0000041820 */
[----:B------:R-:W-:Y:S01]  /*a740*/  LOP3.LUT R149, R165, UR11, R148, 0x96, !PT ;  /* 0x0000000ba5957c12 */ /* 0x000fe2000f8e9694 */
[C---:B------:R-:W-:Y:S05]  /*a750*/  HMMA.16816.F32.BF16 R108, R140.reuse, R146, R108 ;  /* 0x000000928c6c723c */ /* 0x040fea000004186c */
[----:B------:R-:W-:Y:S01]  /*a760*/  LOP3.LUT R148, R139, UR13, R226, 0x96, !PT ;  /* 0x0000000d8b947c12 */ /* 0x000fe2000f8e96e2 */
[----:B------:R-:W-:Y:S01]  /*a770*/  IMAD.WIDE.U32 R166, R149, -0x326172a9, RZ ;  /* 0xcd9e8d5795a67825 */ /* 0x000fe200078e00ff */
[----:B------:R-:W-:Y:S04]  /*a780*/  LOP3.LUT R137, R159, UR11, R138, 0x96, !PT ;  /* 0x0000000b9f897c12 */ /* 0x000fe8000f8e968a */
[----:B------:R-:W-:Y:S01]  /*a790*/  IMAD.WIDE.U32 R148, R148, -0x326172a9, RZ ;  /* 0xcd9e8d5794947825 */ /* 0x000fe200078e00ff */
[----:B-1----:R-:W-:Y:S03]  /*a7a0*/  F2FP.BF16.F32.PACK_AB R44, R197, R198 ;  /* 0x000000c6c52c723e */ /* 0x002fe600000010ff */
[----:B------:R-:W-:Y:S01]  /*a7b0*/  IMAD.WIDE.U32 R168, R137, -0x326172a9, RZ ;  /* 0xcd9e8d5789a87825 */ /* 0x000fe200078e00ff */
[----:B------:R-:W-:Y:S03]  /*a7c0*/  LOP3.LUT R156, R149, UR12, R208, 0x96, !PT ;  /* 0x0000000c959c7c12 */ /* 0x000fe6000f8e96d0 */
[----:B------:R-:W-:Y:S01]  /*a7d0*/  IMAD.WIDE.U32 R138, R150, -0x326172a9, RZ ;  /* 0xcd9e8d57968a7825 */ /* 0x000fe200078e00ff */
[----:B------:R-:W-:Y:S02]  /*a7e0*/  LOP3.LUT R159, R169, UR10, R148, 0x96, !PT ;  /* 0x0000000aa99f7c12 */ /* 0x000fe4000f8e9694 */
[----:B------:R-:W1:Y:S01]  /*a7f0*/  LDSM.16.MT88.4 R148, [R216+0xb400] ;  /* 0x00b40000d894783b */ /* 0x000e620000004200 */
[----:B------:R-:W-:Y:S01]  /*a800*/  IMAD.MOV.U32 R207, RZ, RZ, R201 ;  /* 0x000000ffffcf7224 */ /* 0x000fe200078e00c9 */
[----:B------:R-:W-:Y:S01]  /*a810*/  LOP3.LUT R139, R139, UR12, R206, 0x96, !PT ;  /* 0x0000000c8b8b7c12 */ /* 0x000fe2000f8e96ce */
[----:B------:R-:W2:Y:S01]  /*a820*/  MUFU.EX2 R201, R49 ;  /* 0x0000003100c97308 */ /* 0x000ea20000000800 */
[----:B------:R-:W-:Y:S01]  /*a830*/  LOP3.LUT R137, R167, UR10, R138, 0x96, !PT ;  /* 0x0000000aa7897c12 */ /* 0x000fe2000f8e968a */
[----:B------:R-:W-:Y:S01]  /*a840*/  IMAD.WIDE.U32 R156, R156, -0x2daee0ad, RZ ;  /* 0xd2511f539c9c7825 */ /* 0x000fe200078e00ff */
[----:B------:R-:W-:Y:S03]  /*a850*/  F2FP.BF16.F32.PACK_AB R169, R175, R174 ;  /* 0x000000aeafa9723e */ /* 0x000fe600000010ff */
[----:B------:R-:W-:Y:S01]  /*a860*/  IMAD.WIDE.U32 R138, R139, -0x2daee0ad, RZ ;  /* 0xd2511f538b8a7825 */ /* 0x000fe200078e00ff */
[----:B------:R-:W-:Y:S03]  /*a870*/  LOP3.LUT R158, R157, UR9, R158, 0x96, !PT ;  /* 0x000000099d9e7c12 */ /* 0x000fe6000f8e969e */
[----:B------:R3:W-:Y:S01]  /*a880*/  MUFU.EX2 R167, R40 ;  /* 0x0000002800a77308 */ /* 0x0007e20000000800 */
[----:B------:R-:W-:Y:S01]  /*a890*/  IMAD.WIDE.U32 R160, R137, -0x2daee0ad, RZ ;  /* 0xd2511f5389a07825 */ /* 0x000fe200078e00ff */
[----:B------:R-:W-:Y:S03]  /*a8a0*/  LOP3.LUT R164, R139, UR9, R164, 0x96, !PT ;  /* 0x000000098ba47c12 */ /* 0x000fe6000f8e96a4 */
[----:B------:R-:W-:Y:S01]  /*a8b0*/  IMAD.WIDE.U32 R162, R159, -0x2daee0ad, RZ ;  /* 0xd2511f539fa27825 */ /* 0x000fe200078e00ff */
[----:B------:R-:W-:Y:S03]  /*a8c0*/  LOP3.LUT R138, R161, UR5, R138, 0x96, !PT ;  /* 0x00000005a18a7c12 */ /* 0x000fe6000f8e968a */
[----:B------:R-:W-:Y:S01]  /*a8d0*/  IMAD.WIDE.U32 R164, R164, -0x326172a9, RZ ;  /* 0xcd9e8d57a4a47825 */ /* 0x000fe200078e00ff */
[----:B------:R-:W-:Y:S03]  /*a8e0*/  LOP3.LUT R156, R163, UR5, R156, 0x96, !PT ;  /* 0x00000005a39c7c12 */ /* 0x000fe6000f8e969c */
[----:B------:R-:W-:Y:S01]  /*a8f0*/  IMAD.WIDE.U32 R138, R138, -0x326172a9, RZ ;  /* 0xcd9e8d578a8a7825 */ /* 0x000fe200078e00ff */
[----:B------:R-:W-:Y:S02]  /*a900*/  LOP3.LUT R64, R165, UR8, R166, 0x96, !PT ;  /* 0x00000008a5407c12 */ /* 0x000fe4000f8e96a6 */
[----:B---3--:R-:W-:Y:S01]  /*a910*/  F2FP.BF16.F32.PACK_AB R40, R193, R196 ;  /* 0x000000c4c128723e */ /* 0x008fe200000010ff */
[----:B------:R-:W-:Y:S01]  /*a920*/  IMAD.WIDE.U32 R158, R158, -0x326172a9, RZ ;  /* 0xcd9e8d579e9e7825 */ /* 0x000fe200078e00ff */
[C---:B------:R-:W-:Y:S02]  /*a930*/  LOP3.LUT R48, R138.reuse, 0xffff, RZ, 0xc0, !PT ;  /* 0x0000ffff8a307812 */ /* 0x040fe400078ec0ff */
[----:B------:R-:W-:Y:S01]  /*a940*/  LOP3.LUT R49, R138, 0xff, RZ, 0xc0, !PT ;  /* 0x000000ff8a317812 */ /* 0x000fe200078ec0ff */
[----:B------:R-:W-:Y:S01]  /*a950*/  IMAD.MOV.U32 R206, RZ, RZ, R186 ;  /* 0x000000ffffce7224 */ /* 0x000fe200078e00ba */
[----:B------:R-:W-:Y:S01]  /*a960*/  SHF.R.U32.HI R48, RZ, 0x8, R48 ;  /* 0x00000008ff307819 */ /* 0x000fe20000011630 */
[----:B------:R-:W-:Y:S01]  /*a970*/  MUFU.EX2 R186, R47 ;  /* 0x0000002f00ba7308 */ /* 0x000fe20000000800 */
[----:B------:R-:W-:Y:S01]  /*a980*/  SHF.R.U32.HI R144, RZ, 0x18, R138 ;  /* 0x00000018ff907819 */ /* 0x000fe2000001168a */
[----:B------:R-:W-:Y:S01]  /*a990*/  IMAD.MOV.U32 R209, RZ, RZ, R187 ;  /* 0x000000ffffd17224 */ /* 0x000fe200078e00bb */
[----:B------:R-:W-:Y:S01]  /*a9a0*/  PRMT R157, R49, 0x5410, R48 ;  /* 0x00005410319d7816 */ /* 0x000fe20000000030 */
[----:B------:R-:W-:Y:S01]  /*a9b0*/  IMAD.WIDE.U32 R48, R156, -0x326172a9, RZ ;  /* 0xcd9e8d579c307825 */ /* 0x000fe200078e00ff */
[-C--:B-1----:R-:W-:Y:S03]  /*a9c0*/  HMMA.16816.F32.BF16 R112, R140, R148.reuse, R112 ;  /* 0x000000948c70723c */ /* 0x082fe60000041870 */
[----:B------:R-:W-:Y:S02]  /*a9d0*/  SHF.R.U32.HI R137, RZ, 0x10, R138 ;  /* 0x00000010ff897819 */ /* 0x000fe4000001168a */
[----:B------:R1:W3:Y:S01]  /*a9e0*/  MUFU.EX2 R187, R46 ;  /* 0x0000002e00bb7308 */ /* 0x0002e20000000800 */
[----:B------:R-:W-:Y:S01]  /*a9f0*/  LOP3.LUT R138, R139, UR17, R164, 0x96, !PT ;  /* 0x000000118b8a7c12 */ /* 0x000fe2000f8e96a4 */
[C---:B------:R-:W-:Y:S04]  /*aa00*/  HMMA.16816.F32.BF16 R116, R152.reuse, R148, R116 ;  /* 0x000000949874723c */ /* 0x040fe80000041874 */
[----:B------:R-:W-:Y:S02]  /*aa10*/  LOP3.LUT R137, R137, 0xff, RZ, 0xc0, !PT ;  /* 0x000000ff89897812 */ /* 0x000fe400078ec0ff */
[-C--:B------:R-:W-:Y:S02]  /*aa20*/  HMMA.16816.F32.BF16 R20, R152, R150.reuse, R20 ;  /* 0x000000969814723c */ /* 0x080fe40000041814 */
[----:B------:R4:W-:Y:S03]  /*aa30*/  MUFU.EX2 R164, R42 ;  /* 0x0000002a00a47308 */ /* 0x0009e60000000800 */
[----:B------:R-:W-:Y:S01]  /*aa40*/  LOP3.LUT R50, R48, 0xffff, RZ, 0xc0, !PT ;  /* 0x0000ffff30327812 */ /* 0x000fe200078ec0ff */
[C---:B------:R-:W-:Y:S05]  /*aa50*/  HMMA.16816.F32.BF16 R120, R140.reuse, R150, R120 ;  /* 0x000000968c78723c */ /* 0x040fea0000041878 */
[----:B------:R-:W-:Y:S01]  /*aa60*/  LOP3.LUT R51, R138, 0xffff, RZ, 0xc0, !PT ;  /* 0x0000ffff8a337812 */ /* 0x000fe200078ec0ff */
[----:B------:R-:W-:Y:S01]  /*aa70*/  IMAD.MOV.U32 R208, RZ, RZ, R184 ;  /* 0x000000ffffd07224 */ /* 0x000fe200078e00b8 */
[----:B------:R-:W-:Y:S01]  /*aa80*/  PRMT R156, R137, 0x5410, R144 ;  /* 0x00005410899c7816 */ /* 0x000fe20000000090 */
[----:B------:R5:W3:Y:S03]  /*aa90*/  MUFU.EX2 R184, R43 ;  /* 0x0000002b00b87308 */ /* 0x000ae60000000800 */
[----:B------:R-:W-:Y:S01]  /*aaa0*/  LOP3.LUT R144, R48, 0xff, RZ, 0xc0, !PT ;  /* 0x000000ff30907812 */ /* 0x000fe200078ec0ff */
[----:B------:R-:W-:Y:S01]  /*aab0*/  IMAD.WIDE.U32 R64, R64, -0x2daee0ad, RZ ;  /* 0xd2511f5340407825 */ /* 0x000fe200078e00ff */
[----:B------:R-:W-:Y:S02]  /*aac0*/  SHF.R.U32.HI R50, RZ, 0x8, R50 ;  /* 0x00000008ff327819 */ /* 0x000fe40000011632 */
[----:B------:R-:W-:Y:S01]  /*aad0*/  SHF.R.U32.HI R51, RZ, 0x8, R51 ;  /* 0x00000008ff337819 */ /* 0x000fe20000011633 */
[----:B------:R-:W-:Y:S01]  /*aae0*/  IMAD.MOV.U32 R165, RZ, RZ, R179 ;  /* 0x000000ffffa57224 */ /* 0x000fe200078e00b3 */
[----:B------:R-:W-:Y:S01]  /*aaf0*/  LOP3.LUT R139, R138, 0xff, RZ, 0xc0, !PT ;  /* 0x000000ff8a8b7812 */ /* 0x000fe200078ec0ff */
[----:B------:R3:W3:Y:S01]  /*ab00*/  MUFU.EX2 R179, R52 ;  /* 0x0000003400b37308 */ /* 0x0006e20000000800 */
[----:B------:R-:W-:Y:S01]  /*ab10*/  SHF.R.U32.HI R36, RZ, 0x10, R138 ;  /* 0x00000010ff247819 */ /* 0x000fe2000001168a */
[----:B------:R-:W-:Y:S01]  /*ab20*/  IMAD.MOV.U32 R166, RZ, RZ, R170 ;  /* 0x000000ffffa67224 */ /* 0x000fe200078e00aa */
[----:B------:R-:W-:Y:S01]  /*ab30*/  LOP3.LUT R137, R49, UR17, R158, 0x96, !PT ;  /* 0x0000001131897c12 */ /* 0x000fe2000f8e969e */
[----:B------:R-:W-:Y:S01]  /*ab40*/  FADD.FTZ R2, R208, R2 ;  /* 0x00000002d0027221 */ /* 0x000fe20000010000 */
[--C-:B------:R-:W-:Y:S02]  /*ab50*/  SHF.R.U32.HI R146, RZ, 0x10, R48.reuse ;  /* 0x00000010ff927819 */ /* 0x100fe40000011630 */
[----:B------:R-:W-:Y:S01]  /*ab60*/  SHF.R.U32.HI R145, RZ, 0x18, R48 ;  /* 0x00000018ff917819 */ /* 0x000fe20000011630 */
[----:B------:R-:W-:Y:S01]  /*ab70*/  FADD.FTZ R2, R207, R2 ;  /* 0x00000002cf027221 */ /* 0x000fe20000010000 */
[----:B------:R-:W-:Y:S02]  /*ab80*/  PRMT R158, R144, 0x5410, R50 ;  /* 0x00005410909e7816 */ /* 0x000fe40000000032 */
[----:B------:R-:W-:Y:S01]  /*ab90*/  PRMT R139, R139, 0x5410, R51 ;  /* 0x000054108b8b7816 */ /* 0x000fe20000000033 */
[----:B------:R-:W-:Y:S01]  /*aba0*/  FADD.FTZ R2, R213, R2 ;  /* 0x00000002d5027221 */ /* 0x000fe20000010000 */
[----:B------:R-:W4:Y:S01]  /*abb0*/  LDSM.16.MT88.4 R48, [R218+0xb400] ;  /* 0x00b40000da30783b */ /* 0x000f220000004200 */
[----:B------:R-:W-:Y:S02]  /*abc0*/  SHF.R.U32.HI R138, RZ, 0x18, R138 ;  /* 0x00000018ff8a7819 */ /* 0x000fe4000001168a */
[----:B------:R-:W-:Y:S02]  /*abd0*/  LOP3.LUT R36, R36, 0xff, RZ, 0xc0, !PT ;  /* 0x000000ff24247812 */ /* 0x000fe400078ec0ff */
[----:B------:R-:W-:Y:S02]  /*abe0*/  LOP3.LUT R37, R146, 0xff, RZ, 0xc0, !PT ;  /* 0x000000ff92257812 */ /* 0x000fe400078ec0ff */
[----:B------:R-:W-:Y:S02]  /*abf0*/  PRMT R138, R36, 0x5410, R138 ;  /* 0x00005410248a7816 */ /* 0x000fe4000000008a */
[----:B------:R-:W-:Y:S02]  /*ac00*/  LOP3.LUT R36, R137, 0xffff, RZ, 0xc0, !PT ;  /* 0x0000ffff89247812 */ /* 0x000fe400078ec0ff */
[----:B------:R-:W-:Y:S02]  /*ac10*/  PRMT R149, R37, 0x5410, R145 ;  /* 0x0000541025957816 */ /* 0x000fe40000000091 */
[----:B------:R-:W-:Y:S01]  /*ac20*/  LOP3.LUT R37, R137, 0xff, RZ, 0xc0, !PT ;  /* 0x000000ff89257812 */ /* 0x000fe200078ec0ff */
[----:B------:R-:W-:Y:S01]  /*ac30*/  LDSM.16.MT88.4 R144, [R218+0x9800] ;  /* 0x00980000da90783b */ /* 0x000fe20000004200 */
[----:B------:R-:W-:Y:S02]  /*ac40*/  SHF.R.U32.HI R36, RZ, 0x8, R36 ;  /* 0x00000008ff247819 */ /* 0x000fe40000011624 */
[--C-:B------:R-:W-:Y:S01]  /*ac50*/  HSET2.LE.AND R38, R157, R188.reuse, PT ;  /* 0x000000bc9d267233 */ /* 0x100fe20003803000 */
[----:B------:R-:W-:Y:S01]  /*ac60*/  IMAD.MOV.U32 R157, RZ, RZ, R178 ;  /* 0x000000ffff9d7224 */ /* 0x000fe200078e00b2 */
[----:B------:R-:W-:Y:S01]  /*ac70*/  PRMT R148, R37, 0x5410, R36 ;  /* 0x0000541025947816 */ /* 0x000fe20000000024 */
[----:B------:R3:W3:Y:S01]  /*ac80*/  MUFU.EX2 R178, R54 ;  /* 0x0000003600b27308 */ /* 0x0006e20000000800 */
[----:B--2---:R-:W-:Y:S02]  /*ac90*/  F2FP.BF16.F32.PACK_AB R36, R201, R202 ;  /* 0x000000cac924723e */ /* 0x004fe400000010ff */
[--C-:B------:R-:W-:Y:S01]  /*aca0*/  HSET2.LE.AND R37, R156, R188.reuse, PT ;  /* 0x000000bc9c257233 */ /* 0x100fe20003803000 */
[----:B------:R-:W-:Y:S01]  /*acb0*/  FFMA.FTZ R156, R3, R240, R246 ;  /* 0x000000f0039c7223 */ /* 0x000fe200000100f6 */
[----:B------:R-:W-:Y:S02]  /*acc0*/  LOP3.LUT R38, R38, R36, RZ, 0xc0, !PT ;  /* 0x0000002426267212 */ /* 0x000fe400078ec0ff */
[--C-:B------:R-:W-:Y:S02]  /*acd0*/  SHF.R.U32.HI R36, RZ, 0x10, R137.reuse ;  /* 0x00000010ff247819 */ /* 0x100fe40000011689 */
[--C-:B------:R-:W-:Y:S02]  /*ace0*/  HSET2.LE.AND R45, R138, R188.reuse, PT ;  /* 0x000000bc8a2d7233 */ /* 0x100fe40003803000 */
[----:B-1----:R-:W-:Y:S02]  /*acf0*/  LOP3.LUT R46, R36, 0xff, RZ, 0xc0, !PT ;  /* 0x000000ff242e7812 */ /* 0x002fe400078ec0ff */
[----:B------:R-:W-:Y:S02]  /*ad00*/  LOP3.LUT R39, R37, R39, RZ, 0xc0, !PT ;  /* 0x0000002725277212 */ /* 0x000fe400078ec0ff */
[--C-:B------:R-:W-:Y:S02]  /*ad10*/  HSET2.LE.AND R36, R139, R188.reuse, PT ;  /* 0x000000bc8b247233 */ /* 0x100fe40003803000 */
[----:B------:R-:W-:Y:S02]  /*ad20*/  SHF.R.U32.HI R137, RZ, 0x18, R137 ;  /* 0x00000018ff897819 */ /* 0x000fe40000011689 */
[----:B------:R-:W-:Y:S01]  /*ad30*/  F2FP.BF16.F32.PACK_AB R37, R195, R194 ;  /* 0x000000c2c325723e */ /* 0x000fe200000010ff */
[-C--:B----4-:R-:W-:Y:S03]  /*ad40*/  HMMA.16816.F32.BF16 R24, R140, R48.reuse, R24 ;  /* 0x000000308c18723c */ /* 0x090fe60000041818 */
[----:B------:R-:W-:Y:S02]  /*ad50*/  PRMT R137, R46, 0x5410, R137 ;  /* 0x000054102e897816 */ /* 0x000fe40000000089 */
[----:B------:R-:W-:Y:S01]  /*ad60*/  LOP3.LUT R36, R36, R44, RZ, 0xc0, !PT ;  /* 0x0000002c24247212 */ /* 0x000fe200078ec0ff */
[C---:B------:R-:W-:Y:S05]  /*ad70*/  HMMA.16816.F32.BF16 R124, R152.reuse, R48, R124 ;  /* 0x00000030987c723c */ /* 0x040fea000004187c */
[----:B------:R-:W-:Y:S01]  /*ad80*/  LOP3.LUT R37, R45, R37, RZ, 0xc0, !PT ;  /* 0x000000252d257212 */ /* 0x000fe200078ec0ff */
[-C--:B------:R-:W-:Y:S01]  /*ad90*/  HMMA.16816.F32.BF16 R28, R152, R50.reuse, R28 ;  /* 0x00000032981c723c */ /* 0x080fe2000004181c */
[----:B------:R-:W1:Y:S04]  /*ada0*/  LDSM.16.MT88.4 R44, [R216+0x9800] ;  /* 0x00980000d82c783b */ /* 0x000e680000004200 */
[--C-:B------:R-:W-:Y:S01]  /*adb0*/  HSET2.LE.AND R48, R148, R188.reuse, PT ;  /* 0x000000bc94307233 */ /* 0x100fe20003803000 */
[----:B------:R-:W-:Y:S03]  /*adc0*/  HMMA.16816.F32.BF16 R128, R140, R50, R128 ;  /* 0x000000328c80723c */ /* 0x000fe60000041880 */
[----:B------:R-:W-:Y:S02]  /*add0*/  LDSM.16.MT88.4 R152, [R216+0x9c00] ;  /* 0x009c0000d898783b */ /* 0x000fe40000004200 */
[--C-:B------:R-:W-:Y:S02]  /*ade0*/  HSET2.LE.AND R42, R158, R188.reuse, PT ;  /* 0x000000bc9e2a7233 */ /* 0x100fe40003803000 */
[--C-:B-----5:R-:W-:Y:S04]  /*adf0*/  HSET2.LE.AND R43, R149, R188.reuse, PT ;  /* 0x000000bc952b7233 */ /* 0x120fe80003803000 */
[--C-:B------:R-:W-:Y:S02]  /*ae00*/  HSET2.LE.AND R50, R137, R188.reuse, PT ;  /* 0x000000bc89327233 */ /* 0x100fe40003803000 */
[----:B---3--:R-:W-:Y:S02]  /*ae10*/  F2FP.BF16.F32.PACK_AB R41, R186, R187 ;  /* 0x000000bbba29723e */ /* 0x008fe400000010ff */
[----:B------:R-:W-:Y:S02]  /*ae20*/  F2FP.BF16.F32.PACK_AB R49, R185, R167 ;  /* 0x000000a7b931723e */ /* 0x000fe400000010ff */
[----:B------:R-:W-:Y:S02]  /*ae30*/  F2FP.BF16.F32.PACK_AB R51, R184, R164 ;  /* 0x000000a4b833723e */ /* 0x000fe400000010ff */
[----:B------:R-:W-:Y:S02]  /*ae40*/  LOP3.LUT R42, R42, R40, RZ, 0xc0, !PT ;  /* 0x000000282a2a7212 */ /* 0x000fe400078ec0ff */
[----:B------:R-:W-:Y:S02]  /*ae50*/  LOP3.LUT R43, R43, R41, RZ, 0xc0, !PT ;  /* 0x000000292b2b7212 */ /* 0x000fe400078ec0ff */
[----:B------:R-:W-:Y:S02]  /*ae60*/  LOP3.LUT R40, R48, R49, RZ, 0xc0, !PT ;  /* 0x0000003130287212 */ /* 0x000fe400078ec0ff */
[----:B------:R-:W-:Y:S02]  /*ae70*/  LOP3.LUT R41, R50, R51, RZ, 0xc0, !PT ;  /* 0x0000003332297212 */ /* 0x000fe400078ec0ff */
[----:B------:R-:W2:Y:S01]  /*ae80*/  LDSM.16.MT88.4 R48, [R216+0xa800] ;  /* 0x00a80000d830783b */ /* 0x000ea20000004200 */
[C---:B------:R-:W-:Y:S02]  /*ae90*/  LOP3.LUT R139, R64.reuse, 0xff, RZ, 0xc0, !PT ;  /* 0x000000ff408b7812 */ /* 0x040fe400078ec0ff */
[----:B------:R-:W-:Y:S02]  /*aea0*/  LOP3.LUT R66, R65, UR16, R160, 0x96, !PT ;  /* 0x0000001041427c12 */ /* 0x000fe4000f8e96a0 */
[----:B------:R-:W-:Y:S02]  /*aeb0*/  LOP3.LUT R65, R64, 0xffff, RZ, 0xc0, !PT ;  /* 0x0000ffff40417812 */ /* 0x000fe400078ec0ff */
[----:B------:R-:W-:Y:S01]  /*aec0*/  SHF.R.U32.HI R137, RZ, 0x18, R64 ;  /* 0x00000018ff897819 */ /* 0x000fe20000011640 */
[-C--:B-1----:R-:W-:Y:S05]  /*aed0*/  HMMA.16816.F32.BF16 R4, R36, R44.reuse, R4 ;  /* 0x0000002c2404723c */ /* 0x082fea0000041804 */
[----:B------:R-:W-:Y:S01]  /*aee0*/  SHF.R.U32.HI R55, RZ, 0x8, R65 ;  /* 0x00000008ff377819 */ /* 0x000fe20000011641 */
[C---:B------:R-:W-:Y:S05]  /*aef0*/  HMMA.16816.F32.BF16 R8, R40.reuse, R44, R8 ;  /* 0x0000002c2808723c */ /* 0x040fea0000041808 */
[----:B------:R-:W-:Y:S01]  /*af00*/  PRMT R141, R139, 0x5410, R55 ;  /* 0x000054108b8d7816 */ /* 0x000fe20000000037 */
[-C--:B------:R-:W-:Y:S05]  /*af10*/  HMMA.16816.F32.BF16 R12, R40, R46.reuse, R12 ;  /* 0x0000002e280c723c */ /* 0x080fea000004180c */
[----:B------:R-:W-:Y:S01]  /*af20*/  SHF.R.U32.HI R55, RZ, 0x10, R66 ;  /* 0x00000010ff377819 */ /* 0x000fe20000011642 */
[C---:B------:R-:W-:Y:S01]  /*af30*/  HMMA.16816.F32.BF16 R16, R36.reuse, R46, R16 ;  /* 0x0000002e2410723c */ /* 0x040fe20000041810 */
[----:B------:R-:W1:Y:S04]  /*af40*/  LDSM.16.MT88.4 R44, [R218+0xa800] ;  /* 0x00a80000da2c783b */ /* 0x000e680000004200 */
[----:B------:R-:W-:Y:S01]  /*af50*/  LOP3.LUT R55, R55, 0xff, RZ, 0xc0, !PT ;  /* 0x000000ff37377812 */ /* 0x000fe200078ec0ff */
[-C--:B------:R-:W-:Y:S05]  /*af60*/  HMMA.16816.F32.BF16 R68, R36, R144.reuse, R68 ;  /* 0x000000902444723c */ /* 0x080fea0000041844 */
[----:B------:R-:W-:Y:S01]  /*af70*/  F2FP.BF16.F32.PACK_AB R3, R182, R183 ;  /* 0x000000b7b603723e */ /* 0x000fe200000010ff */
[C---:B------:R-:W-:Y:S05]  /*af80*/  HMMA.16816.F32.BF16 R72, R40.reuse, R144, R72 ;  /* 0x000000902848723c */ /* 0x040fea0000041848 */
[----:B------:R-:W-:Y:S01]  /*af90*/  LOP3.LUT R52, R159, UR8, R168, 0x96, !PT ;  /* 0x000000089f347c12 */ /* 0x000fe2000f8e96a8 */
[-C--:B------:R-:W-:Y:S05]  /*afa0*/  HMMA.16816.F32.BF16 R76, R40, R146.reuse, R76 ;  /* 0x00000092284c723c */ /* 0x080fea000004184c */
[----:B------:R-:W-:Y:S01]  /*afb0*/  IMAD.WIDE.U32 R52, R52, -0x2daee0ad, RZ ;  /* 0xd2511f5334347825 */ /* 0x000fe200078e00ff */
[C---:B------:R-:W-:Y:S05]  /*afc0*/  HMMA.16816.F32.BF16 R80, R36.reuse, R146, R80 ;  /* 0x000000922450723c */ /* 0x040fea0000041850 */
[----:B------:R-:W-:Y:S01]  /*afd0*/  LOP3.LUT R54, R53, UR16, R162, 0x96, !PT ;  /* 0x0000001035367c12 */ /* 0x000fe2000f8e96a2 */
[-C--:B--2---:R-:W-:Y:S05]  /*afe0*/  HMMA.16816.F32.BF16 R84, R36, R48.reuse, R84 ;  /* 0x000000302454723c */ /* 0x084fea0000041854 */
[--C-:B------:R-:W-:Y:S01]  /*aff0*/  SHF.R.U32.HI R67, RZ, 0x10, R52.reuse ;  /* 0x00000010ff437819 */ /* 0x100fe20000011634 */
[C---:B------:R-:W-:Y:S05]  /*b000*/  HMMA.16816.F32.BF16 R88, R40.reuse, R48, R88 ;  /* 0x000000302858723c */ /* 0x040fea0000041858 */
[----:B------:R-:W-:Y:S01]  /*b010*/  SHF.R.U32.HI R65, RZ, 0x18, R52 ;  /* 0x00000018ff417819 */ /* 0x000fe20000011634 */
[-C--:B------:R-:W-:Y:S05]  /*b020*/  HMMA.16816.F32.BF16 R92, R40, R50.reuse, R92 ;  /* 0x00000032285c723c */ /* 0x080fea000004185c */
[----:B------:R-:W-:Y:S01]  /*b030*/  IMAD.MOV.U32 R159, RZ, RZ, R177 ;  /* 0x000000ffff9f7224 */ /* 0x000fe200078e00b1 */
[C---:B------:R-:W-:Y:S01]  /*b040*/  HMMA.16816.F32.BF16 R96, R36.reuse, R50, R96 ;  /* 0x000000322460723c */ /* 0x040fe20000041860 */
[----:B------:R-:W2:Y:S01]  /*b050*/  LDSM.16.MT88.4 R48, [R216+0xb800] ;  /* 0x00b80000d830783b */ /* 0x000ea20000004200 */
[----:B------:R3:W4:Y:S03]  /*b060*/  MUFU.EX2 R177, R56 ;  /* 0x0000003800b17308 */ /* 0x0007260000000800 */
[----:B------:R-:W-:Y:S01]  /*b070*/  SHF.R.U32.HI R138, RZ, 0x10, R64 ;  /* 0x00000010ff8a7819 */ /* 0x000fe20000011640 */
[-C--:B-1----:R-:W-:Y:S05]  /*b080*/  HMMA.16816.F32.BF16 R100, R36, R44.reuse, R100 ;  /* 0x0000002c2464723c */ /* 0x082fea0000041864 */
[----:B------:R-:W-:Y:S01]  /*b090*/  LOP3.LUT R64, R52, 0xffff, RZ, 0xc0, !PT ;  /* 0x0000ffff34407812 */ /* 0x000fe200078ec0ff */
[C---:B------:R-:W-:Y:S05]  /*b0a0*/  HMMA.16816.F32.BF16 R104, R40.reuse, R44, R104 ;  /* 0x0000002c2868723c */ /* 0x040fea0000041868 */
[----:B------:R-:W-:Y:S01]  /*b0b0*/  LOP3.LUT R53, R138, 0xff, RZ, 0xc0, !PT ;  /* 0x000000ff8a357812 */ /* 0x000fe200078ec0ff */
[-C--:B------:R-:W-:Y:S05]  /*b0c0*/  HMMA.16816.F32.BF16 R32, R40, R46.reuse, R32 ;  /* 0x0000002e2820723c */ /* 0x080fea0000041820 */
[C---:B------:R-:W-:Y:S01]  /*b0d0*/  LOP3.LUT R44, R66.reuse, 0xffff, RZ, 0xc0, !PT ;  /* 0x0000ffff422c7812 */ /* 0x040fe200078ec0ff */
[C---:B------:R-:W-:Y:S05]  /*b0e0*/  HMMA.16816.F32.BF16 R108, R36.reuse, R46, R108 ;  /* 0x0000002e246c723c */ /* 0x040fea000004186c */
[----:B------:R-:W-:Y:S02]  /*b0f0*/  LOP3.LUT R45, R67, 0xff, RZ, 0xc0, !PT ;  /* 0x000000ff432d7812 */ /* 0x000fe400078ec0ff */
[----:B------:R-:W-:Y:S04]  /*b100*/  PRMT R137, R53, 0x5410, R137 ;  /* 0x0000541035897816 */ /* 0x000fe80000000089 */
[----:B------:R-:W-:Y:S02]  /*b110*/  SHF.R.U32.HI R44, RZ, 0x8, R44 ;  /* 0x00000008ff2c7819 */ /* 0x000fe4000001162c */
[----:B------:R-:W-:Y:S02]  /*b120*/  LOP3.LUT R53, R66, 0xff, RZ, 0xc0, !PT ;  /* 0x000000ff42357812 */ /* 0x000fe400078ec0ff */
[----:B------:R-:W-:Y:S01]  /*b130*/  PRMT R139, R45, 0x5410, R65 ;  /* 0x000054102d8b7816 */ /* 0x000fe20000000041 */
[-C--:B--2---:R-:W-:Y:S03]  /*b140*/  HMMA.16816.F32.BF16 R112, R36, R48.reuse, R112 ;  /* 0x000000302470723c */ /* 0x084fe60000041870 */
[----:B------:R-:W-:Y:S02]  /*b150*/  PRMT R65, R53, 0x5410, R44 ;  /* 0x0000541035417816 */ /* 0x000fe4000000002c */
[----:B------:R-:W1:Y:S01]  /*b160*/  LDSM.16.MT88.4 R44, [R218+0xb800] ;  /* 0x00b80000da2c783b */ /* 0x000e620000004200 */
[C---:B------:R-:W-:Y:S05]  /*b170*/  HMMA.16816.F32.BF16 R116, R40.reuse, R48, R116 ;  /* 0x000000302874723c */ /* 0x040fea0000041874 */
[----:B------:R-:W-:Y:S01]  /*b180*/  LOP3.LUT R140, R52, 0xff, RZ, 0xc0, !PT ;  /* 0x000000ff348c7812 */ /* 0x000fe200078ec0ff */
[-C--:B------:R-:W-:Y:S05]  /*b190*/  HMMA.16816.F32.BF16 R20, R40, R50.reuse, R20 ;  /* 0x000000322814723c */ /* 0x080fea0000041814 */
[----:B------:R-:W-:Y:S01]  /*b1a0*/  SHF.R.U32.HI R52, RZ, 0x8, R64 ;  /* 0x00000008ff347819 */ /* 0x000fe20000011640 */
[C---:B------:R-:W-:Y:S05]  /*b1b0*/  HMMA.16816.F32.BF16 R120, R36.reuse, R50, R120 ;  /* 0x000000322478723c */ /* 0x040fea0000041878 */
[----:B------:R-:W-:Y:S02]  /*b1c0*/  PRMT R138, R140, 0x5410, R52 ;  /* 0x000054108c8a7816 */ /* 0x000fe40000000034 */
[C---:B------:R-:W-:Y:S04]  /*b1d0*/  LOP3.LUT R52, R54.reuse, 0xffff, RZ, 0xc0, !PT ;  /* 0x0000ffff36347812 */ /* 0x040fe800078ec0ff */
[--C-:B------:R-:W-:Y:S02]  /*b1e0*/  SHF.R.U32.HI R53, RZ, 0x10, R54.reuse ;  /* 0x00000010ff357819 */ /* 0x100fe40000011636 */
[----:B---3--:R-:W-:Y:S02]  /*b1f0*/  LOP3.LUT R56, R54, 0xff, RZ, 0xc0, !PT ;  /* 0x000000ff36387812 */ /* 0x008fe400078ec0ff */
[----:B------:R-:W-:Y:S02]  /*b200*/  SHF.R.U32.HI R54, RZ, 0x18, R54 ;  /* 0x00000018ff367819 */ /* 0x000fe40000011636 */
[----:B------:R-:W-:Y:S02]  /*b210*/  SHF.R.U32.HI R66, RZ, 0x18, R66 ;  /* 0x00000018ff427819 */ /* 0x000fe40000011642 */
[----:B------:R-:W-:Y:S02]  /*b220*/  SHF.R.U32.HI R52, RZ, 0x8, R52 ;  /* 0x00000008ff347819 */ /* 0x000fe40000011634 */
[----:B------:R-:W-:Y:S02]  /*b230*/  LOP3.LUT R53, R53, 0xff, RZ, 0xc0, !PT ;  /* 0x000000ff35357812 */ /* 0x000fe400078ec0ff */
[----:B------:R-:W-:Y:S02]  /*b240*/  PRMT R55, R55, 0x5410, R66 ;  /* 0x0000541037377816 */ /* 0x000fe40000000042 */
[----:B------:R-:W-:Y:S01]  /*b250*/  PRMT R52, R56, 0x5410, R52 ;  /* 0x0000541038347816 */ /* 0x000fe20000000034 */
[-C--:B-1----:R-:W-:Y:S01]  /*b260*/  HMMA.16816.F32.BF16 R24, R36, R44.reuse, R24 ;  /* 0x0000002c2418723c */ /* 0x082fe20000041818 */
[----:B------:R-:W-:Y:S02]  /*b270*/  LDSM.16.MT88.4 R56, [R216+0xac00] ;  /* 0x00ac0000d838783b */ /* 0x000fe40000004200 */
[----:B------:R-:W-:Y:S02]  /*b280*/  PRMT R53, R53, 0x5410, R54 ;  /* 0x0000541035357816 */ /* 0x000fe40000000036 */
[--C-:B------:R-:W-:Y:S01]  /*b290*/  HSET2.LE.AND R64, R137, R188.reuse, PT ;  /* 0x000000bc89407233 */ /* 0x100fe20003803000 */
[C---:B------:R-:W-:Y:S05]  /*b2a0*/  HMMA.16816.F32.BF16 R124, R40.reuse, R44, R124 ;  /* 0x0000002c287c723c */ /* 0x040fea000004187c */
[--C-:B------:R-:W-:Y:S01]  /*b2b0*/  HSET2.LE.AND R66, R55, R188.reuse, PT ;  /* 0x000000bc37427233 */ /* 0x100fe20003803000 */
[-C--:B------:R-:W-:Y:S01]  /*b2c0*/  HMMA.16816.F32.BF16 R28, R40, R46.reuse, R28 ;  /* 0x0000002e281c723c */ /* 0x080fe2000004181c */
[----:B------:R-:W-:Y:S04]  /*b2d0*/  LDSM.16.MT88.4 R40, [R216+0xbc00] ;  /* 0x00bc0000d828783b */ /* 0x000fe80000004200 */
[--C-:B------:R-:W-:Y:S01]  /*b2e0*/  HSET2.LE.AND R67, R52, R188.reuse, PT ;  /* 0x000000bc34437233 */ /* 0x100fe20003803000 */
[----:B------:R-:W-:Y:S05]  /*b2f0*/  HMMA.16816.F32.BF16 R128, R36, R46, R128 ;  /* 0x0000002e2480723c */ /* 0x000fea0000041880 */
[--C-:B------:R-:W-:Y:S02]  /*b300*/  HSET2.LE.AND R137, R53, R188.reuse, PT ;  /* 0x000000bc35897233 */ /* 0x100fe40003803000 */
[--C-:B------:R-:W-:Y:S01]  /*b310*/  HSET2.LE.AND R48, R141, R188.reuse, PT ;  /* 0x000000bc8d307233 */ /* 0x100fe20003803000 */
[----:B------:R-:W1:Y:S03]  /*b320*/  LDSM.16.MT88.4 R52, [R218+0x9c00] ;  /* 0x009c0000da34783b */ /* 0x000e660000004200 */
[--C-:B------:R-:W-:Y:S02]  /*b330*/  HSET2.LE.AND R65, R65, R188.reuse, PT ;  /* 0x000000bc41417233 */ /* 0x100fe40003803000 */
[----:B------:R-:W-:Y:S01]  /*b340*/  LOP3.LUT R50, R48, R3, RZ, 0xc0, !PT ;  /* 0x0000000330327212 */ /* 0x000fe200078ec0ff */
[----:B------:R-:W-:Y:S01]  /*b350*/  FADD.FTZ R3, R165, R156 ;  /* 0x0000009ca5037221 */ /* 0x000fe20000010000 */
[----:B------:R-:W-:Y:S02]  /*b360*/  F2FP.BF16.F32.PACK_AB R51, R180, R181 ;  /* 0x000000b5b433723e */ /* 0x000fe400000010ff */
[----:B------:R-:W-:Y:S01]  /*b370*/  F2FP.BF16.F32.PACK_AB R48, R189, R179 ;  /* 0x000000b3bd30723e */ /* 0x000fe200000010ff */
[----:B------:R-:W-:Y:S01]  /*b380*/  FADD.FTZ R3, R166, R3 ;  /* 0x00000003a6037221 */ /* 0x000fe20000010000 */
[----:B------:R-:W-:Y:S02]  /*b390*/  F2FP.BF16.F32.PACK_AB R49, R190, R178 ;  /* 0x000000b2be31723e */ /* 0x000fe400000010ff */
[----:B------:R-:W-:Y:S01]  /*b3a0*/  LOP3.LUT R51, R64, R51, RZ, 0xc0, !PT ;  /* 0x0000003340337212 */ /* 0x000fe200078ec0ff */
[----:B------:R-:W-:Y:S01]  /*b3b0*/  FADD.FTZ R3, R206, R3 ;  /* 0x00000003ce037221 */ /* 0x000fe20000010000 */
[----:B------:R-:W-:Y:S02]  /*b3c0*/  LOP3.LUT R48, R65, R48, RZ, 0xc0, !PT ;  /* 0x0000003041307212 */ /* 0x000fe400078ec0ff */
[----:B------:R-:W-:Y:S01]  /*b3d0*/  LOP3.LUT R49, R66, R49, RZ, 0xc0, !PT ;  /* 0x0000003142317212 */ /* 0x000fe200078ec0ff */
[----:B------:R-:W-:Y:S01]  /*b3e0*/  FADD.FTZ R3, R232, R3 ;  /* 0x00000003e8037221 */ /* 0x000fe20000010000 */
[--C-:B------:R-:W-:Y:S02]  /*b3f0*/  HSET2.LE.AND R138, R138, R188.reuse, PT ;  /* 0x000000bc8a8a7233 */ /* 0x100fe40003803000 */
[----:B------:R-:W-:Y:S02]  /*b400*/  HSET2.LE.AND R139, R139, R188, PT ;  /* 0x000000bc8b8b7233 */ /* 0x000fe40003803000 */
[----:B----4-:R-:W-:Y:S01]  /*b410*/  F2FP.BF16.F32.PACK_AB R168, R176, R177 ;  /* 0x000000b1b0a8723e */ /* 0x010fe200000010ff */
[-C--:B------:R-:W-:Y:S01]  /*b420*/  HMMA.16816.F32.BF16 R144, R48, R152.reuse, R4 ;  /* 0x000000983090723c */ /* 0x080fe20000041804 */
[----:B------:R-:W2:Y:S04]  /*b430*/  LDSM.16.MT88.4 R4, [R218+0xbc00] ;  /* 0x00bc0000da04783b */ /* 0x000ea80000004200 */
[----:B------:R-:W-:Y:S02]  /*b440*/  F2FP.BF16.F32.PACK_AB R170, R191, R173 ;  /* 0x000000adbfaa723e */ /* 0x000fe400000010ff */
[----:B------:R-:W-:Y:S04]  /*b450*/  LOP3.LUT R168, R67, R168, RZ, 0xc0, !PT ;  /* 0x000000a843a87212 */ /* 0x000fe800078ec0ff */
[----:B------:R-:W-:Y:S01]  /*b460*/  LOP3.LUT R169, R137, R169, RZ, 0xc0, !PT ;  /* 0x000000a989a97212 */ /* 0x000fe200078ec0ff */
[----:B------:R-:W-:Y:S01]  /*b470*/  IMAD.MOV.U32 R137, RZ, RZ, R134 ;  /* 0x000000ffff897224 */ /* 0x000fe200078e0086 */
[----:B------:R-:W-:Y:S01]  /*b480*/  LOP3.LUT R170, R138, R170, RZ, 0xc0, !PT ;  /* 0x000000aa8aaa7212 */ /* 0x000fe200078ec0ff */
[----:B------:R-:W-:Y:S01]  /*b490*/  IMAD.MOV.U32 R138, RZ, RZ, R133 ;  /* 0x000000ffff8a7224 */ /* 0x000fe200078e0085 */
[----:B------:R-:W-:Y:S07]  /*b4a0*/  LOP3.LUT R171, R139, R171, RZ, 0xc0, !PT ;  /* 0x000000ab8bab7212 */ /* 0x000fee00078ec0ff */
[C---:B------:R-:W-:Y:S06]  /*b4b0*/  HMMA.16816.F32.BF16 R140, R168.reuse, R152, R8 ;  /* 0x00000098a88c723c */ /* 0x040fec0000041808 */
        /* <DEDUP_REMOVED lines=38> */
[-C--:B--2---:R-:W-:Y:S03]  /*b720*/  HMMA.16816.F32.BF16 R164, R48, R4.reuse, R24 ;  /* 0x0000000430a4723c */ /* 0x084fe60000041818 */
[----:B------:R-:W-:Y:S01]  /*b730*/  FADD.FTZ R9, R197, R9 ;  /* 0x00000009c5097221 */ /* 0x000fe20000010000 */
[----:B------:R-:W-:Y:S01]  /*b740*/  FADD.FTZ R8, R195, R8 ;  /* 0x00000008c3087221 */ /* 0x000fe20000010000 */
[----:B------:R-:W-:Y:S01]  /*b750*/  FADD.FTZ R3, R185, R0 ;  /* 0x00000000b9037221 */ /* 0x000fe20000010000 */
[C---:B------:R-:W-:Y:S05]  /*b760*/  HMMA.16816.F32.BF16 R124, R168.reuse, R4, R124 ;  /* 0x00000004a87c723c */ /* 0x040fea000004187c */
        /* <DEDUP_REMOVED lines=20> */
[----:B------:R-:W-:Y:S02]  /*b8b0*/  IMAD.MOV.U32 R132, RZ, RZ, R135 ;  /* 0x000000ffff847224 */ /* 0x000fe400078e0087 */
        /* <DEDUP_REMOVED lines=9> */
[----:B------:R-:W-:Y:S01]  /*b950*/  FADD.FTZ R242, R192, R2 ;  /* 0x00000002c0f27221 */ /* 0x000fe20000010000 */
[----:B------:R-:W-:Y:S06]  /*b960*/  @P2 BRA `(.L_x_403) ;  /* 0xffffffbc004c2947 */ /* 0x000fec000383ffff */
.L_x_402:
        /* <DEDUP_REMOVED lines=121> */
[----:B------:R-:W-:Y:S01]  /*c100*/  FMUL.FTZ R38, R6, R77 ;  /* 0x0000004d06267220 */ /* 0x000fe20000410000 */
[----:B------:R-:W-:Y:S01]  /*c110*/  LEA R0, R0, R2, 0x1 ;  /* 0x0000000200007211 */ /* 0x000fe200078e08ff */
[----:B------:R-:W-:Y:S01]  /*c120*/  FMUL.FTZ R78, R5, R78 ;  /* 0x0000004e054e7220 */ /* 0x000fe20000410000 */
[----:B------:R-:W-:Y:S01]  /*c130*/  LOP3.LUT P0, RZ, R3, 0x2, RZ, 0xc0, !PT ;  /* 0x0000000203ff7812 */ /* 0x000fe2000780c0ff */
[C---:B------:R-:W-:Y:S01]  /*c140*/  FMUL.FTZ R37, R5.reuse, R79 ;  /* 0x0000004f05257220 */ /* 0x040fe20000410000 */
[----:B------:R-:W-:Y:S01]  /*c150*/  LEA R0, R0, UR4, 0x1 ;  /* 0x0000000400007c11 */ /* 0x000fe2000f8e08ff */
[C---:B------:R-:W-:Y:S01]  /*c160*/  FMUL.FTZ R88, R6.reuse, R88 ;  /* 0x0000005806587220 */ /* 0x040fe20000410000 */
[----:B------:R-:W-:Y:S01]  /*c170*/  MOV R3, 0x20 ;  /* 0x0000002000037802 */ /* 0x000fe20000000f00 */
[----:B------:R-:W-:Y:S01]  /*c180*/  FMUL.FTZ R34, R6, R89 ;  /* 0x0000005906227220 */ /* 0x000fe20000410000 */
[----:B------:R-:W-:Y:S01]  /*c190*/  F2FP.BF16.F32.PACK_AB R4, R4, R146 ;  /* 0x000000920404723e */ /* 0x000fe200000010ff */
[----:B------:R-:W-:Y:S01]  /*c1a0*/  FMUL.FTZ R90, R5, R90 ;  /* 0x0000005a055a7220 */ /* 0x000fe20000410000 */
[----:B------:R-:W-:Y:S01]  /*c1b0*/  F2FP.BF16.F32.PACK_AB R13, R13, R144 ;  /* 0x000000900d0d723e */ /* 0x000fe200000010ff */
[----:B------:R-:W-:Y:S01]  /*c1c0*/  FMUL.FTZ R33, R5, R91 ;  /* 0x0000005b05217220 */ /* 0x000fe20000410000 */
[----:B------:R-:W-:Y:S01]  /*c1d0*/  IADD3 R2, R0, -0x10, RZ ;  /* 0xfffffff000027810 */ /* 0x000fe20007ffe0ff */
[----:B------:R1:W-:Y:S01]  /*c1e0*/  STS [R0+0x200], R4 ;  /* 0x0002000400007388 */ /* 0x0003e20000000800 */
[----:B------:R-:W-:Y:S01]  /*c1f0*/  SEL R3, R3, 0xffffffe0, !P0 ;  /* 0xffffffe003037807 */ /* 0x000fe20004000000 */
[----:B------:R-:W-:Y:S01]  /*c200*/  FMUL.FTZ R92, R6, R92 ;  /* 0x0000005c065c7220 */ /* 0x000fe20000410000 */
[----:B------:R-:W-:Y:S01]  /*c210*/  F2FP.BF16.F32.PACK_AB R15, R15, R152 ;  /* 0x000000980f0f723e */ /* 0x000fe200000010ff */
[----:B------:R-:W-:Y:S01]  /*c220*/  STS [R0], R13 ;  /* 0x0000000d00007388 */ /* 0x000fe20000000800 */
[----:B------:R-:W-:Y:S01]  /*c230*/  F2FP.BF16.F32.PACK_AB R14, R14, R154 ;  /* 0x0000009a0e0e723e */ /* 0x000fe200000010ff */
[----:B------:R-:W-:Y:S01]  /*c240*/  FMUL.FTZ R30, R6, R93 ;  /* 0x0000005d061e7220 */ /* 0x000fe20000410000 */
[----:B------:R-:W-:Y:S01]  /*c250*/  @P1 IADD3 R2, R0, 0x10, RZ ;  /* 0x0000001000021810 */ /* 0x000fe20007ffe0ff */
[C---:B------:R-:W-:Y:S01]  /*c260*/  FMUL.FTZ R94, R5.reuse, R94 ;  /* 0x0000005e055e7220 */ /* 0x040fe20000410000 */
        /* <DEDUP_REMOVED lines=17> */
[----:B------:R-:W-:Y:S01]  /*c380*/  FMUL.FTZ R25, R5, R107 ;  /* 0x0000006b05197220 */ /* 0x000fe20000410000 */
[----:B------:R-:W-:Y:S01]  /*c390*/  IADD3 R3, R3, R2, RZ ;  /* 0x0000000203037210 */ /* 0x000fe20007ffe0ff */
        /* <DEDUP_REMOVED lines=70> */
[----:B--2---:R-:W-:-:S03]  /*c800*/  ISETP.NE.AND P1, PT, R56, -0x1, PT ;  /* 0xffffffff3800780c */ /* 0x004fc60003f25270 */
[----:B------:R-:W-:Y:S04]  /*c810*/  STS [R4+0x2200], R27 ;  /* 0x0022001b04007388 */ /* 0x000fe80000000800 */
[----:B------:R-:W-:Y:S04]  /*c820*/  STS [R3+0x2000], R24 ;  /* 0x0020001803007388 */ /* 0x000fe80000000800 */
[----:B------:R-:W-:Y:S02]  /*c830*/  STS [R3+0x2200], R23 ;  /* 0x0022001703007388 */ /* 0x000fe40000000800 */
[----:B---3--:R-:W1:Y:S02]  /*c840*/  @P1 LDC.64 R14, c[0x0][0x298] ;  /* 0x0000a600ff0e1b82 */ /* 0x008e640000000a00 */
        /* <DEDUP_REMOVED lines=15> */
[----:B------:R1:W-:Y:S01]  /*c940*/  STS [R3+0x4200], R7 ;  /* 0x0042000703007388 */ /* 0x0003e20000000800 */
[----:B--2---:R-:W-:Y:S01]  /*c950*/  FMUL.FTZ R0, R5, R171 ;  /* 0x000000ab05007220 */ /* 0x004fe20000410000 */
[----:B------:R-:W-:Y:S01]  /*c960*/  F2FP.BF16.F32.PACK_AB R5, R127, R126 ;  /* 0x0000007e7f05723e */ /* 0x000fe200000010ff */
[----:B------:R-:W2:Y:S03]  /*c970*/  S2R R16, SR_TID.X ;  /* 0x0000000000107919 */ /* 0x000ea60000002100 */
[----:B------:R-:W-:Y:S01]  /*c980*/  F2FP.BF16.F32.PACK_AB R0, R0, R170 ;  /* 0x000000aa0000723e */ /* 0x000fe200000010ff */
[----:B------:R4:W-:Y:S01]  /*c990*/  STS [R4+0x5000], R9 ;  /* 0x0050000904007388 */ /* 0x0009e20000000800 */
[----:B---3--:R-:W-:-:S05]  /*c9a0*/  FMUL.FTZ R2, R6, R169 ;  /* 0x000000a906027220 */ /* 0x008fca0000410000 */
[----:B------:R-:W-:Y:S01]  /*c9b0*/  F2FP.BF16.F32.PACK_AB R2, R2, R168 ;  /* 0x000000a80202723e */ /* 0x000fe200000010ff */
[----:B-1----:R-:W-:-:S04]  /*c9c0*/  @P1 IMAD.WIDE.U32 R6, R56, R14, RZ ;  /* 0x0000000e38061225 */ /* 0x002fc800078e00ff */
[----:B------:R-:W-:Y:S01]  /*c9d0*/  @P1 IMAD R28, R56, R15, R7 ;  /* 0x0000000f381c1224 */ /* 0x000fe200078e0207 */
[----:B------:R-:W-:Y:S01]  /*c9e0*/  @P1 MOV R27, R6 ;  /* 0x00000006001b1202 */ /* 0x000fe20000000f00 */
[----:B------:R-:W-:Y:S06]  /*c9f0*/  @P1 BRA `(.L_x_406) ;  /* 0x0000000000201947 */ /* 0x000fec0003800000 */
[----:B------:R-:W1:Y:S01]  /*ca00*/  S2R R11, SR_CTAID.Y ;  /* 0x00000000000b7919 */ /* 0x000e620000002600 */
[----:B----4-:R-:W3:Y:S01]  /*ca10*/  LDC.64 R8, c[0x0][0x290] ;  /* 0x0000a400ff087b82 */ /* 0x010ee20000000a00 */
[----:B-1----:R-:W-:Y:S01]  /*ca20*/  SHF.R.S32.HI R10, RZ, 0x1f, R11 ;  /* 0x0000001fff0a7819 */ /* 0x002fe2000001140b */
[----:B---3--:R-:W-:-:S04]  /*ca30*/  IMAD.WIDE.U32 R6, R11, R8, RZ ;  /* 0x000000080b067225 */ /* 0x008fc800078e00ff */
[----:B------:R-:W-:Y:S01]  /*ca40*/  IMAD R10, R10, R8, RZ ;  /* 0x000000080a0a7224 */ /* 0x000fe200078e02ff */
[----:B------:R-:W-:-:S03]  /*ca50*/  MOV R27, R6 ;  /* 0x00000006001b7202 */ /* 0x000fc60000000f00 */
[----:B------:R-:W-:-:S05]  /*ca60*/  IMAD R9, R11, R9, R10 ;  /* 0x000000090b097224 */ /* 0x000fca00078e020a */
[----:B------:R-:W-:-:S07]  /*ca70*/  IADD3 R28, R7, R9, RZ ;  /* 0x00000009071c7210 */ /* 0x000fce0007ffe0ff */
.L_x_406:
[----:B------:R-:W-:Y:S01]  /*ca80*/  ULDC.U8 UR5, c[0x0][0x3d8] ;  /* 0x0000f60000057ab9 */ /* 0x000fe20000000000 */
[----:B------:R-:W1:Y:S01]  /*ca90*/  S2R R18, SR_CTAID.Y ;  /* 0x0000000000127919 */ /* 0x000e620000002600 */
[----:B------:R-:W3:Y:S01]  /*caa0*/  @P4 LDC R15, c[0x0][0x2e8] ;  /* 0x0000ba00ff0f4b82 */ /* 0x000ee20000000800 */
[----:B------:R-:W-:Y:S01]  /*cab0*/  ISETP.NE.AND P0, PT, RZ, UR5, PT ;  /* 0x00000005ff007c0c */ /* 0x000fe2000bf05270 */
[----:B------:R-:W-:Y:S01]  /*cac0*/  ULDC.U8 UR4, c[0x0][0x3d9] ;  /* 0x0000f64000047ab9 */ /* 0x000fe20000000000 */
[----:B------:R-:W1:Y:S01]  /*cad0*/  S2R R29, SR_CTAID.Z ;  /* 0x00000000001d7919 */ /* 0x000e620000002700 */
[----:B------:R-:W-:Y:S01]  /*cae0*/  ISETP.NE.AND P6, PT, RZ, UR4, PT ;  /* 0x00000004ff007c0c */ /* 0x000fe2000bfc5270 */
[----:B------:R1:W1:Y:S01]  /*caf0*/  @P4 MUFU.LG2 R10, R54 ;  /* 0x00000036000a4308 */ /* 0x0002620000000c00 */
[----:B------:R-:W-:Y:S01]  /*cb00*/  ISETP.EQ.AND P0, PT, RZ, UR4, P0 ;  /* 0x00000004ff007c0c */ /* 0x000fe20008702270 */
[----:B------:R-:W1:Y:S01]  /*cb10*/  S2R R19, SR_CTAID.X ;  /* 0x0000000000137919 */ /* 0x000e620000002500 */
[----:B------:R-:W1:Y:S01]  /*cb20*/  @P3 LDC R14, c[0x0][0x2e8] ;  /* 0x0000ba00ff0e3b82 */ /* 0x000e620000000800 */
[----:B------:R-:W-:Y:S01]  /*cb30*/  P2R R6, PR, RZ, 0x40 ;  /* 0x00000040ff067803 */ /* 0x000fe20000000000 */
[----:B------:R5:W-:Y:S01]  /*cb40*/  STS [R4+0x5200], R5 ;  /* 0x0052000504007388 */ /* 0x000be20000000800 */
[----:B--2---:R-:W-:-:S02]  /*cb50*/  SHF.R.S32.HI R11, RZ, 0x1f, R16 ;  /* 0x0000001fff0b7819 */ /* 0x004fc40000011410 */
[----:B----4-:R2:W4:Y:S01]  /*cb60*/  @P3 MUFU.LG2 R9, R52 ;  /* 0x0000003400093308 */ /* 0x0105220000000c00 */
[----:B------:R-:W-:Y:S02]  /*cb70*/  STS [R3+0x5000], R2 ;  /* 0x0050000203007388 */ /* 0x000fe40000000800 */
[----:B------:R-:W1:Y:S02]  /*cb80*/  @P2 LDC R13, c[0x0][0x2e8] ;  /* 0x0000ba00ff0d2b82 */ /* 0x000e640000000800 */
[----:B------:R2:W-:Y:S03]  /*cb90*/  STS [R3+0x5200], R0 ;  /* 0x0052000003007388 */ /* 0x0005e60000000800 */
[----:B------:R1:W1:Y:S03]  /*cba0*/  @P2 MUFU.LG2 R8, R53 ;  /* 0x0000003500082308 */ /* 0x0002660000000c00 */
[----:B-----5:R-:W1:Y:S01]  /*cbb0*/  @P6 LDC.64 R4, c[0x0][0x2c0] ;  /* 0x0000b000ff046b82 */ /* 0x020e620000000a00 */
[----:B------:R-:W-:-:S02]  /*cbc0*/  @!P0 PLOP3.LUT P6, PT, PT, PT, PT, 0x8, 0x0 ;  /* 0x000000000000881c */ /* 0x000fc40003fce170 */
[----:B--2---:R-:W-:Y:S01]  /*cbd0*/  @!P0 CS2R R2, SRZ ;  /* 0x0000000000028805 */ /* 0x004fe2000001ff00 */
[----:B----4-:R-:W-:Y:S10]  /*cbe0*/  @!P0 BRA `(.L_x_407) ;  /* 0x0000000000188947 */ /* 0x010ff40003800000 */
[----:B------:R-:W2:Y:S01]  /*cbf0*/  S2R R2, SR_CTAID.Y ;  /* 0x0000000000027919 */ /* 0x000ea20000002600 */
[----:B------:R-:W2:Y:S01]  /*cc00*/  LDC R0, c[0x0][0x2c4] ;  /* 0x0000b100ff007b82 */ /* 0x000ea20000000800 */
[----:B------:R-:W-:Y:S01]  /*cc10*/  PLOP3.LUT P6, PT, PT, PT, PT, 0x80, 0x0 ;  /* 0x000000000000781c */ /* 0x000fe20003fcf070 */
[----:B--2---:R-:W-:-:S05]  /*cc20*/  IMAD R2, R2, R0, RZ ;  /* 0x0000000002027224 */ /* 0x004fca00078e02ff */
[----:B------:R-:W-:-:S04]  /*cc30*/  SEL R2, R2, R56, !P1 ;  /* 0x0000003802027207 */ /* 0x000fc80004800000 */
[----:B------:R-:W-:-:S07]  /*cc40*/  SHF.R.S32.HI R3, RZ, 0x1f, R2 ;  /* 0x0000001fff037819 */ /* 0x000fce0000011402 */
.L_x_407:
[----:B------:R-:W-:-:S13]  /*cc50*/  ISETP.NE.AND P0, PT, R6, RZ, PT ;  /* 0x000000ff0600720c */ /* 0x000fda0003f05270 */
[----:B------:R-:W2:Y:S01]  /*cc60*/  @P0 LDC R7, c[0x0][0x2c0] ;  /* 0x0000b000ff070b82 */ /* 0x000ea20000000800 */
[----:B-1----:R-:W-:Y:S01]  /*cc70*/  @P0 IMAD R0, R5, R4, RZ ;  /* 0x0000000405000224 */ /* 0x002fe200078e02ff */
[----:B------:R-:W-:Y:S02]  /*cc80*/  LEA.HI R5, R11, R16, RZ, 0x5 ;  /* 0x000000100b057211 */ /* 0x000fe400078f28ff */
[----:B------:R-:W-:Y:S01]  /*cc90*/  @P0 MOV R4, 0x1 ;  /* 0x0000000100040802 */ /* 0x000fe20000000f00 */
[----:B------:R-:W-:Y:S06]  /*cca0*/  @P0 BRA `(.L_x_408) ;  /* 0x0000000000180947 */ /* 0x000fec0003800000 */
[----:B------:R-:W1:Y:S01]  /*ccb0*/  LDC R0, c[0x0][0x2c4] ;  /* 0x0000b100ff007b82 */ /* 0x000e620000000800 */
[----:B------:R-:W-:Y:S02]  /*ccc0*/  ISETP.NE.AND P0, PT, RZ, UR5, PT ;  /* 0x00000005ff007c0c */ /* 0x000fe4000bf05270 */
[----:B--2---:R-:W-:-:S05]  /*ccd0*/  MOV R7, 0x1 ;  /* 0x0000000100077802 */ /* 0x004fca0000000f00 */
[----:B------:R-:W2:Y:S08]  /*cce0*/  LDC R4, c[0x0][0x270] ;  /* 0x00009c00ff047b82 */ /* 0x000eb00000000800 */
[----:B-1----:R-:W2:Y:S02]  /*ccf0*/  @P0 LDC R0, c[0x0][0x2e4] ;  /* 0x0000b900ff000b82 */ /* 0x002ea40000000800 */
[----:B--2---:R-:W-:-:S07]  /*cd00*/  IMAD R4, R0, R4, RZ ;  /* 0x0000000400047224 */ /* 0x004fce00078e02ff */
.L_x_408:
        /* <DEDUP_REMOVED lines=10> */
[----:B------:R-:W1:Y:S01]  /*cdb0*/  @P5 MUFU.LG2 R11, R55 ;  /* 0x00000037000b5308 */ /* 0x000e620000000c00 */
[----:B------:R-:W-:Y:S01]  /*cdc0*/  MOV R21, 0x7f800000 ;  /* 0x7f80000000157802 */ /* 0x000fe20000000f00 */
[----:B------:R-:W-:Y:S01]  /*cdd0*/  @P2 FFMA.FTZ R21, R134, R13, R8 ;  /* 0x0000000d86152223 */ /* 0x000fe20000010008 */
[----:B------:R-:W-:Y:S01]  /*cde0*/  IMAD.IADD R16, R16, 0x1, -R6 ;  /* 0x0000000110107824 */ /* 0x000fe200078e0a06 */
[----:B------:R-:W-:Y:S01]  /*cdf0*/  SEL R4, R4, RZ, !P6 ;  /* 0x000000ff04047207 */ /* 0x000fe20007000000 */
[----:B--2---:R-:W-:Y:S01]  /*ce00*/  IMAD R6, R19, R7, RZ ;  /* 0x0000000713067224 */ /* 0x004fe200078e02ff */
[----:B------:R-:W-:Y:S01]  /*ce10*/  LOP3.LUT P2, RZ, R5, 0x3, RZ, 0xc0, !PT ;  /* 0x0000000305ff7812 */ /* 0x000fe2000784c0ff */
[----:B------:R-:W-:Y:S01]  /*ce20*/  @P3 FMUL.FTZ R9, R9, 0.69314718246459960938 ;  /* 0x3f31721809093820 */ /* 0x000fe20000410000 */
[----:B------:R-:W-:Y:S01]  /*ce30*/  MOV R25, 0x7f800000 ;  /* 0x7f80000000197802 */ /* 0x000fe20000000f00 */
[----:B------:R-:W-:-:S02]  /*ce40*/  IMAD R0, R29, R0, R4 ;  /* 0x000000001d007224 */ /* 0x000fc400078e0204 */
[----:B---3--:R-:W-:Y:S01]  /*ce50*/  @P4 FFMA.FTZ R25, R136, R15, R10 ;  /* 0x0000000f88194223 */ /* 0x008fe2000001000a */
[----:B------:R-:W-:Y:S01]  /*ce60*/  IMAD.SHL.U32 R6, R6, 0x80, RZ ;  /* 0x0000008006067824 */ /* 0x000fe200078e00ff */
[----:B------:R-:W-:Y:S01]  /*ce70*/  BSSY B0, `(.L_x_409) ;  /* 0x000003a000007945 */ /* 0x000fe20003800000 */
[----:B------:R-:W-:Y:S02]  /*ce80*/  IMAD.MOV.U32 R26, RZ, RZ, 0x7f800000 ;  /* 0x7f800000ff1a7424 */ /* 0x000fe400078e00ff */
[----:B------:R-:W-:Y:S01]  /*ce90*/  @P3 FFMA.FTZ R26, R135, R14, R9 ;  /* 0x0000000e871a3223 */ /* 0x000fe20000010009 */
[----:B------:R-:W-:Y:S02]  /*cea0*/  MOV R20, 0x7f800000 ;  /* 0x7f80000000147802 */ /* 0x000fe40000000f00 */
[----:B------:R-:W-:Y:S01]  /*ceb0*/  IADD3 R10, P1, P0, R6, R2, R0 ;  /* 0x00000002060a7210 */ /* 0x000fe2000783e000 */
[----:B------:R2:W3:Y:S01]  /*cec0*/  LDS.128 R36, [R222+0x1800] ;  /* 0x00180000de247984 */ /* 0x0004e20000000c00 */
[----:B-1----:R-:W-:Y:S01]  /*ced0*/  @P5 FMUL.FTZ R4, R11, 0.69314718246459960938 ;  /* 0x3f3172180b045820 */ /* 0x002fe20000410000 */
[----:B------:R-:W-:-:S02]  /*cee0*/  SHF.R.S32.HI R9, RZ, 0x1f, R6 ;  /* 0x0000001fff097819 */ /* 0x000fc40000011406 */
[----:B------:R2:W1:Y:S01]  /*cef0*/  LDS.128 R32, [R222+0x3800] ;  /* 0x00380000de207984 */ /* 0x0004620000000c00 */
[----:B------:R-:W-:Y:S01]  /*cf00*/  SHF.R.S32.HI R0, RZ, 0x1f, R0 ;  /* 0x0000001fff007819 */ /* 0x000fe20000011400 */
[----:B----4-:R-:W-:Y:S01]  /*cf10*/  @P5 FFMA.FTZ R20, R133, R12, R4 ;  /* 0x0000000c85145223 */ /* 0x010fe20000010004 */
        /* <DEDUP_REMOVED lines=19> */
[----:B------:R-:W4:Y:S01]  /*d050*/  @!P3 LDC.64 R14, c[0x0][0x2b0] ;  /* 0x0000ac00ff0ebb82 */ /* 0x000f220000000a00 */
[----:B------:R-:W-:-:S03]  /*d060*/  @!P3 IMAD R8, R0, R7, RZ ;  /* 0x000000070008b224 */ /* 0x000fc600078e02ff */
[-C--:B------:R-:W-:Y:S02]  /*d070*/  @!P2 IMAD R0, R4, R7.reuse, RZ ;  /* 0x000000070400a224 */ /* 0x080fe400078e02ff */
[-C--:B------:R-:W-:Y:S01]  /*d080*/  @!P1 IMAD R6, R6, R7.reuse, RZ ;  /* 0x0000000706069224 */ /* 0x080fe200078e02ff */
[-C--:B------:R-:W-:Y:S01]  /*d090*/  @!P3 IADD3 R11, P4, R8, R10.reuse, RZ ;  /* 0x0000000a080bb210 */ /* 0x080fe20007f9e0ff */
[----:B------:R-:W2:Y:S01]  /*d0a0*/  @!P2 LDC.64 R16, c[0x0][0x2b0] ;  /* 0x0000ac00ff10ab82 */ /* 0x000ea20000000a00 */
[----:B------:R-:W-:Y:S01]  /*d0b0*/  @!P0 IMAD R5, R5, R7, RZ ;  /* 0x0000000705058224 */ /* 0x000fe200078e02ff */
[-C--:B------:R-:W-:Y:S02]  /*d0c0*/  @!P2 IADD3 R4, P5, R0, R10.reuse, RZ ;  /* 0x0000000a0004a210 */ /* 0x080fe40007fbe0ff */
[----:B------:R-:W-:Y:S02]  /*d0d0*/  @!P3 LEA.HI.X.SX32 R13, R8, R9, 0x1, P4 ;  /* 0x00000009080db211 */ /* 0x000fe400020f0eff */
[----:B------:R-:W-:-:S02]  /*d0e0*/  @!P1 IADD3 R7, P4, R6, R10, RZ ;  /* 0x0000000a06079210 */ /* 0x000fc40007f9e0ff */
[----:B------:R-:W3:Y:S01]  /*d0f0*/  @!P1 LDC.64 R18, c[0x0][0x2b0] ;  /* 0x0000ac00ff129b82 */ /* 0x000ee20000000a00 */
[C---:B------:R-:W-:Y:S02]  /*d100*/  @!P0 IADD3 R12, P6, R5.reuse, R10, RZ ;  /* 0x0000000a050c8210 */ /* 0x040fe40007fde0ff */
[-C--:B------:R-:W-:Y:S02]  /*d110*/  @!P2 LEA.HI.X.SX32 R0, R0, R9.reuse, 0x1, P5 ;  /* 0x000000090000a211 */ /* 0x080fe400028f0eff */
[----:B------:R-:W-:-:S03]  /*d120*/  @!P0 LEA.HI.X.SX32 R5, R5, R9, 0x1, P6 ;  /* 0x0000000905058211 */ /* 0x000fc600030f0eff */
[----:B------:R-:W1:Y:S01]  /*d130*/  @!P0 LDC.64 R22, c[0x0][0x2b0] ;  /* 0x0000ac00ff168b82 */ /* 0x000e620000000a00 */
[C---:B----4-:R-:W-:Y:S02]  /*d140*/  @!P3 LEA R10, P5, R11.reuse, R14, 0x2 ;  /* 0x0000000e0b0ab211 */ /* 0x050fe400078a10ff */
        /* <DEDUP_REMOVED lines=8> */
[----:B-1----:R-:W-:-:S03]  /*d1d0*/  @!P0 LEA R4, P4, R12, R22, 0x2 ;  /* 0x000000160c048211 */ /* 0x002fc600078810ff */
[----:B------:R4:W-:Y:S01]  /*d1e0*/  @!P1 STG.E desc[UR20][R6.64], R21 ;  /* 0x0000001506009986 */ /* 0x0009e2000c101914 */
[----:B------:R-:W-:-:S05]  /*d1f0*/  @!P0 LEA.HI.X R5, R12, R23, R5, 0x2, P4 ;  /* 0x000000170c058211 */ /* 0x000fca00020f1405 */
[----:B------:R4:W-:Y:S04]  /*d200*/  @!P0 STG.E desc[UR20][R4.64], R20 ;  /* 0x0000001404008986 */ /* 0x0009e8000c101914 */
.L_x_410:
[----:B------:R-:W-:Y:S05]  /*d210*/  BSYNC B0 ;  /* 0x0000000000007941 */ /* 0x000fea0003800000 */
.L_x_409:
[----:B----4-:R4:W5:Y:S04]  /*d220*/  LDL R25, [R1+0xc] ;  /* 0x00000c0001197983 */ /* 0x0109680000100800 */
[----:B------:R4:W5:Y:S01]  /*d230*/  LDL R26, [R1+0x8] ;  /* 0x00000800011a7983 */ /* 0x0009620000100800 */
[----:B------:R-:W-:Y:S01]  /*d240*/  SHF.R.S32.HI R5, RZ, 0x1f, R24 ;  /* 0x0000001fff057819 */ /* 0x000fe20000011418 */
[----:B------:R-:W-:Y:S01]  /*d250*/  VIADD R0, R2, 0x40 ;  /* 0x0000004002007836 */ /* 0x000fe20000000000 */
[----:B------:R-:W-:Y:S01]  /*d260*/  IADD3 R4, P0, R24, R27, RZ ;  /* 0x0000001b18047210 */ /* 0x000fe20007f1e0ff */
[----:B------:R4:W1:Y:S01]  /*d270*/  LDS.128 R20, [R222] ;  /* 0x00000000de147984 */ /* 0x0008620000000c00 */
[----:B------:R-:W-:Y:S01]  /*d280*/  SHF.R.S32.HI R6, RZ, 0x1f, R29 ;  /* 0x0000001fff067819 */ /* 0x000fe2000001141d */
[C---:B------:R-:W-:Y:S01]  /*d290*/  VIADD R3, R2.reuse, 0x20 ;  /* 0x0000002002037836 */ /* 0x040fe20000000000 */
[----:B------:R-:W-:Y:S01]  /*d2a0*/  IADD3.X R5, R5, R28, RZ, P0, !PT ;  /* 0x0000001c05057210 */ /* 0x000fe200007fe4ff */
[----:B------:R4:W1:Y:S01]  /*d2b0*/  LDS.128 R16, [R222+0x2000] ;  /* 0x00200000de107984 */ /* 0x0008620000000c00 */
[-C--:B-----5:R-:W-:Y:S01]  /*d2c0*/  ISETP.GE.AND P0, PT, R2, R30.reuse, PT ;  /* 0x0000001e0200720c */ /* 0x0a0fe20003f06270 */
[----:B------:R-:W-:Y:S01]  /*d2d0*/  ULDC.64 UR4, c[0x0][0x2a0] ;  /* 0x0000a80000047ab9 */ /* 0x000fe20000000a00 */
[-C--:B------:R-:W-:Y:S01]  /*d2e0*/  ISETP.GE.AND P5, PT, R0, R30.reuse, PT ;  /* 0x0000001e0000720c */ /* 0x080fe20003fa6270 */
[----:B------:R4:W1:Y:S01]  /*d2f0*/  LDS.128 R12, [R222+0x4000] ;  /* 0x00400000de0c7984 */ /* 0x0008620000000c00 */
[----:B------:R-:W-:Y:S01]  /*d300*/  VIADD R0, R2, 0x60 ;  /* 0x0000006002007836 */ /* 0x000fe20000000000 */
[-C--:B------:R-:W-:Y:S01]  /*d310*/  ISETP.GE.AND P4, PT, R3, R30.reuse, PT ;  /* 0x0000001e0300720c */ /* 0x080fe20003f86270 */
[----:B------:R-:W-:Y:S01]  /*d320*/  IMAD R6, R6, UR4, RZ ;  /* 0x0000000406067c24 */ /* 0x000fe2000f8e02ff */
[----:B------:R-:W2:Y:S01]  /*d330*/  S2R R7, SR_CTAID.X ;  /* 0x0000000000077919 */ /* 0x000ea20000002500 */
[----:B------:R-:W-:Y:S01]  /*d340*/  SHF.R.S32.HI R3, RZ, 0x1f, R2 ;  /* 0x0000001fff037819 */ /* 0x000fe20000011402 */
[C---:B------:R-:W-:Y:S01]  /*d350*/  IMAD.WIDE.U32 R10, R29.reuse, UR4, R4 ;  /* 0x000000041d0a7c25 */ /* 0x040fe2000f8e0004 */
[----:B------:R-:W-:Y:S01]  /*d360*/  ISETP.GE.AND P6, PT, R0, R30, PT ;  /* 0x0000001e0000720c */ /* 0x000fe20003fc6270 */
[----:B------:R-:W-:Y:S02]  /*d370*/  BSSY B0, `(.L_x_411) ;  /* 0x0000015000007945 */ /* 0x000fe40003800000 */
[----:B------:R-:W-:-:S05]  /*d380*/  IMAD R0, R29, UR5, R6 ;  /* 0x000000051d007c24 */ /* 0x000fca000f8e0206 */
[----:B------:R-:W-:Y:S01]  /*d390*/  IADD3 R9, R11, R0, RZ ;  /* 0x000000000b097210 */ /* 0x000fe20007ffe0ff */
[----:B--2---:R-:W-:Y:S01]  /*d3a0*/  IMAD.WIDE R2, R7, 0x80, R2 ;  /* 0x0000008007027825 */ /* 0x004fe200078e0202 */
[----:B----4-:R-:W-:Y:S06]  /*d3b0*/  @P0 BRA `(.L_x_412) ;  /* 0x0000000000400947 */ /* 0x010fec0003800000 */
        /* <DEDUP_REMOVED lines=13> */
[----:B-1----:R2:W-:Y:S04]  /*d490*/  @!P3 STG.E.128 desc[UR20][R4.64], R20 ;  /* 0x000000140400b986 */ /* 0x0025e8000c101d14 */
[----:B------:R2:W-:Y:S04]  /*d4a0*/  @!P2 STG.E.128 desc[UR20][R4.64+0x40], R16 ;  /* 0x000040100400a986 */ /* 0x0005e8000c101d14 */
[----:B------:R2:W-:Y:S02]  /*d4b0*/  @!P1 STG.E.128 desc[UR20][R4.64+0x80], R12 ;  /* 0x0000800c04009986 */ /* 0x0005e4000c101d14 */
.L_x_412:
[----:B------:R-:W-:Y:S05]  /*d4c0*/  BSYNC B0 ;  /* 0x0000000000007941 */ /* 0x000fea0003800000 */
.L_x_411:
[----:B-12---:R1:W2:Y:S01]  /*d4d0*/  LDS.128 R20, [R222+0x800] ;  /* 0x00080000de147984 */ /* 0x0062a20000000c00 */
[----:B------:R-:W-:Y:S03]  /*d4e0*/  BSSY B0, `(.L_x_413) ;  /* 0x0000017000007945 */ /* 0x000fe60003800000 */
[----:B------:R1:W4:Y:S04]  /*d4f0*/  LDS.128 R16, [R222+0x2800] ;  /* 0x00280000de107984 */ /* 0x0003280000000c00 */
[----:B------:R1:W1:Y:S01]  /*d500*/  LDS.128 R12, [R222+0x4800] ;  /* 0x00480000de0c7984 */ /* 0x0002620000000c00 */
        /* <DEDUP_REMOVED lines=17> */
[----:B--2---:R2:W-:Y:S04]  /*d620*/  @!P2 STG.E.128 desc[UR20][R4.64], R20 ;  /* 0x000000140400a986 */ /* 0x0045e8000c101d14 */
[----:B----4-:R2:W-:Y:S04]  /*d630*/  @!P1 STG.E.128 desc[UR20][R4.64+0x40], R16 ;  /* 0x0000401004009986 */ /* 0x0105e8000c101d14 */
[----:B-1----:R2:W-:Y:S02]  /*d640*/  @!P0 STG.E.128 desc[UR20][R4.64+0x80], R12 ;  /* 0x0000800c04008986 */ /* 0x0025e4000c101d14 */
.L_x_414:
[----:B------:R-:W-:Y:S05]  /*d650*/  BSYNC B0 ;  /* 0x0000000000007941 */ /* 0x000fea0003800000 */
.L_x_413:
[----:B--2---:R2:W2:Y:S01]  /*d660*/  LDS.128 R20, [R222+0x1000] ;  /* 0x00100000de147984 */ /* 0x0044a20000000c00 */
[----:B------:R-:W-:Y:S03]  /*d670*/  BSSY B0, `(.L_x_415) ;  /* 0x0000017000007945 */ /* 0x000fe60003800000 */
[----:B----4-:R4:W2:Y:S04]  /*d680*/  LDS.128 R16, [R222+0x3000] ;  /* 0x00300000de107984 */ /* 0x0108a80000000c00 */
[----:B-1----:R4:W1:Y:S01]  /*d690*/  LDS.128 R12, [R222+0x5000] ;  /* 0x00500000de0c7984 */ /* 0x0028620000000c00 */
        /* <DEDUP_REMOVED lines=18> */
[----:B------:R2:W-:Y:S04]  /*d7c0*/  @!P1 STG.E.128 desc[UR20][R4.64+0x40], R16 ;  /* 0x0000401004009986 */ /* 0x0005e8000c101d14 */
[----:B-1----:R2:W-:Y:S02]  /*d7d0*/  @!P0 STG.E.128 desc[UR20][R4.64+0x80], R12 ;  /* 0x0000800c04008986 */ /* 0x0025e4000c101d14 */
.L_x_416:
[----:B------:R-:W-:Y:S05]  /*d7e0*/  BSYNC B0 ;  /* 0x0000000000007941 */ /* 0x000fea0003800000 */
.L_x_415:
[----:B--2-4-:R-:W2:Y:S01]  /*d7f0*/  LDS.128 R220, [R222+0x5800] ;  /* 0x00580000dedc7984 */ /* 0x014ea20000000c00 */
[----:B------:R-:W-:Y:S05]  /*d800*/  @P6 EXIT ;  /* 0x000000000000694d */ /* 0x000fea0003800000 */
[----:B------:R-:W-:Y:S01]  /*d810*/  IADD3 R0, P0, R2, 0x60, RZ ;  /* 0x0000006002007810 */ /* 0x000fe20007f1e0ff */
[----:B------:R-:W-:Y:S01]  /*d820*/  ULDC.64 UR4, c[0x0][0x298] ;  /* 0x0000a60000047ab9 */ /* 0x000fe20000000a00 */
[----:B------:R-:W-:Y:S02]  /*d830*/  ULDC UR6, c[0x0][0x2d0] ;  /* 0x0000b40000067ab9 */ /* 0x000fe40000000800 */
[----:B------:R-:W-:Y:S01]  /*d840*/  ISETP.GE.AND P2, PT, R24, UR6, PT ;  /* 0x0000000618007c0c */ /* 0x000fe2000bf46270 */
[----:B------:R-:W-:Y:S01]  /*d850*/  IMAD.X R2, RZ, RZ, R3, P0 ;  /* 0x000000ffff027224 */ /* 0x000fe200000e0603 */
[----:B------:R-:W-:Y:S02]  /*d860*/  MOV R3, R9 ;  /* 0x0000000900037202 */ /* 0x000fe40000000f00 */
        /* <DEDUP_REMOVED lines=10> */
[----:B---3--:R3:W-:Y:S04]  /*d910*/  @!P2 STG.E.128 desc[UR20][R2.64], R36 ;  /* 0x000000240200a986 */ /* 0x0087e8000c101d14 */
[----:B------:R3:W-:Y:S01]  /*d920*/  @!P1 STG.E.128 desc[UR20][R2.64+0x40], R32 ;  /* 0x0000402002009986 */ /* 0x0007e2000c101d14 */
[----:B------:R-:W-:Y:S05]  /*d930*/  @P0 EXIT ;  /* 0x000000000000094d */ /* 0x000fea0003800000 */
[----:B--2---:R-:W-:Y:S01]  /*d940*/  STG.E.128 desc[UR20][R2.64+0x80], R220 ;  /* 0x000080dc02007986 */ /* 0x004fe2000c101d14 */
[----:B------:R-:W-:Y:S05]  /*d950*/  EXIT ;  /* 0x000000000000794d */ /* 0x000fea0003800000 */
.L_x_380:
[----:B------:R-:W2:Y:S01]  /*d960*/  LDL R32, [R1+0x44] ;  /* 0x0000440001207983 */ /* 0x000ea20000100800 */
[----:B------:R-:W1:Y:S01]  /*d970*/  LDC.U8 R27, c[0x0][0x3d9] ;  /* 0x0000f640ff1b7b82 */ /* 0x000e620000000000 */
[----:B------:R-:W-:Y:S01]  /*d980*/  LEA.HI R10, R21, R45, RZ, 0x2 ;  /* 0x0000002d150a7211 */ /* 0x000fe200078f10ff */
[----:B------:R-:W-:Y:S01]  /*d990*/  ULDC.64 UR4, c[0x0][0x2a0] ;  /* 0x0000a80000047ab9 */ /* 0x000fe20000000a00 */
[----:B------:R-:W3:Y:S01]  /*d9a0*/  S2R R9, SR_CTAID.X ;  /* 0x0000000000097919 */ /* 0x000ee20000002500 */
[----:B------:R-:W-:Y:S04]  /*d9b0*/  BSSY B0, `(.L_x_417) ;  /* 0x000003a000007945 */ /* 0x000fe80003800000 */
[----:B------:R-:W4:Y:S01]  /*d9c0*/  LDC.U8 R8, c[0x0][0x3d8] ;  /* 0x0000f600ff087b82 */ /* 0x000f220000000000 */
[----:B-1----:R-:W-:-:S02]  /*d9d0*/  ISETP.NE.AND P2, PT, R27, RZ, PT ;  /* 0x000000ff1b00720c */ /* 0x002fc40003f45270 */
[----:B----4-:R-:W-:-:S04]  /*d9e0*/  ISETP.NE.AND P1, PT, R8, RZ, PT ;  /* 0x000000ff0800720c */ /* 0x010fc80003f25270 */
[----:B------:R-:W-:-:S07]  /*d9f0*/  ISETP.EQ.AND P5, PT, R27, RZ, P1 ;  /* 0x000000ff1b00720c */ /* 0x000fce0000fa2270 */
[----:B------:R-:W1:Y:S01]  /*da00*/  @!P2 LDC R18, c[0x0][0x2c4] ;  /* 0x0000b100ff12ab82 */ /* 0x000e620000000800 */
[----:B------:R-:W-:Y:S02]  /*da10*/  ISETP.NE.AND P1, PT, R8, RZ, !P2 ;  /* 0x000000ff0800720c */ /* 0x000fe40005725270 */
[----:B------:R-:W-:-:S05]  /*da20*/  SHF.R.S32.HI R8, RZ, 0x1f, R29 ;  /* 0x0000001fff087819 */ /* 0x000fca000001141d */
[----:B------:R-:W4:Y:S01]  /*da30*/  @P2 LDC R17, c[0x0][0x2c0] ;  /* 0x0000b000ff112b82 */ /* 0x000f220000000800 */
[----:B------:R-:W-:-:S04]  /*da40*/  IMAD R8, R8, UR4, RZ ;  /* 0x0000000408087c24 */ /* 0x000fc8000f8e02ff */
[----:B------:R-:W-:-:S03]  /*da50*/  IMAD R8, R29, UR5, R8 ;  /* 0x000000051d087c24 */ /* 0x000fc6000f8e0208 */
[----:B------:R-:W2:Y:S08]  /*da60*/  @P2 LDC.64 R22, c[0x0][0x2c0] ;  /* 0x0000b000ff162b82 */ /* 0x000eb00000000a00 */
[----:B------:R-:W2:Y:S08]  /*da70*/  @P5 LDC R26, c[0x0][0x2c4] ;  /* 0x0000b100ff1a5b82 */ /* 0x000eb00000000800 */
[----:B-1----:R-:W1:Y:S01]  /*da80*/  @P1 LDC R18, c[0x0][0x2e4] ;  /* 0x0000b900ff121b82 */ /* 0x002e620000000800 */
        /* <DEDUP_REMOVED lines=12> */
[----:B------:R-:W-:Y:S01]  /*db50*/  @!P0 IMAD.WIDE.U32 R4, R28, R4, RZ ;  /* 0x000000041c048225 */ /* 0x000fe200078e00ff */
[----:B------:R-:W-:-:S03]  /*db60*/  SHF.L.U32 R14, R16, 0x3, RZ ;  /* 0x00000003100e7819 */ /* 0x000fc600000006ff */
[----:B------:R-:W-:Y:S01]  /*db70*/  @!P0 IMAD.MOV.U32 R2, RZ, RZ, R4 ;  /* 0x000000ffff028224 */ /* 0x000fe200078e0004 */
[C---:B------:R-:W-:Y:S01]  /*db80*/  IADD3 R25, R14.reuse, 0x20, RZ ;  /* 0x000000200e197810 */ /* 0x040fe20007ffe0ff */
[----:B------:R-:W-:Y:S02]  /*db90*/  @!P0 IMAD.IADD R7, R5, 0x1, R0 ;  /* 0x0000000105078824 */ /* 0x000fe400078e0200 */
[----:B------:R-:W-:Y:S01]  /*dba0*/  IMAD.IADD R0, R19, 0x1, -R30 ;  /* 0x0000000113007824 */ /* 0x000fe200078e0a1e */
[----:B------:R-:W-:Y:S01]  /*dbb0*/  IADD3 R2, P0, R14, R2, RZ ;  /* 0x000000020e027210 */ /* 0x000fe20007f1e0ff */
[----:B------:R-:W-:Y:S02]  /*dbc0*/  VIADD R21, R10, 0x20 ;  /* 0x000000200a157836 */ /* 0x000fe40000000000 */
[----:B---3--:R-:W-:Y:S01]  /*dbd0*/  IMAD.WIDE R4, R9, 0x80, R10 ;  /* 0x0000008009047825 */ /* 0x008fe200078e020a */
[----:B------:R-:W-:Y:S02]  /*dbe0*/  LEA.HI.X.SX32 R3, R14, R7, 0x1, P0 ;  /* 0x000000070e037211 */ /* 0x000fe400000f0eff */
[-C--:B------:R-:W-:Y:S01]  /*dbf0*/  ISETP.GE.AND P0, PT, R10, R0.reuse, PT ;  /* 0x000000000a00720c */ /* 0x080fe20003f06270 */
[----:B------:R-:W-:Y:S01]  /*dc00*/  VIADD R24, R14, 0x40 ;  /* 0x000000400e187836 */ /* 0x000fe20000000000 */
[----:B------:R-:W-:Y:S01]  /*dc10*/  ISETP.GE.AND P4, PT, R21, R0, PT ;  /* 0x000000001500720c */ /* 0x000fe20003f86270 */
[----:B------:R-:W-:-:S05]  /*dc20*/  IMAD.WIDE.U32 R12, R29, UR4, R2 ;  /* 0x000000041d0c7c25 */ /* 0x000fca000f8e0002 */
[----:B------:R-:W-:-:S05]  /*dc30*/  IADD3 R9, R8, R13, RZ ;  /* 0x0000000d08097210 */ /* 0x000fca0007ffe0ff */
[----:B-1--4-:R-:W-:Y:S05]  /*dc40*/  @P0 BRA `(.L_x_418) ;  /* 0x0000000000400947 */ /* 0x012fea0003800000 */
        /* <DEDUP_REMOVED lines=16> */
.L_x_418:
[----:B------:R-:W-:Y:S05]  /*dd50*/  BSYNC B0 ;  /* 0x0000000000007941 */ /* 0x000fea0003800000 */
.L_x_417:
[----:B------:R-:W-:Y:S01]  /*dd60*/  ISETP.NE.AND P0, PT, R27, RZ, PT ;  /* 0x000000ff1b00720c */ /* 0x000fe20003f05270 */
[----:B------:R-:W-:Y:S01]  /*dd70*/  BSSY B0, `(.L_x_419) ;  /* 0x0000018000007945 */ /* 0x000fe20003800000 */
[----:B------:R-:W-:Y:S01]  /*dd80*/  ISETP.NE.OR P6, PT, R32, -0x1, !P5 ;  /* 0xffffffff2000780c */ /* 0x000fe20006fc5670 */
[----:B------:R-:W-:-:S10]  /*dd90*/  VIADD R20, R10, 0x40 ;  /* 0x000000400a147836 */ /* 0x000fd40000000000 */
[----:B------:R-:W-:Y:S01]  /*dda0*/  @P0 IMAD.MOV.U32 R15, RZ, RZ, 0x1 ;  /* 0x00000001ff0f0424 */ /* 0x000fe200078e00ff */
[----:B------:R-:W-:Y:S06]  /*ddb0*/  @P4 BRA `(.L_x_420) ;  /* 0x00000000004c4947 */ /* 0x000fec0003800000 */
        /* <DEDUP_REMOVED lines=19> */
.L_x_420:
[----:B------:R-:W-:Y:S05]  /*def0*/  BSYNC B0 ;  /* 0x0000000000007941 */ /* 0x000fea0003800000 */
.L_x_419:
[----:B------:R-:W-:Y:S01]  /*df00*/  @!P6 IMAD R32, R28, R26, RZ ;  /* 0x0000001a1c20e224 */ /* 0x000fe200078e02ff */
[----:B------:R-:W-:Y:S01]  /*df10*/  ISETP.NE.AND P1, PT, R27, RZ, PT ;  /* 0x000000ff1b00720c */ /* 0x000fe20003f25270 */
[----:B------:R-:W-:Y:S01]  /*df20*/  BSSY B0, `(.L_x_421) ;  /* 0x000001d000007945 */ /* 0x000fe20003800000 */
[----:B------:R-:W-:Y:S02]  /*df30*/  ISETP.GE.AND P0, PT, R20, R0, PT ;  /* 0x000000001400720c */ /* 0x000fe40003f06270 */
[----:B------:R3:W-:Y:S01]  /*df40*/  @!P6 STL [R1+0x44], R32 ;  /* 0x000044200100e387 */ /* 0x0007e20000100800 */
[----:B------:R-:W-:Y:S02]  /*df50*/  ISETP.NE.AND P2, PT, R16, RZ, PT ;  /* 0x000000ff1000720c */ /* 0x000fe40003f45270 */
[----:B------:R-:W-:-:S06]  /*df60*/  IADD3 R19, R10, 0x60, RZ ;  /* 0x000000600a137810 */ /* 0x000fcc0007ffe0ff */
[----:B------:R-:W-:Y:S02]  /*df70*/  @!P1 IMAD R15, R18, R31, RZ ;  /* 0x0000001f120f9224 */ /* 0x000fe400078e02ff */
[----:B------:R-:W-:Y:S01]  /*df80*/  @P1 IMAD R16, R23, R22, RZ ;  /* 0x0000001617101224 */ /* 0x000fe200078e02ff */
[----:B------:R-:W-:Y:S01]  /*df90*/  @!P1 MOV R16, R18 ;  /* 0x0000001200109202 */ /* 0x000fe20000000f00 */
[----:B------:R-:W-:Y:S01]  /*dfa0*/  IMAD R15, R28, R15, RZ ;  /* 0x0000000f1c0f7224 */ /* 0x000fe200078e02ff */
[----:B------:R-:W-:Y:S06]  /*dfb0*/  @P0 BRA `(.L_x_422) ;  /* 0x00000000004c0947 */ /* 0x000fec0003800000 */
        /* <DEDUP_REMOVED lines=19> */
.L_x_422:
[----:B------:R-:W-:Y:S05]  /*e0f0*/  BSYNC B0 ;  /* 0x0000000000007941 */ /* 0x000fea0003800000 */
.L_x_421:
[----:B------:R-:W-:Y:S01]  /*e100*/  ISETP.NE.AND P1, PT, R27, RZ, PT ;  /* 0x000000ff1b00720c */ /* 0x000fe20003f25270 */
[----:B------:R-:W-:Y:S01]  /*e110*/  BSSY B0, `(.L_x_423) ;  /* 0x0000021000007945 */ /* 0x000fe20003800000 */
[-C--:B------:R-:W-:Y:S02]  /*e120*/  ISETP.GE.AND P0, PT, R19, R0.reuse, PT ;  /* 0x000000001300720c */ /* 0x080fe40003f06270 */
[----:B------:R-:W-:Y:S02]  /*e130*/  @!P5 CS2R R6, SRZ ;  /* 0x000000000006d805 */ /* 0x000fe4000001ff00 */
[-C--:B------:R-:W-:Y:S02]  /*e140*/  ISETP.GE.OR P3, PT, R10, R0.reuse, P2 ;  /* 0x000000000a00720c */ /* 0x080fe40001766670 */
[-C--:B------:R-:W-:Y:S02]  /*e150*/  ISETP.GE.OR P4, PT, R21, R0.reuse, P2 ;  /* 0x000000001500720c */ /* 0x080fe40001786670 */
[----:B------:R-:W-:-:S02]  /*e160*/  ISETP.GE.OR P6, PT, R20, R0, P2 ;  /* 0x000000001400720c */ /* 0x000fc400017c6670 */
[----:B-12-4-:R-:W-:Y:S02]  /*e170*/  SEL R2, R15, RZ, !P5 ;  /* 0x000000ff0f027207 */ /* 0x016fe40006800000 */
[----:B------:R-:W-:Y:S01]  /*e180*/  ISETP.GE.OR P2, PT, R19, R0, P2 ;  /* 0x000000001300720c */ /* 0x000fe20001746670 */
[----:B------:R-:W-:Y:S01]  /*e190*/  @!P1 IMAD.MOV.U32 R17, RZ, RZ, 0x1 ;  /* 0x00000001ff119424 */ /* 0x000fe200078e00ff */
[----:B------:R-:W-:Y:S01]  /*e1a0*/  @P5 SHF.R.S32.HI R18, RZ, 0x1f, R32 ;  /* 0x0000001fff125819 */ /* 0x000fe20000011420 */
[----:B------:R-:W-:Y:S01]  /*e1b0*/  IMAD R16, R29, R16, R2 ;  /* 0x000000101d107224 */ /* 0x000fe200078e0202 */
[----:B------:R-:W-:Y:S01]  /*e1c0*/  P2R R22, PR, RZ, 0x4 ;  /* 0x00000004ff167803 */ /* 0x000fe20000000000 */
[----:B------:R-:W-:Y:S01]  /*e1d0*/  IMAD R15, R30, R17, RZ ;  /* 0x000000111e0f7224 */ /* 0x000fe200078e02ff */
[----:B------:R-:W-:Y:S07]  /*e1e0*/  @P0 BRA `(.L_x_424) ;  /* 0x00000000004c0947 */ /* 0x000fee0003800000 */
[----:B------:R-:W-:Y:S01]  /*e1f0*/  IADD3 R0, P0, R4, 0x60, RZ ;  /* 0x0000006004007810 */ /* 0x000fe20007f1e0ff */
[----:B------:R-:W-:Y:S01]  /*e200*/  ULDC.64 UR4, c[0x0][0x298] ;  /* 0x0000a60000047ab9 */ /* 0x000fe20000000a00 */
[----:B------:R-:W-:Y:S01]  /*e210*/  MOV R3, R9 ;  /* 0x0000000900037202 */ /* 0x000fe20000000f00 */
[----:B------:R-:W-:Y:S01]  /*e220*/  IMAD.MOV.U32 R2, RZ, RZ, R12 ;  /* 0x000000ffff027224 */ /* 0x000fe200078e000c */
[----:B------:R-:W-:Y:S01]  /*e230*/  ULDC UR6, c[0x0][0x2d0] ;  /* 0x0000b40000067ab9 */ /* 0x000fe20000000800 */
[----:B------:R-:W-:Y:S01]  /*e240*/  IMAD.X R4, RZ, RZ, R5, P0 ;  /* 0x000000ffff047224 */ /* 0x000fe200000e0605 */
[----:B------:R-:W-:Y:S02]  /*e250*/  ISETP.GE.AND P2, PT, R14, UR6, PT ;  /* 0x000000060e007c0c */ /* 0x000fe4000bf46270 */
[----:B------:R-:W-:Y:S01]  /*e260*/  ISETP.GE.AND P1, PT, R25, UR6, PT ;  /* 0x0000000619007c0c */ /* 0x000fe2000bf26270 */
        /* <DEDUP_REMOVED lines=11> */
.L_x_424:
[----:B------:R-:W-:Y:S05]  /*e320*/  BSYNC B0 ;  /* 0x0000000000007941 */ /* 0x000fea0003800000 */
.L_x_423:
[----:B------:R-:W-:Y:S01]  /*e330*/  @P5 IMAD.MOV.U32 R6, RZ, RZ, R32 ;  /* 0x000000ffff065224 */ /* 0x000fe200078e0020 */
[----:B------:R-:W-:Y:S01]  /*e340*/  SHF.R.S32.HI R0, RZ, 0x1f, R15 ;  /* 0x0000001fff007819 */ /* 0x000fe2000001140f */
[----:B------:R-:W-:Y:S01]  /*e350*/  @P5 IMAD.MOV.U32 R7, RZ, RZ, R18 ;  /* 0x000000ffff075224 */ /* 0x000fe200078e0012 */
        /* <DEDUP_REMOVED lines=13> */
.L_x_426:
[----:B------:R-:W-:Y:S05]  /*e430*/  BSYNC B0 ;  /* 0x0000000000007941 */ /* 0x000fea0003800000 */
.L_x_425:
        /* <DEDUP_REMOVED lines=10> */
.L_x_428:
[----:B------:R-:W-:Y:S05]  /*e4e0*/  BSYNC B0 ;  /* 0x0000000000007941 */ /* 0x000fea0003800000 */
.L_x_427:
        /* <DEDUP_REMOVED lines=10> */
.L_x_430:
[----:B------:R-:W-:Y:S05]  /*e590*/  BSYNC B0 ;  /* 0x0000000000007941 */ /* 0x000fea0003800000 */
.L_x_429:
[----:B------:R-:W-:-:S13]  /*e5a0*/  ISETP.NE.AND P0, PT, R22, RZ, PT ;  /* 0x000000ff1600720c */ /* 0x000fda0003f05270 */
        /* <DEDUP_REMOVED lines=10> */
.L_x_431:
        /* <DEDUP_REMOVED lines=11> */
.L_x_1214:


//--------------------- .text._ZN5flash16flash_fwd_kernelI23Flash_fwd_kernel_traitsILi96ELi128ELi64ELi4ELb0ELb0EN7cutlass10bfloat16_tE19Flash_kernel_traitsILi96ELi128ELi64ELi4ES3_EELb1ELb0ELb1ELb0ELb0ELb0ELb0ELb0EEEvNS_16Flash_fwd_paramsE --------------------------
	.section	.text._ZN5flash16flash_fwd_kernelI23Flash_fwd_kernel_traitsILi96ELi128ELi64ELi4ELb0ELb0EN7cutlass10bfloat16_tE19Flash_kernel_traitsILi96ELi128ELi64ELi4ES3_EELb1ELb0ELb1ELb0ELb0ELb0ELb0ELb0EEEvNS_16Flash_fwd_paramsE,"ax",@progbits
	.align	128
        .global         _ZN5flash16flash_fwd_kernelI23Flash_fwd_kernel_traitsILi96ELi128ELi64ELi4ELb0ELb0EN7cutlass10bfloat16_tE19Flash_kernel_traitsILi96ELi128ELi64ELi4ES3_EELb1ELb0ELb1ELb0ELb0ELb0ELb0ELb0EEEvNS_16Flash_fwd_paramsE
        .type           _ZN5flash16flash_fwd_kernelI23Flash_fwd_kernel_traitsILi96ELi128ELi64ELi4ELb0ELb0EN7cutlass10bfloat16_tE19Flash_kernel_traitsILi96ELi128ELi64ELi4ES3_EELb1ELb0ELb1ELb0ELb0ELb0ELb0ELb0EEEvNS_16Flash_fwd_paramsE,@function
        .size           _ZN5flash16flash_fwd_kernelI23Flash_fwd_kernel_traitsILi96ELi128ELi64ELi4ELb0ELb0EN7cutlass10bfloat16_tE19Flash_kernel_traitsILi96ELi128ELi64ELi4ES3_EELb1ELb0ELb1ELb0ELb0ELb0ELb0ELb0EEEvNS_16Flash_fwd_paramsE,(.L_x_1215 - _ZN5flash16flash_fwd_kernelI23Flash_fwd_kernel_traitsILi96ELi128ELi64ELi4ELb0ELb0EN7cutlass10bfloat16_tE19Flash_kernel_traitsILi96ELi128ELi64ELi4ES3_EELb1ELb0ELb1ELb0ELb0ELb0ELb0ELb0EEEvNS_16Flash_fwd_paramsE)
        .other          _ZN5flash16flash_fwd_kernelI23Flash_fwd_kernel_traitsILi96ELi128ELi64ELi4ELb0ELb0EN7cutlass10bfloat16_tE19Flash_kernel_traitsILi96ELi128ELi64ELi4ES3_EELb1ELb0ELb1ELb0ELb0ELb0ELb0ELb0EEEvNS_16Flash_fwd_paramsE,@"STO_CUDA_ENTRY STV_DEFAULT"
_ZN5flash16flash_fwd_kernelI23Flash_fwd_kernel_traitsILi96ELi128ELi64ELi4ELb0ELb0EN7cutlass10bfloat16_tE19Flash_kernel_traitsILi96ELi128ELi64ELi4ES3_EELb1ELb0ELb1ELb0ELb0ELb0ELb0ELb0EEEvNS_16Flash_fwd_paramsE:
.text._ZN5flash16flash_fwd_kernelI23Flash_fwd_kernel_traitsILi96ELi128ELi64ELi4ELb0ELb0EN7cutlass10bfloat16_tE19Flash_kernel_traitsILi96ELi128ELi64ELi4ES3_EELb1ELb0ELb1ELb0ELb0ELb0ELb0ELb0EEEvNS_16Flash_fwd_paramsE:
[----:B------:R-:W1:Y:S08]  /*0000*/  LDC R1, c[0x0][0x28] ;  /* 0x00000a00ff017b82 */ /* 0x000e700000000800 */
[----:B------:R-:W2:Y:S01]  /*0010*/  LDC R6, c[0x0][0x3a8] ;  /* 0x0000ea00ff067b82 */ /* 0x000ea20000000800 */
[----:B------:R-:W-:Y:S01]  /*0020*/  ULDC.U8 UR4, c[0x0][0x3b4] ;  /* 0x0000ed0000047ab9 */ /* 0x000fe20000000000 */
[----:B------:R-:W-:Y:S01]  /*0030*/  ULDC.64 UR22, c[0x0][0x208] ;  /* 0x0000820000167ab9 */ /* 0x000fe20000000a00 */
[----:B------:R-:W-:Y:S01]  /*0040*/  ISETP.NE.AND P2, PT, RZ, UR4, PT ;  /* 0x00000004ff007c0c */ /* 0x000fe2000bf45270 */
[----:B-1----:R-:W-:-:S04]  /*0050*/  VIADD R1, R1, 0xffffff08 ;  /* 0xffffff0801017836 */ /* 0x002fc80000000000 */
[----:B------:R-:W1:Y:S01]  /*0060*/  LDC R5, c[0x0][0x3ac] ;  /* 0x0000eb00ff057b82 */ /* 0x000e620000000800 */
[----:B------:R-:W-:Y:S01]  /*0070*/  ULDC.64 UR4, c[0x0][0x3a0] ;  /* 0x0000e80000047ab9 */ /* 0x000fe20000000a00 */
[----:B------:R-:W3:Y:S01]  /*0080*/  S2R R153, SR_TID.X ;  /* 0x0000000000997919 */ /* 0x000ee20000002100 */
[----:B------:R-:W-:Y:S01]  /*0090*/  IMAD.U32 R232, RZ, RZ, UR4 ;  /* 0x00000004ffe87e24 */ /* 0x000fe2000f8e00ff */
[----:B------:R-:W-:Y:S01]  /*00a0*/  ULDC.64 UR8, c[0x0][0x2f0] ;  /* 0x0000bc0000087ab9 */ /* 0x000fe20000000a00 */
[----:B------:R-:W-:-:S03]  /*00b0*/  ULDC.64 UR6, c[0x0][0x300] ;  /* 0x0000c00000067ab9 */ /* 0x000fc60000000a00 */
[----:B------:R-:W-:Y:S01]  /*00c0*/  S2UR UR14, SR_CTAID.X ;  /* 0x00000000000e79c3 */ /* 0x000fe20000002500 */
[----:B--2---:R-:W-:-:S07]  /*00d0*/  @P2 IMAD.MOV.U32 R2, RZ, RZ, R6 ;  /* 0x000000ffff022224 */ /* 0x004fce00078e0006 */
[----:B------:R-:W2:Y:S01]  /*00e0*/  S2UR UR17, SR_CTAID.Y ;  /* 0x00000000001179c3 */ /* 0x000ea20000002600 */
[----:B-1----:R-:W-:-:S07]  /*00f0*/  @P2 IMAD.MOV.U32 R3, RZ, RZ, R5 ;  /* 0x000000ffff032224 */ /* 0x002fce00078e0005 */
[----:B------:R-:W1:Y:S01]  /*0100*/  @P2 LDC R0, c[0x0][0x3b0] ;  /* 0x0000ec00ff002b82 */ /* 0x000e620000000800 */
[----:B------:R-:W1:Y:S01]  /*0110*/  @P2 LDG.E.64 R2, desc[UR22][R2.64] ;  /* 0x0000001602022981 */ /* 0x000e62000c1e1b00 */
[----:B------:R-:W-:-:S06]  /*0120*/  IMAD.U32 R233, RZ, RZ, UR5 ;  /* 0x00000005ffe97e24 */ /* 0x000fcc000f8e00ff */
[----:B------:R-:W4:Y:S01]  /*0130*/  @P2 LDG.E.64 R232, desc[UR22][R232.64] ;  /* 0x00000016e8e82981 */ /* 0x000f22000c1e1b00 */
[----:B------:R-:W5:Y:S01]  /*0140*/  S2UR UR4, SR_CTAID.Z ;  /* 0x00000000000479c3 */ /* 0x000f620000002700 */
[----:B------:R-:W-:Y:S02]  /*0150*/  UISETP.NE.U32.AND UP2, UPT, UR8, URZ, UPT ;  /* 0x0000003f0800728c */ /* 0x000fe4000bf45070 */
[----:B------:R-:W-:Y:S02]  /*0160*/  UISETP.NE.U32.AND UP1, UPT, UR6, URZ, UPT ;  /* 0x0000003f0600728c */ /* 0x000fe4000bf25070 */
[----:B------:R-:W-:Y:S02]  /*0170*/  UISETP.NE.AND.EX UP2, UPT, UR9, URZ, UPT, UP2 ;  /* 0x0000003f0900728c */ /* 0x000fe4000bf45320 */
[----:B------:R-:W-:Y:S01]  /*0180*/  UISETP.NE.AND.EX UP1, UPT, UR7, URZ, UPT, UP1 ;  /* 0x0000003f0700728c */ /* 0x000fe2000bf25310 */
[----:B------:R-:W-:Y:S02]  /*0190*/  ULDC.64 UR8, c[0x0][0x2f0] ;  /* 0x0000bc0000087ab9 */ /* 0x000fe40000000a00 */
[----:B------:R-:W-:Y:S01]  /*01a0*/  ULDC.64 UR6, c[0x0][0x2f8] ;  /* 0x0000be0000067ab9 */ /* 0x000fe20000000a00 */
[----:B------:R-:W-:Y:S01]  /*01b0*/  PLOP3.LUT P0, PT, PT, PT, UP2, 0x80, 0x0 ;  /* 0x000000000000781c */ /* 0x000fe20003f0f028 */
[----:B--2---:R-:W-:-:S02]  /*01c0*/  UIMAD.WIDE UR8, UR17, 0x4, UR8 ;  /* 0x00000004110878a5 */ /* 0x004fc4000f8e0208 */
[----:B------:R-:W-:-:S04]  /*01d0*/  UISETP.EQ.U32.AND UP0, UPT, UR6, URZ, UPT ;  /* 0x0000003f0600728c */ /* 0x000fc8000bf02070 */
[----:B------:R-:W-:Y:S02]  /*01e0*/  @UP1 ULDC.64 UR10, c[0x0][0x300] ;  /* 0x0000c000000a1ab9 */ /* 0x000fe40000000a00 */
[----:B------:R-:W-:Y:S02]  /*01f0*/  @UP1 UIMAD.WIDE UR10, UR17, 0x4, UR10 ;  /* 0x00000004110a18a5 */ /* 0x000fe4000f8e020a */
[----:B-----5:R-:W-:-:S06]  /*0200*/  ULOP3.LUT UR5, UR4, UR14, UR17, 0xfe, !UPT ;  /* 0x0000000e04057292 */ /* 0x020fcc000f8efe11 */
[----:B---3--:R-:W-:Y:S01]  /*0210*/  LOP3.LUT P3, RZ, R153, UR5, RZ, 0xfc, !PT ;  /* 0x0000000599ff7c12 */ /* 0x008fe2000f86fcff */
[----:B------:R-:W-:Y:S02]  /*0220*/  ULDC.U8 UR5, c[0x0][0x3c2] ;  /* 0x0000f08000057ab9 */ /* 0x000fe40000000000 */
[----:B------:R-:W-:Y:S01]  /*0230*/  UISETP.NE.AND UP3, UPT, UR5, URZ, UPT ;  /* 0x0000003f0500728c */ /* 0x000fe2000bf65270 */
[----:B------:R-:W-:Y:S01]  /*0240*/  SHF.R.S32.HI R18, RZ, 0x1f, R153 ;  /* 0x0000001fff127819 */ /* 0x000fe20000011499 */
[----:B------:R-:W-:Y:S01]  /*0250*/  UMOV UR25, URZ ;  /* 0x0000003f00197c82 */ /* 0x000fe20008000000 */
[----:B------:R-:W-:Y:S01]  /*0260*/  ULDC UR5, c[0x0][0x270] ;  /* 0x00009c0000057ab9 */ /* 0x000fe20000000800 */
[----:B------:R-:W-:-:S06]  /*0270*/  UISETP.EQ.OR.EX UP0, UPT, UR7, URZ, !UP3, UP0 ;  /* 0x0000003f0700728c */ /* 0x000fcc000df02700 */
[----:B------:R-:W4:Y:S01]  /*0280*/  @!P3 LDC.64 R8, c[0x0][0x3b8] ;  /* 0x0000ee00ff08bb82 */ /* 0x000f220000000a00 */
[----:B-1----:R-:W-:Y:S01]  /*0290*/  @P2 IADD3 R6, P1, R2, R0, RZ ;  /* 0x0000000002062210 */ /* 0x002fe20007f3e0ff */
[----:B------:R-:W-:-:S04]  /*02a0*/  IMAD.U32 R2, RZ, RZ, UR8 ;  /* 0x00000008ff027e24 */ /* 0x000fc8000f8e00ff */
[----:B------:R-:W-:Y:S01]  /*02b0*/  @P2 IMAD.X R5, RZ, RZ, R3, P1 ;  /* 0x000000ffff052224 */ /* 0x000fe200008e0603 */
[----:B------:R-:W-:Y:S01]  /*02c0*/  PLOP3.LUT P1, PT, PT, PT, UP1, 0x80, 0x0 ;  /* 0x000000000000781c */ /* 0x000fe20003f2f018 */
[----:B------:R-:W-:Y:S01]  /*02d0*/  @!P3 IMAD.MOV.U32 R4, RZ, RZ, R6 ;  /* 0x000000ffff04b224 */ /* 0x000fe200078e0006 */
[----:B----4-:R-:W-:Y:S01]  /*02e0*/  @!P3 STG.E.64 desc[UR22][R8.64], R232 ;  /* 0x000000e80800b986 */ /* 0x010fe2000c101b16 */
[----:B------:R-:W-:Y:S01]  /*02f0*/  IMAD.U32 R3, RZ, RZ, UR9 ;  /* 0x00000009ff037e24 */ /* 0x000fe2000f8e00ff */
[----:B------:R-:W-:Y:S02]  /*0300*/  ULDC.64 UR8, c[0x0][0x2f8] ;  /* 0x0000be0000087ab9 */ /* 0x000fe40000000a00 */
[----:B------:R1:W-:Y:S01]  /*0310*/  @!P3 STG.E.64 desc[UR22][R8.64+0x8], R4 ;  /* 0x000008040800b986 */ /* 0x0003e2000c101b16 */
[----:B------:R-:W-:-:S03]  /*0320*/  PLOP3.LUT P2, PT, PT, PT, UP0, 0x80, 0x0 ;  /* 0x000000000000781c */ /* 0x000fc60003f4f008 */
[----:B------:R-:W2:Y:S01]  /*0330*/  @P0 LDG.E R7, desc[UR22][R2.64+0x4] ;  /* 0x0000041602070981 */ /* 0x000ea2000c1e1900 */
[----:B------:R-:W-:-:S03]  /*0340*/  UIMAD.WIDE UR8, UR17, 0x4, UR8 ;  /* 0x00000004110878a5 */ /* 0x000fc6000f8e0208 */
[----:B-1----:R1:W3:Y:S02]  /*0350*/  @P0 LDG.E R8, desc[UR22][R2.64] ;  /* 0x0000001602080981 */ /* 0x0022e4000c1e1900 */
[----:B-1----:R-:W-:Y:S02]  /*0360*/  IMAD.U32 R2, RZ, RZ, UR10 ;  /* 0x0000000aff027e24 */ /* 0x002fe4000f8e00ff */
[----:B------:R-:W-:-:S05]  /*0370*/  IMAD.U32 R3, RZ, RZ, UR11 ;  /* 0x0000000bff037e24 */ /* 0x000fca000f8e00ff */
[----:B------:R1:W4:Y:S02]  /*0380*/  @P1 LDG.E R0, desc[UR22][R2.64] ;  /* 0x0000001602001981 */ /* 0x000324000c1e1900 */
[----:B-1----:R-:W-:Y:S02]  /*0390*/  IMAD.U32 R2, RZ, RZ, UR8 ;  /* 0x00000008ff027e24 */ /* 0x002fe4000f8e00ff */
[----:B------:R-:W-:-:S05]  /*03a0*/  IMAD.U32 R3, RZ, RZ, UR9 ;  /* 0x00000009ff037e24 */ /* 0x000fca000f8e00ff */
[----:B------:R-:W5:Y:S01]  /*03b0*/  @!P2 LDG.E R4, desc[UR22][R2.64] ;  /* 0x000000160204a981 */ /* 0x000f62000c1e1900 */
[----:B------:R-:W-:Y:S01]  /*03c0*/  UIMAD UR9, UR17, UR5, UR4 ;  /* 0x00000005110972a4 */ /* 0x000fe2000f8e0204 */
[----:B------:R-:W-:Y:S01]  /*03d0*/  UMOV UR13, 0xffffffff ;  /* 0xffffffff000d7882 */ /* 0x000fe20000000000 */
[----:B------:R-:W-:Y:S01]  /*03e0*/  UMOV UR8, 0xffffffff ;  /* 0xffffffff00087882 */ /* 0x000fe20000000000 */
[----:B--2---:R-:W-:Y:S02]  /*03f0*/  @P0 R2UR UR15, R7 ;  /* 0x00000000070f02ca */ /* 0x004fe400000e0000 */
[----:B------:R-:W-:Y:S02]  /*0400*/  LEA.HI R7, R18, R153, RZ, 0x5 ;  /* 0x0000009912077211 */ /* 0x000fe400078f28ff */
[----:B---3--:R-:W-:Y:S02]  /*0410*/  @P0 R2UR UR13, R8 ;  /* 0x00000000080d02ca */ /* 0x008fe400000e0000 */
[----:B------:R-:W-:Y:S01]  /*0420*/  ISETP.NE.U32.AND P0, PT, RZ, UR6, PT ;  /* 0x00000006ff007c0c */ /* 0x000fe2000bf05070 */
[----:B------:R-:W-:Y:S01]  /*0430*/  USHF.L.U32 UR6, UR9, 0x5, URZ ;  /* 0x0000000509067899 */ /* 0x000fe2000800063f */
[----:B----4-:R-:W-:-:S02]  /*0440*/  @P1 R2UR UR25, R0 ;  /* 0x00000000001912ca */ /* 0x010fc400000e0000 */
[----:B------:R-:W-:-:S05]  /*0450*/  LOP3.LUT R0, R7, 0xffffffe0, RZ, 0xc0, !PT ;  /* 0xffffffe007007812 */ /* 0x000fca00078ec0ff */
[----:B------:R-:W-:Y:S02]  /*0460*/  IMAD.IADD R149, R153, 0x1, -R0 ;  /* 0x0000000199957824 */ /* 0x000fe400078e0a00 */
[----:B------:R-:W-:-:S03]  /*0470*/  @UP2 UIADD3 UR15, UR15, -UR13, URZ ;  /* 0x8000000d0f0f2290 */ /* 0x000fc6000fffe03f */
[--C-:B------:R-:W-:Y:S02]  /*0480*/  SHF.R.S32.HI R0, RZ, 0x1f, R149.reuse ;  /* 0x0000001fff007819 */ /* 0x100fe40000011495 */
[----:B-----5:R-:W-:Y:S02]  /*0490*/  @!P2 R2UR UR8, R4 ;  /* 0x000000000408a2ca */ /* 0x020fe400000e0000 */
[----:B------:R-:W-:Y:S02]  /*04a0*/  ISETP.NE.AND.EX P2, PT, RZ, UR7, PT, P0 ;  /* 0x00000007ff007c0c */ /* 0x000fe4000bf45300 */
[----:B------:R-:W-:-:S05]  /*04b0*/  IADD3 R161, P1, P0, R6, UR6, R149 ;  /* 0x0000000606a17c10 */ /* 0x000fca000f83e095 */
[----:B------:R1:W-:Y:S01]  /*04c0*/  STL [R1+0x80], R161 ;  /* 0x000080a101007387 */ /* 0x0003e20000100800 */
[----:B------:R-:W-:Y:S01]  /*04d0*/  USHF.R.S32.HI UR7, URZ, 0x1f, UR6 ;  /* 0x0000001f3f077899 */ /* 0x000fe20008011406 */
[----:B------:R-:W-:-:S05]  /*04e0*/  @!UP2 ULDC UR15, c[0x0][0x2c4] ;  /* 0x0000b100000faab9 */ /* 0x000fca0000000800 */
[----:B------:R-:W-:Y:S01]  /*04f0*/  IADD3.X R160, R5, UR7, R0, P1, P0 ;  /* 0x0000000705a07c10 */ /* 0x000fe20008fe0400 */
[----:B------:R-:W-:Y:S06]  /*0500*/  @!P2 BRA `(.L_x_432) ;  /* 0x00000000001ca947 */ /* 0x000fec0003800000 */
[----:B------:R-:W-:-:S13]  /*0510*/  PLOP3.LUT P0, PT, PT, PT, UP3, 0x80, 0x0 ;  /* 0x000000000000781c */ /* 0x000fda0003f0f038 */
[----:B------:R-:W2:Y:S04]  /*0520*/  @P0 LDG.E R0, desc[UR22][R2.64+0x4] ;  /* 0x0000041602000981 */ /* 0x000ea8000c1e1900 */
[----:B------:R-:W3:Y:S01]  /*0530*/  @!P0 LDG.E R2, desc[UR22][R2.64] ;  /* 0x0000001602028981 */ /* 0x000ee2000c1e1900 */
[----:B--2---:R-:W-:-:S13]  /*0540*/  @P0 R2UR UR9, R0 ;  /* 0x00000000000902ca */ /* 0x004fda00000e0000 */
[----:B------:R-:W-:-:S07]  /*0550*/  @UP3 UIADD3 UR9, UR9, -UR8, URZ ;  /* 0x8000000809093290 */ /* 0x000fce000fffe03f */
[----:B---3--:R-:W-:Y:S01]  /*0560*/  @!P0 R2UR UR9, R2 ;  /* 0x00000000020982ca */ /* 0x008fe200000e0000 */
[----:B------:R-:W-:-:S14]  /*0570*/  BRA `(.L_x_433) ;  /* 0x0000000000047947 */ /* 0x000fdc0003800000 */
.L_x_432:
[----:B------:R-:W-:Y:S01]  /*0580*/  ULDC UR9, c[0x0][0x2c8] ;  /* 0x0000b20000097ab9 */ /* 0x000fe20000000800 */
.L_x_433:
        /* <DEDUP_REMOVED lines=45> */
[----:B------:R-:W-:Y:S01]  /*0860*/  LEA.HI R10, R18, R153, RZ, 0x2 ;  /* 0x00000099120a7211 */ /* 0x000fe200078f10ff */
[----:B------:R-:W-:Y:S01]  /*0870*/  ULDC.U8 UR10, c[0x0][0x3d9] ;  /* 0x0000f640000a7ab9 */ /* 0x000fe20000000000 */
[----:B------:R-:W-:Y:S01]  /*0880*/  USHF.R.S32.HI UR12, URZ, 0x1f, UR4 ;  /* 0x0000001f3f0c7899 */ /* 0x000fe20008011404 */
[----:B------:R-:W-:Y:S01]  /*0890*/  IMAD.U32 R6, RZ, RZ, UR14 ;  /* 0x0000000eff067e24 */ /* 0x000fe2000f8e00ff */
[----:B------:R-:W-:Y:S01]  /*08a0*/  UISETP.NE.AND UP2, UPT, UR10, URZ, UPT ;  /* 0x0000003f0a00728c */ /* 0x000fe2000bf45270 */
[----:B------:R-:W-:Y:S01]  /*08b0*/  LOP3.LUT R0, R10, 0xfffffffc, RZ, 0xc0, !PT ;  /* 0xfffffffc0a007812 */ /* 0x000fe200078ec0ff */
[----:B------:R-:W-:Y:S01]  /*08c0*/  UIADD3 UR15, -UR21, UR15, URZ ;  /* 0x0000000f150f7290 */ /* 0x000fe2000fffe13f */
[----:B------:R-:W-:Y:S01]  /*08d0*/  SHF.R.S32.HI R10, RZ, 0x2, R10 ;  /* 0x00000002ff0a7819 */ /* 0x000fe2000001140a */
[----:B------:R-:W-:Y:S02]  /*08e0*/  BSSY B0, `(.L_x_435) ;  /* 0x000004d000007945 */ /* 0x000fe40003800000 */
[----:B------:R-:W-:Y:S01]  /*08f0*/  @!UP1 USHF.R.S32.HI UR11, URZ, 0x1f, UR17 ;  /* 0x0000001f3f0b9899 */ /* 0x000fe20008011411 */
[----:B------:R-:W-:Y:S01]  /*0900*/  IMAD.IADD R0, R153, 0x1, -R0 ;  /* 0x0000000199007824 */ /* 0x000fe200078e0a00 */
[----:B------:R-:W-:Y:S01]  /*0910*/  @UP1 ULDC.64 UR8, c[0x0][0x298] ;  /* 0x0000a60000081ab9 */ /* 0x000fe20000000a00 */
[----:B------:R-:W-:Y:S01]  /*0920*/  @!UP1 ULDC.64 UR6, c[0x0][0x290] ;  /* 0x0000a40000069ab9 */ /* 0x000fe20000000a00 */
[----:B------:R-:W-:Y:S01]  /*0930*/  @UP1 UIMAD.WIDE.U32 UR18, UR13, UR8, URZ ;  /* 0x000000080d1212a5 */ /* 0x000fe2000f8e003f */
[--C-:B------:R-:W-:Y:S01]  /*0940*/  SHF.R.S32.HI R11, RZ, 0x1f, R10.reuse ;  /* 0x0000001fff0b7819 */ /* 0x100fe2000001140a */
[----:B------:R-:W-:Y:S01]  /*0950*/  @!UP1 UIMAD UR8, UR11, UR6, URZ ;  /* 0x000000060b0892a4 */ /* 0x000fe2000f8e023f */
[C---:B------:R-:W-:Y:S01]  /*0960*/  ISETP.NE.AND P3, PT, R0.reuse, RZ, PT ;  /* 0x000000ff0000720c */ /* 0x040fe20003f65270 */
[----:B------:R-:W-:Y:S01]  /*0970*/  @!UP1 UIMAD.WIDE.U32 UR24, UR17, UR6, URZ ;  /* 0x00000006111892a5 */ /* 0x000fe2000f8e003f */
[----:B------:R-:W-:Y:S01]  /*0980*/  IMAD.SHL.U32 R0, R0, 0x8, RZ ;  /* 0x0000000800007824 */ /* 0x000fe200078e00ff */
[----:B------:R-:W-:Y:S01]  /*0990*/  ULDC.U8 UR11, c[0x0][0x3d8] ;  /* 0x0000f600000b7ab9 */ /* 0x000fe20000000000 */
[----:B------:R-:W-:Y:S01]  /*09a0*/  @!UP1 UIMAD UR8, UR17, UR7, UR8 ;  /* 0x00000007110892a4 */ /* 0x000fe2000f8e0208 */
[C---:B------:R-:W-:Y:S01]  /*09b0*/  VIADD R14, R10.reuse, 0x20 ;  /* 0x000000200a0e7836 */ /* 0x040fe20000000000 */
[----:B------:R-:W-:Y:S01]  /*09c0*/  UISETP.NE.AND UP3, UPT, UR11, URZ, UPT ;  /* 0x0000003f0b00728c */ /* 0x000fe2000bf65270 */
[----:B------:R-:W-:Y:S01]  /*09d0*/  IADD3 R15, R10, 0x40, RZ ;  /* 0x000000400a0f7810 */ /* 0x000fe20007ffe0ff */
[----:B------:R-:W-:Y:S01]  /*09e0*/  UISETP.NE.AND UP0, UPT, UR11, URZ, !UP2 ;  /* 0x0000003f0b00728c */ /* 0x000fe2000d705270 */
[----:B------:R-:W-:Y:S01]  /*09f0*/  IMAD.WIDE R6, R6, 0x80, R10 ;  /* 0x0000008006067825 */ /* 0x000fe200078e020a */
[----:B------:R-:W-:Y:S01]  /*0a00*/  @UP2 ULDC.64 UR6, c[0x0][0x2c0] ;  /* 0x0000b00000062ab9 */ /* 0x000fe20000000a00 */
[----:B------:R-:W-:Y:S01]  /*0a10*/  UISETP.EQ.AND UP3, UPT, UR10, URZ, UP3 ;  /* 0x0000003f0a00728c */ /* 0x000fe20009f62270 */
[----:B------:R-:W-:Y:S01]  /*0a20*/  ISETP.GE.AND P2, PT, R14, UR15, PT ;  /* 0x0000000f0e007c0c */ /* 0x000fe2000bf46270 */
[----:B------:R-:W-:Y:S01]  /*0a30*/  @UP2 UIMAD UR16, UR7, UR6, URZ ;  /* 0x00000006071022a4 */ /* 0x000fe2000f8e023f */
[----:B------:R-:W-:Y:S01]  /*0a40*/  ISETP.GE.AND P1, PT, R15, UR15, PT ;  /* 0x0000000f0f007c0c */ /* 0x000fe2000bf26270 */
[----:B------:R-:W-:Y:S01]  /*0a50*/  @UP2 UMOV UR10, 0x1 ;  /* 0x00000001000a2882 */ /* 0x000fe20000000000 */
[----:B------:R-:W-:Y:S01]  /*0a60*/  ULDC.64 UR6, c[0x0][0x2a0] ;  /* 0x0000a80000067ab9 */ /* 0x000fe20000000a00 */
[----:B------:R-:W-:Y:S01]  /*0a70*/  @UP1 UIMAD UR9, UR13, UR9, UR19 ;  /* 0x000000090d0912a4 */ /* 0x000fe2000f8e0213 */
[----:B------:R-:W-:Y:S01]  /*0a80*/  IMAD.U32 R12, RZ, RZ, UR6 ;  /* 0x00000006ff0c7e24 */ /* 0x000fe2000f8e00ff */
[----:B------:R-:W-:Y:S01]  /*0a90*/  UIMAD UR12, UR12, UR6, URZ ;  /* 0x000000060c0c72a4 */ /* 0x000fe2000f8e023f */
[----:B------:R-:W-:Y:S01]  /*0aa0*/  VIADD R16, R10, 0x60 ;  /* 0x000000600a107836 */ /* 0x000fe20000000000 */
[----:B------:R-:W-:Y:S01]  /*0ab0*/  @!UP1 UIADD3 UR9, UR25, UR8, URZ ;  /* 0x0000000819099290 */ /* 0x000fe2000fffe03f */
[C---:B------:R-:W-:Y:S01]  /*0ac0*/  VIADD R18, R0.reuse, 0x20 ;  /* 0x0000002000127836 */ /* 0x040fe20000000000 */
[----:B------:R-:W-:Y:S01]  /*0ad0*/  @!UP2 ULDC UR6, c[0x0][0x2c4] ;  /* 0x0000b1000006aab9 */ /* 0x000fe20000000800 */
[----:B------:R-:W-:Y:S01]  /*0ae0*/  @UP0 ULDC UR6, c[0x0][0x2e4] ;  /* 0x0000b90000060ab9 */ /* 0x000fe20000000800 */
[----:B------:R-:W-:Y:S01]  /*0af0*/  UIMAD UR7, UR4, UR7, UR12 ;  /* 0x00000007040772a4 */ /* 0x000fe2000f8e020c */
[C---:B------:R-:W-:Y:S01]  /*0b00*/  IADD3 R17, R0.reuse, 0x40, RZ ;  /* 0x0000004000117810 */ /* 0x040fe20007ffe0ff */
[----:B------:R-:W-:Y:S01]  /*0b10*/  @!UP2 UIMAD UR10, UR6, UR5, URZ ;  /* 0x00000005060aa2a4 */ /* 0x000fe2000f8e023f */
[----:B------:R-:W-:Y:S01]  /*0b20*/  @UP3 ULDC UR12, c[0x0][0x2c4] ;  /* 0x0000b100000c3ab9 */ /* 0x000fe20000000800 */
[----:B------:R-:W-:Y:S01]  /*0b30*/  @!UP1 UMOV UR18, UR24 ;  /* 0x0000001800129c82 */ /* 0x000fe20008000000 */
[----:B------:R-:W-:Y:S01]  /*0b40*/  @UP3 UIMAD UR12, UR17, UR12, URZ ;  /* 0x0000000c110c32a4 */ /* 0x000fe2000f8e023f */
[----:B------:R-:W-:Y:S01]  /*0b50*/  IADD3 R2, P0, R0, UR18, RZ ;  /* 0x0000001200027c10 */ /* 0x000fe2000ff1e0ff */
[----:B------:R-:W-:-:S02]  /*0b60*/  UIMAD UR10, UR17, UR10, URZ ;  /* 0x0000000a110a72a4 */ /* 0x000fc4000f8e023f */
[----:B------:R-:W-:Y:S01]  /*0b70*/  @UP3 USEL UR12, UR12, UR13, !UP1 ;  /* 0x0000000d0c0c3287 */ /* 0x000fe2000c800000 */
[----:B------:R-:W-:Y:S01]  /*0b80*/  LEA.HI.X.SX32 R3, R0, UR9, 0x1, P0 ;  /* 0x0000000900037c11 */ /* 0x000fe200080f0eff */
[----:B------:R-:W-:Y:S01]  /*0b90*/  @UP2 ULDC UR11, c[0x0][0x2c0] ;  /* 0x0000b000000b2ab9 */ /* 0x000fe20000000800 */
[----:B------:R-:W-:Y:S01]  /*0ba0*/  ISETP.GE.AND P0, PT, R10, UR15, PT ;  /* 0x0000000f0a007c0c */ /* 0x000fe2000bf06270 */
[----:B------:R-:W-:Y:S01]  /*0bb0*/  USEL UR10, UR10, URZ, !UP3 ;  /* 0x0000003f0a0a7287 */ /* 0x000fe2000d800000 */
[----:B------:R-:W-:Y:S01]  /*0bc0*/  @!UP2 UMOV UR11, 0x1 ;  /* 0x00000001000ba882 */ /* 0x000fe20000000000 */
[----:B------:R-:W-:Y:S01]  /*0bd0*/  @!UP2 UMOV UR16, UR6 ;  /* 0x000000060010ac82 */ /* 0x000fe20008000000 */
[----:B------:R-:W-:Y:S01]  /*0be0*/  UIMAD UR6, UR21, UR11, URZ ;  /* 0x0000000b150672a4 */ /* 0x000fe2000f8e023f */
[----:B------:R-:W-:Y:S01]  /*0bf0*/  IMAD.WIDE.U32 R12, R12, UR4, R2 ;  /* 0x000000040c0c7c25 */ /* 0x000fe2000f8e0002 */
[----:B------:R-:W-:Y:S01]  /*0c00*/  UIMAD UR16, UR4, UR16, UR10 ;  /* 0x00000010041072a4 */ /* 0x000fe2000f8e020a */
[----:B------:R-:W-:Y:S01]  /*0c10*/  @!UP3 UMOV UR26, URZ ;  /* 0x0000003f001abc82 */ /* 0x000fe20008000000 */
[----:B------:R-:W-:Y:S01]  /*0c20*/  @UP3 UMOV UR26, UR12 ;  /* 0x0000000c001a3c82 */ /* 0x000fe20008000000 */
[----:B------:R-:W-:Y:S01]  /*0c30*/  @!UP3 UMOV UR27, URZ ;  /* 0x0000003f001bbc82 */ /* 0x000fe20008000000 */
[----:B------:R-:W-:Y:S01]  /*0c40*/  USHF.R.S32.HI UR4, URZ, 0x1f, UR6 ;  /* 0x0000001f3f047899 */ /* 0x000fe20008011406 */
[----:B------:R-:W-:Y:S01]  /*0c50*/  VIADD R9, R13, UR7 ;  /* 0x000000070d097c36 */ /* 0x000fe20008000000 */
[----:B------:R-:W-:-:S02]  /*0c60*/  @UP3 USHF.R.S32.HI UR27, URZ, 0x1f, UR12 ;  /* 0x0000001f3f1b3899 */ /* 0x000fc4000801140c */
        /* <DEDUP_REMOVED lines=20> */
.L_x_436:
[----:B------:R-:W-:Y:S05]  /*0db0*/  BSYNC B0 ;  /* 0x0000000000007941 */ /* 0x000fea0003800000 */
.L_x_435:
[----:B------:R-:W-:Y:S01]  /*0dc0*/  BSSY B0, `(.L_x_437) ;  /* 0x0000016000007945 */ /* 0x000fe20003800000 */
[----:B------:R-:W-:-:S03]  /*0dd0*/  ISETP.GE.AND P0, PT, R16, UR15, PT ;  /* 0x0000000f10007c0c */ /* 0x000fc6000bf06270 */
[----:B------:R-:W-:Y:S10]  /*0de0*/  @P2 BRA `(.L_x_438) ;  /* 0x00000000004c2947 */ /* 0x000ff40003800000 */
[----:B--2---:R-:W-:Y:S01]  /*0df0*/  IADD3 R2, P2, R6, 0x20, RZ ;  /* 0x0000002006027810 */ /* 0x004fe20007f5e0ff */
        /* <DEDUP_REMOVED lines=18> */
.L_x_438:
[----:B------:R-:W-:Y:S05]  /*0f20*/  BSYNC B0 ;  /* 0x0000000000007941 */ /* 0x000fea0003800000 */
.L_x_437:
[----:B------:R-:W-:Y:S01]  /*0f30*/  BSSY B0, `(.L_x_439) ;  /* 0x0000016000007945 */ /* 0x000fe20003800000 */
[----:B------:R-:W-:-:S03]  /*0f40*/  ISETP.GE.OR P6, PT, R10, UR15, P3 ;  /* 0x0000000f0a007c0c */ /* 0x000fc60009fc6670 */
[----:B------:R-:W-:Y:S10]  /*0f50*/  @P1 BRA `(.L_x_440) ;  /* 0x00000000004c1947 */ /* 0x000ff40003800000 */
[----:B--23--:R-:W-:Y:S01]  /*0f60*/  IADD3 R2, P1, R6, 0x40, RZ ;  /* 0x0000004006027810 */ /* 0x00cfe20007f3e0ff */
        /* <DEDUP_REMOVED lines=18> */
.L_x_440:
[----:B------:R-:W-:Y:S05]  /*1090*/  BSYNC B0 ;  /* 0x0000000000007941 */ /* 0x000fea0003800000 */
.L_x_439:
[----:B------:R-:W-:Y:S01]  /*10a0*/  BSSY B0, `(.L_x_441) ;  /* 0x0000018000007945 */ /* 0x000fe20003800000 */
[----:B------:R-:W-:Y:S02]  /*10b0*/  ISETP.GE.OR P5, PT, R14, UR15, P3 ;  /* 0x0000000f0e007c0c */ /* 0x000fe40009fa6670 */
[----:B------:R-:W-:Y:S02]  /*10c0*/  ISETP.GE.OR P4, PT, R15, UR15, P3 ;  /* 0x0000000f0f007c0c */ /* 0x000fe40009f86670 */
[----:B------:R-:W-:Y:S01]  /*10d0*/  ISETP.GE.OR P3, PT, R16, UR15, P3 ;  /* 0x0000000f10007c0c */ /* 0x000fe20009f66670 */
[----:B------:R-:W-:-:S12]  /*10e0*/  @P0 BRA `(.L_x_442) ;  /* 0x00000000004c0947 */ /* 0x000fd80003800000 */
[----:B------:R-:W-:Y:S01]  /*10f0*/  IADD3 R8, P0, R6, 0x60, RZ ;  /* 0x0000006006087810 */ /* 0x000fe20007f1e0ff */
[----:B------:R-:W-:Y:S01]  /*1100*/  ULDC.64 UR4, c[0x0][0x298] ;  /* 0x0000a60000047ab9 */ /* 0x000fe20000000a00 */
[----:B--234-:R-:W-:Y:S01]  /*1110*/  MOV R3, R9 ;  /* 0x0000000900037202 */ /* 0x01cfe20000000f00 */
        /* <DEDUP_REMOVED lines=16> */
.L_x_442:
[----:B------:R-:W-:Y:S05]  /*1220*/  BSYNC B0 ;  /* 0x0000000000007941 */ /* 0x000fea0003800000 */
.L_x_441:
[----:B------:R-:W-:Y:S04]  /*1230*/  BSSY B0, `(.L_x_443) ;  /* 0x000000a000007945 */ /* 0x000fe80003800000 */
[----:B------:R-:W-:Y:S05]  /*1240*/  @P6 BRA `(.L_x_444) ;  /* 0x0000000000206947 */ /* 0x000fea0003800000 */
[----:B------:R-:W-:Y:S01]  /*1250*/  IMAD R0, R10, UR11, RZ ;  /* 0x0000000b0a007c24 */ /* 0x000fe2000f8e02ff */
[----:B------:R-:W-:-:S04]  /*1260*/  ULDC.64 UR4, c[0x0][0x2b0] ;  /* 0x0000ac0000047ab9 */ /* 0x000fc80000000a00 */
[----:B--234-:R-:W-:-:S04]  /*1270*/  IADD3 R3, P0, R0, UR6, RZ ;  /* 0x0000000600037c10 */ /* 0x01cfc8000ff1e0ff */
[----:B------:R-:W-:Y:S02]  /*1280*/  LEA.HI.X.SX32 R0, R0, UR26, 0x1, P0 ;  /* 0x0000001a00007c11 */ /* 0x000fe400080f0eff */
[----:B------:R-:W-:-:S04]  /*1290*/  LEA R2, P0, R3, UR4, 0x2 ;  /* 0x0000000403027c11 */ /* 0x000fc8000f8010ff */
[----:B------:R-:W-:Y:S01]  /*12a0*/  LEA.HI.X R3, R3, UR5, R0, 0x2, P0 ;  /* 0x0000000503037c11 */ /* 0x000fe200080f1400 */
[----:B------:R-:W-:-:S05]  /*12b0*/  IMAD.MOV.U32 R0, RZ, RZ, 0x7f800000 ;  /* 0x7f800000ff007424 */ /* 0x000fca00078e00ff */
[----:B------:R2:W-:Y:S03]  /*12c0*/  STG.E desc[UR22][R2.64], R0 ;  /* 0x0000000002007986 */ /* 0x0005e6000c101916 */
.L_x_444:
[----:B------:R-:W-:Y:S05]  /*12d0*/  BSYNC B0 ;  /* 0x0000000000007941 */ /* 0x000fea0003800000 */
.L_x_443:
[----:B------:R-:W-:Y:S04]  /*12e0*/  BSSY B0, `(.L_x_445) ;  /* 0x000000a000007945 */ /* 0x000fe80003800000 */
[----:B------:R-:W-:Y:S05]  /*12f0*/  @P5 BRA `(.L_x_446) ;  /* 0x0000000000205947 */ /* 0x000fea0003800000 */
[----:B--2---:R-:W-:Y:S01]  /*1300*/  IMAD R0, R14, UR11, RZ ;  /* 0x0000000b0e007c24 */ /* 0x004fe2000f8e02ff */
[----:B------:R-:W-:-:S04]  /*1310*/  ULDC.64 UR4, c[0x0][0x2b0] ;  /* 0x0000ac0000047ab9 */ /* 0x000fc80000000a00 */
[----:B---34-:R-:W-:-:S04]  /*1320*/  IADD3 R3, P0, R0, UR6, RZ ;  /* 0x0000000600037c10 */ /* 0x018fc8000ff1e0ff */
[----:B------:R-:W-:Y:S02]  /*1330*/  LEA.HI.X.SX32 R0, R0, UR26, 0x1, P0 ;  /* 0x0000001a00007c11 */ /* 0x000fe400080f0eff */
[----:B------:R-:W-:-:S04]  /*1340*/  LEA R2, P0, R3, UR4, 0x2 ;  /* 0x0000000403027c11 */ /* 0x000fc8000f8010ff */
[----:B------:R-:W-:Y:S01]  /*1350*/  LEA.HI.X R3, R3, UR5, R0, 0x2, P0 ;  /* 0x0000000503037c11 */ /* 0x000fe200080f1400 */
[----:B------:R-:W-:-:S05]  /*1360*/  IMAD.MOV.U32 R0, RZ, RZ, 0x7f800000 ;  /* 0x7f800000ff007424 */ /* 0x000fca00078e00ff */
[----:B------:R2:W-:Y:S03]  /*1370*/  STG.E desc[UR22][R2.64], R0 ;  /* 0x0000000002007986 */ /* 0x0005e6000c101916 */
.L_x_446:
[----:B------:R-:W-:Y:S05]  /*1380*/  BSYNC B0 ;  /* 0x0000000000007941 */ /* 0x000fea0003800000 */
.L_x_445:
        /* <DEDUP_REMOVED lines=10> */
.L_x_448:
[----:B------:R-:W-:Y:S05]  /*1430*/  BSYNC B0 ;  /* 0x0000000000007941 */ /* 0x000fea0003800000 */
.L_x_447:
[----:B------:R-:W-:Y:S05]  /*1440*/  @P3 EXIT ;  /* 0x000000000000394d */ /* 0x000fea0003800000 */
[----:B--2---:R-:W-:Y:S01]  /*1450*/  IMAD R0, R16, UR11, RZ ;  /* 0x0000000b10007c24 */ /* 0x004fe2000f8e02ff */
[----:B------:R-:W-:-:S04]  /*1460*/  ULDC.64 UR4, c[0x0][0x2b0] ;  /* 0x0000ac0000047ab9 */ /* 0x000fc80000000a00 */
[----:B---34-:R-:W-:-:S04]  /*1470*/  IADD3 R3, P0, R0, UR6, RZ ;  /* 0x0000000600037c10 */ /* 0x018fc8000ff1e0ff */
[----:B------:R-:W-:Y:S02]  /*1480*/  LEA.HI.X.SX32 R0, R0, UR26, 0x1, P0 ;  /* 0x0000001a00007c11 */ /* 0x000fe400080f0eff */
[----:B------:R-:W-:-:S04]  /*1490*/  LEA R2, P0, R3, UR4, 0x2 ;  /* 0x0000000403027c11 */ /* 0x000fc8000f8010ff */
[----:B------:R-:W-:Y:S01]  /*14a0*/  LEA.HI.X R3, R3, UR5, R0, 0x2, P0 ;  /* 0x0000000503037c11 */ /* 0x000fe200080f1400 */
[----:B------:R-:W-:-:S05]  /*14b0*/  IMAD.MOV.U32 R0, RZ, RZ, 0x7f800000 ;  /* 0x7f800000ff007424 */ /* 0x000fca00078e00ff */
[----:B------:R-:W-:Y:S01]  /*14c0*/  STG.E desc[UR22][R2.64], R0 ;  /* 0x0000000002007986 */ /* 0x000fe2000c101916 */
[----:B------:R-:W-:Y:S05]  /*14d0*/  EXIT ;  /* 0x000000000000794d */ /* 0x000fea0003800000 */
.L_x_434:
[----:B------:R-:W2:Y:S01]  /*14e0*/  LDC R13, c[0x0][0x278] ;  /* 0x00009e00ff0d7b82 */ /* 0x000ea20000000800 */
[----:B------:R-:W3:Y:S01]  /*14f0*/  S2R R4, SR_CTAID.Z ;  /* 0x0000000000047919 */ /* 0x000ee20000002700 */
[----:B------:R-:W-:Y:S01]  /*1500*/  UISETP.NE.AND UP0, UPT, UR13, -0x1, UPT ;  /* 0xffffffff0d00788c */ /* 0x000fe2000bf05270 */
[----:B------:R-:W-:Y:S01]  /*1510*/  LEA.HI R25, R18, R153, RZ, 0x3 ;  /* 0x0000009912197211 */ /* 0x000fe200078f18ff */
[----:B------:R-:W-:Y:S01]  /*1520*/  UISETP.NE.AND UP1, UPT, UR8, -0x1, UPT ;  /* 0xffffffff0800788c */ /* 0x000fe2000bf25270 */
[----:B------:R-:W-:Y:S01]  /*1530*/  SHF.R.S32.HI R148, RZ, 0x5, R7 ;  /* 0x00000005ff947819 */ /* 0x000fe20000011407 */
[----:B------:R-:W-:Y:S01]  /*1540*/  UIADD3 UR5, -UR21, UR15, URZ ;  /* 0x0000000f15057290 */ /* 0x000fe2000fffe13f */
[----:B------:R-:W-:Y:S01]  /*1550*/  SHF.R.S32.HI R22, RZ, 0x3, R25 ;  /* 0x00000003ff167819 */ /* 0x000fe20000011419 */
[----:B------:R-:W-:Y:S02]  /*1560*/  IMAD.U32 R10, RZ, RZ, UR14 ;  /* 0x0000000eff0a7e24 */ /* 0x000fe4000f8e00ff */
[----:B------:R-:W-:-:S03]  /*1570*/  PLOP3.LUT P1, PT, PT, PT, UP1, 0x80, 0x0 ;  /* 0x000000000000781c */ /* 0x000fc60003f2f018 */
[----:B------:R-:W-:Y:S01]  /*1580*/  @UP0 ULDC.64 UR6, c[0x0][0x240] ;  /* 0x0000900000060ab9 */ /* 0x000fe20000000a00 */
[----:B------:R-:W-:Y:S02]  /*1590*/  @!UP0 USHF.R.S32.HI UR9, URZ, 0x1f, UR17 ;  /* 0x0000001f3f098899 */ /* 0x000fe40008011411 */
[----:B------:R-:W-:Y:S02]  /*15a0*/  @UP0 UIMAD.WIDE.U32 UR26, UR13, UR6, URZ ;  /* 0x000000060d1a02a5 */ /* 0x000fe4000f8e003f */
[----:B------:R-:W-:Y:S02]  /*15b0*/  @UP1 UIADD3 UR29, UR25, UR8, URZ ;  /* 0x00000008191d1290 */ /* 0x000fe4000fffe03f */
[----:B------:R-:W-:Y:S01]  /*15c0*/  @UP0 UIMAD UR16, UR13, UR7, UR27 ;  /* 0x000000070d1002a4 */ /* 0x000fe2000f8e021b */
[----:B------:R-:W-:Y:S02]  /*15d0*/  @UP1 ULDC.64 UR10, c[0x0][0x248] ;  /* 0x00009200000a1ab9 */ /* 0x000fe40000000a00 */
[----:B------:R-:W-:Y:S01]  /*15e0*/  @!UP0 ULDC.64 UR6, c[0x0][0x228] ;  /* 0x00008a0000068ab9 */ /* 0x000fe20000000a00 */
[----:B--2---:R-:W-:Y:S01]  /*15f0*/  IABS R5, R13 ;  /* 0x0000000d00057213 */ /* 0x004fe20000000000 */
[----:B------:R-:W-:-:S02]  /*1600*/  @!UP0 UIMAD UR9, UR9, UR6, URZ ;  /* 0x00000006090982a4 */ /* 0x000fc4000f8e023f */
[----:B------:R-:W-:Y:S01]  /*1610*/  @!UP0 UIMAD.WIDE.U32 UR30, UR17, UR6, URZ ;  /* 0x00000006111e82a5 */ /* 0x000fe2000f8e003f */
[----:B------:R-:W2:Y:S01]  /*1620*/  I2F.RP R2, R5 ;  /* 0x0000000500027306 */ /* 0x000ea20000209400 */
[----:B------:R-:W-:Y:S02]  /*1630*/  @UP1 UIMAD.WIDE.U32 UR32, UR29, UR10, URZ ;  /* 0x0000000a1d2012a5 */ /* 0x000fe4000f8e003f */
[----:B------:R-:W-:Y:S01]  /*1640*/  @!UP0 UIMAD UR7, UR17, UR7, UR9 ;  /* 0x00000007110782a4 */ /* 0x000fe2000f8e0209 */
[----:B---3--:R-:W-:Y:S01]  /*1650*/  IABS R4, R4 ;  /* 0x0000000400047213 */ /* 0x008fe20000000000 */
[----:B------:R-:W-:Y:S02]  /*1660*/  @UP1 UIMAD UR29, UR29, UR11, URZ ;  /* 0x0000000b1d1d12a4 */ /* 0x000fe4000f8e023f */
[----:B------:R-:W-:Y:S02]  /*1670*/  @!UP0 UIADD3 UR16, UR31, UR7, URZ ;  /* 0x000000071f108290 */ /* 0x000fe4000fffe03f */
[----:B------:R-:W-:Y:S01]  /*1680*/  @UP1 UIADD3 UR29, UR33, UR29, URZ ;  /* 0x0000001d211d1290 */ /* 0x000fe2000fffe03f */
[----:B------:R-:W-:Y:S01]  /*1690*/  @!UP0 UMOV UR26, UR30 ;  /* 0x0000001e001a8c82 */ /* 0x000fe20008000000 */
[----:B--2---:R-:W2:Y:S02]  /*16a0*/  MUFU.RCP R2, R2 ;  /* 0x0000000200027308 */ /* 0x004ea40000001000 */
[----:B--2---:R-:W-:-:S06]  /*16b0*/  VIADD R2, R2, 0xffffffe ;  /* 0x0ffffffe02027836 */ /* 0x004fcc0000000000 */
[----:B------:R-:W2:Y:S02]  /*16c0*/  F2I.FTZ.U32.TRUNC.NTZ R3, R2 ;  /* 0x0000000200037305 */ /* 0x000ea4000021f000 */
[----:B--2---:R-:W-:Y:S02]  /*16d0*/  IMAD.MOV R0, RZ, RZ, -R3 ;  /* 0x000000ffff007224 */ /* 0x004fe400078e0a03 */
        /* <DEDUP_REMOVED lines=22> */
[----:B------:R-:W-:-:S03]  /*1840*/  IMAD.IADD R8, R2, 0x1, -R4 ;  /* 0x0000000102087824 */ /* 0x000fc600078e0a04 */
[----:B------:R2:W-:Y:S01]  /*1850*/  STL [R1+0xa0], R14 ;  /* 0x0000a00e01007387 */ /* 0x0005e20000100800 */
[----:B------:R-:W-:Y:S05]  /*1860*/  @P1 BRA `(.L_x_449) ;  /* 0x0000000000301947 */ /* 0x000fea0003800000 */
        /* <DEDUP_REMOVED lines=12> */
.L_x_449:
[--C-:B------:R-:W-:Y:S01]  /*1930*/  IMAD.MOV.U32 R166, RZ, RZ, R14.reuse ;  /* 0x000000ffffa67224 */ /* 0x100fe200078e000e */
[----:B------:R-:W-:Y:S01]  /*1940*/  @UP1 UIADD3 UR28, UR25, UR8, URZ ;  /* 0x00000008191c1290 */ /* 0x000fe2000fffe03f */
[----:B------:R-:W-:Y:S01]  /*1950*/  IMAD.MOV.U32 R166, RZ, RZ, R14 ;  /* 0x000000ffffa67224 */ /* 0x000fe200078e000e */
[----:B------:R-:W-:Y:S01]  /*1960*/  USHF.R.S32.HI UR27, URZ, 0x1f, UR4 ;  /* 0x0000001f3f1b7899 */ /* 0x000fe20008011404 */
[----:B------:R-:W-:Y:S01]  /*1970*/  IMAD.MOV.U32 R167, RZ, RZ, R15 ;  /* 0x000000ffffa77224 */ /* 0x000fe200078e000f */
[----:B------:R-:W-:Y:S01]  /*1980*/  @UP1 ULDC.64 UR8, c[0x0][0x250] ;  /* 0x0000940000081ab9 */ /* 0x000fe20000000a00 */
[----:B------:R-:W-:Y:S01]  /*1990*/  LOP3.LUT R12, R13, UR4, RZ, 0x3c, !PT ;  /* 0x000000040d0c7c12 */ /* 0x000fe2000f8e3cff */
[----:B------:R-:W-:Y:S01]  /*19a0*/  @UP1 UIMAD.WIDE.U32 UR30, UR28, UR8, URZ ;  /* 0x000000081c1e12a5 */ /* 0x000fe2000f8e003f */
[--C-:B------:R-:W-:Y:S01]  /*19b0*/  SHF.R.S32.HI R167, RZ, 0x1f, R166.reuse ;  /* 0x0000001fffa77819 */ /* 0x100fe200000114a6 */
[----:B------:R-:W-:Y:S01]  /*19c0*/  @UP1 UIMAD UR28, UR28, UR9, URZ ;  /* 0x000000091c1c12a4 */ /* 0x000fe2000f8e023f */
[----:B------:R-:W-:-:S02]  /*19d0*/  LOP3.LUT R9, R0, 0x18, R166, 0xf8, !PT ;  /* 0x0000001800097812 */ /* 0x000fc400078ef8a6 */
[----:B------:R-:W-:Y:S01]  /*19e0*/  SHF.R.U32.HI R7, RZ, 0x3, R0 ;  /* 0x00000003ff077819 */ /* 0x000fe20000011600 */
[----:B------:R3:W-:Y:S01]  /*19f0*/  STL [R1+0xa4], R167 ;  /* 0x0000a4a701007387 */ /* 0x0007e20000100800 */
        /* <DEDUP_REMOVED lines=14> */
.L_x_450:
        /* <DEDUP_REMOVED lines=11> */
[----:B------:R-:W4:Y:S01]  /*1b90*/  S2UR UR25, SR_CgaCtaId ;  /* 0x00000000001979c3 */ /* 0x000f220000008800 */
        /* <DEDUP_REMOVED lines=10> */
[----:B--2---:R-:W-:Y:S01]  /*1c40*/  IMAD.U32 R14, RZ, RZ, UR6 ;  /* 0x00000006ff0e7e24 */ /* 0x004fe2000f8e00ff */
        /* <DEDUP_REMOVED lines=16> */
[----:B----4-:R-:W-:Y:S01]  /*1d50*/  ULEA UR4, UR25, UR4, 0x18 ;  /* 0x0000000419047291 */ /* 0x010fe2000f8ec03f */
[----:B------:R-:W-:Y:S01]  /*1d60*/  IMAD R4, R12, UR6, RZ ;  /* 0x000000060c047c24 */ /* 0x000fe2000f8e02ff */
[----:B------:R-:W-:Y:S01]  /*1d70*/  ISETP.GE.AND P1, PT, R21, UR5, PT ;  /* 0x0000000515007c0c */ /* 0x000fe2000bf26270 */
[----:B------:R-:W-:Y:S01]  /*1d80*/  IMAD.WIDE.U32 R28, R0, UR6, R8 ;  /* 0x00000006001c7c25 */ /* 0x000fe2000f8e0008 */
[----:B------:R-:W-:-:S02]  /*1d90*/  LEA.HI R18, R18, R153, RZ, 0x4 ;  /* 0x0000009912127211 */ /* 0x000fc400078f20ff */
        /* <DEDUP_REMOVED lines=23> */
[----:B------:R-:W4:Y:S01]  /*1f10*/  @!P5 LDC.64 R8, c[0x0][0x210] ;  /* 0x00008400ff08db82 */ /* 0x000f220000000a00 */
[----:B------:R1:W-:Y:S04]  /*1f20*/  @P5 STS [R222], RZ ;  /* 0x000000ffde005388 */ /* 0x0003e80000000800 */
        /* <DEDUP_REMOVED lines=25> */
.L_x_452:
[----:B------:R-:W-:Y:S05]  /*20c0*/  BSYNC B0 ;  /* 0x0000000000007941 */ /* 0x000fea0003800000 */
.L_x_451:
[----:B------:R-:W-:Y:S01]  /*20d0*/  SHF.R.S32.HI R19, RZ, 0x4, R18 ;  /* 0x00000004ff137819 */ /* 0x000fe20000011412 */
[----:B------:R-:W-:Y:S01]  /*20e0*/  BSSY B0, `(.L_x_453) ;  /* 0x000002b000007945 */ /* 0x000fe20003800000 */
[C---:B------:R-:W-:Y:S01]  /*20f0*/  ISETP.GE.AND P5, PT, R2.reuse, UR16, PT ;  /* 0x0000001002007c0c */ /* 0x040fe2000bfa6270 */
[----:B------:R-:W-:Y:S01]  /*2100*/  VIADD R16, R2, 0x60 ;  /* 0x0000006002107836 */ /* 0x000fe20000000000 */
[----:B------:R-:W-:Y:S01]  /*2110*/  LEA.HI R17, R18, R19, RZ, 0x1 ;  /* 0x0000001312117211 */ /* 0x000fe200078f08ff */
[----:B------:R-:W-:Y:S10]  /*2120*/  @P1 BRA `(.L_x_454) ;  /* 0x0000000000981947 */ /* 0x000ff40003800000 */
[----:B------:R-:W-:Y:S01]  /*2130*/  ULDC UR25, c[0x0][0x2d0] ;  /* 0x0000b40000197ab9 */ /* 0x000fe20000000800 */
[----:B-1--4-:R-:W-:Y:S01]  /*2140*/  IADD3 R4, P1, R10, 0x20, RZ ;  /* 0x000000200a047810 */ /* 0x012fe20007f3e0ff */
        /* <DEDUP_REMOVED lines=36> */
.L_x_454:
[----:B------:R-:W-:Y:S05]  /*2390*/  BSYNC B0 ;  /* 0x0000000000007941 */ /* 0x000fea0003800000 */
.L_x_453:
[----:B------:R-:W-:Y:S01]  /*23a0*/  LOP3.LUT R0, R17, 0xfffffffe, RZ, 0xc0, !PT ;  /* 0xfffffffe11007812 */ /* 0x000fe200078ec0ff */
[----:B------:R-:W-:Y:S01]  /*23b0*/  BSSY B0, `(.L_x_455) ;  /* 0x000002d000007945 */ /* 0x000fe20003800000 */
[----:B-1----:R-:W-:Y:S02]  /*23c0*/  LOP3.LUT R8, R18, 0xfffffff0, RZ, 0xc0, !PT ;  /* 0xfffffff012087812 */ /* 0x002fe400078ec0ff */
[----:B------:R-:W-:Y:S01]  /*23d0*/  ISETP.GE.AND P4, PT, R16, UR5, PT ;  /* 0x0000000510007c0c */ /* 0x000fe2000bf86270 */
[----:B------:R-:W-:Y:S01]  /*23e0*/  IMAD.IADD R20, R19, 0x1, -R0 ;  /* 0x0000000113147824 */ /* 0x000fe200078e0a00 */
[----:B------:R-:W-:Y:S01]  /*23f0*/  LOP3.LUT R9, R25, 0xfffffff8, RZ, 0xc0, !PT ;  /* 0xfffffff819097812 */ /* 0x000fe200078ec0ff */
[----:B------:R-:W-:Y:S01]  /*2400*/  IMAD.IADD R8, R153, 0x1, -R8 ;  /* 0x0000000199087824 */ /* 0x000fe200078e0a08 */
[----:B------:R-:W-:Y:S09]  /*2410*/  @P0 BRA `(.L_x_456) ;  /* 0x0000000000980947 */ /* 0x000ff20003800000 */
[----:B------:R-:W-:Y:S01]  /*2420*/  ULDC UR25, c[0x0][0x2d0] ;  /* 0x0000b40000197ab9 */ /* 0x000fe20000000800 */
[----:B----4-:R-:W-:Y:S01]  /*2430*/  IADD3 R4, P0, R10, 0x40, RZ ;  /* 0x000000400a047810 */ /* 0x010fe20007f1e0ff */
        /* <DEDUP_REMOVED lines=36> */
.L_x_456:
[----:B------:R-:W-:Y:S05]  /*2680*/  BSYNC B0 ;  /* 0x0000000000007941 */ /* 0x000fea0003800000 */
.L_x_455:
[----:B------:R-:W-:Y:S04]  /*2690*/  BSSY B0, `(.L_x_457) ;  /* 0x0000028000007945 */ /* 0x000fe80003800000 */
[----:B------:R-:W-:Y:S05]  /*26a0*/  @P4 BRA `(.L_x_458) ;  /* 0x0000000000984947 */ /* 0x000fea0003800000 */
        /* <DEDUP_REMOVED lines=38> */
.L_x_458:
[----:B------:R-:W-:Y:S05]  /*2910*/  BSYNC B0 ;  /* 0x0000000000007941 */ /* 0x000fea0003800000 */
.L_x_457:
[----:B------:R-:W-:Y:S01]  /*2920*/  IMAD.IADD R163, R29, 0x1, R23 ;  /* 0x000000011da37824 */ /* 0x000fe200078e0217 */
[-C--:B------:R-:W-:Y:S01]  /*2930*/  LEA.HI R0, R8, R8.reuse, RZ, 0x1 ;  /* 0x0000000808007211 */ /* 0x080fe200078f08ff */
[----:B------:R-:W-:Y:S01]  /*2940*/  IMAD.MOV.U32 R162, RZ, RZ, R28 ;  /* 0x000000ffffa27224 */ /* 0x000fe200078e001c */
[----:B------:R-:W-:Y:S01]  /*2950*/  USHF.L.U32 UR30, UR10, 0x6, URZ ;  /* 0x000000060a1e7899 */ /* 0x000fe2000800063f */
[----:B------:R-:W-:Y:S01]  /*2960*/  IMAD.IADD R9, R153, 0x1, -R9 ;  /* 0x0000000199097824 */ /* 0x000fe200078e0a09 */
[----:B------:R-:W-:Y:S01]  /*2970*/  USHF.L.U64.HI UR29, UR10, 0x6, UR11 ;  /* 0x000000060a1d7899 */ /* 0x000fe2000801020b */
[--C-:B-1--4-:R-:W-:Y:S01]  /*2980*/  SHF.R.S32.HI R5, RZ, 0x1, R0.reuse ;  /* 0x00000001ff057819 */ /* 0x112fe20000011400 */
[----:B------:R1:W-:Y:S01]  /*2990*/  STL.64 [R1+0xa8], R162 ;  /* 0x0000a8a201007387 */ /* 0x0003e20000100a00 */
[----:B------:R-:W-:Y:S01]  /*29a0*/  USHF.R.S32.HI UR31, URZ, 0x1f, UR17 ;  /* 0x0000001f3f1f7899 */ /* 0x000fe20008011411 */
[----:B------:R-:W-:Y:S01]  /*29b0*/  SHF.R.S32.HI R2, RZ, 0x1f, R0 ;  /* 0x0000001fff027819 */ /* 0x000fe20000011400 */
[----:B------:R-:W-:Y:S01]  /*29c0*/  UIMAD UR6, UR29, UR17, URZ ;  /* 0x000000111d0672a4 */ /* 0x000fe2000f8e023f */
[----:B------:R-:W-:Y:S01]  /*29d0*/  SHF.R.S32.HI R3, RZ, 0x1f, R8 ;  /* 0x0000001fff037819 */ /* 0x000fe20000011408 */
[----:B------:R-:W-:Y:S01]  /*29e0*/  IMAD.U32 R159, RZ, RZ, UR30 ;  /* 0x0000001eff9f7e24 */ /* 0x000fe2000f8e00ff */
[----:B------:R-:W-:Y:S01]  /*29f0*/  LOP3.LUT R7, R0, 0x7fffffe, RZ, 0xc0, !PT ;  /* 0x07fffffe00077812 */ /* 0x000fe200078ec0ff */
[----:B------:R-:W-:Y:S01]  /*2a00*/  UIMAD UR6, UR31, UR30, UR6 ;  /* 0x0000001e1f0672a4 */ /* 0x000fe2000f8e0206 */
[----:B------:R-:W-:Y:S01]  /*2a10*/  LEA.HI R4, R9, R9, RZ, 0x1 ;  /* 0x0000000909047211 */ /* 0x000fe200078f08ff */
[----:B------:R-:W-:Y:S01]  /*2a20*/  BSSY B0, `(.L_x_459) ;  /* 0x000002c000007945 */ /* 0x000fe20003800000 */
[----:B------:R-:W-:Y:S01]  /*2a30*/  LEA.HI R0, R2, R5, RZ, 0x2 ;  /* 0x0000000502007211 */ /* 0x000fe200078f10ff */
[----:B------:R-:W-:Y:S01]  /*2a40*/  IMAD.IADD R152, R8, 0x1, -R7 ;  /* 0x0000000108987824 */ /* 0x000fe200078e0a07 */
[----:B------:R-:W-:Y:S01]  /*2a50*/  LEA.HI R12, R3, R8, RZ, 0x3 ;  /* 0x00000008030c7211 */ /* 0x000fe200078f18ff */
[----:B------:R-:W-:Y:S01]  /*2a60*/  IMAD.WIDE.U32 R2, R159, UR17, R162 ;  /* 0x000000119f027c25 */ /* 0x000fe2000f8e00a2 */
[----:B------:R-:W-:-:S02]  /*2a70*/  LOP3.LUT R6, R4, 0x3fffffe, RZ, 0xc0, !PT ;  /* 0x03fffffe04067812 */ /* 0x000fc400078ec0ff */
[----:B------:R-:W-:Y:S01]  /*2a80*/  LOP3.LUT R0, R0, 0xfffffffc, RZ, 0xc0, !PT ;  /* 0xfffffffc00007812 */ /* 0x000fe200078ec0ff */
[----:B------:R-:W-:Y:S01]  /*2a90*/  VIADD R8, R3, UR6 ;  /* 0x0000000603087c36 */ /* 0x000fe20008000000 */
[----:B------:R-:W-:Y:S01]  /*2aa0*/  ISETP.GE.AND P0, PT, R21, UR16, PT ;  /* 0x0000001015007c0c */ /* 0x000fe2000bf06270 */
[----:B------:R-:W-:Y:S01]  /*2ab0*/  IMAD.IADD R9, R9, 0x1, -R6 ;  /* 0x0000000109097824 */ /* 0x000fe200078e0a06 */
[----:B------:R-:W-:Y:S01]  /*2ac0*/  SHF.R.S32.HI R13, RZ, 0x1, R4 ;  /* 0x00000001ff0d7819 */ /* 0x000fe20000011404 */
[----:B------:R-:W-:Y:S01]  /*2ad0*/  IMAD.IADD R14, R5, 0x1, -R0 ;  /* 0x00000001050e7824 */ /* 0x000fe200078e0a00 */
[----:B------:R-:W-:Y:S09]  /*2ae0*/  @P6 BRA `(.L_x_460) ;  /* 0x00000000007c6947 */ /* 0x000ff20003800000 */
        /* <DEDUP_REMOVED lines=31> */
.L_x_460:
[----:B------:R-:W-:Y:S05]  /*2ce0*/  BSYNC B0 ;  /* 0x0000000000007941 */ /* 0x000fea0003800000 */
.L_x_459:
[----:B------:R-:W-:Y:S01]  /*2cf0*/  USHF.L.U64.HI UR25, UR10, 0x5, UR11 ;  /* 0x000000050a197899 */ /* 0x000fe2000801020b */
[----:B------:R-:W-:Y:S01]  /*2d00*/  BSSY B0, `(.L_x_461) ;  /* 0x0000023000007945 */ /* 0x000fe20003800000 */
[----:B------:R-:W-:Y:S01]  /*2d10*/  USHF.L.U32 UR26, UR10, 0x5, URZ ;  /* 0x000000050a1a7899 */ /* 0x000fe2000800063f */
[----:B-1----:R-:W-:Y:S02]  /*2d20*/  SHF.L.U32 R7, R13, 0x6, RZ ;  /* 0x000000060d077819 */ /* 0x002fe400000006ff */
[----:B------:R-:W-:Y:S09]  /*2d30*/  @P0 BRA `(.L_x_462) ;  /* 0x00000000007c0947 */ /* 0x000ff20003800000 */
[----:B------:R-:W-:Y:S01]  /*2d40*/  ULDC UR6, c[0x0][0x2d0] ;  /* 0x0000b40000067ab9 */ /* 0x000fe20000000800 */
[----:B------:R-:W-:Y:S02]  /*2d50*/  IADD3 R0, P0, R2, UR26, RZ ;  /* 0x0000001a02007c10 */ /* 0x000fe4000ff1e0ff */
[----:B------:R-:W-:Y:S02]  /*2d60*/  ISETP.GE.AND P3, PT, R166, UR6, PT ;  /* 0x00000006a6007c0c */ /* 0x000fe4000bf66270 */
[----:B------:R-:W-:Y:S02]  /*2d70*/  ISETP.GE.AND P2, PT, R165, UR6, PT ;  /* 0x00000006a5007c0c */ /* 0x000fe4000bf46270 */
[----:B------:R-:W-:Y:S02]  /*2d80*/  IADD3.X R6, R8, UR25, RZ, P0, !PT ;  /* 0x0000001908067c10 */ /* 0x000fe400087fe4ff */
[----:B------:R-:W-:-:S07]  /*2d90*/  ISETP.GE.AND P0, PT, R164, UR6, PT ;  /* 0x00000006a4007c0c */ /* 0x000fce000bf06270 */
[----:B----4-:R-:W1:Y:S01]  /*2da0*/  @!P3 LDC.64 R4, c[0x0][0x218] ;  /* 0x00008600ff04bb82 */ /* 0x010e620000000a00 */
[----:B------:R4:W-:Y:S07]  /*2db0*/  @P3 STS.128 [R222+0x6800], RZ ;  /* 0x006800ffde003388 */ /* 0x0009ee0000000c00 */
        /* <DEDUP_REMOVED lines=23> */
.L_x_462:
[----:B------:R-:W-:Y:S05]  /*2f30*/  BSYNC B0 ;  /* 0x0000000000007941 */ /* 0x000fea0003800000 */
.L_x_461:
[----:B------:R-:W0:Y:S01]  /*2f40*/  LDGDEPBAR ;  /* 0x00000000000079af */ /* 0x000e220000000000 */
[----:B-1--4-:R-:W-:Y:S01]  /*2f50*/  IMAD.SHL.U32 R3, R22, 0x8, RZ ;  /* 0x0000000816037824 */ /* 0x012fe200078e00ff */
[----:B------:R-:W-:Y:S01]  /*2f60*/  LOP3.LUT R0, R7, 0xc0, RZ, 0xc0, !PT ;  /* 0x000000c007007812 */ /* 0x000fe200078ec0ff */
[----:B------:R-:W-:Y:S01]  /*2f70*/  IMAD.SHL.U32 R2, R14, 0x40, RZ ;  /* 0x000000400e027824 */ /* 0x000fe200078e00ff */
[----:B------:R-:W-:Y:S01]  /*2f80*/  IADD3 R11, R27, R24, RZ ;  /* 0x000000181b0b7210 */ /* 0x000fe20007ffe0ff */
[----:B------:R-:W-:Y:S01]  /*2f90*/  IMAD.SHL.U32 R4, R12, 0x20, RZ ;  /* 0x000000200c047824 */ /* 0x000fe200078e00ff */
[----:B------:R-:W-:Y:S01]  /*2fa0*/  MOV R10, R26 ;  /* 0x0000001a000a7202 */ /* 0x000fe20000000f00 */
[----:B------:R-:W-:Y:S01]  /*2fb0*/  IMAD.SHL.U32 R5, R20, 0x8, RZ ;  /* 0x0000000814057824 */ /* 0x000fe200078e00ff */
[----:B------:R-:W-:Y:S01]  /*2fc0*/  LOP3.LUT R3, R0, 0x8, R3, 0xf8, !PT ;  /* 0x0000000800037812 */ /* 0x000fe200078ef803 */
[----:B------:R-:W-:Y:S01]  /*2fd0*/  USHF.L.U64.HI UR27, UR8, 0x6, UR9 ;  /* 0x00000006081b7899 */ /* 0x000fe20008010209 */
[----:B------:R-:W-:Y:S01]  /*2fe0*/  SHF.R.U32.HI R0, RZ, 0x3, R0 ;  /* 0x00000003ff007819 */ /* 0x000fe20000011600 */
[----:B------:R1:W-:Y:S01]  /*2ff0*/  STL.64 [R1+0x50], R10 ;  /* 0x0000500a01007387 */ /* 0x0003e20000100a00 */
[----:B------:R-:W-:Y:S01]  /*3000*/  LOP3.LUT R2, R2, 0xc0, RZ, 0xc0, !PT ;  /* 0x000000c002027812 */ /* 0x000fe200078ec0ff */
[----:B------:R-:W-:Y:S01]  /*3010*/  USHF.L.U32 UR28, UR8, 0x6, URZ ;  /* 0x00000006081c7899 */ /* 0x000fe2000800063f */
[----:B------:R-:W-:Y:S01]  /*3020*/  LOP3.LUT R151, R4, 0xffffff00, RZ, 0xc0, !PT ;  /* 0xffffff0004977812 */ /* 0x000fe200078ec0ff */
[----:B------:R-:W-:Y:S01]  /*3030*/  UIMAD UR6, UR27, UR17, URZ ;  /* 0x000000111b0672a4 */ /* 0x000fe2000f8e023f */
[----:B------:R-:W-:Y:S01]  /*3040*/  LOP3.LUT R0, R3, R0, RZ, 0x3c, !PT ;  /* 0x0000000003007212 */ /* 0x000fe200078e3cff */
[----:B------:R-:W-:Y:S01]  /*3050*/  BSSY B0, `(.L_x_463) ;  /* 0x0000036000007945 */ /* 0x000fe20003800000 */
[----:B------:R-:W-:Y:S01]  /*3060*/  LOP3.LUT R4, R2, 0x8, R5, 0xf8, !PT ;  /* 0x0000000802047812 */ /* 0x000fe200078ef805 */
[----:B------:R-:W-:Y:S01]  /*3070*/  UIMAD UR6, UR31, UR28, UR6 ;  /* 0x0000001c1f0672a4 */ /* 0x000fe2000f8e0206 */
[----:B------:R-:W-:Y:S01]  /*3080*/  SHF.R.U32.HI R3, RZ, 0x3, R2 ;  /* 0x00000003ff037819 */ /* 0x000fe20000011602 */
[----:B------:R-:W-:Y:S01]  /*3090*/  IMAD R2, R148, 0x200, R151 ;  /* 0x0000020094027824 */ /* 0x000fe200078e0297 */
[----:B------:R-:W-:Y:S01]  /*30a0*/  LEA R6, R20, R9, 0x3 ;  /* 0x0000000914067211 */ /* 0x000fe200078e18ff */
[----:B------:R-:W-:-:S04]  /*30b0*/  DEPBAR.LE SB0, 0x0 ;  /* 0x000080000000791a */ /* 0x000fc80000000000 */
[----:B------:R-:W-:Y:S01]  /*30c0*/  BAR.SYNC.DEFER_BLOCKING 0x0 ;  /* 0x0000000000007b1d */ /* 0x000fe20000010000 */
[----:B------:R-:W-:Y:S01]  /*30d0*/  LOP3.LUT R150, R4, R3, RZ, 0x3c, !PT ;  /* 0x0000000304967212 */ /* 0x000fe200078e3cff */
[----:B------:R-:W-:Y:S01]  /*30e0*/  IMAD.U32 R4, RZ, RZ, UR17 ;  /* 0x00000011ff047e24 */ /* 0x000fe2000f8e00ff */
[----:B------:R-:W-:Y:S01]  /*30f0*/  ISETP.GE.AND P0, PT, R21, UR16, PT ;  /* 0x0000001015007c0c */ /* 0x000fe2000bf06270 */
[----:B------:R-:W-:Y:S02]  /*3100*/  IMAD.U32 R0, R6, 0x20, R0 ;  /* 0x0000002006007824 */ /* 0x000fe400078e0000 */
[----:B------:R-:W-:-:S03]  /*3110*/  IMAD.WIDE.U32 R4, R4, UR28, R10 ;  /* 0x0000001c04047c25 */ /* 0x000fc6000f8e000a */
[----:B------:R-:W-:Y:S01]  /*3120*/  LEA R217, R0, UR4, 0x1 ;  /* 0x0000000400d97c11 */ /* 0x000fe2000f8e08ff */
[----:B------:R-:W-:Y:S02]  /*3130*/  IMAD R2, R152, 0x20, R2 ;  /* 0x0000002098027824 */ /* 0x000fe400078e0202 */
[----:B------:R-:W-:Y:S02]  /*3140*/  VIADD R3, R5, UR6 ;  /* 0x0000000605037c36 */ /* 0x000fe40008000000 */
[----:B------:R-:W-:Y:S01]  /*3150*/  IMAD.IADD R2, R150, 0x1, R2 ;  /* 0x0000000196027824 */ /* 0x000fe200078e0202 */
        /* <DEDUP_REMOVED lines=37> */
.L_x_464:
[----:B------:R-:W-:Y:S05]  /*33b0*/  BSYNC B0 ;  /* 0x0000000000007941 */ /* 0x000fea0003800000 */
.L_x_463:
        /* <DEDUP_REMOVED lines=39> */
.L_x_466:
[----:B------:R-:W-:Y:S05]  /*3630*/  BSYNC B0 ;  /* 0x0000000000007941 */ /* 0x000fea0003800000 */
.L_x_465:
[----:B-1----:R-:W-:Y:S01]  /*3640*/  LDSM.16.M88.4 R8, [R220] ;  /* 0x00000000dc08783b */ /* 0x002fe20000000200 */
[----:B------:R-:W-:Y:S01]  /*3650*/  IMAD.MOV.U32 R0, RZ, RZ, 0x20 ;  /* 0x00000020ff007424 */ /* 0x000fe200078e00ff */
[----:B------:R-:W-:Y:S01]  /*3660*/  LOP3.LUT P0, RZ, R13, 0x2, RZ, 0xc0, !PT ;  /* 0x000000020dff7812 */ /* 0x000fe2000780c0ff */
[----:B----4-:R-:W-:Y:S01]  /*3670*/  IMAD.MOV.U32 R2, RZ, RZ, 0x10 ;  /* 0x00000010ff027424 */ /* 0x010fe200078e00ff */
[----:B------:R-:W1:Y:S01]  /*3680*/  LDSM.16.M88.4 R16, [R217+0x6000] ;  /* 0x00600000d910783b */ /* 0x000e620000000200 */
[----:B------:R-:W-:Y:S01]  /*3690*/  LOP3.LUT P1, RZ, R14, 0x2, RZ, 0xc0, !PT ;  /* 0x000000020eff7812 */ /* 0x000fe2000782c0ff */
[----:B------:R-:W-:Y:S01]  /*36a0*/  UIADD3 UR6, UR24, 0x1, -UR15 ;  /* 0x0000000118067890 */ /* 0x000fe2000fffe80f */
[----:B------:R-:W-:Y:S01]  /*36b0*/  SEL R0, R0, 0xffffffe0, !P0 ;  /* 0xffffffe000007807 */ /* 0x000fe20004000000 */
[----:B------:R-:W4:Y:S01]  /*36c0*/  LDSM.16.M88.4 R4, [R220+0x1000] ;  /* 0x00100000dc04783b */ /* 0x000f220000000200 */
[----:B------:R-:W-:Y:S01]  /*36d0*/  SEL R2, R2, 0xfffffff0, !P1 ;  /* 0xfffffff002027807 */ /* 0x000fe20004800000 */
[----:B------:R-:W-:Y:S01]  /*36e0*/  IMAD.SHL.U32 R153, R153, 0x2, RZ ;  /* 0x0000000299997824 */ /* 0x000fe200078e00ff */
[----:B------:R-:W-:Y:S01]  /*36f0*/  UIADD3 UR6, UR6, UR19, URZ ;  /* 0x0000001306067290 */ /* 0x000fe2000fffe03f */
[----:B------:R-:W5:Y:S01]  /*3700*/  LDSM.16.M88.4 R32, [R217+0x6400] ;  /* 0x00640000d920783b */ /* 0x000f620000000200 */
[----:B------:R-:W-:Y:S01]  /*3710*/  IMAD.IADD R219, R217, 0x1, R0 ;  /* 0x00000001d9db7824 */ /* 0x000fe200078e0200 */
[----:B------:R-:W-:Y:S01]  /*3720*/  SHF.R.S32.HI R0, RZ, 0x1f, R149 ;  /* 0x0000001fff007819 */ /* 0x000fe20000011495 */
[----:B------:R-:W-:Y:S01]  /*3730*/  IMAD R221, R2, 0x2, R220 ;  /* 0x0000000202dd7824 */ /* 0x000fe200078e02dc */
[----:B--2---:R-:W2:Y:S01]  /*3740*/  LDSM.16.M88.4 R28, [R217+0x6800] ;  /* 0x00680000d91c783b */ /* 0x004ea20000000200 */
[----:B------:R-:W-:Y:S01]  /*3750*/  IMAD.U32 R3, RZ, RZ, UR14 ;  /* 0x0000000eff037e24 */ /* 0x000fe2000f8e00ff */
[----:B------:R-:W-:Y:S01]  /*3760*/  LEA.HI R0, R0, R149, RZ, 0x2 ;  /* 0x0000009500007211 */ /* 0x000fe200078f10ff */
[----:B------:R-:W-:Y:S01]  /*3770*/  UIADD3 UR20, UR24, -UR20, -UR15 ;  /* 0x8000001418147290 */ /* 0x000fe2000fffe80f */
[----:B------:R-:W3:Y:S01]  /*3780*/  LDSM.16.M88.4 R24, [R217+0x6c00] ;  /* 0x006c0000d918783b */ /* 0x000ee20000000200 */
[----:B------:R-:W-:Y:S01]  /*3790*/  IMAD R170, R3, 0x8, R148 ;  /* 0x0000000803aa7824 */ /* 0x000fe200078e0294 */
[----:B------:R-:W-:Y:S01]  /*37a0*/  SHF.R.S32.HI R0, RZ, 0x2, R0 ;  /* 0x00000002ff007819 */ /* 0x000fe20000011400 */
[----:B------:R-:W-:Y:S01]  /*37b0*/  IMAD.U32 R3, RZ, RZ, UR17 ;  /* 0x00000011ff037e24 */ /* 0x000fe2000f8e00ff */
[----:B------:R-:W-:Y:S01]  /*37c0*/  LDSM.16.M88.4 R36, [R219+0x6000] ;  /* 0x00600000db24783b */ /* 0x000fe20000000200 */
[----:B------:R-:W-:Y:S01]  /*37d0*/  LOP3.LUT R154, R153, 0x6, RZ, 0xc0, !PT ;  /* 0x00000006999a7812 */ /* 0x000fe200078ec0ff */
[----:B------:R-:W4:Y:S01]  /*37e0*/  LDC.U8 R231, c[0x0][0x388] ;  /* 0x0000e200ffe77b82 */ /* 0x000f220000000000 */
[----:B------:R-:W-:Y:S01]  /*37f0*/  UISETP.GT.AND UP0, UPT, UR17, UR12, UPT ;  /* 0x0000000c1100728c */ /* 0x000fe2000bf04270 */
[----:B------:R-:W3:Y:S01]  /*3800*/  LDSM.16.M88.4 R12, [R221+0x1000] ;  /* 0x00100000dd0c783b */ /* 0x000ee20000000200 */
[----:B------:R-:W-:-:S02]  /*3810*/  VIADD R156, R233, 0x646e171e ;  /* 0x646e171ee99c7836 */ /* 0x000fc40000000000 */
[----:B------:R-:W-:Y:S01]  /*3820*/  IMAD R3, R3, 0x40, R154 ;  /* 0x0000004003037824 */ /* 0x000fe200078e029a */
[----:B------:R-:W3:Y:S04]  /*3830*/  LDSM.16.M88.4 R40, [R219+0x6400] ;  /* 0x00640000db28783b */ /* 0x000ee80000000200 */
[----:B------:R-:W3:Y:S04]  /*3840*/  LDSM.16.M88.4 R52, [R219+0x6800] ;  /* 0x00680000db34783b */ /* 0x000ee80000000200 */
[----:B------:R-:W3:Y:S04]  /*3850*/  LDSM.16.M88.4 R60, [R219+0x6c00] ;  /* 0x006c0000db3c783b */ /* 0x000ee80000000200 */
[----:B------:R-:W3:Y:S01]  /*3860*/  LDSM.16.M88.4 R20, [R221] ;  /* 0x00000000dd14783b */ /* 0x000ee20000000200 */
[----:B-1----:R-:W-:Y:S03]  /*3870*/  HMMA.16816.F32.BF16 R88, R8, R16, RZ ;  /* 0x000000100858723c */ /* 0x002fe600000418ff */
[----:B------:R-:W0:Y:S01]  /*3880*/  LDGDEPBAR ;  /* 0x00000000000079af */ /* 0x000e220000000000 */
[----:B----4-:R-:W-:-:S02]  /*3890*/  IMAD R149, R231, 0x10000, R231 ;  /* 0x00010000e7957824 */ /* 0x010fc400078e02e7 */
[C---:B------:R-:W-:Y:S01]  /*38a0*/  HMMA.16816.F32.BF16 R68, R4.reuse, R16, RZ ;  /* 0x000000100444723c */ /* 0x040fe200000418ff */
[----:B------:R-:W-:Y:S05]  /*38b0*/  STL [R1+0x48], R170 ;  /* 0x000048aa01007387 */ /* 0x000fea0000100800 */
[-C--:B------:R-:W-:Y:S06]  /*38c0*/  HMMA.16816.F32.BF16 R64, R4, R18.reuse, RZ ;  /* 0x000000120440723c */ /* 0x080fec00000418ff */
[----:B------:R-:W-:Y:S06]  /*38d0*/  HMMA.16816.F32.BF16 R84, R8, R18, RZ ;  /* 0x000000120854723c */ /* 0x000fec00000418ff */
[C---:B-----5:R-:W-:Y:S06]  /*38e0*/  HMMA.16816.F32.BF16 R48, R4.reuse, R32, RZ ;  /* 0x000000200430723c */ /* 0x060fec00000418ff */
[C---:B------:R-:W-:Y:S06]  /*38f0*/  HMMA.16816.F32.BF16 R44, R4.reuse, R34, RZ ;  /* 0x00000022042c723c */ /* 0x040fec00000418ff */
[C---:B--2---:R-:W-:Y:S06]  /*3900*/  HMMA.16816.F32.BF16 R16, R4.reuse, R28, RZ ;  /* 0x0000001c0410723c */ /* 0x044fec00000418ff */
[C---:B---3--:R-:W-:Y:S06]  /*3910*/  HMMA.16816.F32.BF16 R76, R4.reuse, R24, RZ ;  /* 0x00000018044c723c */ /* 0x048fec00000418ff */
[C---:B------:R-:W-:Y:S06]  /*3920*/  HMMA.16816.F32.BF16 R80, R4.reuse, R30, RZ ;  /* 0x0000001e0450723c */ /* 0x040fec00000418ff */
[----:B------:R-:W-:Y:S01]  /*3930*/  HMMA.16816.F32.BF16 R72, R4, R26, RZ ;  /* 0x0000001a0448723c */ /* 0x000fe200000418ff */
[----:B------:R-:W-:Y:S05]  /*3940*/  LDSM.16.M88.4 R4, [R220+0x3000] ;  /* 0x00300000dc04783b */ /* 0x000fea0000000200 */
[C---:B------:R-:W-:Y:S06]  /*3950*/  HMMA.16816.F32.BF16 R56, R8.reuse, R32, RZ ;  /* 0x000000200838723c */ /* 0x040fec00000418ff */
[C---:B------:R-:W-:Y:S01]  /*3960*/  HMMA.16816.F32.BF16 R92, R8.reuse, R34, RZ ;  /* 0x00000022085c723c */ /* 0x040fe200000418ff */
[----:B------:R-:W1:Y:S05]  /*3970*/  LDSM.16.M88.4 R32, [R217+0x7000] ;  /* 0x00700000d920783b */ /* 0x000e6a0000000200 */
[C---:B------:R-:W-:Y:S06]  /*3980*/  HMMA.16816.F32.BF16 R96, R8.reuse, R28, RZ ;  /* 0x0000001c0860723c */ /* 0x040fec00000418ff */
[C---:B------:R-:W-:Y:S01]  /*3990*/  HMMA.16816.F32.BF16 R120, R8.reuse, R30, RZ ;  /* 0x0000001e0878723c */ /* 0x040fe200000418ff */
[----:B------:R-:W-:Y:S05]  /*39a0*/  LDSM.16.M88.4 R28, [R217+0x7400] ;  /* 0x00740000d91c783b */ /* 0x000fea0000000200 */
[C---:B------:R-:W-:Y:S06]  /*39b0*/  HMMA.16816.F32.BF16 R104, R8.reuse, R24, RZ ;  /* 0x000000180868723c */ /* 0x040fec00000418ff */
[----:B------:R-:W-:Y:S01]  /*39c0*/  HMMA.16816.F32.BF16 R112, R8, R26, RZ ;  /* 0x0000001a0870723c */ /* 0x000fe200000418ff */
[----:B------:R-:W-:Y:S04]  /*39d0*/  LDSM.16.M88.4 R24, [R217+0x7800] ;  /* 0x00780000d918783b */ /* 0x000fe80000000200 */
[----:B------:R-:W-:Y:S01]  /*39e0*/  LDSM.16.M88.4 R8, [R220+0x2000] ;  /* 0x00200000dc08783b */ /* 0x000fe20000000200 */
[C---:B------:R-:W-:Y:S06]  /*39f0*/  HMMA.16816.F32.BF16 R116, R12.reuse, R36, R68 ;  /* 0x000000240c74723c */ /* 0x040fec0000041844 */
        /* <DEDUP_REMOVED lines=9> */
[----:B------:R-:W2:Y:S05]  /*3a90*/  LDSM.16.M88.4 R12, [R217+0x7c00] ;  /* 0x007c0000d90c783b */ /* 0x000eaa0000000200 */
[C---:B------:R-:W-:Y:S01]  /*3aa0*/  HMMA.16816.F32.BF16 R80, R20.reuse, R40, R56 ;  /* 0x000000281450723c */ /* 0x040fe20000041838 */
[----:B------:R-:W3:Y:S05]  /*3ab0*/  LDSM.16.M88.4 R56, [R219+0x7000] ;  /* 0x00700000db38783b */ /* 0x000eea0000000200 */
[C---:B------:R-:W-:Y:S06]  /*3ac0*/  HMMA.16816.F32.BF16 R88, R20.reuse, R36, R88 ;  /* 0x000000241458723c */ /* 0x040fec0000041858 */
[C---:B------:R-:W-:Y:S06]  /*3ad0*/  HMMA.16816.F32.BF16 R84, R20.reuse, R38, R84 ;  /* 0x000000261454723c */ /* 0x040fec0000041854 */
[C---:B------:R-:W-:Y:S06]  /*3ae0*/  HMMA.16816.F32.BF16 R72, R20.reuse, R42, R92 ;  /* 0x0000002a1448723c */ /* 0x040fec000004185c */
[C---:B------:R-:W-:Y:S06]  /*3af0*/  HMMA.16816.F32.BF16 R68, R20.reuse, R52, R96 ;  /* 0x000000341444723c */ /* 0x040fec0000041860 */
[C---:B------:R-:W-:Y:S06]  /*3b00*/  HMMA.16816.F32.BF16 R64, R20.reuse, R60, R104 ;  /* 0x0000003c1440723c */ /* 0x040fec0000041868 */
[C---:B------:R-:W-:Y:S01]  /*3b10*/  HMMA.16816.F32.BF16 R44, R20.reuse, R54, R120 ;  /* 0x00000036142c723c */ /* 0x040fe20000041878 */
[----:B------:R-:W4:Y:S05]  /*3b20*/  LDSM.16.M88.4 R52, [R219+0x7400] ;  /* 0x00740000db34783b */ /* 0x000f2a0000000200 */
[----:B------:R-:W-:Y:S01]  /*3b30*/  HMMA.16816.F32.BF16 R40, R20, R62, R112 ;  /* 0x0000003e1428723c */ /* 0x000fe20000041870 */
[----:B------:R-:W5:Y:S04]  /*3b40*/  LDSM.16.M88.4 R60, [R219+0x7800] ;  /* 0x00780000db3c783b */ /* 0x000f680000000200 */
[----:B------:R-:W5:Y:S01]  /*3b50*/  LDSM.16.M88.4 R20, [R221+0x2000] ;  /* 0x00200000dd14783b */ /* 0x000f620000000200 */
[C---:B-1----:R-:W-:Y:S06]  /*3b60*/  HMMA.16816.F32.BF16 R36, R4.reuse, R32, R116 ;  /* 0x000000200424723c */ /* 0x042fec0000041874 */
[C---:B------:R-:W-:Y:S06]  /*3b70*/  HMMA.16816.F32.BF16 R48, R4.reuse, R34, R132 ;  /* 0x000000220430723c */ /* 0x040fec0000041884 */
[C---:B--2---:R-:W-:Y:S06]  /*3b80*/  HMMA.16816.F32.BF16 R124, R4.reuse, R12, R124 ;  /* 0x0000000c047c723c */ /* 0x044fec000004187c */
[C---:B------:R-:W-:Y:S06]  /*3b90*/  HMMA.16816.F32.BF16 R104, R4.reuse, R28, R140 ;  /* 0x0000001c0468723c */ /* 0x040fec000004188c */
[C---:B------:R-:W-:Y:S06]  /*3ba0*/  HMMA.16816.F32.BF16 R112, R4.reuse, R30, R136 ;  /* 0x0000001e0470723c */ /* 0x040fec0000041888 */
[----:B------:R-:W-:Y:S06]  /*3bb0*/  HMMA.16816.F32.BF16 R128, R4, R24, R128 ;  /* 0x000000180480723c */ /* 0x000fec0000041880 */
[----:B------:R-:W-:Y:S06]  /*3bc0*/  HMMA.16816.F32.BF16 R96, R8, R32, R88 ;  /* 0x000000200860723c */ /* 0x000fec0000041858 */
[C---:B------:R-:W-:Y:S06]  /*3bd0*/  HMMA.16816.F32.BF16 R108, R4.reuse, R26, R108 ;  /* 0x0000001a046c723c */ /* 0x040fec000004186c */
[----:B------:R-:W-:Y:S06]  /*3be0*/  HMMA.16816.F32.BF16 R100, R4, R14, R100 ;  /* 0x0000000e0464723c */ /* 0x000fec0000041864 */
[C---:B------:R-:W-:Y:S06]  /*3bf0*/  HMMA.16816.F32.BF16 R92, R8.reuse, R34, R84 ;  /* 0x00000022085c723c */ /* 0x040fec0000041854 */
[C---:B------:R-:W-:Y:S06]  /*3c00*/  HMMA.16816.F32.BF16 R32, R8.reuse, R28, R80 ;  /* 0x0000001c0820723c */ /* 0x040fec0000041850 */
[C---:B------:R-:W-:Y:S06]  /*3c10*/  HMMA.16816.F32.BF16 R28, R8.reuse, R30, R72 ;  /* 0x0000001e081c723c */ /* 0x040fec0000041848 */
[C---:B------:R-:W-:Y:S06]  /*3c20*/  HMMA.16816.F32.BF16 R4, R8.reuse, R24, R68 ;  /* 0x000000180804723c */ /* 0x040fec0000041844 */
[C---:B------:R-:W-:Y:S06]  /*3c30*/  HMMA.16816.F32.BF16 R144, R8.reuse, R12, R64 ;  /* 0x0000000c0890723c */ /* 0x040fec0000041840 */
[C---:B------:R-:W-:Y:S01]  /*3c40*/  HMMA.16816.F32.BF16 R84, R8.reuse, R26, R44 ;  /* 0x0000001a0854723c */ /* 0x040fe2000004182c */
[----:B------:R-:W-:Y:S04]  /*3c50*/  LDSM.16.M88.4 R44, [R217+0x8800] ;  /* 0x00880000d92c783b */ /* 0x000fe80000000200 */
[----:B------:R-:W-:Y:S01]  /*3c60*/  LDSM.16.M88.4 R24, [R219+0x8800] ;  /* 0x00880000db18783b */ /* 0x000fe20000000200 */
[----:B------:R-:W-:Y:S03]  /*3c70*/  HMMA.16816.F32.BF16 R88, R8, R14, R40 ;  /* 0x0000000e0858723c */ /* 0x000fe60000041828 */
[----:B------:R-:W-:Y:S03]  /*3c80*/  LDSM.16.M88.4 R8, [R220+0x5000] ;  /* 0x00500000dc08783b */ /* 0x000fe60000000200 */
[C---:B---3--:R-:W-:Y:S01]  /*3c90*/  HMMA.16816.F32.BF16 R80, R16.reuse, R56, R36 ;  /* 0x000000381050723c */ /* 0x048fe20000041824 */
[----:B------:R-:W1:Y:S04]  /*3ca0*/  LDSM.16.M88.4 R40, [R217+0x8000] ;  /* 0x00800000d928783b */ /* 0x000e680000000200 */
[----:B------:R-:W2:Y:S01]  /*3cb0*/  LDSM.16.M88.4 R36, [R217+0x8400] ;  /* 0x00840000d924783b */ /* 0x000ea20000000200 */
[C---:B------:R-:W-:Y:S03]  /*3cc0*/  HMMA.16816.F32.BF16 R72, R16.reuse, R58, R48 ;  /* 0x0000003a1048723c */ /* 0x040fe60000041830 */
[----:B------:R-:W3:Y:S03]  /*3cd0*/  LDSM.16.M88.4 R12, [R220+0x4000] ;  /* 0x00400000dc0c783b */ /* 0x000ee60000000200 */
[C---:B------:R-:W-:Y:S01]  /*3ce0*/  HMMA.16816.F32.BF16 R140, R16.reuse, R76, R124 ;  /* 0x0000004c108c723c */ /* 0x040fe2000004187c */
[----:B------:R-:W3:Y:S05]  /*3cf0*/  LDSM.16.M88.4 R48, [R217+0x8c00] ;  /* 0x008c0000d930783b */ /* 0x000eea0000000200 */
[C---:B----4-:R-:W-:Y:S06]  /*3d00*/  HMMA.16816.F32.BF16 R68, R16.reuse, R52, R104 ;  /* 0x000000341044723c */ /* 0x050fec0000041868 */
[C---:B------:R-:W-:Y:S06]  /*3d10*/  HMMA.16816.F32.BF16 R64, R16.reuse, R54, R112 ;  /* 0x000000361040723c */ /* 0x040fec0000041870 */
[----:B-----5:R-:W-:Y:S06]  /*3d20*/  HMMA.16816.F32.BF16 R136, R16, R60, R128 ;  /* 0x0000003c1088723c */ /* 0x020fec0000041880 */
[----:B------:R-:W-:Y:S06]  /*3d30*/  HMMA.16816.F32.BF16 R124, R20, R56, R96 ;  /* 0x00000038147c723c */ /* 0x000fec0000041860 */
[C---:B------:R-:W-:Y:S06]  /*3d40*/  HMMA.16816.F32.BF16 R132, R16.reuse, R62, R108 ;  /* 0x0000003e1084723c */ /* 0x040fec000004186c */
[----:B------:R-:W-:Y:S01]  /*3d50*/  HMMA.16816.F32.BF16 R128, R16, R78, R100 ;  /* 0x0000004e1080723c */ /* 0x000fe20000041864 */
[----:B------:R-:W-:Y:S05]  /*3d60*/  LDSM.16.M88.4 R16, [R221+0x4000] ;  /* 0x00400000dd10783b */ /* 0x000fea0000000200 */
[C---:B------:R-:W-:Y:S01]  /*3d70*/  HMMA.16816.F32.BF16 R116, R20.reuse, R52, R32 ;  /* 0x000000341474723c */ /* 0x040fe20000041820 */
[----:B------:R-:W4:Y:S05]  /*3d80*/  LDSM.16.M88.4 R32, [R219+0x8000] ;  /* 0x00800000db20783b */ /* 0x000f2a0000000200 */
[C---:B------:R-:W-:Y:S01]  /*3d90*/  HMMA.16816.F32.BF16 R112, R20.reuse, R54, R28 ;  /* 0x000000361470723c */ /* 0x040fe2000004181c */
[----:B------:R-:W-:Y:S05]  /*3da0*/  LDSM.16.M88.4 R28, [R219+0x8400] ;  /* 0x00840000db1c783b */ /* 0x000fea0000000200 */
[C---:B------:R-:W-:Y:S01]  /*3db0*/  HMMA.16816.F32.BF16 R108, R20.reuse, R60, R4 ;  /* 0x0000003c146c723c */ /* 0x040fe20000041804 */
[----:B------:R-:W5:Y:S05]  /*3dc0*/  LDSM.16.M88.4 R4, [R221+0x5000] ;  /* 0x00500000dd04783b */ /* 0x000f6a0000000200 */
[----:B------:R-:W-:Y:S01]  /*3dd0*/  HMMA.16816.F32.BF16 R100, R20, R62, R84 ;  /* 0x0000003e1464723c */ /* 0x000fe20000041854 */
[----:B------:R-:W5:Y:S01]  /*3de0*/  LDSM.16.M88.4 R84, [R219+0x8c00] ;  /* 0x008c0000db54783b */ /* 0x000f620000000200 */
[----:B------:R-:W-:-:S04]  /*3df0*/  DEPBAR.LE SB0, 0x0 ;  /* 0x000080000000791a */ /* 0x000fc80000000000 */
[----:B------:R-:W-:Y:S06]  /*3e00*/  HMMA.16816.F32.BF16 R120, R20, R58, R92 ;  /* 0x0000003a1478723c */ /* 0x000fec000004185c */
[----:B-1----:R-:W-:Y:S06]  /*3e10*/  HMMA.16816.F32.BF16 R92, R8, R40, R80 ;  /* 0x00000028085c723c */ /* 0x002fec0000041850 */
[C---:B------:R-:W-:Y:S06]  /*3e20*/  HMMA.16816.F32.BF16 R104, R20.reuse, R76, R144 ;  /* 0x0000004c1468723c */ /* 0x040fec0000041890 */
[----:B------:R-:W-:Y:S06]  /*3e30*/  HMMA.16816.F32.BF16 R96, R20, R78, R88 ;  /* 0x0000004e1460723c */ /* 0x000fec0000041858 */
[C---:B------:R-:W-:Y:S06]  /*3e40*/  HMMA.16816.F32.BF16 R80, R8.reuse, R42, R72 ;  /* 0x0000002a0850723c */ /* 0x040fec0000041848 */
[C---:B--2---:R-:W-:Y:S06]  /*3e50*/  HMMA.16816.F32.BF16 R76, R8.reuse, R36, R68 ;  /* 0x00000024084c723c */ /* 0x044fec0000041844 */
[----:B------:R-:W-:Y:S06]  /*3e60*/  HMMA.16816.F32.BF16 R72, R8, R38, R64 ;  /* 0x000000260848723c */ /* 0x000fec0000041840 */
[----:B---3--:R-:W-:Y:S06]  /*3e70*/  HMMA.16816.F32.BF16 R52, R12, R40, R124 ;  /* 0x000000280c34723c */ /* 0x008fec000004187c */
[C---:B------:R-:W-:Y:S06]  /*3e80*/  HMMA.16816.F32.BF16 R68, R8.reuse, R44, R136 ;  /* 0x0000002c0844723c */ /* 0x040fec0000041888 */
[C---:B------:R-:W-:Y:S06]  /*3e90*/  HMMA.16816.F32.BF16 R64, R8.reuse, R46, R132 ;  /* 0x0000002e0840723c */ /* 0x040fec0000041884 */
[C---:B------:R-:W-:Y:S06]  /*3ea0*/  HMMA.16816.F32.BF16 R60, R8.reuse, R48, R140 ;  /* 0x00000030083c723c */ /* 0x040fec000004188c */
[----:B------:R-:W-:Y:S06]  /*3eb0*/  HMMA.16816.F32.BF16 R56, R8, R50, R128 ;  /* 0x000000320838723c */ /* 0x000fec0000041880 */
[C---:B------:R-:W-:Y:S06]  /*3ec0*/  HMMA.16816.F32.BF16 R8, R12.reuse, R44, R108 ;  /* 0x0000002c0c08723c */ /* 0x040fec000004186c */
[C---:B------:R-:W-:Y:S06]  /*3ed0*/  HMMA.16816.F32.BF16 R40, R12.reuse, R42, R120 ;  /* 0x0000002a0c28723c */ /* 0x040fec0000041878 */
[C---:B------:R-:W-:Y:S06]  /*3ee0*/  HMMA.16816.F32.BF16 R88, R12.reuse, R48, R104 ;  /* 0x000000300c58723c */ /* 0x040fec0000041868 */
[----:B------:R-:W-:Y:S06]  /*3ef0*/  HMMA.16816.F32.BF16 R48, R12, R50, R96 ;  /* 0x000000320c30723c */ /* 0x000fec0000041860 */
[-C--:B----4-:R-:W-:Y:S06]  /*3f00*/  HMMA.16816.F32.BF16 R52, R16, R32.reuse, R52 ;  /* 0x000000201034723c */ /* 0x090fec0000041834 */
[C---:B-----5:R-:W-:Y:S06]  /*3f10*/  HMMA.16816.F32.BF16 R92, R4.reuse, R32, R92 ;  /* 0x00000020045c723c */ /* 0x060fec000004185c */
        /* <DEDUP_REMOVED lines=12> */
[----:B------:R-:W-:Y:S01]  /*3fe0*/  HMMA.16816.F32.BF16 R36, R12, R38, R112 ;  /* 0x000000260c24723c */ /* 0x000fe20000041870 */
[----:B------:R-:W-:-:S03]  /*3ff0*/  IMAD R4, R152, 0x20, R151 ;  /* 0x0000002098047824 */ /* 0x000fc600078e0297 */
[----:B------:R-:W-:Y:S01]  /*4000*/  VIADDMNMX R230, R5, UR6, R7, PT ;  /* 0x0000000605e67c46 */ /* 0x000fe2000b800107 */
[----:B------:R-:W-:Y:S01]  /*4010*/  IMAD.IADD R0, R150, 0x1, R4 ;  /* 0x0000000196007824 */ /* 0x000fe200078e0204 */
[----:B------:R-:W-:Y:S01]  /*4020*/  HMMA.16816.F32.BF16 R44, R12, R46, R100 ;  /* 0x0000002e0c2c723c */ /* 0x000fe20000041864 */
[----:B------:R-:W-:Y:S01]  /*4030*/  IADD3 R7, R6, 0x8, R5 ;  /* 0x0000000806077810 */ /* 0x000fe20007ffe005 */
[----:B------:R-:W-:Y:S01]  /*4040*/  VIADD R4, R3, 0x1 ;  /* 0x0000000103047836 */ /* 0x000fe20000000000 */
[----:B------:R-:W-:Y:S01]  /*4050*/  VIADDMNMX R225, R5, UR20, RZ, !PT ;  /* 0x0000001405e17c46 */ /* 0x000fe2000f8001ff */
[----:B------:R-:W-:Y:S01]  /*4060*/  BAR.SYNC.DEFER_BLOCKING 0x0 ;  /* 0x0000000000007b1d */ /* 0x000fe20000010000 */
[----:B------:R-:W-:Y:S01]  /*4070*/  ISETP.GE.AND P2, PT, R3, R230, PT ;  /* 0x000000e60300720c */ /* 0x000fe20003f46270 */
[----:B------:R-:W-:Y:S01]  /*4080*/  HMMA.16816.F32.BF16 R12, R16, R24, R8 ;  /* 0x00000018100c723c */ /* 0x000fe20000041808 */
[----:B------:R-:W-:Y:S01]  /*4090*/  VIMNMX R229, R7, UR24, PT ;  /* 0x0000001807e57c48 */ /* 0x000fe2000bfe0100 */
[----:B------:R-:W-:Y:S01]  /*40a0*/  VIADD R100, R232, 0xb54cda56 ;  /* 0xb54cda56e8647836 */ /* 0x000fe20000000000 */
[----:B------:R-:W-:-:S02]  /*40b0*/  ISETP.LT.OR P2, PT, R3, R225, P2 ;  /* 0x000000e10300720c */ /* 0x000fc40001741670 */
[----:B------:R-:W-:Y:S01]  /*40c0*/  ISETP.GE.AND P6, PT, R4, R230, PT ;  /* 0x000000e60400720c */ /* 0x000fe20003fc6270 */
[C---:B------:R-:W-:Y:S01]  /*40d0*/  HMMA.16816.F32.BF16 R40, R16.reuse, R34, R40 ;  /* 0x000000221028723c */ /* 0x040fe20000041828 */
[C-C-:B------:R-:W-:Y:S01]  /*40e0*/  IADD3 R11, R6.reuse, 0x40, R5.reuse ;  /* 0x00000040060b7810 */ /* 0x140fe20007ffe005 */
[C---:B------:R-:W-:Y:S01]  /*40f0*/  VIADD R8, R5.reuse, 0x8 ;  /* 0x0000000805087836 */ /* 0x040fe20000000000 */
[----:B------:R-:W-:Y:S01]  /*4100*/  IADD3 R6, R6, 0x48, R5 ;  /* 0x0000004806067810 */ /* 0x000fe20007ffe005 */
[----:B------:R-:W-:Y:S01]  /*4110*/  VIADD R9, R5, 0x40 ;  /* 0x0000004005097836 */ /* 0x000fe20000000000 */
[----:B------:R-:W-:Y:S01]  /*4120*/  VIMNMX R228, R11, UR24, PT ;  /* 0x000000180be47c48 */ /* 0x000fe2000bfe0100 */
[----:B------:R-:W-:Y:S01]  /*4130*/  VIADD R10, R5, 0x48 ;  /* 0x00000048050a7836 */ /* 0x000fe20000000000 */
[----:B------:R-:W-:Y:S01]  /*4140*/  VIMNMX R227, R6, UR24, PT ;  /* 0x0000001806e37c48 */ /* 0x000fe2000bfe0100 */
[----:B------:R-:W-:Y:S01]  /*4150*/  HMMA.16816.F32.BF16 R32, R16, R28, R20 ;  /* 0x0000001c1020723c */ /* 0x000fe20000041814 */
[----:B------:R-:W-:Y:S01]  /*4160*/  VIADDMNMX R224, R8, UR20, RZ, !PT ;  /* 0x0000001408e07c46 */ /* 0x000fe2000f8001ff */
[----:B------:R-:W-:Y:S01]  /*4170*/  VIADD R5, R3, 0x9 ;  /* 0x0000000903057836 */ /* 0x000fe20000000000 */
[----:B------:R-:W-:-:S02]  /*4180*/  VIADDMNMX R226, R9, UR20, RZ, !PT ;  /* 0x0000001409e27c46 */ /* 0x000fc4000f8001ff */
[----:B------:R-:W-:Y:S01]  /*4190*/  VIADDMNMX R223, R10, UR20, RZ, !PT ;  /* 0x000000140adf7c46 */ /* 0x000fe2000f8001ff */
[C---:B------:R-:W-:Y:S01]  /*41a0*/  HMMA.16816.F32.BF16 R36, R16.reuse, R30, R36 ;  /* 0x0000001e1024723c */ /* 0x040fe20000041824 */
[C---:B------:R-:W-:Y:S02]  /*41b0*/  ISETP.GE.AND P5, PT, R4.reuse, R229, PT ;  /* 0x000000e50400720c */ /* 0x040fe40003fa6270 */
[C---:B------:R-:W-:Y:S02]  /*41c0*/  ISETP.GE.AND P1, PT, R4.reuse, R228, PT ;  /* 0x000000e40400720c */ /* 0x040fe40003f26270 */
[----:B------:R-:W-:Y:S01]  /*41d0*/  ISETP.GE.AND P3, PT, R4, R227, PT ;  /* 0x000000e30400720c */ /* 0x000fe20003f66270 */
[----:B------:R-:W-:Y:S01]  /*41e0*/  HMMA.16816.F32.BF16 R24, R16, R26, R44 ;  /* 0x0000001a1018723c */ /* 0x000fe2000004182c */
[----:B------:R-:W-:Y:S02]  /*41f0*/  ISETP.GE.AND P0, PT, R3, R229, PT ;  /* 0x000000e50300720c */ /* 0x000fe40003f06270 */
[----:B------:R-:W-:-:S02]  /*4200*/  FSEL R107, R52, -INF , !P2 ;  /* 0xff800000346b7808 */ /* 0x000fc40005000000 */
[C---:B------:R-:W-:Y:S01]  /*4210*/  ISETP.GE.AND P4, PT, R3.reuse, R228, PT ;  /* 0x000000e40300720c */ /* 0x040fe20003f86270 */
[C---:B------:R-:W-:Y:S01]  /*4220*/  HMMA.16816.F32.BF16 R20, R16.reuse, R84, R88 ;  /* 0x000000541014723c */ /* 0x040fe20000041858 */
[C---:B------:R-:W-:Y:S02]  /*4230*/  ISETP.GE.AND P2, PT, R3.reuse, R227, PT ;  /* 0x000000e30300720c */ /* 0x040fe40003f46270 */
[C---:B------:R-:W-:Y:S02]  /*4240*/  ISETP.LT.OR P6, PT, R4.reuse, R225, P6 ;  /* 0x000000e10400720c */ /* 0x040fe400037c1670 */
[C---:B------:R-:W-:Y:S01]  /*4250*/  ISETP.LT.OR P5, PT, R4.reuse, R224, P5 ;  /* 0x000000e00400720c */ /* 0x040fe20002fa1670 */
[----:B------:R-:W-:Y:S01]  /*4260*/  HMMA.16816.F32.BF16 R16, R16, R86, R48 ;  /* 0x000000561010723c */ /* 0x000fe20000041830 */
[C---:B------:R-:W-:Y:S02]  /*4270*/  ISETP.LT.OR P1, PT, R4.reuse, R226, P1 ;  /* 0x000000e20400720c */ /* 0x040fe40000f21670 */
[----:B------:R-:W-:Y:S01]  /*4280*/  ISETP.LT.OR P3, PT, R4, R223, P3 ;  /* 0x000000df0400720c */ /* 0x000fe20001f61670 */
[C---:B------:R-:W-:Y:S01]  /*4290*/  VIADD R4, R3.reuse, 0x8 ;  /* 0x0000000803047836 */ /* 0x040fe20000000000 */
[----:B------:R-:W-:-:S02]  /*42a0*/  ISETP.LT.OR P0, PT, R3, R224, P0 ;  /* 0x000000e00300720c */ /* 0x000fc40000701670 */
[C---:B------:R-:W-:Y:S02]  /*42b0*/  ISETP.LT.OR P4, PT, R3.reuse, R226, P4 ;  /* 0x000000e20300720c */ /* 0x040fe40002781670 */
[----:B------:R-:W-:Y:S02]  /*42c0*/  ISETP.LT.OR P2, PT, R3, R223, P2 ;  /* 0x000000df0300720c */ /* 0x000fe40001741670 */
[----:B------:R-:W-:Y:S02]  /*42d0*/  FSEL R137, R54, -INF , !P0 ;  /* 0xff80000036897808 */ /* 0x000fe40004000000 */
[----:B------:R-:W-:Y:S02]  /*42e0*/  ISETP.GE.AND P0, PT, R4, R230, PT ;  /* 0x000000e60400720c */ /* 0x000fe40003f06270 */
[----:B------:R-:W-:Y:S02]  /*42f0*/  FSEL R28, R92, -INF , !P4 ;  /* 0xff8000005c1c7808 */ /* 0x000fe40006000000 */
[----:B------:R-:W-:-:S02]  /*4300*/  FSEL R45, R94, -INF , !P2 ;  /* 0xff8000005e2d7808 */ /* 0x000fc40005000000 */
[----:B------:R-:W-:Y:S02]  /*4310*/  FSEL R30, R93, -INF , !P1 ;  /* 0xff8000005d1e7808 */ /* 0x000fe40004800000 */
[C---:B------:R-:W-:Y:S02]  /*4320*/  ISETP.GE.AND P4, PT, R4.reuse, R229, PT ;  /* 0x000000e50400720c */ /* 0x040fe40003f86270 */
[CC--:B------:R-:W-:Y:S02]  /*4330*/  ISETP.GE.AND P2, PT, R4.reuse, R228.reuse, PT ;  /* 0x000000e40400720c */ /* 0x0c0fe40003f46270 */
[----:B------:R-:W-:Y:S02]  /*4340*/  ISETP.GE.AND P1, PT, R4, R227, PT ;  /* 0x000000e30400720c */ /* 0x000fe40003f26270 */
[----:B------:R-:W-:Y:S02]  /*4350*/  FSEL R46, R95, -INF , !P3 ;  /* 0xff8000005f2e7808 */ /* 0x000fe40005800000 */
[----:B------:R-:W-:-:S02]  /*4360*/  ISETP.GE.AND P3, PT, R5, R228, PT ;  /* 0x000000e40500720c */ /* 0x000fc40003f66270 */
[C---:B------:R-:W-:Y:S02]  /*4370*/  ISETP.LT.OR P0, PT, R4.reuse, R225, P0 ;  /* 0x000000e10400720c */ /* 0x040fe40000701670 */
[C---:B------:R-:W-:Y:S02]  /*4380*/  ISETP.LT.OR P4, PT, R4.reuse, R224, P4 ;  /* 0x000000e00400720c */ /* 0x040fe40002781670 */
[CC--:B------:R-:W-:Y:S02]  /*4390*/  ISETP.LT.OR P2, PT, R4.reuse, R226.reuse, P2 ;  /* 0x000000e20400720c */ /* 0x0c0fe40001741670 */
[----:B------:R-:W-:Y:S01]  /*43a0*/  ISETP.LT.OR P1, PT, R4, R223, P1 ;  /* 0x000000df0400720c */ /* 0x000fe20000f21670 */
[----:B------:R-:W-:Y:S01]  /*43b0*/  VIADD R4, R3, 0x10 ;  /* 0x0000001003047836 */ /* 0x000fe20000000000 */
[----:B------:R-:W-:Y:S02]  /*43c0*/  ISETP.LT.OR P3, PT, R5, R226, P3 ;  /* 0x000000e20500720c */ /* 0x000fe40001f61670 */
[----:B------:R-:W-:-:S02]  /*43d0*/  FSEL R103, R53, -INF , !P6 ;  /* 0xff80000035677808 */ /* 0x000fc40007000000 */
[----:B------:R-:W-:Y:S02]  /*43e0*/  FSEL R139, R55, -INF , !P5 ;  /* 0xff800000378b7808 */ /* 0x000fe40006800000 */
[----:B------:R-:W-:Y:S02]  /*43f0*/  FSEL R134, R40, -INF , !P0 ;  /* 0xff80000028867808 */ /* 0x000fe40004000000 */
[C---:B------:R-:W-:Y:S02]  /*4400*/  ISETP.GE.AND P6, PT, R5.reuse, R230, PT ;  /* 0x000000e60500720c */ /* 0x040fe40003fc6270 */
[C---:B------:R-:W-:Y:S02]  /*4410*/  ISETP.GE.AND P5, PT, R5.reuse, R229, PT ;  /* 0x000000e50500720c */ /* 0x040fe40003fa6270 */
[----:B------:R-:W-:Y:S02]  /*4420*/  ISETP.GE.AND P0, PT, R5, R227, PT ;  /* 0x000000e30500720c */ /* 0x000fe40003f06270 */
        /* <DEDUP_REMOVED lines=9> */
[CC--:B------:R-:W-:Y:S02]  /*44c0*/  ISETP.LT.OR P5, PT, R5.reuse, R224.reuse, P5 ;  /* 0x000000e00500720c */ /* 0x0c0fe40002fa1670 */
[----:B------:R-:W-:Y:S01]  /*44d0*/  ISETP.LT.OR P0, PT, R5, R223, P0 ;  /* 0x000000df0500720c */ /* 0x000fe20000701670 */
[----:B------:R-:W-:Y:S01]  /*44e0*/  VIADD R5, R3, 0x11 ;  /* 0x0000001103057836 */ /* 0x000fe20000000000 */
[C---:B------:R-:W-:Y:S02]  /*44f0*/  ISETP.LT.OR P4, PT, R4.reuse, R225, P4 ;  /* 0x000000e10400720c */ /* 0x040fe40002781670 */
[----:B------:R-:W-:-:S02]  /*4500*/  ISETP.LT.OR P2, PT, R4, R224, P2 ;  /* 0x000000e00400720c */ /* 0x000fc40001741670 */
[C---:B------:R-:W-:Y:S02]  /*4510*/  ISETP.LT.OR P1, PT, R4.reuse, R226, P1 ;  /* 0x000000e20400720c */ /* 0x040fe40000f21670 */
[----:B------:R-:W-:Y:S01]  /*4520*/  ISETP.LT.OR P3, PT, R4, R223, P3 ;  /* 0x000000df0400720c */ /* 0x000fe20001f61670 */
[----:B------:R-:W-:Y:S01]  /*4530*/  VIADD R4, R3, 0x18 ;  /* 0x0000001803047836 */ /* 0x000fe20000000000 */
[----:B------:R-:W-:Y:S02]  /*4540*/  FSEL R44, R83, -INF , !P0 ;  /* 0xff800000532c7808 */ /* 0x000fe40004000000 */
[----:B------:R-:W-:Y:S02]  /*4550*/  FSEL R133, R41, -INF , !P6 ;  /* 0xff80000029857808 */ /* 0x000fe40007000000 */
[----:B------:R-:W-:Y:S02]  /*4560*/  FSEL R138, R43, -INF , !P5 ;  /* 0xff8000002b8a7808 */ /* 0x000fe40006800000 */
[----:B------:R-:W-:-:S02]  /*4570*/  ISETP.GE.AND P0, PT, R5, R230, PT ;  /* 0x000000e60500720c */ /* 0x000fc40003f06270 */
[----:B------:R-:W-:Y:S02]  /*4580*/  FSEL R132, R32, -INF , !P4 ;  /* 0xff80000020847808 */ /* 0x000fe40006000000 */
[C---:B------:R-:W-:Y:S02]  /*4590*/  ISETP.GE.AND P6, PT, R5.reuse, R229, PT ;  /* 0x000000e50500720c */ /* 0x040fe40003fc6270 */
[C---:B------:R-:W-:Y:S02]  /*45a0*/  ISETP.GE.AND P5, PT, R5.reuse, R228, PT ;  /* 0x000000e40500720c */ /* 0x040fe40003fa6270 */
[----:B------:R-:W-:Y:S02]  /*45b0*/  ISETP.GE.AND P4, PT, R5, R227, PT ;  /* 0x000000e30500720c */ /* 0x000fe40003f86270 */
[----:B------:R-:W-:Y:S02]  /*45c0*/  FSEL R143, R34, -INF , !P2 ;  /* 0xff800000228f7808 */ /* 0x000fe40005000000 */
[----:B------:R-:W-:-:S02]  /*45d0*/  ISETP.GE.AND P2, PT, R4, R230, PT ;  /* 0x000000e60400720c */ /* 0x000fc40003f46270 */
[C---:B------:R-:W-:Y:S02]  /*45e0*/  ISETP.LT.OR P0, PT, R5.reuse, R225, P0 ;  /* 0x000000e10500720c */ /* 0x040fe40000701670 */
[C---:B------:R-:W-:Y:S02]  /*45f0*/  ISETP.LT.OR P6, PT, R5.reuse, R224, P6 ;  /* 0x000000e00500720c */ /* 0x040fe400037c1670 */
[C---:B------:R-:W-:Y:S02]  /*4600*/  ISETP.LT.OR P5, PT, R5.reuse, R226, P5 ;  /* 0x000000e20500720c */ /* 0x040fe40002fa1670 */
        /* <DEDUP_REMOVED lines=16> */
[----:B------:R-:W-:Y:S02]  /*4710*/  ISETP.GE.AND P2, PT, R5, R227, PT ;  /* 0x000000e30500720c */ /* 0x000fe40003f46270 */
[C---:B------:R-:W-:Y:S02]  /*4720*/  ISETP.LT.OR P1, PT, R4.reuse, R224, P1 ;  /* 0x000000e00400720c */ /* 0x040fe40000f21670 */
[C---:B------:R-:W-:Y:S02]  /*4730*/  ISETP.LT.OR P3, PT, R4.reuse, R226, P3 ;  /* 0x000000e20400720c */ /* 0x040fe40001f61670 */
        /* <DEDUP_REMOVED lines=8> */
[----:B------:R-:W-:Y:S02]  /*47c0*/  ISETP.GE.AND P1, PT, R4, R230, PT ;  /* 0x000000e60400720c */ /* 0x000fe40003f26270 */
[----:B------:R-:W-:Y:S02]  /*47d0*/  FSEL R34, R72, -INF , !P3 ;  /* 0xff80000048227808 */ /* 0x000fe40005800000 */
[----:B------:R-:W-:-:S02]  /*47e0*/  FSEL R36, R74, -INF , !P0 ;  /* 0xff8000004a247808 */ /* 0x000fc40004000000 */
        /* <DEDUP_REMOVED lines=40> */
[CC--:B------:R-:W-:Y:S02]  /*4a70*/  ISETP.GE.AND P6, PT, R5.reuse, R230.reuse, PT ;  /* 0x000000e60500720c */ /* 0x0c0fe40003fc6270 */
        /* <DEDUP_REMOVED lines=17> */
[----:B------:R-:W-:Y:S02]  /*4b90*/  ISETP.GE.AND P0, PT, R5, R227, PT ;  /* 0x000000e30500720c */ /* 0x000fe40003f06270 */
[C---:B------:R-:W-:Y:S02]  /*4ba0*/  ISETP.LT.OR P4, PT, R4.reuse, R224, P4 ;  /* 0x000000e00400720c */ /* 0x040fe40002781670 */
[C---:B------:R-:W-:Y:S02]  /*4bb0*/  ISETP.LT.OR P2, PT, R4.reuse, R226, P2 ;  /* 0x000000e20400720c */ /* 0x040fe40001741670 */
[-C--:B------:R-:W-:Y:S01]  /*4bc0*/  ISETP.LT.OR P1, PT, R4, R223.reuse, P1 ;  /* 0x000000df0400720c */ /* 0x080fe20000f21670 */
[----:B------:R-:W-:Y:S01]  /*4bd0*/  VIADD R4, R3, 0x38 ;  /* 0x0000003803047836 */ /* 0x000fe20000000000 */
[----:B------:R-:W-:Y:S01]  /*4be0*/  ISETP.LT.OR P0, PT, R5, R223, P0 ;  /* 0x000000df0500720c */ /* 0x000fe20000701670 */
[----:B------:R-:W-:Y:S01]  /*4bf0*/  VIADD R3, R3, 0x39 ;  /* 0x0000003903037836 */ /* 0x000fe20000000000 */
[----:B------:R-:W-:-:S02]  /*4c00*/  FSEL R158, R67, -INF , !P3 ;  /* 0xff800000439e7808 */ /* 0x000fc40005800000 */
[----:B------:R-:W-:Y:S02]  /*4c10*/  FSEL R244, R63, -INF , !P0 ;  /* 0xff8000003ff47808 */ /* 0x000fe40004000000 */
[----:B------:R-:W-:Y:S02]  /*4c20*/  ISETP.GE.AND P0, PT, R3, R227, PT ;  /* 0x000000e30300720c */ /* 0x000fe40003f06270 */
[----:B------:R-:W-:Y:S02]  /*4c30*/  FSEL R208, R25, -INF , !P6 ;  /* 0xff80000019d07808 */ /* 0x000fe40007000000 */
[----:B------:R-:W-:Y:S02]  /*4c40*/  ISETP.LT.OR P0, PT, R3, R223, P0 ;  /* 0x000000df0300720c */ /* 0x000fe40000701670 */
[----:B------:R-:W-:Y:S02]  /*4c50*/  FSEL R234, R27, -INF , !P5 ;  /* 0xff8000001bea7808 */ /* 0x000fe40006800000 */
[----:B------:R-:W-:-:S02]  /*4c60*/  FSEL R243, R62, -INF , !P1 ;  /* 0xff8000003ef37808 */ /* 0x000fc40004800000 */
[C---:B------:R-:W-:Y:S02]  /*4c70*/  ISETP.GE.AND P5, PT, R5.reuse, R230, PT ;  /* 0x000000e60500720c */ /* 0x040fe40003fa6270 */
[C---:B------:R-:W-:Y:S02]  /*4c80*/  ISETP.GE.AND P6, PT, R5.reuse, R229, PT ;  /* 0x000000e50500720c */ /* 0x040fe40003fc6270 */
[-C--:B------:R-:W-:Y:S02]  /*4c90*/  ISETP.GE.AND P3, PT, R5, R228.reuse, PT ;  /* 0x000000e40500720c */ /* 0x080fe40003f66270 */
[----:B------:R-:W-:Y:S02]  /*4ca0*/  ISETP.GE.AND P1, PT, R4, R228, PT ;  /* 0x000000e40400720c */ /* 0x000fe40003f26270 */
[----:B------:R-:W-:Y:S02]  /*4cb0*/  FSEL R246, R59, -INF , !P0 ;  /* 0xff8000003bf67808 */ /* 0x000fe40004000000 */
[----:B------:R-:W-:-:S02]  /*4cc0*/  PLOP3.LUT P0, PT, PT, PT, UP0, 0x80, 0x0 ;  /* 0x000000000000781c */ /* 0x000fc40003f0f008 */
[C---:B------:R-:W-:Y:S02]  /*4cd0*/  ISETP.LT.OR P5, PT, R5.reuse, R225, P5 ;  /* 0x000000e10500720c */ /* 0x040fe40002fa1670 */
[C---:B------:R-:W-:Y:S02]  /*4ce0*/  ISETP.LT.OR P6, PT, R5.reuse, R224, P6 ;  /* 0x000000e00500720c */ /* 0x040fe400037c1670 */
[-C--:B------:R-:W-:Y:S02]  /*4cf0*/  ISETP.LT.OR P3, PT, R5, R226.reuse, P3 ;  /* 0x000000e20500720c */ /* 0x080fe40001f61670 */
[----:B------:R-:W-:Y:S02]  /*4d00*/  ISETP.LT.OR P1, PT, R4, R226, P1 ;  /* 0x000000e20400720c */ /* 0x000fe40000f21670 */
[----:B------:R-:W-:Y:S02]  /*4d10*/  FSEL R252, R22, -INF , !P4 ;  /* 0xff80000016fc7808 */ /* 0x000fe40006000000 */
[----:B------:R-:W-:-:S02]  /*4d20*/  FSEL R242, R60, -INF , !P2 ;  /* 0xff8000003cf27808 */ /* 0x000fc40005000000 */
        /* <DEDUP_REMOVED lines=15> */
[----:B------:R-:W-:Y:S02]  /*4e20*/  ISETP.LT.OR P1, PT, R3, R224, P1 ;  /* 0x000000e00300720c */ /* 0x000fe40000f21670 */
        /* <DEDUP_REMOVED lines=71> */
.L_x_469:
[----:B------:R-:W-:Y:S05]  /*52a0*/  BSYNC B0 ;  /* 0x0000000000007941 */ /* 0x000fea0003800000 */
.L_x_468:
[----:B------:R-:W0:Y:S02]  /*52b0*/  LDGDEPBAR ;  /* 0x00000000000079af */ /* 0x000e240000000000 */
.L_x_467:
[----:B------:R-:W-:Y:S01]  /*52c0*/  FMNMX.FTZ R3, R28, R30, !PT ;  /* 0x0000001e1c037209 */ /* 0x000fe20007810000 */
[----:B-12---:R-:W-:Y:S01]  /*52d0*/  VIADD R7, R170, 0x4 ;  /* 0x00000004aa077836 */ /* 0x006fe20000000000 */
[----:B------:R-:W-:Y:S01]  /*52e0*/  LOP3.LUT R169, R160, R232, RZ, 0x3c, !PT ;  /* 0x000000e8a0a97212 */ /* 0x000fe200078e3cff */
[----:B------:R-:W-:Y:S01]  /*52f0*/  USHF.L.U32 UR6, UR17, 0x1, URZ ;  /* 0x0000000111067899 */ /* 0x000fe2000800063f */
[----:B------:R-:W-:Y:S01]  /*5300*/  FMNMX.FTZ R3, R31, R3, !PT ;  /* 0x000000031f037209 */ /* 0x000fe20007810000 */
[----:B------:R-:W-:Y:S01]  /*5310*/  IMAD.WIDE.U32 R76, R7, -0x326172a9, RZ ;  /* 0xcd9e8d57074c7825 */ /* 0x000fe200078e00ff */
[----:B------:R-:W-:Y:S01]  /*5320*/  STL [R1+0xe4], R227 ;  /* 0x0000e4e301007387 */ /* 0x000fe20000100800 */
[----:B------:R-:W-:Y:S01]  /*5330*/  ULDC UR19, c[0x0][0x2ec] ;  /* 0x0000bb0000137ab9 */ /* 0x000fe20000000800 */
[----:B------:R-:W-:Y:S01]  /*5340*/  FMNMX.FTZ R3, R40, R3, !PT ;  /* 0x0000000328037209 */ /* 0x000fe20007810000 */
[----:B------:R-:W-:Y:S01]  /*5350*/  IMAD.WIDE.U32 R144, R161, -0x2daee0ad, RZ ;  /* 0xd2511f53a1907825 */ /* 0x000fe200078e00ff */
[----:B------:R-:W-:Y:S01]  /*5360*/  STL [R1+0xe0], R226 ;  /* 0x0000e0e201007387 */ /* 0x000fe20000100800 */
[----:B------:R-:W-:-:S02]  /*5370*/  LEA R216, R0, UR4, 0x1 ;  /* 0x0000000400d87c11 */ /* 0x000fc4000f8e08ff */
[----:B------:R-:W-:Y:S01]  /*5380*/  FMNMX.FTZ R3, R32, R3, !PT ;  /* 0x0000000320037209 */ /* 0x000fe20007810000 */
[C---:B------:R-:W-:Y:S01]  /*5390*/  VIADD R68, R233.reuse, 0xbb67ae85 ;  /* 0xbb67ae85e9447836 */ /* 0x040fe20000000000 */
[----:B------:R-:W-:Y:S01]  /*53a0*/  STL [R1+0xdc], R225 ;  /* 0x0000dce101007387 */ /* 0x000fe20000100800 */
[----:B------:R-:W-:Y:S01]  /*53b0*/  VIADD R211, R233, 0x76cf5d0a ;  /* 0x76cf5d0ae9d37836 */ /* 0x000fe20000000000 */
[----:B------:R-:W-:Y:S01]  /*53c0*/  FMNMX.FTZ R3, R33, R3, !PT ;  /* 0x0000000321037209 */ /* 0x000fe20007810000 */
[C---:B------:R-:W-:Y:S01]  /*53d0*/  VIADD R214, R233.reuse, 0x32370b8f ;  /* 0x32370b8fe9d67836 */ /* 0x040fe20000000000 */
[----:B------:R-:W-:Y:S01]  /*53e0*/  STL [R1+0xd8], R224 ;  /* 0x0000d8e001007387 */ /* 0x000fe20000100800 */
[----:B------:R-:W-:Y:S01]  /*53f0*/  VIADD R210, R232, 0xdaa66d2b ;  /* 0xdaa66d2be8d27836 */ /* 0x000fe20000000000 */
[----:B------:R-:W-:Y:S01]  /*5400*/  FMNMX.FTZ R3, R34, R3, !PT ;  /* 0x0000000322037209 */ /* 0x000fe20007810000 */
[----:B------:R-:W-:Y:S01]  /*5410*/  VIADD R209, R232, 0x78dde6e4 ;  /* 0x78dde6e4e8d17836 */ /* 0x000fe20000000000 */
[----:B------:R-:W-:Y:S01]  /*5420*/  STL [R1+0xd4], R223 ;  /* 0x0000d4df01007387 */ /* 0x000fe20000100800 */
[----:B------:R-:W-:Y:S01]  /*5430*/  VIADD R159, R233, 0xed9eba14 ;  /* 0xed9eba14e99f7836 */ /* 0x000fe20000000000 */
[----:B------:R-:W-:Y:S01]  /*5440*/  FMNMX.FTZ R4, R35, R3, !PT ;  /* 0x0000000323047209 */ /* 0x000fe20007810000 */
[----:B------:R-:W-:Y:S01]  /*5450*/  VIADD R166, R233, 0xa9066899 ;  /* 0xa9066899e9a67836 */ /* 0x000fe20000000000 */
[----:B------:R-:W-:Y:S01]  /*5460*/  FMNMX.FTZ R3, R45, R46, !PT ;  /* 0x0000002e2d037209 */ /* 0x000fe20007810000 */
[----:B------:R-:W-:Y:S01]  /*5470*/  STL [R1+0xd0], R222 ;  /* 0x0000d0de01007387 */ /* 0x000fe20000100800 */
[----:B------:R-:W-:Y:S01]  /*5480*/  FMNMX.FTZ R4, R152, R4, !PT ;  /* 0x0000000498047209 */ /* 0x000fe20007810000 */
[----:B------:R-:W-:Y:S01]  /*5490*/  IMAD R218, R2, 0x2, R216 ;  /* 0x0000000202da7824 */ /* 0x000fe200078e02d8 */
[----:B------:R-:W-:Y:S01]  /*54a0*/  FMNMX.FTZ R3, R42, R3, !PT ;  /* 0x000000032a037209 */ /* 0x000fe20007810000 */
[----:B------:R-:W-:Y:S01]  /*54b0*/  STL [R1+0xcc], R221 ;  /* 0x0000ccdd01007387 */ /* 0x000fe20000100800 */
[----:B------:R-:W-:Y:S01]  /*54c0*/  FMNMX.FTZ R102, R147, R4, !PT ;  /* 0x0000000493667209 */ /* 0x000fe20007810000 */
[----:B------:R-:W-:Y:S01]  /*54d0*/  VIADD R236, R232, 0x1715609d ;  /* 0x1715609de8ec7836 */ /* 0x000fe20000000000 */
[----:B------:R-:W-:Y:S01]  /*54e0*/  FMNMX.FTZ R3, R44, R3, !PT ;  /* 0x000000032c037209 */ /* 0x000fe20007810000 */
[----:B------:R-:W-:Y:S01]  /*54f0*/  STL [R1+0xc8], R220 ;  /* 0x0000c8dc01007387 */ /* 0x000fe20000100800 */
[----:B------:R-:W-:-:S02]  /*5500*/  FMNMX.FTZ R102, R146, R102, !PT ;  /* 0x0000006692667209 */ /* 0x000fc40007810000 */
[----:B------:R-:W-:Y:S01]  /*5510*/  FMNMX.FTZ R3, R41, R3, !PT ;  /* 0x0000000329037209 */ /* 0x000fe20007810000 */
[----:B------:R-:W-:Y:S01]  /*5520*/  STL [R1+0xc4], R219 ;  /* 0x0000c4db01007387 */ /* 0x000fe20000100800 */
[----:B------:R-:W-:Y:S02]  /*5530*/  FMNMX.FTZ R102, R153, R102, !PT ;  /* 0x0000006699667209 */ /* 0x000fe40007810000 */
[----:B------:R-:W-:Y:S01]  /*5540*/  FMNMX.FTZ R3, R69, R3, !PT ;  /* 0x0000000345037209 */ /* 0x000fe20007810000 */
[----:B------:R-:W-:Y:S01]  /*5550*/  STL [R1+0xc0], R217 ;  /* 0x0000c0d901007387 */ /* 0x000fe20000100800 */
[----:B------:R-:W-:Y:S02]  /*5560*/  FMNMX.FTZ R102, R242, R102, !PT ;  /* 0x00000066f2667209 */ /* 0x000fe40007810000 */
[----:B------:R-:W-:Y:S01]  /*5570*/  FMNMX.FTZ R3, R36, R3, !PT ;  /* 0x0000000324037209 */ /* 0x000fe20007810000 */
[----:B------:R-:W-:Y:S01]  /*5580*/  STL [R1+0x84], R7 ;  /* 0x0000840701007387 */ /* 0x000fe20000100800 */
        /* <DEDUP_REMOVED lines=8> */
[----:B------:R-:W-:Y:S03]  /*5610*/  LDSM.16.MT88.4 R112, [R216+0x9000] ;  /* 0x00900000d870783b */ /* 0x000fe60000004200 */
[----:B------:R-:W-:Y:S01]  /*5620*/  FMNMX.FTZ R3, R157, R3, !PT ;  /* 0x000000039d037209 */ /* 0x000fe20007810000 */
[----:B------:R-:W1:Y:S03]  /*5630*/  SHFL.BFLY PT, R4, R102, 0x2, 0x1f ;  /* 0x0c401f0066047f89 */ /* 0x000e6600000e0000 */
[----:B------:R-:W-:Y:S01]  /*5640*/  FMNMX.FTZ R3, R158, R3, !PT ;  /* 0x000000039e037209 */ /* 0x000fe20007810000 */
[----:B------:R-:W-:Y:S03]  /*5650*/  LDSM.16.MT88.4 R92, [R218+0x9000] ;  /* 0x00900000da5c783b */ /* 0x000fe60000004200 */
[----:B------:R-:W-:Y:S01]  /*5660*/  FMNMX.FTZ R3, R243, R3, !PT ;  /* 0x00000003f3037209 */ /* 0x000fe20007810000 */
[----:B------:R-:W-:Y:S03]  /*5670*/  LDSM.16.MT88.4 R124, [R218+0xa000] ;  /* 0x00a00000da7c783b */ /* 0x000fe60000004200 */
[----:B------:R-:W-:Y:S01]  /*5680*/  FMNMX.FTZ R3, R244, R3, !PT ;  /* 0x00000003f4037209 */ /* 0x000fe20007810000 */
[----:B------:R-:W-:Y:S03]  /*5690*/  LDSM.16.MT88.4 R96, [R216+0xb000] ;  /* 0x00b00000d860783b */ /* 0x000fe60000004200 */
[----:B------:R-:W-:Y:S01]  /*56a0*/  FMNMX.FTZ R3, R245, R3, !PT ;  /* 0x00000003f5037209 */ /* 0x000fe20007810000 */
[----:B------:R-:W-:Y:S03]  /*56b0*/  LDSM.16.MT88.4 R120, [R218+0xb000] ;  /* 0x00b00000da78783b */ /* 0x000fe60000004200 */
[----:B------:R-:W-:Y:S01]  /*56c0*/  FMNMX.FTZ R3, R246, R3, !PT ;  /* 0x00000003f6037209 */ /* 0x000fe20007810000 */
[----:B------:R-:W-:Y:S04]  /*56d0*/  LDSM.16.MT88.4 R88, [R216+0x9400] ;  /* 0x00940000d858783b */ /* 0x000fe80000004200 */
[----:B------:R-:W2:Y:S01]  /*56e0*/  SHFL.BFLY PT, R5, R3, 0x2, 0x1f ;  /* 0x0c401f0003057f89 */ /* 0x000ea200000e0000 */
[----:B-1----:R-:W-:-:S02]  /*56f0*/  FMNMX.FTZ R102, R102, R4, !PT ;  /* 0x0000000466667209 */ /* 0x002fc40007810000 */
[----:B------:R-:W-:Y:S01]  /*5700*/  LOP3.LUT R4, R77, R169, RZ, 0x3c, !PT ;  /* 0x000000a94d047212 */ /* 0x000fe200078e3cff */
[----:B------:R-:W-:Y:S01]  /*5710*/  VIADD R77, R232, 0x9e3779b9 ;  /* 0x9e3779b9e84d7836 */ /* 0x000fe20000000000 */
[----:B------:R-:W-:Y:S03]  /*5720*/  LDSM.16.MT88.4 R72, [R218+0x9400] ;  /* 0x00940000da48783b */ /* 0x000fe60000004200 */
[----:B------:R-:W-:Y:S01]  /*5730*/  IMAD.WIDE.U32 R78, R4, -0x2daee0ad, RZ ;  /* 0xd2511f53044e7825 */ /* 0x000fe200078e00ff */
[----:B------:R-:W1:Y:S04]  /*5740*/  SHFL.BFLY PT, R6, R102, 0x1, 0x1f ;  /* 0x0c201f0066067f89 */ /* 0x000e6800000e0000 */
[----:B------:R-:W-:Y:S01]  /*5750*/  LOP3.LUT R4, R79, R144, R68, 0x96, !PT ;  /* 0x000000904f047212 */ /* 0x000fe200078e9644 */
[----:B------:R-:W-:Y:S01]  /*5760*/  VIADD R79, R232, 0x3c6ef372 ;  /* 0x3c6ef372e84f7836 */ /* 0x000fe20000000000 */
[----:B------:R-:W-:Y:S03]  /*5770*/  LDSM.16.MT88.4 R128, [R216+0xb400] ;  /* 0x00b40000d880783b */ /* 0x000fe60000004200 */
[----:B------:R-:W-:Y:S01]  /*5780*/  IMAD.WIDE.U32 R70, R4, -0x326172a9, RZ ;  /* 0xcd9e8d5704467825 */ /* 0x000fe200078e00ff */
[----:B------:R-:W-:Y:S04]  /*5790*/  LDSM.16.MT88.4 R80, [R218+0xa400] ;  /* 0x00a40000da50783b */ /* 0x000fe80000004200 */
[----:B------:R-:W-:Y:S01]  /*57a0*/  LDSM.16.MT88.4 R116, [R218+0xb400] ;  /* 0x00b40000da74783b */ /* 0x000fe20000004200 */
[----:B--2---:R-:W-:-:S02]  /*57b0*/  FMNMX.FTZ R3, R3, R5, !PT ;  /* 0x0000000503037209 */ /* 0x004fc40007810000 */
[----:B------:R-:W-:Y:S01]  /*57c0*/  LOP3.LUT R5, R145, UR6, R233, 0x96, !PT ;  /* 0x0000000691057c12 */ /* 0x000fe2000f8e96e9 */
[----:B------:R-:W-:Y:S01]  /*57d0*/  STL [R1+0x4c], R169 ;  /* 0x00004ca901007387 */ /* 0x000fe20000100800 */
[----:B------:R-:W-:-:S03]  /*57e0*/  UIADD3 UR6, UR6, 0x1, URZ ;  /* 0x0000000106067890 */ /* 0x000fc6000fffe03f */
[----:B------:R-:W-:Y:S01]  /*57f0*/  IMAD.WIDE.U32 R18, R5, -0x326172a9, RZ ;  /* 0xcd9e8d5705127825 */ /* 0x000fe200078e00ff */
[----:B------:R-:W2:Y:S01]  /*5800*/  SHFL.BFLY PT, R101, R3, 0x1, 0x1f ;  /* 0x0c201f0003657f89 */ /* 0x000ea200000e0000 */
[----:B-1----:R-:W-:-:S03]  /*5810*/  FMNMX.FTZ R102, R102, R6, !PT ;  /* 0x0000000666667209 */ /* 0x002fc60007810000 */
[----:B------:R-:W-:Y:S01]  /*5820*/  LOP3.LUT R4, R19, R76, R77, 0x96, !PT ;  /* 0x0000004c13047212 */ /* 0x000fe200078e964d */
[----:B------:R-:W-:Y:S01]  /*5830*/  STL [R1+0x44], R166 ;  /* 0x000044a601007387 */ /* 0x000fe20000100800 */
[----:B------:R-:W-:Y:S01]  /*5840*/  LOP3.LUT R6, R71, R18, R79, 0x96, !PT ;  /* 0x0000001247067212 */ /* 0x000fe200078e964f */
[C---:B------:R-:W-:Y:S01]  /*5850*/  FMUL.FTZ R8, R102.reuse, UR19 ;  /* 0x0000001366087c20 */ /* 0x040fe20008410000 */
[----:B------:R-:W-:Y:S01]  /*5860*/  FSETP.NEU.FTZ.AND P1, PT, R102, -INF , PT ;  /* 0xff8000006600780b */ /* 0x000fe20003f3d000 */
[----:B------:R-:W-:-:S03]  /*5870*/  IMAD.WIDE.U32 R4, R4, -0x2daee0ad, RZ ;  /* 0xd2511f5304047825 */ /* 0x000fc600078e00ff */
[----:B------:R-:W-:Y:S01]  /*5880*/  FSEL R29, R8, RZ, P1 ;  /* 0x000000ff081d7208 */ /* 0x000fe20000800000 */
[----:B------:R-:W-:Y:S01]  /*5890*/  IMAD.WIDE.U32 R6, R6, -0x2daee0ad, RZ ;  /* 0xd2511f5306067825 */ /* 0x000fe200078e00ff */
[----:B------:R-:W-:-:S03]  /*58a0*/  LOP3.LUT R5, R5, R78, R211, 0x96, !PT ;  /* 0x0000004e05057212 */ /* 0x000fc600078e96d3 */
[--C-:B------:R-:W-:Y:S01]  /*58b0*/  FFMA.FTZ R8, R28, UR19, -R29.reuse ;  /* 0x000000131c087c23 */ /* 0x100fe2000801081d */
[----:B------:R-:W-:Y:S01]  /*58c0*/  LOP3.LUT R7, R7, R4, R214, 0x96, !PT ;  /* 0x0000000407077212 */ /* 0x000fe200078e96d6 */
[----:B------:R-:W-:Y:S02]  /*58d0*/  IMAD.WIDE.U32 R4, R5, -0x326172a9, RZ ;  /* 0xcd9e8d5705047825 */ /* 0x000fe400078e00ff */
[----:B------:R1:W-:Y:S02]  /*58e0*/  MUFU.EX2 R221, R8 ;  /* 0x0000000800dd7308 */ /* 0x0003e40000000800 */
[----:B------:R-:W-:Y:S01]  /*58f0*/  IMAD.WIDE.U32 R16, R7, -0x326172a9, RZ ;  /* 0xcd9e8d5707107825 */ /* 0x000fe200078e00ff */
[----:B------:R-:W-:Y:S02]  /*5900*/  LOP3.LUT R5, R5, R70, R210, 0x96, !PT ;  /* 0x0000004605057212 */ /* 0x000fe400078e96d2 */
[----:B--2---:R-:W-:Y:S01]  /*5910*/  FMNMX.FTZ R101, R3, R101, !PT ;  /* 0x0000006503657209 */ /* 0x004fe20007810000 */
[----:B------:R-:W-:Y:S01]  /*5920*/  FFMA.FTZ R3, R31, UR19, -R29 ;  /* 0x000000131f037c23 */ /* 0x000fe2000801081d */
[----:B------:R-:W-:Y:S01]  /*5930*/  LOP3.LUT R7, R17, R4, R209, 0x96, !PT ;  /* 0x0000000411077212 */ /* 0x000fe200078e96d1 */
[----:B------:R-:W-:Y:S01]  /*5940*/  IMAD.WIDE.U32 R4, R5, -0x2daee0ad, RZ ;  /* 0xd2511f5305047825 */ /* 0x000fe200078e00ff */
[----:B------:R-:W-:Y:S01]  /*5950*/  FSETP.NEU.FTZ.AND P1, PT, R101, -INF , PT ;  /* 0xff8000006500780b */ /* 0x000fe20003f3d000 */
[----:B------:R2:W-:Y:S02]  /*5960*/  MUFU.EX2 R164, R3 ;  /* 0x0000000300a47308 */ /* 0x0005e40000000800 */
[----:B------:R-:W-:Y:S01]  /*5970*/  IMAD.WIDE.U32 R14, R7, -0x2daee0ad, RZ ;  /* 0xd2511f53070e7825 */ /* 0x000fe200078e00ff */
[----:B------:R-:W-:-:S03]  /*5980*/  LOP3.LUT R6, R5, R6, R159, 0x96, !PT ;  /* 0x0000000605067212 */ /* 0x000fc600078e969f */
[----:B------:R-:W-:Y:S01]  /*5990*/  FFMA.FTZ R5, R40, UR19, -R29 ;  /* 0x0000001328057c23 */ /* 0x000fe2000801081d */
[----:B------:R-:W-:-:S03]  /*59a0*/  LOP3.LUT R4, R15, R4, R166, 0x96, !PT ;  /* 0x000000040f047212 */ /* 0x000fc600078e96a6 */
[----:B------:R3:W4:Y:S01]  /*59b0*/  MUFU.EX2 R151, R5 ;  /* 0x0000000500977308 */ /* 0x0007220000000800 */
[----:B------:R-:W-:-:S04]  /*59c0*/  IMAD.WIDE.U32 R12, R6, -0x326172a9, RZ ;  /* 0xcd9e8d57060c7825 */ /* 0x000fc800078e00ff */
[----:B-1----:R-:W-:-:S04]  /*59d0*/  FFMA.FTZ R8, R30, UR19, -R29 ;  /* 0x000000131e087c23 */ /* 0x002fc8000801081d */
[----:B------:R1:W-:Y:S01]  /*59e0*/  MUFU.EX2 R222, R8 ;  /* 0x0000000800de7308 */ /* 0x0003e20000000800 */
[----:B--2---:R-:W-:-:S05]  /*59f0*/  FMUL.FTZ R3, R101, UR19 ;  /* 0x0000001365037c20 */ /* 0x004fca0008410000 */
[----:B------:R-:W-:Y:S01]  /*5a00*/  FSEL R28, R3, RZ, P1 ;  /* 0x000000ff031c7208 */ /* 0x000fe20000800000 */
[----:B---3--:R-:W-:-:S04]  /*5a10*/  IMAD.WIDE.U32 R4, R4, -0x326172a9, RZ ;  /* 0xcd9e8d5704047825 */ /* 0x008fc800078e00ff */
[----:B------:R-:W-:Y:S01]  /*5a20*/  FFMA.FTZ R3, R42, UR19, -R28 ;  /* 0x000000132a037c23 */ /* 0x000fe2000801081c */
[----:B------:R-:W-:-:S03]  /*5a30*/  LOP3.LUT R0, R5, R12, R100, 0x96, !PT ;  /* 0x0000000c05007212 */ /* 0x000fc600078e9664 */
[----:B------:R2:W-:Y:S01]  /*5a40*/  MUFU.EX2 R227, R3 ;  /* 0x0000000300e37308 */ /* 0x0005e20000000800 */
[C---:B------:R-:W-:Y:S02]  /*5a50*/  LOP3.LUT R5, R4.reuse, 0xffff, RZ, 0xc0, !PT ;  /* 0x0000ffff04057812 */ /* 0x040fe400078ec0ff */
[----:B------:R-:W-:Y:S02]  /*5a60*/  SHF.R.U32.HI R6, RZ, 0x10, R4 ;  /* 0x00000010ff067819 */ /* 0x000fe40000011604 */
[----:B-1----:R-:W-:Y:S02]  /*5a70*/  LOP3.LUT R8, R4, 0xff, RZ, 0xc0, !PT ;  /* 0x000000ff04087812 */ /* 0x002fe400078ec0ff */
[----:B------:R-:W-:Y:S01]  /*5a80*/  SHF.R.U32.HI R7, RZ, 0x8, R5 ;  /* 0x00000008ff077819 */ /* 0x000fe20000011605 */
[----:B------:R-:W-:Y:S01]  /*5a90*/  FFMA.FTZ R5, R45, UR19, -R28 ;  /* 0x000000132d057c23 */ /* 0x000fe2000801081c */
[----:B------:R-:W-:Y:S02]  /*5aa0*/  SHF.R.U32.HI R9, RZ, 0x18, R4 ;  /* 0x00000018ff097819 */ /* 0x000fe40000011604 */
[----:B------:R-:W-:Y:S01]  /*5ab0*/  LOP3.LUT R2, R0, 0xffff, RZ, 0xc0, !PT ;  /* 0x0000ffff00027812 */ /* 0x000fe200078ec0ff */
[----:B------:R-:W-:Y:S01]  /*5ac0*/  MUFU.EX2 R219, R5 ;  /* 0x0000000500db7308 */ /* 0x000fe20000000800 */
[----:B------:R-:W-:-:S02]  /*5ad0*/  PRMT R8, R8, 0x5410, R7 ;  /* 0x0000541008087816 */ /* 0x000fc40000000007 */
[----:B------:R-:W-:Y:S01]  /*5ae0*/  LOP3.LUT R4, R0, 0xff, RZ, 0xc0, !PT ;  /* 0x000000ff00047812 */ /* 0x000fe200078ec0ff */
[----:B--2---:R-:W-:Y:S01]  /*5af0*/  FFMA.FTZ R3, R44, UR19, -R28 ;  /* 0x000000132c037c23 */ /* 0x004fe2000801081c */
[----:B------:R-:W-:-:S03]  /*5b00*/  SHF.R.U32.HI R2, RZ, 0x8, R2 ;  /* 0x00000008ff027819 */ /* 0x000fc60000011602 */
[----:B------:R1:W2:Y:S02]  /*5b10*/  MUFU.EX2 R224, R3 ;  /* 0x0000000300e07308 */ /* 0x0002a40000000800 */
[----:B-1----:R-:W-:Y:S02]  /*5b20*/  LOP3.LUT R3, R6, 0xff, RZ, 0xc0, !PT ;  /* 0x000000ff06037812 */ /* 0x002fe400078ec0ff */
[----:B------:R-:W-:Y:S02]  /*5b30*/  SHF.R.U32.HI R6, RZ, 0x18, R0 ;  /* 0x00000018ff067819 */ /* 0x000fe40000011600 */
[----:B------:R-:W-:Y:S01]  /*5b40*/  PRMT R7, R3, 0x5410, R9 ;  /* 0x0000541003077816 */ /* 0x000fe20000000009 */
[----:B------:R-:W-:Y:S01]  /*5b50*/  FFMA.FTZ R3, R46, UR19, -R28 ;  /* 0x000000132e037c23 */ /* 0x000fe2000801081c */
[----:B------:R-:W-:Y:S02]  /*5b60*/  PRMT R9, R4, 0x5410, R2 ;  /* 0x0000541004097816 */ /* 0x000fe40000000002 */
[----:B------:R-:W-:Y:S01]  /*5b70*/  SHF.R.U32.HI R2, RZ, 0x10, R0 ;  /* 0x00000010ff027819 */ /* 0x000fe20000011600 */
[----:B------:R1:W3:Y:S01]  /*5b80*/  MUFU.EX2 R220, R3 ;  /* 0x0000000300dc7308 */ /* 0x0002e20000000800 */
[----:B------:R-:W-:-:S02]  /*5b90*/  HSET2.LE.AND R0, R8, R149, PT ;  /* 0x0000009508007233 */ /* 0x000fc40003803000 */
[----:B------:R-:W-:Y:S02]  /*5ba0*/  LOP3.LUT R5, R2, 0xff, RZ, 0xc0, !PT ;  /* 0x000000ff02057812 */ /* 0x000fe400078ec0ff */
[----:B----4-:R-:W-:Y:S02]  /*5bb0*/  F2FP.BF16.F32.PACK_AB R2, R151, R164 ;  /* 0x000000a49702723e */ /* 0x010fe400000010ff */
[----:B--2---:R-:W-:Y:S02]  /*5bc0*/  F2FP.BF16.F32.PACK_AB R4, R224, R227 ;  /* 0x000000e3e004723e */ /* 0x004fe400000010ff */
[----:B------:R-:W-:Y:S02]  /*5bd0*/  LOP3.LUT R10, R0, R2, RZ, 0xc0, !PT ;  /* 0x00000002000a7212 */ /* 0x000fe400078ec0ff */
[----:B------:R-:W-:Y:S01]  /*5be0*/  PRMT R6, R5, 0x5410, R6 ;  /* 0x0000541005067816 */ /* 0x000fe20000000006 */
[----:B------:R-:W-:Y:S01]  /*5bf0*/  FFMA.FTZ R5, R32, UR19, -R29 ;  /* 0x0000001320057c23 */ /* 0x000fe2000801081d */
[----:B------:R-:W-:-:S02]  /*5c00*/  HSET2.LE.AND R0, R9, R149, PT ;  /* 0x0000009509007233 */ /* 0x000fc40003803000 */
[----:B------:R-:W-:Y:S01]  /*5c10*/  F2FP.BF16.F32.PACK_AB R2, R222, R221 ;  /* 0x000000ddde02723e */ /* 0x000fe200000010ff */
[----:B------:R2:W-:Y:S01]  /*5c20*/  MUFU.EX2 R148, R5 ;  /* 0x0000000500947308 */ /* 0x0005e20000000800 */
[--C-:B-1----:R-:W-:Y:S02]  /*5c30*/  HSET2.LE.AND R3, R7, R149.reuse, PT ;  /* 0x0000009507037233 */ /* 0x102fe40003803000 */
[----:B------:R-:W-:Y:S01]  /*5c40*/  LOP3.LUT R8, R0, R2, RZ, 0xc0, !PT ;  /* 0x0000000200087212 */ /* 0x000fe200078ec0ff */
[----:B------:R-:W-:Y:S01]  /*5c50*/  FFMA.FTZ R0, R34, UR19, -R29 ;  /* 0x0000001322007c23 */ /* 0x000fe2000801081d */
[----:B------:R-:W-:Y:S02]  /*5c60*/  LOP3.LUT R2, R13, R16, R236, 0x96, !PT ;  /* 0x000000100d027212 */ /* 0x000fe400078e96ec */
[----:B------:R-:W-:Y:S01]  /*5c70*/  LOP3.LUT R11, R3, R4, RZ, 0xc0, !PT ;  /* 0x00000004030b7212 */ /* 0x000fe200078ec0ff */
[----:B------:R1:W-:Y:S01]  /*5c80*/  MUFU.EX2 R217, R0 ;  /* 0x0000000000d97308 */ /* 0x0003e20000000800 */
[----:B------:R-:W-:Y:S01]  /*5c90*/  HSET2.LE.AND R3, R6, R149, PT ;  /* 0x0000009506037233 */ /* 0x000fe20003803000 */
[----:B------:R-:W-:Y:S01]  /*5ca0*/  FFMA.FTZ R6, R36, UR19, -R28 ;  /* 0x0000001324067c23 */ /* 0x000fe2000801081c */
[----:B---3--:R-:W-:-:S04]  /*5cb0*/  F2FP.BF16.F32.PACK_AB R4, R220, R219 ;  /* 0x000000dbdc04723e */ /* 0x008fc800000010ff */
[----:B------:R-:W-:Y:S01]  /*5cc0*/  LOP3.LUT R9, R3, R4, RZ, 0xc0, !PT ;  /* 0x0000000403097212 */ /* 0x000fe200078ec0ff */
[----:B------:R-:W-:-:S04]  /*5cd0*/  IMAD.WIDE.U32 R2, R2, -0x2daee0ad, RZ ;  /* 0xd2511f5302027825 */ /* 0x000fc800078e00ff */
[--C-:B--2---:R-:W-:Y:S01]  /*5ce0*/  FFMA.FTZ R5, R33, UR19, -R29.reuse ;  /* 0x0000001321057c23 */ /* 0x104fe2000801081d */
[----:B------:R-:W-:Y:S01]  /*5cf0*/  FFMA.FTZ R4, R35, UR19, -R29 ;  /* 0x0000001323047c23 */ /* 0x000fe2000801081d */
[----:B------:R-:W-:Y:S01]  /*5d00*/  MUFU.EX2 R226, R6 ;  /* 0x0000000600e27308 */ /* 0x000fe20000000800 */
[----:B------:R-:W-:Y:S01]  /*5d10*/  SHF.R.U32.HI R7, RZ, 0x18, R2 ;  /* 0x00000018ff077819 */ /* 0x000fe20000011602 */
[----:B------:R-:W-:Y:S01]  /*5d20*/  HMMA.16816.F32.BF16 R56, R8, R108, RZ ;  /* 0x0000006c0838723c */ /* 0x000fe200000418ff */
[----:B-1----:R-:W-:Y:S02]  /*5d30*/  LOP3.LUT R0, R3, R14, R156, 0x96, !PT ;  /* 0x0000000e03007212 */ /* 0x002fe400078e969c */
[----:B------:R-:W-:-:S03]  /*5d40*/  LOP3.LUT R3, R2, 0xffff, RZ, 0xc0, !PT ;  /* 0x0000ffff02037812 */ /* 0x000fc600078ec0ff */
[----:B------:R1:W-:Y:S01]  /*5d50*/  MUFU.EX2 R167, R5 ;  /* 0x0000000500a77308 */ /* 0x0003e20000000800 */
[C---:B------:R-:W-:Y:S06]  /*5d60*/  HMMA.16816.F32.BF16 R64, R8.reuse, R112, RZ ;  /* 0x000000700840723c */ /* 0x040fec00000418ff */
[C---:B------:R-:W-:Y:S01]  /*5d70*/  HMMA.16816.F32.BF16 R60, R8.reuse, R92, RZ ;  /* 0x0000005c083c723c */ /* 0x040fe200000418ff */
[----:B------:R2:W3:Y:S05]  /*5d80*/  MUFU.EX2 R231, R4 ;  /* 0x0000000400e77308 */ /* 0x0004ea0000000800 */
[----:B------:R-:W-:Y:S01]  /*5d90*/  HMMA.16816.F32.BF16 R52, R8, R124, RZ ;  /* 0x0000007c0834723c */ /* 0x000fe200000418ff */
[----:B-1----:R-:W-:-:S05]  /*5da0*/  LOP3.LUT R5, R2, 0xff, RZ, 0xc0, !PT ;  /* 0x000000ff02057812 */ /* 0x002fca00078ec0ff */
[----:B------:R-:W-:Y:S01]  /*5db0*/  HMMA.16816.F32.BF16 R48, R8, R96, RZ ;  /* 0x000000600830723c */ /* 0x000fe200000418ff */
[----:B--2---:R-:W-:-:S05]  /*5dc0*/  SHF.R.U32.HI R4, RZ, 0x8, R3 ;  /* 0x00000008ff047819 */ /* 0x004fca0000011603 */
[C---:B------:R-:W-:Y:S01]  /*5dd0*/  HMMA.16816.F32.BF16 R44, R8.reuse, R120, RZ ;  /* 0x00000078082c723c */ /* 0x040fe200000418ff */
[----:B------:R-:W-:Y:S02]  /*5de0*/  SHF.R.U32.HI R3, RZ, 0x10, R2 ;  /* 0x00000010ff037819 */ /* 0x000fe40000011602 */
[----:B------:R-:W-:Y:S02]  /*5df0*/  LOP3.LUT R2, R0, 0xffff, RZ, 0xc0, !PT ;  /* 0x0000ffff00027812 */ /* 0x000fe400078ec0ff */
[----:B------:R-:W-:Y:S01]  /*5e00*/  PRMT R12, R5, 0x5410, R4 ;  /* 0x00005410050c7816 */ /* 0x000fe20000000004 */
[C---:B------:R-:W-:Y:S01]  /*5e10*/  HMMA.16816.F32.BF16 R32, R8.reuse, R110, RZ ;  /* 0x0000006e0820723c */ /* 0x040fe200000418ff */
[----:B------:R-:W-:Y:S01]  /*5e20*/  LOP3.LUT R4, R3, 0xff, RZ, 0xc0, !PT ;  /* 0x000000ff03047812 */ /* 0x000fe200078ec0ff */
[----:B------:R-:W-:Y:S01]  /*5e30*/  FFMA.FTZ R3, R38, UR19, -R28 ;  /* 0x0000001326037c23 */ /* 0x000fe2000801081c */
[----:B------:R-:W-:Y:S02]  /*5e40*/  LOP3.LUT R5, R0, 0xff, RZ, 0xc0, !PT ;  /* 0x000000ff00057812 */ /* 0x000fe400078ec0ff */
[----:B------:R-:W-:Y:S01]  /*5e50*/  SHF.R.U32.HI R2, RZ, 0x8, R2 ;  /* 0x00000008ff027819 */ /* 0x000fe20000011602 */
[----:B------:R1:W2:Y:S01]  /*5e60*/  MUFU.EX2 R150, R3 ;  /* 0x0000000300967308 */ /* 0x0002a20000000800 */
[----:B------:R-:W-:Y:S01]  /*5e70*/  PRMT R6, R4, 0x5410, R7 ;  /* 0x0000541004067816 */ /* 0x000fe20000000007 */
[----:B------:R-:W-:Y:S01]  /*5e80*/  HMMA.16816.F32.BF16 R36, R8, R94, RZ ;  /* 0x0000005e0824723c */ /* 0x000fe200000418ff */
[----:B------:R-:W-:-:S02]  /*5e90*/  PRMT R13, R5, 0x5410, R2 ;  /* 0x00005410050d7816 */ /* 0x000fc40000000002 */
[--C-:B------:R-:W-:Y:S02]  /*5ea0*/  SHF.R.U32.HI R2, RZ, 0x10, R0.reuse ;  /* 0x00000010ff027819 */ /* 0x100fe40000011600 */
[----:B------:R-:W-:Y:S01]  /*5eb0*/  SHF.R.U32.HI R5, RZ, 0x18, R0 ;  /* 0x00000018ff057819 */ /* 0x000fe20000011600 */
[C---:B------:R-:W-:Y:S01]  /*5ec0*/  HMMA.16816.F32.BF16 R24, R8.reuse, R126, RZ ;  /* 0x0000007e0818723c */ /* 0x040fe200000418ff */
[----:B------:R-:W-:Y:S02]  /*5ed0*/  LOP3.LUT R4, R2, 0xff, RZ, 0xc0, !PT ;  /* 0x000000ff02047812 */ /* 0x000fe400078ec0ff */
[----:B------:R-:W-:Y:S02]  /*5ee0*/  HSET2.LE.AND R0, R12, R149, PT ;  /* 0x000000950c007233 */ /* 0x000fe40003803000 */
[----:B---3--:R-:W-:Y:S01]  /*5ef0*/  F2FP.BF16.F32.PACK_AB R2, R231, R217 ;  /* 0x000000d9e702723e */ /* 0x008fe200000010ff */
[----:B------:R-:W-:Y:S01]  /*5f00*/  HMMA.16816.F32.BF16 R20, R8, R98, RZ ;  /* 0x000000620814723c */ /* 0x000fe200000418ff */
[----:B------:R-:W-:Y:S01]  /*5f10*/  PRMT R5, R4, 0x5410, R5 ;  /* 0x0000541004057816 */ /* 0x000fe20000000005 */
[----:B-1----:R-:W-:Y:S01]  /*5f20*/  FFMA.FTZ R3, R41, UR19, -R28 ;  /* 0x0000001329037c23 */ /* 0x002fe2000801081c */
[----:B------:R-:W-:-:S02]  /*5f30*/  FMNMX.FTZ R4, R107, R103, !PT ;  /* 0x000000676b047209 */ /* 0x000fc40007810000 */
[----:B--2---:R-:W-:Y:S01]  /*5f40*/  F2FP.BF16.F32.PACK_AB R7, R150, R226 ;  /* 0x000000e29607723e */ /* 0x004fe200000010ff */
[----:B------:R1:W-:Y:S01]  /*5f50*/  MUFU.EX2 R165, R3 ;  /* 0x0000000300a57308 */ /* 0x0003e20000000800 */
[----:B------:R-:W-:Y:S01]  /*5f60*/  FMNMX.FTZ R12, R134, R4, !PT ;  /* 0x00000004860c7209 */ /* 0x000fe20007810000 */
[----:B------:R-:W-:Y:S01]  /*5f70*/  HMMA.16816.F32.BF16 R40, R8, R114, RZ ;  /* 0x000000720828723c */ /* 0x000fe200000418ff */
[----:B-1----:R-:W-:Y:S01]  /*5f80*/  FFMA.FTZ R3, R69, UR19, -R28 ;  /* 0x0000001345037c23 */ /* 0x002fe2000801081c */
[----:B------:R-:W-:-:S04]  /*5f90*/  IMAD.MOV.U32 R69, RZ, RZ, R168 ;  /* 0x000000ffff457224 */ /* 0x000fc800078e00a8 */
[----:B------:R1:W2:Y:S02]  /*5fa0*/  MUFU.EX2 R225, R3 ;  /* 0x0000000300e17308 */ /* 0x0002a40000000800 */
[--C-:B-1----:R-:W-:Y:S02]  /*5fb0*/  HSET2.LE.AND R3, R6, R149.reuse, PT ;  /* 0x0000009506037233 */ /* 0x102fe40003803000 */
[----:B------:R-:W-:Y:S02]  /*5fc0*/  LOP3.LUT R6, R0, R2, RZ, 0xc0, !PT ;  /* 0x0000000200067212 */ /* 0x000fe400078ec0ff */
[----:B------:R-:W-:Y:S02]  /*5fd0*/  HSET2.LE.AND R0, R13, R149, PT ;  /* 0x000000950d007233 */ /* 0x000fe40003803000 */
[----:B------:R-:W-:Y:S02]  /*5fe0*/  F2FP.BF16.F32.PACK_AB R2, R167, R148 ;  /* 0x00000094a702723e */ /* 0x000fe400000010ff */
[----:B------:R-:W-:-:S02]  /*5ff0*/  LOP3.LUT R7, R3, R7, RZ, 0xc0, !PT ;  /* 0x0000000703077212 */ /* 0x000fc400078ec0ff */
[----:B------:R-:W-:Y:S02]  /*6000*/  LOP3.LUT R4, R0, R2, RZ, 0xc0, !PT ;  /* 0x0000000200047212 */ /* 0x000fe400078ec0ff */
[----:B------:R-:W-:Y:S02]  /*6010*/  FMNMX.FTZ R0, R133, R12, !PT ;  /* 0x0000000c85007209 */ /* 0x000fe40007810000 */
[----:B------:R-:W-:Y:S01]  /*6020*/  HSET2.LE.AND R3, R5, R149, PT ;  /* 0x0000009505037233 */ /* 0x000fe20003803000 */
[----:B------:R-:W-:Y:S01]  /*6030*/  HMMA.16816.F32.BF16 R12, R8, R122, RZ ;  /* 0x0000007a080c723c */ /* 0x000fe200000418ff */
[----:B------:R-:W-:Y:S02]  /*6040*/  FMNMX.FTZ R0, R132, R0, !PT ;  /* 0x0000000084007209 */ /* 0x000fe40007810000 */
[----:B--2---:R-:W-:Y:S02]  /*6050*/  F2FP.BF16.F32.PACK_AB R5, R225, R165 ;  /* 0x000000a5e105723e */ /* 0x004fe400000010ff */
[----:B------:R-:W-:-:S02]  /*6060*/  FMNMX.FTZ R0, R141, R0, !PT ;  /* 0x000000008d007209 */ /* 0x000fc40007810000 */
[----:B------:R-:W-:Y:S02]  /*6070*/  LOP3.LUT R5, R3, R5, RZ, 0xc0, !PT ;  /* 0x0000000503057212 */ /* 0x000fe400078ec0ff */
[----:B------:R-:W-:Y:S02]  /*6080*/  FMNMX.FTZ R0, R106, R0, !PT ;  /* 0x000000006a007209 */ /* 0x000fe40007810000 */
[----:B------:R-:W-:Y:S02]  /*6090*/  FMNMX.FTZ R3, R137, R139, !PT ;  /* 0x0000008b89037209 */ /* 0x000fe40007810000 */
[----:B------:R-:W-:Y:S01]  /*60a0*/  FMNMX.FTZ R0, R105, R0, !PT ;  /* 0x0000000069007209 */ /* 0x000fe20007810000 */
[----:B------:R-:W-:Y:S03]  /*60b0*/  HMMA.16816.F32.BF16 R196, R4, R84, R56 ;  /* 0x0000005404c4723c */ /* 0x000fe60000041838 */
[----:B------:R-:W-:-:S03]  /*60c0*/  FMNMX.FTZ R0, R215, R0, !PT ;  /* 0x00000000d7007209 */ /* 0x000fc60007810000 */
[----:B------:R-:W-:Y:S01]  /*60d0*/  HMMA.16816.F32.BF16 R204, R4, R88, R64 ;  /* 0x0000005804cc723c */ /* 0x000fe20000041840 */
[----:B------:R-:W-:Y:S01]  /*60e0*/  FMNMX.FTZ R0, R213, R0, !PT ;  /* 0x00000000d5007209 */ /* 0x000fe20007810000 */
[----:B------:R-:W-:-:S03]  /*60f0*/  IMAD.WIDE.U32 R56, R170, -0x326172a9, RZ ;  /* 0xcd9e8d57aa387825 */ /* 0x000fc600078e00ff */
[----:B------:R-:W-:Y:S01]  /*6100*/  FMNMX.FTZ R0, R212, R0, !PT ;  /* 0x00000000d4007209 */ /* 0x000fe20007810000 */
[----:B------:R-:W-:Y:S01]  /*6110*/  HMMA.16816.F32.BF16 R200, R4, R72, R60 ;  /* 0x0000004804c8723c */ /* 0x000fe2000004183c */
[----:B------:R-:W-:Y:S02]  /*6120*/  LOP3.LUT R2, R57, R169, RZ, 0x3c, !PT ;  /* 0x000000a939027212 */ /* 0x000fe400078e3cff */
[----:B------:R-:W-:-:S03]  /*6130*/  FMNMX.FTZ R0, R208, R0, !PT ;  /* 0x00000000d0007209 */ /* 0x000fc60007810000 */
[----:B------:R-:W-:Y:S01]  /*6140*/  IMAD.WIDE.U32 R58, R2, -0x2daee0ad, RZ ;  /* 0xd2511f53023a7825 */ /* 0x000fe200078e00ff */
[----:B------:R-:W-:Y:S01]  /*6150*/  FMNMX.FTZ R0, R247, R0, !PT ;  /* 0x00000000f7007209 */ /* 0x000fe20007810000 */
[C---:B------:R-:W-:Y:S02]  /*6160*/  HMMA.16816.F32.BF16 R160, R4.reuse, R80, R52 ;  /* 0x0000005004a0723c */ /* 0x040fe40000041834 */
[----:B------:R-:W-:Y:S01]  /*6170*/  IMAD.MOV.U32 R63, RZ, RZ, R104 ;  /* 0x000000ffff3f7224 */ /* 0x000fe200078e0068 */
[----:B------:R-:W-:Y:S02]  /*6180*/  FMNMX.FTZ R2, R249, R0, !PT ;  /* 0x00000000f9027209 */ /* 0x000fe40007810000 */
[----:B------:R-:W-:Y:S01]  /*6190*/  FMNMX.FTZ R0, R140, R3, !PT ;  /* 0x000000038c007209 */ /* 0x000fe20007810000 */
[C---:B------:R-:W-:Y:S01]  /*61a0*/  HMMA.16816.F32.BF16 R192, R4.reuse, R128, R48 ;  /* 0x0000008004c0723c */ /* 0x040fe20000041830 */
[----:B------:R-:W-:Y:S01]  /*61b0*/  LOP3.LUT R3, R59, R144, R68, 0x96, !PT ;  /* 0x000000903b037212 */ /* 0x000fe200078e9644 */
[----:B------:R-:W-:Y:S01]  /*61c0*/  IMAD.MOV.U32 R55, RZ, RZ, R150 ;  /* 0x000000ffff377224 */ /* 0x000fe200078e0096 */
[----:B------:R-:W-:Y:S01]  /*61d0*/  FMNMX.FTZ R2, R248, R2, !PT ;  /* 0x00000002f8027209 */ /* 0x000fe20007810000 */
[----:B------:R-:W-:Y:S01]  /*61e0*/  IMAD.MOV.U32 R54, RZ, RZ, R165 ;  /* 0x000000ffff367224 */ /* 0x000fe200078e00a5 */
[----:B------:R-:W-:Y:S01]  /*61f0*/  FMNMX.FTZ R0, R138, R0, !PT ;  /* 0x000000008a007209 */ /* 0x000fe20007810000 */
[----:B------:R-:W-:Y:S01]  /*6200*/  IMAD.WIDE.U32 R30, R3, -0x326172a9, RZ ;  /* 0xcd9e8d57031e7825 */ /* 0x000fe200078e00ff */
[----:B------:R-:W-:Y:S01]  /*6210*/  FMNMX.FTZ R9, R250, R2, !PT ;  /* 0x00000002fa097209 */ /* 0x000fe20007810000 */
[C---:B------:R-:W-:Y:S01]  /*6220*/  HMMA.16816.F32.BF16 R180, R4.reuse, R116, R44 ;  /* 0x0000007404b4723c */ /* 0x040fe2000004182c */
[----:B------:R-:W-:Y:S01]  /*6230*/  FMNMX.FTZ R0, R143, R0, !PT ;  /* 0x000000008f007209 */ /* 0x000fe20007810000 */
[----:B------:R-:W-:Y:S01]  /*6240*/  IMAD.MOV.U32 R51, RZ, RZ, R164 ;  /* 0x000000ffff337224 */ /* 0x000fe200078e00a4 */
[----:B------:R-:W-:Y:S01]  /*6250*/  LOP3.LUT R2, R19, R56, R77, 0x96, !PT ;  /* 0x0000003813027212 */ /* 0x000fe200078e964d */
[----:B------:R-:W1:Y:S01]  /*6260*/  SHFL.BFLY PT, R10, R9, 0x2, 0x1f ;  /* 0x0c401f00090a7f89 */ /* 0x000e6200000e0000 */
[----:B------:R-:W-:Y:S01]  /*6270*/  FMNMX.FTZ R0, R142, R0, !PT ;  /* 0x000000008e007209 */ /* 0x000fe20007810000 */
[----:B------:R-:W-:Y:S01]  /*6280*/  HMMA.16816.F32.BF16 R188, R4, R90, R40 ;  /* 0x0000005a04bc723c */ /* 0x000fe20000041828 */
[----:B------:R-:W-:Y:S01]  /*6290*/  LOP3.LUT R8, R31, R18, R79, 0x96, !PT ;  /* 0x000000121f087212 */ /* 0x000fe200078e964f */
[----:B------:R-:W-:Y:S01]  /*62a0*/  IMAD.WIDE.U32 R2, R2, -0x2daee0ad, RZ ;  /* 0xd2511f5302027825 */ /* 0x000fe200078e00ff */
[----:B------:R-:W-:-:S03]  /*62b0*/  FMNMX.FTZ R0, R136, R0, !PT ;  /* 0x0000000088007209 */ /* 0x000fc60007810000 */
[C---:B------:R-:W-:Y:S06]  /*62c0*/  HMMA.16816.F32.BF16 R184, R4.reuse, R74, R36 ;  /* 0x0000004a04b8723c */ /* 0x040fec0000041824 */
[C---:B------:R-:W-:Y:S06]  /*62d0*/  HMMA.16816.F32.BF16 R64, R4.reuse, R86, R32 ;  /* 0x000000560440723c */ /* 0x040fec0000041820 */
[----:B------:R-:W-:Y:S01]  /*62e0*/  HMMA.16816.F32.BF16 R172, R4, R82, R24 ;  /* 0x0000005204ac723c */ /* 0x000fe20000041818 */
[----:B-1----:R-:W-:-:S05]  /*62f0*/  FMNMX.FTZ R10, R9, R10, !PT ;  /* 0x0000000a090a7209 */ /* 0x002fca0007810000 */
[C---:B------:R-:W-:Y:S06]  /*6300*/  HMMA.16816.F32.BF16 R168, R4.reuse, R130, R20 ;  /* 0x0000008204a8723c */ /* 0x040fec0000041814 */
[----:B------:R-:W-:Y:S01]  /*6310*/  HMMA.16816.F32.BF16 R176, R4, R118, R12 ;  /* 0x0000007604b0723c */ /* 0x000fe2000004180c */
[----:B------:R-:W1:Y:S06]  /*6320*/  SHFL.BFLY PT, R12, R10, 0x1, 0x1f ;  /* 0x0c201f000a0c7f89 */ /* 0x000e6c00000e0000 */
[----:B------:R-:W-:Y:S01]  /*6330*/  IMAD.WIDE.U32 R4, R8, -0x2daee0ad, RZ ;  /* 0xd2511f5308047825 */ /* 0x000fe200078e00ff */
[----:B------:R-:W-:-:S02]  /*6340*/  LOP3.LUT R6, R3, R58, R211, 0x96, !PT ;  /* 0x0000003a03067212 */ /* 0x000fc400078e96d3 */
[----:B------:R-:W-:Y:S02]  /*6350*/  FMNMX.FTZ R3, R135, R0, !PT ;  /* 0x0000000087037209 */ /* 0x000fe40007810000 */
[----:B------:R-:W-:Y:S02]  /*6360*/  LOP3.LUT R0, R5, R2, R214, 0x96, !PT ;  /* 0x0000000205007212 */ /* 0x000fe400078e96d6 */
[----:B------:R-:W-:Y:S01]  /*6370*/  FMNMX.FTZ R5, R238, R3, !PT ;  /* 0x00000003ee057209 */ /* 0x000fe20007810000 */
[----:B------:R-:W-:-:S04]  /*6380*/  IMAD.WIDE.U32 R2, R6, -0x326172a9, RZ ;  /* 0xcd9e8d5706027825 */ /* 0x000fc800078e00ff */
[----:B------:R-:W-:Y:S01]  /*6390*/  IMAD.WIDE.U32 R6, R0, -0x326172a9, RZ ;  /* 0xcd9e8d5700067825 */ /* 0x000fe200078e00ff */
[----:B------:R-:W-:Y:S02]  /*63a0*/  FMNMX.FTZ R0, R237, R5, !PT ;  /* 0x00000005ed007209 */ /* 0x000fe40007810000 */
[----:B------:R-:W-:Y:S02]  /*63b0*/  LOP3.LUT R3, R3, R30, R210, 0x96, !PT ;  /* 0x0000001e03037212 */ /* 0x000fe400078e96d2 */
[----:B------:R-:W-:Y:S02]  /*63c0*/  FMNMX.FTZ R0, R235, R0, !PT ;  /* 0x00000000eb007209 */ /* 0x000fe40007810000 */
[----:B------:R-:W-:Y:S01]  /*63d0*/  LOP3.LUT R5, R7, R2, R209, 0x96, !PT ;  /* 0x0000000207057212 */ /* 0x000fe200078e96d1 */
[----:B------:R-:W-:Y:S01]  /*63e0*/  IMAD.WIDE.U32 R2, R3, -0x2daee0ad, RZ ;  /* 0xd2511f5303027825 */ /* 0x000fe200078e00ff */
[----:B------:R-:W-:Y:S02]  /*63f0*/  FMNMX.FTZ R7, R234, R0, !PT ;  /* 0x00000000ea077209 */ /* 0x000fe40007810000 */
[----:B-1----:R-:W-:Y:S01]  /*6400*/  FMNMX.FTZ R104, R10, R12, !PT ;  /* 0x0000000c0a687209 */ /* 0x002fe20007810000 */
[----:B------:R-:W-:Y:S01]  /*6410*/  IMAD.WIDE.U32 R8, R5, -0x2daee0ad, RZ ;  /* 0xd2511f5305087825 */ /* 0x000fe200078e00ff */
[----:B------:R-:W-:-:S02]  /*6420*/  LOP3.LUT R0, R3, R4, R159, 0x96, !PT ;  /* 0x0000000403007212 */ /* 0x000fc400078e969f */
[----:B------:R-:W-:Y:S02]  /*6430*/  FMNMX.FTZ R3, R252, R7, !PT ;  /* 0x00000007fc037209 */ /* 0x000fe40007810000 */
[----:B------:R-:W-:Y:S01]  /*6440*/  LOP3.LUT R2, R9, R2, R166, 0x96, !PT ;  /* 0x0000000209027212 */ /* 0x000fe200078e96a6 */
[----:B------:R-:W-:Y:S01]  /*6450*/  IMAD.WIDE.U32 R4, R0, -0x326172a9, RZ ;  /* 0xcd9e8d5700047825 */ /* 0x000fe200078e00ff */
[----:B------:R-:W-:Y:S02]  /*6460*/  FMNMX.FTZ R7, R63, R3, !PT ;  /* 0x000000033f077209 */ /* 0x000fe40007810000 */
[----:B------:R-:W-:Y:S01]  /*6470*/  FSETP.NEU.FTZ.AND P1, PT, R104, -INF , PT ;  /* 0xff8000006800780b */ /* 0x000fe20003f3d000 */
[----:B------:R-:W-:Y:S01]  /*6480*/  IMAD.WIDE.U32 R2, R2, -0x326172a9, RZ ;  /* 0xcd9e8d5702027825 */ /* 0x000fe200078e00ff */
[----:B------:R-:W-:Y:S02]  /*6490*/  FMNMX.FTZ R7, R251, R7, !PT ;  /* 0x00000007fb077209 */ /* 0x000fe40007810000 */
[----:B------:R-:W-:-:S02]  /*64a0*/  LOP3.LUT R0, R5, R6, R236, 0x96, !PT ;  /* 0x0000000605007212 */ /* 0x000fc400078e96ec */
[----:B------:R-:W-:Y:S02]  /*64b0*/  FMNMX.FTZ R6, R69, R7, !PT ;  /* 0x0000000745067209 */ /* 0x000fe40007810000 */
[C---:B------:R-:W-:Y:S02]  /*64c0*/  LOP3.LUT R7, R2.reuse, 0xffff, RZ, 0xc0, !PT ;  /* 0x0000ffff02077812 */ /* 0x040fe400078ec0ff */
[----:B------:R-:W-:Y:S01]  /*64d0*/  LOP3.LUT R5, R3, R4, R100, 0x96, !PT ;  /* 0x0000000403057212 */ /* 0x000fe200078e9664 */
[----:B------:R-:W1:Y:S01]  /*64e0*/  SHFL.BFLY PT, R11, R6, 0x2, 0x1f ;  /* 0x0c401f00060b7f89 */ /* 0x000e6200000e0000 */
[----:B------:R-:W-:Y:S02]  /*64f0*/  LOP3.LUT R9, R2, 0xff, RZ, 0xc0, !PT ;  /* 0x000000ff02097812 */ /* 0x000fe400078ec0ff */
[--C-:B------:R-:W-:Y:S02]  /*6500*/  SHF.R.U32.HI R15, RZ, 0x10, R2.reuse ;  /* 0x00000010ff0f7819 */ /* 0x100fe40000011602 */
[----:B------:R-:W-:Y:S01]  /*6510*/  SHF.R.U32.HI R14, RZ, 0x18, R2 ;  /* 0x00000018ff0e7819 */ /* 0x000fe20000011602 */
[----:B------:R-:W-:Y:S01]  /*6520*/  IMAD.WIDE.U32 R2, R0, -0x2daee0ad, RZ ;  /* 0xd2511f5300027825 */ /* 0x000fe200078e00ff */
[----:B------:R-:W-:-:S04]  /*6530*/  SHF.R.U32.HI R0, RZ, 0x8, R7 ;  /* 0x00000008ff007819 */ /* 0x000fc80000011607 */
[----:B------:R-:W-:Y:S02]  /*6540*/  LOP3.LUT R4, R3, R8, R156, 0x96, !PT ;  /* 0x0000000803047212 */ /* 0x000fe400078e969c */
[----:B------:R-:W-:Y:S01]  /*6550*/  PRMT R16, R9, 0x5410, R0 ;  /* 0x0000541009107816 */ /* 0x000fe20000000000 */
[----:B------:R-:W-:Y:S01]  /*6560*/  FMUL.FTZ R0, R104, UR19 ;  /* 0x0000001368007c20 */ /* 0x000fe20008410000 */
[C---:B------:R-:W-:Y:S02]  /*6570*/  LOP3.LUT R8, R2.reuse, 0xffff, RZ, 0xc0, !PT ;  /* 0x0000ffff02087812 */ /* 0x040fe400078ec0ff */
[----:B------:R-:W-:Y:S02]  /*6580*/  LOP3.LUT R13, R2, 0xff, RZ, 0xc0, !PT ;  /* 0x000000ff020d7812 */ /* 0x000fe400078ec0ff */
[--C-:B------:R-:W-:Y:S02]  /*6590*/  SHF.R.U32.HI R12, RZ, 0x10, R2.reuse ;  /* 0x00000010ff0c7819 */ /* 0x100fe40000011602 */
[----:B------:R-:W-:-:S02]  /*65a0*/  SHF.R.U32.HI R10, RZ, 0x18, R2 ;  /* 0x00000018ff0a7819 */ /* 0x000fc40000011602 */
[----:B------:R-:W-:Y:S02]  /*65b0*/  FSEL R0, R0, RZ, P1 ;  /* 0x000000ff00007208 */ /* 0x000fe40000800000 */
[----:B-1----:R-:W-:Y:S02]  /*65c0*/  FMNMX.FTZ R2, R6, R11, !PT ;  /* 0x0000000b06027209 */ /* 0x002fe40007810000 */
[----:B------:R-:W-:Y:S01]  /*65d0*/  LOP3.LUT R3, R15, 0xff, RZ, 0xc0, !PT ;  /* 0x000000ff0f037812 */ /* 0x000fe200078ec0ff */
[----:B------:R-:W-:Y:S01]  /*65e0*/  FFMA.FTZ R6, R107, UR19, -R0 ;  /* 0x000000136b067c23 */ /* 0x000fe20008010800 */
[----:B------:R-:W-:Y:S01]  /*65f0*/  IMAD.MOV.U32 R107, RZ, RZ, R217 ;  /* 0x000000ffff6b7224 */ /* 0x000fe200078e00d9 */
[----:B------:R-:W1:Y:S01]  /*6600*/  SHFL.BFLY PT, R7, R2, 0x1, 0x1f ;  /* 0x0c201f0002077f89 */ /* 0x000e6200000e0000 */
[----:B------:R-:W-:Y:S01]  /*6610*/  PRMT R11, R3, 0x5410, R14 ;  /* 0x00005410030b7816 */ /* 0x000fe2000000000e */
[--C-:B------:R-:W-:Y:S01]  /*6620*/  FFMA.FTZ R3, R103, UR19, -R0.reuse ;  /* 0x0000001367037c23 */ /* 0x100fe20008010800 */
[----:B------:R2:W-:Y:S08]  /*6630*/  MUFU.EX2 R36, R6 ;  /* 0x0000000600247308 */ /* 0x0005f00000000800 */
[----:B------:R3:W-:Y:S01]  /*6640*/  MUFU.EX2 R17, R3 ;  /* 0x0000000300117308 */ /* 0x0007e20000000800 */
[----:B--2---:R-:W-:-:S07]  /*6650*/  FFMA.FTZ R6, R134, UR19, -R0 ;  /* 0x0000001386067c23 */ /* 0x004fce0008010800 */
[----:B------:R2:W-:Y:S01]  /*6660*/  MUFU.EX2 R217, R6 ;  /* 0x0000000600d97308 */ /* 0x0005e20000000800 */
[----:B-1----:R-:W-:Y:S02]  /*6670*/  FMNMX.FTZ R103, R2, R7, !PT ;  /* 0x0000000702677209 */ /* 0x002fe40007810000 */
[----:B------:R-:W-:Y:S02]  /*6680*/  LOP3.LUT R2, R5, 0xff, RZ, 0xc0, !PT ;  /* 0x000000ff05027812 */ /* 0x000fe400078ec0ff */
[----:B---3--:R-:W-:Y:S02]  /*6690*/  SHF.R.U32.HI R3, RZ, 0x8, R8 ;  /* 0x00000008ff037819 */ /* 0x008fe40000011608 */
[----:B------:R-:W-:Y:S02]  /*66a0*/  FSETP.NEU.FTZ.AND P1, PT, R103, -INF , PT ;  /* 0xff8000006700780b */ /* 0x000fe40003f3d000 */
[----:B------:R-:W-:Y:S02]  /*66b0*/  PRMT R9, R13, 0x5410, R3 ;  /* 0x000054100d097816 */ /* 0x000fe40000000003 */
[----:B------:R-:W-:-:S04]  /*66c0*/  LOP3.LUT R3, R12, 0xff, RZ, 0xc0, !PT ;  /* 0x000000ff0c037812 */ /* 0x000fc800078ec0ff */
[----:B------:R-:W-:Y:S01]  /*66d0*/  PRMT R14, R3, 0x5410, R10 ;  /* 0x00005410030e7816 */ /* 0x000fe2000000000a */
[----:B--2---:R-:W-:Y:S01]  /*66e0*/  FFMA.FTZ R6, R133, UR19, -R0 ;  /* 0x0000001385067c23 */ /* 0x004fe20008010800 */
[----:B------:R-:W-:-:S03]  /*66f0*/  LOP3.LUT R3, R5, 0xffff, RZ, 0xc0, !PT ;  /* 0x0000ffff05037812 */ /* 0x000fc600078ec0ff */
[----:B------:R1:W2:Y:S01]  /*6700*/  MUFU.EX2 R40, R6 ;  /* 0x0000000600287308 */ /* 0x0002a20000000800 */
[----:B------:R-:W-:-:S04]  /*6710*/  SHF.R.U32.HI R3, RZ, 0x8, R3 ;  /* 0x00000008ff037819 */ /* 0x000fc80000011603 */
[----:B------:R-:W-:Y:S01]  /*6720*/  PRMT R8, R2, 0x5410, R3 ;  /* 0x0000541002087816 */ /* 0x000fe20000000003 */
[----:B------:R-:W-:Y:S01]  /*6730*/  FFMA.FTZ R3, R105, UR19, -R0 ;  /* 0x0000001369037c23 */ /* 0x000fe20008010800 */
[--C-:B------:R-:W-:Y:S02]  /*6740*/  SHF.R.U32.HI R2, RZ, 0x10, R5.reuse ;  /* 0x00000010ff027819 */ /* 0x100fe40000011605 */
[----:B------:R-:W-:Y:S01]  /*6750*/  SHF.R.U32.HI R5, RZ, 0x18, R5 ;  /* 0x00000018ff057819 */ /* 0x000fe20000011605 */
[----:B------:R-:W-:Y:S01]  /*6760*/  MUFU.EX2 R52, R3 ;  /* 0x0000000300347308 */ /* 0x000fe20000000800 */
[----:B------:R-:W-:-:S04]  /*6770*/  LOP3.LUT R2, R2, 0xff, RZ, 0xc0, !PT ;  /* 0x000000ff02027812 */ /* 0x000fc800078ec0ff */
[----:B------:R-:W-:Y:S01]  /*6780*/  PRMT R7, R2, 0x5410, R5 ;  /* 0x0000541002077816 */ /* 0x000fe20000000005 */
[----:B-1----:R-:W-:Y:S01]  /*6790*/  FFMA.FTZ R6, R132, UR19, -R0 ;  /* 0x0000001384067c23 */ /* 0x002fe20008010800 */
[----:B------:R-:W-:-:S03]  /*67a0*/  LOP3.LUT R2, R4, 0xffff, RZ, 0xc0, !PT ;  /* 0x0000ffff04027812 */ /* 0x000fc600078ec0ff */
[----:B------:R1:W-:Y:S02]  /*67b0*/  MUFU.EX2 R19, R6 ;  /* 0x0000000600137308 */ /* 0x0003e40000000800 */
[----:B-1----:R-:W-:-:S06]  /*67c0*/  FFMA.FTZ R6, R106, UR19, -R0 ;  /* 0x000000136a067c23 */ /* 0x002fcc0008010800 */
[----:B------:R1:W-:Y:S02]  /*67d0*/  MUFU.EX2 R15, R6 ;  /* 0x00000006000f7308 */ /* 0x0003e40000000800 */
[----:B-1----:R-:W-:-:S05]  /*67e0*/  FMUL.FTZ R6, R103, UR19 ;  /* 0x0000001367067c20 */ /* 0x002fca0008410000 */
[----:B------:R-:W-:-:S05]  /*67f0*/  FSEL R12, R6, RZ, P1 ;  /* 0x000000ff060c7208 */ /* 0x000fca0000800000 */
[--C-:B------:R-:W-:Y:S01]  /*6800*/  FFMA.FTZ R3, R137, UR19, -R12.reuse ;  /* 0x0000001389037c23 */ /* 0x100fe2000801080c */
[----:B------:R-:W-:Y:S01]  /*6810*/  FFMA.FTZ R5, R140, UR19, -R12 ;  /* 0x000000138c057c23 */ /* 0x000fe2000801080c */
[----:B------:R-:W-:Y:S02]  /*6820*/  IMAD.MOV.U32 R140, RZ, RZ, R224 ;  /* 0x000000ffff8c7224 */ /* 0x000fe400078e00e0 */
[----:B------:R1:W-:Y:S01]  /*6830*/  MUFU.EX2 R223, R3 ;  /* 0x0000000300df7308 */ /* 0x0003e20000000800 */
[----:B------:R-:W-:-:S07]  /*6840*/  IMAD.MOV.U32 R137, RZ, RZ, R167 ;  /* 0x000000ffff897224 */ /* 0x000fce00078e00a7 */
[----:B------:R3:W-:Y:S01]  /*6850*/  MUFU.EX2 R18, R5 ;  /* 0x0000000500127308 */ /* 0x0007e20000000800 */
[----:B-1----:R-:W-:Y:S02]  /*6860*/  SHF.R.U32.HI R3, RZ, 0x8, R2 ;  /* 0x00000008ff037819 */ /* 0x002fe40000011602 */
[----:B------:R-:W-:-:S04]  /*6870*/  LOP3.LUT R2, R4, 0xff, RZ, 0xc0, !PT ;  /* 0x000000ff04027812 */ /* 0x000fc800078ec0ff */
[----:B------:R-:W-:Y:S01]  /*6880*/  PRMT R13, R2, 0x5410, R3 ;  /* 0x00005410020d7816 */ /* 0x000fe20000000003 */
[----:B------:R-:W-:Y:S01]  /*6890*/  FFMA.FTZ R2, R138, UR19, -R12 ;  /* 0x000000138a027c23 */ /* 0x000fe2000801080c */
[--C-:B---3--:R-:W-:Y:S01]  /*68a0*/  SHF.R.U32.HI R5, RZ, 0x10, R4.reuse ;  /* 0x00000010ff057819 */ /* 0x108fe20000011604 */
[----:B------:R-:W-:Y:S01]  /*68b0*/  IMAD.MOV.U32 R138, RZ, RZ, R225 ;  /* 0x000000ffff8a7224 */ /* 0x000fe200078e00e1 */
[----:B------:R-:W-:Y:S01]  /*68c0*/  SHF.R.U32.HI R3, RZ, 0x18, R4 ;  /* 0x00000018ff037819 */ /* 0x000fe20000011604 */
[----:B------:R1:W3:Y:S01]  /*68d0*/  MUFU.EX2 R41, R2 ;  /* 0x0000000200297308 */ /* 0x0002e20000000800 */
[----:B------:R-:W-:Y:S01]  /*68e0*/  FFMA.FTZ R4, R139, UR19, -R12 ;  /* 0x000000138b047c23 */ /* 0x000fe2000801080c */
[----:B------:R-:W-:-:S06]  /*68f0*/  IMAD.MOV.U32 R139, RZ, RZ, R63 ;  /* 0x000000ffff8b7224 */ /* 0x000fcc00078e003f */
[----:B------:R4:W3:Y:S01]  /*6900*/  MUFU.EX2 R224, R4 ;  /* 0x0000000400e07308 */ /* 0x0008e20000000800 */
[----:B-1----:R-:W-:-:S04]  /*6910*/  LOP3.LUT R2, R5, 0xff, RZ, 0xc0, !PT ;  /* 0x000000ff05027812 */ /* 0x002fc800078ec0ff */
[----:B------:R-:W-:Y:S02]  /*6920*/  PRMT R5, R2, 0x5410, R3 ;  /* 0x0000541002057816 */ /* 0x000fe40000000003 */
[----:B------:R-:W-:Y:S02]  /*6930*/  HSET2.LE.AND R2, R16, R149, PT ;  /* 0x0000009510027233 */ /* 0x000fe40003803000 */
[----:B--2---:R-:W-:Y:S01]  /*6940*/  F2FP.BF16.F32.PACK_AB R3, R40, R217 ;  /* 0x000000d92803723e */ /* 0x004fe200000010ff */
[----:B----4-:R-:W-:-:S03]  /*6950*/  FFMA.FTZ R4, R136, UR19, -R12 ;  /* 0x0000001388047c23 */ /* 0x010fc6000801080c */
[----:B------:R-:W-:Y:S01]  /*6960*/  LOP3.LUT R10, R2, R3, RZ, 0xc0, !PT ;  /* 0x00000003020a7212 */ /* 0x000fe200078ec0ff */
[----:B------:R1:W-:Y:S01]  /*6970*/  MUFU.EX2 R106, R4 ;  /* 0x00000004006a7308 */ /* 0x0003e20000000800 */
[----:B------:R-:W-:Y:S02]  /*6980*/  HSET2.LE.AND R2, R11, R149, PT ;  /* 0x000000950b027233 */ /* 0x000fe40003803000 */
[----:B---3--:R-:W-:-:S04]  /*6990*/  F2FP.BF16.F32.PACK_AB R3, R41, R18 ;  /* 0x000000122903723e */ /* 0x008fc800000010ff */
[----:B------:R-:W-:Y:S02]  /*69a0*/  LOP3.LUT R11, R2, R3, RZ, 0xc0, !PT ;  /* 0x00000003020b7212 */ /* 0x000fe400078ec0ff */
[----:B------:R-:W-:Y:S02]  /*69b0*/  HSET2.LE.AND R2, R9, R149, PT ;  /* 0x0000009509027233 */ /* 0x000fe40003803000 */
[----:B------:R-:W-:-:S04]  /*69c0*/  F2FP.BF16.F32.PACK_AB R3, R52, R15 ;  /* 0x0000000f3403723e */ /* 0x000fc800000010ff */
[----:B------:R-:W-:Y:S01]  /*69d0*/  LOP3.LUT R6, R2, R3, RZ, 0xc0, !PT ;  /* 0x0000000302067212 */ /* 0x000fe200078ec0ff */
[----:B-1----:R-:W-:Y:S01]  /*69e0*/  FFMA.FTZ R4, R135, UR19, -R12 ;  /* 0x0000001387047c23 */ /* 0x002fe2000801080c */
[--C-:B------:R-:W-:Y:S02]  /*69f0*/  HSET2.LE.AND R2, R8, R149.reuse, PT ;  /* 0x0000009508027233 */ /* 0x100fe40003803000 */
[----:B------:R-:W-:Y:S01]  /*6a00*/  F2FP.BF16.F32.PACK_AB R3, R17, R36 ;  /* 0x000000241103723e */ /* 0x000fe200000010ff */
[----:B------:R1:W2:Y:S03]  /*6a10*/  MUFU.EX2 R53, R4 ;  /* 0x0000000400357308 */ /* 0x0002a60000000800 */
[----:B------:R-:W-:Y:S02]  /*6a20*/  LOP3.LUT R8, R2, R3, RZ, 0xc0, !PT ;  /* 0x0000000302087212 */ /* 0x000fe400078ec0ff */
[----:B------:R-:W-:-:S02]  /*6a30*/  HSET2.LE.AND R2, R7, R149, PT ;  /* 0x0000009507027233 */ /* 0x000fc40003803000 */
[----:B------:R-:W-:-:S04]  /*6a40*/  F2FP.BF16.F32.PACK_AB R3, R224, R223 ;  /* 0x000000dfe003723e */ /* 0x000fc800000010ff */
[----:B------:R-:W-:Y:S02]  /*6a50*/  LOP3.LUT R9, R2, R3, RZ, 0xc0, !PT ;  /* 0x0000000302097212 */ /* 0x000fe400078ec0ff */
[----:B------:R-:W-:Y:S01]  /*6a60*/  HSET2.LE.AND R2, R14, R149, PT ;  /* 0x000000950e027233 */ /* 0x000fe20003803000 */
[----:B-1----:R-:W-:-:S04]  /*6a70*/  FFMA.FTZ R4, R141, UR19, -R0 ;  /* 0x000000138d047c23 */ /* 0x002fc80008010800 */
[C---:B------:R-:W-:Y:S01]  /*6a80*/  HMMA.16816.F32.BF16 R32, R8.reuse, R112, RZ ;  /* 0x000000700820723c */ /* 0x040fe200000418ff */
[----:B--2---:R-:W-:Y:S01]  /*6a90*/  F2FP.BF16.F32.PACK_AB R3, R53, R106 ;  /* 0x0000006a3503723e */ /* 0x004fe200000010ff */
[----:B------:R-:W-:Y:S01]  /*6aa0*/  IMAD.MOV.U32 R141, RZ, RZ, R19 ;  /* 0x000000ffff8d7224 */ /* 0x000fe200078e0013 */
[----:B------:R1:W2:Y:S02]  /*6ab0*/  MUFU.EX2 R68, R4 ;  /* 0x0000000400447308 */ /* 0x0002a40000000800 */
[----:B------:R-:W-:Y:S01]  /*6ac0*/  LOP3.LUT R7, R2, R3, RZ, 0xc0, !PT ;  /* 0x0000000302077212 */ /* 0x000fe200078ec0ff */
[----:B------:R-:W-:Y:S01]  /*6ad0*/  HMMA.16816.F32.BF16 R20, R8, R108, RZ ;  /* 0x0000006c0814723c */ /* 0x000fe200000418ff */
[----:B------:R-:W-:Y:S02]  /*6ae0*/  IMAD.MOV.U32 R113, RZ, RZ, R149 ;  /* 0x000000ffff717224 */ /* 0x000fe400078e0095 */
[----:B------:R-:W-:-:S03]  /*6af0*/  IMAD.MOV.U32 R112, RZ, RZ, R15 ;  /* 0x000000ffff707224 */ /* 0x000fc600078e000f */
[----:B------:R-:W-:Y:S01]  /*6b00*/  HSET2.LE.AND R2, R13, R113, PT ;  /* 0x000000710d027233 */ /* 0x000fe20003803000 */
[----:B------:R-:W-:Y:S01]  /*6b10*/  IMAD.MOV.U32 R109, RZ, RZ, R18 ;  /* 0x000000ffff6d7224 */ /* 0x000fe200078e0012 */
[----:B------:R-:W-:Y:S01]  /*6b20*/  HMMA.16816.F32.BF16 R24, R8, R92, RZ ;  /* 0x0000005c0818723c */ /* 0x000fe200000418ff */
[----:B------:R-:W-:Y:S02]  /*6b30*/  IMAD.MOV.U32 R108, RZ, RZ, R17 ;  /* 0x000000ffff6c7224 */ /* 0x000fe400078e0011 */
[----:B-1----:R-:W-:-:S03]  /*6b40*/  FFMA.FTZ R4, R143, UR19, -R12 ;  /* 0x000000138f047c23 */ /* 0x002fc6000801080c */
[C---:B------:R-:W-:Y:S01]  /*6b50*/  HMMA.16816.F32.BF16 R16, R8.reuse, R124, RZ ;  /* 0x0000007c0810723c */ /* 0x040fe200000418ff */
[----:B--2---:R-:W-:Y:S01]  /*6b60*/  F2FP.BF16.F32.PACK_AB R3, R68, R141 ;  /* 0x0000008d4403723e */ /* 0x004fe200000010ff */
[----:B------:R-:W-:Y:S01]  /*6b70*/  IMAD.MOV.U32 R143, RZ, RZ, R166 ;  /* 0x000000ffff8f7224 */ /* 0x000fe200078e00a6 */
[----:B------:R1:W-:Y:S03]  /*6b80*/  MUFU.EX2 R225, R4 ;  /* 0x0000000400e17308 */ /* 0x0003e60000000800 */
[----:B------:R-:W-:Y:S01]  /*6b90*/  HMMA.16816.F32.BF16 R44, R8, R122, RZ ;  /* 0x0000007a082c723c */ /* 0x000fe200000418ff */
[----:B------:R-:W-:Y:S02]  /*6ba0*/  IMAD.MOV.U32 R124, RZ, RZ, R148 ;  /* 0x000000ffff7c7224 */ /* 0x000fe400078e0094 */
[----:B------:R-:W-:-:S03]  /*6bb0*/  IMAD.MOV.U32 R125, RZ, RZ, R36 ;  /* 0x000000ffff7d7224 */ /* 0x000fc600078e0024 */
[----:B------:R-:W-:Y:S07]  /*6bc0*/  HMMA.16816.F32.BF16 R36, R8, R110, RZ ;  /* 0x0000006e0824723c */ /* 0x000fee00000418ff */
[----:B------:R-:W-:Y:S02]  /*6bd0*/  IMAD.MOV.U32 R111, RZ, RZ, R41 ;  /* 0x000000ffff6f7224 */ /* 0x000fe400078e0029 */
[----:B-1----:R-:W-:Y:S01]  /*6be0*/  FFMA.FTZ R4, R142, UR19, -R12 ;  /* 0x000000138e047c23 */ /* 0x002fe2000801080c */
[----:B------:R-:W-:-:S02]  /*6bf0*/  IMAD.MOV.U32 R142, RZ, RZ, R151 ;  /* 0x000000ffff8e7224 */ /* 0x000fc400078e0097 */
[----:B------:R-:W-:Y:S01]  /*6c00*/  IMAD.MOV.U32 R110, RZ, RZ, R40 ;  /* 0x000000ffff6e7224 */ /* 0x000fe200078e0028 */
[----:B------:R1:W2:Y:S01]  /*6c10*/  MUFU.EX2 R105, R4 ;  /* 0x0000000400697308 */ /* 0x0002a20000000800 */
[----:B------:R-:W-:Y:S07]  /*6c20*/  HMMA.16816.F32.BF16 R40, R8, R126, RZ ;  /* 0x0000007e0828723c */ /* 0x000fee00000418ff */
[----:B------:R-:W-:Y:S02]  /*6c30*/  IMAD.MOV.U32 R126, RZ, RZ, R231 ;  /* 0x000000ffff7e7224 */ /* 0x000fe400078e00e7 */
[----:B------:R-:W-:Y:S01]  /*6c40*/  IMAD.MOV.U32 R127, RZ, RZ, R55 ;  /* 0x000000ffff7f7224 */ /* 0x000fe200078e0037 */
[----:B-1----:R-:W-:-:S02]  /*6c50*/  LOP3.LUT R4, R2, R3, RZ, 0xc0, !PT ;  /* 0x0000000302047212 */ /* 0x002fc400078ec0ff */
[----:B------:R-:W-:Y:S02]  /*6c60*/  HSET2.LE.AND R2, R5, R113, PT ;  /* 0x0000007105027233 */ /* 0x000fe40003803000 */
[----:B--2---:R-:W-:-:S04]  /*6c70*/  F2FP.BF16.F32.PACK_AB R3, R105, R225 ;  /* 0x000000e16903723e */ /* 0x004fc800000010ff */
[----:B------:R-:W-:Y:S02]  /*6c80*/  LOP3.LUT R5, R2, R3, RZ, 0xc0, !PT ;  /* 0x0000000302057212 */ /* 0x000fe400078ec0ff */
[----:B------:R-:W-:-:S05]  /*6c90*/  LOP3.LUT R2, R145, UR6, R233, 0x96, !PT ;  /* 0x0000000691027c12 */ /* 0x000fca000f8e96e9 */
[----:B------:R-:W-:Y:S01]  /*6ca0*/  HMMA.16816.F32.BF16 R148, R4, R84, R20 ;  /* 0x000000540494723c */ /* 0x000fe20000041814 */
[----:B------:R-:W-:-:S05]  /*6cb0*/  IMAD.WIDE.U32 R2, R2, -0x326172a9, RZ ;  /* 0xcd9e8d5702027825 */ /* 0x000fca00078e00ff */
[----:B------:R-:W-:Y:S01]  /*6cc0*/  HMMA.16816.F32.BF16 R20, R8, R96, RZ ;  /* 0x000000600814723c */ /* 0x000fe200000418ff */
[----:B------:R-:W-:Y:S02]  /*6cd0*/  LOP3.LUT R56, R3, R56, R77, 0x96, !PT ;  /* 0x0000003803387212 */ /* 0x000fe400078e964d */
[----:B------:R-:W-:-:S03]  /*6ce0*/  LOP3.LUT R13, R31, R2, R79, 0x96, !PT ;  /* 0x000000021f0d7212 */ /* 0x000fc600078e964f */
[----:B------:R-:W-:Y:S06]  /*6cf0*/  HMMA.16816.F32.BF16 R164, R4, R80, R16 ;  /* 0x0000005004a4723c */ /* 0x000fec0000041810 */
[----:B------:R-:W-:Y:S06]  /*6d00*/  HMMA.16816.F32.BF16 R16, R8, R120, RZ ;  /* 0x000000780810723c */ /* 0x000fec00000418ff */
[----:B------:R-:W-:Y:S01]  /*6d10*/  HMMA.16816.F32.BF16 R60, R4, R88, R32 ;  /* 0x00000058043c723c */ /* 0x000fe20000041820 */
[----:B------:R-:W-:-:S02]  /*6d20*/  IMAD.MOV.U32 R121, RZ, RZ, R51 ;  /* 0x000000ffff797224 */ /* 0x000fc400078e0033 */
[----:B------:R-:W-:-:S03]  /*6d30*/  IMAD.MOV.U32 R120, RZ, RZ, R54 ;  /* 0x000000ffff787224 */ /* 0x000fc600078e0036 */
[----:B------:R-:W-:Y:S06]  /*6d40*/  HMMA.16816.F32.BF16 R132, R4, R72, R24 ;  /* 0x000000480484723c */ /* 0x000fec0000041818 */
[C---:B------:R-:W-:Y:S06]  /*6d50*/  HMMA.16816.F32.BF16 R32, R8.reuse, R114, RZ ;  /* 0x000000720820723c */ /* 0x040fec00000418ff */
[C---:B------:R-:W-:Y:S06]  /*6d60*/  HMMA.16816.F32.BF16 R24, R8.reuse, R94, RZ ;  /* 0x0000005e0818723c */ /* 0x040fec00000418ff */
[----:B------:R-:W-:Y:S06]  /*6d70*/  HMMA.16816.F32.BF16 R48, R8, R98, RZ ;  /* 0x000000620830723c */ /* 0x000fec00000418ff */
[C---:B------:R-:W-:Y:S01]  /*6d80*/  HMMA.16816.F32.BF16 R92, R4.reuse, R128, R20 ;  /* 0x00000080045c723c */ /* 0x040fe20000041814 */
[----:B------:R-:W-:Y:S01]  /*6d90*/  LOP3.LUT R8, R3, R76, R77, 0x96, !PT ;  /* 0x0000004c03087212 */ /* 0x000fe200078e964d */
[----:B------:R-:W-:Y:S01]  /*6da0*/  FFMA.FTZ R10, R152, UR19, -R29 ;  /* 0x00000013980a7c23 */ /* 0x000fe2000801081d */
[----:B------:R-:W-:Y:S01]  /*6db0*/  LOP3.LUT R3, R71, R2, R79, 0x96, !PT ;  /* 0x0000000247037212 */ /* 0x000fe200078e964f */
[----:B------:R-:W1:Y:S01]  /*6dc0*/  LDSM.16.MT88.4 R20, [R216+0x9800] ;  /* 0x00980000d814783b */ /* 0x000e620000004200 */
[----:B------:R-:W-:Y:S01]  /*6dd0*/  IMAD.MOV.U32 R71, RZ, RZ, R125 ;  /* 0x000000ffff477224 */ /* 0x000fe200078e007d */
[----:B------:R2:W-:Y:S01]  /*6de0*/  MUFU.EX2 R231, R10 ;  /* 0x0000000a00e77308 */ /* 0x0005e20000000800 */
[----:B------:R-:W-:Y:S01]  /*6df0*/  IMAD.WIDE.U32 R8, R8, -0x2daee0ad, RZ ;  /* 0xd2511f5308087825 */ /* 0x000fe200078e00ff */
[C---:B------:R-:W-:Y:S01]  /*6e00*/  HMMA.16816.F32.BF16 R96, R4.reuse, R116, R16 ;  /* 0x000000740460723c */ /* 0x040fe20000041810 */
[----:B------:R-:W-:Y:S02]  /*6e10*/  LDSM.16.MT88.4 R16, [R218+0x9800] ;  /* 0x00980000da10783b */ /* 0x000fe40000004200 */
[----:B------:R-:W-:Y:S01]  /*6e20*/  IMAD.MOV.U32 R129, RZ, RZ, R53 ;  /* 0x000000ffff817224 */ /* 0x000fe200078e0035 */
[----:B------:R-:W-:Y:S01]  /*6e30*/  LOP3.LUT R9, R9, R78, R211, 0x96, !PT ;  /* 0x0000004e09097212 */ /* 0x000fe200078e96d3 */
[----:B------:R-:W-:Y:S01]  /*6e40*/  IMAD.MOV.U32 R128, RZ, RZ, R52 ;  /* 0x000000ffff807224 */ /* 0x000fe200078e0034 */
[----:B------:R-:W-:Y:S01]  /*6e50*/  HMMA.16816.F32.BF16 R88, R4, R90, R32 ;  /* 0x0000005a0458723c */ /* 0x000fe20000041820 */
[----:B------:R-:W-:Y:S01]  /*6e60*/  LDSM.16.MT88.4 R32, [R218+0xa800] ;  /* 0x00a80000da20783b */ /* 0x000fe20000004200 */
[----:B------:R-:W-:-:S02]  /*6e70*/  IMAD.MOV.U32 R117, RZ, RZ, R226 ;  /* 0x000000ffff757224 */ /* 0x000fc400078e00e2 */
[----:B------:R-:W-:Y:S02]  /*6e80*/  IMAD.MOV.U32 R152, RZ, RZ, R108 ;  /* 0x000000ffff987224 */ /* 0x000fe400078e006c */
[----:B------:R-:W-:Y:S01]  /*6e90*/  HMMA.16816.F32.BF16 R72, R4, R74, R24 ;  /* 0x0000004a0448723c */ /* 0x000fe20000041818 */
[----:B------:R-:W3:Y:S01]  /*6ea0*/  LDSM.16.MT88.4 R24, [R216+0xa800] ;  /* 0x00a80000d818783b */ /* 0x000ee20000004200 */
[----:B------:R-:W-:Y:S02]  /*6eb0*/  IMAD.MOV.U32 R116, RZ, RZ, R109 ;  /* 0x000000ffff747224 */ /* 0x000fe400078e006d */
[----:B--2---:R-:W-:-:S04]  /*6ec0*/  IMAD.WIDE.U32 R10, R3, -0x2daee0ad, RZ ;  /* 0xd2511f53030a7825 */ /* 0x004fc800078e00ff */
[----:B------:R-:W-:Y:S01]  /*6ed0*/  FFMA.FTZ R3, R147, UR19, -R29 ;  /* 0x0000001393037c23 */ /* 0x000fe2000801081d */
[C---:B------:R-:W-:Y:S01]  /*6ee0*/  HMMA.16816.F32.BF16 R84, R4.reuse, R86, R36 ;  /* 0x000000560454723c */ /* 0x040fe20000041824 */
[----:B------:R-:W2:Y:S01]  /*6ef0*/  LDSM.16.MT88.4 R36, [R216+0xb800] ;  /* 0x00b80000d824783b */ /* 0x000ea20000004200 */
[----:B------:R-:W-:Y:S01]  /*6f00*/  LOP3.LUT R11, R11, R8, R214, 0x96, !PT ;  /* 0x000000080b0b7212 */ /* 0x000fe200078e96d6 */
[----:B------:R4:W-:Y:S01]  /*6f10*/  MUFU.EX2 R122, R3 ;  /* 0x00000003007a7308 */ /* 0x0009e20000000800 */
[----:B------:R-:W-:Y:S02]  /*6f20*/  IMAD.WIDE.U32 R8, R9, -0x326172a9, RZ ;  /* 0xcd9e8d5709087825 */ /* 0x000fe400078e00ff */
[----:B------:R-:W-:Y:S01]  /*6f30*/  HMMA.16816.F32.BF16 R80, R4, R82, R40 ;  /* 0x000000520450723c */ /* 0x000fe20000041828 */
[----:B------:R-:W2:Y:S01]  /*6f40*/  LDSM.16.MT88.4 R40, [R218+0xb800] ;  /* 0x00b80000da28783b */ /* 0x000ea20000004200 */
[----:B------:R-:W-:Y:S01]  /*6f50*/  IMAD.WIDE.U32 R52, R11, -0x326172a9, RZ ;  /* 0xcd9e8d570b347825 */ /* 0x000fe200078e00ff */
[----:B------:R-:W-:-:S03]  /*6f60*/  LOP3.LUT R9, R9, R70, R210, 0x96, !PT ;  /* 0x0000004609097212 */ /* 0x000fc600078e96d2 */
[----:B------:R-:W-:Y:S01]  /*6f70*/  HMMA.16816.F32.BF16 R48, R4, R130, R48 ;  /* 0x000000820430723c */ /* 0x000fe20000041830 */
[----:B------:R-:W-:Y:S01]  /*6f80*/  IMAD.MOV.U32 R70, RZ, RZ, R124 ;  /* 0x000000ffff467224 */ /* 0x000fe200078e007c */
[----:B------:R-:W-:Y:S01]  /*6f90*/  LOP3.LUT R11, R53, R8, R209, 0x96, !PT ;  /* 0x00000008350b7212 */ /* 0x000fe200078e96d1 */
[----:B------:R-:W-:-:S03]  /*6fa0*/  IMAD.WIDE.U32 R8, R9, -0x2daee0ad, RZ ;  /* 0xd2511f5309087825 */ /* 0x000fc600078e00ff */
[----:B------:R-:W-:Y:S01]  /*6fb0*/  HMMA.16816.F32.BF16 R44, R4, R118, R44 ;  /* 0x00000076042c723c */ /* 0x000fe2000004182c */
[----:B------:R-:W-:Y:S01]  /*6fc0*/  IMAD.WIDE.U32 R54, R11, -0x2daee0ad, RZ ;  /* 0xd2511f530b367825 */ /* 0x000fe200078e00ff */
[----:B------:R-:W-:-:S03]  /*6fd0*/  LOP3.LUT R10, R9, R10, R159, 0x96, !PT ;  /* 0x0000000a090a7212 */ /* 0x000fc600078e969f */
[----:B----4-:R-:W-:-:S04]  /*6fe0*/  FFMA.FTZ R3, R146, UR19, -R29 ;  /* 0x0000001392037c23 */ /* 0x010fc8000801081d */
[----:B------:R4:W-:Y:S01]  /*6ff0*/  MUFU.EX2 R136, R3 ;  /* 0x0000000300887308 */ /* 0x0009e20000000800 */
[----:B------:R-:W-:-:S04]  /*7000*/  IMAD.WIDE.U32 R14, R10, -0x326172a9, RZ ;  /* 0xcd9e8d570a0e7825 */ /* 0x000fc800078e00ff */
[----:B------:R-:W-:Y:S02]  /*7010*/  IMAD.MOV.U32 R118, RZ, RZ, R110 ;  /* 0x000000ffff767224 */ /* 0x000fe400078e006e */
[----:B------:R-:W-:Y:S02]  /*7020*/  IMAD.MOV.U32 R119, RZ, RZ, R111 ;  /* 0x000000ffff777224 */ /* 0x000fe400078e006f */
[----:B----4-:R-:W-:-:S04]  /*7030*/  FFMA.FTZ R3, R153, UR19, -R29 ;  /* 0x0000001399037c23 */ /* 0x010fc8000801081d */
[----:B------:R4:W-:Y:S02]  /*7040*/  MUFU.EX2 R153, R3 ;  /* 0x0000000300997308 */ /* 0x0009e40000000800 */
[----:B----4-:R-:W-:-:S06]  /*7050*/  FFMA.FTZ R3, R154, UR19, -R28 ;  /* 0x000000139a037c23 */ /* 0x010fcc000801081c */
[----:B------:R4:W-:Y:S02]  /*7060*/  MUFU.EX2 R57, R3 ;  /* 0x0000000300397308 */ /* 0x0009e40000000800 */
[----:B----4-:R-:W-:Y:S01]  /*7070*/  LOP3.LUT R3, R55, R8, R143, 0x96, !PT ;  /* 0x0000000837037212 */ /* 0x010fe200078e968f */
[----:B------:R-:W-:Y:S01]  /*7080*/  FFMA.FTZ R8, R155, UR19, -R28 ;  /* 0x000000139b087c23 */ /* 0x000fe2000801081c */
[----:B------:R-:W-:Y:S02]  /*7090*/  IMAD.MOV.U32 R155, RZ, RZ, R120 ;  /* 0x000000ffff9b7224 */ /* 0x000fe400078e0078 */
[----:B------:R-:W-:Y:S02]  /*70a0*/  IMAD.MOV.U32 R55, RZ, RZ, R121 ;  /* 0x000000ffff377224 */ /* 0x000fe400078e0079 */
[----:B------:R4:W1:Y:S01]  /*70b0*/  MUFU.EX2 R123, R8 ;  /* 0x00000008007b7308 */ /* 0x0008620000000800 */
[----:B------:R-:W-:Y:S02]  /*70c0*/  IMAD.MOV.U32 R121, RZ, RZ, R141 ;  /* 0x000000ffff797224 */ /* 0x000fe400078e008d */
[----:B------:R-:W-:-:S02]  /*70d0*/  IMAD.MOV.U32 R120, RZ, RZ, R140 ;  /* 0x000000ffff787224 */ /* 0x000fc400078e008c */
[----:B----4-:R-:W-:-:S04]  /*70e0*/  IMAD.WIDE.U32 R8, R3, -0x326172a9, RZ ;  /* 0xcd9e8d5703087825 */ /* 0x010fc800078e00ff */
[----:B------:R-:W-:Y:S01]  /*70f0*/  FFMA.FTZ R3, R157, UR19, -R28 ;  /* 0x000000139d037c23 */ /* 0x000fe2000801081c */
[----:B------:R-:W-:-:S03]  /*7100*/  IMAD.MOV.U32 R157, RZ, RZ, R127 ;  /* 0x000000ffff9d7224 */ /* 0x000fc600078e007f */
[----:B------:R4:W-:Y:S01]  /*7110*/  MUFU.EX2 R226, R3 ;  /* 0x0000000300e27308 */ /* 0x0009e20000000800 */
[----:B------:R-:W-:Y:S02]  /*7120*/  LOP3.LUT R2, R9, R14, R100, 0x96, !PT ;  /* 0x0000000e09027212 */ /* 0x000fe400078e9664 */
[----:B------:R-:W-:Y:S02]  /*7130*/  LOP3.LUT R5, R8, 0xffff, RZ, 0xc0, !PT ;  /* 0x0000ffff08057812 */ /* 0x000fe400078ec0ff */
[----:B------:R-:W-:Y:S02]  /*7140*/  SHF.R.U32.HI R7, RZ, 0x10, R2 ;  /* 0x00000010ff077819 */ /* 0x000fe40000011602 */
[----:B------:R-:W-:Y:S02]  /*7150*/  SHF.R.U32.HI R6, RZ, 0x10, R8 ;  /* 0x00000010ff067819 */ /* 0x000fe40000011608 */
[C---:B------:R-:W-:Y:S02]  /*7160*/  LOP3.LUT R4, R2.reuse, 0xffff, RZ, 0xc0, !PT ;  /* 0x0000ffff02047812 */ /* 0x040fe400078ec0ff */
[----:B------:R-:W-:-:S02]  /*7170*/  LOP3.LUT R10, R2, 0xff, RZ, 0xc0, !PT ;  /* 0x000000ff020a7812 */ /* 0x000fc400078ec0ff */
[----:B------:R-:W-:Y:S02]  /*7180*/  SHF.R.U32.HI R9, RZ, 0x18, R2 ;  /* 0x00000018ff097819 */ /* 0x000fe40000011602 */
[----:B------:R-:W-:Y:S01]  /*7190*/  SHF.R.U32.HI R2, RZ, 0x8, R5 ;  /* 0x00000008ff027819 */ /* 0x000fe20000011605 */
[----:B----4-:R-:W-:Y:S01]  /*71a0*/  FFMA.FTZ R3, R158, UR19, -R28 ;  /* 0x000000139e037c23 */ /* 0x010fe2000801081c */
[----:B------:R-:W-:Y:S01]  /*71b0*/  LOP3.LUT R5, R7, 0xff, RZ, 0xc0, !PT ;  /* 0x000000ff07057812 */ /* 0x000fe200078ec0ff */
[----:B------:R-:W-:Y:S01]  /*71c0*/  IMAD.MOV.U32 R158, RZ, RZ, R126 ;  /* 0x000000ffff9e7224 */ /* 0x000fe200078e007e */
[----:B------:R-:W-:Y:S01]  /*71d0*/  LOP3.LUT R11, R8, 0xff, RZ, 0xc0, !PT ;  /* 0x000000ff080b7812 */ /* 0x000fe200078ec0ff */
[----:B------:R4:W3:Y:S01]  /*71e0*/  MUFU.EX2 R154, R3 ;  /* 0x00000003009a7308 */ /* 0x0008e20000000800 */
[----:B------:R-:W-:Y:S02]  /*71f0*/  SHF.R.U32.HI R8, RZ, 0x18, R8 ;  /* 0x00000018ff087819 */ /* 0x000fe40000011608 */
[----:B------:R-:W-:-:S02]  /*7200*/  SHF.R.U32.HI R4, RZ, 0x8, R4 ;  /* 0x00000008ff047819 */ /* 0x000fc40000011604 */
[----:B------:R-:W-:Y:S02]  /*7210*/  PRMT R5, R5, 0x5410, R9 ;  /* 0x0000541005057816 */ /* 0x000fe40000000009 */
[----:B------:R-:W-:Y:S02]  /*7220*/  PRMT R2, R11, 0x5410, R2 ;  /* 0x000054100b027816 */ /* 0x000fe40000000002 */
[----:B------:R-:W-:Y:S02]  /*7230*/  PRMT R4, R10, 0x5410, R4 ;  /* 0x000054100a047816 */ /* 0x000fe40000000004 */
[--C-:B------:R-:W-:Y:S02]  /*7240*/  HSET2.LE.AND R5, R5, R113.reuse, PT ;  /* 0x0000007105057233 */ /* 0x100fe40003803000 */
[--C-:B------:R-:W-:Y:S02]  /*7250*/  HSET2.LE.AND R7, R2, R113.reuse, PT ;  /* 0x0000007102077233 */ /* 0x100fe40003803000 */
[----:B------:R-:W-:-:S02]  /*7260*/  HSET2.LE.AND R2, R4, R113, PT ;  /* 0x0000007104027233 */ /* 0x000fc40003803000 */
[----:B----4-:R-:W-:Y:S02]  /*7270*/  LOP3.LUT R3, R6, 0xff, RZ, 0xc0, !PT ;  /* 0x000000ff06037812 */ /* 0x010fe400078ec0ff */
[----:B-1----:R-:W-:Y:S02]  /*7280*/  F2FP.BF16.F32.PACK_AB R6, R123, R57 ;  /* 0x000000397b06723e */ /* 0x002fe400000010ff */
[----:B------:R-:W-:Y:S02]  /*7290*/  PRMT R3, R3, 0x5410, R8 ;  /* 0x0000541003037816 */ /* 0x000fe40000000008 */
[----:B------:R-:W-:Y:S02]  /*72a0*/  F2FP.BF16.F32.PACK_AB R8, R153, R136 ;  /* 0x000000889908723e */ /* 0x000fe400000010ff */
[----:B---3--:R-:W-:Y:S02]  /*72b0*/  F2FP.BF16.F32.PACK_AB R10, R154, R226 ;  /* 0x000000e29a0a723e */ /* 0x008fe400000010ff */
[----:B------:R-:W-:-:S02]  /*72c0*/  HSET2.LE.AND R9, R3, R113, PT ;  /* 0x0000007103097233 */ /* 0x000fc40003803000 */
[----:B------:R-:W-:Y:S02]  /*72d0*/  F2FP.BF16.F32.PACK_AB R3, R122, R231 ;  /* 0x000000e77a03723e */ /* 0x000fe400000010ff */
[----:B------:R-:W-:Y:S02]  /*72e0*/  LOP3.LUT R5, R5, R6, RZ, 0xc0, !PT ;  /* 0x0000000605057212 */ /* 0x000fe400078ec0ff */
[----:B------:R-:W-:Y:S01]  /*72f0*/  LOP3.LUT R6, R7, R8, RZ, 0xc0, !PT ;  /* 0x0000000807067212 */ /* 0x000fe200078ec0ff */
[----:B------:R-:W-:Y:S01]  /*7300*/  IMAD.MOV.U32 R8, RZ, RZ, R112 ;  /* 0x000000ffff087224 */ /* 0x000fe200078e0070 */
[----:B------:R-:W-:Y:S01]  /*7310*/  LOP3.LUT R4, R2, R3, RZ, 0xc0, !PT ;  /* 0x0000000302047212 */ /* 0x000fe200078ec0ff */
[----:B------:R-:W-:Y:S01]  /*7320*/  IMAD.WIDE.U32 R2, R56, -0x2daee0ad, RZ ;  /* 0xd2511f5338027825 */ /* 0x000fe200078e00ff */
[----:B------:R-:W-:-:S03]  /*7330*/  LOP3.LUT R7, R9, R10, RZ, 0xc0, !PT ;  /* 0x0000000a09077212 */ /* 0x000fc600078ec0ff */
[----:B------:R-:W-:Y:S01]  /*7340*/  IMAD.MOV.U32 R9, RZ, RZ, R113 ;  /* 0x000000ffff097224 */ /* 0x000fe200078e0071 */
[----:B------:R-:W-:Y:S01]  /*7350*/  LOP3.LUT R3, R3, R58, R211, 0x96, !PT ;  /* 0x0000003a03037212 */ /* 0x000fe200078e96d3 */
[----:B------:R-:W-:Y:S02]  /*7360*/  IMAD.MOV.U32 R211, RZ, RZ, R55 ;  /* 0x000000ffffd37224 */ /* 0x000fe400078e0037 */
[C---:B------:R-:W-:Y:S06]  /*7370*/  HMMA.16816.F32.BF16 R112, R4.reuse, R20, R204 ;  /* 0x000000140470723c */ /* 0x040fec00000418cc */
        /* <DEDUP_REMOVED lines=12> */
[C---:B--2---:R-:W-:Y:S01]  /*7440*/  HMMA.16816.F32.BF16 R76, R4.reuse, R36, R192 ;  /* 0x00000024044c723c */ /* 0x044fe200000418c0 */
        /* <DEDUP_REMOVED lines=24> */
[----:B------:R-:W-:Y:S05]  /*75d0*/  LDSM.16.MT88.4 R168, [R218+0xac00] ;  /* 0x00ac0000daa8783b */ /* 0x000fea0000004200 */
[----:B------:R-:W-:Y:S07]  /*75e0*/  HMMA.16816.F32.BF16 R176, R4, R42, R176 ;  /* 0x0000002a04b0723c */ /* 0x000fee00000418b0 */
[----:B------:R-:W-:-:S05]  /*75f0*/  IMAD.WIDE.U32 R4, R13, -0x2daee0ad, RZ ;  /* 0xd2511f530d047825 */ /* 0x000fca00078e00ff */
[----:B------:R-:W-:Y:S01]  /*7600*/  LOP3.LUT R5, R5, R2, R214, 0x96, !PT ;  /* 0x0000000205057212 */ /* 0x000fe200078e96d6 */
[----:B------:R-:W-:-:S04]  /*7610*/  IMAD.WIDE.U32 R2, R3, -0x326172a9, RZ ;  /* 0xcd9e8d5703027825 */ /* 0x000fc800078e00ff */
[----:B------:R-:W-:Y:S01]  /*7620*/  IMAD.WIDE.U32 R10, R5, -0x326172a9, RZ ;  /* 0xcd9e8d57050a7825 */ /* 0x000fe200078e00ff */
[----:B------:R-:W-:-:S03]  /*7630*/  LOP3.LUT R3, R3, R30, R210, 0x96, !PT ;  /* 0x0000001e03037212 */ /* 0x000fc600078e96d2 */
[----:B------:R-:W-:Y:S01]  /*7640*/  IMAD.MOV.U32 R214, RZ, RZ, R70 ;  /* 0x000000ffffd67224 */ /* 0x000fe200078e0046 */
[----:B------:R-:W-:Y:S01]  /*7650*/  LOP3.LUT R6, R11, R2, R209, 0x96, !PT ;  /* 0x000000020b067212 */ /* 0x000fe200078e96d1 */
[----:B------:R-:W-:-:S04]  /*7660*/  IMAD.WIDE.U32 R2, R3, -0x2daee0ad, RZ ;  /* 0xd2511f5303027825 */ /* 0x000fc800078e00ff */
[----:B------:R-:W-:Y:S01]  /*7670*/  IMAD.WIDE.U32 R30, R6, -0x2daee0ad, RZ ;  /* 0xd2511f53061e7825 */ /* 0x000fe200078e00ff */
[----:B------:R-:W-:-:S03]  /*7680*/  LOP3.LUT R5, R3, R4, R159, 0x96, !PT ;  /* 0x0000000403057212 */ /* 0x000fc600078e969f */
[--C-:B------:R-:W-:Y:S01]  /*7690*/  FFMA.FTZ R3, R215, UR19, -R0.reuse ;  /* 0x00000013d7037c23 */ /* 0x100fe20008010800 */
[----:B------:R-:W-:Y:S01]  /*76a0*/  FFMA.FTZ R4, R212, UR19, -R0 ;  /* 0x00000013d4047c23 */ /* 0x000fe20008010800 */
[----:B------:R-:W-:Y:S01]  /*76b0*/  IMAD.MOV.U32 R215, RZ, RZ, R116 ;  /* 0x000000ffffd77224 */ /* 0x000fe200078e0074 */
[----:B------:R-:W-:Y:S01]  /*76c0*/  LOP3.LUT R2, R31, R2, R204, 0x96, !PT ;  /* 0x000000021f027212 */ /* 0x000fe200078e96cc */
[----:B------:R1:W-:Y:S01]  /*76d0*/  MUFU.EX2 R187, R3 ;  /* 0x0000000300bb7308 */ /* 0x0003e20000000800 */
[----:B------:R-:W-:-:S04]  /*76e0*/  IMAD.WIDE.U32 R8, R5, -0x326172a9, RZ ;  /* 0xcd9e8d5705087825 */ /* 0x000fc800078e00ff */
[----:B------:R-:W-:Y:S01]  /*76f0*/  FFMA.FTZ R5, R208, UR19, -R0 ;  /* 0x00000013d0057c23 */ /* 0x000fe20008010800 */
[----:B------:R-:W-:Y:S02]  /*7700*/  IMAD.MOV.U32 R204, RZ, RZ, R107 ;  /* 0x000000ffffcc7224 */ /* 0x000fe400078e006b */
[----:B------:R-:W-:Y:S01]  /*7710*/  IMAD.MOV.U32 R209, RZ, RZ, R117 ;  /* 0x000000ffffd17224 */ /* 0x000fe200078e0075 */
[----:B------:R-:W-:Y:S01]  /*7720*/  MUFU.EX2 R185, R4 ;  /* 0x0000000400b97308 */ /* 0x000fe20000000800 */
[----:B------:R-:W-:Y:S02]  /*7730*/  IMAD.MOV.U32 R159, RZ, RZ, R71 ;  /* 0x000000ffff9f7224 */ /* 0x000fe400078e0047 */
[----:B------:R-:W-:Y:S02]  /*7740*/  IMAD.MOV.U32 R208, RZ, RZ, R69 ;  /* 0x000000ffffd07224 */ /* 0x000fe400078e0045 */
[----:B------:R-:W-:Y:S02]  /*7750*/  IMAD.MOV.U32 R212, RZ, RZ, R139 ;  /* 0x000000ffffd47224 */ /* 0x000fe400078e008b */
[----:B------:R-:W-:Y:S01]  /*7760*/  IMAD.MOV.U32 R194, RZ, RZ, R204 ;  /* 0x000000ffffc27224 */ /* 0x000fe200078e00cc */
[----:B------:R-:W2:Y:S01]  /*7770*/  MUFU.EX2 R184, R5 ;  /* 0x0000000500b87308 */ /* 0x000ea20000000800 */
[----:B-1----:R-:W-:Y:S01]  /*7780*/  FFMA.FTZ R3, R213, UR19, -R0 ;  /* 0x00000013d5037c23 */ /* 0x002fe20008010800 */
[----:B------:R-:W-:Y:S01]  /*7790*/  IMAD.MOV.U32 R213, RZ, RZ, R152 ;  /* 0x000000ffffd57224 */ /* 0x000fe200078e0098 */
[----:B------:R-:W-:Y:S01]  /*77a0*/  LDSM.16.MT88.4 R136, [R218+0x9c00] ;  /* 0x009c0000da88783b */ /* 0x000fe20000004200 */
[----:B------:R-:W-:-:S02]  /*77b0*/  IMAD.MOV.U32 R210, RZ, RZ, R120 ;  /* 0x000000ffffd27224 */ /* 0x000fc400078e0078 */
[----:B------:R-:W-:Y:S01]  /*77c0*/  IMAD.MOV.U32 R204, RZ, RZ, R121 ;  /* 0x000000ffffcc7224 */ /* 0x000fe200078e0079 */
[----:B------:R-:W-:Y:S01]  /*77d0*/  LDSM.16.MT88.4 R152, [R216+0xac00] ;  /* 0x00ac0000d898783b */ /* 0x000fe20000004200 */
[----:B------:R1:W-:Y:S03]  /*77e0*/  MUFU.EX2 R186, R3 ;  /* 0x0000000300ba7308 */ /* 0x0003e60000000800 */
[----:B------:R-:W-:Y:S01]  /*77f0*/  LDSM.16.MT88.4 R120, [R216+0x9c00] ;  /* 0x009c0000d878783b */ /* 0x000fe20000004200 */
[----:B-1----:R-:W-:-:S05]  /*7800*/  IMAD.WIDE.U32 R2, R2, -0x326172a9, RZ ;  /* 0xcd9e8d5702027825 */ /* 0x002fca00078e00ff */
[----:B------:R-:W-:Y:S02]  /*7810*/  LOP3.LUT R4, R3, R8, R100, 0x96, !PT ;  /* 0x0000000803047212 */ /* 0x000fe400078e9664 */
[C---:B------:R-:W-:Y:S02]  /*7820*/  LOP3.LUT R3, R2.reuse, 0xffff, RZ, 0xc0, !PT ;  /* 0x0000ffff02037812 */ /* 0x040fe400078ec0ff */
[----:B------:R-:W-:Y:S02]  /*7830*/  LOP3.LUT R8, R2, 0xff, RZ, 0xc0, !PT ;  /* 0x000000ff02087812 */ /* 0x000fe400078ec0ff */
[--C-:B------:R-:W-:Y:S02]  /*7840*/  SHF.R.U32.HI R7, RZ, 0x10, R2.reuse ;  /* 0x00000010ff077819 */ /* 0x100fe40000011602 */
[----:B------:R-:W-:Y:S02]  /*7850*/  SHF.R.U32.HI R6, RZ, 0x18, R2 ;  /* 0x00000018ff067819 */ /* 0x000fe40000011602 */
[----:B------:R-:W-:Y:S01]  /*7860*/  SHF.R.U32.HI R2, RZ, 0x8, R3 ;  /* 0x00000008ff027819 */ /* 0x000fe20000011603 */
[----:B------:R-:W-:Y:S01]  /*7870*/  FFMA.FTZ R3, R235, UR19, -R12 ;  /* 0x00000013eb037c23 */ /* 0x000fe2000801080c */
[----:B------:R-:W-:-:S02]  /*7880*/  SHF.R.U32.HI R5, RZ, 0x18, R4 ;  /* 0x00000018ff057819 */ /* 0x000fc40000011604 */
[----:B------:R-:W-:Y:S01]  /*7890*/  PRMT R8, R8, 0x5410, R2 ;  /* 0x0000541008087816 */ /* 0x000fe20000000002 */
[----:B------:R1:W-:Y:S01]  /*78a0*/  MUFU.EX2 R107, R3 ;  /* 0x00000003006b7308 */ /* 0x0003e20000000800 */
[----:B------:R-:W-:-:S04]  /*78b0*/  LOP3.LUT R2, R7, 0xff, RZ, 0xc0, !PT ;  /* 0x000000ff07027812 */ /* 0x000fc800078ec0ff */
[----:B------:R-:W-:Y:S02]  /*78c0*/  PRMT R7, R2, 0x5410, R6 ;  /* 0x0000541002077816 */ /* 0x000fe40000000006 */
[C---:B------:R-:W-:Y:S02]  /*78d0*/  LOP3.LUT R2, R4.reuse, 0xffff, RZ, 0xc0, !PT ;  /* 0x0000ffff04027812 */ /* 0x040fe400078ec0ff */
[----:B------:R-:W-:Y:S01]  /*78e0*/  LOP3.LUT R6, R4, 0xff, RZ, 0xc0, !PT ;  /* 0x000000ff04067812 */ /* 0x000fe200078ec0ff */
[----:B-1----:R-:W-:-:S04]  /*78f0*/  FFMA.FTZ R3, R234, UR19, -R12 ;  /* 0x00000013ea037c23 */ /* 0x002fc8000801080c */
[----:B------:R1:W3:Y:S02]  /*7900*/  MUFU.EX2 R106, R3 ;  /* 0x00000003006a7308 */ /* 0x0002e40000000800 */
[----:B-1----:R-:W-:Y:S02]  /*7910*/  SHF.R.U32.HI R3, RZ, 0x10, R4 ;  /* 0x00000010ff037819 */ /* 0x002fe40000011604 */
[----:B------:R-:W-:Y:S02]  /*7920*/  SHF.R.U32.HI R4, RZ, 0x8, R2 ;  /* 0x00000008ff047819 */ /* 0x000fe40000011602 */
[----:B------:R-:W-:Y:S01]  /*7930*/  LOP3.LUT R2, R3, 0xff, RZ, 0xc0, !PT ;  /* 0x000000ff03027812 */ /* 0x000fe200078ec0ff */
[----:B------:R-:W-:Y:S01]  /*7940*/  FFMA.FTZ R3, R238, UR19, -R12 ;  /* 0x00000013ee037c23 */ /* 0x000fe2000801080c */
[----:B------:R-:W-:Y:S01]  /*7950*/  IMAD.MOV.U32 R238, RZ, RZ, R201 ;  /* 0x000000ffffee7224 */ /* 0x000fe200078e00c9 */
[----:B------:R-:W-:Y:S01]  /*7960*/  PRMT R4, R6, 0x5410, R4 ;  /* 0x0000541006047816 */ /* 0x000fe20000000004 */
[----:B------:R-:W-:Y:S01]  /*7970*/  IMAD.MOV.U32 R201, RZ, RZ, R57 ;  /* 0x000000ffffc97224 */ /* 0x000fe200078e0039 */
[----:B------:R1:W-:Y:S01]  /*7980*/  MUFU.EX2 R105, R3 ;  /* 0x0000000300697308 */ /* 0x0003e20000000800 */
[----:B------:R-:W-:-:S02]  /*7990*/  PRMT R5, R2, 0x5410, R5 ;  /* 0x0000541002057816 */ /* 0x000fc40000000005 */
[----:B------:R-:W-:Y:S01]  /*79a0*/  HSET2.LE.AND R2, R8, R238, PT ;  /* 0x000000ee08027233 */ /* 0x000fe20003803000 */
[----:B------:R-:W-:-:S04]  /*79b0*/  FFMA.FTZ R8, R243, UR19, -R28 ;  /* 0x00000013f3087c23 */ /* 0x000fc8000801081c */
[----:B------:R-:W-:Y:S01]  /*79c0*/  MUFU.EX2 R53, R8 ;  /* 0x0000000800357308 */ /* 0x000fe20000000800 */
[----:B-1----:R-:W-:-:S07]  /*79d0*/  FFMA.FTZ R3, R237, UR19, -R12 ;  /* 0x00000013ed037c23 */ /* 0x002fce000801080c */
[----:B------:R2:W1:Y:S02]  /*79e0*/  MUFU.EX2 R100, R3 ;  /* 0x0000000300647308 */ /* 0x0004640000000800 */
[----:B--2---:R-:W-:-:S04]  /*79f0*/  F2FP.BF16.F32.PACK_AB R3, R184, R185 ;  /* 0x000000b9b803723e */ /* 0x004fc800000010ff */
[----:B------:R-:W-:Y:S02]  /*7a00*/  LOP3.LUT R6, R2, R3, RZ, 0xc0, !PT ;  /* 0x0000000302067212 */ /* 0x000fe400078ec0ff */
[----:B------:R-:W-:Y:S02]  /*7a10*/  HSET2.LE.AND R2, R7, R238, PT ;  /* 0x000000ee07027233 */ /* 0x000fe40003803000 */
[----:B---3--:R-:W-:-:S04]  /*7a20*/  F2FP.BF16.F32.PACK_AB R3, R106, R107 ;  /* 0x0000006b6a03723e */ /* 0x008fc800000010ff */
[----:B------:R-:W-:Y:S02]  /*7a30*/  LOP3.LUT R7, R2, R3, RZ, 0xc0, !PT ;  /* 0x0000000302077212 */ /* 0x000fe400078ec0ff */
[----:B------:R-:W-:Y:S02]  /*7a40*/  HSET2.LE.AND R2, R4, R238, PT ;  /* 0x000000ee04027233 */ /* 0x000fe40003803000 */
[----:B------:R-:W-:-:S04]  /*7a50*/  F2FP.BF16.F32.PACK_AB R3, R186, R187 ;  /* 0x000000bbba03723e */ /* 0x000fc800000010ff */
[----:B------:R-:W-:Y:S02]  /*7a60*/  LOP3.LUT R4, R2, R3, RZ, 0xc0, !PT ;  /* 0x0000000302047212 */ /* 0x000fe400078ec0ff */
[----:B------:R-:W-:Y:S02]  /*7a70*/  HSET2.LE.AND R2, R5, R238, PT ;  /* 0x000000ee05027233 */ /* 0x000fe40003803000 */
[----:B-1----:R-:W-:-:S04]  /*7a80*/  F2FP.BF16.F32.PACK_AB R3, R100, R105 ;  /* 0x000000696403723e */ /* 0x002fc800000010ff */
[----:B------:R-:W-:Y:S01]  /*7a90*/  LOP3.LUT R5, R2, R3, RZ, 0xc0, !PT ;  /* 0x0000000302057212 */ /* 0x000fe200078ec0ff */
[----:B------:R-:W-:Y:S01]  /*7aa0*/  FFMA.FTZ R2, R242, UR19, -R29 ;  /* 0x00000013f2027c23 */ /* 0x000fe2000801081d */
[----:B------:R-:W-:-:S03]  /*7ab0*/  LOP3.LUT R3, R15, R52, R236, 0x96, !PT ;  /* 0x000000340f037212 */ /* 0x000fc600078e96ec */
[----:B------:R1:W-:Y:S02]  /*7ac0*/  MUFU.EX2 R55, R2 ;  /* 0x0000000200377308 */ /* 0x0003e40000000800 */
[C---:B------:R-:W-:Y:S06]  /*7ad0*/  HMMA.16816.F32.BF16 R116, R4.reuse, R20, R60 ;  /* 0x000000140474723c */ /* 0x040fec000004183c */
[C---:B------:R-:W-:Y:S06]  /*7ae0*/  HMMA.16816.F32.BF16 R132, R4.reuse, R16, R132 ;  /* 0x000000100484723c */ /* 0x040fec0000041884 */
[----:B------:R-:W-:Y:S01]  /*7af0*/  HMMA.16816.F32.BF16 R68, R4, R36, R92 ;  /* 0x000000240444723c */ /* 0x000fe2000004185c */
[----:B------:R-:W-:Y:S01]  /*7b00*/  LOP3.LUT R17, R9, R10, R236, 0x96, !PT ;  /* 0x0000000a09117212 */ /* 0x000fe200078e96ec */
[----:B------:R-:W-:Y:S01]  /*7b10*/  FFMA.FTZ R10, R245, UR19, -R28 ;  /* 0x00000013f50a7c23 */ /* 0x000fe2000801081c */
[----:B-1----:R-:W-:-:S03]  /*7b20*/  FFMA.FTZ R2, R241, UR19, -R29 ;  /* 0x00000013f1027c23 */ /* 0x002fc6000801081d */
[----:B------:R-:W-:Y:S01]  /*7b30*/  MUFU.EX2 R31, R10 ;  /* 0x0000000a001f7308 */ /* 0x000fe20000000800 */
[C---:B------:R-:W-:Y:S06]  /*7b40*/  HMMA.16816.F32.BF16 R148, R4.reuse, R24, R148 ;  /* 0x000000180494723c */ /* 0x040fec0000041894 */
[C---:B------:R-:W-:Y:S01]  /*7b50*/  HMMA.16816.F32.BF16 R24, R4.reuse, R26, R84 ;  /* 0x0000001a0418723c */ /* 0x040fe20000041854 */
[----:B------:R1:W2:Y:S05]  /*7b60*/  MUFU.EX2 R60, R2 ;  /* 0x00000002003c7308 */ /* 0x0002aa0000000800 */
[C---:B------:R-:W-:Y:S06]  /*7b70*/  HMMA.16816.F32.BF16 R56, R4.reuse, R22, R88 ;  /* 0x000000160438723c */ /* 0x040fec0000041858 */
[----:B------:R-:W-:Y:S01]  /*7b80*/  HMMA.16816.F32.BF16 R164, R4, R32, R164 ;  /* 0x0000002004a4723c */ /* 0x000fe200000418a4 */
[----:B-1----:R-:W-:-:S05]  /*7b90*/  FFMA.FTZ R2, R240, UR19, -R29 ;  /* 0x00000013f0027c23 */ /* 0x002fca000801081d */
[C---:B------:R-:W-:Y:S01]  /*7ba0*/  HMMA.16816.F32.BF16 R84, R4.reuse, R40, R96 ;  /* 0x000000280454723c */ /* 0x040fe20000041860 */
[----:B------:R1:W-:Y:S05]  /*7bb0*/  MUFU.EX2 R61, R2 ;  /* 0x00000002003d7308 */ /* 0x0003ea0000000800 */
[C---:B------:R-:W-:Y:S06]  /*7bc0*/  HMMA.16816.F32.BF16 R20, R4.reuse, R18, R72 ;  /* 0x000000120414723c */ /* 0x040fec0000041848 */
[C---:B------:R-:W-:Y:S01]  /*7bd0*/  HMMA.16816.F32.BF16 R32, R4.reuse, R34, R80 ;  /* 0x000000220420723c */ /* 0x040fe20000041850 */
[----:B------:R-:W-:Y:S01]  /*7be0*/  IMAD.MOV.U32 R237, RZ, RZ, R213 ;  /* 0x000000ffffed7224 */ /* 0x000fe200078e00d5 */
[----:B------:R-:W3:Y:S04]  /*7bf0*/  LDSM.16.MT88.4 R80, [R216+0xbc00] ;  /* 0x00bc0000d850783b */ /* 0x000ee80000004200 */
[----:B------:R-:W-:Y:S01]  /*7c00*/  HMMA.16816.F32.BF16 R48, R4, R38, R48 ;  /* 0x000000260430723c */ /* 0x000fe20000041830 */
[----:B-1----:R-:W-:-:S04]  /*7c10*/  FFMA.FTZ R2, R239, UR19, -R29 ;  /* 0x00000013ef027c23 */ /* 0x002fc8000801081d */
[----:B------:R1:W-:Y:S01]  /*7c20*/  MUFU.EX2 R62, R2 ;  /* 0x00000002003e7308 */ /* 0x0003e20000000800 */
[----:B------:R-:W-:Y:S07]  /*7c30*/  HMMA.16816.F32.BF16 R40, R4, R42, R44 ;  /* 0x0000002a0428723c */ /* 0x000fee000004182c */
[--C-:B------:R-:W-:Y:S01]  /*7c40*/  FFMA.FTZ R4, R252, UR19, -R12.reuse ;  /* 0x00000013fc047c23 */ /* 0x100fe2000801080c */
[----:B------:R-:W-:Y:S01]  /*7c50*/  FFMA.FTZ R5, R251, UR19, -R12 ;  /* 0x00000013fb057c23 */ /* 0x000fe2000801080c */
[----:B-1----:R-:W-:-:S05]  /*7c60*/  IMAD.WIDE.U32 R2, R3, -0x2daee0ad, RZ ;  /* 0xd2511f5303027825 */ /* 0x002fca00078e00ff */
[----:B------:R-:W-:Y:S02]  /*7c70*/  LOP3.LUT R8, R3, R54, R156, 0x96, !PT ;  /* 0x0000003603087212 */ /* 0x000fe400078e969c */
[----:B------:R-:W-:Y:S01]  /*7c80*/  LOP3.LUT R9, R2, 0xffff, RZ, 0xc0, !PT ;  /* 0x0000ffff02097812 */ /* 0x000fe200078ec0ff */
[----:B------:R-:W-:Y:S01]  /*7c90*/  FFMA.FTZ R3, R244, UR19, -R28 ;  /* 0x00000013f4037c23 */ /* 0x000fe2000801081c */
[----:B------:R-:W-:Y:S02]  /*7ca0*/  LOP3.LUT R11, R2, 0xff, RZ, 0xc0, !PT ;  /* 0x000000ff020b7812 */ /* 0x000fe400078ec0ff */
[--C-:B------:R-:W-:Y:S01]  /*7cb0*/  SHF.R.U32.HI R14, RZ, 0x10, R2.reuse ;  /* 0x00000010ff0e7819 */ /* 0x100fe20000011602 */
[----:B------:R1:W-:Y:S01]  /*7cc0*/  MUFU.EX2 R52, R3 ;  /* 0x0000000300347308 */ /* 0x0003e20000000800 */
[----:B------:R-:W-:Y:S02]  /*7cd0*/  SHF.R.U32.HI R16, RZ, 0x18, R2 ;  /* 0x00000018ff107819 */ /* 0x000fe40000011602 */
[----:B------:R-:W-:-:S02]  /*7ce0*/  LOP3.LUT R2, R8, 0xffff, RZ, 0xc0, !PT ;  /* 0x0000ffff08027812 */ /* 0x000fc400078ec0ff */
[----:B------:R-:W-:Y:S02]  /*7cf0*/  SHF.R.U32.HI R13, RZ, 0x18, R8 ;  /* 0x00000018ff0d7819 */ /* 0x000fe40000011608 */
[----:B------:R-:W-:Y:S02]  /*7d00*/  SHF.R.U32.HI R2, RZ, 0x8, R2 ;  /* 0x00000008ff027819 */ /* 0x000fe40000011602 */
[----:B-1----:R-:W-:Y:S02]  /*7d10*/  SHF.R.U32.HI R3, RZ, 0x8, R9 ;  /* 0x00000008ff037819 */ /* 0x002fe40000011609 */
[----:B------:R-:W-:Y:S02]  /*7d20*/  LOP3.LUT R9, R8, 0xff, RZ, 0xc0, !PT ;  /* 0x000000ff08097812 */ /* 0x000fe400078ec0ff */
[----:B------:R-:W-:Y:S01]  /*7d30*/  PRMT R15, R11, 0x5410, R3 ;  /* 0x000054100b0f7816 */ /* 0x000fe20000000003 */
[----:B------:R-:W-:Y:S01]  /*7d40*/  FFMA.FTZ R3, R246, UR19, -R28 ;  /* 0x00000013f6037c23 */ /* 0x000fe2000801081c */
[----:B------:R-:W-:Y:S01]  /*7d50*/  PRMT R10, R9, 0x5410, R2 ;  /* 0x00005410090a7816 */ /* 0x000fe20000000002 */
[----:B------:R-:W-:Y:S01]  /*7d60*/  FFMA.FTZ R9, R247, UR19, -R0 ;  /* 0x00000013f7097c23 */ /* 0x000fe20008010800 */
[----:B------:R-:W-:Y:S01]  /*7d70*/  SHF.R.U32.HI R2, RZ, 0x10, R8 ;  /* 0x00000010ff027819 */ /* 0x000fe20000011608 */
[----:B------:R2:W1:Y:S01]  /*7d80*/  MUFU.EX2 R29, R3 ;  /* 0x00000003001d7308 */ /* 0x0004620000000800 */
[----:B------:R-:W-:-:S02]  /*7d90*/  LOP3.LUT R11, R14, 0xff, RZ, 0xc0, !PT ;  /* 0x000000ff0e0b7812 */ /* 0x000fc400078ec0ff */
[----:B------:R-:W-:Y:S02]  /*7da0*/  LOP3.LUT R8, R2, 0xff, RZ, 0xc0, !PT ;  /* 0x000000ff02087812 */ /* 0x000fe400078ec0ff */
[--C-:B------:R-:W-:Y:S02]  /*7db0*/  HSET2.LE.AND R2, R10, R238.reuse, PT ;  /* 0x000000ee0a027233 */ /* 0x100fe40003803000 */
[----:B------:R-:W-:Y:S01]  /*7dc0*/  PRMT R10, R11, 0x5410, R16 ;  /* 0x000054100b0a7816 */ /* 0x000fe20000000010 */
[----:B------:R4:W-:Y:S04]  /*7dd0*/  MUFU.EX2 R28, R9 ;  /* 0x00000009001c7308 */ /* 0x0009e80000000800 */
[----:B------:R-:W-:Y:S02]  /*7de0*/  HSET2.LE.AND R10, R10, R238, PT ;  /* 0x000000ee0a0a7233 */ /* 0x000fe40003803000 */
[----:B--2---:R-:W-:-:S02]  /*7df0*/  F2FP.BF16.F32.PACK_AB R3, R60, R55 ;  /* 0x000000373c03723e */ /* 0x004fc400000010ff */
[----:B-1----:R-:W-:Y:S02]  /*7e00*/  F2FP.BF16.F32.PACK_AB R11, R29, R31 ;  /* 0x0000001f1d0b723e */ /* 0x002fe400000010ff */
[----:B------:R-:W-:Y:S01]  /*7e10*/  LOP3.LUT R92, R2, R3, RZ, 0xc0, !PT ;  /* 0x00000003025c7212 */ /* 0x000fe200078ec0ff */
[--C-:B------:R-:W-:Y:S01]  /*7e20*/  FFMA.FTZ R2, R249, UR19, -R0.reuse ;  /* 0x00000013f9027c23 */ /* 0x100fe20008010800 */
[----:B------:R-:W-:Y:S02]  /*7e30*/  F2FP.BF16.F32.PACK_AB R3, R52, R53 ;  /* 0x000000353403723e */ /* 0x000fe400000010ff */
[----:B----4-:R-:W-:Y:S01]  /*7e40*/  PRMT R9, R8, 0x5410, R13 ;  /* 0x0000541008097816 */ /* 0x010fe2000000000d */
[--C-:B------:R-:W-:Y:S01]  /*7e50*/  FFMA.FTZ R13, R248, UR19, -R0.reuse ;  /* 0x00000013f80d7c23 */ /* 0x100fe20008010800 */
[----:B------:R-:W-:Y:S01]  /*7e60*/  HSET2.LE.AND R8, R15, R238, PT ;  /* 0x000000ee0f087233 */ /* 0x000fe20003803000 */
[----:B------:R-:W-:Y:S01]  /*7e70*/  FFMA.FTZ R0, R250, UR19, -R0 ;  /* 0x00000013fa007c23 */ /* 0x000fe20008010800 */
[----:B------:R1:W-:Y:S01]  /*7e80*/  MUFU.EX2 R15, R2 ;  /* 0x00000002000f7308 */ /* 0x0003e20000000800 */
[----:B------:R-:W-:-:S07]  /*7e90*/  LOP3.LUT R95, R10, R11, RZ, 0xc0, !PT ;  /* 0x0000000b0a5f7212 */ /* 0x000fce00078ec0ff */
[----:B------:R-:W-:Y:S08]  /*7ea0*/  MUFU.EX2 R14, R13 ;  /* 0x0000000d000e7308 */ /* 0x000ff00000000800 */
[----:B------:R2:W-:Y:S01]  /*7eb0*/  MUFU.EX2 R13, R0 ;  /* 0x00000000000d7308 */ /* 0x0005e20000000800 */
[----:B-1----:R-:W-:Y:S02]  /*7ec0*/  HSET2.LE.AND R2, R9, R238, PT ;  /* 0x000000ee09027233 */ /* 0x002fe40003803000 */
[----:B------:R-:W-:-:S03]  /*7ed0*/  F2FP.BF16.F32.PACK_AB R9, R62, R61 ;  /* 0x0000003d3e09723e */ /* 0x000fc600000010ff */
[----:B------:R-:W-:Y:S01]  /*7ee0*/  LOP3.LUT R93, R2, R3, RZ, 0xc0, !PT ;  /* 0x00000003025d7212 */ /* 0x000fe200078ec0ff */
[----:B------:R-:W-:Y:S01]  /*7ef0*/  IMAD.WIDE.U32 R2, R17, -0x2daee0ad, RZ ;  /* 0xd2511f5311027825 */ /* 0x000fe200078e00ff */
[----:B------:R1:W-:Y:S01]  /*7f00*/  MUFU.EX2 R11, R4 ;  /* 0x00000004000b7308 */ /* 0x0003e20000000800 */
[----:B------:R-:W-:Y:S01]  /*7f10*/  LOP3.LUT R94, R8, R9, RZ, 0xc0, !PT ;  /* 0x00000009085e7212 */ /* 0x000fe200078ec0ff */
[----:B------:R-:W4:Y:S01]  /*7f20*/  LDSM.16.MT88.4 R16, [R218+0xbc00] ;  /* 0x00bc0000da10783b */ /* 0x000f220000004200 */
[----:B------:R-:W-:Y:S02]  /*7f30*/  LOP3.LUT R8, R2, 0xff, RZ, 0xc0, !PT ;  /* 0x000000ff02087812 */ /* 0x000fe400078ec0ff */
[----:B------:R-:W-:-:S03]  /*7f40*/  SHF.R.U32.HI R7, RZ, 0x18, R2 ;  /* 0x00000018ff077819 */ /* 0x000fc60000011602 */
[----:B------:R3:W-:Y:S01]  /*7f50*/  MUFU.EX2 R10, R5 ;  /* 0x00000005000a7308 */ /* 0x0007e20000000800 */
[----:B--2---:R-:W-:Y:S02]  /*7f60*/  LOP3.LUT R0, R3, R30, R156, 0x96, !PT ;  /* 0x0000001e03007212 */ /* 0x004fe400078e969c */
[----:B-1----:R-:W-:Y:S01]  /*7f70*/  SHF.R.U32.HI R4, RZ, 0x10, R2 ;  /* 0x00000010ff047819 */ /* 0x002fe20000011602 */
[----:B------:R-:W-:Y:S01]  /*7f80*/  IMAD.MOV.U32 R213, RZ, RZ, R209 ;  /* 0x000000ffffd57224 */ /* 0x000fe200078e00d1 */
[----:B------:R-:W-:Y:S01]  /*7f90*/  LOP3.LUT R3, R2, 0xffff, RZ, 0xc0, !PT ;  /* 0x0000ffff02037812 */ /* 0x000fe200078ec0ff */
[C---:B---3--:R-:W-:Y:S01]  /*7fa0*/  HMMA.16816.F32.BF16 R72, R92.reuse, R80, R76 ;  /* 0x000000505c48723c */ /* 0x048fe2000004184c */
[----:B------:R-:W-:Y:S02]  /*7fb0*/  LOP3.LUT R2, R4, 0xff, RZ, 0xc0, !PT ;  /* 0x000000ff04027812 */ /* 0x000fe400078ec0ff */
[----:B------:R-:W-:Y:S01]  /*7fc0*/  SHF.R.U32.HI R6, RZ, 0x8, R3 ;  /* 0x00000008ff067819 */ /* 0x000fe20000011603 */
[----:B------:R-:W-:Y:S01]  /*7fd0*/  FFMA.FTZ R3, R208, UR19, -R12 ;  /* 0x00000013d0037c23 */ /* 0x000fe2000801080c */
[----:B------:R-:W-:Y:S01]  /*7fe0*/  IMAD.MOV.U32 R208, RZ, RZ, R212 ;  /* 0x000000ffffd07224 */ /* 0x000fe200078e00d4 */
[----:B------:R-:W-:Y:S01]  /*7ff0*/  PRMT R7, R2, 0x5410, R7 ;  /* 0x0000541002077816 */ /* 0x000fe20000000007 */
[----:B------:R-:W-:Y:S01]  /*8000*/  IMAD.MOV.U32 R212, RZ, RZ, R159 ;  /* 0x000000ffffd47224 */ /* 0x000fe200078e009f */
[----:B------:R1:W2:Y:S01]  /*8010*/  MUFU.EX2 R9, R3 ;  /* 0x0000000300097308 */ /* 0x0002a20000000800 */
[----:B------:R-:W-:Y:S01]  /*8020*/  FFMA.FTZ R4, R208, UR19, -R12 ;  /* 0x00000013d0047c23 */ /* 0x000fe2000801080c */
[----:B------:R-:W-:Y:S01]  /*8030*/  LOP3.LUT R2, R0, 0xffff, RZ, 0xc0, !PT ;  /* 0x0000ffff00027812 */ /* 0x000fe200078ec0ff */
[----:B------:R-:W-:Y:S01]  /*8040*/  IMAD.MOV.U32 R159, RZ, RZ, R211 ;  /* 0x000000ffff9f7224 */ /* 0x000fe200078e00d3 */
[----:B------:R-:W-:Y:S01]  /*8050*/  PRMT R6, R8, 0x5410, R6 ;  /* 0x0000541008067816 */ /* 0x000fe20000000006 */
[C---:B------:R-:W-:Y:S01]  /*8060*/  HMMA.16816.F32.BF16 R112, R92.reuse, R120, R112 ;  /* 0x000000785c70723c */ /* 0x040fe20000041870 */
[----:B------:R-:W-:Y:S01]  /*8070*/  LOP3.LUT R5, R0, 0xff, RZ, 0xc0, !PT ;  /* 0x000000ff00057812 */ /* 0x000fe200078ec0ff */
[----:B------:R-:W-:Y:S01]  /*8080*/  IMAD.MOV.U32 R234, RZ, RZ, R212 ;  /* 0x000000ffffea7224 */ /* 0x000fe200078e00d4 */
[----:B------:R2:W3:Y:S01]  /*8090*/  MUFU.EX2 R8, R4 ;  /* 0x0000000400087308 */ /* 0x0004e20000000800 */
[----:B------:R-:W-:Y:S01]  /*80a0*/  SHF.R.U32.HI R2, RZ, 0x8, R2 ;  /* 0x00000008ff027819 */ /* 0x000fe20000011602 */
[----:B------:R-:W-:Y:S01]  /*80b0*/  IMAD.MOV.U32 R211, RZ, RZ, R188 ;  /* 0x000000ffffd37224 */ /* 0x000fe200078e00bc */
[----:B------:R-:W-:Y:S01]  /*80c0*/  HMMA.16816.F32.BF16 R124, R92, R122, R124 ;  /* 0x0000007a5c7c723c */ /* 0x000fe2000004187c */
[----:B------:R-:W-:Y:S01]  /*80d0*/  IMAD.MOV.U32 R188, RZ, RZ, R189 ;  /* 0x000000ffffbc7224 */ /* 0x000fe200078e00bd */
[--C-:B-1----:R-:W-:Y:S01]  /*80e0*/  SHF.R.U32.HI R3, RZ, 0x10, R0.reuse ;  /* 0x00000010ff037819 */ /* 0x102fe20000011600 */
[----:B------:R-:W-:Y:S01]  /*80f0*/  IMAD.MOV.U32 R189, RZ, RZ, R227 ;  /* 0x000000ffffbd7224 */ /* 0x000fe200078e00e3 */
[----:B------:R-:W-:-:S02]  /*8100*/  SHF.R.U32.HI R0, RZ, 0x18, R0 ;  /* 0x00000018ff007819 */ /* 0x000fc40000011600 */
[C---:B------:R-:W-:Y:S01]  /*8110*/  HMMA.16816.F32.BF16 R128, R92.reuse, R136, R128 ;  /* 0x000000885c80723c */ /* 0x040fe20000041880 */
[----:B------:R-:W-:Y:S02]  /*8120*/  LOP3.LUT R3, R3, 0xff, RZ, 0xc0, !PT ;  /* 0x000000ff03037812 */ /* 0x000fe400078ec0ff */
[----:B------:R-:W-:Y:S02]  /*8130*/  PRMT R5, R5, 0x5410, R2 ;  /* 0x0000541005057816 */ /* 0x000fe40000000002 */
[----:B--2---:R-:W-:Y:S01]  /*8140*/  F2FP.BF16.F32.PACK_AB R4, R9, R10 ;  /* 0x0000000a0904723e */ /* 0x004fe200000010ff */
[----:B------:R-:W-:Y:S01]  /*8150*/  IMAD.MOV.U32 R235, RZ, RZ, R159 ;  /* 0x000000ffffeb7224 */ /* 0x000fe200078e009f */
[----:B------:R-:W-:Y:S01]  /*8160*/  PRMT R2, R3, 0x5410, R0 ;  /* 0x0000541003027816 */ /* 0x000fe20000000000 */
[----:B------:R-:W-:Y:S01]  /*8170*/  IMAD.MOV.U32 R212, RZ, RZ, R188 ;  /* 0x000000ffffd47224 */ /* 0x000fe200078e00bc */
[--C-:B------:R-:W-:Y:S01]  /*8180*/  HSET2.LE.AND R3, R7, R238.reuse, PT ;  /* 0x000000ee07037233 */ /* 0x100fe20003803000 */
[----:B------:R-:W-:Y:S01]  /*8190*/  IMAD.MOV.U32 R209, RZ, RZ, R204 ;  /* 0x000000ffffd17224 */ /* 0x000fe200078e00cc */
[--C-:B------:R-:W-:Y:S01]  /*81a0*/  HSET2.LE.AND R0, R6, R238.reuse, PT ;  /* 0x000000ee06007233 */ /* 0x100fe20003803000 */
[----:B------:R1:W5:Y:S01]  /*81b0*/  LDL.LU R227, [R1+0xe4] ;  /* 0x0000e40001e37983 */ /* 0x0003620000300800 */
[----:B------:R-:W-:Y:S01]  /*81c0*/  HSET2.LE.AND R7, R2, R238, PT ;  /* 0x000000ee02077233 */ /* 0x000fe20003803000 */
[----:B------:R-:W-:Y:S01]  /*81d0*/  HMMA.16816.F32.BF16 R140, R92, R138, R140 ;  /* 0x0000008a5c8c723c */ /* 0x000fe2000004188c */
[----:B------:R-:W-:-:S02]  /*81e0*/  F2FP.BF16.F32.PACK_AB R2, R13, R14 ;  /* 0x0000000e0d02723e */ /* 0x000fc400000010ff */
[----:B------:R-:W-:Y:S01]  /*81f0*/  HSET2.LE.AND R5, R5, R238, PT ;  /* 0x000000ee05057233 */ /* 0x000fe20003803000 */
[----:B------:R-:W-:Y:S01]  /*8200*/  IMAD.MOV.U32 R238, RZ, RZ, R234 ;  /* 0x000000ffffee7224 */ /* 0x000fe200078e00ea */
[----:B------:R-:W-:Y:S01]  /*8210*/  LOP3.LUT R98, R0, R2, RZ, 0xc0, !PT ;  /* 0x0000000200627212 */ /* 0x000fe200078ec0ff */
[----:B------:R-:W-:Y:S01]  /*8220*/  IMAD.MOV.U32 R234, RZ, RZ, R215 ;  /* 0x000000ffffea7224 */ /* 0x000fe200078e00d7 */
[----:B---3--:R-:W-:Y:S01]  /*8230*/  F2FP.BF16.F32.PACK_AB R0, R8, R11 ;  /* 0x0000000b0800723e */ /* 0x008fe200000010ff */
[----:B------:R-:W-:Y:S01]  /*8240*/  IMAD.MOV.U32 R208, RZ, RZ, R189 ;  /* 0x000000ffffd07224 */ /* 0x000fe200078e00bd */
[----:B------:R-:W-:Y:S01]  /*8250*/  LOP3.LUT R99, R3, R4, RZ, 0xc0, !PT ;  /* 0x0000000403637212 */ /* 0x000fe200078ec0ff */
[----:B------:R-:W-:Y:S01]  /*8260*/  FADD.FTZ R3, R238, R237 ;  /* 0x000000edee037221 */ /* 0x000fe20000010000 */
[----:B------:R-:W-:Y:S01]  /*8270*/  LOP3.LUT R97, R7, R0, RZ, 0xc0, !PT ;  /* 0x0000000007617212 */ /* 0x000fe200078ec0ff */
[----:B------:R-:W-:Y:S01]  /*8280*/  FADD.FTZ R2, R223, R224 ;  /* 0x000000e0df027221 */ /* 0x000fe20000010000 */
[----:B------:R-:W-:-:S02]  /*8290*/  IMAD.MOV.U32 R238, RZ, RZ, R234 ;  /* 0x000000ffffee7224 */ /* 0x000fc400078e00ea */
[----:B------:R-:W-:Y:S01]  /*82a0*/  FADD.FTZ R0, R221, R222 ;  /* 0x000000dedd007221 */ /* 0x000fe20000010000 */
[----:B------:R-:W-:Y:S02]  /*82b0*/  IMAD.MOV.U32 R234, RZ, RZ, R235 ;  /* 0x000000ffffea7224 */ /* 0x000fe400078e00eb */
[----:B------:R-:W-:Y:S01]  /*82c0*/  FADD.FTZ R4, R219, R220 ;  /* 0x000000dcdb047221 */ /* 0x000fe20000010000 */
[----:B------:R-:W-:Y:S02]  /*82d0*/  IMAD.MOV.U32 R235, RZ, RZ, R208 ;  /* 0x000000ffffeb7224 */ /* 0x000fe400078e00d0 */
[----:B------:R-:W-:Y:S01]  /*82e0*/  FADD.FTZ R3, R217, R3 ;  /* 0x00000003d9037221 */ /* 0x000fe20000010000 */
[----:B------:R-:W-:Y:S02]  /*82f0*/  IMAD.MOV.U32 R208, RZ, RZ, R212 ;  /* 0x000000ffffd07224 */ /* 0x000fe400078e00d4 */
[----:B------:R-:W-:Y:S01]  /*8300*/  FADD.FTZ R2, R238, R2 ;  /* 0x00000002ee027221 */ /* 0x000fe20000010000 */
[----:B------:R-:W-:-:S02]  /*8310*/  IMAD.MOV.U32 R212, RZ, RZ, R200 ;  /* 0x000000ffffd47224 */ /* 0x000fc400078e00c8 */
[----:B------:R-:W-:Y:S01]  /*8320*/  FADD.FTZ R0, R234, R0 ;  /* 0x00000000ea007221 */ /* 0x000fe20000010000 */
[----:B------:R-:W-:Y:S02]  /*8330*/  IMAD.MOV.U32 R215, RZ, RZ, R210 ;  /* 0x000000ffffd77224 */ /* 0x000fe400078e00d2 */
[----:B------:R-:W-:Y:S01]  /*8340*/  FADD.FTZ R4, R235, R4 ;  /* 0x00000004eb047221 */ /* 0x000fe20000010000 */
[----:B------:R-:W-:Y:S01]  /*8350*/  FADD.FTZ R3, R208, R3 ;  /* 0x00000003d0037221 */ /* 0x000fe20000010000 */
[----:B------:R-:W-:Y:S01]  /*8360*/  IMAD.MOV.U32 R210, RZ, RZ, R225 ;  /* 0x000000ffffd27224 */ /* 0x000fe200078e00e1 */
[----:B------:R-:W-:Y:S01]  /*8370*/  F2FP.BF16.F32.PACK_AB R6, R15, R28 ;  /* 0x0000001c0f06723e */ /* 0x000fe200000010ff */
[----:B------:R-:W-:Y:S01]  /*8380*/  FADD.FTZ R2, R212, R2 ;  /* 0x00000002d4027221 */ /* 0x000fe20000010000 */
[----:B------:R-:W-:Y:S01]  /*8390*/  FADD.FTZ R0, R213, R0 ;  /* 0x00000000d5007221 */ /* 0x000fe20000010000 */
[----:B------:R-:W-:Y:S02]  /*83a0*/  IMAD.MOV.U32 R188, RZ, RZ, R157 ;  /* 0x000000ffffbc7224 */ /* 0x000fe400078e009d */
[----:B------:R-:W-:Y:S01]  /*83b0*/  FADD.FTZ R4, R215, R4 ;  /* 0x00000004d7047221 */ /* 0x000fe20000010000 */
[----:B------:R-:W-:Y:S01]  /*83c0*/  FADD.FTZ R3, R209, R3 ;  /* 0x00000003d1037221 */ /* 0x000fe20000010000 */
[----:B------:R-:W-:Y:S01]  /*83d0*/  IMAD.MOV.U32 R189, RZ, RZ, R158 ;  /* 0x000000ffffbd7224 */ /* 0x000fe200078e009e */
        /* <DEDUP_REMOVED lines=14> */
[----:B------:R-:W-:-:S02]  /*84c0*/  IMAD.MOV.U32 R200, RZ, RZ, R231 ;  /* 0x000000ffffc87224 */ /* 0x000fc400078e00e7 */
        /* <DEDUP_REMOVED lines=28> */
[----:B------:R1:W5:Y:S01]  /*8690*/  LDL.LU R226, [R1+0xe0] ;  /* 0x0000e00001e27983 */ /* 0x0003620000300800 */
[----:B------:R-:W-:Y:S01]  /*86a0*/  FADD.FTZ R4, R14, R4 ;  /* 0x000000040e047221 */ /* 0x000fe20000010000 */
[----:B------:R-:W-:Y:S01]  /*86b0*/  FADD.FTZ R2, R61, R2 ;  /* 0x000000023d027221 */ /* 0x000fe20000010000 */
[----:B------:R-:W-:Y:S01]  /*86c0*/  FADD.FTZ R3, R10, R3 ;  /* 0x000000030a037221 */ /* 0x000fe20000010000 */
[----:B------:R1:W5:Y:S01]  /*86d0*/  LDL.LU R225, [R1+0xdc] ;  /* 0x0000dc0001e17983 */ /* 0x0003620000300800 */
[----:B------:R-:W-:Y:S01]  /*86e0*/  FADD.FTZ R0, R31, R0 ;  /* 0x000000001f007221 */ /* 0x000fe20000010000 */
[----:B------:R-:W-:Y:S01]  /*86f0*/  FADD.FTZ R234, R13, R4 ;  /* 0x000000040dea7221 */ /* 0x000fe20000010000 */
[----:B------:R-:W2:Y:S01]  /*8700*/  LDC.U8 R231, c[0x0][0x388] ;  /* 0x0000e200ffe77b82 */ /* 0x000ea20000000000 */
[----:B------:R1:W5:Y:S01]  /*8710*/  LDL.LU R224, [R1+0xd8] ;  /* 0x0000d80001e07983 */ /* 0x0003620000300800 */
[----:B------:R-:W-:-:S03]  /*8720*/  FADD.FTZ R2, R62, R2 ;  /* 0x000000023e027221 */ /* 0x000fc60000010000 */
[----:B------:R1:W5:Y:S01]  /*8730*/  LDL.LU R223, [R1+0xd4] ;  /* 0x0000d40001df7983 */ /* 0x0003620000300800 */
[----:B------:R-:W-:-:S03]  /*8740*/  FADD.FTZ R235, R9, R3 ;  /* 0x0000000309eb7221 */ /* 0x000fc60000010000 */
[----:B------:R1:W5:Y:S01]  /*8750*/  LDL.LU R222, [R1+0xd0] ;  /* 0x0000d00001de7983 */ /* 0x0003620000300800 */
[----:B------:R-:W-:-:S03]  /*8760*/  FADD.FTZ R0, R29, R0 ;  /* 0x000000001d007221 */ /* 0x000fc60000010000 */
[----:B------:R1:W5:Y:S04]  /*8770*/  LDL.LU R221, [R1+0xcc] ;  /* 0x0000cc0001dd7983 */ /* 0x0003680000300800 */
[----:B------:R1:W5:Y:S04]  /*8780*/  LDL.LU R220, [R1+0xc8] ;  /* 0x0000c80001dc7983 */ /* 0x0003680000300800 */
[----:B------:R1:W5:Y:S04]  /*8790*/  LDL.LU R219, [R1+0xc4] ;  /* 0x0000c40001db7983 */ /* 0x0003680000300800 */
[----:B------:R1:W5:Y:S04]  /*87a0*/  LDL.LU R217, [R1+0xc0] ;  /* 0x0000c00001d97983 */ /* 0x0003680000300800 */
[----:B------:R1:W-:Y:S04]  /*87b0*/  STL [R1+0x58], R234 ;  /* 0x000058ea01007387 */ /* 0x0003e80000100800 */
[----:B------:R1:W-:Y:S04]  /*87c0*/  STL [R1+0x78], R2 ;  /* 0x0000780201007387 */ /* 0x0003e80000100800 */
[----:B------:R1:W-:Y:S04]  /*87d0*/  STL [R1+0x70], R235 ;  /* 0x000070eb01007387 */ /* 0x0003e80000100800 */
[----:B------:R1:W-:Y:S01]  /*87e0*/  STL [R1+0x74], R0 ;  /* 0x0000740001007387 */ /* 0x0003e20000100800 */
        /* <DEDUP_REMOVED lines=9> */
[----:B------:R-:W-:Y:S06]  /*8880*/  HMMA.16816.F32.BF16 R68, R96, R80, R68 ;  /* 0x000000506044723c */ /* 0x000fec0000041844 */
[----:B----4-:R-:W-:Y:S06]  /*8890*/  HMMA.16816.F32.BF16 R88, R92, R16, R180 ;  /* 0x000000105c58723c */ /* 0x010fec00000418b4 */
        /* <DEDUP_REMOVED lines=9> */
[----:B-12---:R-:W-:-:S15]  /*8930*/  @!P0 BRA `(.L_x_470) ;  /* 0x000000cc00388947 */ /* 0x006fde0003800000 */
[----:B------:R-:W2:Y:S01]  /*8940*/  LDL.64 R202, [R1+0xa0] ;  /* 0x0000a00001ca7983 */ /* 0x000ea20000100a00 */
[----:B------:R-:W-:Y:S01]  /*8950*/  ULDC UR4, c[0x0][0x2d0] ;  /* 0x0000b40000047ab9 */ /* 0x000fe20000000800 */
[----:B------:R-:W-:-:S04]  /*8960*/  DEPBAR.LE SB0, 0x0 ;  /* 0x000080000000791a */ /* 0x000fc80000000000 */
[----:B------:R-:W3:Y:S04]  /*8970*/  LDL R204, [R1+0x7c] ;  /* 0x00007c0001cc7983 */ /* 0x000ee80000100800 */
[----:B------:R-:W4:Y:S04]  /*8980*/  LDL R205, [R1+0x98] ;  /* 0x0000980001cd7983 */ /* 0x000f280000100800 */
[----:B------:R-:W4:Y:S01]  /*8990*/  LDL.64 R206, [R1+0x50] ;  /* 0x0000500001ce7983 */ /* 0x000f220000100a00 */
[----:B------:R-:W-:Y:S01]  /*89a0*/  UIADD3 UR17, UR18, -0x2, URZ ;  /* 0xfffffffe12117890 */ /* 0x000fe2000fffe03f */
[----:B------:R-:W1:Y:S03]  /*89b0*/  S2R R252, SR_TID.X ;  /* 0x0000000000fc7919 */ /* 0x000e660000002100 */
[----:B------:R-:W-:Y:S01]  /*89c0*/  UISETP.GT.AND UP0, UPT, UR17, UR12, UPT ;  /* 0x0000000c1100728c */ /* 0x000fe2000bf04270 */
[----:B-1----:R-:W-:-:S05]  /*89d0*/  IMAD.SHL.U32 R252, R252, 0x2, RZ ;  /* 0x00000002fcfc7824 */ /* 0x002fca00078e00ff */
[----:B------:R-:W-:Y:S01]  /*89e0*/  LOP3.LUT R252, R252, 0x6, RZ, 0xc0, !PT ;  /* 0x00000006fcfc7812 */ /* 0x000fe200078ec0ff */
[----:B------:R-:W-:Y:S01]  /*89f0*/  BAR.SYNC.DEFER_BLOCKING 0x0 ;  /* 0x0000000000007b1d */ /* 0x000fe20000010000 */
[----:B--2---:R-:W-:Y:S02]  /*8a00*/  ISETP.GE.AND P4, PT, R202, UR4, PT ;  /* 0x00000004ca007c0c */ /* 0x004fe4000bf86270 */
[----:B---3--:R-:W-:Y:S02]  /*8a10*/  ISETP.GE.AND P3, PT, R204, UR4, PT ;  /* 0x00000004cc007c0c */ /* 0x008fe4000bf66270 */
[----:B----4-:R-:W-:Y:S01]  /*8a20*/  ISETP.GE.AND P2, PT, R205, UR4, PT ;  /* 0x00000004cd007c0c */ /* 0x010fe2000bf46270 */
[----:B------:R-:W-:-:S08]  /*8a30*/  UIADD3 UR4, UR18, -0x2, URZ ;  /* 0xfffffffe12047890 */ /* 0x000fd0000fffe03f */
[----:B------:R-:W1:Y:S01]  /*8a40*/  @!P4 LDC.64 R4, c[0x0][0x220] ;  /* 0x00008800ff04cb82 */ /* 0x000e620000000a00 */
[----:B-----5:R-:W-:Y:S01]  /*8a50*/  @P4 STS [R222+0x9000], RZ ;  /* 0x009000ffde004388 */ /* 0x020fe20000000800 */
[----:B------:R-:W-:Y:S02]  /*8a60*/  USHF.R.S32.HI UR7, URZ, 0x1f, UR4 ;  /* 0x0000001f3f077899 */ /* 0x000fe40008011404 */
[----:B------:R-:W-:Y:S01]  /*8a70*/  UIMAD UR6, UR27, UR4, URZ ;  /* 0x000000041b0672a4 */ /* 0x000fe2000f8e023f */
[----:B------:R-:W-:Y:S01]  /*8a80*/  IMAD.U32 R2, RZ, RZ, UR4 ;  /* 0x00000004ff027e24 */ /* 0x000fe2000f8e00ff */
[----:B------:R-:W-:Y:S02]  /*8a90*/  @P4 STS [R222+0x9004], RZ ;  /* 0x009004ffde004388 */ /* 0x000fe40000000800 */
[----:B------:R-:W2:Y:S01]  /*8aa0*/  @!P3 LDC.64 R10, c[0x0][0x220] ;  /* 0x00008800ff0abb82 */ /* 0x000ea20000000a00 */
[----:B------:R-:W-:Y:S01]  /*8ab0*/  UIMAD UR6, UR7, UR28, UR6 ;  /* 0x0000001c070672a4 */ /* 0x000fe2000f8e0206 */
[----:B------:R-:W-:Y:S01]  /*8ac0*/  IMAD.WIDE.U32 R2, R2, UR28, R206 ;  /* 0x0000001c02027c25 */ /* 0x000fe2000f8e00ce */
[----:B------:R-:W-:Y:S04]  /*8ad0*/  @P4 STS.64 [R222+0x9008], RZ ;  /* 0x009008ffde004388 */ /* 0x000fe80000000a00 */
[----:B------:R-:W-:Y:S01]  /*8ae0*/  VIADD R3, R3, UR6 ;  /* 0x0000000603037c36 */ /* 0x000fe20008000000 */
[----:B------:R-:W3:Y:S01]  /*8af0*/  @!P2 LDC.64 R8, c[0x0][0x220] ;  /* 0x00008800ff08ab82 */ /* 0x000ee20000000a00 */
[----:B------:R-:W-:-:S07]  /*8b00*/  IADD3 R0, P5, R2, UR31, RZ ;  /* 0x0000001f02007c10 */ /* 0x000fce000ffbe0ff */
[----:B------:R-:W4:Y:S01]  /*8b10*/  @!P4 LDC.64 R6, c[0x0][0x220] ;  /* 0x00008800ff06cb82 */ /* 0x000f220000000a00 */
[----:B-1----:R-:W-:-:S04]  /*8b20*/  @!P4 LEA R4, P0, R2, R4, 0x1 ;  /* 0x000000040204c211 */ /* 0x002fc800078008ff */
[----:B------:R-:W-:-:S03]  /*8b30*/  @!P4 LEA.HI.X R5, R2, R5, R3, 0x1, P0 ;  /* 0x000000050205c211 */ /* 0x000fc600000f0c03 */
[----:B------:R-:W1:Y:S01]  /*8b40*/  @!P3 LDC.64 R12, c[0x0][0x220] ;  /* 0x00008800ff0cbb82 */ /* 0x000e620000000a00 */
[C---:B--2---:R-:W-:Y:S01]  /*8b50*/  @!P3 LEA R10, P1, R2.reuse, R10, 0x1 ;  /* 0x0000000a020ab211 */ /* 0x044fe200078208ff */
[----:B------:R-:W-:Y:S01]  /*8b60*/  @!PT LDS RZ, [RZ] ;  /* 0x00000000fffff984 */ /* 0x000fe20000000800 */
[----:B------:R-:W-:Y:S01]  /*8b70*/  @!PT LDS RZ, [RZ] ;  /* 0x00000000fffff984 */ /* 0x000fe20000000800 */
[----:B------:R-:W-:Y:S01]  /*8b80*/  @!PT LDS RZ, [RZ] ;  /* 0x00000000fffff984 */ /* 0x000fe20000000800 */
[----:B------:R1:W-:Y:S03]  /*8b90*/  @!P4 LDGSTS.E.BYPASS.LTC128B.128 [R222+0x9000], desc[UR22][R4.64] ;  /* 0x0900000004decfae */ /* 0x0003e6000b901d56 */
[C-C-:B------:R-:W-:Y:S01]  /*8ba0*/  @!P3 LEA.HI.X R11, R2.reuse, R11, R3.reuse, 0x1, P1 ;  /* 0x0000000b020bb211 */ /* 0x140fe200008f0c03 */
[----:B------:R-:W-:Y:S02]  /*8bb0*/  @P3 STS.128 [R222+0xa000], RZ ;  /* 0x00a000ffde003388 */ /* 0x000fe40000000c00 */
[----:B------:R-:W2:Y:S01]  /*8bc0*/  @!P2 LDC.64 R14, c[0x0][0x220] ;  /* 0x00008800ff0eab82 */ /* 0x000ea20000000a00 */
[C---:B---3--:R-:W-:Y:S01]  /*8bd0*/  @!P2 LEA R8, P0, R2.reuse, R8, 0x1 ;  /* 0x000000080208a211 */ /* 0x048fe200078008ff */
[----:B------:R-:W-:Y:S01]  /*8be0*/  @!PT LDS RZ, [RZ] ;  /* 0x00000000fffff984 */ /* 0x000fe20000000800 */
[----:B------:R-:W-:Y:S01]  /*8bf0*/  @!PT LDS RZ, [RZ] ;  /* 0x00000000fffff984 */ /* 0x000fe20000000800 */
[----:B------:R-:W-:Y:S01]  /*8c00*/  @!PT LDS RZ, [RZ] ;  /* 0x00000000fffff984 */ /* 0x000fe20000000800 */
[----:B------:R-:W-:Y:S03]  /*8c10*/  @!P3 LDGSTS.E.BYPASS.LTC128B.128 [R222+0xa000], desc[UR22][R10.64+0x40] ;  /* 0x0a0000400adebfae */ /* 0x000fe6000b901d56 */
[----:B------:R-:W-:Y:S01]  /*8c20*/  @!P2 LEA.HI.X R9, R2, R9, R3, 0x1, P0 ;  /* 0x000000090209a211 */ /* 0x000fe200000f0c03 */
[----:B------:R-:W-:Y:S01]  /*8c30*/  @P2 STS.128 [R222+0xb000], RZ ;  /* 0x00b000ffde002388 */ /* 0x000fe20000000c00 */
[----:B------:R-:W-:-:S02]  /*8c40*/  IADD3.X R3, R3, UR16, RZ, P5, !PT ;  /* 0x0000001003037c10 */ /* 0x000fc4000affe4ff */
[C---:B----4-:R-:W-:Y:S01]  /*8c50*/  @!P4 LEA R6, P5, R0.reuse, R6, 0x1 ;  /* 0x000000060006c211 */ /* 0x050fe200078a08ff */
[----:B------:R-:W-:Y:S01]  /*8c60*/  @!PT LDS RZ, [RZ] ;  /* 0x00000000fffff984 */ /* 0x000fe20000000800 */
[----:B------:R-:W-:Y:S01]  /*8c70*/  @!PT LDS RZ, [RZ] ;  /* 0x00000000fffff984 */ /* 0x000fe20000000800 */
[----:B------:R-:W-:Y:S01]  /*8c80*/  @!PT LDS RZ, [RZ] ;  /* 0x00000000fffff984 */ /* 0x000fe20000000800 */
[----:B------:R3:W-:Y:S03]  /*8c90*/  @!P2 LDGSTS.E.BYPASS.LTC128B.128 [R222+0xb000], desc[UR22][R8.64+0x80] ;  /* 0x0b00008008deafae */ /* 0x0007e6000b901d56 */
[C---:B------:R-:W-:Y:S01]  /*8ca0*/  @!P4 LEA.HI.X R7, R0.reuse, R7, R3, 0x1, P5 ;  /* 0x000000070007c211 */ /* 0x040fe200028f0c03 */
[----:B------:R-:W-:Y:S04]  /*8cb0*/  @P4 STS.128 [R222+0x9800], RZ ;  /* 0x009800ffde004388 */ /* 0x000fe80000000c00 */
[----:B------:R-:W-:Y:S01]  /*8cc0*/  @!PT LDS RZ, [RZ] ;  /* 0x00000000fffff984 */ /* 0x000fe20000000800 */
[----:B------:R-:W-:Y:S01]  /*8cd0*/  @!PT LDS RZ, [RZ] ;  /* 0x00000000fffff984 */ /* 0x000fe20000000800 */
[----:B------:R-:W-:Y:S01]  /*8ce0*/  @!PT LDS RZ, [RZ] ;  /* 0x00000000fffff984 */ /* 0x000fe20000000800 */
[----:B------:R-:W-:Y:S01]  /*8cf0*/  @!P4 LDGSTS.E.BYPASS.LTC128B.128 [R222+0x9800], desc[UR22][R6.64] ;  /* 0x0980000006decfae */ /* 0x000fe2000b901d56 */
[----:B-1----:R-:W-:-:S03]  /*8d00*/  @!P3 LEA R4, P1, R0, R12, 0x1 ;  /* 0x0000000c0004b211 */ /* 0x002fc600078208ff */
[----:B------:R-:W-:Y:S01]  /*8d10*/  @P3 STS.128 [R222+0xa800], RZ ;  /* 0x00a800ffde003388 */ /* 0x000fe20000000c00 */
[C---:B--2---:R-:W-:Y:S02]  /*8d20*/  @!P2 LEA R2, P0, R0.reuse, R14, 0x1 ;  /* 0x0000000e0002a211 */ /* 0x044fe400078008ff */
[C-C-:B------:R-:W-:Y:S02]  /*8d30*/  @!P3 LEA.HI.X R5, R0.reuse, R13, R3.reuse, 0x1, P1 ;  /* 0x0000000d0005b211 */ /* 0x140fe400008f0c03 */
[----:B------:R-:W-:Y:S01]  /*8d40*/  @!P2 LEA.HI.X R3, R0, R15, R3, 0x1, P0 ;  /* 0x0000000f0003a211 */ /* 0x000fe200000f0c03 */
[----:B------:R-:W-:Y:S02]  /*8d50*/  IMAD.U32 R0, RZ, RZ, UR17 ;  /* 0x00000011ff007e24 */ /* 0x000fe4000f8e00ff */
[----:B------:R-:W-:Y:S01]  /*8d60*/  @!PT LDS RZ, [RZ] ;  /* 0x00000000fffff984 */ /* 0x000fe20000000800 */
[----:B------:R-:W-:Y:S01]  /*8d70*/  @!PT LDS RZ, [RZ] ;  /* 0x00000000fffff984 */ /* 0x000fe20000000800 */
[----:B------:R-:W-:Y:S01]  /*8d80*/  @!PT LDS RZ, [RZ] ;  /* 0x00000000fffff984 */ /* 0x000fe20000000800 */
[----:B------:R-:W-:Y:S02]  /*8d90*/  @!P3 LDGSTS.E.BYPASS.LTC128B.128 [R222+0xa800], desc[UR22][R4.64+0x40] ;  /* 0x0a80004004debfae */ /* 0x000fe4000b901d56 */
[----:B------:R-:W-:-:S02]  /*8da0*/  IMAD R0, R0, 0x40, R252 ;  /* 0x0000004000007824 */ /* 0x000fc400078e02fc */
[----:B------:R-:W-:Y:S03]  /*8db0*/  @P2 STS.128 [R222+0xb800], RZ ;  /* 0x00b800ffde002388 */ /* 0x000fe60000000c00 */
[C---:B------:R-:W-:Y:S01]  /*8dc0*/  ISETP.GE.AND P5, PT, R0.reuse, R230, PT ;  /* 0x000000e60000720c */ /* 0x040fe20003fa6270 */
[----:B------:R-:W-:Y:S01]  /*8dd0*/  @!PT LDS RZ, [RZ] ;  /* 0x00000000fffff984 */ /* 0x000fe20000000800 */
[----:B------:R-:W-:Y:S01]  /*8de0*/  @!PT LDS RZ, [RZ] ;  /* 0x00000000fffff984 */ /* 0x000fe20000000800 */
[----:B------:R-:W-:Y:S01]  /*8df0*/  @!PT LDS RZ, [RZ] ;  /* 0x00000000fffff984 */ /* 0x000fe20000000800 */
[----:B------:R1:W-:Y:S01]  /*8e00*/  @!P2 LDGSTS.E.BYPASS.LTC128B.128 [R222+0xb800], desc[UR22][R2.64+0x80] ;  /* 0x0b80008002deafae */ /* 0x0003e2000b901d56 */
[C---:B------:R-:W-:Y:S02]  /*8e10*/  ISETP.GE.AND P6, PT, R0.reuse, R228, PT ;  /* 0x000000e40000720c */ /* 0x040fe40003fc6270 */
[C---:B------:R-:W-:Y:S01]  /*8e20*/  ISETP.GE.AND P1, PT, R0.reuse, R227, PT ;  /* 0x000000e30000720c */ /* 0x040fe20003f26270 */
[----:B------:R-:W-:Y:S01]  /*8e30*/  LDSM.16.M88.4 R12, [R220] ;  /* 0x00000000dc0c783b */ /* 0x000fe20000000200 */
[C---:B------:R-:W-:Y:S02]  /*8e40*/  ISETP.LT.OR P5, PT, R0.reuse, R225, P5 ;  /* 0x000000e10000720c */ /* 0x040fe40002fa1670 */
[C---:B------:R-:W-:Y:S01]  /*8e50*/  ISETP.LT.OR P6, PT, R0.reuse, R226, P6 ;  /* 0x000000e20000720c */ /* 0x040fe200037c1670 */
[----:B------:R-:W2:Y:S01]  /*8e60*/  LDSM.16.M88.4 R24, [R217+0x6000] ;  /* 0x00600000d918783b */ /* 0x000ea20000000200 */
[----:B------:R-:W-:-:S03]  /*8e70*/  ISETP.LT.OR P1, PT, R0, R223, P1 ;  /* 0x000000df0000720c */ /* 0x000fc60000f21670 */
[----:B---3--:R-:W3:Y:S04]  /*8e80*/  LDSM.16.M88.4 R8, [R220+0x1000] ;  /* 0x00100000dc08783b */ /* 0x008ee80000000200 */
[----:B------:R-:W4:Y:S04]  /*8e90*/  LDSM.16.M88.4 R28, [R217+0x6c00] ;  /* 0x006c0000d91c783b */ /* 0x000f280000000200 */
[----:B------:R-:W4:Y:S04]  /*8ea0*/  LDSM.16.M88.4 R20, [R217+0x6400] ;  /* 0x00640000d914783b */ /* 0x000f280000000200 */
[----:B------:R-:W4:Y:S01]  /*8eb0*/  LDSM.16.M88.4 R16, [R217+0x6800] ;  /* 0x00680000d910783b */ /* 0x000f220000000200 */
[----:B-1----:R-:W-:-:S03]  /*8ec0*/  VIADD R2, R0, 0x1 ;  /* 0x0000000100027836 */ /* 0x002fc60000000000 */
[----:B------:R-:W-:Y:S01]  /*8ed0*/  LDSM.16.M88.4 R52, [R219+0x6000] ;  /* 0x00600000db34783b */ /* 0x000fe20000000200 */
[----:B------:R-:W-:-:S03]  /*8ee0*/  VIADD R3, R0, 0x8 ;  /* 0x0000000800037836 */ /* 0x000fc60000000000 */
[----:B------:R-:W1:Y:S01]  /*8ef0*/  LDSM.16.M88.4 R4, [R221+0x1000] ;  /* 0x00100000dd04783b */ /* 0x000e620000000200 */
[----:B------:R-:W-:-:S03]  /*8f00*/  ISETP.GE.AND P0, PT, R2, R228, PT ;  /* 0x000000e40200720c */ /* 0x000fc60003f06270 */
[----:B------:R-:W1:Y:S01]  /*8f10*/  LDSM.16.M88.4 R40, [R219+0x6c00] ;  /* 0x006c0000db28783b */ /* 0x000e620000000200 */
[----:B------:R-:W-:-:S03]  /*8f20*/  ISETP.LT.OR P0, PT, R2, R226, P0 ;  /* 0x000000e20200720c */ /* 0x000fc60000701670 */
[----:B------:R-:W1:Y:S04]  /*8f30*/  LDSM.16.M88.4 R48, [R219+0x6400] ;  /* 0x00640000db30783b */ /* 0x000e680000000200 */
[----:B------:R-:W1:Y:S01]  /*8f40*/  LDSM.16.M88.4 R44, [R219+0x6800] ;  /* 0x00680000db2c783b */ /* 0x000e620000000200 */
[-C--:B--2---:R-:W-:Y:S03]  /*8f50*/  HMMA.16816.F32.BF16 R248, R12, R24.reuse, RZ ;  /* 0x000000180cf8723c */ /* 0x084fe600000418ff */
[----:B------:R-:W0:Y:S03]  /*8f60*/  LDGDEPBAR ;  /* 0x00000000000079af */ /* 0x000e260000000000 */
[C---:B---3--:R-:W-:Y:S06]  /*8f70*/  HMMA.16816.F32.BF16 R60, R8.reuse, R24, RZ ;  /* 0x00000018083c723c */ /* 0x048fec00000418ff */
[-C--:B------:R-:W-:Y:S06]  /*8f80*/  HMMA.16816.F32.BF16 R56, R8, R26.reuse, RZ ;  /* 0x0000001a0838723c */ /* 0x080fec00000418ff */
[----:B------:R-:W-:Y:S06]  /*8f90*/  HMMA.16816.F32.BF16 R244, R12, R26, RZ ;  /* 0x0000001a0cf4723c */ /* 0x000fec00000418ff */
[C---:B----4-:R-:W-:Y:S06]  /*8fa0*/  HMMA.16816.F32.BF16 R24, R8.reuse, R28, RZ ;  /* 0x0000001c0818723c */ /* 0x050fec00000418ff */
[C---:B------:R-:W-:Y:S06]  /*8fb0*/  HMMA.16816.F32.BF16 R36, R8.reuse, R20, RZ ;  /* 0x000000140824723c */ /* 0x040fec00000418ff */
[C---:B------:R-:W-:Y:S06]  /*8fc0*/  HMMA.16816.F32.BF16 R32, R8.reuse, R16, RZ ;  /* 0x000000100820723c */ /* 0x040fec00000418ff */
[C---:B------:R-:W-:Y:S06]  /*8fd0*/  HMMA.16816.F32.BF16 R108, R8.reuse, R22, RZ ;  /* 0x00000016086c723c */ /* 0x040fec00000418ff */
[C---:B------:R-:W-:Y:S06]  /*8fe0*/  HMMA.16816.F32.BF16 R184, R8.reuse, R18, RZ ;  /* 0x0000001208b8723c */ /* 0x040fec00000418ff */
[----:B------:R-:W-:Y:S01]  /*8ff0*/  HMMA.16816.F32.BF16 R180, R8, R30, RZ ;  /* 0x0000001e08b4723c */ /* 0x000fe200000418ff */
[----:B------:R-:W2:Y:S05]  /*9000*/  LDSM.16.M88.4 R8, [R221] ;  /* 0x00000000dd08783b */ /* 0x000eaa0000000200 */
[C---:B-1----:R-:W-:Y:S06]  /*9010*/  HMMA.16816.F32.BF16 R196, R4.reuse, R52, R60 ;  /* 0x0000003404c4723c */ /* 0x042fec000004183c */
[C---:B------:R-:W-:Y:S06]  /*9020*/  HMMA.16816.F32.BF16 R176, R4.reuse, R40, R24 ;  /* 0x0000002804b0723c */ /* 0x040fec0000041818 */
[----:B------:R-:W-:Y:S06]  /*9030*/  HMMA.16816.F32.BF16 R64, R4, R54, R56 ;  /* 0x000000360440723c */ /* 0x000fec0000041838 */
[C---:B------:R-:W-:Y:S06]  /*9040*/  HMMA.16816.F32.BF16 R236, R12.reuse, R20, RZ ;  /* 0x000000140cec723c */ /* 0x040fec00000418ff */
[----:B------:R-:W-:Y:S01]  /*9050*/  HMMA.16816.F32.BF16 R240, R12, R22, RZ ;  /* 0x000000160cf0723c */ /* 0x000fe200000418ff */
[----:B------:R-:W-:Y:S05]  /*9060*/  LDSM.16.M88.4 R20, [R217+0x7000] ;  /* 0x00700000d914783b */ /* 0x000fea0000000200 */
[C---:B------:R-:W-:Y:S01]  /*9070*/  HMMA.16816.F32.BF16 R192, R4.reuse, R48, R36 ;  /* 0x0000003004c0723c */ /* 0x040fe20000041824 */
[----:B------:R-:W-:Y:S05]  /*9080*/  LDSM.16.M88.4 R36, [R217+0x7400] ;  /* 0x00740000d924783b */ /* 0x000fea0000000200 */
[C---:B------:R-:W-:Y:S01]  /*9090*/  HMMA.16816.F32.BF16 R188, R4.reuse, R44, R32 ;  /* 0x0000002c04bc723c */ /* 0x040fe20000041820 */
[----:B------:R-:W-:Y:S05]  /*90a0*/  LDSM.16.M88.4 R32, [R217+0x7800] ;  /* 0x00780000d920783b */ /* 0x000fea0000000200 */
[C---:B------:R-:W-:Y:S06]  /*90b0*/  HMMA.16816.F32.BF16 R60, R4.reuse, R50, R108 ;  /* 0x00000032043c723c */ /* 0x040fec000004186c */
[C---:B------:R-:W-:Y:S06]  /*90c0*/  HMMA.16816.F32.BF16 R56, R4.reuse, R46, R184 ;  /* 0x0000002e0438723c */ /* 0x040fec00000418b8 */
[----:B------:R-:W-:Y:S01]  /*90d0*/  HMMA.16816.F32.BF16 R24, R4, R42, R180 ;  /* 0x0000002a0418723c */ /* 0x000fe200000418b4 */
[----:B------:R-:W1:Y:S05]  /*90e0*/  LDSM.16.M88.4 R4, [R220+0x3000] ;  /* 0x00300000dc04783b */ /* 0x000e6a0000000200 */
[C---:B------:R-:W-:Y:S06]  /*90f0*/  HMMA.16816.F32.BF16 R212, R12.reuse, R16, RZ ;  /* 0x000000100cd4723c */ /* 0x040fec00000418ff */
[C---:B------:R-:W-:Y:S06]  /*9100*/  HMMA.16816.F32.BF16 R208, R12.reuse, R18, RZ ;  /* 0x000000120cd0723c */ /* 0x040fec00000418ff */
[C---:B------:R-:W-:Y:S06]  /*9110*/  HMMA.16816.F32.BF16 R204, R12.reuse, R28, RZ ;  /* 0x0000001c0ccc723c */ /* 0x040fec00000418ff */
[----:B------:R-:W-:Y:S01]  /*9120*/  HMMA.16816.F32.BF16 R200, R12, R30, RZ ;  /* 0x0000001e0cc8723c */ /* 0x000fe200000418ff */
[----:B------:R-:W3:Y:S04]  /*9130*/  LDSM.16.M88.4 R28, [R217+0x7c00] ;  /* 0x007c0000d91c783b */ /* 0x000ee80000000200 */
[----:B------:R-:W4:Y:S01]  /*9140*/  LDSM.16.M88.4 R12, [R220+0x2000] ;  /* 0x00200000dc0c783b */ /* 0x000f220000000200 */
[C---:B--2---:R-:W-:Y:S06]  /*9150*/  HMMA.16816.F32.BF16 R16, R8.reuse, R52, R248 ;  /* 0x000000340810723c */ /* 0x044fec00000418f8 */
[C---:B------:R-:W-:Y:S06]  /*9160*/  HMMA.16816.F32.BF16 R180, R8.reuse, R54, R244 ;  /* 0x0000003608b4723c */ /* 0x040fec00000418f4 */
[C---:B------:R-:W-:Y:S06]  /*9170*/  HMMA.16816.F32.BF16 R248, R8.reuse, R48, R236 ;  /* 0x0000003008f8723c */ /* 0x040fec00000418ec */
[----:B------:R-:W-:Y:S06]  /*9180*/  HMMA.16816.F32.BF16 R236, R8, R40, R204 ;  /* 0x0000002808ec723c */ /* 0x000fec00000418cc */
[----:B-1----:R-:W-:Y:S06]  /*9190*/  HMMA.16816.F32.BF16 R108, R4, R22, R64 ;  /* 0x00000016046c723c */ /* 0x002fec0000041840 */
[----:B------:R-:W-:Y:S01]  /*91a0*/  HMMA.16816.F32.BF16 R204, R8, R42, R200 ;  /* 0x0000002a08cc723c */ /* 0x000fe200000418c8 */
[----:B------:R-:W-:Y:S05]  /*91b0*/  LDSM.16.M88.4 R40, [R219+0x7800] ;  /* 0x00780000db28783b */ /* 0x000fea0000000200 */
[C---:B------:R-:W-:Y:S06]  /*91c0*/  HMMA.16816.F32.BF16 R64, R4.reuse, R38, R60 ;  /* 0x000000260440723c */ /* 0x040fec000004183c */
[C---:B------:R-:W-:Y:S06]  /*91d0*/  HMMA.16816.F32.BF16 R200, R4.reuse, R20, R196 ;  /* 0x0000001404c8723c */ /* 0x040fec00000418c4 */
[----:B------:R-:W-:Y:S06]  /*91e0*/  HMMA.16816.F32.BF16 R60, R4, R34, R56 ;  /* 0x00000022043c723c */ /* 0x000fec0000041838 */
[C---:B------:R-:W-:Y:S06]  /*91f0*/  HMMA.16816.F32.BF16 R212, R8.reuse, R44, R212 ;  /* 0x0000002c08d4723c */ /* 0x040fec00000418d4 */
[----:B------:R-:W-:Y:S01]  /*9200*/  HMMA.16816.F32.BF16 R208, R8, R46, R208 ;  /* 0x0000002e08d0723c */ /* 0x000fe200000418d0 */
[----:B------:R-:W-:Y:S05]  /*9210*/  LDSM.16.M88.4 R44, [R219+0x7c00] ;  /* 0x007c0000db2c783b */ /* 0x000fea0000000200 */
[C---:B------:R-:W-:Y:S06]  /*9220*/  HMMA.16816.F32.BF16 R196, R4.reuse, R36, R192 ;  /* 0x0000002404c4723c */ /* 0x040fec00000418c0 */
[C---:B------:R-:W-:Y:S06]  /*9230*/  HMMA.16816.F32.BF16 R188, R4.reuse, R32, R188 ;  /* 0x0000002004bc723c */ /* 0x040fec00000418bc */
[C---:B---3--:R-:W-:Y:S06]  /*9240*/  HMMA.16816.F32.BF16 R176, R4.reuse, R28, R176 ;  /* 0x0000001c04b0723c */ /* 0x048fec00000418b0 */
[----:B------:R-:W-:Y:S01]  /*9250*/  HMMA.16816.F32.BF16 R56, R4, R30, R24 ;  /* 0x0000001e0438723c */ /* 0x000fe20000041818 */
[----:B------:R-:W-:Y:S04]  /*9260*/  LDSM.16.M88.4 R4, [R221+0x3000] ;  /* 0x00300000dd04783b */ /* 0x000fe80000000200 */
[----:B------:R-:W-:Y:S01]  /*9270*/  LDSM.16.M88.4 R24, [R219+0x7400] ;  /* 0x00740000db18783b */ /* 0x000fe20000000200 */
[----:B----4-:R-:W-:Y:S03]  /*9280*/  HMMA.16816.F32.BF16 R52, R12, R20, R16 ;  /* 0x000000140c34723c */ /* 0x010fe60000041810 */
[----:B------:R-:W1:Y:S03]  /*9290*/  LDSM.16.M88.4 R16, [R219+0x7000] ;  /* 0x00700000db10783b */ /* 0x000e660000000200 */
[----:B------:R-:W-:Y:S01]  /*92a0*/  HMMA.16816.F32.BF16 R184, R8, R50, R240 ;  /* 0x0000003208b8723c */ /* 0x000fe200000418f0 */
[----:B------:R-:W2:Y:S05]  /*92b0*/  LDSM.16.M88.4 R8, [R221+0x2000] ;  /* 0x00200000dd08783b */ /* 0x000eaa0000000200 */
[C---:B------:R-:W-:Y:S06]  /*92c0*/  HMMA.16816.F32.BF16 R48, R12.reuse, R22, R180 ;  /* 0x000000160c30723c */ /* 0x040fec00000418b4 */
[C---:B------:R-:W-:Y:S06]  /*92d0*/  HMMA.16816.F32.BF16 R20, R12.reuse, R36, R248 ;  /* 0x000000240c14723c */ /* 0x040fec00000418f8 */
[C---:B------:R-:W-:Y:S06]  /*92e0*/  HMMA.16816.F32.BF16 R180, R12.reuse, R32, R212 ;  /* 0x000000200cb4723c */ /* 0x040fec00000418d4 */
[C---:B------:R-:W-:Y:S06]  /*92f0*/  HMMA.16816.F32.BF16 R36, R12.reuse, R38, R184 ;  /* 0x000000260c24723c */ /* 0x040fec00000418b8 */
[C---:B------:R-:W-:Y:S01]  /*9300*/  HMMA.16816.F32.BF16 R184, R12.reuse, R34, R208 ;  /* 0x000000220cb8723c */ /* 0x040fe200000418d0 */
[----:B------:R-:W-:Y:S05]  /*9310*/  LDSM.16.M88.4 R32, [R217+0x8000] ;  /* 0x00800000d920783b */ /* 0x000fea0000000200 */
[C---:B------:R-:W-:Y:S06]  /*9320*/  HMMA.16816.F32.BF16 R192, R12.reuse, R28, R236 ;  /* 0x0000001c0cc0723c */ /* 0x040fec00000418ec */
[----:B------:R-:W-:Y:S01]  /*9330*/  HMMA.16816.F32.BF16 R12, R12, R30, R204 ;  /* 0x0000001e0c0c723c */ /* 0x000fe200000418cc */
[----:B------:R-:W-:Y:S05]  /*9340*/  LDSM.16.M88.4 R28, [R219+0x8000] ;  /* 0x00800000db1c783b */ /* 0x000fea0000000200 */
        /* <DEDUP_REMOVED lines=10> */
[C---:B------:R-:W-:Y:S01]  /*93f0*/  HMMA.16816.F32.BF16 R108, R8.reuse, R18, R48 ;  /* 0x00000012086c723c */ /* 0x040fe20000041830 */
[----:B------:R-:W1:Y:S05]  /*9400*/  LDSM.16.M88.4 R16, [R220+0x5000] ;  /* 0x00500000dc10783b */ /* 0x000e6a0000000200 */
[C---:B------:R-:W-:Y:S01]  /*9410*/  HMMA.16816.F32.BF16 R64, R8.reuse, R24, R20 ;  /* 0x000000180840723c */ /* 0x040fe20000041814 */
[----:B------:R-:W-:Y:S05]  /*9420*/  LDSM.16.M88.4 R20, [R217+0x8800] ;  /* 0x00880000d914783b */ /* 0x000fea0000000200 */
[C---:B------:R-:W-:Y:S01]  /*9430*/  HMMA.16816.F32.BF16 R60, R8.reuse, R26, R36 ;  /* 0x0000001a083c723c */ /* 0x040fe20000041824 */
[----:B------:R-:W2:Y:S04]  /*9440*/  LDSM.16.M88.4 R24, [R217+0x8400] ;  /* 0x00840000d918783b */ /* 0x000ea80000000200 */
[----:B------:R-:W3:Y:S01]  /*9450*/  LDSM.16.M88.4 R36, [R217+0x8c00] ;  /* 0x008c0000d924783b */ /* 0x000ee20000000200 */
[C---:B------:R-:W-:Y:S06]  /*9460*/  HMMA.16816.F32.BF16 R48, R8.reuse, R44, R192 ;  /* 0x0000002c0830723c */ /* 0x040fec00000418c0 */
[C---:B------:R-:W-:Y:S06]  /*9470*/  HMMA.16816.F32.BF16 R56, R8.reuse, R40, R180 ;  /* 0x000000280838723c */ /* 0x040fec00000418b4 */
[C---:B------:R-:W-:Y:S06]  /*9480*/  HMMA.16816.F32.BF16 R52, R8.reuse, R42, R184 ;  /* 0x0000002a0834723c */ /* 0x040fec00000418b8 */
[----:B------:R-:W-:Y:S01]  /*9490*/  HMMA.16816.F32.BF16 R44, R8, R46, R12 ;  /* 0x0000002e082c723c */ /* 0x000fe2000004180c */
[----:B------:R-:W4:Y:S04]  /*94a0*/  LDSM.16.M88.4 R12, [R221+0x4000] ;  /* 0x00400000dd0c783b */ /* 0x000f280000000200 */
[----:B------:R-:W4:Y:S01]  /*94b0*/  LDSM.16.M88.4 R8, [R221+0x5000] ;  /* 0x00500000dd08783b */ /* 0x000f220000000200 */
[-C--:B-1----:R-:W-:Y:S06]  /*94c0*/  HMMA.16816.F32.BF16 R180, R16, R32.reuse, R200 ;  /* 0x0000002010b4723c */ /* 0x082fec00000418c8 */
[C---:B------:R-:W-:Y:S06]  /*94d0*/  HMMA.16816.F32.BF16 R40, R4.reuse, R32, R176 ;  /* 0x000000200428723c */ /* 0x040fec00000418b0 */
[C---:B------:R-:W-:Y:S06]  /*94e0*/  HMMA.16816.F32.BF16 R108, R4.reuse, R34, R108 ;  /* 0x00000022046c723c */ /* 0x040fec000004186c */
[C---:B--2---:R-:W-:Y:S06]  /*94f0*/  HMMA.16816.F32.BF16 R64, R4.reuse, R24, R64 ;  /* 0x000000180440723c */ /* 0x044fec0000041840 */
[C---:B------:R-:W-:Y:S06]  /*9500*/  HMMA.16816.F32.BF16 R184, R4.reuse, R26, R60 ;  /* 0x0000001a04b8723c */ /* 0x040fec000004183c */
[C---:B------:R-:W-:Y:S06]  /*9510*/  HMMA.16816.F32.BF16 R188, R4.reuse, R20, R56 ;  /* 0x0000001404bc723c */ /* 0x040fec0000041838 */
[C---:B------:R-:W-:Y:S06]  /*9520*/  HMMA.16816.F32.BF16 R192, R4.reuse, R22, R52 ;  /* 0x0000001604c0723c */ /* 0x040fec0000041834 */
[C---:B---3--:R-:W-:Y:S06]  /*9530*/  HMMA.16816.F32.BF16 R196, R4.reuse, R36, R48 ;  /* 0x0000002404c4723c */ /* 0x048fec0000041830 */
[----:B------:R-:W-:Y:S01]  /*9540*/  HMMA.16816.F32.BF16 R200, R4, R38, R44 ;  /* 0x0000002604c8723c */ /* 0x000fe2000004182c */
[----:B------:R-:W1:Y:S05]  /*9550*/  LDSM.16.M88.4 R4, [R219+0x8400] ;  /* 0x00840000db04783b */ /* 0x000e6a0000000200 */
[C---:B------:R-:W-:Y:S06]  /*9560*/  HMMA.16816.F32.BF16 R32, R16.reuse, R34, R240 ;  /* 0x000000221020723c */ /* 0x040fec00000418f0 */
[C---:B------:R-:W-:Y:S06]  /*9570*/  HMMA.16816.F32.BF16 R56, R16.reuse, R20, R208 ;  /* 0x000000141038723c */ /* 0x040fec00000418d0 */
[----:B------:R-:W-:Y:S06]  /*9580*/  HMMA.16816.F32.BF16 R60, R16, R22, R204 ;  /* 0x00000016103c723c */ /* 0x000fec00000418cc */
[-C--:B----4-:R-:W-:Y:S06]  /*9590*/  HMMA.16816.F32.BF16 R44, R12, R28.reuse, R40 ;  /* 0x0000001c0c2c723c */ /* 0x090fec0000041828 */
        /* <DEDUP_REMOVED lines=11> */
[----:B-1----:R-:W-:Y:S01]  /*9650*/  HMMA.16816.F32.BF16 R28, R12, R4, R64 ;  /* 0x000000040c1c723c */ /* 0x002fe20000041840 */
[C---:B------:R-:W-:Y:S02]  /*9660*/  ISETP.GE.AND P1, PT, R2.reuse, R229, PT ;  /* 0x000000e50200720c */ /* 0x040fe40003f26270 */
[----:B------:R-:W-:-:S02]  /*9670*/  ISETP.GE.AND P0, PT, R2, R227, PT ;  /* 0x000000e30200720c */ /* 0x000fc40003f06270 */
[C---:B------:R-:W-:Y:S01]  /*9680*/  ISETP.LT.OR P6, PT, R2.reuse, R225, P6 ;  /* 0x000000e10200720c */ /* 0x040fe200037c1670 */
[----:B------:R-:W-:Y:S01]  /*9690*/  HMMA.16816.F32.BF16 R176, R16, R36, R244 ;  /* 0x0000002410b0723c */ /* 0x000fe200000418f4 */
[CC--:B------:R-:W-:Y:S02]  /*96a0*/  ISETP.LT.OR P1, PT, R2.reuse, R224.reuse, P1 ;  /* 0x000000e00200720c */ /* 0x0c0fe40000f21670 */
        /* <DEDUP_REMOVED lines=12> */
[----:B------:R-:W-:Y:S01]  /*9770*/  HMMA.16816.F32.BF16 R16, R16, R38, R248 ;  /* 0x000000261010723c */ /* 0x000fe200000418f8 */
        /* <DEDUP_REMOVED lines=9> */
[----:B------:R-:W-:Y:S02]  /*9810*/  ISETP.GE.AND P5, PT, R3, R229, PT ;  /* 0x000000e50300720c */ /* 0x000fe40003fa6270 */
[----:B------:R-:W-:Y:S02]  /*9820*/  FSEL R106, R41, -INF , !P0 ;  /* 0xff800000296a7808 */ /* 0x000fe40004000000 */
[----:B------:R-:W-:Y:S02]  /*9830*/  ISETP.GE.AND P0, PT, R2, R227, PT ;  /* 0x000000e30200720c */ /* 0x000fe40003f06270 */
[C---:B------:R-:W-:Y:S02]  /*9840*/  ISETP.LT.OR P6, PT, R3.reuse, R226, P6 ;  /* 0x000000e20300720c */ /* 0x040fe400037c1670 */
[CC--:B------:R-:W-:Y:S02]  /*9850*/  ISETP.LT.OR P1, PT, R3.reuse, R223.reuse, P1 ;  /* 0x000000df0300720c */ /* 0x0c0fe40000f21670 */
[----:B------:R-:W-:Y:S01]  /*9860*/  ISETP.LT.OR P5, PT, R3, R224, P5 ;  /* 0x000000e00300720c */ /* 0x000fe20002fa1670 */
[----:B------:R-:W-:Y:S01]  /*9870*/  VIADD R3, R0, 0x10 ;  /* 0x0000001000037836 */ /* 0x000fe20000000000 */
[----:B------:R-:W-:-:S02]  /*9880*/  ISETP.LT.OR P0, PT, R2, R223, P0 ;  /* 0x000000df0200720c */ /* 0x000fc40000701670 */
[----:B------:R-:W-:Y:S02]  /*9890*/  FSEL R105, R40, -INF , !P6 ;  /* 0xff80000028697808 */ /* 0x000fe40007000000 */
[----:B------:R-:W-:Y:S02]  /*98a0*/  FSEL R107, R42, -INF , !P1 ;  /* 0xff8000002a6b7808 */ /* 0x000fe40004800000 */
[CC--:B------:R-:W-:Y:S02]  /*98b0*/  ISETP.GE.AND P6, PT, R2.reuse, R230.reuse, PT ;  /* 0x000000e60200720c */ /* 0x0c0fe40003fc6270 */
[C---:B------:R-:W-:Y:S02]  /*98c0*/  ISETP.GE.AND P1, PT, R2.reuse, R229, PT ;  /* 0x000000e50200720c */ /* 0x040fe40003f26270 */
[----:B------:R-:W-:Y:S02]  /*98d0*/  FSEL R55, R43, -INF , !P0 ;  /* 0xff8000002b377808 */ /* 0x000fe40004000000 */
[----:B------:R-:W-:Y:S01]  /*98e0*/  ISETP.GE.AND P0, PT, R3, R230, PT ;  /* 0x000000e60300720c */ /* 0x000fe20003f06270 */
[----:B-1----:R-:W-:Y:S01]  /*98f0*/  HMMA.16816.F32.BF16 R40, R12, R20, R188 ;  /* 0x000000140c28723c */ /* 0x002fe200000418bc */
[----:B------:R-:W-:-:S02]  /*9900*/  ISETP.LT.OR P6, PT, R2, R225, P6 ;  /* 0x000000e10200720c */ /* 0x000fc400037c1670 */
[----:B------:R-:W-:Y:S01]  /*9910*/  ISETP.LT.OR P1, PT, R2, R224, P1 ;  /* 0x000000e00200720c */ /* 0x000fe20000f21670 */
[----:B------:R-:W-:Y:S01]  /*9920*/  VIADD R2, R0, 0x11 ;  /* 0x0000001100027836 */ /* 0x000fe20000000000 */
[----:B------:R-:W-:Y:S02]  /*9930*/  ISETP.LT.OR P0, PT, R3, R225, P0 ;  /* 0x000000e10300720c */ /* 0x000fe40000701670 */
[----:B------:R-:W-:Y:S02]  /*9940*/  FSEL R53, R34, -INF , !P5 ;  /* 0xff80000022357808 */ /* 0x000fe40006800000 */
[----:B------:R-:W-:Y:S02]  /*9950*/  FSEL R52, R33, -INF , !P6 ;  /* 0xff80000021347808 */ /* 0x000fe40007000000 */
[----:B------:R-:W-:Y:S02]  /*9960*/  FSEL R187, R28, -INF , !P0 ;  /* 0xff8000001cbb7808 */ /* 0x000fe40004000000 */
[----:B------:R-:W-:-:S02]  /*9970*/  ISETP.GE.AND P6, PT, R3, R229, PT ;  /* 0x000000e50300720c */ /* 0x000fc40003fc6270 */
[C---:B------:R-:W-:Y:S02]  /*9980*/  ISETP.GE.AND P5, PT, R3.reuse, R228, PT ;  /* 0x000000e40300720c */ /* 0x040fe40003fa6270 */
[C---:B------:R-:W-:Y:S02]  /*9990*/  ISETP.GE.AND P0, PT, R2.reuse, R230, PT ;  /* 0x000000e60200720c */ /* 0x040fe40003f06270 */
[C---:B------:R-:W-:Y:S02]  /*99a0*/  ISETP.LT.OR P6, PT, R3.reuse, R224, P6 ;  /* 0x000000e00300720c */ /* 0x040fe400037c1670 */
[----:B------:R-:W-:Y:S02]  /*99b0*/  ISETP.LT.OR P5, PT, R3, R226, P5 ;  /* 0x000000e20300720c */ /* 0x000fe40002fa1670 */
[----:B------:R-:W-:Y:S02]  /*99c0*/  ISETP.LT.OR P0, PT, R2, R225, P0 ;  /* 0x000000e10200720c */ /* 0x000fe40000701670 */
[----:B------:R-:W-:-:S02]  /*99d0*/  FSEL R54, R35, -INF , !P1 ;  /* 0xff80000023367808 */ /* 0x000fc40004800000 */
[----:B------:R-:W-:Y:S01]  /*99e0*/  ISETP.GE.AND P1, PT, R3, R227, PT ;  /* 0x000000e30300720c */ /* 0x000fe20003f26270 */
[----:B------:R-:W-:Y:S01]  /*99f0*/  HMMA.16816.F32.BF16 R32, R8, R20, R56 ;  /* 0x000000140820723c */ /* 0x000fe20000041838 */
[----:B------:R-:W-:Y:S02]  /*9a00*/  FSEL R204, R30, -INF , !P6 ;  /* 0xff8000001ecc7808 */ /* 0x000fe40007000000 */
[----:B------:R-:W-:Y:S02]  /*9a10*/  FSEL R208, R24, -INF , !P5 ;  /* 0xff80000018d07808 */ /* 0x000fe40006800000 */
[----:B------:R-:W-:Y:S02]  /*9a20*/  FSEL R186, R29, -INF , !P0 ;  /* 0xff8000001dba7808 */ /* 0x000fe40004000000 */
[C---:B------:R-:W-:Y:S02]  /*9a30*/  ISETP.GE.AND P6, PT, R2.reuse, R229, PT ;  /* 0x000000e50200720c */ /* 0x040fe40003fc6270 */
[----:B------:R-:W-:-:S02]  /*9a40*/  ISETP.GE.AND P5, PT, R2, R228, PT ;  /* 0x000000e40200720c */ /* 0x000fc40003fa6270 */
[----:B------:R-:W-:Y:S02]  /*9a50*/  ISETP.GE.AND P0, PT, R2, R227, PT ;  /* 0x000000e30200720c */ /* 0x000fe40003f06270 */
[-C--:B------:R-:W-:Y:S01]  /*9a60*/  ISETP.LT.OR P1, PT, R3, R223.reuse, P1 ;  /* 0x000000df0300720c */ /* 0x080fe20000f21670 */
        /* <DEDUP_REMOVED lines=39> */
[CC--:B------:R-:W-:Y:S02]  /*9ce0*/  ISETP.LT.OR P1, PT, R3.reuse, R225.reuse, P0 ;  /* 0x000000e10300720c */ /* 0x0c0fe40000721670 */
        /* <DEDUP_REMOVED lines=8> */
[CC--:B------:R-:W-:Y:S01]  /*9d70*/  ISETP.GE.AND P1, PT, R3.reuse, R227.reuse, PT ;  /* 0x000000e30300720c */ /* 0x0c0fe20003f26270 */
[----:B------:R-:W-:Y:S01]  /*9d80*/  STL [R1+0x10], R37 ;  /* 0x0000102501007387 */ /* 0x000fe20000100800 */
        /* <DEDUP_REMOVED lines=49> */
[----:B------:R-:W-:Y:S02]  /*a0a0*/  FSEL R194, R23, -INF , !P1 ;  /* 0xff80000017c27808 */ /* 0x000fe40004800000 */
[C---:B------:R-:W-:Y:S02]  /*a0b0*/  ISETP.GE.AND P1, PT, R3.reuse, R227, PT ;  /* 0x000000e30300720c */ /* 0x040fe40003f26270 */
[C---:B------:R-:W-:Y:S02]  /*a0c0*/  ISETP.LT.OR P6, PT, R3.reuse, R224, P6 ;  /* 0x000000e00300720c */ /* 0x040fe400037c1670 */
[C---:B------:R-:W-:Y:S02]  /*a0d0*/  ISETP.LT.OR P5, PT, R3.reuse, R226, P5 ;  /* 0x000000e20300720c */ /* 0x040fe40002fa1670 */
[----:B------:R-:W-:Y:S02]  /*a0e0*/  ISETP.LT.OR P0, PT, R2, R225, P0 ;  /* 0x000000e10200720c */ /* 0x000fe40000701670 */
[----:B------:R-:W-:-:S02]  /*a0f0*/  ISETP.LT.OR P1, PT, R3, R223, P1 ;  /* 0x000000df0300720c */ /* 0x000fc40000f21670 */
[----:B------:R-:W-:Y:S02]  /*a100*/  FSEL R4, R46, -INF , !P6 ;  /* 0xff8000002e047808 */ /* 0x000fe40007000000 */
[----:B------:R-:W-:Y:S02]  /*a110*/  FSEL R3, R28, -INF , !P5 ;  /* 0xff8000001c037808 */ /* 0x000fe40006800000 */
[----:B------:R-:W-:Y:S01]  /*a120*/  FSEL R251, R45, -INF , !P0 ;  /* 0xff8000002dfb7808 */ /* 0x000fe20004000000 */
[----:B------:R-:W-:Y:S01]  /*a130*/  STL [R1+0x1c], R4 ;  /* 0x00001c0401007387 */ /* 0x000fe20000100800 */
[C---:B------:R-:W-:Y:S02]  /*a140*/  ISETP.GE.AND P6, PT, R2.reuse, R229, PT ;  /* 0x000000e50200720c */ /* 0x040fe40003fc6270 */
[C---:B------:R-:W-:Y:S01]  /*a150*/  ISETP.GE.AND P5, PT, R2.reuse, R228, PT ;  /* 0x000000e40200720c */ /* 0x040fe20003fa6270 */
[----:B------:R1:W-:Y:S01]  /*a160*/  STL [R1+0x4], R3 ;  /* 0x0000040301007387 */ /* 0x0003e20000100800 */
[----:B------:R-:W-:-:S02]  /*a170*/  ISETP.GE.AND P0, PT, R2, R227, PT ;  /* 0x000000e30200720c */ /* 0x000fc40003f06270 */
[C---:B------:R-:W-:Y:S02]  /*a180*/  ISETP.LT.OR P6, PT, R2.reuse, R224, P6 ;  /* 0x000000e00200720c */ /* 0x040fe400037c1670 */
[C---:B------:R-:W-:Y:S02]  /*a190*/  ISETP.LT.OR P5, PT, R2.reuse, R226, P5 ;  /* 0x000000e20200720c */ /* 0x040fe40002fa1670 */
[----:B------:R-:W-:Y:S01]  /*a1a0*/  ISETP.LT.OR P0, PT, R2, R223, P0 ;  /* 0x000000df0200720c */ /* 0x000fe20000701670 */
[C---:B------:R-:W-:Y:S01]  /*a1b0*/  VIADD R2, R0.reuse, 0x38 ;  /* 0x0000003800027836 */ /* 0x040fe20000000000 */
[----:B------:R-:W-:Y:S01]  /*a1c0*/  FSEL R248, R29, -INF , !P5 ;  /* 0xff8000001df87808 */ /* 0x000fe20006800000 */
[----:B------:R-:W-:Y:S01]  /*a1d0*/  VIADD R0, R0, 0x39 ;  /* 0x0000003900007836 */ /* 0x000fe20000000000 */
[----:B------:R-:W-:Y:S02]  /*a1e0*/  FSEL R250, R30, -INF , !P1 ;  /* 0xff8000001efa7808 */ /* 0x000fe40004800000 */
[----:B------:R-:W-:-:S02]  /*a1f0*/  ISETP.GE.AND P5, PT, R2, R228, PT ;  /* 0x000000e40200720c */ /* 0x000fc40003fa6270 */
[----:B------:R-:W-:Y:S02]  /*a200*/  FSEL R249, R31, -INF , !P0 ;  /* 0xff8000001ff97808 */ /* 0x000fe40004000000 */
[C---:B------:R-:W-:Y:S02]  /*a210*/  ISETP.GE.AND P0, PT, R2.reuse, R229, PT ;  /* 0x000000e50200720c */ /* 0x040fe40003f06270 */
[C---:B------:R-:W-:Y:S02]  /*a220*/  ISETP.GE.AND P1, PT, R2.reuse, R227, PT ;  /* 0x000000e30200720c */ /* 0x040fe40003f26270 */
[C---:B------:R-:W-:Y:S02]  /*a230*/  ISETP.LT.OR P5, PT, R2.reuse, R226, P5 ;  /* 0x000000e20200720c */ /* 0x040fe40002fa1670 */
[----:B------:R-:W-:Y:S02]  /*a240*/  ISETP.LT.OR P0, PT, R2, R224, P0 ;  /* 0x000000e00200720c */ /* 0x000fe40000701670 */
[----:B-1----:R-:W-:-:S02]  /*a250*/  FSEL R3, R47, -INF , !P6 ;  /* 0xff8000002f037808 */ /* 0x002fc40007000000 */
[C---:B------:R-:W-:Y:S02]  /*a260*/  ISETP.GE.AND P6, PT, R2.reuse, R230, PT ;  /* 0x000000e60200720c */ /* 0x040fe40003fc6270 */
[C---:B------:R-:W-:Y:S01]  /*a270*/  ISETP.LT.OR P1, PT, R2.reuse, R223, P1 ;  /* 0x000000df0200720c */ /* 0x040fe20000f21670 */
[----:B------:R1:W-:Y:S01]  /*a280*/  STL [R1+0x18], R3 ;  /* 0x0000180301007387 */ /* 0x0003e20000100800 */
[----:B------:R-:W-:Y:S02]  /*a290*/  ISETP.LT.OR P6, PT, R2, R225, P6 ;  /* 0x000000e10200720c */ /* 0x000fe400037c1670 */
[----:B------:R-:W-:Y:S02]  /*a2a0*/  FSEL R245, R8, -INF , !P5 ;  /* 0xff80000008f57808 */ /* 0x000fe40006800000 */
[----:B------:R-:W-:Y:S02]  /*a2b0*/  ISETP.GE.AND P5, PT, R0, R229, PT ;  /* 0x000000e50000720c */ /* 0x000fe40003fa6270 */
[----:B------:R-:W-:-:S02]  /*a2c0*/  FSEL R243, R12, -INF , !P6 ;  /* 0xff8000000cf37808 */ /* 0x000fc40007000000 */
[----:B------:R-:W-:Y:S02]  /*a2d0*/  FSEL R199, R14, -INF , !P0 ;  /* 0xff8000000ec77808 */ /* 0x000fe40004000000 */
[----:B------:R-:W-:Y:S02]  /*a2e0*/  FSEL R247, R10, -INF , !P1 ;  /* 0xff8000000af77808 */ /* 0x000fe40004800000 */
[C---:B------:R-:W-:Y:S02]  /*a2f0*/  ISETP.GE.AND P6, PT, R0.reuse, R230, PT ;  /* 0x000000e60000720c */ /* 0x040fe40003fc6270 */
[C---:B------:R-:W-:Y:S02]  /*a300*/  ISETP.GE.AND P0, PT, R0.reuse, R228, PT ;  /* 0x000000e40000720c */ /* 0x040fe40003f06270 */
[C---:B------:R-:W-:Y:S02]  /*a310*/  ISETP.GE.AND P1, PT, R0.reuse, R227, PT ;  /* 0x000000e30000720c */ /* 0x040fe40003f26270 */
[----:B------:R-:W-:-:S02]  /*a320*/  ISETP.LT.OR P5, PT, R0, R224, P5 ;  /* 0x000000e00000720c */ /* 0x000fc40002fa1670 */
[C---:B------:R-:W-:Y:S02]  /*a330*/  ISETP.LT.OR P0, PT, R0.reuse, R226, P0 ;  /* 0x000000e20000720c */ /* 0x040fe40000701670 */
[C---:B------:R-:W-:Y:S02]  /*a340*/  ISETP.LT.OR P6, PT, R0.reuse, R225, P6 ;  /* 0x000000e10000720c */ /* 0x040fe400037c1670 */
[----:B------:R-:W-:Y:S02]  /*a350*/  ISETP.LT.OR P1, PT, R0, R223, P1 ;  /* 0x000000df0000720c */ /* 0x000fe40000f21670 */
[----:B------:R-:W-:Y:S02]  /*a360*/  FSEL R0, R15, -INF , !P5 ;  /* 0xff8000000f007808 */ /* 0x000fe40006800000 */
[----:B------:R-:W-:Y:S02]  /*a370*/  FSEL R244, R9, -INF , !P0 ;  /* 0xff80000009f47808 */ /* 0x000fe40004000000 */
[----:B------:R-:W-:Y:S01]  /*a380*/  PLOP3.LUT P0, PT, PT, PT, UP0, 0x40, 0x0 ;  /* 0x000000000000781c */ /* 0x000fe20003f0e808 */
[----:B------:R1:W-:Y:S01]  /*a390*/  STL [R1+0x14], R0 ;  /* 0x0000140001007387 */ /* 0x0003e20000100800 */
[----:B------:R-:W-:-:S02]  /*a3a0*/  FSEL R246, R11, -INF , !P1 ;  /* 0xff8000000bf67808 */ /* 0x000fc40004800000 */
[----:B------:R-:W-:-:S09]  /*a3b0*/  FSEL R242, R13, -INF , !P6 ;  /* 0xff8000000df27808 */ /* 0x000fd20007000000 */
[----:B------:R-:W-:Y:S05]  /*a3c0*/  @P0 BRA `(.L_x_471) ;  /* 0x0000000400140947 */ /* 0x000fea0003800000 */
[----:B------:R-:W2:Y:S04]  /*a3d0*/  LDL.64 R56, [R1+0xb0] ;  /* 0x0000b00001387983 */ /* 0x000ea80000100a00 */
[----:B------:R-:W3:Y:S01]  /*a3e0*/  LDL.64 R182, [R1+0xa8] ;  /* 0x0000a80001b67983 */ /* 0x000ee20000100a00 */
[----:B------:R-:W-:Y:S01]  /*a3f0*/  UIADD3 UR6, UR18, -0x3, URZ ;  /* 0xfffffffd12067890 */ /* 0x000fe2000fffe03f */
[----:B------:R-:W4:Y:S01]  /*a400*/  @!P4 LDC.64 R14, c[0x0][0x218] ;  /* 0x00008600ff0ecb82 */ /* 0x000f220000000a00 */
        /* <DEDUP_REMOVED lines=9> */
[----:B-1----:R-:W-:-:S02]  /*a4a0*/  IMAD.U32 R0, RZ, RZ, UR20 ;  /* 0x00000014ff007e24 */ /* 0x002fc4000f8e00ff */
[----:B------:R-:W-:Y:S01]  /*a4b0*/  IMAD.U32 R2, RZ, RZ, UR20 ;  /* 0x00000014ff027e24 */ /* 0x000fe2000f8e00ff */
[----:B------:R-:W-:Y:S01]  /*a4c0*/  UIADD3 UR4, UR21, UR4, URZ ;  /* 0x0000000415047290 */ /* 0x000fe2000fffe03f */
[----:B------:R-:W1:Y:S05]  /*a4d0*/  @!P2 LDC.64 R8, c[0x0][0x218] ;  /* 0x00008600ff08ab82 */ /* 0x000e6a0000000a00 */
[----:B------:R-:W-:-:S03]  /*a4e0*/  IMAD.U32 R3, RZ, RZ, UR4 ;  /* 0x00000004ff037e24 */ /* 0x000fc6000f8e00ff */
[----:B------:R-:W1:Y:S08]  /*a4f0*/  @!P4 LDC.64 R12, c[0x0][0x218] ;  /* 0x00008600ff0ccb82 */ /* 0x000e700000000a00 */
[----:B------:R-:W1:Y:S01]  /*a500*/  @!P3 LDC.64 R6, c[0x0][0x218] ;  /* 0x00008600ff06bb82 */ /* 0x000e620000000a00 */
[----:B--2---:R-:W-:-:S04]  /*a510*/  LEA R0, P0, R0, R56, 0x6 ;  /* 0x0000003800007211 */ /* 0x004fc800078030ff */
[----:B---3--:R-:W-:Y:S02]  /*a520*/  LEA.HI.X R3, R2, R183, R3, 0x6, P0 ;  /* 0x000000b702037211 */ /* 0x008fe400000f3403 */
[C---:B----4-:R-:W-:Y:S02]  /*a530*/  @!P4 LEA R14, P1, R0.reuse, R14, 0x1 ;  /* 0x0000000e000ec211 */ /* 0x050fe400078208ff */
[C---:B-----5:R-:W-:Y:S02]  /*a540*/  @!P3 LEA R10, P0, R0.reuse, R10, 0x1 ;  /* 0x0000000a000ab211 */ /* 0x060fe400078008ff */
[C---:B------:R-:W-:Y:S02]  /*a550*/  IADD3 R2, P6, R0.reuse, UR26, RZ ;  /* 0x0000001a00027c10 */ /* 0x040fe4000ffde0ff */
[C---:B------:R-:W-:Y:S02]  /*a560*/  @!P4 LEA.HI.X R15, R0.reuse, R15, R3, 0x1, P1 ;  /* 0x0000000f000fc211 */ /* 0x040fe400008f0c03 */
[----:B-1----:R-:W-:-:S02]  /*a570*/  @!P2 LEA R8, P1, R0, R8, 0x1 ;  /* 0x000000080008a211 */ /* 0x002fc400078208ff */
        /* <DEDUP_REMOVED lines=40> */
.L_x_473:
[----:B------:R-:W-:Y:S05]  /*a800*/  BSYNC B0 ;  /* 0x0000000000007941 */ /* 0x000fea0003800000 */
.L_x_472:
[----:B------:R-:W0:Y:S02]  /*a810*/  LDGDEPBAR ;  /* 0x00000000000079af */ /* 0x000e240000000000 */
.L_x_471:
[----:B-1----:R-:W3:Y:S04]  /*a820*/  LDL R0, [R1+0x48] ;  /* 0x0000480001007983 */ /* 0x002ee80000100800 */
[----:B------:R-:W4:Y:S04]  /*a830*/  LDL R14, [R1+0x4c] ;  /* 0x00004c00010e7983 */ /* 0x000f280000100800 */
[----:B------:R-:W4:Y:S04]  /*a840*/  LDL R3, [R1+0x80] ;  /* 0x0000800001037983 */ /* 0x000f280000100800 */
[----:B------:R-:W4:Y:S04]  /*a850*/  LDL R2, [R1+0x44] ;  /* 0x0000440001027983 */ /* 0x000f280000100800 */
[----:B------:R-:W-:Y:S04]  /*a860*/  STL [R1+0xf0], R230 ;  /* 0x0000f0e601007387 */ /* 0x000fe80000100800 */
[----:B------:R-:W-:Y:S04]  /*a870*/  STL [R1+0xec], R229 ;  /* 0x0000ece501007387 */ /* 0x000fe80000100800 */
[----:B------:R1:W-:Y:S04]  /*a880*/  STL [R1+0xe8], R228 ;  /* 0x0000e8e401007387 */ /* 0x0003e80000100800 */
[----:B------:R-:W-:Y:S04]  /*a890*/  STL [R1+0xe4], R227 ;  /* 0x0000e4e301007387 */ /* 0x000fe80000100800 */
[----:B------:R-:W-:Y:S04]  /*a8a0*/  STL [R1+0xe0], R226 ;  /* 0x0000e0e201007387 */ /* 0x000fe80000100800 */
[----:B------:R2:W-:Y:S04]  /*a8b0*/  STL [R1+0xdc], R225 ;  /* 0x0000dce101007387 */ /* 0x0005e80000100800 */
[----:B------:R2:W-:Y:S04]  /*a8c0*/  STL [R1+0xd8], R224 ;  /* 0x0000d8e001007387 */ /* 0x0005e80000100800 */
[----:B------:R-:W-:Y:S04]  /*a8d0*/  STL [R1+0xd4], R223 ;  /* 0x0000d4df01007387 */ /* 0x000fe80000100800 */
[----:B------:R2:W-:Y:S04]  /*a8e0*/  STL [R1+0xd0], R222 ;  /* 0x0000d0de01007387 */ /* 0x0005e80000100800 */
[----:B------:R-:W-:Y:S04]  /*a8f0*/  STL [R1+0xcc], R221 ;  /* 0x0000ccdd01007387 */ /* 0x000fe80000100800 */
[----:B------:R-:W-:Y:S04]  /*a900*/  STL [R1+0xc8], R220 ;  /* 0x0000c8dc01007387 */ /* 0x000fe80000100800 */
[----:B------:R-:W-:Y:S04]  /*a910*/  STL [R1+0xc4], R219 ;  /* 0x0000c4db01007387 */ /* 0x000fe80000100800 */
[----:B------:R-:W-:Y:S04]  /*a920*/  STL [R1+0xc0], R217 ;  /* 0x0000c0d901007387 */ /* 0x000fe80000100800 */
[----:B-1----:R-:W4:Y:S04]  /*a930*/  LDL.LU R228, [R1+0x4] ;  /* 0x0000040001e47983 */ /* 0x002f280000300800 */
[----:B--2---:R-:W2:Y:S04]  /*a940*/  LDL.LU R225, [R1+0x1c] ;  /* 0x00001c0001e17983 */ /* 0x004ea80000300800 */
[----:B------:R-:W2:Y:S04]  /*a950*/  LDL.LU R224, [R1+0x18] ;  /* 0x0000180001e07983 */ /* 0x000ea80000300800 */
[----:B------:R-:W2:Y:S04]  /*a960*/  LDL.LU R222, [R1+0x14] ;  /* 0x0000140001de7983 */ /* 0x000ea80000300800 */
[----:B------:R-:W2:Y:S01]  /*a970*/  LDL R15, [R1+0x84] ;  /* 0x00008400010f7983 */ /* 0x000ea20000100800 */
[----:B------:R-:W-:Y:S01]  /*a980*/  USHF.L.U32 UR4, UR17, 0x1, URZ ;  /* 0x0000000111047899 */ /* 0x000fe2000800063f */
[C---:B------:R-:W-:Y:S01]  /*a990*/  IADD3 R13, R233.reuse, -0x4498517b, RZ ;  /* 0xbb67ae85e90d7810 */ /* 0x040fe20007ffe0ff */
[C---:B------:R-:W-:Y:S01]  /*a9a0*/  VIADD R201, R232.reuse, 0x3c6ef372 ;  /* 0x3c6ef372e8c97836 */ /* 0x040fe20000000000 */
[C---:B------:R-:W-:Y:S01]  /*a9b0*/  IADD3 R202, R233.reuse, 0x76cf5d0a, RZ ;  /* 0x76cf5d0ae9ca7810 */ /* 0x040fe20007ffe0ff */
[----:B------:R-:W-:Y:S01]  /*a9c0*/  VIADD R203, R233, 0x32370b8f ;  /* 0x32370b8fe9cb7836 */ /* 0x000fe20000000000 */
[C---:B------:R-:W-:Y:S01]  /*a9d0*/  IADD3 R237, R232.reuse, 0x78dde6e4, RZ ;  /* 0x78dde6e4e8ed7810 */ /* 0x040fe20007ffe0ff */
[----:B------:R-:W-:-:S02]  /*a9e0*/  VIADD R213, R232, 0xdaa66d2b ;  /* 0xdaa66d2be8d57836 */ /* 0x000fc40000000000 */
[----:B------:R-:W-:Y:S02]  /*a9f0*/  VIADD R238, R233, 0xed9eba14 ;  /* 0xed9eba14e9ee7836 */ /* 0x000fe40000000000 */
[----:B------:R-:W-:Y:S01]  /*aa00*/  IMAD.MOV.U32 R227, RZ, RZ, R180 ;  /* 0x000000ffffe37224 */ /* 0x000fe200078e00b4 */
[----:B------:R-:W-:Y:S01]  /*aa10*/  IADD3 R214, R232, -0x4ab325aa, RZ ;  /* 0xb54cda56e8d67810 */ /* 0x000fe20007ffe0ff */
[----:B------:R-:W-:Y:S02]  /*aa20*/  IMAD.MOV.U32 R197, RZ, RZ, R36 ;  /* 0x000000ffffc57224 */ /* 0x000fe400078e0024 */
[----:B------:R-:W-:Y:S02]  /*aa30*/  IMAD.MOV.U32 R51, RZ, RZ, R235 ;  /* 0x000000ffff337224 */ /* 0x000fe400078e00eb */
[----:B---3--:R-:W-:-:S05]  /*aa40*/  IMAD.WIDE.U32 R60, R0, -0x326172a9, RZ ;  /* 0xcd9e8d57003c7825 */ /* 0x008fca00078e00ff */
[----:B----4-:R-:W-:Y:S01]  /*aa50*/  LOP3.LUT R0, R61, R14, RZ, 0x3c, !PT ;  /* 0x0000000e3d007212 */ /* 0x010fe200078e3cff */
[----:B------:R-:W-:-:S04]  /*aa60*/  IMAD.WIDE.U32 R34, R3, -0x2daee0ad, RZ ;  /* 0xd2511f5303227825 */ /* 0x000fc800078e00ff */
[----:B------:R-:W-:Y:S01]  /*aa70*/  IMAD.WIDE.U32 R46, R0, -0x2daee0ad, RZ ;  /* 0xd2511f53002e7825 */ /* 0x000fe200078e00ff */
[----:B------:R-:W-:-:S04]  /*aa80*/  LOP3.LUT R4, R35, UR4, R233, 0x96, !PT ;  /* 0x0000000423047c12 */ /* 0x000fc8000f8e96e9 */
[----:B------:R-:W-:Y:S01]  /*aa90*/  LOP3.LUT R0, R47, R34, R13, 0x96, !PT ;  /* 0x000000222f007212 */ /* 0x000fe200078e960d */
[----:B------:R-:W-:Y:S02]  /*aaa0*/  VIADD R47, R232, 0x9e3779b9 ;  /* 0x9e3779b9e82f7836 */ /* 0x000fe40000000000 */
[----:B------:R-:W-:-:S04]  /*aab0*/  IMAD.WIDE.U32 R4, R4, -0x326172a9, RZ ;  /* 0xcd9e8d5704047825 */ /* 0x000fc800078e00ff */
[----:B------:R-:W-:-:S04]  /*aac0*/  IMAD.WIDE.U32 R38, R0, -0x326172a9, RZ ;  /* 0xcd9e8d5700267825 */ /* 0x000fc800078e00ff */
[----:B------:R-:W-:Y:S01]  /*aad0*/  IMAD.MOV.U32 R192, RZ, RZ, R2 ;  /* 0x000000ffffc07224 */ /* 0x000fe200078e0002 */
[----:B------:R-:W-:Y:S02]  /*aae0*/  LOP3.LUT R2, R5, R60, R47, 0x96, !PT ;  /* 0x0000003c05027212 */ /* 0x000fe400078e962f */
[----:B------:R-:W-:-:S03]  /*aaf0*/  LOP3.LUT R8, R39, R4, R201, 0x96, !PT ;  /* 0x0000000427087212 */ /* 0x000fc600078e96c9 */
[----:B------:R-:W-:-:S04]  /*ab00*/  IMAD.WIDE.U32 R2, R2, -0x2daee0ad, RZ ;  /* 0xd2511f5302027825 */ /* 0x000fc800078e00ff */
[----:B------:R-:W-:Y:S01]  /*ab10*/  IMAD.WIDE.U32 R8, R8, -0x2daee0ad, RZ ;  /* 0xd2511f5308087825 */ /* 0x000fe200078e00ff */
[----:B------:R-:W-:-:S04]  /*ab20*/  LOP3.LUT R3, R3, R46, R202, 0x96, !PT ;  /* 0x0000002e03037212 */ /* 0x000fc800078e96ca */
[----:B------:R-:W-:Y:S01]  /*ab30*/  LOP3.LUT R0, R9, R2, R203, 0x96, !PT ;  /* 0x0000000209007212 */ /* 0x000fe200078e96cb */
[----:B------:R-:W-:-:S04]  /*ab40*/  IMAD.WIDE.U32 R2, R3, -0x326172a9, RZ ;  /* 0xcd9e8d5703027825 */ /* 0x000fc800078e00ff */
[----:B------:R-:W-:Y:S01]  /*ab50*/  IMAD.WIDE.U32 R32, R0, -0x326172a9, RZ ;  /* 0xcd9e8d5700207825 */ /* 0x000fe200078e00ff */
[----:B------:R-:W-:Y:S02]  /*ab60*/  LOP3.LUT R6, R3, R38, R213, 0x96, !PT ;  /* 0x0000002603067212 */ /* 0x000fe400078e96d5 */
[----:B------:R-:W-:Y:S02]  /*ab70*/  FMNMX.FTZ R0, R104, R100, !PT ;  /* 0x0000006468007209 */ /* 0x000fe40007810000 */
[----:B------:R-:W-:Y:S01]  /*ab80*/  LOP3.LUT R2, R33, R2, R237, 0x96, !PT ;  /* 0x0000000221027212 */ /* 0x000fe200078e96ed */
[----:B------:R-:W-:Y:S01]  /*ab90*/  IMAD.WIDE.U32 R6, R6, -0x2daee0ad, RZ ;  /* 0xd2511f5306067825 */ /* 0x000fe200078e00ff */
[----:B------:R-:W-:-:S03]  /*aba0*/  FMNMX.FTZ R0, R65, R0, !PT ;  /* 0x0000000041007209 */ /* 0x000fc60007810000 */
[----:B------:R-:W-:Y:S01]  /*abb0*/  IMAD.WIDE.U32 R26, R2, -0x2daee0ad, RZ ;  /* 0xd2511f53021a7825 */ /* 0x000fe200078e00ff */
[----:B------:R-:W-:-:S04]  /*abc0*/  FMNMX.FTZ R0, R64, R0, !PT ;  /* 0x0000000040007209 */ /* 0x000fc80007810000 */
[----:B------:R-:W-:Y:S02]  /*abd0*/  LOP3.LUT R2, R27, R6, R192, 0x96, !PT ;  /* 0x000000061b027212 */ /* 0x000fe400078e96c0 */
[----:B------:R-:W-:-:S03]  /*abe0*/  FMNMX.FTZ R0, R52, R0, !PT ;  /* 0x0000000034007209 */ /* 0x000fc60007810000 */
[----:B------:R-:W-:Y:S01]  /*abf0*/  IMAD.WIDE.U32 R2, R2, -0x326172a9, RZ ;  /* 0xcd9e8d5702027825 */ /* 0x000fe200078e00ff */
[----:B------:R-:W-:Y:S02]  /*ac00*/  FMNMX.FTZ R9, R187, R0, !PT ;  /* 0x00000000bb097209 */ /* 0x000fe40007810000 */
[----:B------:R-:W-:Y:S02]  /*ac10*/  LOP3.LUT R0, R2, 0xffff, RZ, 0xc0, !PT ;  /* 0x0000ffff02007812 */ /* 0x000fe400078ec0ff */
[----:B------:R-:W-:Y:S02]  /*ac20*/  SHF.R.U32.HI R6, RZ, 0x10, R2 ;  /* 0x00000010ff067819 */ /* 0x000fe40000011602 */
[----:B------:R-:W-:Y:S02]  /*ac30*/  FMNMX.FTZ R10, R186, R9, !PT ;  /* 0x00000009ba0a7209 */ /* 0x000fe40007810000 */
[----:B------:R-:W-:Y:S02]  /*ac40*/  LOP3.LUT R11, R2, 0xff, RZ, 0xc0, !PT ;  /* 0x000000ff020b7812 */ /* 0x000fe400078ec0ff */
[----:B------:R-:W-:-:S02]  /*ac50*/  SHF.R.U32.HI R9, RZ, 0x8, R0 ;  /* 0x00000008ff097819 */ /* 0x000fc40000011600 */
[----:B------:R-:W-:Y:S02]  /*ac60*/  LOP3.LUT R6, R6, 0xff, RZ, 0xc0, !PT ;  /* 0x000000ff06067812 */ /* 0x000fe400078ec0ff */
[----:B------:R-:W-:Y:S02]  /*ac70*/  SHF.R.U32.HI R2, RZ, 0x18, R2 ;  /* 0x00000018ff027819 */ /* 0x000fe40000011602 */
[----:B------:R-:W-:Y:S02]  /*ac80*/  FMNMX.FTZ R0, R184, R10, !PT ;  /* 0x0000000ab8007209 */ /* 0x000fe40007810000 */
[----:B------:R-:W-:Y:S02]  /*ac90*/  LOP3.LUT R12, R7, R8, R238, 0x96, !PT ;  /* 0x00000008070c7212 */ /* 0x000fe400078e96ee */
[----:B------:R-:W-:Y:S02]  /*aca0*/  PRMT R19, R6, 0x5410, R2 ;  /* 0x0000541006137816 */ /* 0x000fe40000000002 */
        /* <DEDUP_REMOVED lines=26> */
[----:B------:R-:W-:Y:S01]  /*ae50*/  IMAD.WIDE.U32 R24, R12, -0x326172a9, RZ ;  /* 0xcd9e8d570c187825 */ /* 0x000fe200078e00ff */
[----:B------:R-:W-:Y:S02]  /*ae60*/  FMNMX.FTZ R2, R190, R2, !PT ;  /* 0x00000002be027209 */ /* 0x000fe40007810000 */
[----:B------:R-:W-:Y:S02]  /*ae70*/  FMNMX.FTZ R8, R206, R0, !PT ;  /* 0x00000000ce087209 */ /* 0x000fe40007810000 */
[----:B------:R-:W-:Y:S02]  /*ae80*/  FMNMX.FTZ R0, R243, R6, !PT ;  /* 0x00000006f3007209 */ /* 0x000fe40007810000 */
[----:B------:R-:W-:Y:S02]  /*ae90*/  FMNMX.FTZ R7, R185, R7, !PT ;  /* 0x00000007b9077209 */ /* 0x000fe40007810000 */
[----:B------:R-:W-:-:S02]  /*aea0*/  FMNMX.FTZ R6, R205, R2, !PT ;  /* 0x00000002cd067209 */ /* 0x000fc40007810000 */
[----:B------:R-:W-:Y:S02]  /*aeb0*/  LOP3.LUT R2, R3, R24, R214, 0x96, !PT ;  /* 0x0000001803027212 */ /* 0x000fe400078e96d6 */
[----:B------:R-:W-:Y:S02]  /*aec0*/  FMNMX.FTZ R0, R242, R0, !PT ;  /* 0x00000000f2007209 */ /* 0x000fe40007810000 */
[----:B------:R-:W-:Y:S02]  /*aed0*/  FMNMX.FTZ R3, R191, R8, !PT ;  /* 0x00000008bf037209 */ /* 0x000fe40007810000 */
[----:B------:R-:W-:Y:S02]  /*aee0*/  FMNMX.FTZ R7, R197, R7, !PT ;  /* 0x00000007c5077209 */ /* 0x000fe40007810000 */
[----:B------:R-:W-:Y:S02]  /*aef0*/  PRMT R17, R11, 0x5410, R9 ;  /* 0x000054100b117816 */ /* 0x000fe40000000009 */
        /* <DEDUP_REMOVED lines=9> */
[----:B--2---:R-:W-:Y:S02]  /*af90*/  FMNMX.FTZ R7, R225, R7, !PT ;  /* 0x00000007e1077209 */ /* 0x004fe40007810000 */
[----:B------:R-:W-:Y:S02]  /*afa0*/  FMNMX.FTZ R6, R212, R6, !PT ;  /* 0x00000006d4067209 */ /* 0x000fe40007810000 */
[----:B------:R-:W-:Y:S02]  /*afb0*/  FMNMX.FTZ R3, R250, R3, !PT ;  /* 0x00000003fa037209 */ /* 0x000fe40007810000 */
[----:B------:R-:W-:Y:S02]  /*afc0*/  FMNMX.FTZ R7, R224, R7, !PT ;  /* 0x00000007e0077209 */ /* 0x000fe40007810000 */
[----:B------:R-:W-:Y:S02]  /*afd0*/  FMNMX.FTZ R6, R210, R6, !PT ;  /* 0x00000006d2067209 */ /* 0x000fe40007810000 */
[----:B------:R-:W-:Y:S01]  /*afe0*/  FMNMX.FTZ R8, R249, R3, !PT ;  /* 0x00000003f9087209 */ /* 0x000fe20007810000 */
[----:B------:R-:W-:Y:S01]  /*aff0*/  IMAD.WIDE.U32 R56, R15, -0x326172a9, RZ ;  /* 0xcd9e8d570f387825 */ /* 0x000fe200078e00ff */
[----:B------:R-:W-:-:S02]  /*b000*/  FMNMX.FTZ R3, R199, R7, !PT ;  /* 0x00000007c7037209 */ /* 0x000fc40007810000 */
[----:B------:R-:W-:Y:S02]  /*b010*/  LOP3.LUT R7, R2, 0xffff, RZ, 0xc0, !PT ;  /* 0x0000ffff02077812 */ /* 0x000fe400078ec0ff */
[----:B------:R-:W-:Y:S02]  /*b020*/  FMNMX.FTZ R6, R211, R6, !PT ;  /* 0x00000006d3067209 */ /* 0x000fe40007810000 */
[----:B-1----:R-:W-:Y:S02]  /*b030*/  FMNMX.FTZ R0, R0, R9, !PT ;  /* 0x0000000900007209 */ /* 0x002fe40007810000 */
[----:B------:R-:W-:Y:S02]  /*b040*/  FMNMX.FTZ R3, R222, R3, !PT ;  /* 0x00000003de037209 */ /* 0x000fe40007810000 */
[----:B------:R-:W-:Y:S02]  /*b050*/  SHF.R.U32.HI R9, RZ, 0x8, R7 ;  /* 0x00000008ff097819 */ /* 0x000fe40000011607 */
[----:B------:R-:W-:-:S02]  /*b060*/  LOP3.LUT R7, R57, R14, RZ, 0x3c, !PT ;  /* 0x0000000e39077212 */ /* 0x000fc400078e3cff */
[----:B------:R-:W-:Y:S01]  /*b070*/  FMNMX.FTZ R6, R228, R6, !PT ;  /* 0x00000006e4067209 */ /* 0x000fe20007810000 */
[----:B------:R-:W1:Y:S01]  /*b080*/  SHFL.BFLY PT, R11, R3, 0x2, 0x1f ;  /* 0x0c401f00030b7f89 */ /* 0x000e6200000e0000 */
[----:B------:R-:W-:Y:S01]  /*b090*/  FMNMX.FTZ R10, R247, R8, !PT ;  /* 0x00000008f70a7209 */ /* 0x000fe20007810000 */
[----:B------:R-:W-:Y:S01]  /*b0a0*/  IMAD.WIDE.U32 R44, R7, -0x2daee0ad, RZ ;  /* 0xd2511f53072c7825 */ /* 0x000fe200078e00ff */
[----:B------:R-:W-:Y:S02]  /*b0b0*/  FMNMX.FTZ R6, R248, R6, !PT ;  /* 0x00000006f8067209 */ /* 0x000fe40007810000 */
[----:B------:R-:W-:Y:S01]  /*b0c0*/  FMNMX.FTZ R7, R246, R10, !PT ;  /* 0x0000000af6077209 */ /* 0x000fe20007810000 */
[----:B------:R-:W2:Y:S01]  /*b0d0*/  SHFL.BFLY PT, R12, R0, 0x1, 0x1f ;  /* 0x0c201f00000c7f89 */ /* 0x000ea200000e0000 */
[----:B------:R-:W-:Y:S02]  /*b0e0*/  FMNMX.FTZ R6, R245, R6, !PT ;  /* 0x00000006f5067209 */ /* 0x000fe40007810000 */
[----:B------:R-:W-:Y:S01]  /*b0f0*/  LOP3.LUT R8, R2, 0xff, RZ, 0xc0, !PT ;  /* 0x000000ff02087812 */ /* 0x000fe200078ec0ff */
[----:B------:R-:W3:Y:S01]  /*b100*/  SHFL.BFLY PT, R14, R7, 0x2, 0x1f ;  /* 0x0c401f00070e7f89 */ /* 0x000ee200000e0000 */
[----:B------:R-:W-:-:S02]  /*b110*/  FMNMX.FTZ R6, R244, R6, !PT ;  /* 0x00000006f4067209 */ /* 0x000fc40007810000 */
[----:B------:R-:W-:Y:S02]  /*b120*/  PRMT R16, R8, 0x5410, R9 ;  /* 0x0000541008107816 */ /* 0x000fe40000000009 */
[----:B------:R-:W-:Y:S02]  /*b130*/  LOP3.LUT R8, R45, R34, R13, 0x96, !PT ;  /* 0x000000222d087212 */ /* 0x000fe400078e960d */
[----:B------:R-:W4:Y:S01]  /*b140*/  SHFL.BFLY PT, R13, R6, 0x2, 0x1f ;  /* 0x0c401f00060d7f89 */ /* 0x000f2200000e0000 */
[--C-:B------:R-:W-:Y:S02]  /*b150*/  SHF.R.U32.HI R9, RZ, 0x10, R2.reuse ;  /* 0x00000010ff097819 */ /* 0x100fe40000011602 */
[----:B------:R-:W-:Y:S01]  /*b160*/  SHF.R.U32.HI R10, RZ, 0x18, R2 ;  /* 0x00000018ff0a7819 */ /* 0x000fe20000011602 */
[----:B------:R-:W-:Y:S01]  /*b170*/  IMAD.WIDE.U32 R36, R8, -0x326172a9, RZ ;  /* 0xcd9e8d5708247825 */ /* 0x000fe200078e00ff */
[----:B------:R-:W-:Y:S02]  /*b180*/  LOP3.LUT R2, R5, R56, R47, 0x96, !PT ;  /* 0x0000003805027212 */ /* 0x000fe400078e962f */
[----:B-1----:R-:W-:-:S02]  /*b190*/  FMNMX.FTZ R8, R3, R11, !PT ;  /* 0x0000000b03087209 */ /* 0x002fc40007810000 */
[----:B------:R-:W-:Y:S01]  /*b1a0*/  LOP3.LUT R4, R37, R4, R201, 0x96, !PT ;  /* 0x0000000425047212 */ /* 0x000fe200078e96c9 */
[----:B------:R-:W-:Y:S01]  /*b1b0*/  IMAD.WIDE.U32 R2, R2, -0x2daee0ad, RZ ;  /* 0xd2511f5302027825 */ /* 0x000fe200078e00ff */
[----:B------:R-:W-:-:S03]  /*b1c0*/  LOP3.LUT R9, R9, 0xff, RZ, 0xc0, !PT ;  /* 0x000000ff09097812 */ /* 0x000fc600078ec0ff */
[----:B------:R-:W-:Y:S01]  /*b1d0*/  IMAD.WIDE.U32 R4, R4, -0x2daee0ad, RZ ;  /* 0xd2511f5304047825 */ /* 0x000fe200078e00ff */
[----:B------:R-:W-:Y:S02]  /*b1e0*/  LOP3.LUT R3, R3, R44, R202, 0x96, !PT ;  /* 0x0000002c03037212 */ /* 0x000fe400078e96ca */
[----:B--2---:R-:W-:Y:S02]  /*b1f0*/  FMNMX.FTZ R58, R0, R12, !PT ;  /* 0x0000000c003a7209 */ /* 0x004fe40007810000 */
[----:B------:R-:W-:Y:S02]  /*b200*/  PRMT R15, R9, 0x5410, R10 ;  /* 0x00005410090f7816 */ /* 0x000fe4000000000a */
[----:B---3--:R-:W-:Y:S01]  /*b210*/  FMNMX.FTZ R0, R7, R14, !PT ;  /* 0x0000000e07007209 */ /* 0x008fe20007810000 */
[----:B------:R-:W1:Y:S01]  /*b220*/  SHFL.BFLY PT, R10, R8, 0x1, 0x1f ;  /* 0x0c201f00080a7f89 */ /* 0x000e6200000e0000 */
[----:B------:R-:W-:Y:S01]  /*b230*/  LOP3.LUT R9, R5, R2, R203, 0x96, !PT ;  /* 0x0000000205097212 */ /* 0x000fe200078e96cb */
[----:B------:R-:W-:-:S02]  /*b240*/  IMAD.WIDE.U32 R2, R3, -0x326172a9, RZ ;  /* 0xcd9e8d5703027825 */ /* 0x000fc400078e00ff */
[----:B------:R-:W2:Y:S01]  /*b250*/  SHFL.BFLY PT, R7, R0, 0x1, 0x1f ;  /* 0x0c201f0000077f89 */ /* 0x000ea200000e0000 */
[----:B----4-:R-:W-:Y:S01]  /*b260*/  FMNMX.FTZ R5, R6, R13, !PT ;  /* 0x0000000d06057209 */ /* 0x010fe20007810000 */
[----:B------:R-:W-:Y:S01]  /*b270*/  IMAD.WIDE.U32 R20, R9, -0x326172a9, RZ ;  /* 0xcd9e8d5709147825 */ /* 0x000fe200078e00ff */
[----:B------:R-:W-:-:S03]  /*b280*/  LOP3.LUT R3, R3, R36, R213, 0x96, !PT ;  /* 0x0000002403037212 */ /* 0x000fc600078e96d5 */
[C---:B------:R-:W-:Y:S01]  /*b290*/  FMUL.FTZ R30, R58.reuse, UR19 ;  /* 0x000000133a1e7c20 */ /* 0x040fe20008410000 */
[----:B------:R-:W-:Y:S01]  /*b2a0*/  FSETP.NEU.FTZ.AND P0, PT, R58, -INF , PT ;  /* 0xff8000003a00780b */ /* 0x000fe20003f1d000 */
[----:B------:R-:W3:Y:S01]  /*b2b0*/  SHFL.BFLY PT, R9, R5, 0x1, 0x1f ;  /* 0x0c201f0005097f89 */ /* 0x000ee200000e0000 */
[----:B------:R-:W-:Y:S01]  /*b2c0*/  LOP3.LUT R6, R21, R2, R237, 0x96, !PT ;  /* 0x0000000215067212 */ /* 0x000fe200078e96ed */
[----:B------:R-:W-:Y:S01]  /*b2d0*/  IMAD.WIDE.U32 R2, R3, -0x2daee0ad, RZ ;  /* 0xd2511f5303027825 */ /* 0x000fe200078e00ff */
[----:B------:R-:W-:-:S03]  /*b2e0*/  FSEL R30, R30, RZ, P0 ;  /* 0x000000ff1e1e7208 */ /* 0x000fc60000000000 */
[----:B------:R-:W-:Y:S01]  /*b2f0*/  IMAD.WIDE.U32 R22, R6, -0x2daee0ad, RZ ;  /* 0xd2511f5306167825 */ /* 0x000fe200078e00ff */
[----:B------:R-:W-:-:S03]  /*b300*/  LOP3.LUT R4, R3, R4, R238, 0x96, !PT ;  /* 0x0000000403047212 */ /* 0x000fc600078e96ee */
[----:B------:R-:W-:-:S04]  /*b310*/  FFMA.FTZ R3, R100, UR19, -R30 ;  /* 0x0000001364037c23 */ /* 0x000fc8000801081e */
[----:B------:R4:W-:Y:S01]  /*b320*/  MUFU.EX2 R42, R3 ;  /* 0x00000003002a7308 */ /* 0x0009e20000000800 */
[----:B-1----:R-:W-:Y:S02]  /*b330*/  FMNMX.FTZ R252, R8, R10, !PT ;  /* 0x0000000a08fc7209 */ /* 0x002fe40007810000 */
[----:B--2---:R-:W-:Y:S01]  /*b340*/  FMNMX.FTZ R235, R0, R7, !PT ;  /* 0x0000000700eb7209 */ /* 0x004fe20007810000 */
[----:B------:R-:W-:Y:S02]  /*b350*/  FFMA.FTZ R0, R64, UR19, -R30 ;  /* 0x0000001340007c23 */ /* 0x000fe4000801081e */
[----:B------:R-:W-:Y:S01]  /*b360*/  FMUL.FTZ R31, R252, UR19 ;  /* 0x00000013fc1f7c20 */ /* 0x000fe20008410000 */
[----:B----4-:R-:W-:Y:S01]  /*b370*/  LOP3.LUT R3, R23, R2, R192, 0x96, !PT ;  /* 0x0000000217037212 */ /* 0x010fe200078e96c0 */
[----:B------:R-:W-:-:S04]  /*b380*/  FFMA.FTZ R2, R65, UR19, -R30 ;  /* 0x0000001341027c23 */ /* 0x000fc8000801081e */
[----:B------:R1:W-:Y:S01]  /*b390*/  MUFU.EX2 R196, R2 ;  /* 0x0000000200c47308 */ /* 0x0003e20000000800 */
[----:B------:R-:W-:Y:S01]  /*b3a0*/  IMAD.MOV.U32 R40, RZ, RZ, R234 ;  /* 0x000000ffff287224 */ /* 0x000fe200078e00ea */
[----:B---3--:R-:W-:-:S06]  /*b3b0*/  FMNMX.FTZ R234, R5, R9, !PT ;  /* 0x0000000905ea7209 */ /* 0x008fcc0007810000 */
[----:B------:R2:W-:Y:S01]  /*b3c0*/  MUFU.EX2 R221, R0 ;  /* 0x0000000000dd7308 */ /* 0x0005e20000000800 */
[----:B-1----:R-:W-:Y:S02]  /*b3d0*/  FSEL R2, R58, RZ, P0 ;  /* 0x000000ff3a027208 */ /* 0x002fe40000000000 */
[----:B------:R-:W-:-:S04]  /*b3e0*/  FSETP.NEU.FTZ.AND P0, PT, R252, -INF , PT ;  /* 0xff800000fc00780b */ /* 0x000fc80003f1d000 */
[----:B------:R-:W-:Y:S01]  /*b3f0*/  FSEL R31, R31, RZ, P0 ;  /* 0x000000ff1f1f7208 */ /* 0x000fe20000000000 */
[----:B--2---:R-:W-:Y:S01]  /*b400*/  FFMA.FTZ R0, R52, UR19, -R30 ;  /* 0x0000001334007c23 */ /* 0x004fe2000801081e */
[----:B------:R-:W-:Y:S01]  /*b410*/  FADD.FTZ R18, R104, -R2 ;  /* 0x8000000268127221 */ /* 0x000fe20000010000 */
[----:B------:R-:W-:Y:S02]  /*b420*/  FSEL R2, R252, RZ, P0 ;  /* 0x000000fffc027208 */ /* 0x000fe40000000000 */
[----:B------:R1:W2:Y:S01]  /*b430*/  MUFU.EX2 R43, R0 ;  /* 0x00000000002b7308 */ /* 0x0002a20000000800 */
[C---:B------:R-:W-:Y:S02]  /*b440*/  FSETP.NEU.FTZ.AND P1, PT, R234.reuse, -INF , PT ;  /* 0xff800000ea00780b */ /* 0x040fe40003f3d000 */
[----:B------:R-:W-:Y:S02]  /*b450*/  FADD.FTZ R14, R103, -R2 ;  /* 0x80000002670e7221 */ /* 0x000fe40000010000 */
[----:B------:R-:W-:Y:S01]  /*b460*/  FSEL R2, R234, RZ, P1 ;  /* 0x000000ffea027208 */ /* 0x000fe20000800000 */
[----:B-1----:R-:W-:-:S04]  /*b470*/  FFMA.FTZ R0, R53, UR19, -R31 ;  /* 0x0000001335007c23 */ /* 0x002fc8000801081f */
[----:B------:R1:W-:Y:S01]  /*b480*/  MUFU.EX2 R198, R0 ;  /* 0x0000000000c67308 */ /* 0x0003e20000000800 */
[----:B------:R-:W-:Y:S01]  /*b490*/  FADD.FTZ R13, R102, -R2 ;  /* 0x80000002660d7221 */ /* 0x000fe20000010000 */
[----:B------:R-:W-:Y:S01]  /*b4a0*/  FFMA.FTZ R2, R66, UR19, -R31 ;  /* 0x0000001342027c23 */ /* 0x000fe2000801081f */
[----:B------:R-:W-:Y:S01]  /*b4b0*/  FSETP.NEU.FTZ.AND P0, PT, R235, -INF , PT ;  /* 0xff800000eb00780b */ /* 0x000fe20003f1d000 */
[----:B------:R-:W-:Y:S01]  /*b4c0*/  FMUL.FTZ R28, R234, UR19 ;  /* 0x00000013ea1c7c20 */ /* 0x000fe20008410000 */
[----:B------:R-:W-:-:S03]  /*b4d0*/  PRMT R50, R231, 0x7054, R231 ;  /* 0x00007054e7327816 */ /* 0x000fc600000000e7 */
[----:B------:R3:W-:Y:S01]  /*b4e0*/  MUFU.EX2 R226, R2 ;  /* 0x0000000200e27308 */ /* 0x0007e20000000800 */
[----:B-1----:R-:W-:-:S07]  /*b4f0*/  FFMA.FTZ R0, R54, UR19, -R31 ;  /* 0x0000001336007c23 */ /* 0x002fce000801081f */
[----:B------:R1:W4:Y:S01]  /*b500*/  MUFU.EX2 R229, R0 ;  /* 0x0000000000e57308 */ /* 0x0003220000000800 */
[----:B------:R4:W-:Y:S01]  /*b510*/  STL [R1+0xf4], R251 ;  /* 0x0000f4fb01007387 */ /* 0x0009e20000100800 */
[----:B---3--:R-:W-:Y:S01]  /*b520*/  FFMA.FTZ R2, R67, UR19, -R31 ;  /* 0x0000001343027c23 */ /* 0x008fe2000801081f */
[----:B------:R-:W-:Y:S02]  /*b530*/  HSET2.LE.AND R10, R17, R50, PT ;  /* 0x00000032110a7233 */ /* 0x000fe40003803000 */
[----:B------:R-:W-:Y:S02]  /*b540*/  FSEL R28, R28, RZ, P1 ;  /* 0x000000ff1c1c7208 */ /* 0x000fe40000800000 */
[----:B-1----:R-:W-:-:S05]  /*b550*/  FSEL R0, R235, RZ, P0 ;  /* 0x000000ffeb007208 */ /* 0x002fca0000000000 */
[----:B------:R-:W-:Y:S01]  /*b560*/  FADD.FTZ R12, R101, -R0 ;  /* 0x80000000650c7221 */ /* 0x000fe20000010000 */
[----:B--2---:R-:W-:Y:S01]  /*b570*/  F2FP.BF16.F32.PACK_AB R0, R43, R221 ;  /* 0x000000dd2b00723e */ /* 0x004fe200000010ff */
[----:B----4-:R1:W2:Y:S03]  /*b580*/  MUFU.EX2 R251, R2 ;  /* 0x0000000200fb7308 */ /* 0x0102a60000000800 */
[----:B------:R-:W-:Y:S02]  /*b590*/  LOP3.LUT R10, R10, R0, RZ, 0xc0, !PT ;  /* 0x000000000a0a7212 */ /* 0x000fe400078ec0ff */
[--C-:B------:R-:W-:Y:S02]  /*b5a0*/  HSET2.LE.AND R11, R19, R50.reuse, PT ;  /* 0x00000032130b7233 */ /* 0x100fe40003803000 */
[----:B------:R-:W-:Y:S02]  /*b5b0*/  F2FP.BF16.F32.PACK_AB R0, R229, R198 ;  /* 0x000000c6e500723e */ /* 0x000fe400000010ff */
[----:B------:R-:W-:-:S02]  /*b5c0*/  HSET2.LE.AND R8, R16, R50, PT ;  /* 0x0000003210087233 */ /* 0x000fc40003803000 */
[----:B------:R-:W-:Y:S02]  /*b5d0*/  LOP3.LUT R11, R11, R0, RZ, 0xc0, !PT ;  /* 0x000000000b0b7212 */ /* 0x000fe400078ec0ff */
[----:B------:R-:W-:Y:S01]  /*b5e0*/  F2FP.BF16.F32.PACK_AB R0, R196, R42 ;  /* 0x0000002ac400723e */ /* 0x000fe200000010ff */
[----:B-1----:R-:W-:-:S04]  /*b5f0*/  FFMA.FTZ R2, R105, UR19, -R28 ;  /* 0x0000001369027c23 */ /* 0x002fc8000801081c */
[----:B------:R1:W-:Y:S01]  /*b600*/  MUFU.EX2 R223, R2 ;  /* 0x0000000200df7308 */ /* 0x0003e20000000800 */
[----:B------:R-:W-:Y:S02]  /*b610*/  LOP3.LUT R8, R8, R0, RZ, 0xc0, !PT ;  /* 0x0000000008087212 */ /* 0x000fe400078ec0ff */
[----:B------:R-:W-:Y:S02]  /*b620*/  HSET2.LE.AND R9, R15, R50, PT ;  /* 0x000000320f097233 */ /* 0x000fe40003803000 */
[----:B--2---:R-:W-:Y:S01]  /*b630*/  F2FP.BF16.F32.PACK_AB R0, R251, R226 ;  /* 0x000000e2fb00723e */ /* 0x004fe200000010ff */
[----:B-1----:R-:W-:-:S04]  /*b640*/  FFMA.FTZ R2, R106, UR19, -R28 ;  /* 0x000000136a027c23 */ /* 0x002fc8000801081c */
[----:B------:R1:W2:Y:S01]  /*b650*/  MUFU.EX2 R62, R2 ;  /* 0x00000002003e7308 */ /* 0x0002a20000000800 */
[----:B------:R-:W-:Y:S01]  /*b660*/  LOP3.LUT R9, R9, R0, RZ, 0xc0, !PT ;  /* 0x0000000009097212 */ /* 0x000fe200078ec0ff */
[----:B-1----:R-:W-:-:S03]  /*b670*/  IMAD.WIDE.U32 R2, R3, -0x326172a9, RZ ;  /* 0xcd9e8d5703027825 */ /* 0x002fc600078e00ff */
[C---:B------:R-:W-:Y:S02]  /*b680*/  LOP3.LUT R0, R2.reuse, 0xffff, RZ, 0xc0, !PT ;  /* 0x0000ffff02007812 */ /* 0x040fe400078ec0ff */
[----:B------:R-:W-:Y:S02]  /*b690*/  LOP3.LUT R6, R2, 0xff, RZ, 0xc0, !PT ;  /* 0x000000ff02067812 */ /* 0x000fe400078ec0ff */
[----:B------:R-:W-:Y:S01]  /*b6a0*/  SHF.R.U32.HI R0, RZ, 0x8, R0 ;  /* 0x00000008ff007819 */ /* 0x000fe20000011600 */
[----:B------:R-:W-:-:S03]  /*b6b0*/  FMUL.FTZ R29, R235, UR19 ;  /* 0x00000013eb1d7c20 */ /* 0x000fc60008410000 */
[----:B------:R-:W-:Y:S01]  /*b6c0*/  PRMT R6, R6, 0x5410, R0 ;  /* 0x0000541006067816 */ /* 0x000fe20000000000 */
[----:B------:R-:W-:Y:S01]  /*b6d0*/  IMAD.WIDE.U32 R16, R4, -0x326172a9, RZ ;  /* 0xcd9e8d5704107825 */ /* 0x000fe200078e00ff */
[----:B--2---:R-:W-:-:S03]  /*b6e0*/  F2FP.BF16.F32.PACK_AB R0, R62, R223 ;  /* 0x000000df3e00723e */ /* 0x004fc600000010ff */
[----:B------:R-:W-:Y:S02]  /*b6f0*/  HSET2.LE.AND R6, R6, R50, PT ;  /* 0x0000003206067233 */ /* 0x000fe40003803000 */
[----:B------:R-:W-:-:S03]  /*b700*/  FSEL R29, R29, RZ, P0 ;  /* 0x000000ff1d1d7208 */ /* 0x000fc60000000000 */
[----:B------:R-:W-:Y:S02]  /*b710*/  LOP3.LUT R6, R6, R0, RZ, 0xc0, !PT ;  /* 0x0000000006067212 */ /* 0x000fe400078ec0ff */
[----:B------:R-:W-:Y:S02]  /*b720*/  LOP3.LUT R0, R3, R16, R214, 0x96, !PT ;  /* 0x0000001003007212 */ /* 0x000fe400078e96d6 */
[--C-:B------:R-:W-:Y:S02]  /*b730*/  SHF.R.U32.HI R7, RZ, 0x10, R2.reuse ;  /* 0x00000010ff077819 */ /* 0x100fe40000011602 */
[----:B------:R-:W-:Y:S01]  /*b740*/  SHF.R.U32.HI R3, RZ, 0x18, R2 ;  /* 0x00000018ff037819 */ /* 0x000fe20000011602 */
[----:B------:R-:W-:-:S04]  /*b750*/  FFMA.FTZ R2, R107, UR19, -R29 ;  /* 0x000000136b027c23 */ /* 0x000fc8000801081d */
[----:B------:R1:W-:Y:S01]  /*b760*/  MUFU.EX2 R230, R2 ;  /* 0x0000000200e67308 */ /* 0x0003e20000000800 */
[----:B------:R-:W-:Y:S01]  /*b770*/  LOP3.LUT R7, R7, 0xff, RZ, 0xc0, !PT ;  /* 0x000000ff07077812 */ /* 0x000fe200078ec0ff */
[----:B-1----:R-:W-:-:S06]  /*b780*/  FFMA.FTZ R2, R55, UR19, -R29 ;  /* 0x0000001337027c23 */ /* 0x002fcc000801081d */
[----:B------:R-:W1:Y:S01]  /*b790*/  MUFU.EX2 R52, R2 ;  /* 0x0000000200347308 */ /* 0x000e620000000800 */
[----:B------:R-:W-:-:S05]  /*b7a0*/  PRMT R7, R7, 0x5410, R3 ;  /* 0x0000541007077816 */ /* 0x000fca0000000003 */
[----:B------:R-:W-:Y:S02]  /*b7b0*/  HSET2.LE.AND R7, R7, R50, PT ;  /* 0x0000003207077233 */ /* 0x000fe40003803000 */
[----:B-1----:R-:W-:-:S04]  /*b7c0*/  F2FP.BF16.F32.PACK_AB R2, R52, R230 ;  /* 0x000000e63402723e */ /* 0x002fc800000010ff */
[----:B------:R-:W-:Y:S02]  /*b7d0*/  LOP3.LUT R7, R7, R2, RZ, 0xc0, !PT ;  /* 0x0000000207077212 */ /* 0x000fe400078ec0ff */
[----:B------:R-:W-:-:S04]  /*b7e0*/  LOP3.LUT R2, R0, 0xffff, RZ, 0xc0, !PT ;  /* 0x0000ffff00027812 */ /* 0x000fc800078ec0ff */
[----:B------:R-:W-:Y:S02]  /*b7f0*/  SHF.R.U32.HI R3, RZ, 0x8, R2 ;  /* 0x00000008ff037819 */ /* 0x000fe40000011602 */
[----:B------:R-:W-:-:S04]  /*b800*/  LOP3.LUT R2, R0, 0xff, RZ, 0xc0, !PT ;  /* 0x000000ff00027812 */ /* 0x000fc800078ec0ff */
[----:B------:R-:W-:Y:S01]  /*b810*/  PRMT R3, R2, 0x5410, R3 ;  /* 0x0000541002037816 */ /* 0x000fe20000000003 */
[----:B------:R-:W-:-:S04]  /*b820*/  FFMA.FTZ R2, R108, UR19, -R28 ;  /* 0x000000136c027c23 */ /* 0x000fc8000801081c */
[----:B------:R1:W-:Y:S02]  /*b830*/  MUFU.EX2 R217, R2 ;  /* 0x0000000200d97308 */ /* 0x0003e40000000800 */
[----:B-1----:R-:W-:-:S06]  /*b840*/  FFMA.FTZ R2, R111, UR19, -R28 ;  /* 0x000000136f027c23 */ /* 0x002fcc000801081c */
[----:B------:R-:W1:Y:S01]  /*b850*/  MUFU.EX2 R200, R2 ;  /* 0x0000000200c87308 */ /* 0x000e620000000800 */
[----:B------:R-:W-:Y:S02]  /*b860*/  HSET2.LE.AND R4, R3, R50, PT ;  /* 0x0000003203047233 */ /* 0x000fe40003803000 */
[----:B------:R-:W-:Y:S01]  /*b870*/  SHF.R.U32.HI R3, RZ, 0x10, R0 ;  /* 0x00000010ff037819 */ /* 0x000fe20000011600 */
[----:B------:R-:W-:Y:S01]  /*b880*/  FMUL.FTZ R18, R18, UR19 ;  /* 0x0000001312127c20 */ /* 0x000fe20008410000 */
[----:B-1----:R-:W-:-:S04]  /*b890*/  F2FP.BF16.F32.PACK_AB R2, R200, R217 ;  /* 0x000000d9c802723e */ /* 0x002fc800000010ff */
[----:B------:R-:W-:Y:S02]  /*b8a0*/  LOP3.LUT R4, R4, R2, RZ, 0xc0, !PT ;  /* 0x0000000204047212 */ /* 0x000fe400078ec0ff */
[----:B------:R-:W-:Y:S02]  /*b8b0*/  SHF.R.U32.HI R2, RZ, 0x18, R0 ;  /* 0x00000018ff027819 */ /* 0x000fe40000011600 */
[----:B------:R-:W-:-:S04]  /*b8c0*/  LOP3.LUT R0, R3, 0xff, RZ, 0xc0, !PT ;  /* 0x000000ff03007812 */ /* 0x000fc800078ec0ff */
[----:B------:R-:W-:Y:S01]  /*b8d0*/  PRMT R2, R0, 0x5410, R2 ;  /* 0x0000541000027816 */ /* 0x000fe20000000002 */
[----:B------:R-:W-:Y:S01]  /*b8e0*/  FMUL.FTZ R14, R14, UR19 ;  /* 0x000000130e0e7c20 */ /* 0x000fe20008410000 */
[----:B------:R-:W-:Y:S01]  /*b8f0*/  FMUL.FTZ R13, R13, UR19 ;  /* 0x000000130d0d7c20 */ /* 0x000fe20008410000 */
[----:B------:R-:W-:Y:S02]  /*b900*/  FMUL.FTZ R12, R12, UR19 ;  /* 0x000000130c0c7c20 */ /* 0x000fe40008410000 */
[----:B------:R-:W-:Y:S02]  /*b910*/  HSET2.LE.AND R5, R2, R50, PT ;  /* 0x0000003202057233 */ /* 0x000fe40003803000 */
[----:B------:R1:W-:Y:S01]  /*b920*/  MUFU.EX2 R50, R18 ;  /* 0x0000001200327308 */ /* 0x0003e20000000800 */
[----:B------:R-:W-:-:S07]  /*b930*/  FFMA.FTZ R0, R110, UR19, -R29 ;  /* 0x000000136e007c23 */ /* 0x000fce000801081d */
[----:B------:R-:W2:Y:S01]  /*b940*/  MUFU.EX2 R54, R13 ;  /* 0x0000000d00367308 */ /* 0x000ea20000000800 */
[----:B-1----:R-:W-:Y:S01]  /*b950*/  MOV R18, R62 ;  /* 0x0000003e00127202 */ /* 0x002fe20000000f00 */
[----:B------:R-:W-:-:S06]  /*b960*/  IMAD.MOV.U32 R62, RZ, RZ, R51 ;  /* 0x000000ffff3e7224 */ /* 0x000fcc00078e0033 */
[----:B------:R-:W1:Y:S08]  /*b970*/  MUFU.EX2 R55, R12 ;  /* 0x0000000c00377308 */ /* 0x000e700000000800 */
[----:B------:R3:W4:Y:S08]  /*b980*/  MUFU.EX2 R51, R14 ;  /* 0x0000000e00337308 */ /* 0x0007300000000800 */
[----:B------:R2:W-:Y:S01]  /*b990*/  MUFU.EX2 R219, R0 ;  /* 0x0000000000db7308 */ /* 0x0005e20000000800 */
[----:B---3--:R-:W3:Y:S01]  /*b9a0*/  LDSM.16.MT88.4 R12, [R216+0x9000] ;  /* 0x00900000d80c783b */ /* 0x008ee20000004200 */
[----:B--2---:R-:W-:-:S06]  /*b9b0*/  FFMA.FTZ R0, R109, UR19, -R29 ;  /* 0x000000136d007c23 */ /* 0x004fcc000801081d */
[----:B------:R-:W2:Y:S01]  /*b9c0*/  MUFU.EX2 R220, R0 ;  /* 0x0000000000dc7308 */ /* 0x000ea20000000800 */
[-C--:B------:R-:W-:Y:S01]  /*b9d0*/  FMUL.FTZ R124, R124, R54.reuse ;  /* 0x000000367c7c7220 */ /* 0x080fe20000410000 */
[----:B------:R-:W-:Y:S01]  /*b9e0*/  FMUL.FTZ R125, R125, R54 ;  /* 0x000000367d7d7220 */ /* 0x000fe20000410000 */
[-C--:B-1----:R-:W-:Y:S01]  /*b9f0*/  FMUL.FTZ R126, R126, R55.reuse ;  /* 0x000000377e7e7220 */ /* 0x082fe20000410000 */
[----:B------:R-:W-:Y:S01]  /*ba00*/  FMUL.FTZ R127, R127, R55 ;  /* 0x000000377f7f7220 */ /* 0x000fe20000410000 */
[-C--:B------:R-:W-:Y:S01]  /*ba10*/  FMUL.FTZ R116, R116, R50.reuse ;  /* 0x0000003274747220 */ /* 0x080fe20000410000 */
[----:B------:R-:W-:Y:S01]  /*ba20*/  FMUL.FTZ R117, R117, R50 ;  /* 0x0000003275757220 */ /* 0x000fe20000410000 */
[-C--:B----4-:R-:W-:Y:S01]  /*ba30*/  FMUL.FTZ R118, R118, R51.reuse ;  /* 0x0000003376767220 */ /* 0x090fe20000410000 */
[----:B------:R-:W-:Y:S01]  /*ba40*/  FMUL.FTZ R119, R119, R51 ;  /* 0x0000003377777220 */ /* 0x000fe20000410000 */
[-C--:B------:R-:W-:Y:S01]  /*ba50*/  FMUL.FTZ R112, R112, R54.reuse ;  /* 0x0000003670707220 */ /* 0x080fe20000410000 */
[----:B------:R-:W-:Y:S01]  /*ba60*/  FMUL.FTZ R113, R113, R54 ;  /* 0x0000003671717220 */ /* 0x000fe20000410000 */
[-C--:B------:R-:W-:Y:S01]  /*ba70*/  FMUL.FTZ R114, R114, R55.reuse ;  /* 0x0000003772727220 */ /* 0x080fe20000410000 */
[----:B------:R-:W-:Y:S01]  /*ba80*/  FMUL.FTZ R115, R115, R55 ;  /* 0x0000003773737220 */ /* 0x000fe20000410000 */
[----:B--2---:R-:W-:Y:S01]  /*ba90*/  F2FP.BF16.F32.PACK_AB R0, R220, R219 ;  /* 0x000000dbdc00723e */ /* 0x004fe200000010ff */
[-C--:B------:R-:W-:Y:S01]  /*baa0*/  FMUL.FTZ R120, R120, R50.reuse ;  /* 0x0000003278787220 */ /* 0x080fe20000410000 */
[----:B------:R-:W-:Y:S01]  /*bab0*/  FMUL.FTZ R121, R121, R50 ;  /* 0x0000003279797220 */ /* 0x000fe20000410000 */
[-C--:B------:R-:W-:Y:S01]  /*bac0*/  FMUL.FTZ R122, R122, R51.reuse ;  /* 0x000000337a7a7220 */ /* 0x080fe20000410000 */
[----:B------:R-:W-:Y:S01]  /*bad0*/  LOP3.LUT R5, R5, R0, RZ, 0xc0, !PT ;  /* 0x0000000005057212 */ /* 0x000fe200078ec0ff */
[----:B------:R-:W-:-:S06]  /*bae0*/  FMUL.FTZ R123, R123, R51 ;  /* 0x000000337b7b7220 */ /* 0x000fcc0000410000 */
[----:B---3--:R-:W-:Y:S06]  /*baf0*/  HMMA.16816.F32.BF16 R176, R4, R14, R124 ;  /* 0x0000000e04b0723c */ /* 0x008fec000004187c */
[-C--:B------:R-:W-:Y:S06]  /*bb00*/  HMMA.16816.F32.BF16 R180, R8, R12.reuse, R116 ;  /* 0x0000000c08b4723c */ /* 0x080fec0000041874 */
[----:B------:R-:W-:Y:S06]  /*bb10*/  HMMA.16816.F32.BF16 R100, R4, R12, R112 ;  /* 0x0000000c0464723c */ /* 0x000fec0000041870 */
[C---:B------:R-:W-:Y:S01]  /*bb20*/  HMMA.16816.F32.BF16 R124, R8.reuse, R14, R120 ;  /* 0x0000000e087c723c */ /* 0x040fe20000041878 */
[----:B------:R-:W1:Y:S01]  /*bb30*/  LDSM.16.MT88.4 R12, [R218+0x9000] ;  /* 0x00900000da0c783b */ /* 0x000e620000004200 */
[-C--:B------:R-:W-:Y:S01]  /*bb40*/  FMUL.FTZ R132, R132, R50.reuse ;  /* 0x0000003284847220 */ /* 0x080fe20000410000 */
[----:B------:R-:W-:Y:S01]  /*bb50*/  FMUL.FTZ R133, R133, R50 ;  /* 0x0000003285857220 */ /* 0x000fe20000410000 */
        /* <DEDUP_REMOVED lines=14> */
[-C--:B-1----:R-:W-:Y:S06]  /*bc40*/  HMMA.16816.F32.BF16 R132, R8, R12.reuse, R132 ;  /* 0x0000000c0884723c */ /* 0x082fec0000041884 */
[C---:B------:R-:W-:Y:S06]  /*bc50*/  HMMA.16816.F32.BF16 R128, R4.reuse, R12, R128 ;  /* 0x0000000c0480723c */ /* 0x040fec0000041880 */
[-C--:B------:R-:W-:Y:S06]  /*bc60*/  HMMA.16816.F32.BF16 R140, R4, R14.reuse, R140 ;  /* 0x0000000e048c723c */ /* 0x080fec000004188c */
        /* <DEDUP_REMOVED lines=61> */
[----:B------:R-:W-:Y:S01]  /*c040*/  HMMA.16816.F32.BF16 R64, R4, R12, R72 ;  /* 0x0000000c0440723c */ /* 0x000fe20000041848 */
[----:B------:R-:W-:Y:S01]  /*c050*/  MOV R71, R63 ;  /* 0x0000003f00477202 */ /* 0x000fe20000000f00 */
[----:B------:R-:W-:-:S02]  /*c060*/  IMAD.MOV.U32 R68, RZ, RZ, R60 ;  /* 0x000000ffff447224 */ /* 0x000fc400078e003c */
[----:B------:R-:W-:Y:S02]  /*c070*/  IMAD.MOV.U32 R69, RZ, RZ, R61 ;  /* 0x000000ffff457224 */ /* 0x000fe400078e003d */
[----:B------:R-:W-:Y:S01]  /*c080*/  HMMA.16816.F32.BF16 R112, R8, R14, R80 ;  /* 0x0000000e0870723c */ /* 0x000fe20000041850 */
[----:B------:R-:W-:-:S05]  /*c090*/  IMAD.MOV.U32 R75, RZ, RZ, R62 ;  /* 0x000000ffff4b7224 */ /* 0x000fca00078e003e */
[----:B------:R-:W-:Y:S01]  /*c0a0*/  HMMA.16816.F32.BF16 R60, R4, R14, R76 ;  /* 0x0000000e043c723c */ /* 0x000fe2000004184c */
[----:B------:R-:W1:Y:S01]  /*c0b0*/  LDSM.16.MT88.4 R12, [R218+0xb000] ;  /* 0x00b00000da0c783b */ /* 0x000e620000004200 */
[----:B------:R-:W-:Y:S02]  /*c0c0*/  VIADD R152, R232, 0x1715609d ;  /* 0x1715609de8987836 */ /* 0x000fe40000000000 */
[-C--:B------:R-:W-:Y:S01]  /*c0d0*/  FMUL.FTZ R88, R88, R54.reuse ;  /* 0x0000003658587220 */ /* 0x080fe20000410000 */
[-C--:B------:R-:W-:Y:S01]  /*c0e0*/  FMUL.FTZ R89, R89, R54.reuse ;  /* 0x0000003659597220 */ /* 0x080fe20000410000 */
[-C--:B------:R-:W-:Y:S01]  /*c0f0*/  FMUL.FTZ R90, R90, R55.reuse ;  /* 0x000000375a5a7220 */ /* 0x080fe20000410000 */
[-C--:B------:R-:W-:Y:S01]  /*c100*/  FMUL.FTZ R91, R91, R55.reuse ;  /* 0x000000375b5b7220 */ /* 0x080fe20000410000 */
[-C--:B------:R-:W-:Y:S01]  /*c110*/  FMUL.FTZ R92, R92, R54.reuse ;  /* 0x000000365c5c7220 */ /* 0x080fe20000410000 */
[----:B------:R-:W-:Y:S01]  /*c120*/  FMUL.FTZ R93, R93, R54 ;  /* 0x000000365d5d7220 */ /* 0x000fe20000410000 */
[-C--:B------:R-:W-:Y:S01]  /*c130*/  FMUL.FTZ R94, R94, R55.reuse ;  /* 0x000000375e5e7220 */ /* 0x080fe20000410000 */
[----:B------:R-:W-:Y:S01]  /*c140*/  FMUL.FTZ R95, R95, R55 ;  /* 0x000000375f5f7220 */ /* 0x000fe20000410000 */
[----:B------:R-:W-:Y:S01]  /*c150*/  LOP3.LUT R2, R25, R32, R152, 0x96, !PT ;  /* 0x0000002019027212 */ /* 0x000fe200078e9698 */
        /* <DEDUP_REMOVED lines=8> */
[----:B------:R2:W-:Y:S01]  /*c1e0*/  STL [R1], R58 ;  /* 0x0000003a01007387 */ /* 0x0005e20000100800 */
[----:B------:R-:W-:Y:S01]  /*c1f0*/  MOV R168, R58 ;  /* 0x0000003a00a87202 */ /* 0x000fe20000000f00 */
[----:B------:R-:W-:Y:S01]  /*c200*/  IMAD.MOV.U32 R153, RZ, RZ, R59 ;  /* 0x000000ffff997224 */ /* 0x000fe200078e003b */
[----:B------:R-:W-:Y:S01]  /*c210*/  MOV R170, R56 ;  /* 0x0000003800aa7202 */ /* 0x000fe20000000f00 */
[----:B------:R-:W-:-:S02]  /*c220*/  IMAD.MOV.U32 R171, RZ, RZ, R57 ;  /* 0x000000ffffab7224 */ /* 0x000fc400078e0039 */
[----:B------:R-:W-:Y:S01]  /*c230*/  IMAD.MOV.U32 R154, RZ, RZ, R200 ;  /* 0x000000ffff9a7224 */ /* 0x000fe200078e00c8 */
[----:B------:R-:W-:Y:S01]  /*c240*/  IADD3 R200, R233, 0x646e171e, RZ ;  /* 0x646e171ee9c87810 */ /* 0x000fe20007ffe0ff */
[----:B------:R-:W-:Y:S01]  /*c250*/  IMAD.WIDE.U32 R2, R2, -0x2daee0ad, RZ ;  /* 0xd2511f5302027825 */ /* 0x000fe200078e00ff */
[----:B------:R-:W-:-:S03]  /*c260*/  MOV R53, R41 ;  /* 0x0000002900357202 */ /* 0x000fc60000000f00 */
[----:B------:R-:W-:Y:S02]  /*c270*/  IMAD.MOV.U32 R72, RZ, RZ, R52 ;  /* 0x000000ffff487224 */ /* 0x000fe400078e0034 */
[----:B------:R-:W-:Y:S02]  /*c280*/  IMAD.MOV.U32 R169, RZ, RZ, R43 ;  /* 0x000000ffffa97224 */ /* 0x000fe400078e002b */
[----:B------:R-:W-:Y:S02]  /*c290*/  IMAD.MOV.U32 R155, RZ, RZ, R42 ;  /* 0x000000ffff9b7224 */ /* 0x000fe400078e002a */
[----:B------:R-:W-:Y:S01]  /*c2a0*/  IMAD.MOV.U32 R52, RZ, RZ, R40 ;  /* 0x000000ffff347224 */ /* 0x000fe200078e0028 */
[C---:B-1----:R-:W-:Y:S06]  /*c2b0*/  HMMA.16816.F32.BF16 R92, R4.reuse, R14, R92 ;  /* 0x0000000e045c723c */ /* 0x042fec000004185c */
[----:B--2---:R-:W-:Y:S01]  /*c2c0*/  HMMA.16816.F32.BF16 R56, R4, R12, R88 ;  /* 0x0000000c0438723c */ /* 0x004fe20000041858 */
[----:B------:R-:W-:-:S06]  /*c2d0*/  FFMA.FTZ R0, R187, UR19, -R30 ;  /* 0x00000013bb007c23 */ /* 0x000fcc000801081e */
[----:B------:R-:W-:Y:S01]  /*c2e0*/  LOP3.LUT R5, R17, R20, R152, 0x96, !PT ;  /* 0x0000001411057212 */ /* 0x000fe200078e9698 */
[----:B------:R-:W-:Y:S01]  /*c2f0*/  HMMA.16816.F32.BF16 R116, R8, R12, R84 ;  /* 0x0000000c0874723c */ /* 0x000fe20000041854 */
[----:B------:R-:W-:Y:S02]  /*c300*/  LOP3.LUT R4, R3, R26, R200, 0x96, !PT ;  /* 0x0000001a03047212 */ /* 0x000fe400078e96c8 */
[----:B------:R-:W-:-:S03]  /*c310*/  LOP3.LUT R7, R2, 0xffff, RZ, 0xc0, !PT ;  /* 0x0000ffff02077812 */ /* 0x000fc600078ec0ff */
[----:B------:R-:W-:Y:S01]  /*c320*/  HMMA.16816.F32.BF16 R40, R8, R14, R96 ;  /* 0x0000000e0828723c */ /* 0x000fe20000041860 */
[----:B------:R-:W-:Y:S02]  /*c330*/  LOP3.LUT R13, R2, 0xff, RZ, 0xc0, !PT ;  /* 0x000000ff020d7812 */ /* 0x000fe400078ec0ff */
[----:B------:R-:W-:-:S04]  /*c340*/  SHF.R.U32.HI R12, RZ, 0x10, R2 ;  /* 0x00000010ff0c7819 */ /* 0x000fc80000011602 */
[----:B------:R-:W-:Y:S01]  /*c350*/  SHF.R.U32.HI R11, RZ, 0x18, R2 ;  /* 0x00000018ff0b7819 */ /* 0x000fe20000011602 */
[----:B------:R-:W-:Y:S01]  /*c360*/  IMAD.WIDE.U32 R2, R5, -0x2daee0ad, RZ ;  /* 0xd2511f5305027825 */ /* 0x000fe200078e00ff */
[----:B------:R1:W-:Y:S02]  /*c370*/  MUFU.EX2 R81, R0 ;  /* 0x0000000000517308 */ /* 0x0003e40000000800 */
[C---:B------:R-:W-:Y:S02]  /*c380*/  LOP3.LUT R6, R2.reuse, 0xffff, RZ, 0xc0, !PT ;  /* 0x0000ffff02067812 */ /* 0x040fe400078ec0ff */
[----:B------:R-:W-:Y:S02]  /*c390*/  LOP3.LUT R10, R2, 0xff, RZ, 0xc0, !PT ;  /* 0x000000ff020a7812 */ /* 0x000fe400078ec0ff */
[--C-:B------:R-:W-:Y:S02]  /*c3a0*/  SHF.R.U32.HI R9, RZ, 0x10, R2.reuse ;  /* 0x00000010ff097819 */ /* 0x100fe40000011602 */
[----:B------:R-:W-:-:S02]  /*c3b0*/  SHF.R.U32.HI R8, RZ, 0x18, R2 ;  /* 0x00000018ff087819 */ /* 0x000fc40000011602 */
[----:B------:R-:W-:Y:S02]  /*c3c0*/  SHF.R.U32.HI R2, RZ, 0x8, R7 ;  /* 0x00000008ff027819 */ /* 0x000fe40000011607 */
[----:B-1----:R-:W-:Y:S01]  /*c3d0*/  LOP3.LUT R0, R3, R22, R200, 0x96, !PT ;  /* 0x0000001603007212 */ /* 0x002fe200078e96c8 */
[----:B------:R-:W-:Y:S01]  /*c3e0*/  FFMA.FTZ R3, R184, UR19, -R30 ;  /* 0x00000013b8037c23 */ /* 0x000fe2000801081e */
[----:B------:R-:W-:Y:S02]  /*c3f0*/  PRMT R13, R13, 0x5410, R2 ;  /* 0x000054100d0d7816 */ /* 0x000fe40000000002 */
[----:B------:R-:W-:Y:S01]  /*c400*/  LOP3.LUT R2, R12, 0xff, RZ, 0xc0, !PT ;  /* 0x000000ff0c027812 */ /* 0x000fe200078ec0ff */
[----:B------:R1:W-:Y:S03]  /*c410*/  MUFU.EX2 R70, R3 ;  /* 0x0000000300467308 */ /* 0x0003e60000000800 */
[----:B------:R-:W-:-:S02]  /*c420*/  PRMT R7, R2, 0x5410, R11 ;  /* 0x0000541002077816 */ /* 0x000fc4000000000b */
[----:B------:R-:W-:Y:S02]  /*c430*/  SHF.R.U32.HI R2, RZ, 0x8, R6 ;  /* 0x00000008ff027819 */ /* 0x000fe40000011606 */
[----:B------:R-:W-:Y:S02]  /*c440*/  MOV R73, R227 ;  /* 0x000000e300497202 */ /* 0x000fe40000000f00 */
[----:B------:R-:W-:Y:S01]  /*c450*/  PRMT R15, R10, 0x5410, R2 ;  /* 0x000054100a0f7816 */ /* 0x000fe20000000002 */
[----:B-1----:R-:W-:-:S04]  /*c460*/  FFMA.FTZ R3, R49, UR19, -R30 ;  /* 0x0000001331037c23 */ /* 0x002fc8000801081e */
[----:B------:R1:W2:Y:S01]  /*c470*/  MUFU.EX2 R77, R3 ;  /* 0x00000003004d7308 */ /* 0x0002a20000000800 */
[----:B------:R-:W-:Y:S01]  /*c480*/  LOP3.LUT R2, R9, 0xff, RZ, 0xc0, !PT ;  /* 0x000000ff09027812 */ /* 0x000fe200078ec0ff */
[----:B------:R-:W-:-:S03]  /*c490*/  FFMA.FTZ R5, R186, UR19, -R30 ;  /* 0x00000013ba057c23 */ /* 0x000fc6000801081e */
[----:B------:R-:W-:Y:S02]  /*c4a0*/  PRMT R14, R2, 0x5410, R8 ;  /* 0x00005410020e7816 */ /* 0x000fe40000000008 */
[----:B------:R-:W-:Y:S01]  /*c4b0*/  LOP3.LUT R2, R4, 0xffff, RZ, 0xc0, !PT ;  /* 0x0000ffff04027812 */ /* 0x000fe200078ec0ff */
[----:B-1----:R-:W-:-:S04]  /*c4c0*/  FFMA.FTZ R3, R204, UR19, -R31 ;  /* 0x00000013cc037c23 */ /* 0x002fc8000801081f */
[----:B------:R1:W-:Y:S01]  /*c4d0*/  MUFU.EX2 R227, R3 ;  /* 0x0000000300e37308 */ /* 0x0003e20000000800 */
[----:B------:R-:W-:-:S07]  /*c4e0*/  LOP3.LUT R6, R4, 0xff, RZ, 0xc0, !PT ;  /* 0x000000ff04067812 */ /* 0x000fce00078ec0ff */
[----:B------:R3:W-:Y:S01]  /*c4f0*/  MUFU.EX2 R82, R5 ;  /* 0x0000000500527308 */ /* 0x0007e20000000800 */
[----:B-1----:R-:W-:-:S07]  /*c500*/  FFMA.FTZ R3, R188, UR19, -R31 ;  /* 0x00000013bc037c23 */ /* 0x002fce000801081f */
[----:B------:R1:W-:Y:S01]  /*c510*/  MUFU.EX2 R204, R3 ;  /* 0x0000000300cc7308 */ /* 0x0003e20000000800 */
[--C-:B---3--:R-:W-:Y:S02]  /*c520*/  SHF.R.U32.HI R5, RZ, 0x18, R4.reuse ;  /* 0x00000018ff057819 */ /* 0x108fe40000011604 */
[----:B-1----:R-:W-:Y:S02]  /*c530*/  SHF.R.U32.HI R3, RZ, 0x10, R4 ;  /* 0x00000010ff037819 */ /* 0x002fe40000011604 */
[----:B------:R-:W-:Y:S02]  /*c540*/  SHF.R.U32.HI R4, RZ, 0x8, R2 ;  /* 0x00000008ff047819 */ /* 0x000fe40000011602 */
[----:B------:R-:W-:Y:S01]  /*c550*/  LOP3.LUT R2, R3, 0xff, RZ, 0xc0, !PT ;  /* 0x000000ff03027812 */ /* 0x000fe200078ec0ff */
[----:B------:R-:W-:-:S03]  /*c560*/  FFMA.FTZ R3, R48, UR19, -R31 ;  /* 0x0000001330037c23 */ /* 0x000fc6000801081f */
[----:B------:R-:W-:Y:S01]  /*c570*/  PRMT R5, R2, 0x5410, R5 ;  /* 0x0000541002057816 */ /* 0x000fe20000000005 */
[----:B------:R1:W3:Y:S01]  /*c580*/  MUFU.EX2 R79, R3 ;  /* 0x00000003004f7308 */ /* 0x0002e20000000800 */
[----:B------:R-:W-:Y:S02]  /*c590*/  LOP3.LUT R2, R0, 0xffff, RZ, 0xc0, !PT ;  /* 0x0000ffff00027812 */ /* 0x000fe400078ec0ff */
[----:B------:R-:W-:Y:S01]  /*c5a0*/  PRMT R6, R6, 0x5410, R4 ;  /* 0x0000541006067816 */ /* 0x000fe20000000004 */
[----:B------:R-:W-:-:S04]  /*c5b0*/  FFMA.FTZ R4, R208, UR19, -R28 ;  /* 0x00000013d0047c23 */ /* 0x000fc8000801081c */
[----:B------:R-:W-:Y:S01]  /*c5c0*/  MUFU.EX2 R188, R4 ;  /* 0x0000000400bc7308 */ /* 0x000fe20000000800 */
[----:B-1----:R-:W-:-:S07]  /*c5d0*/  FFMA.FTZ R3, R185, UR19, -R31 ;  /* 0x00000013b9037c23 */ /* 0x002fce000801081f */
[----:B------:R1:W4:Y:S01]  /*c5e0*/  MUFU.EX2 R78, R3 ;  /* 0x00000003004e7308 */ /* 0x0003220000000800 */
[----:B------:R-:W-:Y:S02]  /*c5f0*/  PRMT R76, R231, 0x7054, R231 ;  /* 0x00007054e74c7816 */ /* 0x000fe400000000e7 */
[----:B-1----:R-:W-:Y:S02]  /*c600*/  SHF.R.U32.HI R3, RZ, 0x8, R2 ;  /* 0x00000008ff037819 */ /* 0x002fe40000011602 */
[----:B------:R-:W-:-:S04]  /*c610*/  LOP3.LUT R2, R0, 0xff, RZ, 0xc0, !PT ;  /* 0x000000ff00027812 */ /* 0x000fc800078ec0ff */
[----:B------:R-:W-:Y:S01]  /*c620*/  PRMT R4, R2, 0x5410, R3 ;  /* 0x0000541002047816 */ /* 0x000fe20000000003 */
[----:B------:R-:W-:Y:S01]  /*c630*/  FFMA.FTZ R2, R189, UR19, -R28 ;  /* 0x00000013bd027c23 */ /* 0x000fe2000801081c */
[----:B------:R-:W-:-:S03]  /*c640*/  SHF.R.U32.HI R3, RZ, 0x10, R0 ;  /* 0x00000010ff037819 */ /* 0x000fc60000011600 */
[----:B------:R1:W-:Y:S02]  /*c650*/  MUFU.EX2 R74, R2 ;  /* 0x00000002004a7308 */ /* 0x0003e40000000800 */
[----:B-1----:R-:W-:Y:S02]  /*c660*/  SHF.R.U32.HI R2, RZ, 0x18, R0 ;  /* 0x00000018ff027819 */ /* 0x002fe40000011600 */
[----:B------:R-:W-:Y:S01]  /*c670*/  LOP3.LUT R0, R3, 0xff, RZ, 0xc0, !PT ;  /* 0x000000ff03007812 */ /* 0x000fe200078ec0ff */
[----:B------:R-:W-:-:S03]  /*c680*/  FFMA.FTZ R3, R190, UR19, -R28 ;  /* 0x00000013be037c23 */ /* 0x000fc6000801081c */
[----:B------:R-:W-:Y:S01]  /*c690*/  PRMT R12, R0, 0x5410, R2 ;  /* 0x00005410000c7816 */ /* 0x000fe20000000002 */
[----:B------:R1:W4:Y:S01]  /*c6a0*/  MUFU.EX2 R19, R3 ;  /* 0x0000000300137308 */ /* 0x0003220000000800 */
[----:B------:R-:W-:Y:S02]  /*c6b0*/  HSET2.LE.AND R0, R13, R76, PT ;  /* 0x0000004c0d007233 */ /* 0x000fe40003803000 */
[----:B--2---:R-:W-:-:S04]  /*c6c0*/  F2FP.BF16.F32.PACK_AB R2, R77, R70 ;  /* 0x000000464d02723e */ /* 0x004fc800000010ff */
[----:B------:R-:W-:Y:S02]  /*c6d0*/  LOP3.LUT R10, R0, R2, RZ, 0xc0, !PT ;  /* 0x00000002000a7212 */ /* 0x000fe400078ec0ff */
[----:B------:R-:W-:Y:S01]  /*c6e0*/  HSET2.LE.AND R0, R7, R76, PT ;  /* 0x0000004c07007233 */ /* 0x000fe20003803000 */
[----:B-1----:R-:W-:Y:S01]  /*c6f0*/  FFMA.FTZ R3, R205, UR19, -R28 ;  /* 0x00000013cd037c23 */ /* 0x002fe2000801081c */
[----:B---3--:R-:W-:-:S03]  /*c700*/  IMAD.MOV.U32 R205, RZ, RZ, R79 ;  /* 0x000000ffffcd7224 */ /* 0x008fc600078e004f */
[----:B------:R1:W2:Y:S02]  /*c710*/  MUFU.EX2 R22, R3 ;  /* 0x0000000300167308 */ /* 0x0002a40000000800 */
[----:B----4-:R-:W-:-:S04]  /*c720*/  F2FP.BF16.F32.PACK_AB R2, R78, R205 ;  /* 0x000000cd4e02723e */ /* 0x010fc800000010ff */
[----:B------:R-:W-:Y:S02]  /*c730*/  LOP3.LUT R11, R0, R2, RZ, 0xc0, !PT ;  /* 0x00000002000b7212 */ /* 0x000fe400078ec0ff */
[----:B------:R-:W-:Y:S01]  /*c740*/  HSET2.LE.AND R0, R6, R76, PT ;  /* 0x0000004c06007233 */ /* 0x000fe20003803000 */
[----:B-1----:R-:W-:-:S04]  /*c750*/  FFMA.FTZ R3, R207, UR19, -R29 ;  /* 0x00000013cf037c23 */ /* 0x002fc8000801081d */
[----:B------:R1:W-:Y:S01]  /*c760*/  MUFU.EX2 R185, R3 ;  /* 0x0000000300b97308 */ /* 0x0003e20000000800 */
[----:B------:R-:W-:-:S04]  /*c770*/  F2FP.BF16.F32.PACK_AB R2, R82, R81 ;  /* 0x000000515202723e */ /* 0x000fc800000010ff */
[----:B------:R-:W-:Y:S02]  /*c780*/  LOP3.LUT R8, R0, R2, RZ, 0xc0, !PT ;  /* 0x0000000200087212 */ /* 0x000fe400078ec0ff */
[----:B------:R-:W-:Y:S01]  /*c790*/  HSET2.LE.AND R0, R5, R76, PT ;  /* 0x0000004c05007233 */ /* 0x000fe20003803000 */
[----:B-1----:R-:W-:-:S04]  /*c7a0*/  FFMA.FTZ R3, R206, UR19, -R29 ;  /* 0x00000013ce037c23 */ /* 0x002fc8000801081d */
[----:B------:R1:W-:Y:S01]  /*c7b0*/  MUFU.EX2 R23, R3 ;  /* 0x0000000300177308 */ /* 0x0003e20000000800 */
[----:B------:R-:W-:-:S04]  /*c7c0*/  F2FP.BF16.F32.PACK_AB R2, R204, R227 ;  /* 0x000000e3cc02723e */ /* 0x000fc800000010ff */
[----:B------:R-:W-:Y:S01]  /*c7d0*/  LOP3.LUT R9, R0, R2, RZ, 0xc0, !PT ;  /* 0x0000000200097212 */ /* 0x000fe200078ec0ff */
[--C-:B------:R-:W-:Y:S01]  /*c7e0*/  FFMA.FTZ R2, R209, UR19, -R29.reuse ;  /* 0x00000013d1027c23 */ /* 0x100fe2000801081d */
[----:B-1----:R-:W-:-:S04]  /*c7f0*/  FFMA.FTZ R3, R191, UR19, -R29 ;  /* 0x00000013bf037c23 */ /* 0x002fc8000801081d */
[----:B------:R-:W1:Y:S01]  /*c800*/  MUFU.EX2 R21, R3 ;  /* 0x0000000300157308 */ /* 0x000e620000000800 */
[----:B------:R-:W-:Y:S02]  /*c810*/  MOV R209, R19 ;  /* 0x0000001300d17202 */ /* 0x000fe40000000f00 */
[----:B------:R-:W-:-:S05]  /*c820*/  HSET2.LE.AND R0, R15, R76, PT ;  /* 0x0000004c0f007233 */ /* 0x000fca0003803000 */
[----:B------:R2:W3:Y:S02]  /*c830*/  MUFU.EX2 R20, R2 ;  /* 0x0000000200147308 */ /* 0x0004e40000000800 */
[----:B--2---:R-:W-:-:S04]  /*c840*/  F2FP.BF16.F32.PACK_AB R2, R22, R209 ;  /* 0x000000d11602723e */ /* 0x004fc800000010ff */
[----:B------:R-:W-:Y:S02]  /*c850*/  LOP3.LUT R6, R0, R2, RZ, 0xc0, !PT ;  /* 0x0000000200067212 */ /* 0x000fe400078ec0ff */
[----:B------:R-:W-:Y:S02]  /*c860*/  HSET2.LE.AND R0, R14, R76, PT ;  /* 0x0000004c0e007233 */ /* 0x000fe40003803000 */
[----:B-1----:R-:W-:-:S04]  /*c870*/  F2FP.BF16.F32.PACK_AB R2, R21, R23 ;  /* 0x000000171502723e */ /* 0x002fc800000010ff */
[----:B------:R-:W-:Y:S02]  /*c880*/  LOP3.LUT R7, R0, R2, RZ, 0xc0, !PT ;  /* 0x0000000200077212 */ /* 0x000fe400078ec0ff */
[--C-:B------:R-:W-:Y:S02]  /*c890*/  HSET2.LE.AND R0, R4, R76.reuse, PT ;  /* 0x0000004c04007233 */ /* 0x100fe40003803000 */
[----:B------:R-:W-:Y:S01]  /*c8a0*/  F2FP.BF16.F32.PACK_AB R2, R74, R188 ;  /* 0x000000bc4a02723e */ /* 0x000fe200000010ff */
[----:B------:R-:W-:Y:S02]  /*c8b0*/  IMAD.MOV.U32 R79, RZ, RZ, R18 ;  /* 0x000000ffff4f7224 */ /* 0x000fe400078e0012 */
[----:B------:R-:W1:Y:S01]  /*c8c0*/  LDSM.16.MT88.4 R16, [R216+0x9400] ;  /* 0x00940000d810783b */ /* 0x000e620000004200 */
[----:B------:R-:W-:Y:S02]  /*c8d0*/  LOP3.LUT R4, R0, R2, RZ, 0xc0, !PT ;  /* 0x0000000200047212 */ /* 0x000fe400078ec0ff */
[----:B------:R-:W-:-:S02]  /*c8e0*/  HSET2.LE.AND R0, R12, R76, PT ;  /* 0x0000004c0c007233 */ /* 0x000fc40003803000 */
[----:B------:R-:W2:Y:S01]  /*c8f0*/  LDSM.16.MT88.4 R12, [R218+0x9400] ;  /* 0x00940000da0c783b */ /* 0x000ea20000004200 */
[----:B---3--:R-:W-:Y:S01]  /*c900*/  F2FP.BF16.F32.PACK_AB R2, R20, R185 ;  /* 0x000000b91402723e */ /* 0x008fe200000010ff */
[----:B------:R-:W-:-:S03]  /*c910*/  UIADD3 UR4, UR4, 0x1, URZ ;  /* 0x0000000104047890 */ /* 0x000fc6000fffe03f */
[----:B------:R-:W-:Y:S01]  /*c920*/  LOP3.LUT R5, R0, R2, RZ, 0xc0, !PT ;  /* 0x0000000200057212 */ /* 0x000fe200078ec0ff */
[----:B------:R-:W-:Y:S01]  /*c930*/  IMAD.MOV.U32 R33, RZ, RZ, R75 ;  /* 0x000000ffff217224 */ /* 0x000fe200078e004b */
[----:B------:R-:W-:Y:S01]  /*c940*/  MOV R80, R73 ;  /* 0x0000004900507202 */ /* 0x000fe20000000f00 */
[----:B------:R-:W-:Y:S01]  /*c950*/  IMAD.MOV.U32 R32, RZ, RZ, R71 ;  /* 0x000000ffff207224 */ /* 0x000fe200078e0047 */
[----:B------:R-:W-:Y:S01]  /*c960*/  MOV R48, R68 ;  /* 0x0000004400307202 */ /* 0x000fe20000000f00 */
[----:B------:R-:W-:Y:S02]  /*c970*/  IMAD.MOV.U32 R27, RZ, RZ, R53 ;  /* 0x000000ffff1b7224 */ /* 0x000fe400078e0035 */
[----:B------:R-:W-:Y:S02]  /*c980*/  IMAD.MOV.U32 R24, RZ, RZ, R196 ;  /* 0x000000ffff187224 */ /* 0x000fe400078e00c4 */
[----:B------:R-:W-:Y:S01]  /*c990*/  IMAD.MOV.U32 R25, RZ, RZ, R195 ;  /* 0x000000ffff197224 */ /* 0x000fe200078e00c3 */
[----:B------:R-:W-:Y:S01]  /*c9a0*/  MOV R68, R52 ;  /* 0x0000003400447202 */ /* 0x000fe20000000f00 */
[----:B------:R-:W-:Y:S01]  /*c9b0*/  IMAD.MOV.U32 R49, RZ, RZ, R69 ;  /* 0x000000ffff317224 */ /* 0x000fe200078e0045 */
[----:B------:R-:W-:Y:S01]  /*c9c0*/  MOV R69, R197 ;  /* 0x000000c500457202 */ /* 0x000fe20000000f00 */
[----:B------:R-:W-:Y:S01]  /*c9d0*/  IMAD.MOV.U32 R73, RZ, RZ, R153 ;  /* 0x000000ffff497224 */ /* 0x000fe200078e0099 */
[----:B------:R-:W-:Y:S01]  /*c9e0*/  MOV R53, R194 ;  /* 0x000000c200357202 */ /* 0x000fe20000000f00 */
[----:B------:R-:W-:-:S02]  /*c9f0*/  IMAD.MOV.U32 R75, RZ, RZ, R155 ;  /* 0x000000ffff4b7224 */ /* 0x000fc400078e009b */
[----:B------:R-:W-:Y:S02]  /*ca00*/  IMAD.MOV.U32 R155, RZ, RZ, R199 ;  /* 0x000000ffff9b7224 */ /* 0x000fe400078e00c7 */
[----:B------:R-:W-:Y:S02]  /*ca10*/  IMAD.MOV.U32 R153, RZ, RZ, R198 ;  /* 0x000000ffff997224 */ /* 0x000fe400078e00c6 */
[----:B------:R-:W-:Y:S02]  /*ca20*/  IMAD.MOV.U32 R71, RZ, RZ, R193 ;  /* 0x000000ffff477224 */ /* 0x000fe400078e00c1 */
[----:B------:R-:W-:Y:S01]  /*ca30*/  IMAD.MOV.U32 R52, RZ, RZ, R192 ;  /* 0x000000ffff347224 */ /* 0x000fe200078e00c0 */
[----:B------:R-:W-:Y:S01]  /*ca40*/  LOP3.LUT R2, R35, UR4, R233, 0x96, !PT ;  /* 0x0000000423027c12 */ /* 0x000fe2000f8e96e9 */
[----:B------:R-:W-:Y:S01]  /*ca50*/  IMAD.MOV.U32 R189, RZ, RZ, R24 ;  /* 0x000000ffffbd7224 */ /* 0x000fe200078e0018 */
[----:B------:R-:W-:Y:S01]  /*ca60*/  MOV R190, R27 ;  /* 0x0000001b00be7202 */ /* 0x000fe20000000f00 */
[----:B------:R-:W-:Y:S01]  /*ca70*/  IMAD.MOV.U32 R206, RZ, RZ, R33 ;  /* 0x000000ffffce7224 */ /* 0x000fe200078e0021 */
[----:B------:R-:W-:Y:S01]  /*ca80*/  MOV R207, R32 ;  /* 0x0000002000cf7202 */ /* 0x000fe20000000f00 */
[----:B-1----:R-:W-:Y:S01]  /*ca90*/  HMMA.16816.F32.BF16 R196, R8, R16, R180 ;  /* 0x0000001008c4723c */ /* 0x002fe200000418b4 */
[----:B------:R-:W-:Y:S05]  /*caa0*/  LDSM.16.MT88.4 R32, [R218+0xb400] ;  /* 0x00b40000da20783b */ /* 0x000fea0000004200 */
[----:B------:R-:W-:Y:S01]  /*cab0*/  HMMA.16816.F32.BF16 R96, R4, R18, R176 ;  /* 0x000000120460723c */ /* 0x000fe200000418b0 */
[----:B------:R-:W-:-:S02]  /*cac0*/  IMAD.MOV.U32 R183, RZ, RZ, R23 ;  /* 0x000000ffffb77224 */ /* 0x000fc400078e0017 */
[----:B------:R-:W-:-:S03]  /*cad0*/  IMAD.MOV.U32 R180, RZ, RZ, R22 ;  /* 0x000000ffffb47224 */ /* 0x000fc600078e0016 */
[----:B------:R-:W-:Y:S01]  /*cae0*/  HMMA.16816.F32.BF16 R192, R8, R18, R124 ;  /* 0x0000001208c0723c */ /* 0x000fe2000004187c */
[----:B------:R-:W-:-:S05]  /*caf0*/  IMAD.MOV.U32 R179, RZ, RZ, R21 ;  /* 0x000000ffffb37224 */ /* 0x000fca00078e0015 */
[C---:B--2---:R-:W-:Y:S01]  /*cb00*/  HMMA.16816.F32.BF16 R84, R4.reuse, R14, R140 ;  /* 0x0000000e0454723c */ /* 0x044fe2000004188c */
[----:B------:R-:W-:Y:S02]  /*cb10*/  IMAD.MOV.U32 R126, RZ, RZ, R20 ;  /* 0x000000ffff7e7224 */ /* 0x000fe400078e0014 */
[----:B------:R-:W-:Y:S03]  /*cb20*/  LDSM.16.MT88.4 R20, [R218+0xa400] ;  /* 0x00a40000da14783b */ /* 0x000fe60000004200 */
[----:B------:R-:W-:Y:S01]  /*cb30*/  HMMA.16816.F32.BF16 R100, R4, R16, R100 ;  /* 0x000000100464723c */ /* 0x000fe20000041864 */
[----:B------:R-:W-:Y:S01]  /*cb40*/  IMAD.MOV.U32 R143, RZ, RZ, R25 ;  /* 0x000000ffff8f7224 */ /* 0x000fe200078e0019 */
[----:B------:R-:W1:Y:S04]  /*cb50*/  LDSM.16.MT88.4 R16, [R216+0xa400] ;  /* 0x00a40000d810783b */ /* 0x000e680000004200 */
[----:B------:R-:W2:Y:S01]  /*cb60*/  LDSM.16.MT88.4 R24, [R216+0xb400] ;  /* 0x00b40000d818783b */ /* 0x000ea20000004200 */
[----:B------:R-:W-:Y:S01]  /*cb70*/  IMAD.WIDE.U32 R2, R2, -0x326172a9, RZ ;  /* 0xcd9e8d5702027825 */ /* 0x000fe200078e00ff */
[----:B------:R-:W-:-:S03]  /*cb80*/  MOV R187, R171 ;  /* 0x000000ab00bb7202 */ /* 0x000fc60000000f00 */
[----:B------:R-:W-:Y:S02]  /*cb90*/  IMAD.MOV.U32 R76, RZ, RZ, R79 ;  /* 0x000000ffff4c7224 */ /* 0x000fe400078e004f */
[----:B------:R-:W-:Y:S01]  /*cba0*/  IMAD.MOV.U32 R83, RZ, RZ, R72 ;  /* 0x000000ffff537224 */ /* 0x000fe200078e0048 */
[----:B------:R-:W-:Y:S01]  /*cbb0*/  MOV R72, R169 ;  /* 0x000000a900487202 */ /* 0x000fe20000000f00 */
[----:B------:R-:W-:Y:S02]  /*cbc0*/  IMAD.MOV.U32 R186, RZ, RZ, R170 ;  /* 0x000000ffffba7224 */ /* 0x000fe400078e00aa */
[----:B------:R-:W-:Y:S01]  /*cbd0*/  IMAD.MOV.U32 R79, RZ, RZ, R168 ;  /* 0x000000ffff4f7224 */ /* 0x000fe200078e00a8 */
[C-C-:B------:R-:W-:Y:S01]  /*cbe0*/  LOP3.LUT R0, R3.reuse, R48, R47.reuse, 0x96, !PT ;  /* 0x0000003003007212 */ /* 0x140fe200078e962f */
[----:B------:R-:W-:Y:S01]  /*cbf0*/  HMMA.16816.F32.BF16 R132, R8, R12, R132 ;  /* 0x0000000c0884723c */ /* 0x000fe20000041884 */
[----:B------:R-:W-:Y:S01]  /*cc00*/  LOP3.LUT R3, R3, R186, R47, 0x96, !PT ;  /* 0x000000ba03037212 */ /* 0x000fe200078e962f */
[----:B------:R-:W-:Y:S01]  /*cc10*/  IMAD.MOV.U32 R191, RZ, RZ, R80 ;  /* 0x000000ffffbf7224 */ /* 0x000fe200078e0050 */
[----:B------:R-:W-:Y:S01]  /*cc20*/  MOV R142, R81 ;  /* 0x00000051008e7202 */ /* 0x000fe20000000f00 */
[----:B------:R-:W-:-:S02]  /*cc30*/  IMAD.MOV.U32 R141, RZ, RZ, R82 ;  /* 0x000000ffff8d7224 */ /* 0x000fc400078e0052 */
[----:B------:R-:W-:Y:S01]  /*cc40*/  HMMA.16816.F32.BF16 R88, R4, R12, R128 ;  /* 0x0000000c0458723c */ /* 0x000fe20000041880 */
[----:B------:R-:W-:Y:S01]  /*cc50*/  IMAD.MOV.U32 R140, RZ, RZ, R83 ;  /* 0x000000ffff8c7224 */ /* 0x000fe200078e0053 */
[----:B------:R-:W-:Y:S01]  /*cc60*/  MOV R181, R78 ;  /* 0x0000004e00b57202 */ /* 0x000fe20000000f00 */
[----:B------:R-:W-:Y:S01]  /*cc70*/  IMAD.MOV.U32 R182, RZ, RZ, R77 ;  /* 0x000000ffffb67224 */ /* 0x000fe200078e004d */
[----:B------:R-:W-:Y:S02]  /*cc80*/  MOV R178, R79 ;  /* 0x0000004f00b27202 */ /* 0x000fe40000000f00 */
[----:B------:R-:W-:Y:S01]  /*cc90*/  HMMA.16816.F32.BF16 R168, R8, R14, R136 ;  /* 0x0000000e08a8723c */ /* 0x000fe20000041888 */
[----:B------:R-:W-:Y:S01]  /*cca0*/  LOP3.LUT R12, R37, R2, R201, 0x96, !PT ;  /* 0x00000002250c7212 */ /* 0x000fe200078e96c9 */
[----:B------:R-:W-:Y:S01]  /*ccb0*/  IMAD.MOV.U32 R177, RZ, RZ, R72 ;  /* 0x000000ffffb17224 */ /* 0x000fe200078e0048 */
[----:B------:R-:W-:Y:S01]  /*ccc0*/  MOV R127, R74 ;  /* 0x0000004a007f7202 */ /* 0x000fe20000000f00 */
[----:B------:R-:W-:Y:S01]  /*ccd0*/  IMAD.MOV.U32 R176, RZ, RZ, R73 ;  /* 0x000000ffffb07224 */ /* 0x000fe200078e0049 */
[----:B------:R-:W-:Y:S01]  /*cce0*/  MOV R186, R68 ;  /* 0x0000004400ba7202 */ /* 0x000fe20000000f00 */
[----:B------:R-:W-:Y:S01]  /*ccf0*/  IMAD.MOV.U32 R187, RZ, RZ, R75 ;  /* 0x000000ffffbb7224 */ /* 0x000fe200078e004b */
[----:B------:R-:W-:Y:S01]  /*cd00*/  LOP3.LUT R14, R39, R2, R201, 0x96, !PT ;  /* 0x00000002270e7212 */ /* 0x000fe200078e96c9 */
[----:B------:R-:W-:Y:S01]  /*cd10*/  IMAD.MOV.U32 R184, RZ, RZ, R69 ;  /* 0x000000ffffb87224 */ /* 0x000fe200078e0045 */
[----:B------:R-:W-:Y:S01]  /*cd20*/  MOV R201, R76 ;  /* 0x0000004c00c97202 */ /* 0x000fe20000000f00 */
[----:B------:R-:W-:Y:S01]  /*cd30*/  IMAD.MOV.U32 R125, RZ, RZ, R70 ;  /* 0x000000ffff7d7224 */ /* 0x000fe200078e0046 */
[----:B------:R-:W-:Y:S01]  /*cd40*/  MOV R124, R71 ;  /* 0x00000047007c7202 */ /* 0x000fe20000000f00 */
[----:B-1----:R-:W-:Y:S01]  /*cd50*/  HMMA.16816.F32.BF16 R80, R4, R16, R144 ;  /* 0x000000100450723c */ /* 0x002fe20000041890 */
[----:B------:R-:W-:-:S05]  /*cd60*/  IMAD.WIDE.U32 R14, R14, -0x2daee0ad, RZ ;  /* 0xd2511f530e0e7825 */ /* 0x000fca00078e00ff */
[C---:B------:R-:W-:Y:S06]  /*cd70*/  HMMA.16816.F32.BF16 R76, R4.reuse, R18, R156 ;  /* 0x00000012044c723c */ /* 0x040fec000004189c */
[C---:B------:R-:W-:Y:S06]  /*cd80*/  HMMA.16816.F32.BF16 R72, R4.reuse, R20, R160 ;  /* 0x000000140448723c */ /* 0x040fec00000418a0 */
[C---:B------:R-:W-:Y:S06]  /*cd90*/  HMMA.16816.F32.BF16 R68, R4.reuse, R22, R172 ;  /* 0x000000160444723c */ /* 0x040fec00000418ac */
[C---:B--2---:R-:W-:Y:S06]  /*cda0*/  HMMA.16816.F32.BF16 R64, R4.reuse, R24, R64 ;  /* 0x000000180440723c */ /* 0x044fec0000041840 */
[C---:B------:R-:W-:Y:S06]  /*cdb0*/  HMMA.16816.F32.BF16 R60, R4.reuse, R26, R60 ;  /* 0x0000001a043c723c */ /* 0x040fec000004183c */
[C---:B------:R-:W-:Y:S06]  /*cdc0*/  HMMA.16816.F32.BF16 R56, R4.reuse, R32, R56 ;  /* 0x000000200438723c */ /* 0x040fec0000041838 */
[----:B------:R-:W-:Y:S07]  /*cdd0*/  HMMA.16816.F32.BF16 R92, R4, R34, R92 ;  /* 0x00000022045c723c */ /* 0x000fee000004185c */
[----:B------:R-:W-:-:S05]  /*cde0*/  IMAD.WIDE.U32 R4, R0, -0x2daee0ad, RZ ;  /* 0xd2511f5300047825 */ /* 0x000fca00078e00ff */
[----:B------:R-:W-:Y:S01]  /*cdf0*/  LOP3.LUT R0, R5, R46, R202, 0x96, !PT ;  /* 0x0000002e05007212 */ /* 0x000fe200078e96ca */
[----:B------:R-:W-:Y:S01]  /*ce00*/  IMAD.WIDE.U32 R2, R3, -0x2daee0ad, RZ ;  /* 0xd2511f5303027825 */ /* 0x000fe200078e00ff */
[----:B------:R-:W-:-:S03]  /*ce10*/  LOP3.LUT R6, R15, R4, R203, 0x96, !PT ;  /* 0x000000040f067212 */ /* 0x000fc600078e96cb */
        /* <DEDUP_REMOVED lines=8> */
[----:B------:R-:W-:-:S04]  /*cea0*/  IMAD.WIDE.U32 R4, R0, -0x2daee0ad, RZ ;  /* 0xd2511f5300047825 */ /* 0x000fc800078e00ff */
[----:B------:R-:W-:Y:S01]  /*ceb0*/  FFMA.FTZ R0, R236, UR19, -R28 ;  /* 0x00000013ec007c23 */ /* 0x000fe2000801081c */
[----:B------:R-:W-:Y:S01]  /*cec0*/  LOP3.LUT R3, R3, R36, R213, 0x96, !PT ;  /* 0x0000002403037212 */ /* 0x000fe200078e96d5 */
[----:B------:R-:W-:Y:S02]  /*ced0*/  IMAD.WIDE.U32 R48, R13, -0x326172a9, RZ ;  /* 0xcd9e8d570d307825 */ /* 0x000fe400078e00ff */
[----:B------:R1:W-:Y:S01]  /*cee0*/  MUFU.EX2 R213, R0 ;  /* 0x0000000000d57308 */ /* 0x0003e20000000800 */
[----:B------:R-:W-:Y:S01]  /*cef0*/  LOP3.LUT R5, R5, R14, R238, 0x96, !PT ;  /* 0x0000000e05057212 */ /* 0x000fe200078e96ee */
[----:B------:R-:W-:Y:S01]  /*cf00*/  IMAD.MOV.U32 R208, RZ, RZ, R53 ;  /* 0x000000ffffd07224 */ /* 0x000fe200078e0035 */
[----:B------:R-:W-:Y:S01]  /*cf10*/  LOP3.LUT R13, R49, R2, R237, 0x96, !PT ;  /* 0x00000002310d7212 */ /* 0x000fe200078e96ed */
[----:B------:R-:W-:-:S04]  /*cf20*/  IMAD.WIDE.U32 R2, R3, -0x2daee0ad, RZ ;  /* 0xd2511f5303027825 */ /* 0x000fc800078e00ff */
[----:B------:R-:W-:Y:S01]  /*cf30*/  IMAD.MOV.U32 R147, RZ, RZ, R52 ;  /* 0x000000ffff937224 */ /* 0x000fe200078e0034 */
[C---:B------:R-:W-:Y:S06]  /*cf40*/  HMMA.16816.F32.BF16 R128, R8.reuse, R26, R112 ;  /* 0x0000001a0880723c */ /* 0x040fec0000041870 */
[----:B------:R-:W-:Y:S01]  /*cf50*/  HMMA.16816.F32.BF16 R148, R8, R16, R148 ;  /* 0x000000100894723c */ /* 0x000fe20000041894 */
[----:B-1----:R-:W-:-:S05]  /*cf60*/  FFMA.FTZ R0, R212, UR19, -R28 ;  /* 0x00000013d4007c23 */ /* 0x002fca000801081c */
[----:B------:R-:W-:Y:S01]  /*cf70*/  HMMA.16816.F32.BF16 R104, R8, R18, R104 ;  /* 0x000000120868723c */ /* 0x000fe20000041868 */
[----:B------:R1:W2:Y:S01]  /*cf80*/  MUFU.EX2 R236, R0 ;  /* 0x0000000000ec7308 */ /* 0x0002a20000000800 */
[----:B------:R-:W-:Y:S01]  /*cf90*/  LOP3.LUT R7, R3, R12, R238, 0x96, !PT ;  /* 0x0000000c03077212 */ /* 0x000fe200078e96ee */
[----:B------:R-:W-:-:S03]  /*cfa0*/  IMAD.WIDE.U32 R52, R15, -0x2daee0ad, RZ ;  /* 0xd2511f530f347825 */ /* 0x000fc600078e00ff */
[C---:B------:R-:W-:Y:S01]  /*cfb0*/  HMMA.16816.F32.BF16 R164, R8.reuse, R20, R164 ;  /* 0x0000001408a4723c */ /* 0x040fe200000418a4 */
[----:B------:R-:W-:Y:S01]  /*cfc0*/  IMAD.WIDE.U32 R46, R13, -0x2daee0ad, RZ ;  /* 0xd2511f530d2e7825 */ /* 0x000fe200078e00ff */
[--C-:B------:R-:W-:Y:S01]  /*cfd0*/  LOP3.LUT R3, R53, R4, R147.reuse, 0x96, !PT ;  /* 0x0000000435037212 */ /* 0x100fe200078e9693 */
[----:B------:R-:W-:Y:S03]  /*cfe0*/  LDSM.16.MT88.4 R16, [R218+0x9800] ;  /* 0x00980000da10783b */ /* 0x000fe60000004200 */
[C---:B------:R-:W-:Y:S06]  /*cff0*/  HMMA.16816.F32.BF16 R108, R8.reuse, R22, R108 ;  /* 0x00000016086c723c */ /* 0x040fec000004186c */
[C---:B------:R-:W-:Y:S01]  /*d000*/  HMMA.16816.F32.BF16 R136, R8.reuse, R24, R120 ;  /* 0x000000180888723c */ /* 0x040fe20000041878 */
[----:B-1----:R-:W-:Y:S01]  /*d010*/  FFMA.FTZ R0, R210, UR19, -R28 ;  /* 0x00000013d2007c23 */ /* 0x002fe2000801081c */
[----:B------:R-:W-:Y:S01]  /*d020*/  LOP3.LUT R2, R47, R2, R147, 0x96, !PT ;  /* 0x000000022f027212 */ /* 0x000fe200078e9693 */
[----:B------:R-:W-:Y:S01]  /*d030*/  IMAD.WIDE.U32 R4, R5, -0x326172a9, RZ ;  /* 0xcd9e8d5705047825 */ /* 0x000fe200078e00ff */
[----:B------:R-:W-:Y:S01]  /*d040*/  PRMT R163, R231, 0x7054, R231 ;  /* 0x00007054e7a37816 */ /* 0x000fe200000000e7 */
[----:B------:R1:W-:Y:S01]  /*d050*/  MUFU.EX2 R238, R0 ;  /* 0x0000000000ee7308 */ /* 0x0003e20000000800 */
[----:B------:R-:W-:Y:S01]  /*d060*/  HMMA.16816.F32.BF16 R112, R8, R32, R116 ;  /* 0x000000200870723c */ /* 0x000fe20000041874 */
[----:B------:R-:W-:Y:S01]  /*d070*/  IMAD.WIDE.U32 R12, R3, -0x326172a9, RZ ;  /* 0xcd9e8d57030c7825 */ /* 0x000fe200078e00ff */
[----:B------:R-:W-:Y:S01]  /*d080*/  MOV R202, R201 ;  /* 0x000000c900ca7202 */ /* 0x000fe20000000f00 */
[----:B------:R-:W3:Y:S02]  /*d090*/  LDSM.16.MT88.4 R24, [R216+0x9800] ;  /* 0x00980000d818783b */ /* 0x000ee40000004200 */
[----:B------:R-:W-:-:S02]  /*d0a0*/  IMAD.WIDE.U32 R44, R7, -0x326172a9, RZ ;  /* 0xcd9e8d57072c7825 */ /* 0x000fc400078e00ff */
[----:B------:R-:W4:Y:S04]  /*d0b0*/  LDSM.16.MT88.4 R20, [R216+0xa800] ;  /* 0x00a80000d814783b */ /* 0x000f280000004200 */
[----:B------:R-:W-:Y:S01]  /*d0c0*/  LDSM.16.MT88.4 R36, [R216+0xb800] ;  /* 0x00b80000d824783b */ /* 0x000fe20000004200 */
[----:B-1----:R-:W-:-:S04]  /*d0d0*/  FFMA.FTZ R0, R211, UR19, -R28 ;  /* 0x00000013d3007c23 */ /* 0x002fc8000801081c */
[----:B------:R1:W-:Y:S01]  /*d0e0*/  MUFU.EX2 R237, R0 ;  /* 0x0000000000ed7308 */ /* 0x0003e20000000800 */
[----:B------:R-:W-:Y:S01]  /*d0f0*/  IMAD.WIDE.U32 R2, R2, -0x326172a9, RZ ;  /* 0xcd9e8d5702027825 */ /* 0x000fe200078e00ff */
[----:B------:R-:W-:-:S03]  /*d100*/  LOP3.LUT R53, R5, R6, R152, 0x96, !PT ;  /* 0x0000000605357212 */ /* 0x000fc600078e9698 */
[--C-:B------:R-:W-:Y:S01]  /*d110*/  FFMA.FTZ R5, R241, UR19, -R29.reuse ;  /* 0x00000013f1057c23 */ /* 0x100fe2000801081d */
[----:B------:R-:W-:Y:S01]  /*d120*/  MOV R241, R187 ;  /* 0x000000bb00f17202 */ /* 0x000fe20000000f00 */
[----:B-1----:R-:W-:-:S04]  /*d130*/  FFMA.FTZ R0, R215, UR19, -R29 ;  /* 0x00000013d7007c23 */ /* 0x002fc8000801081d */
[----:B------:R1:W-:Y:S02]  /*d140*/  MUFU.EX2 R212, R0 ;  /* 0x0000000000d47308 */ /* 0x0003e40000000800 */
[----:B-1----:R-:W-:-:S06]  /*d150*/  FFMA.FTZ R0, R240, UR19, -R29 ;  /* 0x00000013f0007c23 */ /* 0x002fcc000801081d */
[----:B------:R1:W3:Y:S02]  /*d160*/  MUFU.EX2 R211, R0 ;  /* 0x0000000000d37308 */ /* 0x0002e40000000800 */
[----:B-1----:R-:W-:Y:S01]  /*d170*/  LOP3.LUT R0, R3, R44, R214, 0x96, !PT ;  /* 0x0000002c03007212 */ /* 0x002fe200078e96d6 */
[----:B------:R-:W-:-:S04]  /*d180*/  IMAD.MOV.U32 R44, RZ, RZ, R186 ;  /* 0x000000ffff2c7224 */ /* 0x000fc800078e00ba */
[----:B------:R-:W-:Y:S02]  /*d190*/  FFMA.FTZ R50, R44, R50, R241 ;  /* 0x000000322c327223 */ /* 0x000fe400000100f1 */
[----:B------:R-:W4:Y:S01]  /*d1a0*/  LDL.LU R44, [R1+0x10] ;  /* 0x00001000012c7983 */ /* 0x000f220000300800 */
[----:B------:R-:W-:Y:S01]  /*d1b0*/  LOP3.LUT R14, R13, R4, R214, 0x96, !PT ;  /* 0x000000040d0e7212 */ /* 0x000fe200078e96d6 */
[----:B------:R-:W-:Y:S01]  /*d1c0*/  IMAD.MOV.U32 R119, RZ, RZ, R124 ;  /* 0x000000ffff777224 */ /* 0x000fe200078e007c */
[----:B------:R-:W-:Y:S01]  /*d1d0*/  LOP3.LUT R4, R0, 0xffff, RZ, 0xc0, !PT ;  /* 0x0000ffff00047812 */ /* 0x000fe200078ec0ff */
[----:B------:R-:W-:Y:S01]  /*d1e0*/  IMAD.MOV.U32 R47, RZ, RZ, R126 ;  /* 0x000000ffff2f7224 */ /* 0x000fe200078e007e */
[----:B------:R-:W-:Y:S01]  /*d1f0*/  MOV R118, R125 ;  /* 0x0000007d00767202 */ /* 0x000fe20000000f00 */
[----:B------:R-:W-:Y:S01]  /*d200*/  IMAD.MOV.U32 R49, RZ, RZ, R127 ;  /* 0x000000ffff317224 */ /* 0x000fe200078e007f */
[----:B------:R1:W-:Y:S01]  /*d210*/  MUFU.EX2 R210, R5 ;  /* 0x0000000500d27308 */ /* 0x0003e20000000800 */
[----:B------:R-:W-:Y:S01]  /*d220*/  HMMA.16816.F32.BF16 R124, R8, R34, R40 ;  /* 0x00000022087c723c */ /* 0x000fe20000041828 */
[----:B------:R-:W-:Y:S01]  /*d230*/  SHF.R.U32.HI R6, RZ, 0x10, R2 ;  /* 0x00000010ff067819 */ /* 0x000fe20000011602 */
[----:B------:R-:W-:Y:S01]  /*d240*/  IMAD.MOV.U32 R116, RZ, RZ, R209 ;  /* 0x000000ffff747224 */ /* 0x000fe200078e00d1 */
[----:B------:R-:W-:Y:S01]  /*d250*/  SHF.R.U32.HI R7, RZ, 0x18, R0 ;  /* 0x00000018ff077819 */ /* 0x000fe20000011600 */
[----:B------:R-:W-:Y:S01]  /*d260*/  IMAD.MOV.U32 R15, RZ, RZ, R143 ;  /* 0x000000ffff0f7224 */ /* 0x000fe200078e008f */
[----:B------:R-:W-:Y:S01]  /*d270*/  MOV R214, R190 ;  /* 0x000000be00d67202 */ /* 0x000fe20000000f00 */
[----:B------:R-:W-:Y:S01]  /*d280*/  IMAD.MOV.U32 R121, RZ, RZ, R140 ;  /* 0x000000ffff797224 */ /* 0x000fe200078e008c */
[----:B------:R-:W-:Y:S01]  /*d290*/  LOP3.LUT R8, R2, 0xffff, RZ, 0xc0, !PT ;  /* 0x0000ffff02087812 */ /* 0x000fe200078ec0ff */
[----:B------:R-:W-:Y:S01]  /*d2a0*/  IMAD.MOV.U32 R120, RZ, RZ, R141 ;  /* 0x000000ffff787224 */ /* 0x000fe200078e008d */
[----:B------:R-:W-:-:S02]  /*d2b0*/  SHF.R.U32.HI R3, RZ, 0x8, R4 ;  /* 0x00000008ff037819 */ /* 0x000fc40000011604 */
[----:B------:R-:W-:Y:S02]  /*d2c0*/  LOP3.LUT R10, R2, 0xff, RZ, 0xc0, !PT ;  /* 0x000000ff020a7812 */ /* 0x000fe400078ec0ff */
[----:B------:R-:W-:Y:S02]  /*d2d0*/  SHF.R.U32.HI R9, RZ, 0x18, R2 ;  /* 0x00000018ff097819 */ /* 0x000fe40000011602 */
[----:B-1----:R-:W-:Y:S01]  /*d2e0*/  LOP3.LUT R5, R0, 0xff, RZ, 0xc0, !PT ;  /* 0x000000ff00057812 */ /* 0x002fe200078ec0ff */
[----:B------:R-:W-:Y:S01]  /*d2f0*/  FFMA.FTZ R4, R239, UR19, -R29 ;  /* 0x00000013ef047c23 */ /* 0x000fe2000801081d */
[----:B------:R-:W-:Y:S01]  /*d300*/  MOV R240, R191 ;  /* 0x000000bf00f07202 */ /* 0x000fe20000000f00 */
[----:B------:R-:W1:Y:S01]  /*d310*/  LDSM.16.MT88.4 R32, [R218+0xa800] ;  /* 0x00a80000da20783b */ /* 0x000e620000004200 */
[----:B------:R-:W-:Y:S02]  /*d320*/  PRMT R2, R5, 0x5410, R3 ;  /* 0x0000541005027816 */ /* 0x000fe40000000003 */
[----:B------:R-:W-:Y:S01]  /*d330*/  SHF.R.U32.HI R3, RZ, 0x10, R0 ;  /* 0x00000010ff037819 */ /* 0x000fe20000011600 */
[----:B------:R3:W1:Y:S01]  /*d340*/  MUFU.EX2 R209, R4 ;  /* 0x0000000400d17308 */ /* 0x0006620000000800 */
[----:B------:R-:W-:Y:S01]  /*d350*/  MOV R117, R176 ;  /* 0x000000b000757202 */ /* 0x000fe20000000f00 */
[----:B------:R-:W1:Y:S01]  /*d360*/  LDSM.16.MT88.4 R40, [R218+0xb800] ;  /* 0x00b80000da28783b */ /* 0x000e620000004200 */
[----:B------:R-:W-:-:S02]  /*d370*/  LOP3.LUT R5, R3, 0xff, RZ, 0xc0, !PT ;  /* 0x000000ff03057812 */ /* 0x000fc400078ec0ff */
[----:B------:R-:W-:Y:S02]  /*d380*/  HSET2.LE.AND R0, R2, R163, PT ;  /* 0x000000a302007233 */ /* 0x000fe40003803000 */
[----:B--2---:R-:W-:Y:S02]  /*d390*/  F2FP.BF16.F32.PACK_AB R2, R236, R213 ;  /* 0x000000d5ec02723e */ /* 0x004fe400000010ff */
[----:B------:R-:W-:Y:S02]  /*d3a0*/  PRMT R5, R5, 0x5410, R7 ;  /* 0x0000541005057816 */ /* 0x000fe40000000007 */
[----:B---3--:R-:W-:-:S04]  /*d3b0*/  SHF.R.U32.HI R4, RZ, 0x8, R8 ;  /* 0x00000008ff047819 */ /* 0x008fc80000011608 */
[----:B------:R-:W-:Y:S02]  /*d3c0*/  PRMT R3, R10, 0x5410, R4 ;  /* 0x000054100a037816 */ /* 0x000fe40000000004 */
[----:B------:R-:W-:Y:S02]  /*d3d0*/  LOP3.LUT R4, R0, R2, RZ, 0xc0, !PT ;  /* 0x0000000200047212 */ /* 0x000fe400078ec0ff */
[----:B------:R-:W-:Y:S02]  /*d3e0*/  HSET2.LE.AND R0, R5, R163, PT ;  /* 0x000000a305007233 */ /* 0x000fe40003803000 */
[----:B------:R-:W-:Y:S01]  /*d3f0*/  F2FP.BF16.F32.PACK_AB R2, R211, R212 ;  /* 0x000000d4d302723e */ /* 0x000fe200000010ff */
[----:B------:R-:W-:Y:S01]  /*d400*/  IMAD.MOV.U32 R241, RZ, RZ, R214 ;  /* 0x000000fffff17224 */ /* 0x000fe200078e00d6 */
[----:B------:R-:W-:Y:S02]  /*d410*/  MOV R214, R117 ;  /* 0x0000007500d67202 */ /* 0x000fe40000000f00 */
[----:B------:R-:W-:Y:S01]  /*d420*/  LOP3.LUT R5, R0, R2, RZ, 0xc0, !PT ;  /* 0x0000000200057212 */ /* 0x000fe200078ec0ff */
[----:B------:R-:W-:Y:S01]  /*d430*/  IMAD.MOV.U32 R117, RZ, RZ, R118 ;  /* 0x000000ffff757224 */ /* 0x000fe200078e0076 */
[----:B------:R-:W-:Y:S01]  /*d440*/  MOV R118, R15 ;  /* 0x0000000f00767202 */ /* 0x000fe20000000f00 */
[----:B------:R-:W-:Y:S01]  /*d450*/  IMAD.MOV.U32 R15, RZ, RZ, R120 ;  /* 0x000000ffff0f7224 */ /* 0x000fe200078e0078 */
[----:B------:R-:W-:-:S02]  /*d460*/  MOV R120, R202 ;  /* 0x000000ca00787202 */ /* 0x000fc40000000f00 */
[----:B------:R-:W-:Y:S01]  /*d470*/  MOV R201, R188 ;  /* 0x000000bc00c97202 */ /* 0x000fe20000000f00 */
[----:B------:R-:W2:Y:S01]  /*d480*/  LDL.LU R202, [R1+0x74] ;  /* 0x0000740001ca7983 */ /* 0x000ea20000300800 */
[----:B----4-:R-:W-:Y:S01]  /*d490*/  FFMA.FTZ R2, R44, UR19, -R30 ;  /* 0x000000132c027c23 */ /* 0x010fe2000801081e */
[----:B------:R-:W-:Y:S02]  /*d4a0*/  IMAD.MOV.U32 R44, RZ, RZ, R240 ;  /* 0x000000ffff2c7224 */ /* 0x000fe400078e00f0 */
[----:B------:R-:W-:Y:S02]  /*d4b0*/  IMAD.MOV.U32 R240, RZ, RZ, R119 ;  /* 0x000000fffff07224 */ /* 0x000fe400078e0077 */
[----:B------:R-:W-:Y:S02]  /*d4c0*/  IMAD.MOV.U32 R119, RZ, RZ, R121 ;  /* 0x000000ffff777224 */ /* 0x000fe400078e0079 */
[----:B------:R-:W-:Y:S02]  /*d4d0*/  IMAD.MOV.U32 R121, RZ, RZ, R208 ;  /* 0x000000ffff797224 */ /* 0x000fe400078e00d0 */
[----:B------:R3:W-:Y:S02]  /*d4e0*/  MUFU.EX2 R208, R2 ;  /* 0x0000000200d07308 */ /* 0x0007e40000000800 */
[----:B---3--:R-:W-:Y:S01]  /*d4f0*/  FFMA.FTZ R2, R241, UR19, -R30 ;  /* 0x00000013f1027c23 */ /* 0x008fe2000801081e */
[----:B------:R-:W-:Y:S01]  /*d500*/  MOV R241, R214 ;  /* 0x000000d600f17202 */ /* 0x000fe20000000f00 */
[----:B------:R-:W-:Y:S01]  /*d510*/  IMAD.MOV.U32 R214, RZ, RZ, R118 ;  /* 0x000000ffffd67224 */ /* 0x000fe200078e0076 */
[----:B------:R-:W-:-:S02]  /*d520*/  MOV R118, R120 ;  /* 0x0000007800767202 */ /* 0x000fc40000000f00 */
[----:B------:R-:W-:Y:S01]  /*d530*/  MOV R120, R201 ;  /* 0x000000c900787202 */ /* 0x000fe20000000f00 */
[----:B------:R-:W-:Y:S01]  /*d540*/  IMAD.MOV.U32 R201, RZ, RZ, R155 ;  /* 0x000000ffffc97224 */ /* 0x000fe200078e009b */
[----:B------:R-:W-:Y:S02]  /*d550*/  MOV R155, R251 ;  /* 0x000000fb009b7202 */ /* 0x000fe40000000f00 */
[----:B------:R-:W3:Y:S01]  /*d560*/  LDL.LU R251, [R1+0xf4] ;  /* 0x0000f40001fb7983 */ /* 0x000ee20000300800 */
[----:B------:R-:W-:-:S04]  /*d570*/  LOP3.LUT R6, R6, 0xff, RZ, 0xc0, !PT ;  /* 0x000000ff06067812 */ /* 0x000fc800078ec0ff */
[----:B------:R-:W-:Y:S02]  /*d580*/  PRMT R8, R6, 0x5410, R9 ;  /* 0x0000541006087816 */ /* 0x000fe40000000009 */
[--C-:B------:R-:W-:Y:S02]  /*d590*/  HSET2.LE.AND R3, R3, R163.reuse, PT ;  /* 0x000000a303037233 */ /* 0x100fe40003803000 */
[----:B------:R-:W-:Y:S02]  /*d5a0*/  F2FP.BF16.F32.PACK_AB R6, R237, R238 ;  /* 0x000000eeed06723e */ /* 0x000fe400000010ff */
[----:B------:R-:W-:Y:S02]  /*d5b0*/  HSET2.LE.AND R7, R8, R163, PT ;  /* 0x000000a308077233 */ /* 0x000fe40003803000 */
[----:B-1----:R-:W-:Y:S02]  /*d5c0*/  F2FP.BF16.F32.PACK_AB R8, R209, R210 ;  /* 0x000000d2d108723e */ /* 0x002fe400000010ff */
[----:B------:R-:W-:-:S02]  /*d5d0*/  LOP3.LUT R6, R3, R6, RZ, 0xc0, !PT ;  /* 0x0000000603067212 */ /* 0x000fc400078ec0ff */
[----:B------:R-:W-:Y:S01]  /*d5e0*/  LOP3.LUT R7, R7, R8, RZ, 0xc0, !PT ;  /* 0x0000000807077212 */ /* 0x000fe200078ec0ff */
[----:B------:R-:W-:Y:S01]  /*d5f0*/  IMAD.MOV.U32 R159, RZ, RZ, R206 ;  /* 0x000000ffff9f7224 */ /* 0x000fe200078e00ce */
[----:B------:R-:W-:Y:S01]  /*d600*/  LOP3.LUT R0, R12, 0xffff, RZ, 0xc0, !PT ;  /* 0x0000ffff0c007812 */ /* 0x000fe200078ec0ff */
[----:B------:R-:W-:Y:S01]  /*d610*/  IMAD.MOV.U32 R206, RZ, RZ, R207 ;  /* 0x000000ffffce7224 */ /* 0x000fe200078e00cf */
[----:B------:R-:W-:Y:S01]  /*d620*/  MOV R203, R142 ;  /* 0x0000008e00cb7202 */ /* 0x000fe20000000f00 */
[----:B------:R-:W-:Y:S01]  /*d630*/  IMAD.MOV.U32 R158, RZ, RZ, R177 ;  /* 0x000000ffff9e7224 */ /* 0x000fe200078e00b1 */
[----:B------:R-:W-:Y:S01]  /*d640*/  MOV R156, R179 ;  /* 0x000000b3009c7202 */ /* 0x000fe20000000f00 */
[----:B------:R-:W-:Y:S01]  /*d650*/  IMAD.MOV.U32 R157, RZ, RZ, R178 ;  /* 0x000000ffff9d7224 */ /* 0x000fe200078e00b2 */
[----:B------:R-:W-:Y:S01]  /*d660*/  MOV R160, R182 ;  /* 0x000000b600a07202 */ /* 0x000fe20000000f00 */
[----:B------:R-:W-:Y:S01]  /*d670*/  IMAD.MOV.U32 R162, RZ, RZ, R180 ;  /* 0x000000ffffa27224 */ /* 0x000fe200078e00b4 */
[----:B------:R-:W-:Y:S01]  /*d680*/  HMMA.16816.F32.BF16 R100, R4, R24, R100 ;  /* 0x000000180464723c */ /* 0x000fe20000041864 */
[----:B------:R-:W-:-:S02]  /*d690*/  IMAD.MOV.U32 R161, RZ, RZ, R181 ;  /* 0x000000ffffa17224 */ /* 0x000fc400078e00b5 */
[----:B------:R-:W-:Y:S02]  /*d6a0*/  IMAD.MOV.U32 R215, RZ, RZ, R183 ;  /* 0x000000ffffd77224 */ /* 0x000fe400078e00b7 */
[----:B------:R-:W-:Y:S01]  /*d6b0*/  IMAD.MOV.U32 R122, RZ, RZ, R189 ;  /* 0x000000ffff7a7224 */ /* 0x000fe200078e00bd */
[C---:B------:R-:W-:Y:S01]  /*d6c0*/  HMMA.16816.F32.BF16 R96, R4.reuse, R26, R96 ;  /* 0x0000001a0460723c */ /* 0x040fe20000041860 */
[----:B------:R-:W-:Y:S02]  /*d6d0*/  IMAD.MOV.U32 R123, RZ, RZ, R185 ;  /* 0x000000ffff7b7224 */ /* 0x000fe400078e00b9 */
[----:B------:R-:W-:Y:S01]  /*d6e0*/  IMAD.MOV.U32 R207, RZ, RZ, R184 ;  /* 0x000000ffffcf7224 */ /* 0x000fe200078e00b8 */
[----:B------:R-:W-:Y:S01]  /*d6f0*/  SHF.R.U32.HI R0, RZ, 0x8, R0 ;  /* 0x00000008ff007819 */ /* 0x000fe20000011600 */
[----:B------:R-:W-:Y:S01]  /*d700*/  IMAD.MOV.U32 R11, RZ, RZ, R44 ;  /* 0x000000ffff0b7224 */ /* 0x000fe200078e002c */
[----:B------:R-:W-:Y:S01]  /*d710*/  HMMA.16816.F32.BF16 R88, R4, R16, R88 ;  /* 0x000000100458723c */ /* 0x000fe20000041858 */
[----:B------:R-:W-:-:S02]  /*d720*/  IMAD.MOV.U32 R44, RZ, RZ, R240 ;  /* 0x000000ffff2c7224 */ /* 0x000fc400078e00f0 */
[----:B------:R-:W-:-:S03]  /*d730*/  IMAD.MOV.U32 R240, RZ, RZ, R121 ;  /* 0x000000fffff07224 */ /* 0x000fc600078e0079 */
[----:B------:R-:W-:Y:S01]  /*d740*/  HMMA.16816.F32.BF16 R140, R4, R18, R84 ;  /* 0x00000012048c723c */ /* 0x000fe20000041854 */
[----:B------:R-:W-:-:S05]  /*d750*/  IMAD.MOV.U32 R121, RZ, RZ, R123 ;  /* 0x000000ffff797224 */ /* 0x000fca00078e007b */
[----:B------:R-:W-:Y:S01]  /*d760*/  HMMA.16816.F32.BF16 R144, R4, R20, R80 ;  /* 0x000000140490723c */ /* 0x000fe20000041850 */
[----:B------:R-:W-:-:S05]  /*d770*/  IMAD.MOV.U32 R123, RZ, RZ, R207 ;  /* 0x000000ffff7b7224 */ /* 0x000fca00078e00cf */
[C---:B------:R-:W-:Y:S06]  /*d780*/  HMMA.16816.F32.BF16 R76, R4.reuse, R22, R76 ;  /* 0x00000016044c723c */ /* 0x040fec000004184c */
[C---:B------:R-:W-:Y:S06]  /*d790*/  HMMA.16816.F32.BF16 R72, R4.reuse, R32, R72 ;  /* 0x000000200448723c */ /* 0x040fec0000041848 */
[C---:B------:R-:W-:Y:S06]  /*d7a0*/  HMMA.16816.F32.BF16 R172, R4.reuse, R34, R68 ;  /* 0x0000002204ac723c */ /* 0x040fec0000041844 */
[C---:B------:R-:W-:Y:S06]  /*d7b0*/  HMMA.16816.F32.BF16 R176, R4.reuse, R36, R64 ;  /* 0x0000002404b0723c */ /* 0x040fec0000041840 */
[C---:B------:R-:W-:Y:S06]  /*d7c0*/  HMMA.16816.F32.BF16 R184, R4.reuse, R38, R60 ;  /* 0x0000002604b8723c */ /* 0x040fec000004183c */
[C---:B------:R-:W-:Y:S06]  /*d7d0*/  HMMA.16816.F32.BF16 R188, R4.reuse, R40, R56 ;  /* 0x0000002804bc723c */ /* 0x040fec0000041838 */
[----:B------:R-:W-:Y:S01]  /*d7e0*/  HMMA.16816.F32.BF16 R180, R4, R42, R92 ;  /* 0x0000002a04b4723c */ /* 0x000fe2000004185c */
[----:B------:R-:W-:Y:S01]  /*d7f0*/  SHF.R.U32.HI R3, RZ, 0x18, R12 ;  /* 0x00000018ff037819 */ /* 0x000fe2000001160c */
[----:B------:R1:W-:Y:S05]  /*d800*/  MUFU.EX2 R207, R2 ;  /* 0x0000000200cf7308 */ /* 0x0003ea0000000800 */
[----:B------:R-:W-:-:S02]  /*d810*/  LOP3.LUT R5, R12, 0xff, RZ, 0xc0, !PT ;  /* 0x000000ff0c057812 */ /* 0x000fc400078ec0ff */
[----:B------:R-:W-:Y:S02]  /*d820*/  SHF.R.U32.HI R4, RZ, 0x10, R12 ;  /* 0x00000010ff047819 */ /* 0x000fe4000001160c */
[----:B------:R-:W-:Y:S02]  /*d830*/  PRMT R6, R5, 0x5410, R0 ;  /* 0x0000541005067816 */ /* 0x000fe40000000000 */
[----:B------:R-:W-:Y:S01]  /*d840*/  LOP3.LUT R0, R4, 0xff, RZ, 0xc0, !PT ;  /* 0x000000ff04007812 */ /* 0x000fe200078ec0ff */
[----:B------:R-:W-:Y:S02]  /*d850*/  IMAD.MOV.U32 R239, RZ, RZ, R241 ;  /* 0x000000ffffef7224 */ /* 0x000fe400078e00f1 */
[----:B------:R-:W-:Y:S02]  /*d860*/  IMAD.MOV.U32 R241, RZ, RZ, R240 ;  /* 0x000000fffff17224 */ /* 0x000fe400078e00f0 */
[----:B-1----:R-:W-:Y:S01]  /*d870*/  FFMA.FTZ R2, R11, UR19, -R30 ;  /* 0x000000130b027c23 */ /* 0x002fe2000801081e */
[----:B------:R-:W-:Y:S01]  /*d880*/  IMAD.MOV.U32 R240, RZ, RZ, R206 ;  /* 0x000000fffff07224 */ /* 0x000fe200078e00ce */
[----:B------:R-:W-:-:S02]  /*d890*/  PRMT R7, R0, 0x5410, R3 ;  /* 0x0000541000077816 */ /* 0x000fc40000000003 */
[----:B------:R1:W-:Y:S01]  /*d8a0*/  MUFU.EX2 R206, R2 ;  /* 0x0000000200ce7308 */ /* 0x0003e20000000800 */
[C---:B------:R-:W-:Y:S01]  /*d8b0*/  LOP3.LUT R0, R14.reuse, 0xffff, RZ, 0xc0, !PT ;  /* 0x0000ffff0e007812 */ /* 0x040fe200078ec0ff */
[----:B------:R-:W-:Y:S01]  /*d8c0*/  IMAD.MOV.U32 R11, RZ, RZ, R44 ;  /* 0x000000ffff0b7224 */ /* 0x000fe200078e002c */
[----:B------:R-:W-:Y:S01]  /*d8d0*/  MOV R44, R214 ;  /* 0x000000d6002c7202 */ /* 0x000fe20000000f00 */
[----:B------:R-:W-:Y:S01]  /*d8e0*/  IMAD.MOV.U32 R214, RZ, RZ, R123 ;  /* 0x000000ffffd67224 */ /* 0x000fe200078e007b */
[----:B------:R-:W-:Y:S02]  /*d8f0*/  SHF.R.U32.HI R3, RZ, 0x8, R0 ;  /* 0x00000008ff037819 */ /* 0x000fe40000011600 */
[----:B------:R-:W-:Y:S02]  /*d900*/  LOP3.LUT R5, R14, 0xff, RZ, 0xc0, !PT ;  /* 0x000000ff0e057812 */ /* 0x000fe400078ec0ff */
[----:B-1----:R-:W-:-:S04]  /*d910*/  SHF.R.U32.HI R2, RZ, 0x10, R14 ;  /* 0x00000010ff027819 */ /* 0x002fc8000001160e */
[----:B------:R-:W-:Y:S01]  /*d920*/  LOP3.LUT R0, R2, 0xff, RZ, 0xc0, !PT ;  /* 0x000000ff02007812 */ /* 0x000fe200078ec0ff */
[----:B------:R-:W-:Y:S01]  /*d930*/  FFMA.FTZ R2, R239, UR19, -R30 ;  /* 0x00000013ef027c23 */ /* 0x000fe2000801081e */
[----:B------:R-:W-:Y:S01]  /*d940*/  MOV R239, R11 ;  /* 0x0000000b00ef7202 */ /* 0x000fe20000000f00 */
[----:B------:R-:W-:Y:S01]  /*d950*/  IMAD.MOV.U32 R11, RZ, RZ, R241 ;  /* 0x000000ffff0b7224 */ /* 0x000fe200078e00f1 */
[----:B------:R-:W-:Y:S01]  /*d960*/  SHF.R.U32.HI R4, RZ, 0x18, R14 ;  /* 0x00000018ff047819 */ /* 0x000fe2000001160e */
[----:B------:R-:W-:Y:S01]  /*d970*/  IMAD.MOV.U32 R241, RZ, RZ, R214 ;  /* 0x000000fffff17224 */ /* 0x000fe200078e00d6 */
[----:B------:R-:W-:Y:S01]  /*d980*/  MOV R214, R240 ;  /* 0x000000f000d67202 */ /* 0x000fe20000000f00 */
[----:B------:R-:W-:Y:S01]  /*d990*/  IMAD.MOV.U32 R240, RZ, RZ, R116 ;  /* 0x000000fffff07224 */ /* 0x000fe200078e0074 */
[----:B------:R-:W-:Y:S01]  /*d9a0*/  PRMT R5, R5, 0x5410, R3 ;  /* 0x0000541005057816 */ /* 0x000fe20000000003 */
[----:B------:R-:W-:Y:S01]  /*d9b0*/  IMAD.MOV.U32 R116, RZ, RZ, R205 ;  /* 0x000000ffff747224 */ /* 0x000fe200078e00cd */
[----:B------:R-:W-:Y:S01]  /*d9c0*/  PRMT R3, R0, 0x5410, R4 ;  /* 0x0000541000037816 */ /* 0x000fe20000000004 */
[----:B------:R-:W-:Y:S01]  /*d9d0*/  FFMA.FTZ R0, R239, UR19, -R31 ;  /* 0x00000013ef007c23 */ /* 0x000fe2000801081f */
[----:B------:R-:W-:Y:S01]  /*d9e0*/  MOV R8, R11 ;  /* 0x0000000b00087202 */ /* 0x000fe20000000f00 */
[----:B------:R-:W-:-:S02]  /*d9f0*/  IMAD.MOV.U32 R9, RZ, RZ, R241 ;  /* 0x000000ffff097224 */ /* 0x000fc400078e00f1 */
[----:B------:R-:W-:Y:S01]  /*da00*/  IMAD.MOV.U32 R10, RZ, RZ, R214 ;  /* 0x000000ffff0a7224 */ /* 0x000fe200078e00d6 */
[----:B------:R-:W-:Y:S01]  /*da10*/  MOV R214, R116 ;  /* 0x0000007400d67202 */ /* 0x000fe20000000f00 */
[----:B------:R-:W-:Y:S02]  /*da20*/  IMAD.MOV.U32 R116, RZ, RZ, R204 ;  /* 0x000000ffff747224 */ /* 0x000fe400078e00cc */
[----:B------:R1:W-:Y:S01]  /*da30*/  MUFU.EX2 R204, R0 ;  /* 0x0000000000cc7308 */ /* 0x0003e20000000800 */
[----:B------:R-:W-:Y:S02]  /*da40*/  IMAD.MOV.U32 R241, RZ, RZ, R117 ;  /* 0x000000fffff17224 */ /* 0x000fe400078e0075 */
[----:B------:R-:W-:-:S05]  /*da50*/  IMAD.MOV.U32 R117, RZ, RZ, R229 ;  /* 0x000000ffff757224 */ /* 0x000fca00078e00e5 */
[----:B------:R4:W3:Y:S01]  /*da60*/  MUFU.EX2 R205, R2 ;  /* 0x0000000200cd7308 */ /* 0x0008e20000000800 */
[----:B------:R-:W-:Y:S01]  /*da70*/  MOV R85, R117 ;  /* 0x0000007500557202 */ /* 0x000fe20000000f00 */
[----:B-1----:R-:W-:Y:S01]  /*da80*/  FFMA.FTZ R0, R8, UR19, -R31 ;  /* 0x0000001308007c23 */ /* 0x002fe2000801081f */
[----:B------:R-:W-:Y:S01]  /*da90*/  MOV R8, R9 ;  /* 0x0000000900087202 */ /* 0x000fe20000000f00 */
[----:B------:R-:W-:Y:S02]  /*daa0*/  IMAD.MOV.U32 R9, RZ, RZ, R10 ;  /* 0x000000ffff097224 */ /* 0x000fe400078e000a */
[----:B------:R-:W-:-:S03]  /*dab0*/  IMAD.MOV.U32 R117, RZ, RZ, R119 ;  /* 0x000000ffff757224 */ /* 0x000fc600078e0077 */
[----:B------:R-:W-:Y:S01]  /*dac0*/  MOV R84, R9 ;  /* 0x0000000900547202 */ /* 0x000fe20000000f00 */
[----:B------:R-:W-:Y:S02]  /*dad0*/  IMAD.MOV.U32 R119, RZ, RZ, R203 ;  /* 0x000000ffff777224 */ /* 0x000fe400078e00cb */
[----:B------:R-:W-:Y:S01]  /*dae0*/  IMAD.MOV.U32 R86, RZ, RZ, R116 ;  /* 0x000000ffff567224 */ /* 0x000fe200078e0074 */
[----:B------:R1:W3:Y:S01]  /*daf0*/  MUFU.EX2 R203, R0 ;  /* 0x0000000000cb7308 */ /* 0x0002e20000000800 */
[----:B------:R-:W-:Y:S01]  /*db00*/  IMAD.MOV.U32 R83, RZ, RZ, R8 ;  /* 0x000000ffff537224 */ /* 0x000fe200078e0008 */
[----:B------:R-:W-:Y:S01]  /*db10*/  MOV R81, R84 ;  /* 0x0000005400517202 */ /* 0x000fe20000000f00 */
[----:B------:R-:W-:Y:S01]  /*db20*/  IMAD.MOV.U32 R116, RZ, RZ, R118 ;  /* 0x000000ffff747224 */ /* 0x000fe200078e0076 */
[----:B------:R-:W-:Y:S01]  /*db30*/  MOV R11, R49 ;  /* 0x00000031000b7202 */ /* 0x000fe20000000f00 */
[----:B------:R-:W-:Y:S02]  /*db40*/  IMAD.MOV.U32 R239, RZ, RZ, R47 ;  /* 0x000000ffffef7224 */ /* 0x000fe400078e002f */
[----:B------:R-:W-:-:S02]  /*db50*/  IMAD.MOV.U32 R84, RZ, RZ, R116 ;  /* 0x000000ffff547224 */ /* 0x000fc400078e0074 */
[----:B----4-:R-:W-:Y:S01]  /*db60*/  FFMA.FTZ R2, R81, UR19, -R31 ;  /* 0x0000001351027c23 */ /* 0x010fe2000801081f */
[----:B------:R-:W-:Y:S02]  /*db70*/  IMAD.MOV.U32 R116, RZ, RZ, R119 ;  /* 0x000000ffff747224 */ /* 0x000fe400078e0077 */
[--C-:B------:R-:W-:Y:S01]  /*db80*/  FFMA.FTZ R44, R44, UR19, -R30.reuse ;  /* 0x000000132c2c7c23 */ /* 0x100fe2000801081e */
[----:B------:R-:W-:Y:S01]  /*db90*/  FFMA.FTZ R49, R243, UR19, -R30 ;  /* 0x00000013f3317c23 */ /* 0x000fe2000801081e */
[----:B------:R-:W-:Y:S01]  /*dba0*/  IMAD.MOV.U32 R119, RZ, RZ, R121 ;  /* 0x000000ffff777224 */ /* 0x000fe200078e0079 */
[----:B--2---:R-:W-:Y:S01]  /*dbb0*/  MOV R121, R202 ;  /* 0x000000ca00797202 */ /* 0x004fe20000000f00 */
[----:B-1----:R-:W-:-:S04]  /*dbc0*/  FFMA.FTZ R0, R83, UR19, -R31 ;  /* 0x0000001353007c23 */ /* 0x002fc8000801081f */
[----:B------:R1:W-:Y:S02]  /*dbd0*/  MUFU.EX2 R202, R0 ;  /* 0x0000000000ca7308 */ /* 0x0003e40000000800 */
[----:B-1----:R-:W-:Y:S02]  /*dbe0*/  HSET2.LE.AND R0, R6, R163, PT ;  /* 0x000000a306007233 */ /* 0x002fe40003803000 */
[----:B------:R-:W-:Y:S01]  /*dbf0*/  MOV R118, R15 ;  /* 0x0000000f00767202 */ /* 0x000fe20000000f00 */
[----:B------:R-:W-:Y:S01]  /*dc00*/  IMAD.MOV.U32 R15, RZ, RZ, R227 ;  /* 0x000000ffff0f7224 */ /* 0x000fe200078e00e3 */
[----:B------:R-:W-:Y:S02]  /*dc10*/  MOV R123, R159 ;  /* 0x0000009f007b7202 */ /* 0x000fe40000000f00 */
[----:B------:R-:W-:Y:S02]  /*dc20*/  MOV R82, R118 ;  /* 0x0000007600527202 */ /* 0x000fe40000000f00 */
[----:B------:R-:W-:Y:S01]  /*dc30*/  MOV R118, R120 ;  /* 0x0000007800767202 */ /* 0x000fe20000000f00 */
[----:B------:R-:W-:-:S02]  /*dc40*/  IMAD.MOV.U32 R120, RZ, RZ, R122 ;  /* 0x000000ffff787224 */ /* 0x000fc400078e007a */
[----:B------:R-:W-:Y:S01]  /*dc50*/  FFMA.FTZ R8, R248, UR19, -R28 ;  /* 0x00000013f8087c23 */ /* 0x000fe2000801081c */
[----:B------:R-:W-:Y:S02]  /*dc60*/  IMAD.MOV.U32 R122, RZ, RZ, R226 ;  /* 0x000000ffff7a7224 */ /* 0x000fe400078e00e2 */
[----:B------:R-:W-:Y:S01]  /*dc70*/  FFMA.FTZ R14, R249, UR19, -R29 ;  /* 0x00000013f90e7c23 */ /* 0x000fe2000801081d */
[----:B------:R-:W-:Y:S01]  /*dc80*/  IMAD.MOV.U32 R248, RZ, RZ, R225 ;  /* 0x000000fffff87224 */ /* 0x000fe200078e00e1 */
[----:B------:R-:W-:Y:S01]  /*dc90*/  MOV R243, R123 ;  /* 0x0000007b00f37202 */ /* 0x000fe20000000f00 */
[----:B------:R-:W-:Y:S02]  /*dca0*/  IMAD.MOV.U32 R83, RZ, RZ, R117 ;  /* 0x000000ffff537224 */ /* 0x000fe400078e0075 */
[----:B------:R-:W-:Y:S01]  /*dcb0*/  IMAD.MOV.U32 R117, RZ, RZ, R15 ;  /* 0x000000ffff757224 */ /* 0x000fe200078e000f */
[----:B------:R-:W-:Y:S01]  /*dcc0*/  MOV R93, R120 ;  /* 0x00000078005d7202 */ /* 0x000fe20000000f00 */
[----:B------:R-:W-:-:S02]  /*dcd0*/  IMAD.MOV.U32 R92, RZ, RZ, R121 ;  /* 0x000000ffff5c7224 */ /* 0x000fc400078e0079 */
[----:B------:R-:W-:Y:S01]  /*dce0*/  IMAD.MOV.U32 R95, RZ, RZ, R118 ;  /* 0x000000ffff5f7224 */ /* 0x000fe200078e0076 */
[----:B------:R-:W-:Y:S01]  /*dcf0*/  MOV R80, R117 ;  /* 0x0000007500507202 */ /* 0x000fe20000000f00 */
[----:B------:R-:W-:Y:S02]  /*dd00*/  IMAD.MOV.U32 R94, RZ, RZ, R119 ;  /* 0x000000ffff5e7224 */ /* 0x000fe400078e0077 */
[----:B------:R-:W-:Y:S02]  /*dd10*/  IMAD.MOV.U32 R81, RZ, RZ, R116 ;  /* 0x000000ffff517224 */ /* 0x000fe400078e0074 */
[----:B------:R-:W-:Y:S02]  /*dd20*/  IMAD.MOV.U32 R87, RZ, RZ, R11 ;  /* 0x000000ffff577224 */ /* 0x000fe400078e000b */
[----:B------:R-:W-:Y:S01]  /*dd30*/  FFMA.FTZ R15, R247, UR19, -R29 ;  /* 0x00000013f70f7c23 */ /* 0x000fe2000801081d */
[--C-:B---3--:R-:W-:Y:S01]  /*dd40*/  FFMA.FTZ R47, R251, UR19, -R30.reuse ;  /* 0x00000013fb2f7c23 */ /* 0x108fe2000801081e */
[----:B------:R-:W-:Y:S01]  /*dd50*/  FFMA.FTZ R30, R242, UR19, -R30 ;  /* 0x00000013f21e7c23 */ /* 0x000fe2000801081e */
[----:B------:R-:W-:-:S02]  /*dd60*/  IMAD.MOV.U32 R242, RZ, RZ, R201 ;  /* 0x000000fffff27224 */ /* 0x000fc400078e00c9 */
[----:B------:R1:W2:Y:S02]  /*dd70*/  MUFU.EX2 R201, R2 ;  /* 0x0000000200c97308 */ /* 0x0002a40000000800 */
[----:B-1----:R-:W-:-:S04]  /*dd80*/  F2FP.BF16.F32.PACK_AB R2, R205, R206 ;  /* 0x000000cecd02723e */ /* 0x002fc800000010ff */
[----:B------:R-:W-:Y:S02]  /*dd90*/  LOP3.LUT R6, R0, R2, RZ, 0xc0, !PT ;  /* 0x0000000200067212 */ /* 0x000fe400078ec0ff */
[----:B------:R-:W-:Y:S02]  /*dda0*/  HSET2.LE.AND R0, R7, R163, PT ;  /* 0x000000a307007233 */ /* 0x000fe40003803000 */
[----:B------:R-:W-:-:S04]  /*ddb0*/  F2FP.BF16.F32.PACK_AB R2, R203, R204 ;  /* 0x000000cccb02723e */ /* 0x000fc800000010ff */
[----:B------:R-:W-:Y:S02]  /*ddc0*/  LOP3.LUT R7, R0, R2, RZ, 0xc0, !PT ;  /* 0x0000000200077212 */ /* 0x000fe400078ec0ff */
[----:B------:R-:W-:Y:S02]  /*ddd0*/  HSET2.LE.AND R0, R5, R163, PT ;  /* 0x000000a305007233 */ /* 0x000fe40003803000 */
[----:B------:R-:W-:-:S04]  /*dde0*/  F2FP.BF16.F32.PACK_AB R2, R207, R208 ;  /* 0x000000d0cf02723e */ /* 0x000fc800000010ff */
[----:B------:R-:W-:Y:S02]  /*ddf0*/  LOP3.LUT R4, R0, R2, RZ, 0xc0, !PT ;  /* 0x0000000200047212 */ /* 0x000fe400078ec0ff */
[----:B------:R-:W-:Y:S02]  /*de00*/  HSET2.LE.AND R0, R3, R163, PT ;  /* 0x000000a303007233 */ /* 0x000fe40003803000 */
[----:B--2---:R-:W-:-:S04]  /*de10*/  F2FP.BF16.F32.PACK_AB R2, R201, R202 ;  /* 0x000000cac902723e */ /* 0x004fc800000010ff */
[----:B------:R-:W-:Y:S01]  /*de20*/  LOP3.LUT R5, R0, R2, RZ, 0xc0, !PT ;  /* 0x0000000200057212 */ /* 0x000fe200078ec0ff */
[----:B------:R-:W-:Y:S02]  /*de30*/  IMAD.MOV.U32 R251, RZ, RZ, R122 ;  /* 0x000000fffffb7224 */ /* 0x000fe400078e007a */
[----:B------:R-:W-:Y:S01]  /*de40*/  FFMA.FTZ R9, R245, UR19, -R28 ;  /* 0x00000013f5097c23 */ /* 0x000fe2000801081c */
[----:B------:R-:W-:Y:S02]  /*de50*/  IMAD.MOV.U32 R159, RZ, RZ, R230 ;  /* 0x000000ffff9f7224 */ /* 0x000fe400078e00e6 */
[----:B------:R-:W-:Y:S01]  /*de60*/  FFMA.FTZ R10, R228, UR19, -R28 ;  /* 0x00000013e40a7c23 */ /* 0x000fe2000801081c */
[----:B------:R1:W5:Y:S01]  /*de70*/  LDL.LU R230, [R1+0xf0] ;  /* 0x0000f00001e67983 */ /* 0x0003620000300800 */
[C---:B------:R-:W-:Y:S01]  /*de80*/  HMMA.16816.F32.BF16 R56, R4.reuse, R26, R192 ;  /* 0x0000001a0438723c */ /* 0x040fe200000418c0 */
[----:B------:R2:W-:Y:S02]  /*de90*/  MUFU.EX2 R27, R14 ;  /* 0x0000000e001b7308 */ /* 0x0005e40000000800 */
[----:B------:R1:W5:Y:S04]  /*dea0*/  LDL.LU R229, [R1+0xec] ;  /* 0x0000ec0001e57983 */ /* 0x0003680000300800 */
[----:B------:R1:W5:Y:S02]  /*deb0*/  LDL.LU R228, [R1+0xe8] ;  /* 0x0000e80001e47983 */ /* 0x0003640000300800 */
[----:B------:R3:W-:Y:S02]  /*dec0*/  MUFU.EX2 R26, R15 ;  /* 0x0000000f001a7308 */ /* 0x0007e40000000800 */
[----:B------:R1:W5:Y:S01]  /*ded0*/  LDL.LU R227, [R1+0xe4] ;  /* 0x0000e40001e37983 */ /* 0x0003620000300800 */
[C---:B------:R-:W-:Y:S03]  /*dee0*/  HMMA.16816.F32.BF16 R132, R4.reuse, R16, R132 ;  /* 0x000000100484723c */ /* 0x040fe60000041884 */
[----:B------:R1:W5:Y:S01]  /*def0*/  LDL.LU R226, [R1+0xe0] ;  /* 0x0000e00001e27983 */ /* 0x0003620000300800 */
[----:B--2---:R-:W-:Y:S01]  /*df00*/  FFMA.FTZ R14, R248, UR19, -R31 ;  /* 0x00000013f80e7c23 */ /* 0x004fe2000801081f */
[----:B------:R-:W-:Y:S01]  /*df10*/  MOV R248, R242 ;  /* 0x000000f200f87202 */ /* 0x000fe20000000f00 */
[----:B------:R-:W-:Y:S01]  /*df20*/  IMAD.MOV.U32 R242, RZ, RZ, R243 ;  /* 0x000000fffff27224 */ /* 0x000fe200078e00f3 */
[----:B------:R1:W5:Y:S01]  /*df30*/  LDL.LU R225, [R1+0xdc] ;  /* 0x0000dc0001e17983 */ /* 0x0003620000300800 */
[----:B------:R-:W-:Y:S01]  /*df40*/  IMAD.MOV.U32 R243, RZ, RZ, R251 ;  /* 0x000000fffff37224 */ /* 0x000fe200078e00fb */
[----:B------:R-:W-:Y:S01]  /*df50*/  MOV R251, R92 ;  /* 0x0000005c00fb7202 */ /* 0x000fe20000000f00 */
[----:B------:R-:W-:Y:S01]  /*df60*/  IMAD.MOV.U32 R92, RZ, RZ, R93 ;  /* 0x000000ffff5c7224 */ /* 0x000fe200078e005d */
[----:B------:R-:W-:Y:S01]  /*df70*/  HMMA.16816.F32.BF16 R116, R4, R24, R196 ;  /* 0x000000180474723c */ /* 0x000fe200000418c4 */
[----:B------:R-:W-:Y:S01]  /*df80*/  IMAD.MOV.U32 R93, RZ, RZ, R94 ;  /* 0x000000ffff5d7224 */ /* 0x000fe200078e005e */
[----:B------:R-:W-:Y:S01]  /*df90*/  MOV R94, R95 ;  /* 0x0000005f005e7202 */ /* 0x000fe20000000f00 */
[----:B------:R-:W-:Y:S01]  /*dfa0*/  IMAD.MOV.U32 R95, RZ, RZ, R80 ;  /* 0x000000ffff5f7224 */ /* 0x000fe200078e0050 */
[----:B------:R-:W-:Y:S01]  /*dfb0*/  LOP3.LUT R2, R45, R48, R152, 0x96, !PT ;  /* 0x000000302d027212 */ /* 0x000fe200078e9698 */
[----:B------:R-:W-:Y:S01]  /*dfc0*/  IMAD.MOV.U32 R80, RZ, RZ, R81 ;  /* 0x000000ffff507224 */ /* 0x000fe200078e0051 */
[----:B------:R-:W-:Y:S01]  /*dfd0*/  MOV R81, R82 ;  /* 0x0000005200517202 */ /* 0x000fe20000000f00 */
[----:B------:R-:W-:-:S02]  /*dfe0*/  IMAD.MOV.U32 R82, RZ, RZ, R83 ;  /* 0x000000ffff527224 */ /* 0x000fc400078e0053 */
[----:B------:R-:W-:Y:S01]  /*dff0*/  FFMA.FTZ R12, R250, UR19, -R29 ;  /* 0x00000013fa0c7c23 */ /* 0x000fe2000801081d */
[----:B------:R-:W-:Y:S01]  /*e000*/  IMAD.MOV.U32 R83, RZ, RZ, R84 ;  /* 0x000000ffff537224 */ /* 0x000fe200078e0054 */
[----:B------:R-:W-:Y:S01]  /*e010*/  MOV R84, R85 ;  /* 0x0000005500547202 */ /* 0x000fe20000000f00 */
[----:B------:R-:W-:Y:S02]  /*e020*/  IMAD.MOV.U32 R85, RZ, RZ, R86 ;  /* 0x000000ffff557224 */ /* 0x000fe400078e0056 */
[----:B------:R-:W-:Y:S01]  /*e030*/  FFMA.FTZ R11, R244, UR19, -R28 ;  /* 0x00000013f40b7c23 */ /* 0x000fe2000801081c */
[----:B------:R-:W-:Y:S01]  /*e040*/  IMAD.MOV.U32 R86, RZ, RZ, R87 ;  /* 0x000000ffff567224 */ /* 0x000fe200078e0057 */
[----:B------:R-:W-:Y:S01]  /*e050*/  MOV R87, R239 ;  /* 0x000000ef00577202 */ /* 0x000fe20000000f00 */
[----:B------:R-:W-:Y:S02]  /*e060*/  IMAD.MOV.U32 R239, RZ, RZ, R241 ;  /* 0x000000ffffef7224 */ /* 0x000fe400078e00f1 */
[----:B---3--:R-:W-:Y:S01]  /*e070*/  FFMA.FTZ R15, R248, UR19, -R31 ;  /* 0x00000013f80f7c23 */ /* 0x008fe2000801081f */
[----:B------:R-:W-:Y:S01]  /*e080*/  IMAD.MOV.U32 R241, RZ, RZ, R214 ;  /* 0x000000fffff17224 */ /* 0x000fe200078e00d6 */
[----:B------:R-:W-:Y:S01]  /*e090*/  MOV R214, R240 ;  /* 0x000000f000d67202 */ /* 0x000fe20000000f00 */
[----:B------:R-:W-:Y:S01]  /*e0a0*/  IMAD.MOV.U32 R248, RZ, RZ, R242 ;  /* 0x000000fffff87224 */ /* 0x000fe200078e00f2 */
[----:B------:R-:W-:Y:S01]  /*e0b0*/  MOV R242, R251 ;  /* 0x000000fb00f27202 */ /* 0x000fe20000000f00 */
[----:B------:R-:W-:Y:S01]  /*e0c0*/  IMAD.MOV.U32 R240, RZ, RZ, R215 ;  /* 0x000000fffff07224 */ /* 0x000fe200078e00d7 */
[----:B------:R-:W2:Y:S01]  /*e0d0*/  LDSM.16.MT88.4 R120, [R216+0x9c00] ;  /* 0x009c0000d878783b */ /* 0x000ea20000004200 */
[----:B------:R-:W-:-:S02]  /*e0e0*/  IMAD.MOV.U32 R245, RZ, RZ, R243 ;  /* 0x000000fffff57224 */ /* 0x000fc400078e00f3 */
[----:B------:R-:W-:Y:S01]  /*e0f0*/  IMAD.MOV.U32 R215, RZ, RZ, R160 ;  /* 0x000000ffffd77224 */ /* 0x000fe200078e00a0 */
[----:B------:R-:W-:Y:S01]  /*e100*/  MOV R160, R161 ;  /* 0x000000a100a07202 */ /* 0x000fe20000000f00 */
[----:B------:R-:W-:Y:S01]  /*e110*/  IMAD.MOV.U32 R243, RZ, RZ, R92 ;  /* 0x000000fffff37224 */ /* 0x000fe200078e005c */
[----:B------:R-:W-:Y:S01]  /*e120*/  MOV R92, R94 ;  /* 0x0000005e005c7202 */ /* 0x000fe20000000f00 */
[----:B------:R-:W-:Y:S02]  /*e130*/  IMAD.MOV.U32 R251, RZ, RZ, R93 ;  /* 0x000000fffffb7224 */ /* 0x000fe400078e005d */
[----:B------:R-:W-:Y:S01]  /*e140*/  IMAD.MOV.U32 R93, RZ, RZ, R95 ;  /* 0x000000ffff5d7224 */ /* 0x000fe200078e005f */
[----:B------:R-:W-:Y:S01]  /*e150*/  MOV R95, R81 ;  /* 0x00000051005f7202 */ /* 0x000fe20000000f00 */
[----:B------:R-:W-:Y:S02]  /*e160*/  IMAD.MOV.U32 R161, RZ, RZ, R162 ;  /* 0x000000ffffa17224 */ /* 0x000fe400078e00a2 */
        /* <DEDUP_REMOVED lines=17> */
[----:B------:R-:W-:Y:S01]  /*e280*/  FFMA.FTZ R17, R224, UR19, -R31 ;  /* 0x00000013e0117c23 */ /* 0x000fe2000801081f */
[----:B------:R-:W-:Y:S01]  /*e290*/  IMAD.MOV.U32 R214, RZ, RZ, R215 ;  /* 0x000000ffffd67224 */ /* 0x000fe200078e00d7 */
[----:B------:R-:W-:Y:S01]  /*e2a0*/  MOV R160, R162 ;  /* 0x000000a200a07202 */ /* 0x000fe20000000f00 */
[----:B------:R-:W-:Y:S01]  /*e2b0*/  IMAD.MOV.U32 R215, RZ, RZ, R161 ;  /* 0x000000ffffd77224 */ /* 0x000fe200078e00a1 */
[----:B------:R1:W5:Y:S01]  /*e2c0*/  LDL.LU R224, [R1+0xd8] ;  /* 0x0000d80001e07983 */ /* 0x0003620000300800 */
[----:B------:R-:W-:Y:S01]  /*e2d0*/  IMAD.MOV.U32 R161, RZ, RZ, R156 ;  /* 0x000000ffffa17224 */ /* 0x000fe200078e009c */
[----:B------:R-:W-:Y:S01]  /*e2e0*/  MOV R162, R157 ;  /* 0x0000009d00a27202 */ /* 0x000fe20000000f00 */
[----:B------:R-:W-:Y:S01]  /*e2f0*/  FFMA.FTZ R16, R222, UR19, -R31 ;  /* 0x00000013de107c23 */ /* 0x000fe2000801081f */
[----:B------:R1:W5:Y:S01]  /*e300*/  LDL.LU R223, [R1+0xd4] ;  /* 0x0000d40001df7983 */ /* 0x0003620000300800 */
[----:B------:R-:W-:Y:S01]  /*e310*/  IMAD.MOV.U32 R156, RZ, RZ, R158 ;  /* 0x000000ffff9c7224 */ /* 0x000fe200078e009e */
[----:B------:R-:W-:Y:S01]  /*e320*/  MOV R157, R159 ;  /* 0x0000009f009d7202 */ /* 0x000fe20000000f00 */
[----:B------:R-:W-:Y:S01]  /*e330*/  IMAD.MOV.U32 R158, RZ, RZ, R153 ;  /* 0x000000ffff9e7224 */ /* 0x000fe200078e0099 */
[----:B------:R1:W5:Y:S01]  /*e340*/  LDL.LU R222, [R1+0xd0] ;  /* 0x0000d00001de7983 */ /* 0x0003620000300800 */
[----:B------:R-:W-:Y:S01]  /*e350*/  MOV R159, R221 ;  /* 0x000000dd009f7202 */ /* 0x000fe20000000f00 */
[----:B------:R-:W-:-:S02]  /*e360*/  IMAD.MOV.U32 R153, RZ, RZ, R220 ;  /* 0x000000ffff997224 */ /* 0x000fc400078e00dc */
[----:B------:R-:W-:Y:S01]  /*e370*/  FFMA.FTZ R24, R248, R51, R245 ;  /* 0x00000033f8187223 */ /* 0x000fe200000100f5 */
[----:B------:R1:W5:Y:S01]  /*e380*/  LDL.LU R221, [R1+0xcc] ;  /* 0x0000cc0001dd7983 */ /* 0x0003620000300800 */
[----:B------:R-:W-:-:S03]  /*e390*/  MOV R248, R219 ;  /* 0x000000db00f87202 */ /* 0x000fc60000000f00 */
[----:B------:R1:W5:Y:S04]  /*e3a0*/  LDL.LU R220, [R1+0xc8] ;  /* 0x0000c80001dc7983 */ /* 0x0003680000300800 */
[----:B------:R1:W5:Y:S04]  /*e3b0*/  LDL.LU R219, [R1+0xc4] ;  /* 0x0000c40001db7983 */ /* 0x0003680000300800 */
[----:B------:R-:W3:Y:S01]  /*e3c0*/  LDL.LU R245, [R1+0x78] ;  /* 0x0000780001f57983 */ /* 0x000ee20000300800 */
[----:B------:R-:W-:Y:S01]  /*e3d0*/  IMAD.WIDE.U32 R2, R2, -0x2daee0ad, RZ ;  /* 0xd2511f5302027825 */ /* 0x000fe200078e00ff */
[----:B------:R4:W-:Y:S02]  /*e3e0*/  MUFU.EX2 R192, R8 ;  /* 0x0000000800c07308 */ /* 0x0009e40000000800 */
[----:B------:R-:W-:-:S06]  /*e3f0*/  LOP3.LUT R0, R2, 0xffff, RZ, 0xc0, !PT ;  /* 0x0000ffff02007812 */ /* 0x000fcc00078ec0ff */
[----:B------:R2:W-:Y:S01]  /*e400*/  MUFU.EX2 R48, R9 ;  /* 0x0000000900307308 */ /* 0x0005e20000000800 */
[----:B----4-:R-:W-:Y:S02]  /*e410*/  SHF.R.U32.HI R8, RZ, 0x8, R0 ;  /* 0x00000008ff087819 */ /* 0x010fe40000011600 */
[----:B------:R-:W-:-:S05]  /*e420*/  LOP3.LUT R0, R3, R46, R200, 0x96, !PT ;  /* 0x0000002e03007212 */ /* 0x000fca00078e96c8 */
[----:B------:R4:W1:Y:S01]  /*e430*/  MUFU.EX2 R193, R10 ;  /* 0x0000000a00c17308 */ /* 0x0008620000000800 */
[----:B--2---:R-:W-:-:S07]  /*e440*/  LOP3.LUT R9, R2, 0xff, RZ, 0xc0, !PT ;  /* 0x000000ff02097812 */ /* 0x004fce00078ec0ff */
[----:B------:R2:W1:Y:S01]  /*e450*/  MUFU.EX2 R28, R12 ;  /* 0x0000000c001c7308 */ /* 0x0004620000000800 */
[----:B------:R-:W-:Y:S02]  /*e460*/  PRMT R13, R9, 0x5410, R8 ;  /* 0x00005410090d7816 */ /* 0x000fe40000000008 */
[--C-:B------:R-:W-:Y:S02]  /*e470*/  SHF.R.U32.HI R3, RZ, 0x10, R0.reuse ;  /* 0x00000010ff037819 */ /* 0x100fe40000011600 */
[----:B------:R-:W-:Y:S02]  /*e480*/  SHF.R.U32.HI R9, RZ, 0x18, R0 ;  /* 0x00000018ff097819 */ /* 0x000fe40000011600 */
[--C-:B----4-:R-:W-:Y:S01]  /*e490*/  SHF.R.U32.HI R10, RZ, 0x10, R2.reuse ;  /* 0x00000010ff0a7819 */ /* 0x110fe20000011602 */
[----:B------:R4:W1:Y:S01]  /*e4a0*/  MUFU.EX2 R45, R11 ;  /* 0x0000000b002d7308 */ /* 0x0008620000000800 */
[----:B--2---:R-:W-:Y:S02]  /*e4b0*/  SHF.R.U32.HI R12, RZ, 0x18, R2 ;  /* 0x00000018ff0c7819 */ /* 0x004fe40000011602 */
[----:B------:R-:W-:-:S04]  /*e4c0*/  LOP3.LUT R2, R0, 0xffff, RZ, 0xc0, !PT ;  /* 0x0000ffff00027812 */ /* 0x000fc800078ec0ff */
[----:B------:R-:W-:Y:S02]  /*e4d0*/  SHF.R.U32.HI R8, RZ, 0x8, R2 ;  /* 0x00000008ff087819 */ /* 0x000fe40000011602 */
[----:B----4-:R-:W-:Y:S02]  /*e4e0*/  LOP3.LUT R11, R0, 0xff, RZ, 0xc0, !PT ;  /* 0x000000ff000b7812 */ /* 0x010fe400078ec0ff */
[----:B------:R-:W-:Y:S02]  /*e4f0*/  LOP3.LUT R0, R10, 0xff, RZ, 0xc0, !PT ;  /* 0x000000ff0a007812 */ /* 0x000fe400078ec0ff */
[----:B------:R-:W-:Y:S02]  /*e500*/  LOP3.LUT R2, R3, 0xff, RZ, 0xc0, !PT ;  /* 0x000000ff03027812 */ /* 0x000fe400078ec0ff */
[----:B------:R-:W-:Y:S02]  /*e510*/  PRMT R0, R0, 0x5410, R12 ;  /* 0x0000541000007816 */ /* 0x000fe4000000000c */
[----:B------:R-:W-:-:S02]  /*e520*/  PRMT R3, R11, 0x5410, R8 ;  /* 0x000054100b037816 */ /* 0x000fc40000000008 */
[----:B------:R-:W-:Y:S02]  /*e530*/  PRMT R2, R2, 0x5410, R9 ;  /* 0x0000541002027816 */ /* 0x000fe40000000009 */
[--C-:B------:R-:W-:Y:S02]  /*e540*/  HSET2.LE.AND R11, R0, R163.reuse, PT ;  /* 0x000000a3000b7233 */ /* 0x100fe40003803000 */
[--C-:B------:R-:W-:Y:S02]  /*e550*/  HSET2.LE.AND R0, R3, R163.reuse, PT ;  /* 0x000000a303007233 */ /* 0x100fe40003803000 */
[----:B------:R-:W-:Y:S02]  /*e560*/  HSET2.LE.AND R3, R2, R163, PT ;  /* 0x000000a302037233 */ /* 0x000fe40003803000 */
[----:B-1----:R-:W-:Y:S02]  /*e570*/  F2FP.BF16.F32.PACK_AB R2, R192, R193 ;  /* 0x000000c1c002723e */ /* 0x002fe400000010ff */
[----:B------:R-:W-:Y:S01]  /*e580*/  F2FP.BF16.F32.PACK_AB R8, R27, R28 ;  /* 0x0000001c1b08723e */ /* 0x000fe200000010ff */
[----:B------:R-:W-:Y:S01]  /*e590*/  FFMA.FTZ R29, R246, UR19, -R29 ;  /* 0x00000013f61d7c23 */ /* 0x000fe2000801081d */
[----:B------:R-:W-:Y:S01]  /*e5a0*/  MOV R246, R92 ;  /* 0x0000005c00f67202 */ /* 0x000fe20000000f00 */
[----:B------:R-:W-:Y:S01]  /*e5b0*/  IMAD.MOV.U32 R199, RZ, RZ, R93 ;  /* 0x000000ffffc77224 */ /* 0x000fe200078e005d */
[----:B------:R-:W-:-:S02]  /*e5c0*/  LOP3.LUT R92, R0, R2, RZ, 0xc0, !PT ;  /* 0x00000002005c7212 */ /* 0x000fc400078ec0ff */
[----:B------:R-:W-:Y:S01]  /*e5d0*/  LOP3.LUT R93, R3, R8, RZ, 0xc0, !PT ;  /* 0x00000008035d7212 */ /* 0x000fe200078ec0ff */
[----:B------:R-:W-:Y:S01]  /*e5e0*/  IMAD.WIDE.U32 R2, R53, -0x2daee0ad, RZ ;  /* 0xd2511f5335027825 */ /* 0x000fe200078e00ff */
[----:B------:R-:W-:Y:S01]  /*e5f0*/  HMMA.16816.F32.BF16 R64, R4, R18, R168 ;  /* 0x000000120440723c */ /* 0x000fe200000418a8 */
[----:B------:R-:W1:Y:S01]  /*e600*/  MUFU.EX2 R29, R29 ;  /* 0x0000001d001d7308 */ /* 0x000e620000000800 */
[----:B------:R-:W-:-:S04]  /*e610*/  MOV R244, R84 ;  /* 0x0000005400f47202 */ /* 0x000fc80000000f00 */
[C---:B------:R-:W-:Y:S01]  /*e620*/  HMMA.16816.F32.BF16 R164, R4.reuse, R32, R164 ;  /* 0x0000002004a4723c */ /* 0x040fe200000418a4 */
[----:B------:R-:W-:Y:S01]  /*e630*/  FFMA.FTZ R18, R242, R55, R248 ;  /* 0x00000037f2127223 */ /* 0x000fe200000100f8 */
[----:B------:R-:W-:Y:S01]  /*e640*/  LOP3.LUT R0, R3, R52, R200, 0x96, !PT ;  /* 0x0000003403007212 */ /* 0x000fe200078e96c8 */
[----:B------:R-:W-:Y:S01]  /*e650*/  IMAD.MOV.U32 R242, RZ, RZ, R87 ;  /* 0x000000fffff27224 */ /* 0x000fe200078e0057 */
[----:B------:R-:W-:Y:S02]  /*e660*/  MOV R248, R86 ;  /* 0x0000005600f87202 */ /* 0x000fe40000000f00 */
[----:B------:R-:W-:Y:S01]  /*e670*/  HMMA.16816.F32.BF16 R68, R4, R36, R136 ;  /* 0x000000240444723c */ /* 0x000fe20000041888 */
[----:B------:R-:W-:-:S05]  /*e680*/  LOP3.LUT R3, R2, 0xffff, RZ, 0xc0, !PT ;  /* 0x0000ffff02037812 */ /* 0x000fca00078ec0ff */
[----:B------:R-:W-:Y:S01]  /*e690*/  HMMA.16816.F32.BF16 R148, R4, R20, R148 ;  /* 0x000000140494723c */ /* 0x000fe20000041894 */
[----:B------:R-:W-:-:S05]  /*e6a0*/  LOP3.LUT R8, R2, 0xff, RZ, 0xc0, !PT ;  /* 0x000000ff02087812 */ /* 0x000fca00078ec0ff */
[C---:B------:R-:W-:Y:S01]  /*e6b0*/  HMMA.16816.F32.BF16 R60, R4.reuse, R22, R104 ;  /* 0x00000016043c723c */ /* 0x040fe20000041868 */
[----:B------:R-:W-:Y:S08]  /*e6c0*/  MUFU.EX2 R49, R49 ;  /* 0x0000003100317308 */ /* 0x000ff00000000800 */
[----:B------:R-:W2:Y:S01]  /*e6d0*/  MUFU.EX2 R30, R30 ;  /* 0x0000001e001e7308 */ /* 0x000ea20000000800 */
[----:B------:R-:W-:Y:S01]  /*e6e0*/  HMMA.16816.F32.BF16 R32, R4, R34, R108 ;  /* 0x000000220420723c */ /* 0x000fe2000004186c */
[----:B------:R-:W-:Y:S01]  /*e6f0*/  FADD.FTZ R25, R243, R50 ;  /* 0x00000032f3197221 */ /* 0x000fe20000010000 */
[----:B------:R-:W-:-:S05]  /*e700*/  HSET2.LE.AND R9, R13, R163, PT ;  /* 0x000000a30d097233 */ /* 0x000fca0003803000 */
[----:B------:R-:W-:Y:S01]  /*e710*/  MUFU.EX2 R14, R14 ;  /* 0x0000000e000e7308 */ /* 0x000fe20000000800 */
[----:B------:R-:W-:Y:S01]  /*e720*/  HMMA.16816.F32.BF16 R36, R4, R38, R128 ;  /* 0x000000260424723c */ /* 0x000fe20000041880 */
[----:B------:R-:W-:Y:S01]  /*e730*/  IMAD.MOV.U32 R111, RZ, RZ, R154 ;  /* 0x000000ffff6f7224 */ /* 0x000fe200078e009a */
[----:B------:R-:W-:Y:S01]  /*e740*/  F2FP.BF16.F32.PACK_AB R10, R45, R48 ;  /* 0x000000302d0a723e */ /* 0x000fe200000010ff */
[----:B------:R-:W-:-:S04]  /*e750*/  IMAD.MOV.U32 R104, RZ, RZ, R159 ;  /* 0x000000ffff687224 */ /* 0x000fc800078e009f */
[----:B------:R-:W-:Y:S01]  /*e760*/  MUFU.EX2 R17, R17 ;  /* 0x0000001100117308 */ /* 0x000fe20000000800 */
[----:B-1----:R-:W-:Y:S01]  /*e770*/  F2FP.BF16.F32.PACK_AB R12, R29, R26 ;  /* 0x0000001a1d0c723e */ /* 0x002fe200000010ff */
[----:B------:R-:W-:-:S06]  /*e780*/  IMAD.MOV.U32 R106, RZ, RZ, R157 ;  /* 0x000000ffff6a7224 */ /* 0x000fcc00078e009d */
[----:B------:R-:W-:Y:S01]  /*e790*/  MUFU.EX2 R15, R15 ;  /* 0x0000000f000f7308 */ /* 0x000fe20000000800 */
[----:B------:R-:W-:Y:S01]  /*e7a0*/  MOV R198, R94 ;  /* 0x0000005e00c67202 */ /* 0x000fe20000000f00 */
[----:B------:R-:W-:-:S06]  /*e7b0*/  IMAD.MOV.U32 R249, RZ, RZ, R95 ;  /* 0x000000fffff97224 */ /* 0x000fcc00078e005f */
[----:B------:R-:W1:Y:S01]  /*e7c0*/  MUFU.EX2 R16, R16 ;  /* 0x0000001000107308 */ /* 0x000e620000000800 */
[----:B------:R-:W-:Y:S01]  /*e7d0*/  IMAD.MOV.U32 R194, RZ, RZ, R162 ;  /* 0x000000ffffc27224 */ /* 0x000fe200078e00a2 */
[----:B------:R-:W-:-:S06]  /*e7e0*/  MOV R110, R155 ;  /* 0x0000009b006e7202 */ /* 0x000fcc0000000f00 */
[----:B------:R-:W-:Y:S01]  /*e7f0*/  MUFU.EX2 R44, R44 ;  /* 0x0000002c002c7308 */ /* 0x000fe20000000800 */
[----:B------:R-:W-:-:S07]  /*e800*/  LOP3.LUT R94, R9, R10, RZ, 0xc0, !PT ;  /* 0x0000000a095e7212 */ /* 0x000fce00078ec0ff */
[----:B------:R-:W4:Y:S01]  /*e810*/  MUFU.EX2 R47, R47 ;  /* 0x0000002f002f7308 */ /* 0x000f220000000800 */
[----:B------:R-:W-:Y:S02]  /*e820*/  LOP3.LUT R95, R11, R12, RZ, 0xc0, !PT ;  /* 0x0000000c0b5f7212 */ /* 0x000fe400078ec0ff */
[----:B------:R-:W-:Y:S01]  /*e830*/  MOV R195, R82 ;  /* 0x0000005200c37202 */ /* 0x000fe20000000f00 */
[----:B------:R-:W-:Y:S01]  /*e840*/  IMAD.MOV.U32 R196, RZ, RZ, R81 ;  /* 0x000000ffffc47224 */ /* 0x000fe200078e0051 */
[----:B------:R-:W-:Y:S02]  /*e850*/  MOV R46, R153 ;  /* 0x00000099002e7202 */ /* 0x000fe40000000f00 */
[----:B------:R-:W-:Y:S01]  /*e860*/  MOV R197, R80 ;  /* 0x0000005000c57202 */ /* 0x000fe20000000f00 */
[----:B------:R-:W-:Y:S01]  /*e870*/  IMAD.MOV.U32 R247, RZ, RZ, R251 ;  /* 0x000000fffff77224 */ /* 0x000fe200078e00fb */
[----:B------:R-:W-:Y:S01]  /*e880*/  MOV R105, R158 ;  /* 0x0000009e00697202 */ /* 0x000fe20000000f00 */
[----:B------:R-:W-:Y:S01]  /*e890*/  IMAD.MOV.U32 R250, RZ, RZ, R83 ;  /* 0x000000fffffa7224 */ /* 0x000fe200078e0053 */
[----:B------:R-:W-:Y:S01]  /*e8a0*/  MOV R107, R156 ;  /* 0x0000009c006b7202 */ /* 0x000fe20000000f00 */
[----:B------:R-:W-:Y:S01]  /*e8b0*/  LDSM.16.MT88.4 R168, [R218+0xac00] ;  /* 0x00ac0000daa8783b */ /* 0x000fe20000004200 */
[----:B------:R-:W-:Y:S01]  /*e8c0*/  MOV R243, R239 ;  /* 0x000000ef00f37202 */ /* 0x000fe20000000f00 */
[----:B------:R-:W-:Y:S01]  /*e8d0*/  IMAD.MOV.U32 R251, RZ, RZ, R241 ;  /* 0x000000fffffb7224 */ /* 0x000fe200078e00f1 */
[----:B------:R-:W-:Y:S01]  /*e8e0*/  MOV R239, R214 ;  /* 0x000000d600ef7202 */ /* 0x000fe20000000f00 */
[----:B------:R-:W-:Y:S01]  /*e8f0*/  IMAD.MOV.U32 R241, RZ, RZ, R240 ;  /* 0x000000fffff17224 */ /* 0x000fe200078e00f0 */
[----:B------:R-:W-:Y:S01]  /*e900*/  MOV R214, R215 ;  /* 0x000000d700d67202 */ /* 0x000fe20000000f00 */
[----:B------:R-:W-:Y:S01]  /*e910*/  IMAD.MOV.U32 R240, RZ, RZ, R160 ;  /* 0x000000fffff07224 */ /* 0x000fe200078e00a0 */
[----:B------:R-:W4:Y:S04]  /*e920*/  LDSM.16.MT88.4 R152, [R216+0xac00] ;  /* 0x00ac0000d898783b */ /* 0x000f280000004200 */
[----:B------:R-:W4:Y:S04]  /*e930*/  LDSM.16.MT88.4 R136, [R218+0x9c00] ;  /* 0x009c0000da88783b */ /* 0x000f280000004200 */
[----:B------:R-:W4:Y:S04]  /*e940*/  LDSM.16.MT88.4 R80, [R216+0xbc00] ;  /* 0x00bc0000d850783b */ /* 0x000f280000004200 */
[----:B------:R-:W4:Y:S01]  /*e950*/  LDSM.16.MT88.4 R20, [R218+0xbc00] ;  /* 0x00bc0000da14783b */ /* 0x000f220000004200 */
[----:B------:R-:W-:Y:S01]  /*e960*/  PLOP3.LUT P0, PT, PT, PT, UP0, 0x40, 0x0 ;  /* 0x000000000000781c */ /* 0x000fe20003f0e808 */
[----:B---3--:R-:W-:Y:S01]  /*e970*/  FFMA.FTZ R19, R245, R54, R217 ;  /* 0x00000036f5137223 */ /* 0x008fe200000100d9 */
[----:B------:R-:W-:Y:S01]  /*e980*/  IMAD.MOV.U32 R245, RZ, RZ, R85 ;  /* 0x000000fffff57224 */ /* 0x000fe200078e0055 */
[----:B------:R3:W5:Y:S01]  /*e990*/  LDL.LU R217, [R1+0xc0] ;  /* 0x0000c00001d97983 */ /* 0x0007620000300800 */
[C---:B------:R-:W-:Y:S06]  /*e9a0*/  HMMA.16816.F32.BF16 R84, R4.reuse, R40, R112 ;  /* 0x000000280454723c */ /* 0x040fec0000041870 */
[----:B------:R-:W-:Y:S07]  /*e9b0*/  HMMA.16816.F32.BF16 R40, R4, R42, R124 ;  /* 0x0000002a0428723c */ /* 0x000fee000004187c */
[----:B------:R-:W-:-:S02]  /*e9c0*/  SHF.R.U32.HI R4, RZ, 0x10, R2 ;  /* 0x00000010ff047819 */ /* 0x000fc40000011602 */
[----:B------:R-:W-:Y:S02]  /*e9d0*/  SHF.R.U32.HI R7, RZ, 0x18, R2 ;  /* 0x00000018ff077819 */ /* 0x000fe40000011602 */
[----:B------:R-:W-:Y:S02]  /*e9e0*/  SHF.R.U32.HI R6, RZ, 0x8, R3 ;  /* 0x00000008ff067819 */ /* 0x000fe40000011603 */
[C---:B------:R-:W-:Y:S02]  /*e9f0*/  LOP3.LUT R2, R0.reuse, 0xffff, RZ, 0xc0, !PT ;  /* 0x0000ffff00027812 */ /* 0x040fe400078ec0ff */
[----:B------:R-:W-:Y:S02]  /*ea00*/  SHF.R.U32.HI R3, RZ, 0x10, R0 ;  /* 0x00000010ff037819 */ /* 0x000fe40000011600 */
[----:B------:R-:W-:Y:S02]  /*ea10*/  LOP3.LUT R5, R0, 0xff, RZ, 0xc0, !PT ;  /* 0x000000ff00057812 */ /* 0x000fe400078ec0ff */
[----:B------:R-:W-:-:S02]  /*ea20*/  SHF.R.U32.HI R2, RZ, 0x8, R2 ;  /* 0x00000008ff027819 */ /* 0x000fc40000011602 */
[----:B------:R-:W-:Y:S02]  /*ea30*/  SHF.R.U32.HI R0, RZ, 0x18, R0 ;  /* 0x00000018ff007819 */ /* 0x000fe40000011600 */
[----:B------:R-:W-:Y:S02]  /*ea40*/  LOP3.LUT R3, R3, 0xff, RZ, 0xc0, !PT ;  /* 0x000000ff03037812 */ /* 0x000fe400078ec0ff */
[----:B------:R-:W-:Y:S02]  /*ea50*/  PRMT R5, R5, 0x5410, R2 ;  /* 0x0000541005057816 */ /* 0x000fe40000000002 */
[----:B------:R-:W-:Y:S02]  /*ea60*/  LOP3.LUT R4, R4, 0xff, RZ, 0xc0, !PT ;  /* 0x000000ff04047812 */ /* 0x000fe400078ec0ff */
[----:B------:R-:W-:Y:S02]  /*ea70*/  PRMT R2, R3, 0x5410, R0 ;  /* 0x0000541003027816 */ /* 0x000fe40000000000 */
[----:B------:R-:W-:Y:S01]  /*ea80*/  PRMT R6, R8, 0x5410, R6 ;  /* 0x0000541008067816 */ /* 0x000fe20000000006 */
[----:B------:R-:W-:Y:S01]  /*ea90*/  FADD.FTZ R8, R111, R19 ;  /* 0x000000136f087221 */ /* 0x000fe20000010000 */
[----:B------:R-:W-:-:S02]  /*eaa0*/  PRMT R4, R4, 0x5410, R7 ;  /* 0x0000541004047816 */ /* 0x000fc40000000007 */
[--C-:B------:R-:W-:Y:S01]  /*eab0*/  HSET2.LE.AND R7, R2, R163.reuse, PT ;  /* 0x000000a302077233 */ /* 0x100fe20003803000 */
[----:B------:R-:W-:Y:S01]  /*eac0*/  FADD.FTZ R2, R104, R25 ;  /* 0x0000001968027221 */ /* 0x000fe20000010000 */
[----:B------:R-:W-:Y:S01]  /*ead0*/  FADD.FTZ R10, R106, R8 ;  /* 0x000000086a0a7221 */ /* 0x000fe20000010000 */
[--C-:B------:R-:W-:Y:S02]  /*eae0*/  HSET2.LE.AND R0, R6, R163.reuse, PT ;  /* 0x000000a306007233 */ /* 0x100fe40003803000 */
[----:B------:R-:W-:Y:S01]  /*eaf0*/  FADD.FTZ R8, R194, R2 ;  /* 0x00000002c2087221 */ /* 0x000fe20000010000 */
[----:B------:R-:W-:Y:S01]  /*eb00*/  HSET2.LE.AND R3, R4, R163, PT ;  /* 0x000000a304037233 */ /* 0x000fe20003803000 */
[----:B------:R-:W-:Y:S01]  /*eb10*/  FADD.FTZ R4, R110, R24 ;  /* 0x000000186e047221 */ /* 0x000fe20000010000 */
[----:B--2---:R-:W-:Y:S01]  /*eb20*/  F2FP.BF16.F32.PACK_AB R2, R30, R49 ;  /* 0x000000311e02723e */ /* 0x004fe200000010ff */
[----:B------:R-:W-:Y:S01]  /*eb30*/  HMMA.16816.F32.BF16 R124, R92, R122, R96 ;  /* 0x0000007a5c7c723c */ /* 0x000fe20000041860 */
[----:B------:R-:W-:Y:S01]  /*eb40*/  FADD.FTZ R6, R46, R18 ;  /* 0x000000122e067221 */ /* 0x000fe20000010000 */
[----:B------:R-:W-:Y:S01]  /*eb50*/  FADD.FTZ R11, R105, R4 ;  /* 0x00000004690b7221 */ /* 0x000fe20000010000 */
[----:B-1----:R-:W-:-:S04]  /*eb60*/  F2FP.BF16.F32.PACK_AB R4, R16, R15 ;  /* 0x0000000f1004723e */ /* 0x002fc800000010ff */
[----:B------:R-:W-:Y:S02]  /*eb70*/  LOP3.LUT R98, R0, R2, RZ, 0xc0, !PT ;  /* 0x0000000200627212 */ /* 0x000fe400078ec0ff */
[----:B------:R-:W-:Y:S01]  /*eb80*/  F2FP.BF16.F32.PACK_AB R0, R17, R14 ;  /* 0x0000000e1100723e */ /* 0x000fe200000010ff */
[----:B------:R-:W-:Y:S01]  /*eb90*/  FADD.FTZ R9, R107, R6 ;  /* 0x000000066b097221 */ /* 0x000fe20000010000 */
[----:B------:R-:W-:Y:S01]  /*eba0*/  FADD.FTZ R2, R195, R11 ;  /* 0x0000000bc3027221 */ /* 0x000fe20000010000 */
[----:B------:R-:W-:Y:S02]  /*ebb0*/  LOP3.LUT R99, R3, R4, RZ, 0xc0, !PT ;  /* 0x0000000403637212 */ /* 0x000fe400078ec0ff */
[----:B------:R-:W-:Y:S01]  /*ebc0*/  LOP3.LUT R97, R7, R0, RZ, 0xc0, !PT ;  /* 0x0000000007617212 */ /* 0x000fe200078ec0ff */
[----:B------:R-:W-:Y:S01]  /*ebd0*/  FADD.FTZ R0, R196, R10 ;  /* 0x0000000ac4007221 */ /* 0x000fe20000010000 */
[----:B------:R-:W-:Y:S01]  /*ebe0*/  FADD.FTZ R4, R197, R9 ;  /* 0x00000009c5047221 */ /* 0x000fe20000010000 */
[----:B------:R-:W-:Y:S01]  /*ebf0*/  FADD.FTZ R3, R198, R8 ;  /* 0x00000008c6037221 */ /* 0x000fe20000010000 */
[----:B------:R-:W-:Y:S01]  /*ec00*/  FADD.FTZ R2, R199, R2 ;  /* 0x00000002c7027221 */ /* 0x000fe20000010000 */
[----:B------:R-:W-:Y:S01]  /*ec10*/  HSET2.LE.AND R5, R5, R163, PT ;  /* 0x000000a305057233 */ /* 0x000fe20003803000 */
[----:B------:R-:W-:Y:S01]  /*ec20*/  FADD.FTZ R0, R246, R0 ;  /* 0x00000000f6007221 */ /* 0x000fe20000010000 */
[----:B----4-:R-:W-:Y:S01]  /*ec30*/  F2FP.BF16.F32.PACK_AB R6, R47, R44 ;  /* 0x0000002c2f06723e */ /* 0x010fe200000010ff */
        /* <DEDUP_REMOVED lines=46> */
[----:B------:R3:W-:Y:S04]  /*ef20*/  STL [R1+0x58], R4 ;  /* 0x0000580401007387 */ /* 0x0007e80000100800 */
[----:B------:R3:W-:Y:S04]  /*ef30*/  STL [R1+0x70], R3 ;  /* 0x0000700301007387 */ /* 0x0007e80000100800 */
[----:B------:R3:W-:Y:S04]  /*ef40*/  STL [R1+0x78], R2 ;  /* 0x0000780201007387 */ /* 0x0007e80000100800 */
[----:B------:R3:W-:Y:S01]  /*ef50*/  STL [R1+0x74], R0 ;  /* 0x0000740001007387 */ /* 0x0007e20000100800 */
[----:B------:R-:W-:Y:S01]  /*ef60*/  MOV R215, R161 ;  /* 0x000000a100d77202 */ /* 0x000fe20000000f00 */
[C---:B------:R-:W-:Y:S06]  /*ef70*/  HMMA.16816.F32.BF16 R156, R92.reuse, R154, R76 ;  /* 0x0000009a5c9c723c */ /* 0x040fec000004184c */
[----:B------:R-:W-:Y:S01]  /*ef80*/  HMMA.16816.F32.BF16 R160, R92, R168, R72 ;  /* 0x000000a85ca0723c */ /* 0x000fe20000041848 */
[----:B------:R-:W-:-:S05]  /*ef90*/  MOV R104, R215 ;  /* 0x000000d700687202 */ /* 0x000fca0000000f00 */
[C---:B------:R-:W-:Y:S06]  /*efa0*/  HMMA.16816.F32.BF16 R112, R92.reuse, R120, R100 ;  /* 0x000000785c70723c */ /* 0x040fec0000041864 */
[----:B------:R-:W-:Y:S01]  /*efb0*/  HMMA.16816.F32.BF16 R128, R92, R136, R88 ;  /* 0x000000885c80723c */ /* 0x000fe20000041858 */
[----:B------:R-:W-:-:S05]  /*efc0*/  IMAD.MOV.U32 R103, RZ, RZ, R252 ;  /* 0x000000ffff677224 */ /* 0x000fca00078e00fc */
[----:B------:R-:W-:Y:S01]  /*efd0*/  HMMA.16816.F32.BF16 R140, R92, R138, R140 ;  /* 0x0000008a5c8c723c */ /* 0x000fe2000004188c */
[----:B------:R-:W-:-:S05]  /*efe0*/  IMAD.MOV.U32 R101, RZ, RZ, R235 ;  /* 0x000000ffff657224 */ /* 0x000fca00078e00eb */
[----:B------:R-:W-:Y:S01]  /*eff0*/  HMMA.16816.F32.BF16 R144, R92, R152, R144 ;  /* 0x000000985c90723c */ /* 0x000fe20000041890 */
[----:B------:R-:W-:-:S05]  /*f000*/  MOV R102, R234 ;  /* 0x000000ea00667202 */ /* 0x000fca0000000f00 */
        /* <DEDUP_REMOVED lines=18> */
[----:B---3--:R-:W-:-:S15]  /*f130*/  @P0 BRA `(.L_x_470) ;  /* 0x0000006400380947 */ /* 0x008fde0003800000 */
        /* <DEDUP_REMOVED lines=15> */
[----:B------:R-:W4:Y:S03]  /*f230*/  @!P2 LDC.64 R10, c[0x0][0x220] ;  /* 0x00008800ff0aab82 */ /* 0x000f260000000a00 */
[----:B------:R-:W-:-:S05]  /*f240*/  IMAD.U32 R3, RZ, RZ, UR4 ;  /* 0x00000004ff037e24 */ /* 0x000fca000f8e00ff */
[----:B------:R-:W4:Y:S01]  /*f250*/  @!P4 LDC.64 R8, c[0x0][0x220] ;  /* 0x00008800ff08cb82 */ /* 0x000f220000000a00 */
[----:B-----5:R-:W-:Y:S04]  /*f260*/  @P4 STS [R222+0x9000], RZ ;  /* 0x009000ffde004388 */ /* 0x020fe80000000800 */
[----:B------:R-:W-:Y:S03]  /*f270*/  @P4 STS [R222+0x9004], RZ ;  /* 0x009004ffde004388 */ /* 0x000fe60000000800 */
[----:B------:R-:W4:Y:S01]  /*f280*/  @!P3 LDC.64 R6, c[0x0][0x220] ;  /* 0x00008800ff06bb82 */ /* 0x000f220000000a00 */
[----:B------:R-:W-:Y:S07]  /*f290*/  @P4 STS.64 [R222+0x9008], RZ ;  /* 0x009008ffde004388 */ /* 0x000fee0000000a00 */
[----:B------:R-:W4:Y:S01]  /*f2a0*/  @!P2 LDC.64 R14, c[0x0][0x220] ;  /* 0x00008800ff0eab82 */ /* 0x000f220000000a00 */
[----:B--2---:R-:W-:-:S04]  /*f2b0*/  LEA R0, P0, R2, R240, 0x6 ;  /* 0x000000f002007211 */ /* 0x004fc800078030ff */
[----:B---3--:R-:W-:Y:S02]  /*f2c0*/  LEA.HI.X R3, R2, R215, R3, 0x6, P0 ;  /* 0x000000d702037211 */ /* 0x008fe400000f3403 */
[C---:B-1----:R-:W-:Y:S02]  /*f2d0*/  @!P4 LEA R4, P0, R0.reuse, R4, 0x1 ;  /* 0x000000040004c211 */ /* 0x042fe400078008ff */
[C---:B----4-:R-:W-:Y:S02]  /*f2e0*/  @!P3 LEA R12, P1, R0.reuse, R12, 0x1 ;  /* 0x0000000c000cb211 */ /* 0x050fe400078208ff */
[C-C-:B------:R-:W-:Y:S02]  /*f2f0*/  @!P4 LEA.HI.X R5, R0.reuse, R5, R3.reuse, 0x1, P0 ;  /* 0x000000050005c211 */ /* 0x140fe400000f0c03 */
[C---:B------:R-:W-:Y:S02]  /*f300*/  @!P2 LEA R10, P0, R0.reuse, R10, 0x1 ;  /* 0x0000000a000aa211 */ /* 0x040fe400078008ff */
        /* <DEDUP_REMOVED lines=13> */
[----:B------:R2:W-:Y:S01]  /*f3e0*/  @!P3 LDGSTS.E.BYPASS.LTC128B.128 [R222+0xa000], desc[UR22][R12.64+0x40] ;  /* 0x0a0000400cdebfae */ /* 0x0005e2000b901d56 */
        /* <DEDUP_REMOVED lines=26> */
[----:B--2---:R-:W-:Y:S04]  /*f590*/  LDSM.16.M88.4 R12, [R217+0x6000] ;  /* 0x00600000d90c783b */ /* 0x004fe80000000200 */
[----:B------:R-:W-:Y:S04]  /*f5a0*/  LDSM.16.M88.4 R28, [R217+0x6400] ;  /* 0x00640000d91c783b */ /* 0x000fe80000000200 */
[----:B---3--:R-:W2:Y:S04]  /*f5b0*/  LDSM.16.M88.4 R8, [R220] ;  /* 0x00000000dc08783b */ /* 0x008ea80000000200 */
[----:B------:R-:W-:Y:S04]  /*f5c0*/  LDSM.16.M88.4 R24, [R217+0x6800] ;  /* 0x00680000d918783b */ /* 0x000fe80000000200 */
[----:B------:R-:W-:Y:S04]  /*f5d0*/  LDSM.16.M88.4 R20, [R217+0x6c00] ;  /* 0x006c0000d914783b */ /* 0x000fe80000000200 */
[----:B------:R-:W-:Y:S04]  /*f5e0*/  LDSM.16.M88.4 R44, [R219+0x6000] ;  /* 0x00600000db2c783b */ /* 0x000fe80000000200 */
[----:B-1----:R-:W1:Y:S04]  /*f5f0*/  LDSM.16.M88.4 R4, [R220+0x1000] ;  /* 0x00100000dc04783b */ /* 0x002e680000000200 */
[----:B------:R-:W-:Y:S04]  /*f600*/  LDSM.16.M88.4 R40, [R219+0x6400] ;  /* 0x00640000db28783b */ /* 0x000fe80000000200 */
[----:B------:R-:W-:Y:S04]  /*f610*/  LDSM.16.M88.4 R36, [R219+0x6800] ;  /* 0x00680000db24783b */ /* 0x000fe80000000200 */
[----:B------:R-:W-:Y:S04]  /*f620*/  LDSM.16.M88.4 R16, [R221] ;  /* 0x00000000dd10783b */ /* 0x000fe80000000200 */
[----:B------:R-:W-:Y:S04]  /*f630*/  LDSM.16.M88.4 R32, [R219+0x6c00] ;  /* 0x006c0000db20783b */ /* 0x000fe80000000200 */
[----:B------:R-:W-:Y:S01]  /*f640*/  LDSM.16.M88.4 R48, [R217+0x7c00] ;  /* 0x007c0000d930783b */ /* 0x000fe20000000200 */
[C---:B--2---:R-:W-:Y:S03]  /*f650*/  HMMA.16816.F32.BF16 R192, R8.reuse, R12, RZ ;  /* 0x0000000c08c0723c */ /* 0x044fe600000418ff */
[----:B------:R-:W0:Y:S03]  /*f660*/  LDGDEPBAR ;  /* 0x00000000000079af */ /* 0x000e260000000000 */
[C---:B------:R-:W-:Y:S06]  /*f670*/  HMMA.16816.F32.BF16 R200, R8.reuse, R14, RZ ;  /* 0x0000000e08c8723c */ /* 0x040fec00000418ff */
[----:B------:R-:W-:Y:S06]  /*f680*/  HMMA.16816.F32.BF16 R108, R8, R28, RZ ;  /* 0x0000001c086c723c */ /* 0x000fec00000418ff */
[C---:B-1----:R-:W-:Y:S06]  /*f690*/  HMMA.16816.F32.BF16 R56, R4.reuse, R12, RZ ;  /* 0x0000000c0438723c */ /* 0x042fec00000418ff */
[C---:B------:R-:W-:Y:S01]  /*f6a0*/  HMMA.16816.F32.BF16 R180, R4.reuse, R14, RZ ;  /* 0x0000000e04b4723c */ /* 0x040fe200000418ff */
[----:B------:R-:W1:Y:S05]  /*f6b0*/  LDSM.16.M88.4 R12, [R221+0x1000] ;  /* 0x00100000dd0c783b */ /* 0x000e6a0000000200 */
[C---:B------:R-:W-:Y:S06]  /*f6c0*/  HMMA.16816.F32.BF16 R52, R4.reuse, R28, RZ ;  /* 0x0000001c0434723c */ /* 0x040fec00000418ff */
[C---:B------:R-:W-:Y:S06]  /*f6d0*/  HMMA.16816.F32.BF16 R104, R4.reuse, R24, RZ ;  /* 0x000000180468723c */ /* 0x040fec00000418ff */
[C---:B------:R-:W-:Y:S06]  /*f6e0*/  HMMA.16816.F32.BF16 R176, R4.reuse, R20, RZ ;  /* 0x0000001404b0723c */ /* 0x040fec00000418ff */
[C---:B------:R-:W-:Y:S06]  /*f6f0*/  HMMA.16816.F32.BF16 R188, R4.reuse, R30, RZ ;  /* 0x0000001e04bc723c */ /* 0x040fec00000418ff */
[C---:B------:R-:W-:Y:S06]  /*f700*/  HMMA.16816.F32.BF16 R204, R4.reuse, R26, RZ ;  /* 0x0000001a04cc723c */ /* 0x040fec00000418ff */
[----:B------:R-:W-:Y:S01]  /*f710*/  HMMA.16816.F32.BF16 R184, R4, R22, RZ ;  /* 0x0000001604b8723c */ /* 0x000fe200000418ff */
[----:B------:R-:W-:Y:S05]  /*f720*/  LDSM.16.M88.4 R4, [R220+0x3000] ;  /* 0x00300000dc04783b */ /* 0x000fea0000000200 */
[C---:B------:R-:W-:Y:S01]  /*f730*/  HMMA.16816.F32.BF16 R196, R8.reuse, R30, RZ ;  /* 0x0000001e08c4723c */ /* 0x040fe200000418ff */
[----:B------:R-:W2:Y:S05]  /*f740*/  LDSM.16.M88.4 R28, [R217+0x7000] ;  /* 0x00700000d91c783b */ /* 0x000eaa0000000200 */
[C---:B------:R-:W-:Y:S06]  /*f750*/  HMMA.16816.F32.BF16 R100, R8.reuse, R24, RZ ;  /* 0x000000180864723c */ /* 0x040fec00000418ff */
[C---:B------:R-:W-:Y:S01]  /*f760*/  HMMA.16816.F32.BF16 R64, R8.reuse, R26, RZ ;  /* 0x0000001a0840723c */ /* 0x040fe200000418ff */
[----:B------:R-:W3:Y:S05]  /*f770*/  LDSM.16.M88.4 R24, [R217+0x7400] ;  /* 0x00740000d918783b */ /* 0x000eea0000000200 */
[C---:B------:R-:W-:Y:S06]  /*f780*/  HMMA.16816.F32.BF16 R60, R8.reuse, R20, RZ ;  /* 0x00000014083c723c */ /* 0x040fec00000418ff */
[----:B------:R-:W-:Y:S01]  /*f790*/  HMMA.16816.F32.BF16 R8, R8, R22, RZ ;  /* 0x000000160808723c */ /* 0x000fe200000418ff */
[----:B------:R-:W4:Y:S05]  /*f7a0*/  LDSM.16.M88.4 R20, [R217+0x7800] ;  /* 0x00780000d914783b */ /* 0x000f2a0000000200 */
[C---:B-1----:R-:W-:Y:S06]  /*f7b0*/  HMMA.16816.F32.BF16 R56, R12.reuse, R44, R56 ;  /* 0x0000002c0c38723c */ /* 0x042fec0000041838 */
[C---:B------:R-:W-:Y:S06]  /*f7c0*/  HMMA.16816.F32.BF16 R52, R12.reuse, R40, R52 ;  /* 0x000000280c34723c */ /* 0x040fec0000041834 */
[C---:B------:R-:W-:Y:S06]  /*f7d0*/  HMMA.16816.F32.BF16 R188, R12.reuse, R42, R188 ;  /* 0x0000002a0cbc723c */ /* 0x040fec00000418bc */
[C---:B------:R-:W-:Y:S06]  /*f7e0*/  HMMA.16816.F32.BF16 R180, R12.reuse, R46, R180 ;  /* 0x0000002e0cb4723c */ /* 0x040fec00000418b4 */
[----:B------:R-:W-:Y:S06]  /*f7f0*/  HMMA.16816.F32.BF16 R104, R12, R36, R104 ;  /* 0x000000240c68723c */ /* 0x000fec0000041868 */
[C---:B------:R-:W-:Y:S06]  /*f800*/  HMMA.16816.F32.BF16 R212, R16.reuse, R40, R108 ;  /* 0x0000002810d4723c */ /* 0x040fec000004186c */
[----:B------:R-:W-:Y:S01]  /*f810*/  HMMA.16816.F32.BF16 R108, R16, R34, R8 ;  /* 0x00000022106c723c */ /* 0x000fe20000041808 */
[----:B------:R-:W1:Y:S05]  /*f820*/  LDSM.16.M88.4 R8, [R220+0x2000] ;  /* 0x00200000dc08783b */ /* 0x000e6a0000000200 */
[C---:B------:R-:W-:Y:S06]  /*f830*/  HMMA.16816.F32.BF16 R176, R12.reuse, R32, R176 ;  /* 0x000000200cb0723c */ /* 0x040fec00000418b0 */
[C---:B------:R-:W-:Y:S06]  /*f840*/  HMMA.16816.F32.BF16 R204, R12.reuse, R38, R204 ;  /* 0x000000260ccc723c */ /* 0x040fec00000418cc */
[----:B------:R-:W-:Y:S01]  /*f850*/  HMMA.16816.F32.BF16 R208, R12, R34, R184 ;  /* 0x000000220cd0723c */ /* 0x000fe200000418b8 */
[----:B------:R-:W-:Y:S05]  /*f860*/  LDSM.16.M88.4 R12, [R221+0x3000] ;  /* 0x00300000dd0c783b */ /* 0x000fea0000000200 */
[----:B------:R-:W-:Y:S06]  /*f870*/  HMMA.16816.F32.BF16 R244, R16, R36, R100 ;  /* 0x0000002410f4723c */ /* 0x000fec0000041864 */
[----:B--2---:R-:W-:Y:S01]  /*f880*/  HMMA.16816.F32.BF16 R100, R4, R28, R56 ;  /* 0x0000001c0464723c */ /* 0x004fe20000041838 */
[----:B------:R-:W2:Y:S05]  /*f890*/  LDSM.16.M88.4 R56, [R219+0x7000] ;  /* 0x00700000db38783b */ /* 0x000eaa0000000200 */
[C---:B------:R-:W-:Y:S01]  /*f8a0*/  HMMA.16816.F32.BF16 R196, R16.reuse, R42, R196 ;  /* 0x0000002a10c4723c */ /* 0x040fe200000418c4 */
[----:B------:R-:W2:Y:S05]  /*f8b0*/  LDSM.16.M88.4 R40, [R219+0x7400] ;  /* 0x00740000db28783b */ /* 0x000eaa0000000200 */
[C---:B------:R-:W-:Y:S01]  /*f8c0*/  HMMA.16816.F32.BF16 R184, R16.reuse, R38, R64 ;  /* 0x0000002610b8723c */ /* 0x040fe20000041840 */
[----:B------:R-:W2:Y:S05]  /*f8d0*/  LDSM.16.M88.4 R36, [R219+0x7800] ;  /* 0x00780000db24783b */ /* 0x000eaa0000000200 */
[C---:B------:R-:W-:Y:S01]  /*f8e0*/  HMMA.16816.F32.BF16 R248, R16.reuse, R32, R60 ;  /* 0x0000002010f8723c */ /* 0x040fe2000004183c */
[----:B------:R-:W2:Y:S05]  /*f8f0*/  LDSM.16.M88.4 R32, [R219+0x7c00] ;  /* 0x007c0000db20783b */ /* 0x000eaa0000000200 */
[C---:B------:R-:W-:Y:S06]  /*f900*/  HMMA.16816.F32.BF16 R236, R16.reuse, R44, R192 ;  /* 0x0000002c10ec723c */ /* 0x040fec00000418c0 */
[----:B------:R-:W-:Y:S01]  /*f910*/  HMMA.16816.F32.BF16 R200, R16, R46, R200 ;  /* 0x0000002e10c8723c */ /* 0x000fe200000418c8 */
[----:B------:R-:W2:Y:S05]  /*f920*/  LDSM.16.M88.4 R16, [R221+0x2000] ;  /* 0x00200000dd10783b */ /* 0x000eaa0000000200 */
[C---:B---3--:R-:W-:Y:S06]  /*f930*/  HMMA.16816.F32.BF16 R60, R4.reuse, R24, R52 ;  /* 0x00000018043c723c */ /* 0x048fec0000041834 */
[C---:B------:R-:W-:Y:S06]  /*f940*/  HMMA.16816.F32.BF16 R52, R4.reuse, R26, R188 ;  /* 0x0000001a0434723c */ /* 0x040fec00000418bc */
[C---:B------:R-:W-:Y:S06]  /*f950*/  HMMA.16816.F32.BF16 R64, R4.reuse, R30, R180 ;  /* 0x0000001e0440723c */ /* 0x040fec00000418b4 */
[C---:B----4-:R-:W-:Y:S06]  /*f960*/  HMMA.16816.F32.BF16 R44, R4.reuse, R20, R104 ;  /* 0x00000014042c723c */ /* 0x050fec0000041868 */
[C---:B------:R-:W-:Y:S06]  /*f970*/  HMMA.16816.F32.BF16 R192, R4.reuse, R48, R176 ;  /* 0x0000003004c0723c */ /* 0x040fec00000418b0 */
        /* <DEDUP_REMOVED lines=11> */
[----:B------:R-:W1:Y:S04]  /*fa30*/  LDSM.16.M88.4 R8, [R217+0x8000] ;  /* 0x00800000d908783b */ /* 0x000e680000000200 */
[----:B------:R-:W-:Y:S01]  /*fa40*/  LDSM.16.M88.4 R48, [R217+0x8800] ;  /* 0x00880000d930783b */ /* 0x000fe20000000200 */
[C---:B--2---:R-:W-:Y:S06]  /*fa50*/  HMMA.16816.F32.BF16 R180, R12.reuse, R56, R100 ;  /* 0x000000380cb4723c */ /* 0x044fec0000041864 */
[C---:B------:R-:W-:Y:S01]  /*fa60*/  HMMA.16816.F32.BF16 R100, R12.reuse, R42, R52 ;  /* 0x0000002a0c64723c */ /* 0x040fe20000041834 */
[----:B------:R-:W2:Y:S05]  /*fa70*/  LDSM.16.M88.4 R52, [R217+0x8400] ;  /* 0x00840000d934783b */ /* 0x000eaa0000000200 */
[C---:B------:R-:W-:Y:S06]  /*fa80*/  HMMA.16816.F32.BF16 R176, R12.reuse, R58, R64 ;  /* 0x0000003a0cb0723c */ /* 0x040fec0000041840 */
[C---:B------:R-:W-:Y:S01]  /*fa90*/  HMMA.16816.F32.BF16 R64, R12.reuse, R36, R44 ;  /* 0x000000240c40723c */ /* 0x040fe2000004182c */
[----:B------:R-:W3:Y:S05]  /*faa0*/  LDSM.16.M88.4 R44, [R217+0x8c00] ;  /* 0x008c0000d92c783b */ /* 0x000eea0000000200 */
        /* <DEDUP_REMOVED lines=14> */
[C---:B-1----:R-:W-:Y:S06]  /*fb90*/  HMMA.16816.F32.BF16 R188, R4.reuse, R8, R180 ;  /* 0x0000000804bc723c */ /* 0x042fec00000418b4 */
[C---:B------:R-:W-:Y:S06]  /*fba0*/  HMMA.16816.F32.BF16 R184, R4.reuse, R10, R176 ;  /* 0x0000000a04b8723c */ /* 0x040fec00000418b0 */
[C---:B--2---:R-:W-:Y:S06]  /*fbb0*/  HMMA.16816.F32.BF16 R180, R4.reuse, R52, R108 ;  /* 0x0000003404b4723c */ /* 0x044fec000004186c */
[C---:B------:R-:W-:Y:S06]  /*fbc0*/  HMMA.16816.F32.BF16 R176, R4.reuse, R54, R100 ;  /* 0x0000003604b0723c */ /* 0x040fec0000041864 */
[C---:B------:R-:W-:Y:S06]  /*fbd0*/  HMMA.16816.F32.BF16 R108, R4.reuse, R48, R64 ;  /* 0x00000030046c723c */ /* 0x040fec0000041840 */
[C---:B------:R-:W-:Y:S06]  /*fbe0*/  HMMA.16816.F32.BF16 R104, R4.reuse, R50, R60 ;  /* 0x000000320468723c */ /* 0x040fec000004183c */
[C---:B---3--:R-:W-:Y:S01]  /*fbf0*/  HMMA.16816.F32.BF16 R100, R4.reuse, R44, R28 ;  /* 0x0000002c0464723c */ /* 0x048fe2000004181c */
[----:B------:R-:W-:Y:S05]  /*fc00*/  LDSM.16.M88.4 R28, [R219+0x8000] ;  /* 0x00800000db1c783b */ /* 0x000fea0000000200 */
[----:B------:R-:W-:Y:S01]  /*fc10*/  HMMA.16816.F32.BF16 R64, R4, R46, R24 ;  /* 0x0000002e0440723c */ /* 0x000fe20000041818 */
[----:B------:R-:W1:Y:S04]  /*fc20*/  LDSM.16.M88.4 R4, [R221+0x5000] ;  /* 0x00500000dd04783b */ /* 0x000e680000000200 */
[----:B------:R-:W2:Y:S01]  /*fc30*/  LDSM.16.M88.4 R24, [R219+0x8400] ;  /* 0x00840000db18783b */ /* 0x000ea20000000200 */
[C---:B----4-:R-:W-:Y:S03]  /*fc40*/  HMMA.16816.F32.BF16 R60, R12.reuse, R8, R20 ;  /* 0x000000080c3c723c */ /* 0x050fe60000041814 */
[----:B------:R-:W3:Y:S03]  /*fc50*/  LDSM.16.M88.4 R20, [R219+0x8800] ;  /* 0x00880000db14783b */ /* 0x000ee60000000200 */
[----:B------:R-:W-:Y:S01]  /*fc60*/  HMMA.16816.F32.BF16 R56, R12, R10, R56 ;  /* 0x0000000a0c38723c */ /* 0x000fe20000041838 */
[----:B------:R-:W4:Y:S01]  /*fc70*/  LDSM.16.M88.4 R8, [R221+0x4000] ;  /* 0x00400000dd08783b */ /* 0x000f220000000200 */
[----:B------:R-:W-:-:S04]  /*fc80*/  DEPBAR.LE SB0, 0x0 ;  /* 0x000080000000791a */ /* 0x000fc80000000000 */
        /* <DEDUP_REMOVED lines=8> */
[C---:B------:R-:W-:Y:S06]  /*fd10*/  HMMA.16816.F32.BF16 R184, R4.reuse, R30, R184 ;  /* 0x0000001e04b8723c */ /* 0x040fec00000418b8 */
[C---:B--2---:R-:W-:Y:S06]  /*fd20*/  HMMA.16816.F32.BF16 R180, R4.reuse, R24, R180 ;  /* 0x0000001804b4723c */ /* 0x044fec00000418b4 */
[C---:B------:R-:W-:Y:S06]  /*fd30*/  HMMA.16816.F32.BF16 R176, R4.reuse, R26, R176 ;  /* 0x0000001a04b0723c */ /* 0x040fec00000418b0 */
[C---:B---3--:R-:W-:Y:S06]  /*fd40*/  HMMA.16816.F32.BF16 R108, R4.reuse, R20, R108 ;  /* 0x00000014046c723c */ /* 0x048fec000004186c */
[C---:B------:R-:W-:Y:S06]  /*fd50*/  HMMA.16816.F32.BF16 R104, R4.reuse, R22, R104 ;  /* 0x000000160468723c */ /* 0x040fec0000041868 */
[----:B------:R-:W-:Y:S06]  /*fd60*/  HMMA.16816.F32.BF16 R100, R4, R16, R100 ;  /* 0x000000100464723c */ /* 0x000fec0000041864 */
[C---:B----4-:R-:W-:Y:S06]  /*fd70*/  HMMA.16816.F32.BF16 R60, R8.reuse, R28, R60 ;  /* 0x0000001c083c723c */ /* 0x050fec000004183c */
[C---:B------:R-:W-:Y:S06]  /*fd80*/  HMMA.16816.F32.BF16 R56, R8.reuse, R30, R56 ;  /* 0x0000001e0838723c */ /* 0x040fec0000041838 */
        /* <DEDUP_REMOVED lines=76> */
.L_x_476:
[----:B------:R-:W-:Y:S05]  /*10250*/  BSYNC B0 ;  /* 0x0000000000007941 */ /* 0x000fea0003800000 */
.L_x_475:
[----:B------:R-:W0:Y:S02]  /*10260*/  LDGDEPBAR ;  /* 0x00000000000079af */ /* 0x000e240000000000 */
.L_x_474:
[----:B------:R-:W3:Y:S04]  /*10270*/  LDL.LU R4, [R1+0x58] ;  /* 0x0000580001047983 */ /* 0x000ee80000300800 */
[----:B------:R-:W4:Y:S04]  /*10280*/  LDL.LU R5, [R1+0x78] ;  /* 0x0000780001057983 */ /* 0x000f280000300800 */
[----:B------:R-:W3:Y:S04]  /*10290*/  LDL R2, [R1+0x48] ;  /* 0x0000480001027983 */ /* 0x000ee80000100800 */
[----:B------:R-:W4:Y:S04]  /*102a0*/  LDL R3, [R1+0x44] ;  /* 0x0000440001037983 */ /* 0x000f280000100800 */
[----:B------:R-:W-:Y:S04]  /*102b0*/  STL [R1+0xd0], R222 ;  /* 0x0000d0de01007387 */ /* 0x000fe80000100800 */
[----:B------:R-:W-:Y:S04]  /*102c0*/  STL [R1+0xcc], R221 ;  /* 0x0000ccdd01007387 */ /* 0x000fe80000100800 */
[----:B------:R4:W-:Y:S04]  /*102d0*/  STL [R1+0xc8], R220 ;  /* 0x0000c8dc01007387 */ /* 0x0009e80000100800 */
[----:B------:R-:W-:Y:S04]  /*102e0*/  STL [R1+0xc4], R219 ;  /* 0x0000c4db01007387 */ /* 0x000fe80000100800 */
[----:B------:R-:W-:Y:S04]  /*102f0*/  STL [R1+0xc0], R217 ;  /* 0x0000c0d901007387 */ /* 0x000fe80000100800 */
[----:B------:R-:W4:Y:S01]  /*10300*/  LDL R27, [R1+0x4c] ;  /* 0x00004c00011b7983 */ /* 0x000f220000100800 */
[----:B-12---:R-:W1:Y:S01]  /*10310*/  S2R R6, SR_TID.X ;  /* 0x0000000000067919 */ /* 0x006e620000002100 */
[----:B------:R-:W-:-:S02]  /*10320*/  IMAD.U32 R0, RZ, RZ, UR17 ;  /* 0x00000011ff007e24 */ /* 0x000fc4000f8e00ff */
[----:B------:R-:W2:Y:S01]  /*10330*/  LDL R7, [R1+0x80] ;  /* 0x0000800001077983 */ /* 0x000ea20000100800 */
[----:B-1----:R-:W-:-:S05]  /*10340*/  IMAD.SHL.U32 R6, R6, 0x2, RZ ;  /* 0x0000000206067824 */ /* 0x002fca00078e00ff */
[----:B------:R-:W-:-:S05]  /*10350*/  LOP3.LUT R6, R6, 0x6, RZ, 0xc0, !PT ;  /* 0x0000000606067812 */ /* 0x000fca00078ec0ff */
[----:B------:R-:W-:-:S05]  /*10360*/  IMAD R0, R0, 0x40, R6 ;  /* 0x0000004000007824 */ /* 0x000fca00078e0206 */
[----:B------:R-:W-:-:S04]  /*10370*/  ISETP.GE.AND P4, PT, R0, R230, PT ;  /* 0x000000e60000720c */ /* 0x000fc80003f86270 */
[C---:B------:R-:W-:Y:S02]  /*10380*/  ISETP.LT.OR P4, PT, R0.reuse, R225, P4 ;  /* 0x000000e10000720c */ /* 0x040fe40002781670 */
[----:B------:R-:W-:Y:S02]  /*10390*/  ISETP.GE.AND P2, PT, R0, R229, PT ;  /* 0x000000e50000720c */ /* 0x000fe40003f46270 */
[----:B------:R-:W-:Y:S02]  /*103a0*/  FSEL R13, R60, -INF , !P4 ;  /* 0xff8000003c0d7808 */ /* 0x000fe40006000000 */
[C---:B------:R-:W-:Y:S02]  /*103b0*/  ISETP.GE.AND P3, PT, R0.reuse, R228, PT ;  /* 0x000000e40000720c */ /* 0x040fe40003f66270 */
[C---:B------:R-:W-:Y:S02]  /*103c0*/  ISETP.GE.AND P4, PT, R0.reuse, R227, PT ;  /* 0x000000e30000720c */ /* 0x040fe40003f86270 */
[----:B------:R-:W-:-:S02]  /*103d0*/  ISETP.LT.OR P2, PT, R0, R224, P2 ;  /* 0x000000e00000720c */ /* 0x000fc40001741670 */
[C---:B------:R-:W-:Y:S02]  /*103e0*/  ISETP.LT.OR P3, PT, R0.reuse, R226, P3 ;  /* 0x000000e20000720c */ /* 0x040fe40001f61670 */
[----:B------:R-:W-:Y:S02]  /*103f0*/  ISETP.LT.OR P4, PT, R0, R223, P4 ;  /* 0x000000df0000720c */ /* 0x000fe40002781670 */
[----:B------:R-:W-:Y:S02]  /*10400*/  FSEL R18, R62, -INF , !P2 ;  /* 0xff8000003e127808 */ /* 0x000fe40005000000 */
[----:B------:R-:W-:Y:S02]  /*10410*/  FSEL R44, R44, -INF , !P3 ;  /* 0xff8000002c2c7808 */ /* 0x000fe40005800000 */
[----:B------:R-:W-:Y:S01]  /*10420*/  FSEL R46, R46, -INF , !P4 ;  /* 0xff8000002e2e7808 */ /* 0x000fe20006000000 */
[----:B---3--:R-:W-:Y:S02]  /*10430*/  IMAD.MOV.U32 R8, RZ, RZ, R2 ;  /* 0x000000ffff087224 */ /* 0x008fe400078e0002 */
[----:B------:R-:W-:-:S05]  /*10440*/  VIADD R2, R0, 0x1 ;  /* 0x0000000100027836 */ /* 0x000fca0000000000 */
[C---:B------:R-:W-:Y:S02]  /*10450*/  ISETP.GE.AND P1, PT, R2.reuse, R230, PT ;  /* 0x000000e60200720c */ /* 0x040fe40003f26270 */
[C---:B------:R-:W-:Y:S02]  /*10460*/  ISETP.GE.AND P6, PT, R2.reuse, R229, PT ;  /* 0x000000e50200720c */ /* 0x040fe40003fc6270 */
[C---:B------:R-:W-:Y:S02]  /*10470*/  ISETP.GE.AND P5, PT, R2.reuse, R228, PT ;  /* 0x000000e40200720c */ /* 0x040fe40003fa6270 */
[C---:B------:R-:W-:Y:S01]  /*10480*/  ISETP.GE.AND P0, PT, R2.reuse, R227, PT ;  /* 0x000000e30200720c */ /* 0x040fe20003f06270 */
[----:B----4-:R-:W-:Y:S01]  /*10490*/  IMAD.MOV.U32 R6, RZ, RZ, R3 ;  /* 0x000000ffff067224 */ /* 0x010fe200078e0003 */
[C---:B------:R-:W-:Y:S02]  /*104a0*/  ISETP.LT.OR P1, PT, R2.reuse, R225, P1 ;  /* 0x000000e10200720c */ /* 0x040fe40000f21670 */
[----:B------:R-:W-:-:S02]  /*104b0*/  ISETP.LT.OR P6, PT, R2, R224, P6 ;  /* 0x000000e00200720c */ /* 0x000fc400037c1670 */
[C---:B------:R-:W-:Y:S02]  /*104c0*/  ISETP.LT.OR P5, PT, R2.reuse, R226, P5 ;  /* 0x000000e20200720c */ /* 0x040fe40002fa1670 */
[----:B------:R-:W-:Y:S01]  /*104d0*/  ISETP.LT.OR P0, PT, R2, R223, P0 ;  /* 0x000000df0200720c */ /* 0x000fe20000701670 */
[C---:B------:R-:W-:Y:S02]  /*104e0*/  VIADD R2, R0.reuse, 0x8 ;  /* 0x0000000800027836 */ /* 0x040fe40000000000 */
[----:B------:R-:W-:Y:S01]  /*104f0*/  VIADD R3, R0, 0x9 ;  /* 0x0000000900037836 */ /* 0x000fe20000000000 */
        /* <DEDUP_REMOVED lines=18> */
[----:B------:R-:W-:Y:S02]  /*10620*/  ISETP.GE.AND P2, PT, R3, R227, PT ;  /* 0x000000e30300720c */ /* 0x000fe40003f46270 */
[----:B------:R-:W-:Y:S02]  /*10630*/  FSEL R17, R58, -INF , !P3 ;  /* 0xff8000003a117808 */ /* 0x000fe40005800000 */
[----:B------:R-:W-:Y:S02]  /*10640*/  FSEL R23, R184, -INF , !P4 ;  /* 0xff800000b8177808 */ /* 0x000fe40006000000 */
[----:B------:R-:W-:-:S02]  /*10650*/  FSEL R29, R186, -INF , !P1 ;  /* 0xff800000ba1d7808 */ /* 0x000fc40004800000 */
[----:B------:R-:W-:Y:S02]  /*10660*/  FSEL R16, R57, -INF , !P0 ;  /* 0xff80000039107808 */ /* 0x000fe40004000000 */
[C---:B------:R-:W-:Y:S02]  /*10670*/  ISETP.GE.AND P3, PT, R2.reuse, R230, PT ;  /* 0x000000e60200720c */ /* 0x040fe40003f66270 */
[C---:B------:R-:W-:Y:S02]  /*10680*/  ISETP.GE.AND P4, PT, R2.reuse, R229, PT ;  /* 0x000000e50200720c */ /* 0x040fe40003f86270 */
[C---:B------:R-:W-:Y:S02]  /*10690*/  ISETP.GE.AND P1, PT, R2.reuse, R228, PT ;  /* 0x000000e40200720c */ /* 0x040fe40003f26270 */
[----:B------:R-:W-:Y:S02]  /*106a0*/  ISETP.GE.AND P0, PT, R2, R227, PT ;  /* 0x000000e30200720c */ /* 0x000fe40003f06270 */
[----:B------:R-:W-:-:S02]  /*106b0*/  ISETP.LT.OR P6, PT, R3, R224, P6 ;  /* 0x000000e00300720c */ /* 0x000fc400037c1670 */
[C---:B------:R-:W-:Y:S02]  /*106c0*/  ISETP.LT.OR P5, PT, R3.reuse, R226, P5 ;  /* 0x000000e20300720c */ /* 0x040fe40002fa1670 */
        /* <DEDUP_REMOVED lines=33> */
[C---:B------:R-:W-:Y:S02]  /*108e0*/  ISETP.GE.AND P3, PT, R3.reuse, R230, PT ;  /* 0x000000e60300720c */ /* 0x040fe40003f66270 */
[C---:B------:R-:W-:Y:S02]  /*108f0*/  ISETP.GE.AND P6, PT, R3.reuse, R229, PT ;  /* 0x000000e50300720c */ /* 0x040fe40003fc6270 */
[C---:B------:R-:W-:Y:S02]  /*10900*/  ISETP.GE.AND P5, PT, R3.reuse, R228, PT ;  /* 0x000000e40300720c */ /* 0x040fe40003fa6270 */
[----:B------:R-:W-:Y:S02]  /*10910*/  ISETP.GE.AND P4, PT, R3, R227, PT ;  /* 0x000000e30300720c */ /* 0x000fe40003f86270 */
[C---:B------:R-:W-:Y:S02]  /*10920*/  ISETP.LT.OR P1, PT, R2.reuse, R224, P1 ;  /* 0x000000e00200720c */ /* 0x040fe40000f21670 */
[----:B------:R-:W-:-:S02]  /*10930*/  ISETP.LT.OR P0, PT, R2, R226, P0 ;  /* 0x000000e20200720c */ /* 0x000fc40000701670 */
[----:B------:R-:W-:Y:S01]  /*10940*/  ISETP.LT.OR P2, PT, R2, R223, P2 ;  /* 0x000000df0200720c */ /* 0x000fe20001741670 */
[C---:B------:R-:W-:Y:S01]  /*10950*/  VIADD R2, R0.reuse, 0x20 ;  /* 0x0000002000027836 */ /* 0x040fe20000000000 */
[C---:B------:R-:W-:Y:S02]  /*10960*/  ISETP.LT.OR P3, PT, R3.reuse, R225, P3 ;  /* 0x000000e10300720c */ /* 0x040fe40001f61670 */
[C---:B------:R-:W-:Y:S02]  /*10970*/  ISETP.LT.OR P6, PT, R3.reuse, R224, P6 ;  /* 0x000000e00300720c */ /* 0x040fe400037c1670 */
[C---:B------:R-:W-:Y:S02]  /*10980*/  ISETP.LT.OR P5, PT, R3.reuse, R226, P5 ;  /* 0x000000e20300720c */ /* 0x040fe40002fa1670 */
[----:B------:R-:W-:Y:S01]  /*10990*/  ISETP.LT.OR P4, PT, R3, R223, P4 ;  /* 0x000000df0300720c */ /* 0x000fe20002781670 */
[----:B------:R-:W-:Y:S01]  /*109a0*/  VIADD R3, R0, 0x21 ;  /* 0x0000002100037836 */ /* 0x000fe20000000000 */
[----:B------:R-:W-:-:S02]  /*109b0*/  FSEL R187, R54, -INF , !P1 ;  /* 0xff80000036bb7808 */ /* 0x000fc40004800000 */
[CC--:B------:R-:W-:Y:S02]  /*109c0*/  ISETP.GE.AND P1, PT, R2.reuse, R230.reuse, PT ;  /* 0x000000e60200720c */ /* 0x0c0fe40003f26270 */
[----:B------:R-:W-:Y:S02]  /*109d0*/  FSEL R183, R55, -INF , !P6 ;  /* 0xff80000037b77808 */ /* 0x000fe40007000000 */
[C---:B------:R-:W-:Y:S02]  /*109e0*/  ISETP.GE.AND P6, PT, R3.reuse, R230, PT ;  /* 0x000000e60300720c */ /* 0x040fe40003fc6270 */
[-C--:B------:R-:W-:Y:S02]  /*109f0*/  ISETP.LT.OR P1, PT, R2, R225.reuse, P1 ;  /* 0x000000e10200720c */ /* 0x080fe40000f21670 */
[----:B------:R-:W-:Y:S02]  /*10a00*/  ISETP.LT.OR P6, PT, R3, R225, P6 ;  /* 0x000000e10300720c */ /* 0x000fe400037c1670 */
[----:B------:R-:W-:-:S02]  /*10a10*/  FSEL R25, R36, -INF , !P1 ;  /* 0xff80000024197808 */ /* 0x000fc40004800000 */
[----:B------:R-:W-:-:S03]  /*10a20*/  FSEL R24, R37, -INF , !P6 ;  /* 0xff80000025187808 */ /* 0x000fc60007000000 */
[----:B------:R-:W-:Y:S04]  /*10a30*/  STL [R1+0x28], R25 ;  /* 0x0000281901007387 */ /* 0x000fe80000100800 */
[----:B------:R-:W-:Y:S04]  /*10a40*/  STL [R1+0x34], R24 ;  /* 0x0000341801007387 */ /* 0x000fe80000100800 */
[----:B------:R-:W3:Y:S01]  /*10a50*/  LDL.LU R21, [R1] ;  /* 0x0000000001157983 */ /* 0x000ee20000300800 */
[----:B------:R-:W-:Y:S02]  /*10a60*/  FSEL R193, R176, -INF , !P0 ;  /* 0xff800000b0c17808 */ /* 0x000fe40004000000 */
[----:B------:R-:W-:-:S02]  /*10a70*/  FSEL R197, R178, -INF , !P2 ;  /* 0xff800000b2c57808 */ /* 0x000fc40005000000 */
[----:B------:R-:W-:Y:S02]  /*10a80*/  FSEL R180, R53, -INF , !P3 ;  /* 0xff80000035b47808 */ /* 0x000fe40005800000 */
[C---:B------:R-:W-:Y:S02]  /*10a90*/  ISETP.GE.AND P0, PT, R2.reuse, R229, PT ;  /* 0x000000e50200720c */ /* 0x040fe40003f06270 */
[C---:B------:R-:W-:Y:S02]  /*10aa0*/  ISETP.GE.AND P2, PT, R2.reuse, R228, PT ;  /* 0x000000e40200720c */ /* 0x040fe40003f46270 */
[C---:B------:R-:W-:Y:S02]  /*10ab0*/  ISETP.GE.AND P3, PT, R2.reuse, R227, PT ;  /* 0x000000e30200720c */ /* 0x040fe40003f66270 */
[C---:B------:R-:W-:Y:S02]  /*10ac0*/  ISETP.LT.OR P0, PT, R2.reuse, R224, P0 ;  /* 0x000000e00200720c */ /* 0x040fe40000701670 */
[----:B------:R-:W-:-:S02]  /*10ad0*/  ISETP.LT.OR P2, PT, R2, R226, P2 ;  /* 0x000000e20200720c */ /* 0x000fc40001741670 */
[----:B------:R-:W-:Y:S01]  /*10ae0*/  ISETP.LT.OR P3, PT, R2, R223, P3 ;  /* 0x000000df0200720c */ /* 0x000fe20001f61670 */
[----:B------:R-:W-:Y:S01]  /*10af0*/  VIADD R2, R0, 0x28 ;  /* 0x0000002800027836 */ /* 0x000fe20000000000 */
[----:B------:R-:W-:Y:S02]  /*10b00*/  FSEL R220, R38, -INF , !P0 ;  /* 0xff80000026dc7808 */ /* 0x000fe40004000000 */
[----:B------:R-:W-:Y:S02]  /*10b10*/  FSEL R204, R108, -INF , !P2 ;  /* 0xff8000006ccc7808 */ /* 0x000fe40005000000 */
[----:B------:R-:W-:Y:S02]  /*10b20*/  FSEL R205, R110, -INF , !P3 ;  /* 0xff8000006ecd7808 */ /* 0x000fe40005800000 */
[----:B------:R-:W-:Y:S02]  /*10b30*/  FSEL R192, R177, -INF , !P5 ;  /* 0xff800000b1c07808 */ /* 0x000fe40006800000 */
[----:B------:R-:W-:-:S02]  /*10b40*/  FSEL R196, R179, -INF , !P4 ;  /* 0xff800000b3c47808 */ /* 0x000fc40006000000 */
[C---:B------:R-:W-:Y:S02]  /*10b50*/  ISETP.GE.AND P0, PT, R2.reuse, R230, PT ;  /* 0x000000e60200720c */ /* 0x040fe40003f06270 */
[C---:B------:R-:W-:Y:S02]  /*10b60*/  ISETP.GE.AND P2, PT, R2.reuse, R229, PT ;  /* 0x000000e50200720c */ /* 0x040fe40003f46270 */
[CC--:B------:R-:W-:Y:S02]  /*10b70*/  ISETP.GE.AND P3, PT, R2.reuse, R228.reuse, PT ;  /* 0x000000e40200720c */ /* 0x0c0fe40003f66270 */
[----:B------:R-:W-:Y:S02]  /*10b80*/  ISETP.GE.AND P6, PT, R2, R227, PT ;  /* 0x000000e30200720c */ /* 0x000fe40003fc6270 */
        /* <DEDUP_REMOVED lines=8> */
[----:B------:R-:W-:-:S02]  /*10c10*/  ISETP.LT.OR P5, PT, R3, R224, P5 ;  /* 0x000000e00300720c */ /* 0x000fc40002fa1670 */
[C---:B------:R-:W-:Y:S02]  /*10c20*/  ISETP.LT.OR P4, PT, R3.reuse, R226, P4 ;  /* 0x000000e20300720c */ /* 0x040fe40002781670 */
[----:B------:R-:W-:Y:S02]  /*10c30*/  ISETP.LT.OR P1, PT, R3, R223, P1 ;  /* 0x000000df0300720c */ /* 0x000fe40000f21670 */
        /* <DEDUP_REMOVED lines=12> */
[----:B------:R-:W-:Y:S02]  /*10d00*/  VIADD R2, R0, 0x30 ;  /* 0x0000003000027836 */ /* 0x000fe40000000000 */
[----:B------:R-:W-:Y:S01]  /*10d10*/  IMAD.WIDE.U32 R250, R8, -0x326172a9, RZ ;  /* 0xcd9e8d5708fa7825 */ /* 0x000fe200078e00ff */
[----:B------:R-:W-:Y:S02]  /*10d20*/  FSEL R236, R50, -INF , !P2 ;  /* 0xff80000032ec7808 */ /* 0x000fe40005000000 */
[----:B------:R-:W-:Y:S02]  /*10d30*/  ISETP.GE.AND P2, PT, R2, R230, PT ;  /* 0x000000e60200720c */ /* 0x000fe40003f46270 */
[----:B------:R-:W-:-:S02]  /*10d40*/  LOP3.LUT R3, R251, R27, RZ, 0x3c, !PT ;  /* 0x0000001bfb037212 */ /* 0x000fc400078e3cff */
[----:B------:R-:W-:-:S03]  /*10d50*/  ISETP.LT.OR P2, PT, R2, R225, P2 ;  /* 0x000000e10200720c */ /* 0x000fc60001741670 */
[----:B------:R-:W-:Y:S01]  /*10d60*/  IMAD.WIDE.U32 R52, R3, -0x2daee0ad, RZ ;  /* 0xd2511f5303347825 */ /* 0x000fe200078e00ff */
[----:B------:R-:W-:-:S04]  /*10d70*/  FSEL R20, R32, -INF , !P2 ;  /* 0xff80000020147808 */ /* 0x000fc80005000000 */
[----:B------:R-:W-:Y:S04]  /*10d80*/  STL [R1+0xe8], R52 ;  /* 0x0000e83401007387 */ /* 0x000fe80000100800 */
[----:B------:R-:W-:Y:S04]  /*10d90*/  STL [R1+0x24], R20 ;  /* 0x0000241401007387 */ /* 0x000fe80000100800 */
[----:B------:R-:W-:Y:S04]  /*10da0*/  STL [R1+0xd4], R230 ;  /* 0x0000d4e601007387 */ /* 0x000fe80000100800 */
[----:B------:R1:W-:Y:S04]  /*10db0*/  STL [R1+0xd8], R229 ;  /* 0x0000d8e501007387 */ /* 0x0003e80000100800 */
[----:B------:R-:W-:Y:S04]  /*10dc0*/  STL [R1+0xdc], R225 ;  /* 0x0000dce101007387 */ /* 0x000fe80000100800 */
[----:B------:R-:W-:Y:S04]  /*10dd0*/  STL [R1+0xe0], R228 ;  /* 0x0000e0e401007387 */ /* 0x000fe80000100800 */
[----:B------:R-:W4:Y:S01]  /*10de0*/  LDL R30, [R1+0x84] ;  /* 0x00008400011e7983 */ /* 0x000f220000100800 */
[----:B------:R-:W-:Y:S01]  /*10df0*/  USHF.L.U32 UR4, UR17, 0x1, URZ ;  /* 0x0000000111047899 */ /* 0x000fe2000800063f */
[----:B--2---:R-:W-:-:S04]  /*10e00*/  IMAD.WIDE.U32 R200, R7, -0x2daee0ad, RZ ;  /* 0xd2511f5307c87825 */ /* 0x004fc800078e00ff */
[----:B------:R-:W-:Y:S02]  /*10e10*/  VIADD R12, R233, 0xbb67ae85 ;  /* 0xbb67ae85e90c7836 */ /* 0x000fe40000000000 */
[----:B------:R-:W-:Y:S01]  /*10e20*/  IMAD.MOV.U32 R11, RZ, RZ, R4 ;  /* 0x000000ffff0b7224 */ /* 0x000fe200078e0004 */
[----:B------:R-:W-:Y:S02]  /*10e30*/  LOP3.LUT R4, R201, UR4, R233, 0x96, !PT ;  /* 0x00000004c9047c12 */ /* 0x000fe4000f8e96e9 */
[----:B------:R-:W-:Y:S01]  /*10e40*/  LOP3.LUT R3, R53, R200, R12, 0x96, !PT ;  /* 0x000000c835037212 */ /* 0x000fe200078e960c */
[----:B------:R-:W-:Y:S02]  /*10e50*/  IMAD.MOV.U32 R10, RZ, RZ, R5 ;  /* 0x000000ffff0a7224 */ /* 0x000fe400078e0005 */
[----:B------:R-:W-:Y:S02]  /*10e60*/  VIADD R209, R232, 0x3c6ef372 ;  /* 0x3c6ef372e8d17836 */ /* 0x000fe40000000000 */
[----:B------:R-:W-:-:S04]  /*10e70*/  IMAD.WIDE.U32 R4, R4, -0x326172a9, RZ ;  /* 0xcd9e8d5704047825 */ /* 0x000fc800078e00ff */
[----:B------:R-:W-:-:S05]  /*10e80*/  IMAD.WIDE.U32 R38, R3, -0x326172a9, RZ ;  /* 0xcd9e8d5703267825 */ /* 0x000fca00078e00ff */
[----:B------:R-:W-:Y:S01]  /*10e90*/  LOP3.LUT R3, R39, R4, R209, 0x96, !PT ;  /* 0x0000000427037212 */ /* 0x000fe200078e96d1 */
[----:B------:R-:W-:Y:S01]  /*10ea0*/  VIADD R206, R232, 0x9e3779b9 ;  /* 0x9e3779b9e8ce7836 */ /* 0x000fe20000000000 */
[----:B------:R-:W-:Y:S02]  /*10eb0*/  FSEL R202, R104, -INF , !P3 ;  /* 0xff80000068ca7808 */ /* 0x000fe40005800000 */
[----:B------:R-:W-:Y:S01]  /*10ec0*/  FSEL R207, R106, -INF , !P6 ;  /* 0xff8000006acf7808 */ /* 0x000fe20007000000 */
[----:B------:R-:W-:Y:S01]  /*10ed0*/  IMAD.WIDE.U32 R8, R3, -0x2daee0ad, RZ ;  /* 0xd2511f5303087825 */ /* 0x000fe200078e00ff */
[----:B------:R-:W-:Y:S02]  /*10ee0*/  FSEL R55, R49, -INF , !P4 ;  /* 0xff80000031377808 */ /* 0x000fe40006000000 */
[C---:B------:R-:W-:Y:S02]  /*10ef0*/  ISETP.GE.AND P3, PT, R2.reuse, R229, PT ;  /* 0x000000e50200720c */ /* 0x040fe40003f66270 */
[----:B------:R-:W-:-:S02]  /*10f00*/  ISETP.GE.AND P6, PT, R2, R228, PT ;  /* 0x000000e40200720c */ /* 0x000fc40003fc6270 */
[C---:B------:R-:W-:Y:S02]  /*10f10*/  ISETP.GE.AND P4, PT, R2.reuse, R227, PT ;  /* 0x000000e30200720c */ /* 0x040fe40003f86270 */
[C---:B------:R-:W-:Y:S02]  /*10f20*/  ISETP.LT.OR P3, PT, R2.reuse, R224, P3 ;  /* 0x000000e00200720c */ /* 0x040fe40001f61670 */
[C---:B------:R-:W-:Y:S02]  /*10f30*/  ISETP.LT.OR P6, PT, R2.reuse, R226, P6 ;  /* 0x000000e20200720c */ /* 0x040fe400037c1670 */
[----:B------:R-:W-:Y:S02]  /*10f40*/  ISETP.LT.OR P4, PT, R2, R223, P4 ;  /* 0x000000df0200720c */ /* 0x000fe40002781670 */
[----:B------:R-:W-:Y:S01]  /*10f50*/  LOP3.LUT R2, R5, R250, R206, 0x96, !PT ;  /* 0x000000fa05027212 */ /* 0x000fe200078e96ce */
[----:B------:R-:W-:Y:S02]  /*10f60*/  IMAD.MOV.U32 R240, RZ, RZ, R6 ;  /* 0x000000fffff07224 */ /* 0x000fe400078e0006 */
[----:B------:R-:W-:-:S02]  /*10f70*/  VIADD R53, R233, 0x76cf5d0a ;  /* 0x76cf5d0ae9357836 */ /* 0x000fc40000000000 */
[----:B------:R-:W-:-:S04]  /*10f80*/  IMAD.WIDE.U32 R6, R2, -0x2daee0ad, RZ ;  /* 0xd2511f5302067825 */ /* 0x000fc800078e00ff */
[----:B------:R-:W-:Y:S02]  /*10f90*/  VIADD R106, R233, 0x32370b8f ;  /* 0x32370b8fe96a7836 */ /* 0x000fe40000000000 */
[----:B------:R-:W-:Y:S01]  /*10fa0*/  VIADD R2, R0, 0x31 ;  /* 0x0000003100027836 */ /* 0x000fe20000000000 */
[----:B------:R-:W-:Y:S02]  /*10fb0*/  LOP3.LUT R7, R7, R52, R53, 0x96, !PT ;  /* 0x0000003407077212 */ /* 0x000fe400078e9635 */
[----:B------:R-:W-:Y:S02]  /*10fc0*/  FSEL R222, R51, -INF , !P5 ;  /* 0xff80000033de7808 */ /* 0x000fe40006800000 */
[----:B------:R-:W-:Y:S02]  /*10fd0*/  FSEL R105, R105, -INF , !P1 ;  /* 0xff80000069697808 */ /* 0x000fe40004800000 */
[----:B------:R-:W-:Y:S02]  /*10fe0*/  FSEL R210, R107, -INF , !P0 ;  /* 0xff8000006bd27808 */ /* 0x000fe40004000000 */
[----:B------:R-:W-:-:S02]  /*10ff0*/  LOP3.LUT R9, R9, R6, R106, 0x96, !PT ;  /* 0x0000000609097212 */ /* 0x000fc400078e966a */
[C---:B------:R-:W-:Y:S02]  /*11000*/  ISETP.GE.AND P1, PT, R2.reuse, R230, PT ;  /* 0x000000e60200720c */ /* 0x040fe40003f26270 */
[C---:B------:R-:W-:Y:S02]  /*11010*/  ISETP.GE.AND P0, PT, R2.reuse, R229, PT ;  /* 0x000000e50200720c */ /* 0x040fe40003f06270 */
[C---:B------:R-:W-:Y:S02]  /*11020*/  ISETP.GE.AND P5, PT, R2.reuse, R228, PT ;  /* 0x000000e40200720c */ /* 0x040fe40003fa6270 */
[----:B------:R-:W-:Y:S01]  /*11030*/  ISETP.GE.AND P2, PT, R2, R227, PT ;  /* 0x000000e30200720c */ /* 0x000fe20003f46270 */
[----:B------:R-:W-:Y:S01]  /*11040*/  VIADD R107, R232, 0xdaa66d2b ;  /* 0xdaa66d2be86b7836 */ /* 0x000fe20000000000 */
[C---:B------:R-:W-:Y:S01]  /*11050*/  ISETP.LT.OR P1, PT, R2.reuse, R225, P1 ;  /* 0x000000e10200720c */ /* 0x040fe20000f21670 */
[----:B------:R-:W-:Y:S01]  /*11060*/  IMAD.WIDE.U32 R6, R7, -0x326172a9, RZ ;  /* 0xcd9e8d5707067825 */ /* 0x000fe200078e00ff */
[----:B------:R-:W-:-:S02]  /*11070*/  ISETP.LT.OR P0, PT, R2, R224, P0 ;  /* 0x000000e00200720c */ /* 0x000fc40000701670 */
[C---:B------:R-:W-:Y:S01]  /*11080*/  ISETP.LT.OR P5, PT, R2.reuse, R226, P5 ;  /* 0x000000e20200720c */ /* 0x040fe20002fa1670 */
[----:B------:R-:W-:Y:S01]  /*11090*/  IMAD.WIDE.U32 R48, R9, -0x326172a9, RZ ;  /* 0xcd9e8d5709307825 */ /* 0x000fe200078e00ff */
[----:B------:R-:W-:-:S03]  /*110a0*/  ISETP.LT.OR P2, PT, R2, R223, P2 ;  /* 0x000000df0200720c */ /* 0x000fc60001741670 */
[----:B------:R-:W-:Y:S02]  /*110b0*/  VIADD R211, R232, 0x78dde6e4 ;  /* 0x78dde6e4e8d37836 */ /* 0x000fe40000000000 */
[----:B------:R-:W-:Y:S01]  /*110c0*/  VIADD R2, R0, 0x38 ;  /* 0x0000003800027836 */ /* 0x000fe20000000000 */
[----:B------:R-:W-:Y:S02]  /*110d0*/  LOP3.LUT R9, R7, R38, R107, 0x96, !PT ;  /* 0x0000002607097212 */ /* 0x000fe400078e966b */
[----:B------:R-:W-:Y:S02]  /*110e0*/  LOP3.LUT R7, R49, R6, R211, 0x96, !PT ;  /* 0x0000000631077212 */ /* 0x000fe400078e96d3 */
[----:B------:R-:W-:Y:S02]  /*110f0*/  FSEL R54, R34, -INF , !P3 ;  /* 0xff80000022367808 */ /* 0x000fe40005800000 */
[----:B------:R-:W-:Y:S02]  /*11100*/  FSEL R221, R100, -INF , !P6 ;  /* 0xff80000064dd7808 */ /* 0x000fe40007000000 */
[----:B------:R-:W-:-:S02]  /*11110*/  FSEL R247, R102, -INF , !P4 ;  /* 0xff80000066f77808 */ /* 0x000fc40006000000 */
[----:B------:R-:W-:Y:S02]  /*11120*/  FSEL R248, R33, -INF , !P1 ;  /* 0xff80000021f87808 */ /* 0x000fe40004800000 */
[C---:B------:R-:W-:Y:S02]  /*11130*/  ISETP.GE.AND P3, PT, R2.reuse, R230, PT ;  /* 0x000000e60200720c */ /* 0x040fe40003f66270 */
[C---:B------:R-:W-:Y:S02]  /*11140*/  ISETP.GE.AND P6, PT, R2.reuse, R229, PT ;  /* 0x000000e50200720c */ /* 0x040fe40003fc6270 */
[C---:B------:R-:W-:Y:S02]  /*11150*/  ISETP.GE.AND P4, PT, R2.reuse, R228, PT ;  /* 0x000000e40200720c */ /* 0x040fe40003f86270 */
[C---:B------:R-:W-:Y:S01]  /*11160*/  ISETP.GE.AND P1, PT, R2.reuse, R227, PT ;  /* 0x000000e30200720c */ /* 0x040fe20003f26270 */
[----:B------:R-:W-:Y:S01]  /*11170*/  VIADD R100, R233, 0xed9eba14 ;  /* 0xed9eba14e9647836 */ /* 0x000fe20000000000 */
[----:B------:R-:W-:-:S02]  /*11180*/  ISETP.LT.OR P3, PT, R2, R225, P3 ;  /* 0x000000e10200720c */ /* 0x000fc40001f61670 */
[C---:B------:R-:W-:Y:S02]  /*11190*/  ISETP.LT.OR P6, PT, R2.reuse, R224, P6 ;  /* 0x000000e00200720c */ /* 0x040fe400037c1670 */
[C---:B------:R-:W-:Y:S02]  /*111a0*/  ISETP.LT.OR P4, PT, R2.reuse, R226, P4 ;  /* 0x000000e20200720c */ /* 0x040fe40002781670 */
[----:B------:R-:W-:Y:S01]  /*111b0*/  ISETP.LT.OR P1, PT, R2, R223, P1 ;  /* 0x000000df0200720c */ /* 0x000fe20000f21670 */
[----:B------:R-:W-:-:S04]  /*111c0*/  IMAD.WIDE.U32 R42, R7, -0x2daee0ad, RZ ;  /* 0xd2511f53072a7825 */ /* 0x000fc800078e00ff */
[----:B------:R-:W-:Y:S01]  /*111d0*/  VIADD R0, R0, 0x39 ;  /* 0x0000003900007836 */ /* 0x000fe20000000000 */
[----:B------:R-:W-:-:S04]  /*111e0*/  FSEL R215, R35, -INF , !P0 ;  /* 0xff80000023d77808 */ /* 0x000fc80004000000 */
[C---:B------:R-:W-:Y:S02]  /*111f0*/  ISETP.GE.AND P0, PT, R0.reuse, R230, PT ;  /* 0x000000e60000720c */ /* 0x040fe40003f06270 */
[----:B------:R-:W-:Y:S02]  /*11200*/  FSEL R244, R101, -INF , !P5 ;  /* 0xff80000065f47808 */ /* 0x000fe40006800000 */
[C---:B------:R-:W-:Y:S02]  /*11210*/  ISETP.LT.OR P0, PT, R0.reuse, R225, P0 ;  /* 0x000000e10000720c */ /* 0x040fe40000701670 */
[----:B------:R-:W-:Y:S02]  /*11220*/  ISETP.GE.AND P5, PT, R0, R229, PT ;  /* 0x000000e50000720c */ /* 0x000fe40003fa6270 */
[----:B---3--:R-:W-:-:S04]  /*11230*/  FMNMX.FTZ R3, R21, R13, !PT ;  /* 0x0000000d15037209 */ /* 0x008fc80007810000 */
[----:B------:R-:W-:-:S04]  /*11240*/  FMNMX.FTZ R3, R14, R3, !PT ;  /* 0x000000030e037209 */ /* 0x000fc80007810000 */
[----:B------:R-:W-:-:S04]  /*11250*/  FMNMX.FTZ R3, R15, R3, !PT ;  /* 0x000000030f037209 */ /* 0x000fc80007810000 */
[----:B------:R-:W-:-:S04]  /*11260*/  FMNMX.FTZ R3, R16, R3, !PT ;  /* 0x0000000310037209 */ /* 0x000fc80007810000 */
[----:B------:R-:W-:-:S04]  /*11270*/  FMNMX.FTZ R3, R184, R3, !PT ;  /* 0x00000003b8037209 */ /* 0x000fc80007810000 */
[----:B------:R-:W-:-:S04]  /*11280*/  FMNMX.FTZ R3, R182, R3, !PT ;  /* 0x00000003b6037209 */ /* 0x000fc80007810000 */
[----:B------:R-:W-:-:S04]  /*11290*/  FMNMX.FTZ R3, R181, R3, !PT ;  /* 0x00000003b5037209 */ /* 0x000fc80007810000 */
[----:B------:R-:W-:Y:S01]  /*112a0*/  FMNMX.FTZ R6, R180, R3, !PT ;  /* 0x00000003b4067209 */ /* 0x000fe20007810000 */
[----:B------:R-:W-:-:S03]  /*112b0*/  IMAD.WIDE.U32 R2, R9, -0x2daee0ad, RZ ;  /* 0xd2511f5309027825 */ /* 0x000fc600078e00ff */
[----:B------:R-:W-:Y:S02]  /*112c0*/  FMNMX.FTZ R6, R25, R6, !PT ;  /* 0x0000000619067209 */ /* 0x000fe40007810000 */
[----:B------:R-:W-:Y:S02]  /*112d0*/  LOP3.LUT R7, R3, R8, R100, 0x96, !PT ;  /* 0x0000000803077212 */ /* 0x000fe400078e9664 */
[----:B------:R-:W-:Y:S02]  /*112e0*/  FMNMX.FTZ R6, R24, R6, !PT ;  /* 0x0000000618067209 */ /* 0x000fe40007810000 */
[----:B------:R-:W-:Y:S02]  /*112f0*/  LOP3.LUT R3, R43, R2, R240, 0x96, !PT ;  /* 0x000000022b037212 */ /* 0x000fe400078e96f0 */
[----:B------:R-:W-:-:S04]  /*11300*/  FMNMX.FTZ R2, R243, R6, !PT ;  /* 0x00000006f3027209 */ /* 0x000fc80007810000 */
[----:B------:R-:W-:-:S04]  /*11310*/  FMNMX.FTZ R2, R55, R2, !PT ;  /* 0x0000000237027209 */ /* 0x000fc80007810000 */
[----:B------:R-:W-:Y:S02]  /*11320*/  FMNMX.FTZ R2, R20, R2, !PT ;  /* 0x0000000214027209 */ /* 0x000fe40007810000 */
[----:B-1----:R-:W-:Y:S02]  /*11330*/  FSEL R229, R64, -INF , !P3 ;  /* 0xff80000040e57808 */ /* 0x002fe40005800000 */
[----:B------:R-:W-:Y:S02]  /*11340*/  FSEL R230, R65, -INF , !P0 ;  /* 0xff80000041e67808 */ /* 0x000fe40004000000 */
[C---:B------:R-:W-:Y:S02]  /*11350*/  ISETP.GE.AND P3, PT, R0.reuse, R228, PT ;  /* 0x000000e40000720c */ /* 0x040fe40003f66270 */
[----:B------:R-:W-:Y:S02]  /*11360*/  ISETP.GE.AND P0, PT, R0, R227, PT ;  /* 0x000000e30000720c */ /* 0x000fe40003f06270 */
[----:B------:R-:W-:Y:S01]  /*11370*/  FMNMX.FTZ R6, R248, R2, !PT ;  /* 0x00000002f8067209 */ /* 0x000fe20007810000 */
[----:B------:R-:W-:Y:S01]  /*11380*/  IMAD.WIDE.U32 R2, R3, -0x326172a9, RZ ;  /* 0xcd9e8d5703027825 */ /* 0x000fe200078e00ff */
[----:B------:R-:W-:-:S02]  /*11390*/  ISETP.LT.OR P5, PT, R0, R224, P5 ;  /* 0x000000e00000720c */ /* 0x000fc40002fa1670 */
[C---:B------:R-:W-:Y:S02]  /*113a0*/  ISETP.LT.OR P3, PT, R0.reuse, R226, P3 ;  /* 0x000000e20000720c */ /* 0x040fe40001f61670 */
[----:B------:R-:W-:Y:S01]  /*113b0*/  ISETP.LT.OR P0, PT, R0, R223, P0 ;  /* 0x000000df0000720c */ /* 0x000fe20000701670 */
[----:B------:R-:W-:Y:S01]  /*113c0*/  IMAD.WIDE.U32 R34, R7, -0x326172a9, RZ ;  /* 0xcd9e8d5707227825 */ /* 0x000fe200078e00ff */
[----:B------:R-:W-:Y:S02]  /*113d0*/  FMNMX.FTZ R0, R229, R6, !PT ;  /* 0x00000006e5007209 */ /* 0x000fe40007810000 */
[----:B------:R-:W-:Y:S02]  /*113e0*/  LOP3.LUT R6, R2, 0xffff, RZ, 0xc0, !PT ;  /* 0x0000ffff02067812 */ /* 0x000fe400078ec0ff */
[----:B------:R-:W-:Y:S01]  /*113f0*/  SHF.R.U32.HI R7, RZ, 0x10, R2 ;  /* 0x00000010ff077819 */ /* 0x000fe20000011602 */
[----:B------:R-:W-:Y:S01]  /*11400*/  VIADD R43, R232, 0xb54cda56 ;  /* 0xb54cda56e82b7836 */ /* 0x000fe20000000000 */
[----:B------:R-:W-:Y:S01]  /*11410*/  SHF.R.U32.HI R8, RZ, 0x8, R6 ;  /* 0x00000008ff087819 */ /* 0x000fe20000011606 */
[----:B------:R-:W-:Y:S01]  /*11420*/  IMAD.MOV.U32 R20, RZ, RZ, R10 ;  /* 0x000000ffff147224 */ /* 0x000fe200078e000a */
[----:B------:R-:W-:-:S02]  /*11430*/  SHF.R.U32.HI R9, RZ, 0x18, R2 ;  /* 0x00000018ff097819 */ /* 0x000fc40000011602 */
[----:B------:R-:W-:Y:S02]  /*11440*/  LOP3.LUT R6, R7, 0xff, RZ, 0xc0, !PT ;  /* 0x000000ff07067812 */ /* 0x000fe400078ec0ff */
[----:B------:R-:W-:Y:S02]  /*11450*/  LOP3.LUT R10, R2, 0xff, RZ, 0xc0, !PT ;  /* 0x000000ff020a7812 */ /* 0x000fe400078ec0ff */
        /* <DEDUP_REMOVED lines=24> */
[----:B------:R-:W-:Y:S01]  /*115e0*/  FSEL R213, R67, -INF , !P5 ;  /* 0xff80000043d57808 */ /* 0x000fe20006800000 */
[----:B------:R-:W-:Y:S01]  /*115f0*/  IMAD.MOV.U32 R67, RZ, RZ, R31 ;  /* 0x000000ffff437224 */ /* 0x000fe200078e001f */
        /* <DEDUP_REMOVED lines=10> */
[----:B------:R-:W-:Y:S01]  /*116a0*/  IMAD.MOV.U32 R24, RZ, RZ, R11 ;  /* 0x000000ffff187224 */ /* 0x000fe200078e000b */
[----:B------:R-:W-:Y:S01]  /*116b0*/  FMNMX.FTZ R3, R207, R3, !PT ;  /* 0x00000003cf037209 */ /* 0x000fe20007810000 */
[----:B------:R-:W1:Y:S01]  /*116c0*/  SHFL.BFLY PT, R11, R0, 0x2, 0x1f ;  /* 0x0c401f00000b7f89 */ /* 0x000e6200000e0000 */
[----:B------:R-:W-:Y:S02]  /*116d0*/  FMNMX.FTZ R6, R222, R6, !PT ;  /* 0x00000006de067209 */ /* 0x000fe40007810000 */
[----:B------:R-:W-:Y:S02]  /*116e0*/  FMNMX.FTZ R3, R210, R3, !PT ;  /* 0x00000003d2037209 */ /* 0x000fe40007810000 */
        /* <DEDUP_REMOVED lines=8> */
[----:B------:R-:W-:Y:S02]  /*11770*/  FMNMX.FTZ R101, R241, R3, !PT ;  /* 0x00000003f1657209 */ /* 0x000fe40007810000 */
[----:B------:R-:W-:Y:S01]  /*11780*/  FMNMX.FTZ R3, R213, R6, !PT ;  /* 0x00000006d5037209 */ /* 0x000fe20007810000 */
[----:B----4-:R-:W-:-:S04]  /*11790*/  IMAD.WIDE.U32 R62, R30, -0x326172a9, RZ ;  /* 0xcd9e8d571e3e7825 */ /* 0x010fc800078e00ff */
[----:B------:R-:W2:Y:S01]  /*117a0*/  SHFL.BFLY PT, R103, R3, 0x2, 0x1f ;  /* 0x0c401f0003677f89 */ /* 0x000ea200000e0000 */
[----:B-1----:R-:W-:Y:S02]  /*117b0*/  FMNMX.FTZ R0, R0, R11, !PT ;  /* 0x0000000b00007209 */ /* 0x002fe40007810000 */
[----:B------:R-:W-:Y:S02]  /*117c0*/  LOP3.LUT R7, R2, 0xffff, RZ, 0xc0, !PT ;  /* 0x0000ffff02077812 */ /* 0x000fe400078ec0ff */
[----:B------:R-:W-:Y:S01]  /*117d0*/  LOP3.LUT R6, R63, R27, RZ, 0x3c, !PT ;  /* 0x0000001b3f067212 */ /* 0x000fe200078e3cff */
[----:B------:R-:W1:Y:S01]  /*117e0*/  SHFL.BFLY PT, R104, R0, 0x1, 0x1f ;  /* 0x0c201f0000687f89 */ /* 0x000e6200000e0000 */
[----:B------:R-:W-:Y:S02]  /*117f0*/  PRMT R25, R10, 0x5410, R8 ;  /* 0x000054100a197816 */ /* 0x000fe40000000008 */
[----:B------:R-:W-:Y:S01]  /*11800*/  SHF.R.U32.HI R8, RZ, 0x8, R7 ;  /* 0x00000008ff087819 */ /* 0x000fe20000011607 */
[----:B------:R-:W-:Y:S01]  /*11810*/  IMAD.WIDE.U32 R40, R6, -0x2daee0ad, RZ ;  /* 0xd2511f5306287825 */ /* 0x000fe200078e00ff */
[----:B------:R-:W-:-:S03]  /*11820*/  LOP3.LUT R7, R2, 0xff, RZ, 0xc0, !PT ;  /* 0x000000ff02077812 */ /* 0x000fc600078ec0ff */
[----:B------:R-:W-:Y:S01]  /*11830*/  IMAD.MOV.U32 R237, RZ, RZ, R20 ;  /* 0x000000ffffed7224 */ /* 0x000fe200078e0014 */
[----:B------:R-:W-:Y:S02]  /*11840*/  PRMT R20, R7, 0x5410, R8 ;  /* 0x0000541007147816 */ /* 0x000fe40000000008 */
[----:B------:R-:W-:Y:S02]  /*11850*/  LOP3.LUT R7, R41, R200, R12, 0x96, !PT ;  /* 0x000000c829077212 */ /* 0x000fe400078e960c */
[----:B------:R-:W-:-:S03]  /*11860*/  SHF.R.U32.HI R6, RZ, 0x10, R2 ;  /* 0x00000010ff067819 */ /* 0x000fc60000011602 */
[----:B------:R-:W-:Y:S01]  /*11870*/  IMAD.WIDE.U32 R36, R7, -0x326172a9, RZ ;  /* 0xcd9e8d5707247825 */ /* 0x000fe200078e00ff */
[----:B------:R-:W-:Y:S02]  /*11880*/  SHF.R.U32.HI R8, RZ, 0x18, R2 ;  /* 0x00000018ff087819 */ /* 0x000fe40000011602 */
[----:B--2---:R-:W-:Y:S02]  /*11890*/  FMNMX.FTZ R103, R3, R103, !PT ;  /* 0x0000006703677209 */ /* 0x004fe40007810000 */
[----:B------:R-:W-:Y:S02]  /*118a0*/  LOP3.LUT R2, R6, 0xff, RZ, 0xc0, !PT ;  /* 0x000000ff06027812 */ /* 0x000fe400078ec0ff */
[----:B------:R-:W-:Y:S02]  /*118b0*/  LOP3.LUT R5, R5, R62, R206, 0x96, !PT ;  /* 0x0000003e05057212 */ /* 0x000fe400078e96ce */
[----:B------:R-:W-:Y:S01]  /*118c0*/  LOP3.LUT R4, R37, R4, R209, 0x96, !PT ;  /* 0x0000000425047212 */ /* 0x000fe200078e96d1 */
[----:B------:R-:W2:Y:S01]  /*118d0*/  SHFL.BFLY PT, R7, R103, 0x1, 0x1f ;  /* 0x0c201f0067077f89 */ /* 0x000ea200000e0000 */
[----:B------:R-:W-:Y:S01]  /*118e0*/  PRMT R12, R2, 0x5410, R8 ;  /* 0x00005410020c7816 */ /* 0x000fe20000000008 */
[----:B------:R-:W-:Y:S01]  /*118f0*/  IMAD.WIDE.U32 R2, R5, -0x2daee0ad, RZ ;  /* 0xd2511f5305027825 */ /* 0x000fe200078e00ff */
[----:B-1----:R-:W-:-:S03]  /*11900*/  FMNMX.FTZ R104, R0, R104, !PT ;  /* 0x0000006800687209 */ /* 0x002fc60007810000 */
[----:B------:R-:W-:Y:S01]  /*11910*/  IMAD.WIDE.U32 R4, R4, -0x2daee0ad, RZ ;  /* 0xd2511f5304047825 */ /* 0x000fe200078e00ff */
[----:B------:R-:W-:Y:S01]  /*11920*/  LOP3.LUT R3, R3, R40, R53, 0x96, !PT ;  /* 0x0000002803037212 */ /* 0x000fe200078e9635 */
[----:B------:R1:W-:Y:S02]  /*11930*/  STL [R1+0xe4], R227 ;  /* 0x0000e4e301007387 */ /* 0x0003e40000100800 */
[----:B------:R-:W-:Y:S01]  /*11940*/  IMAD.MOV.U32 R212, RZ, RZ, R24 ;  /* 0x000000ffffd47224 */ /* 0x000fe200078e0018 */
[----:B------:R-:W-:Y:S01]  /*11950*/  LOP3.LUT R0, R5, R2, R106, 0x96, !PT ;  /* 0x0000000205007212 */ /* 0x000fe200078e966a */
[----:B------:R-:W-:Y:S01]  /*11960*/  FMUL.FTZ R24, R104, UR19 ;  /* 0x0000001368187c20 */ /* 0x000fe20008410000 */
[----:B------:R-:W-:-:S04]  /*11970*/  IMAD.WIDE.U32 R2, R3, -0x326172a9, RZ ;  /* 0xcd9e8d5703027825 */ /* 0x000fc800078e00ff */
[----:B------:R-:W-:Y:S01]  /*11980*/  IMAD.WIDE.U32 R30, R0, -0x326172a9, RZ ;  /* 0xcd9e8d57001e7825 */ /* 0x000fe200078e00ff */
[----:B------:R-:W-:-:S04]  /*11990*/  LOP3.LUT R3, R3, R36, R107, 0x96, !PT ;  /* 0x0000002403037212 */ /* 0x000fc800078e966b */
[----:B------:R-:W-:Y:S02]  /*119a0*/  LOP3.LUT R5, R31, R2, R211, 0x96, !PT ;  /* 0x000000021f057212 */ /* 0x000fe400078e96d3 */
[----:B-1----:R-:W-:Y:S02]  /*119b0*/  FSEL R227, R191, -INF , !P0 ;  /* 0xff800000bfe37808 */ /* 0x002fe40004000000 */
[----:B------:R-:W-:-:S04]  /*119c0*/  FSETP.NEU.FTZ.AND P0, PT, R104, -INF , PT ;  /* 0xff8000006800780b */ /* 0x000fc80003f1d000 */
[----:B------:R-:W-:Y:S01]  /*119d0*/  FSEL R24, R24, RZ, P0 ;  /* 0x000000ff18187208 */ /* 0x000fe20000000000 */
[----:B------:R-:W-:-:S04]  /*119e0*/  IMAD.WIDE.U32 R2, R3, -0x2daee0ad, RZ ;  /* 0xd2511f5303027825 */ /* 0x000fc800078e00ff */
[----:B------:R-:W-:Y:S01]  /*119f0*/  FFMA.FTZ R0, R13, UR19, -R24 ;  /* 0x000000130d007c23 */ /* 0x000fe20008010818 */
[----:B------:R-:W-:Y:S01]  /*11a00*/  IMAD.WIDE.U32 R32, R5, -0x2daee0ad, RZ ;  /* 0xd2511f5305207825 */ /* 0x000fe200078e00ff */
[----:B--2---:R-:W-:Y:S02]  /*11a10*/  FMNMX.FTZ R103, R103, R7, !PT ;  /* 0x0000000767677209 */ /* 0x004fe40007810000 */
[----:B------:R1:W-:Y:S01]  /*11a20*/  MUFU.EX2 R246, R0 ;  /* 0x0000000000f67308 */ /* 0x0003e20000000800 */
[----:B------:R-:W-:Y:S02]  /*11a30*/  LOP3.LUT R4, R3, R4, R100, 0x96, !PT ;  /* 0x0000000403047212 */ /* 0x000fe400078e9664 */
[----:B------:R-:W-:Y:S01]  /*11a40*/  LOP3.LUT R3, R33, R2, R240, 0x96, !PT ;  /* 0x0000000221037212 */ /* 0x000fe200078e96f0 */
[C---:B------:R-:W-:Y:S01]  /*11a50*/  FMUL.FTZ R27, R103.reuse, UR19 ;  /* 0x00000013671b7c20 */ /* 0x040fe20008410000 */
[----:B------:R-:W-:Y:S02]  /*11a60*/  FSEL R2, R104, RZ, P0 ;  /* 0x000000ff68027208 */ /* 0x000fe40000000000 */
[----:B------:R-:W-:Y:S01]  /*11a70*/  FSETP.NEU.FTZ.AND P0, PT, R103, -INF , PT ;  /* 0xff8000006700780b */ /* 0x000fe20003f1d000 */
[----:B-1----:R-:W-:-:S04]  /*11a80*/  FFMA.FTZ R0, R14, UR19, -R24 ;  /* 0x000000130e007c23 */ /* 0x002fc80008010818 */
[----:B------:R1:W-:Y:S01]  /*11a90*/  MUFU.EX2 R59, R0 ;  /* 0x00000000003b7308 */ /* 0x0003e20000000800 */
[----:B------:R-:W-:Y:S01]  /*11aa0*/  FSEL R27, R27, RZ, P0 ;  /* 0x000000ff1b1b7208 */ /* 0x000fe20000000000 */
[----:B-1----:R-:W-:-:S06]  /*11ab0*/  FFMA.FTZ R0, R15, UR19, -R24 ;  /* 0x000000130f007c23 */ /* 0x002fcc0008010818 */
[----:B------:R1:W-:Y:S02]  /*11ac0*/  MUFU.EX2 R60, R0 ;  /* 0x00000000003c7308 */ /* 0x0003e40000000800 */
[----:B-1----:R-:W-:-:S06]  /*11ad0*/  FFMA.FTZ R0, R16, UR19, -R24 ;  /* 0x0000001310007c23 */ /* 0x002fcc0008010818 */
[----:B------:R1:W-:Y:S02]  /*11ae0*/  MUFU.EX2 R58, R0 ;  /* 0x00000000003a7308 */ /* 0x0003e40000000800 */
[----:B-1----:R-:W-:-:S06]  /*11af0*/  FFMA.FTZ R0, R17, UR19, -R27 ;  /* 0x0000001311007c23 */ /* 0x002fcc000801081b */
[----:B------:R-:W1:Y:S01]  /*11b00*/  MUFU.EX2 R0, R0 ;  /* 0x0000000000007308 */ /* 0x000e620000000800 */
[----:B------:R-:W-:Y:S01]  /*11b10*/  PRMT R56, R231, 0x7054, R231 ;  /* 0x00007054e7387816 */ /* 0x000fe200000000e7 */
[----:B-1----:R-:W-:Y:S04]  /*11b20*/  STL [R1+0x40], R0 ;  /* 0x0000400001007387 */ /* 0x002fe80000100800 */
[----:B------:R-:W2:Y:S01]  /*11b30*/  LDL.LU R231, [R1+0x40] ;  /* 0x0000400001e77983 */ /* 0x000ea20000300800 */
[----:B------:R-:W-:-:S04]  /*11b40*/  FMNMX.FTZ R102, R202, R102, !PT ;  /* 0x00000066ca667209 */ /* 0x000fc80007810000 */
[----:B------:R-:W-:-:S04]  /*11b50*/  FMNMX.FTZ R102, R105, R102, !PT ;  /* 0x0000006669667209 */ /* 0x000fc80007810000 */
[----:B------:R-:W-:Y:S02]  /*11b60*/  FMNMX.FTZ R102, R221, R102, !PT ;  /* 0x00000066dd667209 */ /* 0x000fe40007810000 */
[----:B------:R-:W-:Y:S02]  /*11b70*/  FSEL R219, R188, -INF , !P4 ;  /* 0xff800000bcdb7808 */ /* 0x000fe40006000000 */
[----:B------:R-:W-:Y:S02]  /*11b80*/  FMNMX.FTZ R102, R244, R102, !PT ;  /* 0x00000066f4667209 */ /* 0x000fe40007810000 */
[----:B------:R-:W-:Y:S02]  /*11b90*/  FSEL R217, R189, -INF , !P3 ;  /* 0xff800000bdd97808 */ /* 0x000fe40005800000 */
[----:B------:R-:W-:-:S04]  /*11ba0*/  FMNMX.FTZ R102, R219, R102, !PT ;  /* 0x00000066db667209 */ /* 0x000fc80007810000 */
[----:B------:R-:W-:-:S05]  /*11bb0*/  FMNMX.FTZ R102, R217, R102, !PT ;  /* 0x00000066d9667209 */ /* 0x000fca0007810000 */
[----:B------:R-:W1:Y:S01]  /*11bc0*/  SHFL.BFLY PT, R9, R102, 0x2, 0x1f ;  /* 0x0c401f0066097f89 */ /* 0x000e6200000e0000 */
[----:B------:R-:W-:-:S05]  /*11bd0*/  FMNMX.FTZ R101, R227, R101, !PT ;  /* 0x00000065e3657209 */ /* 0x000fca0007810000 */
[----:B------:R-:W3:Y:S01]  /*11be0*/  SHFL.BFLY PT, R10, R101, 0x2, 0x1f ;  /* 0x0c401f00650a7f89 */ /* 0x000ee200000e0000 */
[----:B-1----:R-:W-:-:S05]  /*11bf0*/  FMNMX.FTZ R102, R102, R9, !PT ;  /* 0x0000000966667209 */ /* 0x002fca0007810000 */
[----:B------:R-:W1:Y:S01]  /*11c00*/  SHFL.BFLY PT, R6, R102, 0x1, 0x1f ;  /* 0x0c201f0066067f89 */ /* 0x000e6200000e0000 */
[----:B---3--:R-:W-:-:S05]  /*11c10*/  FMNMX.FTZ R101, R101, R10, !PT ;  /* 0x0000000a65657209 */ /* 0x008fca0007810000 */
[----:B------:R-:W3:Y:S01]  /*11c20*/  SHFL.BFLY PT, R8, R101, 0x1, 0x1f ;  /* 0x0c201f0065087f89 */ /* 0x000ee200000e0000 */
[----:B------:R-:W-:Y:S01]  /*11c30*/  FADD.FTZ R21, R21, -R2 ;  /* 0x8000000215157221 */ /* 0x000fe20000010000 */
[----:B------:R-:W-:Y:S01]  /*11c40*/  FSEL R2, R103, RZ, P0 ;  /* 0x000000ff67027208 */ /* 0x000fe20000000000 */
[----:B------:R-:W-:-:S04]  /*11c50*/  FFMA.FTZ R0, R19, UR19, -R27 ;  /* 0x0000001313007c23 */ /* 0x000fc8000801081b */
[----:B------:R-:W-:Y:S01]  /*11c60*/  FADD.FTZ R15, R252, -R2 ;  /* 0x80000002fc0f7221 */ /* 0x000fe20000010000 */
[----:B-1----:R-:W-:-:S04]  /*11c70*/  FMNMX.FTZ R102, R102, R6, !PT ;  /* 0x0000000666667209 */ /* 0x002fc80007810000 */
[----:B------:R-:W-:-:S04]  /*11c80*/  FSETP.NEU.FTZ.AND P1, PT, R102, -INF , PT ;  /* 0xff8000006600780b */ /* 0x000fc80003f3d000 */
[----:B------:R-:W-:Y:S02]  /*11c90*/  FSEL R2, R102, RZ, P1 ;  /* 0x000000ff66027208 */ /* 0x000fe40000800000 */
[----:B---3--:R-:W-:Y:S01]  /*11ca0*/  FMNMX.FTZ R101, R101, R8, !PT ;  /* 0x0000000865657209 */ /* 0x008fe20007810000 */
[----:B------:R1:W2:Y:S02]  /*11cb0*/  MUFU.EX2 R61, R0 ;  /* 0x00000000003d7308 */ /* 0x0002a40000000800 */
[----:B------:R-:W-:Y:S01]  /*11cc0*/  FADD.FTZ R14, R234, -R2 ;  /* 0x80000002ea0e7221 */ /* 0x000fe20000010000 */
[----:B------:R-:W-:Y:S01]  /*11cd0*/  FFMA.FTZ R2, R18, UR19, -R27 ;  /* 0x0000001312027c23 */ /* 0x000fe2000801081b */
[----:B------:R-:W-:Y:S02]  /*11ce0*/  FSETP.NEU.FTZ.AND P0, PT, R101, -INF , PT ;  /* 0xff8000006500780b */ /* 0x000fe40003f1d000 */
[----:B------:R-:W-:Y:S02]  /*11cf0*/  HSET2.LE.AND R10, R25, R56, PT ;  /* 0x00000038190a7233 */ /* 0x000fe40003803000 */
[----:B------:R3:W-:Y:S01]  /*11d00*/  MUFU.EX2 R249, R2 ;  /* 0x0000000200f97308 */ /* 0x0007e20000000800 */
[----:B------:R-:W-:Y:S01]  /*11d10*/  FMUL.FTZ R25, R102, UR19 ;  /* 0x0000001366197c20 */ /* 0x000fe20008410000 */
[----:B------:R-:W-:-:S02]  /*11d20*/  IMAD.MOV.U32 R64, RZ, RZ, R250 ;  /* 0x000000ffff407224 */ /* 0x000fc400078e00fa */
[----:B------:R-:W-:Y:S01]  /*11d30*/  IMAD.MOV.U32 R250, RZ, RZ, R212 ;  /* 0x000000fffffa7224 */ /* 0x000fe200078e00d4 */
[----:B-1----:R-:W-:Y:S02]  /*11d40*/  FSEL R0, R101, RZ, P0 ;  /* 0x000000ff65007208 */ /* 0x002fe40000000000 */
[----:B------:R-:W-:Y:S01]  /*11d50*/  FSEL R25, R25, RZ, P1 ;  /* 0x000000ff19197208 */ /* 0x000fe20000800000 */
[----:B---3--:R-:W-:Y:S02]  /*11d60*/  FFMA.FTZ R2, R22, UR19, -R27 ;  /* 0x0000001316027c23 */ /* 0x008fe4000801081b */
[----:B------:R-:W-:Y:S01]  /*11d70*/  FADD.FTZ R13, R235, -R0 ;  /* 0x80000000eb0d7221 */ /* 0x000fe20000010000 */
[----:B------:R-:W-:Y:S01]  /*11d80*/  F2FP.BF16.F32.PACK_AB R0, R58, R60 ;  /* 0x0000003c3a00723e */ /* 0x000fe200000010ff */
[----:B------:R1:W3:Y:S01]  /*11d90*/  MUFU.EX2 R212, R2 ;  /* 0x0000000200d47308 */ /* 0x0002e20000000800 */
[----:B------:R-:W-:Y:S02]  /*11da0*/  HSET2.LE.AND R11, R34, R56, PT ;  /* 0x00000038220b7233 */ /* 0x000fe40003803000 */
[----:B------:R-:W-:-:S02]  /*11db0*/  LOP3.LUT R10, R10, R0, RZ, 0xc0, !PT ;  /* 0x000000000a0a7212 */ /* 0x000fc400078ec0ff */
[--C-:B------:R-:W-:Y:S02]  /*11dc0*/  HSET2.LE.AND R8, R20, R56.reuse, PT ;  /* 0x0000003814087233 */ /* 0x100fe40003803000 */
[----:B------:R-:W-:Y:S01]  /*11dd0*/  HSET2.LE.AND R9, R12, R56, PT ;  /* 0x000000380c097233 */ /* 0x000fe20003803000 */
[----:B-1----:R-:W-:-:S04]  /*11de0*/  FFMA.FTZ R2, R23, UR19, -R25 ;  /* 0x0000001317027c23 */ /* 0x002fc80008010819 */
[----:B------:R1:W-:Y:S02]  /*11df0*/  MUFU.EX2 R225, R2 ;  /* 0x0000000200e17308 */ /* 0x0003e40000000800 */
[----:B-1----:R-:W-:-:S06]  /*11e00*/  FFMA.FTZ R2, R26, UR19, -R25 ;  /* 0x000000131a027c23 */ /* 0x002fcc0008010819 */
[----:B------:R1:W4:Y:S01]  /*11e10*/  MUFU.EX2 R52, R2 ;  /* 0x0000000200347308 */ /* 0x0003220000000800 */
[----:B------:R-:W-:Y:S01]  /*11e20*/  FMUL.FTZ R26, R101, UR19 ;  /* 0x00000013651a7c20 */ /* 0x000fe20008410000 */
[----:B-1----:R-:W-:-:S03]  /*11e30*/  IMAD.WIDE.U32 R2, R3, -0x326172a9, RZ ;  /* 0xcd9e8d5703027825 */ /* 0x002fc600078e00ff */
[----:B------:R-:W-:Y:S01]  /*11e40*/  LOP3.LUT R6, R2, 0xff, RZ, 0xc0, !PT ;  /* 0x000000ff02067812 */ /* 0x000fe200078ec0ff */
[----:B------:R-:W-:Y:S01]  /*11e50*/  IMAD.WIDE.U32 R16, R4, -0x326172a9, RZ ;  /* 0xcd9e8d5704107825 */ /* 0x000fe200078e00ff */
[----:B------:R-:W-:Y:S02]  /*11e60*/  FSEL R26, R26, RZ, P0 ;  /* 0x000000ff1a1a7208 */ /* 0x000fe40000000000 */
[----:B------:R-:W-:Y:S01]  /*11e70*/  SHF.R.U32.HI R7, RZ, 0x10, R2 ;  /* 0x00000010ff077819 */ /* 0x000fe20000011602 */
[----:B------:R-:W-:-:S03]  /*11e80*/  IMAD.MOV.U32 R65, RZ, RZ, R251 ;  /* 0x000000ffff417224 */ /* 0x000fc600078e00fb */
[----:B------:R-:W-:Y:S01]  /*11e90*/  LOP3.LUT R7, R7, 0xff, RZ, 0xc0, !PT ;  /* 0x000000ff07077812 */ /* 0x000fe200078ec0ff */
[----:B------:R-:W-:Y:S01]  /*11ea0*/  FMUL.FTZ R15, R15, UR19 ;  /* 0x000000130f0f7c20 */ /* 0x000fe20008410000 */
[----:B------:R-:W-:Y:S01]  /*11eb0*/  FMUL.FTZ R14, R14, UR19 ;  /* 0x000000130e0e7c20 */ /* 0x000fe20008410000 */
[----:B------:R-:W-:Y:S01]  /*11ec0*/  FMUL.FTZ R13, R13, UR19 ;  /* 0x000000130d0d7c20 */ /* 0x000fe20008410000 */
[----:B--2---:R-:W-:-:S04]  /*11ed0*/  F2FP.BF16.F32.PACK_AB R0, R61, R231 ;  /* 0x000000e73d00723e */ /* 0x004fc800000010ff */
[----:B------:R-:W-:Y:S02]  /*11ee0*/  LOP3.LUT R11, R11, R0, RZ, 0xc0, !PT ;  /* 0x000000000b0b7212 */ /* 0x000fe400078ec0ff */
[----:B------:R-:W-:-:S04]  /*11ef0*/  F2FP.BF16.F32.PACK_AB R0, R59, R246 ;  /* 0x000000f63b00723e */ /* 0x000fc800000010ff */
[----:B------:R-:W-:Y:S02]  /*11f00*/  LOP3.LUT R8, R8, R0, RZ, 0xc0, !PT ;  /* 0x0000000008087212 */ /* 0x000fe400078ec0ff */
[----:B---3--:R-:W-:-:S04]  /*11f10*/  F2FP.BF16.F32.PACK_AB R0, R212, R249 ;  /* 0x000000f9d400723e */ /* 0x008fc800000010ff */
[----:B------:R-:W-:Y:S02]  /*11f20*/  LOP3.LUT R9, R9, R0, RZ, 0xc0, !PT ;  /* 0x0000000009097212 */ /* 0x000fe400078ec0ff */
[----:B------:R-:W-:-:S04]  /*11f30*/  LOP3.LUT R0, R2, 0xffff, RZ, 0xc0, !PT ;  /* 0x0000ffff02007812 */ /* 0x000fc800078ec0ff */
[----:B------:R-:W-:-:S04]  /*11f40*/  SHF.R.U32.HI R0, RZ, 0x8, R0 ;  /* 0x00000008ff007819 */ /* 0x000fc80000011600 */
[----:B------:R-:W-:Y:S02]  /*11f50*/  PRMT R6, R6, 0x5410, R0 ;  /* 0x0000541006067816 */ /* 0x000fe40000000000 */
[----:B----4-:R-:W-:-:S03]  /*11f60*/  F2FP.BF16.F32.PACK_AB R0, R52, R225 ;  /* 0x000000e13400723e */ /* 0x010fc600000010ff */
[----:B------:R-:W-:-:S05]  /*11f70*/  HSET2.LE.AND R6, R6, R56, PT ;  /* 0x0000003806067233 */ /* 0x000fca0003803000 */
[----:B------:R-:W-:Y:S02]  /*11f80*/  LOP3.LUT R6, R6, R0, RZ, 0xc0, !PT ;  /* 0x0000000006067212 */ /* 0x000fe400078ec0ff */
[----:B------:R-:W-:Y:S02]  /*11f90*/  LOP3.LUT R0, R3, R16, R43, 0x96, !PT ;  /* 0x0000001003007212 */ /* 0x000fe400078e962b */
[----:B------:R-:W-:Y:S01]  /*11fa0*/  SHF.R.U32.HI R3, RZ, 0x18, R2 ;  /* 0x00000018ff037819 */ /* 0x000fe20000011602 */
[----:B------:R-:W-:-:S04]  /*11fb0*/  FFMA.FTZ R2, R29, UR19, -R26 ;  /* 0x000000131d027c23 */ /* 0x000fc8000801081a */
[----:B------:R1:W-:Y:S01]  /*11fc0*/  MUFU.EX2 R57, R2 ;  /* 0x0000000200397308 */ /* 0x0003e20000000800 */
[----:B------:R-:W-:Y:S01]  /*11fd0*/  PRMT R7, R7, 0x5410, R3 ;  /* 0x0000541007077816 */ /* 0x000fe20000000003 */
[----:B-1----:R-:W-:-:S06]  /*11fe0*/  FFMA.FTZ R2, R28, UR19, -R26 ;  /* 0x000000131c027c23 */ /* 0x002fcc000801081a */
[----:B------:R-:W1:Y:S01]  /*11ff0*/  MUFU.EX2 R251, R2 ;  /* 0x0000000200fb7308 */ /* 0x000e620000000800 */
        /* <DEDUP_REMOVED lines=13> */
[----:B------:R-:W-:Y:S02]  /*120d0*/  IMAD.MOV.U32 R66, RZ, RZ, R55 ;  /* 0x000000ffff427224 */ /* 0x000fe400078e0037 */
[----:B------:R-:W-:Y:S02]  /*120e0*/  IMAD.MOV.U32 R252, RZ, RZ, R54 ;  /* 0x000000fffffc7224 */ /* 0x000fe400078e0036 */
[----:B------:R-:W2:Y:S01]  /*120f0*/  MUFU.EX2 R51, R15 ;  /* 0x0000000f00337308 */ /* 0x000ea20000000800 */
[----:B-1----:R-:W-:-:S07]  /*12100*/  F2FP.BF16.F32.PACK_AB R2, R228, R239 ;  /* 0x000000efe402723e */ /* 0x002fce00000010ff */
[----:B------:R-:W1:Y:S01]  /*12110*/  MUFU.EX2 R54, R14 ;  /* 0x0000000e00367308 */ /* 0x000e620000000800 */
[----:B------:R-:W-:Y:S02]  /*12120*/  LOP3.LUT R4, R4, R2, RZ, 0xc0, !PT ;  /* 0x0000000204047212 */ /* 0x000fe400078ec0ff */
[----:B------:R-:W-:Y:S02]  /*12130*/  SHF.R.U32.HI R2, RZ, 0x18, R0 ;  /* 0x00000018ff027819 */ /* 0x000fe40000011600 */
[----:B------:R-:W-:-:S03]  /*12140*/  LOP3.LUT R0, R3, 0xff, RZ, 0xc0, !PT ;  /* 0x000000ff03007812 */ /* 0x000fc600078ec0ff */
[----:B------:R3:W-:Y:S01]  /*12150*/  MUFU.EX2 R55, R13 ;  /* 0x0000000d00377308 */ /* 0x0007e20000000800 */
[----:B------:R-:W-:Y:S01]  /*12160*/  PRMT R2, R0, 0x5410, R2 ;  /* 0x0000541000027816 */ /* 0x000fe20000000002 */
[----:B------:R-:W-:Y:S01]  /*12170*/  FFMA.FTZ R0, R46, UR19, -R26 ;  /* 0x000000132e007c23 */ /* 0x000fe2000801081a */
[----:B------:R-:W-:-:S05]  /*12180*/  IMAD.MOV.U32 R238, RZ, RZ, R237 ;  /* 0x000000ffffee7224 */ /* 0x000fca00078e00ed */
[----:B------:R4:W-:Y:S01]  /*12190*/  MUFU.EX2 R237, R0 ;  /* 0x0000000000ed7308 */ /* 0x0009e20000000800 */
[----:B---3--:R-:W3:Y:S01]  /*121a0*/  LDSM.16.MT88.4 R12, [R216+0x9000] ;  /* 0x00900000d80c783b */ /* 0x008ee20000004200 */
[----:B------:R-:W-:Y:S01]  /*121b0*/  FMUL.FTZ R21, R21, UR19 ;  /* 0x0000001315157c20 */ /* 0x000fe20008410000 */
[----:B----4-:R-:W-:-:S05]  /*121c0*/  FFMA.FTZ R0, R47, UR19, -R26 ;  /* 0x000000132f007c23 */ /* 0x010fca000801081a */
[----:B------:R-:W4:Y:S08]  /*121d0*/  MUFU.EX2 R245, R0 ;  /* 0x0000000000f57308 */ /* 0x000f300000000800 */
[----:B------:R-:W3:Y:S01]  /*121e0*/  MUFU.EX2 R50, R21 ;  /* 0x0000001500327308 */ /* 0x000ee20000000800 */
[----:B------:R-:W-:Y:S01]  /*121f0*/  HSET2.LE.AND R5, R2, R56, PT ;  /* 0x0000003802057233 */ /* 0x000fe20003803000 */
[-C--:B--2---:R-:W-:Y:S01]  /*12200*/  FMUL.FTZ R118, R118, R51.reuse ;  /* 0x0000003376767220 */ /* 0x084fe20000410000 */
[----:B------:R-:W-:Y:S01]  /*12210*/  FMUL.FTZ R119, R119, R51 ;  /* 0x0000003377777220 */ /* 0x000fe20000410000 */
[-C--:B-1----:R-:W-:Y:S01]  /*12220*/  FMUL.FTZ R112, R112, R54.reuse ;  /* 0x0000003670707220 */ /* 0x082fe20000410000 */
[----:B------:R-:W-:Y:S01]  /*12230*/  FMUL.FTZ R113, R113, R54 ;  /* 0x0000003671717220 */ /* 0x000fe20000410000 */
[----:B----4-:R-:W-:Y:S01]  /*12240*/  F2FP.BF16.F32.PACK_AB R0, R245, R237 ;  /* 0x000000edf500723e */ /* 0x010fe200000010ff */
[-C--:B------:R-:W-:Y:S01]  /*12250*/  FMUL.FTZ R114, R114, R55.reuse ;  /* 0x0000003772727220 */ /* 0x080fe20000410000 */
[----:B------:R-:W-:Y:S01]  /*12260*/  FMUL.FTZ R115, R115, R55 ;  /* 0x0000003773737220 */ /* 0x000fe20000410000 */
[-C--:B------:R-:W-:Y:S01]  /*12270*/  FMUL.FTZ R122, R122, R51.reuse ;  /* 0x000000337a7a7220 */ /* 0x080fe20000410000 */
[----:B------:R-:W-:Y:S01]  /*12280*/  LOP3.LUT R5, R5, R0, RZ, 0xc0, !PT ;  /* 0x0000000005057212 */ /* 0x000fe200078ec0ff */
[----:B------:R-:W-:Y:S01]  /*12290*/  FMUL.FTZ R123, R123, R51 ;  /* 0x000000337b7b7220 */ /* 0x000fe20000410000 */
[-C--:B------:R-:W-:Y:S01]  /*122a0*/  FMUL.FTZ R124, R124, R54.reuse ;  /* 0x000000367c7c7220 */ /* 0x080fe20000410000 */
[----:B------:R-:W-:Y:S01]  /*122b0*/  FMUL.FTZ R125, R125, R54 ;  /* 0x000000367d7d7220 */ /* 0x000fe20000410000 */
[-C--:B---3--:R-:W-:Y:S01]  /*122c0*/  FMUL.FTZ R116, R116, R50.reuse ;  /* 0x0000003274747220 */ /* 0x088fe20000410000 */
[-C--:B------:R-:W-:Y:S01]  /*122d0*/  FMUL.FTZ R117, R117, R50.reuse ;  /* 0x0000003275757220 */ /* 0x080fe20000410000 */
[-C--:B------:R-:W-:Y:S01]  /*122e0*/  FMUL.FTZ R120, R120, R50.reuse ;  /* 0x0000003278787220 */ /* 0x080fe20000410000 */
[-C--:B------:R-:W-:Y:S01]  /*122f0*/  FMUL.FTZ R121, R121, R50.reuse ;  /* 0x0000003279797220 */ /* 0x080fe20000410000 */
[-C--:B------:R-:W-:Y:S01]  /*12300*/  FMUL.FTZ R126, R126, R55.reuse ;  /* 0x000000377e7e7220 */ /* 0x080fe20000410000 */
[----:B------:R-:W-:Y:S01]  /*12310*/  FMUL.FTZ R127, R127, R55 ;  /* 0x000000377f7f7220 */ /* 0x000fe20000410000 */
[-C--:B------:R-:W-:Y:S06]  /*12320*/  HMMA.16816.F32.BF16 R108, R4, R12.reuse, R112 ;  /* 0x0000000c046c723c */ /* 0x080fec0000041870 */
[----:B------:R-:W-:Y:S06]  /*12330*/  HMMA.16816.F32.BF16 R188, R8, R12, R116 ;  /* 0x0000000c08bc723c */ /* 0x000fec0000041874 */
        /* <DEDUP_REMOVED lines=58> */
[-C--:B------:R-:W-:Y:S01]  /*126e0*/  FMUL.FTZ R173, R173, R54.reuse ;  /* 0x00000036adad7220 */ /* 0x080fe20000410000 */
[-C--:B------:R-:W-:Y:S01]  /*126f0*/  FMUL.FTZ R174, R174, R55.reuse ;  /* 0x00000037aeae7220 */ /* 0x080fe20000410000 */
[-C--:B------:R-:W-:Y:S01]  /*12700*/  FMUL.FTZ R175, R175, R55.reuse ;  /* 0x00000037afaf7220 */ /* 0x080fe20000410000 */
[-C--:B-1----:R-:W-:Y:S06]  /*12710*/  HMMA.16816.F32.BF16 R112, R8, R12.reuse, R164 ;  /* 0x0000000c0870723c */ /* 0x082fec00000418a4 */
[C---:B------:R-:W-:Y:S06]  /*12720*/  HMMA.16816.F32.BF16 R160, R4.reuse, R12, R160 ;  /* 0x0000000c04a0723c */ /* 0x040fec00000418a0 */
[-C--:B------:R-:W-:Y:S06]  /*12730*/  HMMA.16816.F32.BF16 R172, R4, R14.reuse, R172 ;  /* 0x0000000e04ac723c */ /* 0x080fec00000418ac */
[----:B------:R-:W-:Y:S01]  /*12740*/  HMMA.16816.F32.BF16 R168, R8, R14, R168 ;  /* 0x0000000e08a8723c */ /* 0x000fe200000418a8 */
[----:B------:R-:W1:Y:S01]  /*12750*/  LDSM.16.MT88.4 R12, [R216+0xb000] ;  /* 0x00b00000d80c783b */ /* 0x000e620000004200 */
        /* <DEDUP_REMOVED lines=16> */
[----:B------:R-:W-:-:S02]  /*12860*/  IMAD.MOV.U32 R166, RZ, RZ, R67 ;  /* 0x000000ffffa67224 */ /* 0x000fc400078e0043 */
[----:B------:R-:W-:Y:S02]  /*12870*/  IMAD.MOV.U32 R165, RZ, RZ, R66 ;  /* 0x000000ffffa57224 */ /* 0x000fe400078e0042 */
[----:B------:R-:W-:Y:S02]  /*12880*/  IMAD.MOV.U32 R18, RZ, RZ, R64 ;  /* 0x000000ffff127224 */ /* 0x000fe400078e0040 */
[----:B------:R-:W-:Y:S02]  /*12890*/  IMAD.MOV.U32 R19, RZ, RZ, R65 ;  /* 0x000000ffff137224 */ /* 0x000fe400078e0041 */
[----:B------:R-:W-:Y:S02]  /*128a0*/  IMAD.MOV.U32 R234, RZ, RZ, R62 ;  /* 0x000000ffffea7224 */ /* 0x000fe400078e003e */
[----:B------:R-:W-:Y:S01]  /*128b0*/  IMAD.MOV.U32 R235, RZ, RZ, R63 ;  /* 0x000000ffffeb7224 */ /* 0x000fe200078e003f */
[-C--:B-1----:R-:W-:Y:S06]  /*128c0*/  HMMA.16816.F32.BF16 R64, R4, R12.reuse, R72 ;  /* 0x0000000c0440723c */ /* 0x082fec0000041848 */
[----:B------:R-:W-:Y:S01]  /*128d0*/  HMMA.16816.F32.BF16 R152, R8, R12, R68 ;  /* 0x0000000c0898723c */ /* 0x000fe20000041844 */
[----:B------:R-:W-:-:S02]  /*128e0*/  IMAD.MOV.U32 R73, RZ, RZ, R61 ;  /* 0x000000ffff497224 */ /* 0x000fc400078e003d */
[----:B------:R-:W-:-:S03]  /*128f0*/  IMAD.MOV.U32 R72, RZ, RZ, R60 ;  /* 0x000000ffff487224 */ /* 0x000fc600078e003c */
[-C--:B------:R-:W-:Y:S06]  /*12900*/  HMMA.16816.F32.BF16 R60, R4, R14.reuse, R76 ;  /* 0x0000000e043c723c */ /* 0x080fec000004184c */
[----:B------:R-:W-:Y:S01]  /*12910*/  HMMA.16816.F32.BF16 R44, R8, R14, R80 ;  /* 0x0000000e082c723c */ /* 0x000fe20000041850 */
[----:B------:R-:W1:Y:S01]  /*12920*/  LDSM.16.MT88.4 R12, [R218+0xb000] ;  /* 0x00b00000da0c783b */ /* 0x000e620000004200 */
[----:B------:R-:W-:Y:S02]  /*12930*/  VIADD R164, R232, 0x1715609d ;  /* 0x1715609de8a47836 */ /* 0x000fe40000000000 */
        /* <DEDUP_REMOVED lines=14> */
[----:B------:R-:W-:Y:S01]  /*12a20*/  FMUL.FTZ R97, R97, R50 ;  /* 0x0000003261617220 */ /* 0x000fe20000410000 */
[-C--:B------:R-:W-:Y:S01]  /*12a30*/  FMUL.FTZ R98, R98, R51.reuse ;  /* 0x0000003362627220 */ /* 0x080fe20000410000 */
[----:B------:R-:W-:Y:S01]  /*12a40*/  FMUL.FTZ R99, R99, R51 ;  /* 0x0000003363637220 */ /* 0x000fe20000410000 */
[----:B------:R-:W-:-:S02]  /*12a50*/  IMAD.MOV.U32 R76, RZ, RZ, R246 ;  /* 0x000000ffff4c7224 */ /* 0x000fc400078e00f6 */
[----:B------:R-:W-:-:S04]  /*12a60*/  IMAD.WIDE.U32 R2, R2, -0x2daee0ad, RZ ;  /* 0xd2511f5302027825 */ /* 0x000fc800078e00ff */
[----:B------:R-:W-:Y:S02]  /*12a70*/  VIADD R246, R233, 0x646e171e ;  /* 0x646e171ee9f67836 */ /* 0x000fe40000000000 */
[----:B------:R-:W-:Y:S01]  /*12a80*/  FFMA.FTZ R0, R184, UR19, -R24 ;  /* 0x00000013b8007c23 */ /* 0x000fe20008010818 */
[----:B-1----:R-:W-:Y:S06]  /*12a90*/  HMMA.16816.F32.BF16 R124, R8, R12, R84 ;  /* 0x0000000c087c723c */ /* 0x002fec0000041854 */
[----:B------:R-:W-:Y:S01]  /*12aa0*/  HMMA.16816.F32.BF16 R92, R4, R14, R92 ;  /* 0x0000000e045c723c */ /* 0x000fe2000004185c */
[----:B------:R-:W-:-:S02]  /*12ab0*/  IMAD.MOV.U32 R87, RZ, RZ, R59 ;  /* 0x000000ffff577224 */ /* 0x000fc400078e003b */
[----:B------:R-:W-:Y:S02]  /*12ac0*/  IMAD.MOV.U32 R86, RZ, RZ, R58 ;  /* 0x000000ffff567224 */ /* 0x000fe400078e003a */
[----:B------:R-:W-:Y:S02]  /*12ad0*/  IMAD.MOV.U32 R85, RZ, RZ, R57 ;  /* 0x000000ffff557224 */ /* 0x000fe400078e0039 */
[----:B------:R-:W-:Y:S02]  /*12ae0*/  IMAD.MOV.U32 R84, RZ, RZ, R56 ;  /* 0x000000ffff547224 */ /* 0x000fe400078e0038 */
[----:B------:R-:W-:Y:S07]  /*12af0*/  HMMA.16816.F32.BF16 R56, R4, R12, R88 ;  /* 0x0000000c0438723c */ /* 0x000fee0000041858 */
[----:B------:R-:W-:Y:S01]  /*12b00*/  LOP3.LUT R5, R17, R30, R164, 0x96, !PT ;  /* 0x0000001e11057212 */ /* 0x000fe200078e96a4 */
[----:B------:R-:W-:Y:S01]  /*12b10*/  HMMA.16816.F32.BF16 R116, R8, R14, R96 ;  /* 0x0000000e0874723c */ /* 0x000fe20000041860 */
[----:B------:R-:W-:-:S02]  /*12b20*/  LOP3.LUT R4, R3, R42, R246, 0x96, !PT ;  /* 0x0000002a03047212 */ /* 0x000fc400078e96f6 */
[C---:B------:R-:W-:Y:S02]  /*12b30*/  LOP3.LUT R7, R2.reuse, 0xffff, RZ, 0xc0, !PT ;  /* 0x0000ffff02077812 */ /* 0x040fe400078ec0ff */
[----:B------:R-:W-:Y:S02]  /*12b40*/  LOP3.LUT R13, R2, 0xff, RZ, 0xc0, !PT ;  /* 0x000000ff020d7812 */ /* 0x000fe400078ec0ff */
[--C-:B------:R-:W-:Y:S02]  /*12b50*/  SHF.R.U32.HI R12, RZ, 0x10, R2.reuse ;  /* 0x00000010ff0c7819 */ /* 0x100fe40000011602 */
[----:B------:R-:W-:Y:S01]  /*12b60*/  SHF.R.U32.HI R11, RZ, 0x18, R2 ;  /* 0x00000018ff0b7819 */ /* 0x000fe20000011602 */
[----:B------:R-:W-:Y:S01]  /*12b70*/  IMAD.WIDE.U32 R2, R5, -0x2daee0ad, RZ ;  /* 0xd2511f5305027825 */ /* 0x000fe200078e00ff */
[----:B------:R1:W-:Y:S02]  /*12b80*/  MUFU.EX2 R49, R0 ;  /* 0x0000000000317308 */ /* 0x0003e40000000800 */
[----:B------:R-:W-:-:S02]  /*12b90*/  LOP3.LUT R6, R2, 0xffff, RZ, 0xc0, !PT ;  /* 0x0000ffff02067812 */ /* 0x000fc400078ec0ff */
[----:B------:R-:W-:Y:S02]  /*12ba0*/  LOP3.LUT R10, R2, 0xff, RZ, 0xc0, !PT ;  /* 0x000000ff020a7812 */ /* 0x000fe400078ec0ff */
[--C-:B------:R-:W-:Y:S02]  /*12bb0*/  SHF.R.U32.HI R9, RZ, 0x10, R2.reuse ;  /* 0x00000010ff097819 */ /* 0x100fe40000011602 */
[----:B------:R-:W-:Y:S02]  /*12bc0*/  SHF.R.U32.HI R8, RZ, 0x18, R2 ;  /* 0x00000018ff087819 */ /* 0x000fe40000011602 */
[----:B------:R-:W-:Y:S01]  /*12bd0*/  SHF.R.U32.HI R2, RZ, 0x8, R7 ;  /* 0x00000008ff027819 */ /* 0x000fe20000011607 */
[----:B------:R-:W-:Y:S01]  /*12be0*/  IMAD.MOV.U32 R167, RZ, RZ, R252 ;  /* 0x000000ffffa77224 */ /* 0x000fe200078e00fc */
[----:B-1----:R-:W-:Y:S01]  /*12bf0*/  LOP3.LUT R0, R3, R32, R246, 0x96, !PT ;  /* 0x0000002003007212 */ /* 0x002fe200078e96f6 */
[----:B------:R-:W-:Y:S01]  /*12c00*/  FFMA.FTZ R3, R181, UR19, -R24 ;  /* 0x00000013b5037c23 */ /* 0x000fe20008010818 */
[----:B------:R-:W-:-:S02]  /*12c10*/  PRMT R13, R13, 0x5410, R2 ;  /* 0x000054100d0d7816 */ /* 0x000fc40000000002 */
[----:B------:R-:W-:Y:S01]  /*12c20*/  LOP3.LUT R2, R12, 0xff, RZ, 0xc0, !PT ;  /* 0x000000ff0c027812 */ /* 0x000fe200078ec0ff */
[----:B------:R1:W-:Y:S01]  /*12c30*/  MUFU.EX2 R252, R3 ;  /* 0x0000000300fc7308 */ /* 0x0003e20000000800 */
[----:B------:R-:W-:Y:S02]  /*12c40*/  IMAD.MOV.U32 R77, RZ, RZ, R251 ;  /* 0x000000ffff4d7224 */ /* 0x000fe400078e00fb */
[----:B------:R-:W-:Y:S02]  /*12c50*/  PRMT R7, R2, 0x5410, R11 ;  /* 0x0000541002077816 */ /* 0x000fe4000000000b */
[----:B------:R-:W-:Y:S01]  /*12c60*/  SHF.R.U32.HI R2, RZ, 0x8, R6 ;  /* 0x00000008ff027819 */ /* 0x000fe20000011606 */
[----:B------:R-:W-:-:S03]  /*12c70*/  IMAD.MOV.U32 R74, RZ, RZ, R250 ;  /* 0x000000ffff4a7224 */ /* 0x000fc600078e00fa */
[----:B------:R-:W-:Y:S01]  /*12c80*/  PRMT R15, R10, 0x5410, R2 ;  /* 0x000054100a0f7816 */ /* 0x000fe20000000002 */
[----:B-1----:R-:W-:-:S04]  /*12c90*/  FFMA.FTZ R3, R180, UR19, -R24 ;  /* 0x00000013b4037c23 */ /* 0x002fc80008010818 */
[----:B------:R1:W2:Y:S01]  /*12ca0*/  MUFU.EX2 R251, R3 ;  /* 0x0000000300fb7308 */ /* 0x0002a20000000800 */
[----:B------:R-:W-:Y:S01]  /*12cb0*/  LOP3.LUT R2, R9, 0xff, RZ, 0xc0, !PT ;  /* 0x000000ff09027812 */ /* 0x000fe200078ec0ff */
[----:B------:R-:W-:Y:S01]  /*12cc0*/  FFMA.FTZ R5, R182, UR19, -R24 ;  /* 0x00000013b6057c23 */ /* 0x000fe20008010818 */
[----:B------:R-:W-:Y:S02]  /*12cd0*/  IMAD.MOV.U32 R75, RZ, RZ, R249 ;  /* 0x000000ffff4b7224 */ /* 0x000fe400078e00f9 */
        /* <DEDUP_REMOVED lines=8> */
[----:B---3--:R-:W-:Y:S01]  /*12d60*/  SHF.R.U32.HI R5, RZ, 0x18, R4 ;  /* 0x00000018ff057819 */ /* 0x008fe20000011604 */
[----:B------:R-:W-:Y:S01]  /*12d70*/  IMAD.MOV.U32 R68, RZ, RZ, R248 ;  /* 0x000000ffff447224 */ /* 0x000fe200078e00f8 */
[----:B-1----:R-:W-:Y:S02]  /*12d80*/  SHF.R.U32.HI R3, RZ, 0x10, R4 ;  /* 0x00000010ff037819 */ /* 0x002fe40000011604 */
[----:B------:R-:W-:Y:S02]  /*12d90*/  SHF.R.U32.HI R4, RZ, 0x8, R2 ;  /* 0x00000008ff047819 */ /* 0x000fe40000011602 */
[----:B------:R-:W-:Y:S01]  /*12da0*/  LOP3.LUT R2, R3, 0xff, RZ, 0xc0, !PT ;  /* 0x000000ff03027812 */ /* 0x000fe200078ec0ff */
[----:B------:R-:W-:-:S03]  /*12db0*/  FFMA.FTZ R3, R187, UR19, -R27 ;  /* 0x00000013bb037c23 */ /* 0x000fc6000801081b */
[----:B------:R-:W-:Y:S01]  /*12dc0*/  PRMT R5, R2, 0x5410, R5 ;  /* 0x0000541002057816 */ /* 0x000fe20000000005 */
[----:B------:R1:W-:Y:S01]  /*12dd0*/  MUFU.EX2 R248, R3 ;  /* 0x0000000300f87308 */ /* 0x0003e20000000800 */
[----:B------:R-:W-:Y:S01]  /*12de0*/  LOP3.LUT R2, R0, 0xffff, RZ, 0xc0, !PT ;  /* 0x0000ffff00027812 */ /* 0x000fe200078ec0ff */
[----:B------:R-:W-:Y:S01]  /*12df0*/  IMAD.MOV.U32 R69, RZ, RZ, R247 ;  /* 0x000000ffff457224 */ /* 0x000fe200078e00f7 */
[----:B------:R-:W-:Y:S01]  /*12e00*/  PRMT R6, R6, 0x5410, R4 ;  /* 0x0000541006067816 */ /* 0x000fe20000000004 */
[----:B------:R-:W-:Y:S01]  /*12e10*/  FFMA.FTZ R4, R195, UR19, -R25 ;  /* 0x00000013c3047c23 */ /* 0x000fe20008010819 */
[----:B------:R-:W-:-:S03]  /*12e20*/  IMAD.MOV.U32 R81, RZ, RZ, R245 ;  /* 0x000000ffff517224 */ /* 0x000fc600078e00f5 */
[----:B------:R-:W-:Y:S01]  /*12e30*/  MUFU.EX2 R245, R4 ;  /* 0x0000000400f57308 */ /* 0x000fe20000000800 */
[----:B-1----:R-:W-:-:S07]  /*12e40*/  FFMA.FTZ R3, R183, UR19, -R27 ;  /* 0x00000013b7037c23 */ /* 0x002fce000801081b */
[----:B------:R1:W3:Y:S01]  /*12e50*/  MUFU.EX2 R247, R3 ;  /* 0x0000000300f77308 */ /* 0x0002e20000000800 */
[----:B------:R-:W-:Y:S01]  /*12e60*/  IMAD.MOV.U32 R70, RZ, RZ, R244 ;  /* 0x000000ffff467224 */ /* 0x000fe200078e00f4 */
[----:B-1----:R-:W-:Y:S02]  /*12e70*/  SHF.R.U32.HI R3, RZ, 0x8, R2 ;  /* 0x00000008ff037819 */ /* 0x002fe40000011602 */
[----:B------:R-:W-:-:S04]  /*12e80*/  LOP3.LUT R2, R0, 0xff, RZ, 0xc0, !PT ;  /* 0x000000ff00027812 */ /* 0x000fc800078ec0ff */
[----:B------:R-:W-:Y:S01]  /*12e90*/  PRMT R4, R2, 0x5410, R3 ;  /* 0x0000541002047816 */ /* 0x000fe20000000003 */
[----:B------:R-:W-:Y:S01]  /*12ea0*/  FFMA.FTZ R2, R194, UR19, -R25 ;  /* 0x00000013c2027c23 */ /* 0x000fe20008010819 */
[----:B------:R-:W-:-:S03]  /*12eb0*/  SHF.R.U32.HI R3, RZ, 0x10, R0 ;  /* 0x00000010ff037819 */ /* 0x000fc60000011600 */
[----:B------:R1:W-:Y:S01]  /*12ec0*/  MUFU.EX2 R244, R2 ;  /* 0x0000000200f47308 */ /* 0x0003e20000000800 */
[----:B------:R-:W-:Y:S02]  /*12ed0*/  IMAD.MOV.U32 R80, RZ, RZ, R243 ;  /* 0x000000ffff507224 */ /* 0x000fe400078e00f3 */
[----:B------:R-:W-:Y:S01]  /*12ee0*/  IMAD.MOV.U32 R71, RZ, RZ, R242 ;  /* 0x000000ffff477224 */ /* 0x000fe200078e00f2 */
[----:B-1----:R-:W-:Y:S02]  /*12ef0*/  SHF.R.U32.HI R2, RZ, 0x18, R0 ;  /* 0x00000018ff027819 */ /* 0x002fe40000011600 */
[----:B------:R-:W-:Y:S01]  /*12f00*/  LOP3.LUT R0, R3, 0xff, RZ, 0xc0, !PT ;  /* 0x000000ff03007812 */ /* 0x000fe200078ec0ff */
[----:B------:R-:W-:-:S03]  /*12f10*/  FFMA.FTZ R3, R193, UR19, -R25 ;  /* 0x00000013c1037c23 */ /* 0x000fc60008010819 */
[----:B------:R-:W-:Y:S01]  /*12f20*/  PRMT R12, R0, 0x5410, R2 ;  /* 0x00005410000c7816 */ /* 0x000fe20000000002 */
[----:B------:R1:W-:Y:S01]  /*12f30*/  MUFU.EX2 R243, R3 ;  /* 0x0000000300f37308 */ /* 0x0003e20000000800 */
[----:B------:R-:W-:Y:S02]  /*12f40*/  HSET2.LE.AND R0, R13, R84, PT ;  /* 0x000000540d007233 */ /* 0x000fe40003803000 */
[----:B--2---:R-:W-:Y:S01]  /*12f50*/  F2FP.BF16.F32.PACK_AB R2, R251, R252 ;  /* 0x000000fcfb02723e */ /* 0x004fe200000010ff */
[----:B------:R-:W-:-:S03]  /*12f60*/  IMAD.MOV.U32 R79, RZ, RZ, R235 ;  /* 0x000000ffff4f7224 */ /* 0x000fc600078e00eb */
[----:B------:R-:W-:Y:S02]  /*12f70*/  LOP3.LUT R10, R0, R2, RZ, 0xc0, !PT ;  /* 0x00000002000a7212 */ /* 0x000fe400078ec0ff */
[----:B------:R-:W-:Y:S01]  /*12f80*/  HSET2.LE.AND R0, R7, R84, PT ;  /* 0x0000005407007233 */ /* 0x000fe20003803000 */
[----:B-1----:R-:W-:-:S04]  /*12f90*/  FFMA.FTZ R3, R192, UR19, -R25 ;  /* 0x00000013c0037c23 */ /* 0x002fc80008010819 */
[----:B------:R1:W2:Y:S01]  /*12fa0*/  MUFU.EX2 R242, R3 ;  /* 0x0000000300f27308 */ /* 0x0002a20000000800 */
[----:B---3--:R-:W-:Y:S01]  /*12fb0*/  F2FP.BF16.F32.PACK_AB R2, R247, R248 ;  /* 0x000000f8f702723e */ /* 0x008fe200000010ff */
[----:B------:R-:W-:-:S03]  /*12fc0*/  IMAD.MOV.U32 R28, RZ, RZ, R241 ;  /* 0x000000ffff1c7224 */ /* 0x000fc600078e00f1 */
[----:B------:R-:W-:Y:S02]  /*12fd0*/  LOP3.LUT R11, R0, R2, RZ, 0xc0, !PT ;  /* 0x00000002000b7212 */ /* 0x000fe400078ec0ff */
[----:B------:R-:W-:Y:S01]  /*12fe0*/  HSET2.LE.AND R0, R6, R84, PT ;  /* 0x0000005406007233 */ /* 0x000fe20003803000 */
[----:B-1----:R-:W-:-:S04]  /*12ff0*/  FFMA.FTZ R3, R198, UR19, -R26 ;  /* 0x00000013c6037c23 */ /* 0x002fc8000801081a */
[----:B------:R1:W-:Y:S01]  /*13000*/  MUFU.EX2 R235, R3 ;  /* 0x0000000300eb7308 */ /* 0x0003e20000000800 */
[----:B------:R-:W-:Y:S01]  /*13010*/  F2FP.BF16.F32.PACK_AB R2, R34, R49 ;  /* 0x000000312202723e */ /* 0x000fe200000010ff */
[----:B------:R-:W-:-:S03]  /*13020*/  IMAD.MOV.U32 R29, RZ, RZ, R240 ;  /* 0x000000ffff1d7224 */ /* 0x000fc600078e00f0 */
        /* <DEDUP_REMOVED lines=9> */
[----:B------:R-:W-:Y:S01]  /*130c0*/  IMAD.MOV.U32 R78, RZ, RZ, R234 ;  /* 0x000000ffff4e7224 */ /* 0x000fe200078e00ea */
[----:B------:R-:W-:-:S06]  /*130d0*/  HSET2.LE.AND R0, R15, R84, PT ;  /* 0x000000540f007233 */ /* 0x000fcc0003803000 */
[----:B------:R2:W3:Y:S02]  /*130e0*/  MUFU.EX2 R234, R2 ;  /* 0x0000000200ea7308 */ /* 0x0004e40000000800 */
[----:B--2---:R-:W-:-:S04]  /*130f0*/  F2FP.BF16.F32.PACK_AB R2, R242, R243 ;  /* 0x000000f3f202723e */ /* 0x004fc800000010ff */
[----:B------:R-:W-:Y:S02]  /*13100*/  LOP3.LUT R6, R0, R2, RZ, 0xc0, !PT ;  /* 0x0000000200067212 */ /* 0x000fe400078ec0ff */
[----:B------:R-:W-:Y:S02]  /*13110*/  HSET2.LE.AND R0, R14, R84, PT ;  /* 0x000000540e007233 */ /* 0x000fe40003803000 */
[----:B-1----:R-:W-:-:S04]  /*13120*/  F2FP.BF16.F32.PACK_AB R2, R240, R241 ;  /* 0x000000f1f002723e */ /* 0x002fc800000010ff */
[----:B------:R-:W-:Y:S02]  /*13130*/  LOP3.LUT R7, R0, R2, RZ, 0xc0, !PT ;  /* 0x0000000200077212 */ /* 0x000fe400078ec0ff */
[----:B------:R-:W-:Y:S02]  /*13140*/  HSET2.LE.AND R0, R4, R84, PT ;  /* 0x0000005404007233 */ /* 0x000fe40003803000 */
[----:B------:R-:W-:Y:S01]  /*13150*/  F2FP.BF16.F32.PACK_AB R2, R244, R245 ;  /* 0x000000f5f402723e */ /* 0x000fe200000010ff */
[----:B------:R-:W-:-:S03]  /*13160*/  UIADD3 UR4, UR4, 0x1, URZ ;  /* 0x0000000104047890 */ /* 0x000fc6000fffe03f */
[----:B------:R-:W-:Y:S02]  /*13170*/  LOP3.LUT R4, R0, R2, RZ, 0xc0, !PT ;  /* 0x0000000200047212 */ /* 0x000fe400078ec0ff */
[----:B------:R-:W-:Y:S02]  /*13180*/  HSET2.LE.AND R0, R12, R84, PT ;  /* 0x000000540c007233 */ /* 0x000fe40003803000 */
[----:B---3--:R-:W-:Y:S01]  /*13190*/  F2FP.BF16.F32.PACK_AB R2, R234, R235 ;  /* 0x000000ebea02723e */ /* 0x008fe200000010ff */
[----:B------:R-:W-:Y:S01]  /*131a0*/  IMAD.MOV.U32 R82, RZ, RZ, R18 ;  /* 0x000000ffff527224 */ /* 0x000fe200078e0012 */
[----:B------:R-:W-:Y:S02]  /*131b0*/  LDSM.16.MT88.4 R12, [R218+0x9400] ;  /* 0x00940000da0c783b */ /* 0x000fe40000004200 */
[----:B------:R-:W-:Y:S02]  /*131c0*/  LOP3.LUT R5, R0, R2, RZ, 0xc0, !PT ;  /* 0x0000000200057212 */ /* 0x000fe400078ec0ff */
[----:B------:R-:W-:Y:S01]  /*131d0*/  LOP3.LUT R2, R201, UR4, R233, 0x96, !PT ;  /* 0x00000004c9027c12 */ /* 0x000fe2000f8e96e9 */
[----:B------:R-:W-:-:S02]  /*131e0*/  IMAD.MOV.U32 R192, RZ, RZ, R82 ;  /* 0x000000ffffc07224 */ /* 0x000fc400078e0052 */
[----:B------:R-:W-:Y:S02]  /*131f0*/  IMAD.MOV.U32 R194, RZ, RZ, R78 ;  /* 0x000000ffffc27224 */ /* 0x000fe400078e004e */
[----:B------:R-:W-:-:S05]  /*13200*/  IMAD.WIDE.U32 R2, R2, -0x326172a9, RZ ;  /* 0xcd9e8d5702027825 */ /* 0x000fca00078e00ff */
[C-C-:B------:R-:W-:Y:S02]  /*13210*/  LOP3.LUT R0, R3.reuse, R192, R206.reuse, 0x96, !PT ;  /* 0x000000c003007212 */ /* 0x140fe400078e96ce */
[----:B------:R-:W-:Y:S01]  /*13220*/  LOP3.LUT R3, R3, R194, R206, 0x96, !PT ;  /* 0x000000c203037212 */ /* 0x000fe200078e96ce */
[----:B------:R-:W-:Y:S02]  /*13230*/  IMAD.MOV.U32 R206, RZ, RZ, R52 ;  /* 0x000000ffffce7224 */ /* 0x000fe400078e0034 */
[----:B------:R-:W2:Y:S01]  /*13240*/  LDL.LU R52, [R1+0xe8] ;  /* 0x0000e80001347983 */ /* 0x000ea20000300800 */
[----:B------:R-:W-:-:S03]  /*13250*/  IMAD.MOV.U32 R83, RZ, RZ, R19 ;  /* 0x000000ffff537224 */ /* 0x000fc600078e0013 */
[----:B------:R-:W1:Y:S01]  /*13260*/  LDSM.16.MT88.4 R16, [R216+0x9400] ;  /* 0x00940000d810783b */ /* 0x000e620000004200 */
[----:B------:R-:W-:Y:S02]  /*13270*/  IMAD.MOV.U32 R30, RZ, RZ, R80 ;  /* 0x000000ffff1e7224 */ /* 0x000fe400078e0050 */
[----:B------:R-:W-:Y:S02]  /*13280*/  IMAD.MOV.U32 R33, RZ, RZ, R81 ;  /* 0x000000ffff217224 */ /* 0x000fe400078e0051 */
[----:B------:R-:W-:Y:S02]  /*13290*/  IMAD.MOV.U32 R193, RZ, RZ, R83 ;  /* 0x000000ffffc17224 */ /* 0x000fe400078e0053 */
[----:B------:R-:W-:Y:S02]  /*132a0*/  IMAD.MOV.U32 R42, RZ, RZ, R76 ;  /* 0x000000ffff2a7224 */ /* 0x000fe400078e004c */
[----:B------:R-:W-:Y:S02]  /*132b0*/  IMAD.MOV.U32 R80, RZ, RZ, R77 ;  /* 0x000000ffff507224 */ /* 0x000fe400078e004d */
        /* <DEDUP_REMOVED lines=12> */
[----:B------:R-:W-:Y:S01]  /*13380*/  IMAD.MOV.U32 R73, RZ, RZ, R212 ;  /* 0x000000ffff497224 */ /* 0x000fe200078e00d4 */
[-C--:B-1----:R-:W-:Y:S06]  /*13390*/  HMMA.16816.F32.BF16 R236, R8, R16.reuse, R188 ;  /* 0x0000001008ec723c */ /* 0x082fec00000418bc */
[C---:B------:R-:W-:Y:S06]  /*133a0*/  HMMA.16816.F32.BF16 R108, R4.reuse, R16, R108 ;  /* 0x00000010046c723c */ /* 0x040fec000004186c */
[-C--:B------:R-:W-:Y:S06]  /*133b0*/  HMMA.16816.F32.BF16 R96, R4, R18.reuse, R176 ;  /* 0x000000120460723c */ /* 0x080fec00000418b0 */
[----:B------:R-:W-:Y:S01]  /*133c0*/  HMMA.16816.F32.BF16 R212, R8, R18, R20 ;  /* 0x0000001208d4723c */ /* 0x000fe20000041814 */
[----:B------:R-:W1:Y:S01]  /*133d0*/  LDSM.16.MT88.4 R16, [R216+0xa400] ;  /* 0x00a40000d810783b */ /* 0x000e620000004200 */
[----:B------:R-:W-:-:S02]  /*133e0*/  IMAD.MOV.U32 R35, RZ, RZ, R86 ;  /* 0x000000ffff237224 */ /* 0x000fc400078e0056 */
[----:B------:R-:W-:Y:S01]  /*133f0*/  IMAD.MOV.U32 R31, RZ, RZ, R87 ;  /* 0x000000ffff1f7224 */ /* 0x000fe200078e0057 */
[----:B------:R-:W-:Y:S01]  /*13400*/  LDSM.16.MT88.4 R20, [R218+0xa400] ;  /* 0x00a40000da14783b */ /* 0x000fe20000004200 */
[----:B------:R-:W-:Y:S02]  /*13410*/  IMAD.MOV.U32 R48, RZ, RZ, R85 ;  /* 0x000000ffff307224 */ /* 0x000fe400078e0055 */
[----:B------:R-:W-:Y:S01]  /*13420*/  HMMA.16816.F32.BF16 R84, R4, R14, R140 ;  /* 0x0000000e0454723c */ /* 0x000fe2000004188c */
[----:B------:R-:W-:Y:S02]  /*13430*/  IMAD.MOV.U32 R199, RZ, RZ, R83 ;  /* 0x000000ffffc77224 */ /* 0x000fe400078e0053 */
[----:B------:R-:W-:Y:S02]  /*13440*/  IMAD.MOV.U32 R201, RZ, RZ, R31 ;  /* 0x000000ffffc97224 */ /* 0x000fe400078e001f */
[----:B------:R-:W-:Y:S01]  /*13450*/  IMAD.MOV.U32 R200, RZ, RZ, R34 ;  /* 0x000000ffffc87224 */ /* 0x000fe200078e0022 */
[----:B------:R-:W-:Y:S01]  /*13460*/  HMMA.16816.F32.BF16 R180, R8, R12, R132 ;  /* 0x0000000c08b4723c */ /* 0x000fe20000041884 */
[----:B------:R-:W-:-:S02]  /*13470*/  IMAD.MOV.U32 R140, RZ, RZ, R80 ;  /* 0x000000ffff8c7224 */ /* 0x000fc400078e0050 */
[----:B------:R-:W-:-:S03]  /*13480*/  IMAD.MOV.U32 R143, RZ, RZ, R35 ;  /* 0x000000ffff8f7224 */ /* 0x000fc600078e0023 */
[----:B------:R-:W-:Y:S01]  /*13490*/  HMMA.16816.F32.BF16 R88, R4, R12, R128 ;  /* 0x0000000c0458723c */ /* 0x000fe20000041880 */
[----:B------:R-:W-:-:S06]  /*134a0*/  IMAD.MOV.U32 R135, RZ, RZ, R32 ;  /* 0x000000ffff877224 */ /* 0x000fcc00078e0020 */
[----:B------:R-:W-:Y:S02]  /*134b0*/  IMAD.MOV.U32 R129, RZ, RZ, R33 ;  /* 0x000000ffff817224 */ /* 0x000fe400078e0021 */
[----:B------:R-:W-:Y:S01]  /*134c0*/  IMAD.MOV.U32 R128, RZ, RZ, R30 ;  /* 0x000000ffff807224 */ /* 0x000fe200078e001e */
[----:B------:R-:W3:Y:S01]  /*134d0*/  LDSM.16.MT88.4 R32, [R218+0xb400] ;  /* 0x00b40000da20783b */ /* 0x000ee20000004200 */
[----:B-1----:R-:W-:Y:S07]  /*134e0*/  HMMA.16816.F32.BF16 R188, R8, R16, R148 ;  /* 0x0000001008bc723c */ /* 0x002fee0000041894 */
[----:B------:R-:W-:-:S02]  /*134f0*/  IMAD.MOV.U32 R151, RZ, RZ, R81 ;  /* 0x000000ffff977224 */ /* 0x000fc400078e0051 */
[----:B------:R-:W-:Y:S02]  /*13500*/  IMAD.MOV.U32 R150, RZ, RZ, R82 ;  /* 0x000000ffff967224 */ /* 0x000fe400078e0052 */
[----:B------:R-:W-:Y:S07]  /*13510*/  HMMA.16816.F32.BF16 R80, R4, R16, R144 ;  /* 0x000000100450723c */ /* 0x000fee0000041890 */
[----:B------:R-:W-:Y:S02]  /*13520*/  IMAD.MOV.U32 R146, RZ, RZ, R28 ;  /* 0x000000ffff927224 */ /* 0x000fe400078e001c */
[----:B------:R-:W-:-:S02]  /*13530*/  IMAD.MOV.U32 R145, RZ, RZ, R29 ;  /* 0x000000ffff917224 */ /* 0x000fc400078e001d */
[----:B------:R-:W1:Y:S01]  /*13540*/  LDSM.16.MT88.4 R28, [R216+0xb400] ;  /* 0x00b40000d81c783b */ /* 0x000e620000004200 */
[----:B------:R-:W-:Y:S01]  /*13550*/  HMMA.16816.F32.BF16 R184, R8, R14, R136 ;  /* 0x0000000e08b8723c */ /* 0x000fe20000041888 */
[-C--:B------:R-:W-:Y:S01]  /*13560*/  LOP3.LUT R12, R37, R2.reuse, R209, 0x96, !PT ;  /* 0x00000002250c7212 */ /* 0x080fe200078e96d1 */
[----:B------:R-:W-:Y:S02]  /*13570*/  IMAD.MOV.U32 R133, RZ, RZ, R76 ;  /* 0x000000ffff857224 */ /* 0x000fe400078e004c */
[----:B------:R-:W-:Y:S02]  /*13580*/  IMAD.MOV.U32 R132, RZ, RZ, R77 ;  /* 0x000000ffff847224 */ /* 0x000fe400078e004d */
[----:B------:R-:W-:Y:S01]  /*13590*/  IMAD.MOV.U32 R131, RZ, RZ, R78 ;  /* 0x000000ffff837224 */ /* 0x000fe200078e004e */
[----:B------:R-:W-:Y:S01]  /*135a0*/  LOP3.LUT R14, R39, R2, R209, 0x96, !PT ;  /* 0x00000002270e7212 */ /* 0x000fe200078e96d1 */
[----:B------:R-:W-:Y:S01]  /*135b0*/  IMAD.MOV.U32 R130, RZ, RZ, R79 ;  /* 0x000000ffff827224 */ /* 0x000fe200078e004f */
[----:B---3--:R-:W-:Y:S01]  /*135c0*/  HMMA.16816.F32.BF16 R56, R4, R32, R56 ;  /* 0x000000200438723c */ /* 0x008fe20000041838 */
        /* <DEDUP_REMOVED lines=9> */
[----:B------:R-:W-:-:S03]  /*13660*/  IMAD.MOV.U32 R147, RZ, RZ, R71 ;  /* 0x000000ffff937224 */ /* 0x000fc600078e0047 */
[----:B------:R-:W-:Y:S01]  /*13670*/  HMMA.16816.F32.BF16 R68, R4, R22, R172 ;  /* 0x000000160444723c */ /* 0x000fe200000418ac */
[----:B------:R-:W-:-:S05]  /*13680*/  IMAD.WIDE.U32 R14, R14, -0x2daee0ad, RZ ;  /* 0xd2511f530e0e7825 */ /* 0x000fca00078e00ff */
[C---:B------:R-:W-:Y:S06]  /*13690*/  HMMA.16816.F32.BF16 R92, R4.reuse, R34, R92 ;  /* 0x00000022045c723c */ /* 0x040fec000004185c */
[C---:B-1----:R-:W-:Y:S06]  /*136a0*/  HMMA.16816.F32.BF16 R64, R4.reuse, R28, R64 ;  /* 0x0000001c0440723c */ /* 0x042fec0000041840 */
[----:B------:R-:W-:Y:S07]  /*136b0*/  HMMA.16816.F32.BF16 R60, R4, R30, R60 ;  /* 0x0000001e043c723c */ /* 0x000fee000004183c */
[----:B------:R-:W-:-:S03]  /*136c0*/  IMAD.WIDE.U32 R4, R0, -0x2daee0ad, RZ ;  /* 0xd2511f5300047825 */ /* 0x000fc600078e00ff */
[----:B------:R-:W-:Y:S01]  /*136d0*/  LOP3.LUT R6, R15, R4, R106, 0x96, !PT ;  /* 0x000000040f067212 */ /* 0x000fe200078e966a */
[----:B------:R-:W-:-:S04]  /*136e0*/  IMAD.WIDE.U32 R2, R3, -0x2daee0ad, RZ ;  /* 0xd2511f5303027825 */ /* 0x000fc800078e00ff */
[----:B------:R-:W-:Y:S01]  /*136f0*/  IMAD.WIDE.U32 R6, R6, -0x326172a9, RZ ;  /* 0xcd9e8d5706067825 */ /* 0x000fe200078e00ff */
[----:B------:R-:W-:-:S03]  /*13700*/  LOP3.LUT R3, R3, R40, R53, 0x96, !PT ;  /* 0x0000002803037212 */ /* 0x000fc600078e9635 */
[----:B------:R-:W-:-:S05]  /*13710*/  IMAD.WIDE.U32 R12, R12, -0x2daee0ad, RZ ;  /* 0xd2511f530c0c7825 */ /* 0x000fca00078e00ff */
[----:B------:R-:W-:Y:S01]  /*13720*/  LOP3.LUT R13, R13, R2, R106, 0x96, !PT ;  /* 0x000000020d0d7212 */ /* 0x000fe200078e966a */
[----:B------:R-:W-:-:S04]  /*13730*/  IMAD.WIDE.U32 R2, R3, -0x326172a9, RZ ;  /* 0xcd9e8d5703027825 */ /* 0x000fc800078e00ff */
[----:B------:R-:W-:Y:S02]  /*13740*/  IMAD.MOV.U32 R142, RZ, RZ, R48 ;  /* 0x000000ffff8e7224 */ /* 0x000fe400078e0030 */
[----:B------:R-:W-:Y:S02]  /*13750*/  IMAD.MOV.U32 R141, RZ, RZ, R49 ;  /* 0x000000ffff8d7224 */ /* 0x000fe400078e0031 */
[----:B------:R-:W-:Y:S01]  /*13760*/  IMAD.WIDE.U32 R48, R13, -0x326172a9, RZ ;  /* 0xcd9e8d570d307825 */ /* 0x000fe200078e00ff */
[----:B------:R-:W-:-:S04]  /*13770*/  LOP3.LUT R3, R3, R36, R107, 0x96, !PT ;  /* 0x0000002403037212 */ /* 0x000fc800078e966b */
[----:B------:R-:W-:Y:S01]  /*13780*/  LOP3.LUT R13, R49, R2, R211, 0x96, !PT ;  /* 0x00000002310d7212 */ /* 0x000fe200078e96d3 */
[----:B------:R-:W-:Y:S01]  /*13790*/  IMAD.WIDE.U32 R2, R3, -0x2daee0ad, RZ ;  /* 0xd2511f5303027825 */ /* 0x000fe200078e00ff */
[----:B------:R-:W-:Y:S07]  /*137a0*/  HMMA.16816.F32.BF16 R136, R8, R30, R44 ;  /* 0x0000001e0888723c */ /* 0x000fee000004182c */
[----:B------:R-:W-:-:S05]  /*137b0*/  IMAD.WIDE.U32 R46, R13, -0x2daee0ad, RZ ;  /* 0xd2511f530d2e7825 */ /* 0x000fca00078e00ff */
[----:B------:R-:W-:Y:S01]  /*137c0*/  LOP3.LUT R2, R47, R2, R145, 0x96, !PT ;  /* 0x000000022f027212 */ /* 0x000fe200078e9691 */
[----:B------:R-:W-:Y:S02]  /*137d0*/  IMAD.MOV.U32 R161, RZ, RZ, R146 ;  /* 0x000000ffffa17224 */ /* 0x000fe400078e0092 */
[----:B------:R-:W-:Y:S02]  /*137e0*/  IMAD.MOV.U32 R49, RZ, RZ, R147 ;  /* 0x000000ffff317224 */ /* 0x000fe400078e0093 */
[----:B------:R-:W-:Y:S02]  /*137f0*/  IMAD.MOV.U32 R146, RZ, RZ, R150 ;  /* 0x000000ffff927224 */ /* 0x000fe400078e0096 */
[----:B------:R-:W-:Y:S02]  /*13800*/  IMAD.MOV.U32 R147, RZ, RZ, R151 ;  /* 0x000000ffff937224 */ /* 0x000fe400078e0097 */
[----:B------:R-:W-:Y:S01]  /*13810*/  IMAD.MOV.U32 R150, RZ, RZ, R142 ;  /* 0x000000ffff967224 */ /* 0x000fe200078e008e */
[----:B------:R-:W-:Y:S01]  /*13820*/  HMMA.16816.F32.BF16 R120, R8, R18, R120 ;  /* 0x000000120878723c */ /* 0x000fe20000041878 */
[----:B------:R-:W-:Y:S01]  /*13830*/  IMAD.MOV.U32 R142, RZ, RZ, R128 ;  /* 0x000000ffff8e7224 */ /* 0x000fe200078e0080 */
[----:B------:R-:W-:Y:S01]  /*13840*/  LDSM.16.MT88.4 R16, [R218+0x9800] ;  /* 0x00980000da10783b */ /* 0x000fe20000004200 */
[----:B------:R-:W-:-:S03]  /*13850*/  IMAD.MOV.U32 R151, RZ, RZ, R131 ;  /* 0x000000ffff977224 */ /* 0x000fc600078e0083 */
[C---:B------:R-:W-:Y:S06]  /*13860*/  HMMA.16816.F32.BF16 R112, R8.reuse, R20, R112 ;  /* 0x000000140870723c */ /* 0x040fec0000041870 */
[----:B------:R-:W-:Y:S01]  /*13870*/  HMMA.16816.F32.BF16 R176, R8, R22, R168 ;  /* 0x0000001608b0723c */ /* 0x000fe200000418a8 */
[----:B--2---:R-:W-:-:S05]  /*13880*/  LOP3.LUT R0, R5, R52, R53, 0x96, !PT ;  /* 0x0000003405007212 */ /* 0x004fca00078e9635 */
[C---:B------:R-:W-:Y:S06]  /*13890*/  HMMA.16816.F32.BF16 R152, R8.reuse, R28, R152 ;  /* 0x0000001c0898723c */ /* 0x040fec0000041898 */
[----:B------:R-:W-:Y:S01]  /*138a0*/  HMMA.16816.F32.BF16 R124, R8, R32, R124 ;  /* 0x00000020087c723c */ /* 0x000fe2000004187c */
[----:B------:R-:W-:Y:S01]  /*138b0*/  IMAD.WIDE.U32 R4, R0, -0x326172a9, RZ ;  /* 0xcd9e8d5700047825 */ /* 0x000fe200078e00ff */
[----:B------:R-:W1:Y:S04]  /*138c0*/  LDSM.16.MT88.4 R28, [R216+0x9800] ;  /* 0x00980000d81c783b */ /* 0x000e680000004200 */
[----:B------:R-:W-:Y:S01]  /*138d0*/  LOP3.LUT R0, R5, R38, R107, 0x96, !PT ;  /* 0x0000002605007212 */ /* 0x000fe200078e966b */
[----:B------:R-:W-:Y:S01]  /*138e0*/  IMAD.MOV.U32 R47, RZ, RZ, R149 ;  /* 0x000000ffff2f7224 */ /* 0x000fe200078e0095 */
[----:B------:R-:W-:Y:S01]  /*138f0*/  LOP3.LUT R15, R7, R4, R211, 0x96, !PT ;  /* 0x00000004070f7212 */ /* 0x000fe200078e96d3 */
[----:B------:R-:W2:Y:S02]  /*13900*/  LDSM.16.MT88.4 R20, [R216+0xa800] ;  /* 0x00a80000d814783b */ /* 0x000ea40000004200 */
[----:B------:R-:W-:-:S04]  /*13910*/  IMAD.WIDE.U32 R4, R0, -0x2daee0ad, RZ ;  /* 0xd2511f5300047825 */ /* 0x000fc800078e00ff */
[----:B------:R-:W-:Y:S01]  /*13920*/  FFMA.FTZ R0, R204, UR19, -R25 ;  /* 0x00000013cc007c23 */ /* 0x000fe20008010819 */
[----:B------:R-:W-:Y:S03]  /*13930*/  LDSM.16.MT88.4 R36, [R216+0xb800] ;  /* 0x00b80000d824783b */ /* 0x000fe60000004200 */
[----:B------:R3:W-:Y:S01]  /*13940*/  MUFU.EX2 R192, R0 ;  /* 0x0000000000c07308 */ /* 0x0007e20000000800 */
[----:B------:R-:W-:Y:S01]  /*13950*/  IMAD.WIDE.U32 R52, R15, -0x2daee0ad, RZ ;  /* 0xd2511f530f347825 */ /* 0x000fe200078e00ff */
[----:B------:R-:W-:-:S03]  /*13960*/  LOP3.LUT R7, R3, R12, R100, 0x96, !PT ;  /* 0x0000000c03077212 */ /* 0x000fc600078e9664 */
[----:B---3--:R-:W-:-:S04]  /*13970*/  FFMA.FTZ R0, R203, UR19, -R25 ;  /* 0x00000013cb007c23 */ /* 0x008fc80008010819 */
[----:B------:R3:W-:Y:S01]  /*13980*/  MUFU.EX2 R193, R0 ;  /* 0x0000000000c17308 */ /* 0x0007e20000000800 */
[----:B------:R-:W-:Y:S02]  /*13990*/  LOP3.LUT R3, R53, R4, R145, 0x96, !PT ;  /* 0x0000000435037212 */ /* 0x000fe400078e9691 */
[----:B------:R-:W-:Y:S01]  /*139a0*/  LOP3.LUT R5, R5, R14, R100, 0x96, !PT ;  /* 0x0000000e05057212 */ /* 0x000fe200078e9664 */
[----:B---3--:R-:W-:-:S04]  /*139b0*/  FFMA.FTZ R0, R202, UR19, -R25 ;  /* 0x00000013ca007c23 */ /* 0x008fc80008010819 */
[----:B------:R3:W-:Y:S01]  /*139c0*/  MUFU.EX2 R195, R0 ;  /* 0x0000000000c37308 */ /* 0x0007e20000000800 */
[----:B------:R-:W-:-:S04]  /*139d0*/  IMAD.WIDE.U32 R12, R3, -0x326172a9, RZ ;  /* 0xcd9e8d57030c7825 */ /* 0x000fc800078e00ff */
[----:B------:R-:W-:-:S04]  /*139e0*/  IMAD.WIDE.U32 R44, R7, -0x326172a9, RZ ;  /* 0xcd9e8d57072c7825 */ /* 0x000fc800078e00ff */
[----:B---3--:R-:W-:-:S04]  /*139f0*/  FFMA.FTZ R0, R105, UR19, -R25 ;  /* 0x0000001369007c23 */ /* 0x008fc80008010819 */
[----:B------:R3:W4:Y:S01]  /*13a00*/  MUFU.EX2 R194, R0 ;  /* 0x0000000000c27308 */ /* 0x0007220000000800 */
[----:B------:R-:W-:-:S04]  /*13a10*/  IMAD.WIDE.U32 R2, R2, -0x326172a9, RZ ;  /* 0xcd9e8d5702027825 */ /* 0x000fc800078e00ff */
[----:B------:R-:W-:-:S04]  /*13a20*/  IMAD.WIDE.U32 R4, R5, -0x326172a9, RZ ;  /* 0xcd9e8d5705047825 */ /* 0x000fc800078e00ff */
[----:B---3--:R-:W-:-:S04]  /*13a30*/  FFMA.FTZ R0, R205, UR19, -R26 ;  /* 0x00000013cd007c23 */ /* 0x008fc8000801081a */
[----:B------:R3:W-:Y:S01]  /*13a40*/  MUFU.EX2 R107, R0 ;  /* 0x00000000006b7308 */ /* 0x0007e20000000800 */
[----:B------:R-:W-:Y:S01]  /*13a50*/  IMAD.MOV.U32 R15, RZ, RZ, R209 ;  /* 0x000000ffff0f7224 */ /* 0x000fe200078e00d1 */
[----:B------:R-:W-:Y:S01]  /*13a60*/  LOP3.LUT R156, R5, R6, R164, 0x96, !PT ;  /* 0x00000006059c7212 */ /* 0x000fe200078e96a4 */
[----:B------:R-:W-:Y:S01]  /*13a70*/  IMAD.MOV.U32 R209, RZ, RZ, R206 ;  /* 0x000000ffffd17224 */ /* 0x000fe200078e00ce */
[----:B------:R-:W-:Y:S01]  /*13a80*/  LOP3.LUT R14, R13, R4, R43, 0x96, !PT ;  /* 0x000000040d0e7212 */ /* 0x000fe200078e962b */
[--C-:B------:R-:W-:Y:S01]  /*13a90*/  FFMA.FTZ R5, R207, UR19, -R26.reuse ;  /* 0x00000013cf057c23 */ /* 0x100fe2000801081a */
[----:B------:R-:W-:Y:S02]  /*13aa0*/  IMAD.MOV.U32 R206, RZ, RZ, R143 ;  /* 0x000000ffffce7224 */ /* 0x000fe400078e008f */
[----:B---3--:R-:W-:-:S04]  /*13ab0*/  FFMA.FTZ R0, R208, UR19, -R26 ;  /* 0x00000013d0007c23 */ /* 0x008fc8000801081a */
[----:B------:R3:W1:Y:S01]  /*13ac0*/  MUFU.EX2 R106, R0 ;  /* 0x00000000006a7308 */ /* 0x0006620000000800 */
[----:B------:R-:W-:Y:S01]  /*13ad0*/  IMAD.MOV.U32 R143, RZ, RZ, R129 ;  /* 0x000000ffff8f7224 */ /* 0x000fe200078e0081 */
[----:B------:R-:W-:-:S06]  /*13ae0*/  SHF.R.U32.HI R6, RZ, 0x10, R2 ;  /* 0x00000010ff067819 */ /* 0x000fcc0000011602 */
[----:B------:R2:W-:Y:S01]  /*13af0*/  MUFU.EX2 R105, R5 ;  /* 0x0000000500697308 */ /* 0x0005e20000000800 */
[----:B---3--:R-:W-:Y:S01]  /*13b00*/  LOP3.LUT R0, R3, R44, R43, 0x96, !PT ;  /* 0x0000002c03007212 */ /* 0x008fe200078e962b */
[----:B------:R-:W-:-:S03]  /*13b10*/  IMAD.MOV.U32 R44, RZ, RZ, R130 ;  /* 0x000000ffff2c7224 */ /* 0x000fc600078e0082 */
[C---:B------:R-:W-:Y:S01]  /*13b20*/  LOP3.LUT R4, R0.reuse, 0xffff, RZ, 0xc0, !PT ;  /* 0x0000ffff00047812 */ /* 0x040fe200078ec0ff */
[----:B------:R-:W-:Y:S01]  /*13b30*/  HMMA.16816.F32.BF16 R128, R8, R34, R116 ;  /* 0x000000220880723c */ /* 0x000fe20000041874 */
[----:B------:R-:W-:Y:S01]  /*13b40*/  IMAD.MOV.U32 R53, RZ, RZ, R148 ;  /* 0x000000ffff357224 */ /* 0x000fe200078e0094 */
[----:B------:R-:W3:Y:S01]  /*13b50*/  LDSM.16.MT88.4 R32, [R218+0xa800] ;  /* 0x00a80000da20783b */ /* 0x000ee20000004200 */
[----:B--2---:R-:W-:-:S04]  /*13b60*/  LOP3.LUT R5, R0, 0xff, RZ, 0xc0, !PT ;  /* 0x000000ff00057812 */ /* 0x004fc800078ec0ff */
[----:B------:R-:W-:Y:S02]  /*13b70*/  LOP3.LUT R8, R2, 0xffff, RZ, 0xc0, !PT ;  /* 0x0000ffff02087812 */ /* 0x000fe400078ec0ff */
[----:B------:R-:W-:Y:S01]  /*13b80*/  SHF.R.U32.HI R3, RZ, 0x8, R4 ;  /* 0x00000008ff037819 */ /* 0x000fe20000011604 */
[----:B------:R-:W-:Y:S01]  /*13b90*/  FFMA.FTZ R4, R210, UR19, -R26 ;  /* 0x00000013d2047c23 */ /* 0x000fe2000801081a */
[----:B------:R-:W-:Y:S02]  /*13ba0*/  LOP3.LUT R10, R2, 0xff, RZ, 0xc0, !PT ;  /* 0x000000ff020a7812 */ /* 0x000fe400078ec0ff */
[----:B------:R-:W-:Y:S01]  /*13bb0*/  SHF.R.U32.HI R9, RZ, 0x18, R2 ;  /* 0x00000018ff097819 */ /* 0x000fe20000011602 */
[----:B------:R2:W1:Y:S01]  /*13bc0*/  MUFU.EX2 R100, R4 ;  /* 0x0000000400647308 */ /* 0x0004620000000800 */
[----:B------:R-:W-:Y:S02]  /*13bd0*/  PRMT R2, R5, 0x5410, R3 ;  /* 0x0000541005027816 */ /* 0x000fe40000000003 */
[----:B------:R-:W-:Y:S01]  /*13be0*/  SHF.R.U32.HI R3, RZ, 0x10, R0 ;  /* 0x00000010ff037819 */ /* 0x000fe20000011600 */
[----:B------:R-:W-:-:S02]  /*13bf0*/  IMAD.MOV.U32 R148, RZ, RZ, R140 ;  /* 0x000000ffff947224 */ /* 0x000fc400078e008c */
[----:B------:R-:W-:Y:S01]  /*13c00*/  IMAD.MOV.U32 R11, RZ, RZ, R198 ;  /* 0x000000ffff0b7224 */ /* 0x000fe200078e00c6 */
[----:B------:R-:W-:Y:S01]  /*13c10*/  LOP3.LUT R5, R3, 0xff, RZ, 0xc0, !PT ;  /* 0x000000ff03057812 */ /* 0x000fe200078ec0ff */
[----:B------:R-:W-:Y:S02]  /*13c20*/  IMAD.MOV.U32 R140, RZ, RZ, R200 ;  /* 0x000000ffff8c7224 */ /* 0x000fe400078e00c8 */
[----:B------:R-:W-:Y:S02]  /*13c30*/  IMAD.MOV.U32 R200, RZ, RZ, R135 ;  /* 0x000000ffffc87224 */ /* 0x000fe400078e0087 */
[----:B------:R-:W3:Y:S01]  /*13c40*/  LDL.LU R135, [R1+0x34] ;  /* 0x0000340001877983 */ /* 0x000ee20000300800 */
[----:B--2---:R-:W-:-:S04]  /*13c50*/  SHF.R.U32.HI R4, RZ, 0x8, R8 ;  /* 0x00000008ff047819 */ /* 0x004fc80000011608 */
[----:B------:R-:W-:Y:S01]  /*13c60*/  PRMT R3, R10, 0x5410, R4 ;  /* 0x000054100a037816 */ /* 0x000fe20000000004 */
[----:B------:R-:W-:Y:S02]  /*13c70*/  IMAD.MOV.U32 R10, RZ, RZ, R42 ;  /* 0x000000ffff0a7224 */ /* 0x000fe400078e002a */
[----:B------:R-:W-:Y:S01]  /*13c80*/  IMAD.MOV.U32 R149, RZ, RZ, R141 ;  /* 0x000000ffff957224 */ /* 0x000fe200078e008d */
[----:B------:R-:W2:Y:S01]  /*13c90*/  LDSM.16.MT88.4 R40, [R218+0xb800] ;  /* 0x00b80000da28783b */ /* 0x000ea20000004200 */
[----:B------:R-:W-:-:S03]  /*13ca0*/  FFMA.FTZ R50, R11, R50, R10 ;  /* 0x000000320b327223 */ /* 0x000fc6000001000a */
[----:B------:R-:W2:Y:S01]  /*13cb0*/  LDL.LU R11, [R1+0x28] ;  /* 0x00002800010b7983 */ /* 0x000ea20000300800 */
[----:B------:R-:W-:Y:S02]  /*13cc0*/  IMAD.MOV.U32 R141, RZ, RZ, R201 ;  /* 0x000000ffff8d7224 */ /* 0x000fe400078e00c9 */
[----:B------:R-:W-:Y:S02]  /*13cd0*/  IMAD.MOV.U32 R201, RZ, RZ, R231 ;  /* 0x000000ffffc97224 */ /* 0x000fe400078e00e7 */
[----:B------:R-:W1:Y:S01]  /*13ce0*/  LDC.U8 R231, c[0x0][0x388] ;  /* 0x0000e200ffe77b82 */ /* 0x000e620000000000 */
[----:B------:R-:W-:Y:S02]  /*13cf0*/  SHF.R.U32.HI R7, RZ, 0x18, R0 ;  /* 0x00000018ff077819 */ /* 0x000fe40000011600 */
[----:B------:R-:W-:Y:S02]  /*13d00*/  LOP3.LUT R6, R6, 0xff, RZ, 0xc0, !PT ;  /* 0x000000ff06067812 */ /* 0x000fe400078ec0ff */
[----:B------:R-:W-:-:S02]  /*13d10*/  PRMT R5, R5, 0x5410, R7 ;  /* 0x0000541005057816 */ /* 0x000fc40000000007 */
[----:B------:R-:W-:Y:S02]  /*13d20*/  PRMT R8, R6, 0x5410, R9 ;  /* 0x0000541006087816 */ /* 0x000fe40000000009 */
[----:B----4-:R-:W-:Y:S02]  /*13d30*/  F2FP.BF16.F32.PACK_AB R6, R194, R195 ;  /* 0x000000c3c206723e */ /* 0x010fe400000010ff */
[----:B-1----:R-:W-:-:S05]  /*13d40*/  PRMT R117, R231, 0x7054, R231 ;  /* 0x00007054e7757816 */ /* 0x002fca00000000e7 */
[--C-:B------:R-:W-:Y:S02]  /*13d50*/  HSET2.LE.AND R0, R2, R117.reuse, PT ;  /* 0x0000007502007233 */ /* 0x100fe40003803000 */
[----:B------:R-:W-:Y:S02]  /*13d60*/  F2FP.BF16.F32.PACK_AB R2, R193, R192 ;  /* 0x000000c0c102723e */ /* 0x000fe400000010ff */
[--C-:B------:R-:W-:Y:S02]  /*13d70*/  HSET2.LE.AND R3, R3, R117.reuse, PT ;  /* 0x0000007503037233 */ /* 0x100fe40003803000 */
[----:B------:R-:W-:Y:S02]  /*13d80*/  LOP3.LUT R4, R0, R2, RZ, 0xc0, !PT ;  /* 0x0000000200047212 */ /* 0x000fe400078ec0ff */
[--C-:B------:R-:W-:Y:S02]  /*13d90*/  HSET2.LE.AND R0, R5, R117.reuse, PT ;  /* 0x0000007505007233 */ /* 0x100fe40003803000 */
[----:B------:R-:W-:-:S02]  /*13da0*/  HSET2.LE.AND R7, R8, R117, PT ;  /* 0x0000007508077233 */ /* 0x000fc40003803000 */
[----:B------:R-:W-:Y:S02]  /*13db0*/  F2FP.BF16.F32.PACK_AB R2, R106, R107 ;  /* 0x0000006b6a02723e */ /* 0x000fe400000010ff */
[----:B------:R-:W-:Y:S02]  /*13dc0*/  F2FP.BF16.F32.PACK_AB R8, R100, R105 ;  /* 0x000000696408723e */ /* 0x000fe400000010ff */
[----:B------:R-:W-:Y:S02]  /*13dd0*/  LOP3.LUT R5, R0, R2, RZ, 0xc0, !PT ;  /* 0x0000000200057212 */ /* 0x000fe400078ec0ff */
[----:B------:R-:W-:Y:S02]  /*13de0*/  LOP3.LUT R6, R3, R6, RZ, 0xc0, !PT ;  /* 0x0000000603067212 */ /* 0x000fe400078ec0ff */
[----:B------:R-:W-:Y:S01]  /*13df0*/  LOP3.LUT R7, R7, R8, RZ, 0xc0, !PT ;  /* 0x0000000807077212 */ /* 0x000fe200078ec0ff */
[----:B------:R-:W-:Y:S01]  /*13e00*/  IMAD.MOV.U32 R118, RZ, RZ, R142 ;  /* 0x000000ffff767224 */ /* 0x000fe200078e008e */
[----:B------:R-:W-:Y:S01]  /*13e10*/  LOP3.LUT R0, R12, 0xffff, RZ, 0xc0, !PT ;  /* 0x0000ffff0c007812 */ /* 0x000fe200078ec0ff */
        /* <DEDUP_REMOVED lines=17> */
[----:B------:R-:W-:Y:S01]  /*13f30*/  IMAD.MOV.U32 R159, RZ, RZ, R197 ;  /* 0x000000ffff9f7224 */ /* 0x000fe200078e00c5 */
[----:B------:R-:W-:Y:S02]  /*13f40*/  SHF.R.U32.HI R0, RZ, 0x8, R0 ;  /* 0x00000008ff007819 */ /* 0x000fe40000011600 */
[C---:B------:R-:W-:Y:S06]  /*13f50*/  HMMA.16816.F32.BF16 R144, R4.reuse, R20, R80 ;  /* 0x000000140490723c */ /* 0x040fec0000041850 */
[C---:B------:R-:W-:Y:S06]  /*13f60*/  HMMA.16816.F32.BF16 R76, R4.reuse, R22, R76 ;  /* 0x00000016044c723c */ /* 0x040fec000004184c */
[C---:B---3--:R-:W-:Y:S06]  /*13f70*/  HMMA.16816.F32.BF16 R72, R4.reuse, R32, R72 ;  /* 0x000000200448723c */ /* 0x048fec0000041848 */
[C---:B------:R-:W-:Y:S06]  /*13f80*/  HMMA.16816.F32.BF16 R172, R4.reuse, R34, R68 ;  /* 0x0000002204ac723c */ /* 0x040fec0000041844 */
[C---:B------:R-:W-:Y:S06]  /*13f90*/  HMMA.16816.F32.BF16 R204, R4.reuse, R38, R60 ;  /* 0x0000002604cc723c */ /* 0x040fec000004183c */
[C---:B--2---:R-:W-:Y:S06]  /*13fa0*/  HMMA.16816.F32.BF16 R208, R4.reuse, R40, R56 ;  /* 0x0000002804d0723c */ /* 0x044fec0000041838 */
[----:B------:R-:W-:Y:S01]  /*13fb0*/  HMMA.16816.F32.BF16 R200, R4, R42, R92 ;  /* 0x0000002a04c8723c */ /* 0x000fe2000004185c */
[----:B------:R-:W-:Y:S01]  /*13fc0*/  SHF.R.U32.HI R3, RZ, 0x18, R12 ;  /* 0x00000018ff037819 */ /* 0x000fe2000001160c */
[----:B------:R-:W-:-:S02]  /*13fd0*/  IMAD.MOV.U32 R116, RZ, RZ, R135 ;  /* 0x000000ffff747224 */ /* 0x000fc400078e0087 */
[----:B------:R-:W-:Y:S02]  /*13fe0*/  IMAD.MOV.U32 R135, RZ, RZ, R196 ;  /* 0x000000ffff877224 */ /* 0x000fe400078e00c4 */
[----:B------:R-:W-:Y:S07]  /*13ff0*/  HMMA.16816.F32.BF16 R196, R4, R36, R64 ;  /* 0x0000002404c4723c */ /* 0x000fee0000041840 */
[----:B------:R-:W-:Y:S01]  /*14000*/  LOP3.LUT R5, R12, 0xff, RZ, 0xc0, !PT ;  /* 0x000000ff0c057812 */ /* 0x000fe200078ec0ff */
[----:B------:R-:W-:Y:S01]  /*14010*/  FFMA.FTZ R2, R11, UR19, -R24 ;  /* 0x000000130b027c23 */ /* 0x000fe20008010818 */
[----:B------:R-:W-:-:S02]  /*14020*/  IMAD.MOV.U32 R11, RZ, RZ, R116 ;  /* 0x000000ffff0b7224 */ /* 0x000fc400078e0074 */
[----:B------:R-:W-:Y:S01]  /*14030*/  IMAD.MOV.U32 R116, RZ, RZ, R118 ;  /* 0x000000ffff747224 */ /* 0x000fe200078e0076 */
[----:B------:R1:W-:Y:S01]  /*14040*/  MUFU.EX2 R65, R2 ;  /* 0x0000000200417308 */ /* 0x0003e20000000800 */
[----:B------:R-:W-:Y:S01]  /*14050*/  SHF.R.U32.HI R4, RZ, 0x10, R12 ;  /* 0x00000010ff047819 */ /* 0x000fe2000001160c */
[----:B------:R-:W-:Y:S01]  /*14060*/  IMAD.MOV.U32 R118, RZ, RZ, R119 ;  /* 0x000000ffff767224 */ /* 0x000fe200078e0077 */
[----:B------:R-:W-:Y:S01]  /*14070*/  PRMT R6, R5, 0x5410, R0 ;  /* 0x0000541005067816 */ /* 0x000fe20000000000 */
[----:B------:R-:W-:Y:S01]  /*14080*/  IMAD.MOV.U32 R119, RZ, RZ, R44 ;  /* 0x000000ffff777224 */ /* 0x000fe200078e002c */
[----:B------:R-:W-:Y:S01]  /*14090*/  LOP3.LUT R0, R4, 0xff, RZ, 0xc0, !PT ;  /* 0x000000ff04007812 */ /* 0x000fe200078ec0ff */
[----:B------:R-:W-:Y:S02]  /*140a0*/  IMAD.MOV.U32 R44, RZ, RZ, R53 ;  /* 0x000000ffff2c7224 */ /* 0x000fe400078e0035 */
[----:B------:R-:W-:Y:S02]  /*140b0*/  IMAD.MOV.U32 R53, RZ, RZ, R15 ;  /* 0x000000ffff357224 */ /* 0x000fe400078e000f */
[----:B------:R-:W-:-:S02]  /*140c0*/  IMAD.MOV.U32 R15, RZ, RZ, R49 ;  /* 0x000000ffff0f7224 */ /* 0x000fc400078e0031 */
[----:B-1----:R-:W-:Y:S01]  /*140d0*/  FFMA.FTZ R2, R11, UR19, -R24 ;  /* 0x000000130b027c23 */ /* 0x002fe20008010818 */
[----:B------:R-:W-:-:S03]  /*140e0*/  IMAD.MOV.U32 R11, RZ, RZ, R116 ;  /* 0x000000ffff0b7224 */ /* 0x000fc600078e0074 */
[----:B------:R1:W-:Y:S01]  /*140f0*/  MUFU.EX2 R64, R2 ;  /* 0x0000000200407308 */ /* 0x0003e20000000800 */
[----:B------:R-:W-:Y:S01]  /*14100*/  IMAD.MOV.U32 R116, RZ, RZ, R118 ;  /* 0x000000ffff747224 */ /* 0x000fe200078e0076 */
[----:B------:R-:W-:Y:S01]  /*14110*/  PRMT R7, R0, 0x5410, R3 ;  /* 0x0000541000077816 */ /* 0x000fe20000000003 */
[----:B------:R-:W-:Y:S02]  /*14120*/  IMAD.MOV.U32 R49, RZ, RZ, R161 ;  /* 0x000000ffff317224 */ /* 0x000fe400078e00a1 */
[----:B------:R-:W-:Y:S01]  /*14130*/  IMAD.MOV.U32 R118, RZ, RZ, R119 ;  /* 0x000000ffff767224 */ /* 0x000fe200078e0077 */
[----:B------:R-:W-:Y:S01]  /*14140*/  LOP3.LUT R0, R14, 0xffff, RZ, 0xc0, !PT ;  /* 0x0000ffff0e007812 */ /* 0x000fe200078ec0ff */
[----:B------:R-:W-:Y:S02]  /*14150*/  IMAD.MOV.U32 R161, RZ, RZ, R227 ;  /* 0x000000ffffa17224 */ /* 0x000fe400078e00e3 */
[----:B------:R-:W-:Y:S02]  /*14160*/  IMAD.MOV.U32 R119, RZ, RZ, R44 ;  /* 0x000000ffff777224 */ /* 0x000fe400078e002c */
[----:B-1----:R-:W-:Y:S01]  /*14170*/  FFMA.FTZ R2, R11, UR19, -R24 ;  /* 0x000000130b027c23 */ /* 0x002fe20008010818 */
[----:B------:R-:W-:Y:S01]  /*14180*/  IMAD.MOV.U32 R44, RZ, RZ, R53 ;  /* 0x000000ffff2c7224 */ /* 0x000fe200078e0035 */
[----:B------:R-:W-:Y:S01]  /*14190*/  SHF.R.U32.HI R3, RZ, 0x8, R0 ;  /* 0x00000008ff037819 */ /* 0x000fe20000011600 */
[----:B------:R-:W-:Y:S01]  /*141a0*/  IMAD.MOV.U32 R53, RZ, RZ, R15 ;  /* 0x000000ffff357224 */ /* 0x000fe200078e000f */
[----:B------:R1:W-:Y:S01]  /*141b0*/  MUFU.EX2 R63, R2 ;  /* 0x00000002003f7308 */ /* 0x0003e20000000800 */
[----:B------:R-:W-:Y:S01]  /*141c0*/  IMAD.MOV.U32 R15, RZ, RZ, R49 ;  /* 0x000000ffff0f7224 */ /* 0x000fe200078e0031 */
[----:B------:R2:W5:Y:S01]  /*141d0*/  LDL.LU R227, [R1+0xe4] ;  /* 0x0000e40001e37983 */ /* 0x0005620000300800 */
[----:B------:R-:W-:-:S02]  /*141e0*/  IMAD.MOV.U32 R11, RZ, RZ, R116 ;  /* 0x000000ffff0b7224 */ /* 0x000fc400078e0074 */
[----:B------:R-:W-:Y:S02]  /*141f0*/  IMAD.MOV.U32 R49, RZ, RZ, R161 ;  /* 0x000000ffff317224 */ /* 0x000fe400078e00a1 */
[----:B------:R-:W-:Y:S02]  /*14200*/  IMAD.MOV.U32 R116, RZ, RZ, R118 ;  /* 0x000000ffff747224 */ /* 0x000fe400078e0076 */
[----:B------:R-:W-:Y:S02]  /*14210*/  IMAD.MOV.U32 R161, RZ, RZ, R158 ;  /* 0x000000ffffa17224 */ /* 0x000fe400078e009e */
[----:B------:R-:W-:Y:S02]  /*14220*/  IMAD.MOV.U32 R118, RZ, RZ, R119 ;  /* 0x000000ffff767224 */ /* 0x000fe400078e0077 */
[----:B------:R-:W-:Y:S01]  /*14230*/  IMAD.MOV.U32 R119, RZ, RZ, R44 ;  /* 0x000000ffff777224 */ /* 0x000fe200078e002c */
[----:B-1----:R-:W-:Y:S01]  /*14240*/  SHF.R.U32.HI R2, RZ, 0x10, R14 ;  /* 0x00000010ff027819 */ /* 0x002fe2000001160e */
[----:B------:R-:W-:-:S03]  /*14250*/  IMAD.MOV.U32 R44, RZ, RZ, R53 ;  /* 0x000000ffff2c7224 */ /* 0x000fc600078e0035 */
[----:B------:R-:W-:Y:S01]  /*14260*/  LOP3.LUT R0, R2, 0xff, RZ, 0xc0, !PT ;  /* 0x000000ff02007812 */ /* 0x000fe200078ec0ff */
[----:B------:R-:W-:Y:S01]  /*14270*/  FFMA.FTZ R2, R11, UR19, -R24 ;  /* 0x000000130b027c23 */ /* 0x000fe20008010818 */
        /* <DEDUP_REMOVED lines=9> */
[----:B------:R-:W-:Y:S01]  /*14310*/  IMAD.MOV.U32 R49, RZ, RZ, R148 ;  /* 0x000000ffff317224 */ /* 0x000fe200078e0094 */
[----:B------:R2:W5:Y:S01]  /*14320*/  LDL.LU R228, [R1+0xe0] ;  /* 0x0000e00001e47983 */ /* 0x0005620000300800 */
[----:B------:R-:W-:-:S02]  /*14330*/  IMAD.MOV.U32 R161, RZ, RZ, R225 ;  /* 0x000000ffffa17224 */ /* 0x000fc400078e00e1 */
[----:B------:R-:W-:Y:S01]  /*14340*/  IMAD.MOV.U32 R148, RZ, RZ, R149 ;  /* 0x000000ffff947224 */ /* 0x000fe200078e0095 */
[----:B------:R2:W5:Y:S01]  /*14350*/  LDL.LU R225, [R1+0xdc] ;  /* 0x0000dc0001e17983 */ /* 0x0005620000300800 */
[----:B------:R-:W-:-:S03]  /*14360*/  IMAD.MOV.U32 R149, RZ, RZ, R150 ;  /* 0x000000ffff957224 */ /* 0x000fc600078e0096 */
[----:B------:R-:W3:Y:S01]  /*14370*/  LDL.LU R150, [R1+0x74] ;  /* 0x0000740001967983 */ /* 0x000ee20000300800 */
[----:B------:R-:W-:Y:S02]  /*14380*/  LOP3.LUT R5, R14, 0xff, RZ, 0xc0, !PT ;  /* 0x000000ff0e057812 */ /* 0x000fe400078ec0ff */
[----:B------:R-:W-:Y:S02]  /*14390*/  SHF.R.U32.HI R4, RZ, 0x18, R14 ;  /* 0x00000018ff047819 */ /* 0x000fe4000001160e */
[----:B------:R-:W-:Y:S02]  /*143a0*/  PRMT R5, R5, 0x5410, R3 ;  /* 0x0000541005057816 */ /* 0x000fe40000000003 */
[----:B------:R-:W-:Y:S01]  /*143b0*/  PRMT R3, R0, 0x5410, R4 ;  /* 0x0000541000037816 */ /* 0x000fe20000000004 */
[----:B------:R-:W-:Y:S01]  /*143c0*/  FFMA.FTZ R0, R11, UR19, -R27 ;  /* 0x000000130b007c23 */ /* 0x000fe2000801081b */
[----:B------:R-:W-:Y:S02]  /*143d0*/  IMAD.MOV.U32 R11, RZ, RZ, R116 ;  /* 0x000000ffff0b7224 */ /* 0x000fe400078e0074 */
[----:B------:R-:W-:-:S02]  /*143e0*/  IMAD.MOV.U32 R116, RZ, RZ, R118 ;  /* 0x000000ffff747224 */ /* 0x000fc400078e0076 */
[----:B------:R-:W-:Y:S02]  /*143f0*/  IMAD.MOV.U32 R118, RZ, RZ, R119 ;  /* 0x000000ffff767224 */ /* 0x000fe400078e0077 */
[----:B------:R-:W-:Y:S02]  /*14400*/  IMAD.MOV.U32 R119, RZ, RZ, R44 ;  /* 0x000000ffff777224 */ /* 0x000fe400078e002c */
[----:B------:R-:W-:Y:S01]  /*14410*/  IMAD.MOV.U32 R10, RZ, RZ, R116 ;  /* 0x000000ffff0a7224 */ /* 0x000fe200078e0074 */
[----:B------:R-:W4:Y:S01]  /*14420*/  LDL.LU R44, [R1+0x24] ;  /* 0x00002400012c7983 */ /* 0x000f220000300800 */
        /* <DEDUP_REMOVED lines=15> */
[----:B------:R-:W-:Y:S01]  /*14520*/  IMAD.MOV.U32 R87, RZ, RZ, R9 ;  /* 0x000000ffff577224 */ /* 0x000fe200078e0009 */
[----:B------:R-:W1:Y:S01]  /*14530*/  MUFU.EX2 R62, R2 ;  /* 0x00000002003e7308 */ /* 0x000e620000000800 */
[----:B------:R-:W-:Y:S02]  /*14540*/  IMAD.MOV.U32 R9, RZ, RZ, R220 ;  /* 0x000000ffff097224 */ /* 0x000fe400078e00dc */
[----:B---3--:R-:W-:Y:S02]  /*14550*/  IMAD.MOV.U32 R149, RZ, RZ, R150 ;  /* 0x000000ffff957224 */ /* 0x008fe400078e0096 */
[----:B------:R-:W-:Y:S02]  /*14560*/  IMAD.MOV.U32 R150, RZ, RZ, R151 ;  /* 0x000000ffff967224 */ /* 0x000fe400078e0097 */
[----:B------:R-:W-:Y:S02]  /*14570*/  IMAD.MOV.U32 R151, RZ, RZ, R132 ;  /* 0x000000ffff977224 */ /* 0x000fe400078e0084 */
[----:B------:R-:W-:-:S02]  /*14580*/  IMAD.MOV.U32 R132, RZ, RZ, R133 ;  /* 0x000000ffff847224 */ /* 0x000fc400078e0085 */
[----:B------:R-:W3:Y:S01]  /*14590*/  LDL.LU R133, [R1+0x70] ;  /* 0x0000700001857983 */ /* 0x000ee20000300800 */
[----:B------:R2:W-:Y:S01]  /*145a0*/  MUFU.EX2 R60, R0 ;  /* 0x00000000003c7308 */ /* 0x0005e20000000800 */
[----:B------:R-:W-:Y:S02]  /*145b0*/  IMAD.MOV.U32 R85, RZ, RZ, R9 ;  /* 0x000000ffff557224 */ /* 0x000fe400078e0009 */
[----:B------:R-:W-:Y:S02]  /*145c0*/  IMAD.MOV.U32 R118, RZ, RZ, R119 ;  /* 0x000000ffff767224 */ /* 0x000fe400078e0077 */
[----:B------:R-:W-:Y:S02]  /*145d0*/  IMAD.MOV.U32 R84, RZ, RZ, R85 ;  /* 0x000000ffff547224 */ /* 0x000fe400078e0055 */
[----:B------:R-:W-:Y:S02]  /*145e0*/  IMAD.MOV.U32 R116, RZ, RZ, R118 ;  /* 0x000000ffff747224 */ /* 0x000fe400078e0076 */
[----:B--2---:R-:W-:-:S04]  /*145f0*/  FFMA.FTZ R0, R222, UR19, -R27 ;  /* 0x00000013de007c23 */ /* 0x004fc8000801081b */
[----:B------:R2:W4:Y:S01]  /*14600*/  MUFU.EX2 R61, R0 ;  /* 0x00000000003d7308 */ /* 0x0005220000000800 */
[----:B------:R-:W-:-:S07]  /*14610*/  FFMA.FTZ R2, R116, UR19, -R27 ;  /* 0x0000001374027c23 */ /* 0x000fce000801081b */
[----:B------:R1:W-:Y:S01]  /*14620*/  MUFU.EX2 R59, R2 ;  /* 0x00000002003b7308 */ /* 0x0003e20000000800 */
[----:B--2---:R-:W-:-:S07]  /*14630*/  FFMA.FTZ R0, R84, UR19, -R27 ;  /* 0x0000001354007c23 */ /* 0x004fce000801081b */
[----:B------:R2:W4:Y:S01]  /*14640*/  MUFU.EX2 R58, R0 ;  /* 0x00000000003a7308 */ /* 0x0005220000000800 */
[----:B-1----:R-:W-:Y:S02]  /*14650*/  F2FP.BF16.F32.PACK_AB R2, R62, R63 ;  /* 0x0000003f3e02723e */ /* 0x002fe400000010ff */
[----:B--2---:R-:W-:-:S05]  /*14660*/  HSET2.LE.AND R0, R6, R117, PT ;  /* 0x0000007506007233 */ /* 0x004fca0003803000 */
        /* <DEDUP_REMOVED lines=8> */
[----:B------:R-:W-:-:S04]  /*146f0*/  F2FP.BF16.F32.PACK_AB R2, R59, R58 ;  /* 0x0000003a3b02723e */ /* 0x000fc800000010ff */
[----:B------:R-:W-:Y:S02]  /*14700*/  LOP3.LUT R5, R0, R2, RZ, 0xc0, !PT ;  /* 0x0000000200057212 */ /* 0x000fe400078ec0ff */
[----:B------:R-:W-:Y:S01]  /*14710*/  LOP3.LUT R2, R45, R48, R164, 0x96, !PT ;  /* 0x000000302d027212 */ /* 0x000fe200078e96a4 */
[----:B------:R-:W-:-:S04]  /*14720*/  FFMA.FTZ R8, R8, UR19, -R25 ;  /* 0x0000001308087c23 */ /* 0x000fc80008010819 */
[----:B------:R-:W-:-:S04]  /*14730*/  IMAD.WIDE.U32 R2, R2, -0x2daee0ad, RZ ;  /* 0xd2511f5302027825 */ /* 0x000fc800078e00ff */
[----:B------:R-:W-:Y:S01]  /*14740*/  FFMA.FTZ R9, R219, UR19, -R25 ;  /* 0x00000013db097c23 */ /* 0x000fe20008010819 */
[----:B------:R-:W-:Y:S01]  /*14750*/  IMAD.MOV.U32 R85, RZ, RZ, R11 ;  /* 0x000000ffff557224 */ /* 0x000fe200078e000b */
[----:B------:R-:W-:Y:S01]  /*14760*/  LOP3.LUT R0, R2, 0xffff, RZ, 0xc0, !PT ;  /* 0x0000ffff02007812 */ /* 0x000fe200078ec0ff */
[--C-:B------:R-:W-:Y:S01]  /*14770*/  FFMA.FTZ R10, R221, UR19, -R25.reuse ;  /* 0x00000013dd0a7c23 */ /* 0x100fe20008010819 */
[--C-:B------:R-:W-:Y:S01]  /*14780*/  FFMA.FTZ R14, R86, UR19, -R26.reuse ;  /* 0x00000013560e7c23 */ /* 0x100fe2000801081a */
[----:B------:R-:W-:Y:S01]  /*14790*/  FFMA.FTZ R12, R85, UR19, -R26 ;  /* 0x00000013550c7c23 */ /* 0x000fe2000801081a */
[----:B------:R1:W-:Y:S01]  /*147a0*/  MUFU.EX2 R57, R8 ;  /* 0x0000000800397308 */ /* 0x0003e20000000800 */
[----:B------:R-:W-:Y:S02]  /*147b0*/  IMAD.MOV.U32 R81, RZ, RZ, R132 ;  /* 0x000000ffff517224 */ /* 0x000fe400078e0084 */
[----:B------:R-:W-:Y:S01]  /*147c0*/  FFMA.FTZ R11, R217, UR19, -R25 ;  /* 0x00000013d90b7c23 */ /* 0x000fe20008010819 */
[----:B------:R-:W-:-:S02]  /*147d0*/  IMAD.MOV.U32 R67, RZ, RZ, R134 ;  /* 0x000000ffff437224 */ /* 0x000fc400078e0086 */
[----:B------:R-:W-:Y:S02]  /*147e0*/  IMAD.MOV.U32 R66, RZ, RZ, R135 ;  /* 0x000000ffff427224 */ /* 0x000fe400078e0087 */
[----:B------:R-:W-:Y:S01]  /*147f0*/  IMAD.MOV.U32 R95, RZ, RZ, R165 ;  /* 0x000000ffff5f7224 */ /* 0x000fe200078e00a5 */
[----:B------:R2:W-:Y:S01]  /*14800*/  MUFU.EX2 R48, R9 ;  /* 0x0000000900307308 */ /* 0x0005e20000000800 */
[----:B------:R-:W-:Y:S02]  /*14810*/  IMAD.MOV.U32 R94, RZ, RZ, R166 ;  /* 0x000000ffff5e7224 */ /* 0x000fe400078e00a6 */
[----:B------:R-:W-:Y:S02]  /*14820*/  IMAD.MOV.U32 R93, RZ, RZ, R167 ;  /* 0x000000ffff5d7224 */ /* 0x000fe400078e00a7 */
[----:B------:R-:W-:Y:S01]  /*14830*/  HMMA.16816.F32.BF16 R164, R4, R32, R112 ;  /* 0x0000002004a4723c */ /* 0x000fe20000041870 */
[----:B-1----:R-:W-:Y:S02]  /*14840*/  SHF.R.U32.HI R8, RZ, 0x8, R0 ;  /* 0x00000008ff087819 */ /* 0x002fe40000011600 */
[----:B------:R-:W-:Y:S01]  /*14850*/  LOP3.LUT R0, R3, R46, R246, 0x96, !PT ;  /* 0x0000002e03007212 */ /* 0x000fe200078e96f6 */
[----:B------:R1:W4:Y:S01]  /*14860*/  MUFU.EX2 R56, R10 ;  /* 0x0000000a00387308 */ /* 0x0003220000000800 */
[----:B--2---:R-:W-:-:S07]  /*14870*/  LOP3.LUT R9, R2, 0xff, RZ, 0xc0, !PT ;  /* 0x000000ff02097812 */ /* 0x004fce00078ec0ff */
[----:B------:R2:W-:Y:S01]  /*14880*/  MUFU.EX2 R32, R12 ;  /* 0x0000000c00207308 */ /* 0x0005e20000000800 */
[----:B------:R-:W-:Y:S02]  /*14890*/  PRMT R13, R9, 0x5410, R8 ;  /* 0x00005410090d7816 */ /* 0x000fe40000000008 */
[--C-:B------:R-:W-:Y:S02]  /*148a0*/  SHF.R.U32.HI R3, RZ, 0x10, R0.reuse ;  /* 0x00000010ff037819 */ /* 0x100fe40000011600 */
[----:B------:R-:W-:Y:S02]  /*148b0*/  SHF.R.U32.HI R9, RZ, 0x18, R0 ;  /* 0x00000018ff097819 */ /* 0x000fe40000011600 */
[--C-:B-1----:R-:W-:Y:S01]  /*148c0*/  SHF.R.U32.HI R10, RZ, 0x10, R2.reuse ;  /* 0x00000010ff0a7819 */ /* 0x102fe20000011602 */
[----:B------:R1:W4:Y:S01]  /*148d0*/  MUFU.EX2 R45, R11 ;  /* 0x0000000b002d7308 */ /* 0x0003220000000800 */
[----:B------:R-:W-:Y:S01]  /*148e0*/  IMAD.MOV.U32 R119, RZ, RZ, R53 ;  /* 0x000000ffff777224 */ /* 0x000fe200078e0035 */
[----:B--2---:R-:W-:-:S02]  /*148f0*/  SHF.R.U32.HI R12, RZ, 0x18, R2 ;  /* 0x00000018ff0c7819 */ /* 0x004fc40000011602 */
[----:B------:R-:W-:Y:S01]  /*14900*/  LOP3.LUT R2, R0, 0xffff, RZ, 0xc0, !PT ;  /* 0x0000ffff00027812 */ /* 0x000fe200078ec0ff */
[----:B------:R-:W-:-:S03]  /*14910*/  IMAD.MOV.U32 R53, RZ, RZ, R49 ;  /* 0x000000ffff357224 */ /* 0x000fc600078e0031 */
[----:B------:R-:W-:Y:S02]  /*14920*/  SHF.R.U32.HI R8, RZ, 0x8, R2 ;  /* 0x00000008ff087819 */ /* 0x000fe40000011602 */
[----:B-1----:R-:W-:Y:S02]  /*14930*/  LOP3.LUT R11, R0, 0xff, RZ, 0xc0, !PT ;  /* 0x000000ff000b7812 */ /* 0x002fe400078ec0ff */
[----:B------:R-:W-:Y:S02]  /*14940*/  LOP3.LUT R0, R10, 0xff, RZ, 0xc0, !PT ;  /* 0x000000ff0a007812 */ /* 0x000fe400078ec0ff */
[----:B------:R-:W-:Y:S02]  /*14950*/  LOP3.LUT R2, R3, 0xff, RZ, 0xc0, !PT ;  /* 0x000000ff03027812 */ /* 0x000fe400078ec0ff */
[----:B------:R-:W-:Y:S02]  /*14960*/  PRMT R0, R0, 0x5410, R12 ;  /* 0x0000541000007816 */ /* 0x000fe4000000000c */
[----:B------:R-:W-:Y:S01]  /*14970*/  PRMT R46, R231, 0x7054, R231 ;  /* 0x00007054e72e7816 */ /* 0x000fe200000000e7 */
[----:B------:R-:W-:Y:S01]  /*14980*/  IMAD.MOV.U32 R118, RZ, RZ, R119 ;  /* 0x000000ffff767224 */ /* 0x000fe200078e0077 */
[----:B------:R-:W-:Y:S01]  /*14990*/  PRMT R3, R11, 0x5410, R8 ;  /* 0x000054100b037816 */ /* 0x000fe20000000008 */
[----:B------:R-:W-:Y:S01]  /*149a0*/  IMAD.MOV.U32 R119, RZ, RZ, R53 ;  /* 0x000000ffff777224 */ /* 0x000fe200078e0035 */
[----:B------:R-:W-:Y:S01]  /*149b0*/  PRMT R2, R2, 0x5410, R9 ;  /* 0x0000541002027816 */ /* 0x000fe20000000009 */
[----:B------:R-:W-:-:S02]  /*149c0*/  IMAD.MOV.U32 R85, RZ, RZ, R148 ;  /* 0x000000ffff557224 */ /* 0x000fc400078e0094 */
[----:B------:R-:W-:Y:S01]  /*149d0*/  FFMA.FTZ R15, R15, UR19, -R26 ;  /* 0x000000130f0f7c23 */ /* 0x000fe2000801081a */
[----:B------:R-:W-:Y:S02]  /*149e0*/  IMAD.MOV.U32 R84, RZ, RZ, R149 ;  /* 0x000000ffff547224 */ /* 0x000fe400078e0095 */
[----:B------:R-:W-:Y:S02]  /*149f0*/  IMAD.MOV.U32 R83, RZ, RZ, R150 ;  /* 0x000000ffff537224 */ /* 0x000fe400078e0096 */
[----:B------:R-:W-:Y:S02]  /*14a00*/  IMAD.MOV.U32 R82, RZ, RZ, R151 ;  /* 0x000000ffff527224 */ /* 0x000fe400078e0097 */
[----:B------:R-:W-:Y:S01]  /*14a10*/  FFMA.FTZ R26, R87, UR19, -R26 ;  /* 0x00000013571a7c23 */ /* 0x000fe2000801081a */
[----:B------:R-:W-:Y:S01]  /*14a20*/  HMMA.16816.F32.BF16 R148, R4, R16, R180 ;  /* 0x000000100494723c */ /* 0x000fe200000418b4 */
[--C-:B------:R-:W-:Y:S01]  /*14a30*/  HSET2.LE.AND R11, R0, R46.reuse, PT ;  /* 0x0000002e000b7233 */ /* 0x100fe20003803000 */
[----:B------:R-:W-:Y:S01]  /*14a40*/  IMAD.MOV.U32 R87, RZ, RZ, R118 ;  /* 0x000000ffff577224 */ /* 0x000fe200078e0076 */
[----:B------:R-:W-:Y:S01]  /*14a50*/  HSET2.LE.AND R0, R3, R46, PT ;  /* 0x0000002e03007233 */ /* 0x000fe20003803000 */
[----:B------:R-:W-:-:S02]  /*14a60*/  IMAD.MOV.U32 R86, RZ, RZ, R119 ;  /* 0x000000ffff567224 */ /* 0x000fc400078e0077 */
[C---:B------:R-:W-:Y:S01]  /*14a70*/  HMMA.16816.F32.BF16 R180, R4.reuse, R22, R120 ;  /* 0x0000001604b4723c */ /* 0x040fe20000041878 */
[----:B------:R-:W1:Y:S01]  /*14a80*/  LDSM.16.MT88.4 R120, [R216+0x9c00] ;  /* 0x009c0000d878783b */ /* 0x000e620000004200 */
[--C-:B------:R-:W-:Y:S02]  /*14a90*/  HSET2.LE.AND R3, R2, R46.reuse, PT ;  /* 0x0000002e02037233 */ /* 0x100fe40003803000 */
[----:B----4-:R-:W-:Y:S02]  /*14aa0*/  F2FP.BF16.F32.PACK_AB R2, R57, R56 ;  /* 0x000000383902723e */ /* 0x010fe400000010ff */
[C---:B------:R-:W-:Y:S01]  /*14ab0*/  HMMA.16816.F32.BF16 R116, R4.reuse, R28, R236 ;  /* 0x0000001c0474723c */ /* 0x040fe200000418ec */
[----:B------:R-:W-:Y:S01]  /*14ac0*/  MUFU.EX2 R29, R26 ;  /* 0x0000001a001d7308 */ /* 0x000fe20000000800 */
[----:B------:R-:W-:Y:S01]  /*14ad0*/  LOP3.LUT R92, R0, R2, RZ, 0xc0, !PT ;  /* 0x00000002005c7212 */ /* 0x000fe200078ec0ff */
[--C-:B------:R-:W-:Y:S01]  /*14ae0*/  FFMA.FTZ R44, R44, UR19, -R24.reuse ;  /* 0x000000132c2c7c23 */ /* 0x100fe20008010818 */
[--C-:B------:R-:W-:Y:S01]  /*14af0*/  FFMA.FTZ R47, R47, UR19, -R24.reuse ;  /* 0x000000132f2f7c23 */ /* 0x100fe20008010818 */
[--C-:B------:R-:W-:Y:S01]  /*14b00*/  FFMA.FTZ R49, R229, UR19, -R24.reuse ;  /* 0x00000013e5317c23 */ /* 0x100fe20008010818 */
[----:B------:R-:W-:Y:S01]  /*14b10*/  FFMA.FTZ R53, R230, UR19, -R24 ;  /* 0x00000013e6357c23 */ /* 0x000fe20008010818 */
[----:B------:R-:W-:Y:S01]  /*14b20*/  FFMA.FTZ R24, R84, R55, R83 ;  /* 0x0000003754187223 */ /* 0x000fe20000010053 */
[----:B------:R-:W-:Y:S01]  /*14b30*/  FADD.FTZ R25, R85, R50 ;  /* 0x0000003255197221 */ /* 0x000fe20000010000 */
[----:B------:R-:W-:Y:S01]  /*14b40*/  IMAD.MOV.U32 R236, RZ, RZ, R87 ;  /* 0x000000ffffec7224 */ /* 0x000fe200078e0057 */
[C---:B------:R-:W-:Y:S06]  /*14b50*/  HMMA.16816.F32.BF16 R68, R4.reuse, R36, R152 ;  /* 0x000000240444723c */ /* 0x040fec0000041898 */
[C---:B------:R-:W-:Y:S06]  /*14b60*/  HMMA.16816.F32.BF16 R184, R4.reuse, R18, R184 ;  /* 0x0000001204b8723c */ /* 0x040fec00000418b8 */
[C---:B------:R-:W-:Y:S06]  /*14b70*/  HMMA.16816.F32.BF16 R188, R4.reuse, R20, R188 ;  /* 0x0000001404bc723c */ /* 0x040fec00000418bc */
[----:B------:R-:W-:Y:S01]  /*14b80*/  HMMA.16816.F32.BF16 R176, R4, R34, R176 ;  /* 0x0000002204b0723c */ /* 0x000fe200000418b0 */
[----:B------:R-:W-:-:S02]  /*14b90*/  HSET2.LE.AND R9, R13, R46, PT ;  /* 0x0000002e0d097233 */ /* 0x000fc40003803000 */
[----:B------:R-:W-:Y:S01]  /*14ba0*/  F2FP.BF16.F32.PACK_AB R10, R45, R48 ;  /* 0x000000302d0a723e */ /* 0x000fe200000010ff */
[--C-:B------:R-:W-:Y:S01]  /*14bb0*/  FFMA.FTZ R16, R66, UR19, -R27.reuse ;  /* 0x0000001342107c23 */ /* 0x100fe2000801081b */
[----:B------:R-:W-:Y:S01]  /*14bc0*/  MUFU.EX2 R28, R44 ;  /* 0x0000002c001c7308 */ /* 0x000fe20000000800 */
[----:B------:R-:W-:Y:S01]  /*14bd0*/  HMMA.16816.F32.BF16 R36, R4, R38, R136 ;  /* 0x000000260424723c */ /* 0x000fe20000041888 */
[----:B------:R-:W-:Y:S01]  /*14be0*/  FFMA.FTZ R19, R94, UR19, -R27 ;  /* 0x000000135e137c23 */ /* 0x000fe2000801081b */
[----:B------:R-:W-:Y:S01]  /*14bf0*/  LOP3.LUT R94, R9, R10, RZ, 0xc0, !PT ;  /* 0x0000000a095e7212 */ /* 0x000fe200078ec0ff */
[----:B------:R-:W-:Y:S01]  /*14c00*/  IMAD.MOV.U32 R33, RZ, RZ, R157 ;  /* 0x000000ffff217224 */ /* 0x000fe200078e009d */
[----:B------:R2:W5:Y:S03]  /*14c10*/  LDL.LU R229, [R1+0xd8] ;  /* 0x0000d80001e57983 */ /* 0x0005660000300800 */
[----:B------:R-:W-:Y:S08]  /*14c20*/  MUFU.EX2 R13, R49 ;  /* 0x00000031000d7308 */ /* 0x000ff00000000800 */
[----:B------:R-:W-:Y:S01]  /*14c30*/  MUFU.EX2 R26, R53 ;  /* 0x00000035001a7308 */ /* 0x000fe20000000800 */
[----:B------:R-:W-:Y:S01]  /*14c40*/  FFMA.FTZ R18, R82, R54, R81 ;  /* 0x0000003652127223 */ /* 0x000fe20000010051 */
[----:B---3--:R-:W-:-:S06]  /*14c50*/  IMAD.MOV.U32 R80, RZ, RZ, R133 ;  /* 0x000000ffff507224 */ /* 0x008fcc00078e0085 */
[----:B------:R-:W-:Y:S01]  /*14c60*/  MUFU.EX2 R10, R19 ;  /* 0x00000013000a7308 */ /* 0x000fe20000000800 */
[C---:B------:R-:W-:Y:S01]  /*14c70*/  HMMA.16816.F32.BF16 R132, R4.reuse, R30, R212 ;  /* 0x0000001e0484723c */ /* 0x040fe200000418d4 */
[----:B------:R-:W-:Y:S01]  /*14c80*/  IMAD.MOV.U32 R237, RZ, RZ, R160 ;  /* 0x000000ffffed7224 */ /* 0x000fe200078e00a0 */
[----:B------:R-:W-:Y:S01]  /*14c90*/  LDSM.16.MT88.4 R136, [R218+0x9c00] ;  /* 0x009c0000da88783b */ /* 0x000fe20000004200 */
[----:B------:R-:W-:Y:S02]  /*14ca0*/  IMAD.MOV.U32 R238, RZ, RZ, R171 ;  /* 0x000000ffffee7224 */ /* 0x000fe400078e00ab */
[----:B------:R-:W-:Y:S01]  /*14cb0*/  IMAD.MOV.U32 R239, RZ, RZ, R170 ;  /* 0x000000ffffef7224 */ /* 0x000fe200078e00aa */
[----:B------:R-:W3:Y:S01]  /*14cc0*/  LDSM.16.MT88.4 R152, [R216+0xac00] ;  /* 0x00ac0000d898783b */ /* 0x000ee20000004200 */
[----:B------:R-:W4:Y:S01]  /*14cd0*/  MUFU.EX2 R31, R14 ;  /* 0x0000000e001f7308 */ /* 0x000f220000000800 */
[----:B------:R-:W-:Y:S01]  /*14ce0*/  FFMA.FTZ R17, R80, R51, R67 ;  /* 0x0000003350117223 */ /* 0x000fe20000010043 */
[----:B------:R-:W-:Y:S01]  /*14cf0*/  IMAD.MOV.U32 R66, RZ, RZ, R169 ;  /* 0x000000ffff427224 */ /* 0x000fe200078e00a9 */
[----:B------:R-:W-:Y:S04]  /*14d00*/  LDSM.16.MT88.4 R80, [R216+0xbc00] ;  /* 0x00bc0000d850783b */ /* 0x000fe80000004200 */
[----:B------:R-:W-:Y:S01]  /*14d10*/  LDSM.16.MT88.4 R20, [R218+0xbc00] ;  /* 0x00bc0000da14783b */ /* 0x000fe20000004200 */
[----:B------:R1:W2:Y:S03]  /*14d20*/  MUFU.EX2 R30, R15 ;  /* 0x0000000f001e7308 */ /* 0x0002a60000000800 */
[----:B------:R3:W5:Y:S01]  /*14d30*/  LDL.LU R230, [R1+0xd4] ;  /* 0x0000d40001e67983 */ /* 0x0007620000300800 */
[----:B----4-:R-:W-:Y:S01]  /*14d40*/  F2FP.BF16.F32.PACK_AB R8, R31, R32 ;  /* 0x000000201f08723e */ /* 0x010fe200000010ff */
[--C-:B------:R-:W-:Y:S01]  /*14d50*/  FFMA.FTZ R14, R93, UR19, -R27.reuse ;  /* 0x000000135d0e7c23 */ /* 0x100fe2000801081b */
[----:B------:R-:W-:Y:S01]  /*14d60*/  IMAD.MOV.U32 R67, RZ, RZ, R86 ;  /* 0x000000ffff437224 */ /* 0x000fe200078e0056 */
[----:B------:R4:W5:Y:S01]  /*14d70*/  LDL.LU R222, [R1+0xd0] ;  /* 0x0000d00001de7983 */ /* 0x0009620000300800 */
[----:B------:R-:W-:Y:S01]  /*14d80*/  LOP3.LUT R93, R3, R8, RZ, 0xc0, !PT ;  /* 0x00000008035d7212 */ /* 0x000fe200078ec0ff */
[----:B------:R-:W-:Y:S01]  /*14d90*/  IMAD.WIDE.U32 R2, R156, -0x2daee0ad, RZ ;  /* 0xd2511f539c027825 */ /* 0x000fe200078e00ff */
[C---:B------:R-:W-:Y:S01]  /*14da0*/  HMMA.16816.F32.BF16 R84, R4.reuse, R40, R124 ;  /* 0x000000280454723c */ /* 0x040fe2000004187c */
[----:B------:R4:W5:Y:S03]  /*14db0*/  LDL.LU R221, [R1+0xcc] ;  /* 0x0000cc0001dd7983 */ /* 0x0009660000300800 */
[----:B------:R-:W-:Y:S01]  /*14dc0*/  LOP3.LUT R0, R3, R52, R246, 0x96, !PT ;  /* 0x0000003403007212 */ /* 0x000fe200078e96f6 */
[----:B-1----:R-:W-:Y:S01]  /*14dd0*/  FFMA.FTZ R15, R95, UR19, -R27 ;  /* 0x000000135f0f7c23 */ /* 0x002fe2000801081b */
[----:B------:R-:W-:Y:S01]  /*14de0*/  HMMA.16816.F32.BF16 R40, R4, R42, R128 ;  /* 0x0000002a0428723c */ /* 0x000fe20000041880 */
[----:B------:R-:W-:Y:S01]  /*14df0*/  LOP3.LUT R3, R2, 0xffff, RZ, 0xc0, !PT ;  /* 0x0000ffff02037812 */ /* 0x000fe200078ec0ff */
[----:B------:R-:W-:Y:S01]  /*14e00*/  IMAD.MOV.U32 R212, RZ, RZ, R163 ;  /* 0x000000ffffd47224 */ /* 0x000fe200078e00a3 */
[----:B--2---:R-:W-:Y:S01]  /*14e10*/  F2FP.BF16.F32.PACK_AB R12, R29, R30 ;  /* 0x0000001e1d0c723e */ /* 0x004fe200000010ff */
[----:B------:R-:W-:Y:S01]  /*14e20*/  IMAD.MOV.U32 R214, RZ, RZ, R161 ;  /* 0x000000ffffd67224 */ /* 0x000fe200078e00a1 */
[----:B------:R4:W5:Y:S02]  /*14e30*/  LDL.LU R220, [R1+0xc8] ;  /* 0x0000c80001dc7983 */ /* 0x0009640000300800 */
[----:B------:R-:W-:-:S02]  /*14e40*/  SHF.R.U32.HI R4, RZ, 0x10, R2 ;  /* 0x00000010ff047819 */ /* 0x000fc40000011602 */
[----:B------:R-:W-:Y:S02]  /*14e50*/  LOP3.LUT R5, R2, 0xff, RZ, 0xc0, !PT ;  /* 0x000000ff02057812 */ /* 0x000fe400078ec0ff */
[----:B------:R-:W-:Y:S02]  /*14e60*/  SHF.R.U32.HI R6, RZ, 0x18, R2 ;  /* 0x00000018ff067819 */ /* 0x000fe40000011602 */
[----:B------:R-:W-:Y:S01]  /*14e70*/  SHF.R.U32.HI R3, RZ, 0x8, R3 ;  /* 0x00000008ff037819 */ /* 0x000fe20000011603 */
[----:B------:R-:W-:Y:S01]  /*14e80*/  MUFU.EX2 R27, R47 ;  /* 0x0000002f001b7308 */ /* 0x000fe20000000800 */
[----:B------:R-:W-:-:S07]  /*14e90*/  LOP3.LUT R2, R4, 0xff, RZ, 0xc0, !PT ;  /* 0x000000ff04027812 */ /* 0x000fce00078ec0ff */
[----:B------:R-:W-:Y:S01]  /*14ea0*/  MUFU.EX2 R15, R15 ;  /* 0x0000000f000f7308 */ /* 0x000fe20000000800 */
[----:B------:R-:W-:Y:S01]  /*14eb0*/  PRMT R8, R5, 0x5410, R3 ;  /* 0x0000541005087816 */ /* 0x000fe20000000003 */
[----:B------:R-:W-:Y:S01]  /*14ec0*/  IMAD.MOV.U32 R163, RZ, RZ, R158 ;  /* 0x000000ffffa37224 */ /* 0x000fe200078e009e */
[----:B------:R-:W-:Y:S01]  /*14ed0*/  PRMT R5, R2, 0x5410, R6 ;  /* 0x0000541002057816 */ /* 0x000fe20000000006 */
[----:B------:R-:W-:Y:S01]  /*14ee0*/  IMAD.MOV.U32 R213, RZ, RZ, R162 ;  /* 0x000000ffffd57224 */ /* 0x000fe200078e00a2 */
[----:B------:R-:W-:Y:S01]  /*14ef0*/  LOP3.LUT R2, R0, 0xffff, RZ, 0xc0, !PT ;  /* 0x0000ffff00027812 */ /* 0x000fe200078ec0ff */
[----:B------:R-:W-:Y:S01]  /*14f00*/  FADD.FTZ R7, R159, R17 ;  /* 0x000000119f077221 */ /* 0x000fe20000010000 */
[----:B------:R-:W-:Y:S01]  /*14f10*/  LOP3.LUT R95, R11, R12, RZ, 0xc0, !PT ;  /* 0x0000000c0b5f7212 */ /* 0x000fe200078ec0ff */
[----:B------:R-:W-:Y:S01]  /*14f20*/  IMAD.MOV.U32 R215, RZ, RZ, R168 ;  /* 0x000000ffffd77224 */ /* 0x000fe200078e00a8 */
[----:B------:R-:W1:Y:S01]  /*14f30*/  MUFU.EX2 R11, R14 ;  /* 0x0000000e000b7308 */ /* 0x000e620000000800 */
[----:B------:R-:W-:Y:S01]  /*14f40*/  SHF.R.U32.HI R3, RZ, 0x10, R0 ;  /* 0x00000010ff037819 */ /* 0x000fe20000011600 */
[----:B------:R-:W-:Y:S01]  /*14f50*/  FADD.FTZ R9, R212, R25 ;  /* 0x00000019d4097221 */ /* 0x000fe20000010000 */
[----:B------:R-:W-:Y:S01]  /*14f60*/  LOP3.LUT R4, R0, 0xff, RZ, 0xc0, !PT ;  /* 0x000000ff00047812 */ /* 0x000fe200078ec0ff */
[----:B------:R-:W2:Y:S01]  /*14f70*/  LDSM.16.MT88.4 R168, [R218+0xac00] ;  /* 0x00ac0000daa8783b */ /* 0x000ea20000004200 */
[----:B------:R-:W-:-:S03]  /*14f80*/  SHF.R.U32.HI R2, RZ, 0x8, R2 ;  /* 0x00000008ff027819 */ /* 0x000fc60000011602 */
[----:B------:R3:W4:Y:S01]  /*14f90*/  MUFU.EX2 R12, R16 ;  /* 0x00000010000c7308 */ /* 0x0007220000000800 */
[----:B------:R-:W-:Y:S01]  /*14fa0*/  SHF.R.U32.HI R0, RZ, 0x18, R0 ;  /* 0x00000018ff007819 */ /* 0x000fe20000011600 */
[----:B------:R2:W5:Y:S01]  /*14fb0*/  LDL.LU R219, [R1+0xc4] ;  /* 0x0000c40001db7983 */ /* 0x0005620000300800 */
[----:B------:R-:W-:Y:S02]  /*14fc0*/  LOP3.LUT R3, R3, 0xff, RZ, 0xc0, !PT ;  /* 0x000000ff03037812 */ /* 0x000fe400078ec0ff */
[----:B------:R-:W-:Y:S01]  /*14fd0*/  PRMT R2, R4, 0x5410, R2 ;  /* 0x0000541004027816 */ /* 0x000fe20000000002 */
[----:B------:R-:W-:Y:S01]  /*14fe0*/  HMMA.16816.F32.BF16 R124, R92, R122, R96 ;  /* 0x0000007a5c7c723c */ /* 0x000fe20000041860 */
[----:B------:R-:W-:Y:S01]  /*14ff0*/  PRMT R6, R3, 0x5410, R0 ;  /* 0x0000541003067816 */ /* 0x000fe20000000000 */
[----:B------:R-:W-:Y:S01]  /*15000*/  FADD.FTZ R9, R236, R9 ;  /* 0x00000009ec097221 */ /* 0x000fe20000010000 */
[--C-:B------:R-:W-:Y:S01]  /*15010*/  HSET2.LE.AND R3, R5, R46.reuse, PT ;  /* 0x0000002e05037233 */ /* 0x100fe20003803000 */
[----:B------:R2:W5:Y:S01]  /*15020*/  LDL.LU R217, [R1+0xc0] ;  /* 0x0000c00001d97983 */ /* 0x0005620000300800 */
[----:B------:R-:W-:-:S02]  /*15030*/  HSET2.LE.AND R0, R8, R46, PT ;  /* 0x0000002e08007233 */ /* 0x000fc40003803000 */
[--C-:B------:R-:W-:Y:S02]  /*15040*/  HSET2.LE.AND R5, R2, R46.reuse, PT ;  /* 0x0000002e02057233 */ /* 0x100fe40003803000 */
[----:B------:R-:W-:Y:S01]  /*15050*/  F2FP.BF16.F32.PACK_AB R2, R26, R13 ;  /* 0x0000000d1a02723e */ /* 0x000fe200000010ff */
[----:B------:R-:W-:Y:S01]  /*15060*/  FADD.FTZ R4, R163, R18 ;  /* 0x00000012a3047221 */ /* 0x000fe20000010000 */
[----:B------:R-:W-:Y:S01]  /*15070*/  HSET2.LE.AND R6, R6, R46, PT ;  /* 0x0000002e06067233 */ /* 0x000fe20003803000 */
[----:B------:R-:W-:Y:S01]  /*15080*/  FADD.FTZ R8, R33, R24 ;  /* 0x0000001821087221 */ /* 0x000fe20000010000 */
[----:B------:R-:W-:Y:S01]  /*15090*/  LOP3.LUT R98, R0, R2, RZ, 0xc0, !PT ;  /* 0x0000000200627212 */ /* 0x000fe200078ec0ff */
[----:B---3--:R-:W-:Y:S01]  /*150a0*/  FADD.FTZ R16, R213, R7 ;  /* 0x00000007d5107221 */ /* 0x008fe20000010000 */
[----:B-1----:R-:W-:Y:S01]  /*150b0*/  F2FP.BF16.F32.PACK_AB R2, R10, R11 ;  /* 0x0000000b0a02723e */ /* 0x002fe200000010ff */
[----:B------:R-:W-:Y:S01]  /*150c0*/  FADD.FTZ R14, R214, R4 ;  /* 0x00000004d60e7221 */ /* 0x000fe20000010000 */
[----:B------:R-:W-:Y:S01]  /*150d0*/  F2FP.BF16.F32.PACK_AB R0, R27, R28 ;  /* 0x0000001c1b00723e */ /* 0x000fe200000010ff */
[----:B------:R-:W-:Y:S01]  /*150e0*/  FADD.FTZ R7, R215, R8 ;  /* 0x00000008d7077221 */ /* 0x000fe20000010000 */
[----:B----4-:R-:W-:-:S02]  /*150f0*/  F2FP.BF16.F32.PACK_AB R4, R12, R15 ;  /* 0x0000000f0c04723e */ /* 0x010fc400000010ff */
        /* <DEDUP_REMOVED lines=54> */
[-C--:B------:R-:W-:Y:S01]  /*15460*/  HMMA.16816.F32.BF16 R112, R92, R120.reuse, R108 ;  /* 0x000000785c70723c */ /* 0x080fe2000004186c */
[----:B------:R1:W-:Y:S04]  /*15470*/  STL [R1+0x58], R4 ;  /* 0x0000580401007387 */ /* 0x0003e80000100800 */
[----:B------:R1:W-:Y:S01]  /*15480*/  STL [R1+0x70], R3 ;  /* 0x0000700301007387 */ /* 0x0003e20000100800 */
[C---:B------:R-:W-:Y:S03]  /*15490*/  HMMA.16816.F32.BF16 R116, R96.reuse, R120, R116 ;  /* 0x000000786074723c */ /* 0x040fe60000041874 */
[----:B------:R1:W-:Y:S03]  /*154a0*/  STL [R1+0x78], R2 ;  /* 0x0000780201007387 */ /* 0x0003e60000100800 */
[----:B------:R-:W-:Y:S01]  /*154b0*/  HMMA.16816.F32.BF16 R120, R96, R122, R132 ;  /* 0x0000007a6078723c */ /* 0x000fe20000041884 */
[----:B------:R1:W-:Y:S05]  /*154c0*/  STL [R1+0x74], R0 ;  /* 0x0000740001007387 */ /* 0x0003ea0000100800 */
[C---:B------:R-:W-:Y:S06]  /*154d0*/  HMMA.16816.F32.BF16 R156, R92.reuse, R154, R76 ;  /* 0x0000009a5c9c723c */ /* 0x040fec000004184c */
[----:B--2---:R-:W-:Y:S06]  /*154e0*/  HMMA.16816.F32.BF16 R160, R92, R168, R72 ;  /* 0x000000a85ca0723c */ /* 0x004fec0000041848 */
[-C--:B------:R-:W-:Y:S06]  /*154f0*/  HMMA.16816.F32.BF16 R132, R96, R136.reuse, R148 ;  /* 0x000000886084723c */ /* 0x080fec0000041894 */
        /* <DEDUP_REMOVED lines=18> */
.L_x_470:
[----:B------:R-:W-:-:S06]  /*15620*/  UISETP.GT.AND UP0, UPT, UR17, UR12, UPT ;  /* 0x0000000c1100728c */ /* 0x000fcc000bf04270 */
[----:B------:R-:W-:-:S13]  /*15630*/  PLOP3.LUT P0, PT, PT, PT, UP0, 0x80, 0x0 ;  /* 0x000000000000781c */ /* 0x000fda0003f0f008 */
[----:B------:R-:W-:Y:S05]  /*15640*/  @!P0 BRA `(.L_x_477) ;  /* 0x0000005c00ec8947 */ /* 0x000fea0003800000 */
[----:B------:R-:W2:Y:S01]  /*15650*/  LDL.64 R6, [R1+0xa0] ;  /* 0x0000a00001067983 */ /* 0x000ea20000100a00 */
[----:B------:R-:W-:Y:S01]  /*15660*/  ULDC UR4, c[0x0][0x2d0] ;  /* 0x0000b40000047ab9 */ /* 0x000fe20000000800 */
[----:B------:R-:W-:Y:S01]  /*15670*/  PRMT R5, R231, 0x7054, R231 ;  /* 0x00007054e7057816 */ /* 0x000fe200000000e7 */
[----:B------:R-:W-:Y:S01]  /*15680*/  IMAD.MOV.U32 R106, RZ, RZ, R102 ;  /* 0x000000ffff6a7224 */ /* 0x000fe200078e0066 */
[----:B------:R-:W3:Y:S01]  /*15690*/  LDL.LU R4, [R1+0x48] ;  /* 0x0000480001047983 */ /* 0x000ee20000300800 */
[----:B------:R-:W-:Y:S01]  /*156a0*/  MOV R100, R103 ;  /* 0x0000006700647202 */ /* 0x000fe20000000f00 */
[----:B------:R-:W-:Y:S01]  /*156b0*/  ULDC UR9, c[0x0][0x2d0] ;  /* 0x0000b40000097ab9 */ /* 0x000fe20000000800 */
[----:B------:R-:W-:Y:S01]  /*156c0*/  MOV R108, R104 ;  /* 0x00000068006c7202 */ /* 0x000fe20000000f00 */
[----:B------:R-:W4:Y:S01]  /*156d0*/  LDL.LU R0, [R1+0x84] ;  /* 0x0000840001007983 */ /* 0x000f220000300800 */
[----:B------:R-:W-:Y:S01]  /*156e0*/  MOV R107, R101 ;  /* 0x00000065006b7202 */ /* 0x000fe20000000f00 */
[----:B------:R-:W-:-:S02]  /*156f0*/  ULDC.64 UR6, c[0x0][0x248] ;  /* 0x0000920000067ab9 */ /* 0x000fc40000000a00 */
[----:B------:R-:W4:Y:S04]  /*15700*/  LDL.LU R2, [R1+0x4c] ;  /* 0x00004c0001027983 */ /* 0x000f280000300800 */
[----:B------:R-:W4:Y:S01]  /*15710*/  LDL.LU R3, [R1+0x80] ;  /* 0x0000800001037983 */ /* 0x000f220000300800 */
[----:B--2---:R-:W-:Y:S01]  /*15720*/  ISETP.GE.AND P4, PT, R6, UR4, PT ;  /* 0x0000000406007c0c */ /* 0x004fe2000bf86270 */
[----:B------:R-:W-:-:S12]  /*15730*/  ULDC UR4, c[0x0][0x2ec] ;  /* 0x0000bb0000047ab9 */ /* 0x000fd80000000800 */
[----:B------:R-:W1:Y:S08]  /*15740*/  @!P4 LDC.64 R8, c[0x0][0x220] ;  /* 0x00008800ff08cb82 */ /* 0x000e700000000a00 */
[----:B------:R-:W2:Y:S01]  /*15750*/  @!P4 LDC.64 R6, c[0x0][0x220] ;  /* 0x00008800ff06cb82 */ /* 0x000ea20000000a00 */
[----:B-1----:R-:W-:Y:S04]  /*15760*/  @!P4 STL.64 [R1+0x90], R8 ;  /* 0x000090080100c387 */ /* 0x002fe80000100a00 */
[----:B--2---:R3:W-:Y:S02]  /*15770*/  @!P4 STL.64 [R1+0x88], R6 ;  /* 0x000088060100c387 */ /* 0x0047e40000100a00 */
[----:B---3--:R-:W-:-:S04]  /*15780*/  IMAD.WIDE.U32 R6, R4, -0x326172a9, RZ ;  /* 0xcd9e8d5704067825 */ /* 0x008fc800078e00ff */
[----:B----4-:R-:W-:Y:S01]  /*15790*/  IMAD.WIDE.U32 R4, R0, -0x326172a9, RZ ;  /* 0xcd9e8d5700047825 */ /* 0x010fe200078e00ff */
[----:B------:R-:W-:Y:S01]  /*157a0*/  STL.64 [R1+0x68], R6 ;  /* 0x0000680601007387 */ /* 0x000fe20000100a00 */
[----:B------:R-:W-:-:S03]  /*157b0*/  LOP3.LUT R0, R7, R2, RZ, 0x3c, !PT ;  /* 0x0000000207007212 */ /* 0x000fc600078e3cff */
[----:B------:R1:W-:Y:S01]  /*157c0*/  STL.64 [R1+0x60], R4 ;  /* 0x0000600401007387 */ /* 0x0003e20000100a00 */
[----:B------:R-:W-:Y:S01]  /*157d0*/  LOP3.LUT R2, R5, R2, RZ, 0x3c, !PT ;  /* 0x0000000205027212 */ /* 0x000fe200078e3cff */
[----:B-1----:R-:W-:-:S05]  /*157e0*/  IMAD.WIDE.U32 R4, R3, -0x2daee0ad, RZ ;  /* 0xd2511f5303047825 */ /* 0x002fca00078e00ff */
[----:B------:R1:W-:Y:S04]  /*157f0*/  STL.64 [R1+0x20], R4 ;  /* 0x0000200401007387 */ /* 0x0003e80000100a00 */
[----:B------:R-:W2:Y:S04]  /*15800*/  LDL.LU.64 R6, [R1+0x50] ;  /* 0x0000500001067983 */ /* 0x000ea80000300a00 */
[----:B-1----:R-:W3:Y:S01]  /*15810*/  LDL.LU.64 R4, [R1+0xb8] ;  /* 0x0000b80001047983 */ /* 0x002ee20000300a00 */
[----:B------:R-:W-:-:S04]  /*15820*/  IMAD.WIDE.U32 R8, R0, -0x2daee0ad, RZ ;  /* 0xd2511f5300087825 */ /* 0x000fc800078e00ff */
[----:B------:R-:W-:Y:S01]  /*15830*/  IMAD.WIDE.U32 R2, R2, -0x2daee0ad, RZ ;  /* 0xd2511f5302027825 */ /* 0x000fe200078e00ff */
[----:B------:R-:W-:Y:S04]  /*15840*/  STL.64 [R1+0x30], R8 ;  /* 0x0000300801007387 */ /* 0x000fe80000100a00 */
[----:B------:R2:W-:Y:S02]  /*15850*/  STL.64 [R1+0x38], R2 ;  /* 0x0000380201007387 */ /* 0x0005e40000100a00 */
[----:B--2---:R-:W-:Y:S01]  /*15860*/  IMAD.MOV.U32 R3, RZ, RZ, R7 ;  /* 0x000000ffff037224 */ /* 0x004fe200078e0007 */
[----:B---3--:R-:W-:-:S05]  /*15870*/  MOV R2, R4 ;  /* 0x0000000400027202 */ /* 0x008fca0000000f00 */
[----:B------:R1:W-:Y:S01]  /*15880*/  STL.64 [R1+0x80], R2 ;  /* 0x0000800201007387 */ /* 0x0003e20000100a00 */
[----:B------:R-:W-:Y:S05]  /*15890*/  BRA `(.L_x_478) ;  /* 0x00000004000c7947 */ /* 0x000fea0003800000 */
.L_x_480:
        /* <DEDUP_REMOVED lines=17> */
[----:B--2---:R-:W-:Y:S02]  /*159b0*/  LEA R4, P1, R4, R12, 0x6 ;  /* 0x0000000c04047211 */ /* 0x004fe400078230ff */
[----:B------:R-:W2:Y:S02]  /*159c0*/  @!P4 LDC.64 R12, c[0x0][0x218] ;  /* 0x00008600ff0ccb82 */ /* 0x000ea40000000a00 */
[----:B---3--:R-:W-:Y:S02]  /*159d0*/  LEA.HI.X R5, R8, R21, R5, 0x6, P1 ;  /* 0x0000001508057211 */ /* 0x008fe400008f3405 */
[C---:B-1----:R-:W-:Y:S04]  /*159e0*/  @!P4 LEA R6, P1, R4.reuse, R6, 0x1 ;  /* 0x000000060406c211 */ /* 0x042fe800078208ff */
[C-C-:B------:R-:W-:Y:S01]  /*159f0*/  @!P4 LEA.HI.X R7, R4.reuse, R7, R5.reuse, 0x1, P1 ;  /* 0x000000070407c211 */ /* 0x140fe200008f0c05 */
[----:B------:R-:W1:Y:S01]  /*15a00*/  @!P6 LDC.64 R8, c[0x0][0x218] ;  /* 0x00008600ff08eb82 */ /* 0x000e620000000a00 */
[C---:B-----5:R-:W-:Y:S03]  /*15a10*/  @!P6 LEA R16, P1, R4.reuse, R16, 0x1 ;  /* 0x000000100410e211 */ /* 0x060fe600078208ff */
[----:B------:R-:W-:Y:S01]  /*15a20*/  @!PT LDS RZ, [RZ] ;  /* 0x00000000fffff984 */ /* 0x000fe20000000800 */
[----:B------:R-:W-:Y:S01]  /*15a30*/  @!PT LDS RZ, [RZ] ;  /* 0x00000000fffff984 */ /* 0x000fe20000000800 */
[----:B------:R-:W-:Y:S01]  /*15a40*/  @!PT LDS RZ, [RZ] ;  /* 0x00000000fffff984 */ /* 0x000fe20000000800 */
[----:B------:R3:W-:Y:S01]  /*15a50*/  @!P4 LDGSTS.E.BYPASS.LTC128B.128 [R222+0x6000], desc[UR22][R6.64] ;  /* 0x0600000006decfae */ /* 0x0007e2000b901d56 */
[C-C-:B------:R-:W-:Y:S02]  /*15a60*/  @!P6 LEA.HI.X R17, R4.reuse, R17, R5.reuse, 0x1, P1 ;  /* 0x000000110411e211 */ /* 0x140fe400008f0c05 */
[C---:B----4-:R-:W-:Y:S01]  /*15a70*/  @!P2 LEA R14, P1, R4.reuse, R14, 0x1 ;  /* 0x0000000e040ea211 */ /* 0x050fe200078208ff */
[----:B------:R4:W-:Y:S01]  /*15a80*/  @P6 STS.128 [R222+0x7000], RZ ;  /* 0x007000ffde006388 */ /* 0x0009e20000000c00 */
[----:B------:R-:W3:Y:S02]  /*15a90*/  @!P2 LDC.64 R20, c[0x0][0x218] ;  /* 0x00008600ff14ab82 */ /* 0x000ee40000000a00 */
        /* <DEDUP_REMOVED lines=8> */
[C---:B--2---:R-:W-:Y:S01]  /*15b20*/  @!P4 LEA R12, P1, R4.reuse, R12, 0x1 ;  /* 0x0000000c040cc211 */ /* 0x044fe200078208ff */
        /* <DEDUP_REMOVED lines=11> */
[C-C-:B------:R-:W-:Y:S03]  /*15be0*/  @!P6 LEA.HI.X R9, R4.reuse, R9, R5.reuse, 0x1, P1 ;  /* 0x000000090409e211 */ /* 0x140fe600008f0c05 */
[----:B------:R4:W-:Y:S01]  /*15bf0*/  @P6 STS.128 [R222+0x7800], RZ ;  /* 0x007800ffde006388 */ /* 0x0009e20000000c00 */
[C---:B---3--:R-:W-:Y:S03]  /*15c00*/  @!P2 LEA R6, P1, R4.reuse, R20, 0x1 ;  /* 0x000000140406a211 */ /* 0x048fe600078208ff */
[----:B------:R-:W-:Y:S01]  /*15c10*/  @!PT LDS RZ, [RZ] ;  /* 0x00000000fffff984 */ /* 0x000fe20000000800 */
[----:B------:R-:W-:Y:S01]  /*15c20*/  @!PT LDS RZ, [RZ] ;  /* 0x00000000fffff984 */ /* 0x000fe20000000800 */
[----:B------:R-:W-:Y:S01]  /*15c30*/  @!PT LDS RZ, [RZ] ;  /* 0x00000000fffff984 */ /* 0x000fe20000000800 */
[----:B------:R4:W-:Y:S01]  /*15c40*/  @!P6 LDGSTS.E.BYPASS.LTC128B.128 [R222+0x7800], desc[UR22][R8.64+0x40] ;  /* 0x0780004008deefae */ /* 0x0009e2000b901d56 */
[----:B------:R-:W-:Y:S03]  /*15c50*/  @!P2 LEA.HI.X R7, R4, R21, R5, 0x1, P1 ;  /* 0x000000150407a211 */ /* 0x000fe600008f0c05 */
[----:B------:R4:W-:Y:S04]  /*15c60*/  @P2 STS.128 [R222+0x8800], RZ ;  /* 0x008800ffde002388 */ /* 0x0009e80000000c00 */
[----:B------:R-:W-:Y:S01]  /*15c70*/  @!PT LDS RZ, [RZ] ;  /* 0x00000000fffff984 */ /* 0x000fe20000000800 */
[----:B------:R-:W-:Y:S01]  /*15c80*/  @!PT LDS RZ, [RZ] ;  /* 0x00000000fffff984 */ /* 0x000fe20000000800 */
[----:B------:R-:W-:Y:S01]  /*15c90*/  @!PT LDS RZ, [RZ] ;  /* 0x00000000fffff984 */ /* 0x000fe20000000800 */
[----:B------:R4:W-:Y:S04]  /*15ca0*/  @!P2 LDGSTS.E.BYPASS.LTC128B.128 [R222+0x8800], desc[UR22][R6.64+0x80] ;  /* 0x0880008006deafae */ /* 0x0009e8000b901d56 */
[----:B------:R-:W0:Y:S01]  /*15cb0*/  LDGDEPBAR ;  /* 0x00000000000079af */ /* 0x000e220000000000 */
[----:B------:R-:W-:Y:S05]  /*15cc0*/  BRA `(.L_x_479) ;  /* 0x0000001800947947 */ /* 0x000fea0003800000 */
.L_x_478:
        /* <DEDUP_REMOVED lines=14> */
[----:B-----5:R-:W-:Y:S06]  /*15db0*/  @P4 STS [R222+0x9000], RZ ;  /* 0x009000ffde004388 */ /* 0x020fec0000000800 */
[----:B------:R-:W-:Y:S06]  /*15dc0*/  @P4 STS [R222+0x9004], RZ ;  /* 0x009004ffde004388 */ /* 0x000fec0000000800 */
[----:B------:R-:W-:Y:S01]  /*15dd0*/  @P4 STS.64 [R222+0x9008], RZ ;  /* 0x009008ffde004388 */ /* 0x000fe20000000a00 */
[----:B------:R-:W1:Y:S02]  /*15de0*/  S2R R101, SR_TID.X ;  /* 0x0000000000657919 */ /* 0x000e640000002100 */
[----:B-1----:R-:W-:Y:S05]  /*15df0*/  IMAD.SHL.U32 R101, R101, 0x2, RZ ;  /* 0x0000000265657824 */ /* 0x002fea00078e00ff */
[----:B------:R-:W-:Y:S02]  /*15e00*/  LOP3.LUT R101, R101, 0x6, RZ, 0xc0, !PT ;  /* 0x0000000665657812 */ /* 0x000fe400078ec0ff */
[----:B--2---:R-:W-:Y:S02]  /*15e10*/  ISETP.GE.AND P6, PT, R3, UR9, PT ;  /* 0x0000000903007c0c */ /* 0x004fe4000bfc6270 */
[----:B---3--:R-:W-:Y:S01]  /*15e20*/  ISETP.GE.AND P2, PT, R2, UR9, PT ;  /* 0x0000000902007c0c */ /* 0x008fe2000bf46270 */
[----:B------:R-:W-:Y:S04]  /*15e30*/  IMAD.U32 R2, RZ, RZ, UR8 ;  /* 0x00000008ff027e24 */ /* 0x000fe8000f8e00ff */
[----:B----4-:R-:W-:Y:S06]  /*15e40*/  IMAD.WIDE.U32 R2, R2, UR28, R18 ;  /* 0x0000001c02027c25 */ /* 0x010fec000f8e0012 */
[----:B------:R-:W1:Y:S01]  /*15e50*/  @!P6 LDC.64 R10, c[0x0][0x220] ;  /* 0x00008800ff0aeb82 */ /* 0x000e620000000a00 */
[----:B------:R-:W-:Y:S01]  /*15e60*/  VIADD R3, R3, UR10 ;  /* 0x0000000a03037c36 */ /* 0x000fe20008000000 */
[C---:B------:R-:W-:Y:S01]  /*15e70*/  @!P4 LEA R4, P0, R2.reuse, R4, 0x1 ;  /* 0x000000040204c211 */ /* 0x040fe200078008ff */
[----:B------:R-:W-:Y:S03]  /*15e80*/  USHF.L.U32 UR10, UR8, 0x1, URZ ;  /* 0x00000001080a7899 */ /* 0x000fe6000800063f */
        /* <DEDUP_REMOVED lines=43> */
[C---:B------:R-:W-:Y:S05]  /*16140*/  ISETP.GE.AND P5, PT, R0.reuse, R225, PT ;  /* 0x000000e10000720c */ /* 0x040fea0003fa6270 */
[----:B------:R-:W-:Y:S01]  /*16150*/  @!PT LDS RZ, [RZ] ;  /* 0x00000000fffff984 */ /* 0x000fe20000000800 */
[----:B------:R-:W-:Y:S01]  /*16160*/  @!PT LDS RZ, [RZ] ;  /* 0x00000000fffff984 */ /* 0x000fe20000000800 */
[----:B------:R-:W-:Y:S01]  /*16170*/  @!PT LDS RZ, [RZ] ;  /* 0x00000000fffff984 */ /* 0x000fe20000000800 */
[----:B------:R1:W-:Y:S01]  /*16180*/  @!P2 LDGSTS.E.BYPASS.LTC128B.128 [R222+0xb800], desc[UR22][R2.64+0x80] ;  /* 0x0b80008002deafae */ /* 0x0003e2000b901d56 */
[C---:B------:R-:W-:Y:S02]  /*16190*/  ISETP.GE.AND P1, PT, R0.reuse, R224, PT ;  /* 0x000000e00000720c */ /* 0x040fe40003f26270 */
[C---:B------:R-:W-:Y:S03]  /*161a0*/  ISETP.GE.OR P5, PT, R0.reuse, R230, !P5 ;  /* 0x000000e60000720c */ /* 0x040fe60006fa6670 */
[----:B------:R-:W-:Y:S01]  /*161b0*/  LDSM.16.M88.4 R64, [R220] ;  /* 0x00000000dc40783b */ /* 0x000fe20000000200 */
[C---:B------:R-:W-:Y:S05]  /*161c0*/  ISETP.GE.OR P1, PT, R0.reuse, R229, !P1 ;  /* 0x000000e50000720c */ /* 0x040fea0004f26670 */
[----:B------:R-:W2:Y:S06]  /*161d0*/  LDSM.16.M88.4 R16, [R217+0x6000] ;  /* 0x00600000d910783b */ /* 0x000eac0000000200 */
[----:B------:R-:W3:Y:S06]  /*161e0*/  LDSM.16.M88.4 R60, [R220+0x1000] ;  /* 0x00100000dc3c783b */ /* 0x000eec0000000200 */
[----:B------:R-:W4:Y:S01]  /*161f0*/  LDSM.16.M88.4 R32, [R217+0x6400] ;  /* 0x00640000d920783b */ /* 0x000f220000000200 */
[C---:B-1----:R-:W-:Y:S05]  /*16200*/  VIADD R2, R0.reuse, 0x1 ;  /* 0x0000000100027836 */ /* 0x042fea0000000000 */
[----:B------:R-:W0:Y:S01]  /*16210*/  LDGDEPBAR ;  /* 0x00000000000079af */ /* 0x000e220000000000 */
[----:B------:R-:W-:Y:S05]  /*16220*/  VIADD R3, R0, 0x8 ;  /* 0x0000000800037836 */ /* 0x000fea0000000000 */
[----:B------:R-:W1:Y:S01]  /*16230*/  LDSM.16.M88.4 R48, [R217+0x6800] ;  /* 0x00680000d930783b */ /* 0x000e620000000200 */
[C---:B------:R-:W-:Y:S02]  /*16240*/  ISETP.GE.AND P3, PT, R2.reuse, R225, PT ;  /* 0x000000e10200720c */ /* 0x040fe40003f66270 */
[C---:B------:R-:W-:Y:S02]  /*16250*/  ISETP.GE.AND P0, PT, R2.reuse, R224, PT ;  /* 0x000000e00200720c */ /* 0x040fe40003f06270 */
[C---:B------:R-:W-:Y:S01]  /*16260*/  ISETP.GE.OR P3, PT, R2.reuse, R230, !P3 ;  /* 0x000000e60200720c */ /* 0x040fe20005f66670 */
[----:B------:R-:W1:Y:S01]  /*16270*/  LDSM.16.M88.4 R176, [R217+0x6c00] ;  /* 0x006c0000d9b0783b */ /* 0x000e620000000200 */
[C---:B------:R-:W-:Y:S05]  /*16280*/  ISETP.GE.OR P0, PT, R2.reuse, R229, !P0 ;  /* 0x000000e50200720c */ /* 0x040fea0004706670 */
[----:B------:R-:W-:Y:S01]  /*16290*/  LDSM.16.M88.4 R180, [R221] ;  /* 0x00000000ddb4783b */ /* 0x000fe20000000200 */
[-C--:B--2---:R-:W-:Y:S05]  /*162a0*/  HMMA.16816.F32.BF16 R4, R64, R16.reuse, RZ ;  /* 0x000000104004723c */ /* 0x084fea00000418ff */
[----:B------:R-:W2:Y:S01]  /*162b0*/  LDSM.16.M88.4 R184, [R219+0x6000] ;  /* 0x00600000dbb8783b */ /* 0x000ea20000000200 */
        /* <DEDUP_REMOVED lines=11> */
[----:B------:R-:W4:Y:S01]  /*16370*/  LDSM.16.M88.4 R208, [R217+0x7000] ;  /* 0x00700000d9d0783b */ /* 0x000f220000000200 */
[C---:B------:R-:W-:Y:S05]  /*16380*/  HMMA.16816.F32.BF16 R32, R64.reuse, R34, RZ ;  /* 0x000000224020723c */ /* 0x040fea00000418ff */
[----:B------:R-:W4:Y:S01]  /*16390*/  LDSM.16.M88.4 R212, [R220+0x3000] ;  /* 0x00300000dcd4783b */ /* 0x000f220000000200 */
[-C--:B-1----:R-:W-:Y:S06]  /*163a0*/  HMMA.16816.F32.BF16 R36, R64, R48.reuse, RZ ;  /* 0x000000304024723c */ /* 0x082fec00000418ff */
[C---:B------:R-:W-:Y:S06]  /*163b0*/  HMMA.16816.F32.BF16 R40, R60.reuse, R48, RZ ;  /* 0x000000303c28723c */ /* 0x040fec00000418ff */
[-C--:B------:R-:W-:Y:S06]  /*163c0*/  HMMA.16816.F32.BF16 R44, R60, R50.reuse, RZ ;  /* 0x000000323c2c723c */ /* 0x080fec00000418ff */
[C---:B------:R-:W-:Y:S06]  /*163d0*/  HMMA.16816.F32.BF16 R48, R64.reuse, R50, RZ ;  /* 0x000000324030723c */ /* 0x040fec00000418ff */
[-C--:B------:R-:W-:Y:S06]  /*163e0*/  HMMA.16816.F32.BF16 R52, R64, R176.reuse, RZ ;  /* 0x000000b04034723c */ /* 0x080fec00000418ff */
[C---:B------:R-:W-:Y:S06]  /*163f0*/  HMMA.16816.F32.BF16 R56, R60.reuse, R176, RZ ;  /* 0x000000b03c38723c */ /* 0x040fec00000418ff */
[-C--:B------:R-:W-:Y:S06]  /*16400*/  HMMA.16816.F32.BF16 R60, R60, R178.reuse, RZ ;  /* 0x000000b23c3c723c */ /* 0x080fec00000418ff */
[----:B------:R-:W-:Y:S01]  /*16410*/  HMMA.16816.F32.BF16 R64, R64, R178, RZ ;  /* 0x000000b24040723c */ /* 0x000fe200000418ff */
[----:B------:R-:W1:Y:S05]  /*16420*/  LDSM.16.M88.4 R176, [R217+0x7400] ;  /* 0x00740000d9b0783b */ /* 0x000e6a0000000200 */
[-C--:B--2---:R-:W-:Y:S06]  /*16430*/  HMMA.16816.F32.BF16 R4, R180, R184.reuse, R4 ;  /* 0x000000b8b404723c */ /* 0x084fec0000041804 */
[C---:B---3--:R-:W-:Y:S06]  /*16440*/  HMMA.16816.F32.BF16 R8, R188.reuse, R184, R8 ;  /* 0x000000b8bc08723c */ /* 0x048fec0000041808 */
        /* <DEDUP_REMOVED lines=18> */
[----:B------:R-:W3:Y:S05]  /*16570*/  LDSM.16.M88.4 R180, [R217+0x7c00] ;  /* 0x007c0000d9b4783b */ /* 0x000eea0000000200 */
[-C--:B------:R-:W-:Y:S01]  /*16580*/  HMMA.16816.F32.BF16 R4, R204, R208.reuse, R4 ;  /* 0x000000d0cc04723c */ /* 0x080fe20000041804 */
[----:B------:R-:W4:Y:S05]  /*16590*/  LDSM.16.M88.4 R200, [R219+0x7400] ;  /* 0x00740000dbc8783b */ /* 0x000f2a0000000200 */
        /* <DEDUP_REMOVED lines=21> */
[----:B------:R-:W-:Y:S05]  /*166f0*/  LDSM.16.M88.4 R204, [R217+0x8800] ;  /* 0x00880000d9cc783b */ /* 0x000fea0000000200 */
        /* <DEDUP_REMOVED lines=13> */
[----:B------:R-:W4:Y:S05]  /*167d0*/  LDSM.16.M88.4 R208, [R217+0x8c00] ;  /* 0x008c0000d9d0783b */ /* 0x000f2a0000000200 */
[-C--:B-1----:R-:W-:Y:S06]  /*167e0*/  HMMA.16816.F32.BF16 R52, R188, R176.reuse, R52 ;  /* 0x000000b0bc34723c */ /* 0x082fec0000041834 */
[C---:B------:R-:W-:Y:S06]  /*167f0*/  HMMA.16816.F32.BF16 R56, R196.reuse, R176, R56 ;  /* 0x000000b0c438723c */ /* 0x040fec0000041838 */
[-C--:B------:R-:W-:Y:S01]  /*16800*/  HMMA.16816.F32.BF16 R60, R196, R178.reuse, R60 ;  /* 0x000000b2c43c723c */ /* 0x080fe2000004183c */
[----:B------:R-:W1:Y:S05]  /*16810*/  LDSM.16.M88.4 R196, [R221+0x4000] ;  /* 0x00400000ddc4783b */ /* 0x000e6a0000000200 */
[----:B------:R-:W-:Y:S01]  /*16820*/  HMMA.16816.F32.BF16 R64, R188, R178, R64 ;  /* 0x000000b2bc40723c */ /* 0x000fe20000041840 */
[----:B------:R-:W1:Y:S05]  /*16830*/  LDSM.16.M88.4 R176, [R221+0x5000] ;  /* 0x00500000ddb0783b */ /* 0x000e6a0000000200 */
[-C--:B--2---:R-:W-:Y:S06]  /*16840*/  HMMA.16816.F32.BF16 R4, R180, R184.reuse, R4 ;  /* 0x000000b8b404723c */ /* 0x084fec0000041804 */
[C---:B---3--:R-:W-:Y:S06]  /*16850*/  HMMA.16816.F32.BF16 R8, R192.reuse, R184, R8 ;  /* 0x000000b8c008723c */ /* 0x048fec0000041808 */
        /* <DEDUP_REMOVED lines=13> */
[----:B------:R-:W-:Y:S01]  /*16930*/  HMMA.16816.F32.BF16 R64, R180, R210, R64 ;  /* 0x000000d2b440723c */ /* 0x000fe20000041840 */
[----:B------:R-:W2:Y:S05]  /*16940*/  LDSM.16.M88.4 R180, [R219+0x8400] ;  /* 0x00840000dbb4783b */ /* 0x000eaa0000000200 */
[-C--:B-1----:R-:W-:Y:S06]  /*16950*/  HMMA.16816.F32.BF16 R4, R196, R212.reuse, R4 ;  /* 0x000000d4c404723c */ /* 0x082fec0000041804 */
[C---:B------:R-:W-:Y:S06]  /*16960*/  HMMA.16816.F32.BF16 R8, R176.reuse, R212, R8 ;  /* 0x000000d4b008723c */ /* 0x040fec0000041808 */
[-C--:B------:R-:W-:Y:S06]  /*16970*/  HMMA.16816.F32.BF16 R12, R176, R214.reuse, R12 ;  /* 0x000000d6b00c723c */ /* 0x080fec000004180c */
[C---:B------:R-:W-:Y:S06]  /*16980*/  HMMA.16816.F32.BF16 R16, R196.reuse, R214, R16 ;  /* 0x000000d6c410723c */ /* 0x040fec0000041810 */
[----:B------:R-:W-:Y:S02]  /*16990*/  FSEL R187, R5, -INF , !P3 ;  /* 0xff80000005bb7808 */ /* 0x000fe40005800000 */
[----:B------:R-:W-:Y:S02]  /*169a0*/  FSEL R189, R7, -INF , !P0 ;  /* 0xff80000007bd7808 */ /* 0x000fe40004000000 */
[CC--:B------:R-:W-:Y:S02]  /*169b0*/  ISETP.GE.AND P3, PT, R2.reuse, R226.reuse, PT ;  /* 0x000000e20200720c */ /* 0x0c0fe40003f66270 */
[-C--:B------:R-:W-:Y:S02]  /*169c0*/  ISETP.GE.AND P0, PT, R2, R223.reuse, PT ;  /* 0x000000df0200720c */ /* 0x080fe40003f06270 */
[----:B------:R-:W-:Y:S02]  /*169d0*/  FSEL R184, R4, -INF , !P5 ;  /* 0xff80000004b87808 */ /* 0x000fe40006800000 */
[----:B------:R-:W-:Y:S01]  /*169e0*/  FSEL R186, R6, -INF , !P1 ;  /* 0xff80000006ba7808 */ /* 0x000fe20004800000 */
[-C--:B--2---:R-:W-:Y:S01]  /*169f0*/  HMMA.16816.F32.BF16 R20, R196, R180.reuse, R20 ;  /* 0x000000b4c414723c */ /* 0x084fe20000041814 */
[----:B------:R-:W1:Y:S02]  /*16a00*/  LDSM.16.M88.4 R4, [R219+0x8800] ;  /* 0x00880000db04783b */ /* 0x000e640000000200 */
[C---:B------:R-:W-:Y:S02]  /*16a10*/  ISETP.GE.AND P5, PT, R0.reuse, R226, PT ;  /* 0x000000e20000720c */ /* 0x040fe40003fa6270 */
[----:B------:R-:W-:Y:S01]  /*16a20*/  ISETP.GE.AND P1, PT, R0, R223, PT ;  /* 0x000000df0000720c */ /* 0x000fe20003f26270 */
[C---:B------:R-:W-:Y:S04]  /*16a30*/  HMMA.16816.F32.BF16 R24, R176.reuse, R180, R24 ;  /* 0x000000b4b018723c */ /* 0x040fe80000041818 */
[CC--:B------:R-:W-:Y:S02]  /*16a40*/  ISETP.GE.OR P3, PT, R2.reuse, R228.reuse, !P3 ;  /* 0x000000e40200720c */ /* 0x0c0fe40005f66670 */
[-C--:B------:R-:W-:Y:S01]  /*16a50*/  ISETP.GE.OR P0, PT, R2, R227.reuse, !P0 ;  /* 0x000000e30200720c */ /* 0x080fe20004706670 */
[C---:B------:R-:W-:Y:S01]  /*16a60*/  VIADD R2, R0.reuse, 0x9 ;  /* 0x0000000900027836 */ /* 0x040fe20000000000 */
[C---:B------:R-:W-:Y:S01]  /*16a70*/  ISETP.GE.OR P5, PT, R0.reuse, R228, !P5 ;  /* 0x000000e40000720c */ /* 0x040fe20006fa6670 */
[-C--:B------:R-:W-:Y:S03]  /*16a80*/  HMMA.16816.F32.BF16 R28, R176, R182.reuse, R28 ;  /* 0x000000b6b01c723c */ /* 0x080fe6000004181c */
[----:B------:R-:W-:Y:S02]  /*16a90*/  ISETP.GE.OR P1, PT, R0, R227, !P1 ;  /* 0x000000e30000720c */ /* 0x000fe40004f26670 */
[----:B------:R-:W-:Y:S01]  /*16aa0*/  FSEL R191, R9, -INF , !P3 ;  /* 0xff80000009bf7808 */ /* 0x000fe20005800000 */
[C---:B------:R-:W-:Y:S04]  /*16ab0*/  HMMA.16816.F32.BF16 R32, R196.reuse, R182, R32 ;  /* 0x000000b6c420723c */ /* 0x040fe80000041820 */
[C---:B------:R-:W-:Y:S02]  /*16ac0*/  ISETP.GE.AND P3, PT, R2.reuse, R226, PT ;  /* 0x000000e20200720c */ /* 0x040fe40003f66270 */
[----:B------:R-:W-:Y:S02]  /*16ad0*/  FSEL R193, R11, -INF , !P0 ;  /* 0xff8000000bc17808 */ /* 0x000fe40004000000 */
[CC--:B------:R-:W-:Y:S02]  /*16ae0*/  ISETP.GE.AND P0, PT, R2.reuse, R223.reuse, PT ;  /* 0x000000df0200720c */ /* 0x0c0fe40003f06270 */
[----:B------:R-:W-:Y:S02]  /*16af0*/  ISETP.GE.OR P3, PT, R2, R228, !P3 ;  /* 0x000000e40200720c */ /* 0x000fe40005f66670 */
[----:B------:R-:W-:Y:S02]  /*16b00*/  FSEL R188, R8, -INF , !P5 ;  /* 0xff80000008bc7808 */ /* 0x000fe40006800000 */
[C---:B------:R-:W-:Y:S02]  /*16b10*/  ISETP.GE.AND P5, PT, R3.reuse, R226, PT ;  /* 0x000000e20300720c */ /* 0x040fe40003fa6270 */
[----:B------:R-:W-:Y:S02]  /*16b20*/  FSEL R190, R10, -INF , !P1 ;  /* 0xff8000000abe7808 */ /* 0x000fe40004800000 */
[C---:B------:R-:W-:Y:S01]  /*16b30*/  ISETP.GE.AND P1, PT, R3.reuse, R223, PT ;  /* 0x000000df0300720c */ /* 0x040fe20003f26270 */
[----:B------:R-:W2:Y:S01]  /*16b40*/  LDSM.16.M88.4 R8, [R219+0x8c00] ;  /* 0x008c0000db08783b */ /* 0x000ea20000000200 */
[CC--:B------:R-:W-:Y:S01]  /*16b50*/  ISETP.GE.OR P0, PT, R2.reuse, R227.reuse, !P0 ;  /* 0x000000e30200720c */ /* 0x0c0fe20004706670 */
[----:B------:R-:W-:Y:S04]  /*16b60*/  DEPBAR.LE SB0, 0x0 ;  /* 0x000080000000791a */ /* 0x000fe80000000000 */
[----:B------:R-:W-:Y:S01]  /*16b70*/  BAR.SYNC.DEFER_BLOCKING 0x0 ;  /* 0x0000000000007b1d */ /* 0x000fe20000010000 */
[C---:B------:R-:W-:Y:S01]  /*16b80*/  ISETP.GE.OR P5, PT, R3.reuse, R228, !P5 ;  /* 0x000000e40300720c */ /* 0x040fe20006fa6670 */
[-C--:B-1----:R-:W-:Y:S05]  /*16b90*/  HMMA.16816.F32.BF16 R36, R196, R4.reuse, R36 ;  /* 0x00000004c424723c */ /* 0x082fea0000041824 */
[----:B------:R-:W-:Y:S01]  /*16ba0*/  ISETP.GE.OR P1, PT, R3, R227, !P1 ;  /* 0x000000e30300720c */ /* 0x000fe20004f26670 */
[C---:B------:R-:W-:Y:S05]  /*16bb0*/  HMMA.16816.F32.BF16 R40, R176.reuse, R4, R40 ;  /* 0x00000004b028723c */ /* 0x040fea0000041828 */
[----:B------:R-:W-:Y:S01]  /*16bc0*/  FSEL R194, R13, -INF , !P3 ;  /* 0xff8000000dc27808 */ /* 0x000fe20005800000 */
[-C--:B------:R-:W-:Y:S03]  /*16bd0*/  HMMA.16816.F32.BF16 R44, R176, R6.reuse, R44 ;  /* 0x00000006b02c723c */ /* 0x080fe6000004182c */
[CC--:B------:R-:W-:Y:S02]  /*16be0*/  ISETP.GE.AND P3, PT, R2.reuse, R225.reuse, PT ;  /* 0x000000e10200720c */ /* 0x0c0fe40003f66270 */
[----:B------:R-:W-:Y:S01]  /*16bf0*/  FSEL R200, R15, -INF , !P0 ;  /* 0xff8000000fc87808 */ /* 0x000fe20004000000 */
[C---:B------:R-:W-:Y:S04]  /*16c00*/  HMMA.16816.F32.BF16 R48, R196.reuse, R6, R48 ;  /* 0x00000006c430723c */ /* 0x040fe80000041830 */
[-C--:B------:R-:W-:Y:S01]  /*16c10*/  ISETP.GE.AND P0, PT, R2, R224.reuse, PT ;  /* 0x000000e00200720c */ /* 0x080fe20003f06270 */
[----:B------:R-:W-:Y:S01]  /*16c20*/  VIADD R4, R0, 0x30 ;  /* 0x0000003000047836 */ /* 0x000fe20000000000 */
[----:B------:R-:W-:Y:S02]  /*16c30*/  FSEL R192, R12, -INF , !P5 ;  /* 0xff8000000cc07808 */ /* 0x000fe40006800000 */
[----:B------:R-:W-:Y:S02]  /*16c40*/  FSEL R195, R14, -INF , !P1 ;  /* 0xff8000000ec37808 */ /* 0x000fe40004800000 */
[C---:B------:R-:W-:Y:S02]  /*16c50*/  ISETP.GE.AND P5, PT, R3.reuse, R225, PT ;  /* 0x000000e10300720c */ /* 0x040fe40003fa6270 */
[C---:B------:R-:W-:Y:S02]  /*16c60*/  ISETP.GE.AND P1, PT, R3.reuse, R224, PT ;  /* 0x000000e00300720c */ /* 0x040fe40003f26270 */
[CC--:B------:R-:W-:Y:S01]  /*16c70*/  ISETP.GE.OR P3, PT, R2.reuse, R230.reuse, !P3 ;  /* 0x000000e60200720c */ /* 0x0c0fe20005f66670 */
[-C--:B--2---:R-:W-:Y:S03]  /*16c80*/  HMMA.16816.F32.BF16 R52, R196, R8.reuse, R52 ;  /* 0x00000008c434723c */ /* 0x084fe60000041834 */
[-C--:B------:R-:W-:Y:S01]  /*16c90*/  ISETP.GE.OR P0, PT, R2, R229.reuse, !P0 ;  /* 0x000000e50200720c */ /* 0x080fe20004706670 */
[C---:B------:R-:W-:Y:S01]  /*16ca0*/  VIADD R2, R0.reuse, 0x11 ;  /* 0x0000001100027836 */ /* 0x040fe20000000000 */
[C---:B------:R-:W-:Y:S01]  /*16cb0*/  ISETP.GE.OR P5, PT, R3.reuse, R230, !P5 ;  /* 0x000000e60300720c */ /* 0x040fe20006fa6670 */
[C---:B------:R-:W-:Y:S04]  /*16cc0*/  HMMA.16816.F32.BF16 R56, R176.reuse, R8, R56 ;  /* 0x00000008b038723c */ /* 0x040fe80000041838 */
[----:B------:R-:W-:Y:S01]  /*16cd0*/  ISETP.GE.OR P1, PT, R3, R229, !P1 ;  /* 0x000000e50300720c */ /* 0x000fe20004f26670 */
[----:B------:R-:W-:Y:S01]  /*16ce0*/  VIADD R3, R0, 0x10 ;  /* 0x0000001000037836 */ /* 0x000fe20000000000 */
[----:B------:R-:W-:Y:S01]  /*16cf0*/  FSEL R109, R17, -INF , !P3 ;  /* 0xff800000116d7808 */ /* 0x000fe20005800000 */
[-C--:B------:R-:W-:Y:S01]  /*16d00*/  HMMA.16816.F32.BF16 R60, R176, R10.reuse, R60 ;  /* 0x0000000ab03c723c */ /* 0x080fe2000004183c */
[----:B------:R-:W2:Y:S02]  /*16d10*/  LDL.64 R178, [R1+0x20] ;  /* 0x0000200001b27983 */ /* 0x000ea40000100a00 */
[CC--:B------:R-:W-:Y:S02]  /*16d20*/  ISETP.GE.AND P3, PT, R2.reuse, R225.reuse, PT ;  /* 0x000000e10200720c */ /* 0x0c0fe40003f66270 */
[----:B------:R-:W-:Y:S01]  /*16d30*/  FSEL R111, R19, -INF , !P0 ;  /* 0xff800000136f7808 */ /* 0x000fe20004000000 */
[----:B------:R-:W-:Y:S04]  /*16d40*/  HMMA.16816.F32.BF16 R64, R196, R10, R64 ;  /* 0x0000000ac440723c */ /* 0x000fe80000041840 */
[-C--:B------:R-:W-:Y:S02]  /*16d50*/  ISETP.GE.AND P0, PT, R2, R224.reuse, PT ;  /* 0x000000e00200720c */ /* 0x080fe40003f06270 */
[----:B------:R-:W-:Y:S02]  /*16d60*/  FSEL R101, R16, -INF , !P5 ;  /* 0xff80000010657808 */ /* 0x000fe40006800000 */
[----:B------:R-:W-:Y:S02]  /*16d70*/  FSEL R110, R18, -INF , !P1 ;  /* 0xff800000126e7808 */ /* 0x000fe40004800000 */
[C---:B------:R-:W-:Y:S02]  /*16d80*/  ISETP.GE.AND P5, PT, R3.reuse, R225, PT ;  /* 0x000000e10300720c */ /* 0x040fe40003fa6270 */
[C---:B------:R-:W-:Y:S02]  /*16d90*/  ISETP.GE.AND P1, PT, R3.reuse, R224, PT ;  /* 0x000000e00300720c */ /* 0x040fe40003f26270 */
[CC--:B------:R-:W-:Y:S02]  /*16da0*/  ISETP.GE.OR P3, PT, R2.reuse, R230.reuse, !P3 ;  /* 0x000000e60200720c */ /* 0x0c0fe40005f66670 */
[-C--:B------:R-:W-:Y:S02]  /*16db0*/  ISETP.GE.OR P0, PT, R2, R229.reuse, !P0 ;  /* 0x000000e50200720c */ /* 0x080fe40004706670 */
[C---:B------:R-:W-:Y:S02]  /*16dc0*/  ISETP.GE.OR P5, PT, R3.reuse, R230, !P5 ;  /* 0x000000e60300720c */ /* 0x040fe40006fa6670 */
[----:B------:R-:W-:Y:S02]  /*16dd0*/  ISETP.GE.OR P1, PT, R3, R229, !P1 ;  /* 0x000000e50300720c */ /* 0x000fe40004f26670 */
[----:B------:R-:W-:Y:S02]  /*16de0*/  FSEL R242, R21, -INF , !P3 ;  /* 0xff80000015f27808 */ /* 0x000fe40005800000 */
[----:B------:R-:W-:Y:S02]  /*16df0*/  FSEL R246, R23, -INF , !P0 ;  /* 0xff80000017f67808 */ /* 0x000fe40004000000 */
[----:B------:R-:W-:Y:S02]  /*16e00*/  FSEL R243, R20, -INF , !P5 ;  /* 0xff80000014f37808 */ /* 0x000fe40006800000 */
[----:B------:R-:W-:Y:S01]  /*16e10*/  FSEL R241, R22, -INF , !P1 ;  /* 0xff80000016f17808 */ /* 0x000fe20004800000 */
[----:B------:R-:W-:Y:S01]  /*16e20*/  VIADD R22, R232, 0x9e3779b9 ;  /* 0x9e3779b9e8167836 */ /* 0x000fe20000000000 */
[CC--:B------:R-:W-:Y:S02]  /*16e30*/  ISETP.GE.AND P3, PT, R2.reuse, R226.reuse, PT ;  /* 0x000000e20200720c */ /* 0x0c0fe40003f66270 */
[CC--:B------:R-:W-:Y:S02]  /*16e40*/  ISETP.GE.AND P0, PT, R2.reuse, R223.reuse, PT ;  /* 0x000000df0200720c */ /* 0x0c0fe40003f06270 */
[C---:B------:R-:W-:Y:S02]  /*16e50*/  ISETP.GE.AND P5, PT, R3.reuse, R226, PT ;  /* 0x000000e20300720c */ /* 0x040fe40003fa6270 */
[C---:B------:R-:W-:Y:S02]  /*16e60*/  ISETP.GE.AND P1, PT, R3.reuse, R223, PT ;  /* 0x000000df0300720c */ /* 0x040fe40003f26270 */
[CC--:B------:R-:W-:Y:S02]  /*16e70*/  ISETP.GE.OR P3, PT, R2.reuse, R228.reuse, !P3 ;  /* 0x000000e40200720c */ /* 0x0c0fe40005f66670 */
[-C--:B------:R-:W-:Y:S01]  /*16e80*/  ISETP.GE.OR P0, PT, R2, R227.reuse, !P0 ;  /* 0x000000e30200720c */ /* 0x080fe20004706670 */
[C---:B------:R-:W-:Y:S01]  /*16e90*/  VIADD R2, R0.reuse, 0x19 ;  /* 0x0000001900027836 */ /* 0x040fe20000000000 */
[C---:B------:R-:W-:Y:S02]  /*16ea0*/  ISETP.GE.OR P5, PT, R3.reuse, R228, !P5 ;  /* 0x000000e40300720c */ /* 0x040fe40006fa6670 */
[----:B------:R-:W-:Y:S01]  /*16eb0*/  ISETP.GE.OR P1, PT, R3, R227, !P1 ;  /* 0x000000e30300720c */ /* 0x000fe20004f26670 */
[----:B------:R-:W-:Y:S01]  /*16ec0*/  VIADD R3, R0, 0x18 ;  /* 0x0000001800037836 */ /* 0x000fe20000000000 */
[----:B------:R-:W-:Y:S02]  /*16ed0*/  FSEL R248, R25, -INF , !P3 ;  /* 0xff80000019f87808 */ /* 0x000fe40005800000 */
[----:B------:R-:W-:Y:S02]  /*16ee0*/  FSEL R252, R27, -INF , !P0 ;  /* 0xff8000001bfc7808 */ /* 0x000fe40004000000 */
[----:B------:R-:W-:Y:S01]  /*16ef0*/  FSEL R247, R24, -INF , !P5 ;  /* 0xff80000018f77808 */ /* 0x000fe20006800000 */
[----:B------:R-:W-:Y:S01]  /*16f00*/  VIADD R24, R232, 0x3c6ef372 ;  /* 0x3c6ef372e8187836 */ /* 0x000fe20000000000 */
[----:B------:R-:W-:Y:S02]  /*16f10*/  FSEL R251, R26, -INF , !P1 ;  /* 0xff8000001afb7808 */ /* 0x000fe40004800000 */
[CC--:B------:R-:W-:Y:S02]  /*16f20*/  ISETP.GE.AND P3, PT, R2.reuse, R226.reuse, PT ;  /* 0x000000e20200720c */ /* 0x0c0fe40003f66270 */
[CC--:B------:R-:W-:Y:S02]  /*16f30*/  ISETP.GE.AND P0, PT, R2.reuse, R223.reuse, PT ;  /* 0x000000df0200720c */ /* 0x0c0fe40003f06270 */
        /* <DEDUP_REMOVED lines=9> */
[----:B------:R-:W-:Y:S02]  /*16fd0*/  FSEL R244, R30, -INF , !P1 ;  /* 0xff8000001ef47808 */ /* 0x000fe40004800000 */
        /* <DEDUP_REMOVED lines=12> */
[----:B------:R-:W-:Y:S02]  /*170a0*/  FSEL R231, R34, -INF , !P1 ;  /* 0xff80000022e77808 */ /* 0x000fe40004800000 */
[CC--:B------:R-:W-:Y:S02]  /*170b0*/  ISETP.GE.AND P3, PT, R2.reuse, R225.reuse, PT ;  /* 0x000000e10200720c */ /* 0x0c0fe40003f66270 */
[-C--:B------:R-:W-:Y:S02]  /*170c0*/  ISETP.GE.AND P0, PT, R2, R224.reuse, PT ;  /* 0x000000e00200720c */ /* 0x080fe40003f06270 */
[C---:B------:R-:W-:Y:S02]  /*170d0*/  ISETP.GE.AND P1, PT, R3.reuse, R224, PT ;  /* 0x000000e00300720c */ /* 0x040fe40003f26270 */
[----:B------:R-:W-:Y:S02]  /*170e0*/  FSEL R235, R32, -INF , !P5 ;  /* 0xff80000020eb7808 */ /* 0x000fe40006800000 */
        /* <DEDUP_REMOVED lines=20> */
[CC--:B------:R-:W-:Y:S02]  /*17230*/  ISETP.GE.AND P1, PT, R2.reuse, R223.reuse, PT ;  /* 0x000000df0200720c */ /* 0x0c0fe40003f26270 */
[----:B------:R-:W-:Y:S02]  /*17240*/  FSEL R207, R41, -INF , !P3 ;  /* 0xff80000029cf7808 */ /* 0x000fe40005800000 */
[----:B------:R-:W-:Y:S02]  /*17250*/  FSEL R104, R43, -INF , !P0 ;  /* 0xff8000002b687808 */ /* 0x000fe40004000000 */
[C---:B------:R-:W-:Y:S02]  /*17260*/  ISETP.GE.AND P3, PT, R3.reuse, R226, PT ;  /* 0x000000e20300720c */ /* 0x040fe40003f66270 */
[C---:B------:R-:W-:Y:S02]  /*17270*/  ISETP.GE.AND P0, PT, R3.reuse, R223, PT ;  /* 0x000000df0300720c */ /* 0x040fe40003f06270 */
[-C--:B------:R-:W-:Y:S02]  /*17280*/  ISETP.GE.OR P1, PT, R2, R227.reuse, !P1 ;  /* 0x000000e30200720c */ /* 0x080fe40004f26670 */
[C---:B------:R-:W-:Y:S02]  /*17290*/  ISETP.GE.OR P3, PT, R3.reuse, R228, !P3 ;  /* 0x000000e40300720c */ /* 0x040fe40005f66670 */
[----:B------:R-:W-:Y:S02]  /*172a0*/  ISETP.GE.OR P0, PT, R3, R227, !P0 ;  /* 0x000000e30300720c */ /* 0x000fe40004706670 */
[----:B------:R-:W-:Y:S02]  /*172b0*/  FSEL R103, R46, -INF , !P1 ;  /* 0xff8000002e677808 */ /* 0x000fe40004800000 */
[----:B------:R-:W-:Y:S02]  /*172c0*/  ISETP.GE.AND P1, PT, R2, R224, PT ;  /* 0x000000e00200720c */ /* 0x000fe40003f26270 */
[----:B------:R-:W-:Y:S02]  /*172d0*/  FSEL R208, R40, -INF , !P5 ;  /* 0xff80000028d07808 */ /* 0x000fe40006800000 */
[C---:B------:R-:W-:Y:S02]  /*172e0*/  ISETP.GE.AND P5, PT, R2.reuse, R226, PT ;  /* 0x000000e20200720c */ /* 0x040fe40003fa6270 */
[----:B------:R-:W-:Y:S02]  /*172f0*/  FSEL R102, R45, -INF , !P3 ;  /* 0xff8000002d667808 */ /* 0x000fe40005800000 */
[----:B------:R-:W-:Y:S02]  /*17300*/  FSEL R185, R47, -INF , !P0 ;  /* 0xff8000002fb97808 */ /* 0x000fe40004000000 */
[C---:B------:R-:W-:Y:S02]  /*17310*/  ISETP.GE.AND P3, PT, R3.reuse, R225, PT ;  /* 0x000000e10300720c */ /* 0x040fe40003f66270 */
[C---:B------:R-:W-:Y:S02]  /*17320*/  ISETP.GE.AND P0, PT, R3.reuse, R224, PT ;  /* 0x000000e00300720c */ /* 0x040fe40003f06270 */
[CC--:B------:R-:W-:Y:S02]  /*17330*/  ISETP.GE.OR P1, PT, R2.reuse, R229.reuse, !P1 ;  /* 0x000000e50200720c */ /* 0x0c0fe40004f26670 */
[----:B------:R-:W-:Y:S02]  /*17340*/  ISETP.GE.OR P5, PT, R2, R228, !P5 ;  /* 0x000000e40200720c */ /* 0x000fe40006fa6670 */
[CC--:B------:R-:W-:Y:S02]  /*17350*/  ISETP.GE.OR P3, PT, R3.reuse, R230.reuse, !P3 ;  /* 0x000000e60300720c */ /* 0x0c0fe40005f66670 */
[----:B------:R-:W-:Y:S02]  /*17360*/  ISETP.GE.OR P0, PT, R3, R229, !P0 ;  /* 0x000000e50300720c */ /* 0x000fe40004706670 */
[----:B------:R-:W-:Y:S02]  /*17370*/  FSEL R3, R50, -INF , !P1 ;  /* 0xff80000032037808 */ /* 0x000fe40004800000 */
[----:B------:R-:W-:Y:S02]  /*17380*/  FSEL R33, R44, -INF , !P5 ;  /* 0xff8000002c217808 */ /* 0x000fe40006800000 */
[CC--:B------:R-:W-:Y:S01]  /*17390*/  ISETP.GE.AND P5, PT, R2.reuse, R225.reuse, PT ;  /* 0x000000e10200720c */ /* 0x0c0fe20003fa6270 */
[----:B------:R1:W-:Y:S01]  /*173a0*/  STL [R1+0xc], R3 ;  /* 0x00000c0301007387 */ /* 0x0003e20000100800 */
[----:B------:R-:W-:Y:S02]  /*173b0*/  FSEL R213, R49, -INF , !P3 ;  /* 0xff80000031d57808 */ /* 0x000fe40005800000 */
[----:B------:R-:W-:Y:S03]  /*173c0*/  ISETP.GE.OR P5, PT, R2, R230, !P5 ;  /* 0x000000e60200720c */ /* 0x000fe60006fa6670 */
[----:B------:R-:W3:Y:S01]  /*173d0*/  LDL.64 R202, [R1+0x30] ;  /* 0x0000300001ca7983 */ /* 0x000ee20000100a00 */
[----:B------:R-:W-:Y:S02]  /*173e0*/  FSEL R2, R51, -INF , !P0 ;  /* 0xff80000033027808 */ /* 0x000fe40004000000 */
[----:B------:R-:W-:Y:S02]  /*173f0*/  FSEL R214, R48, -INF , !P5 ;  /* 0xff80000030d67808 */ /* 0x000fe40006800000 */
[C---:B------:R-:W-:Y:S01]  /*17400*/  ISETP.GE.AND P5, PT, R4.reuse, R225, PT ;  /* 0x000000e10400720c */ /* 0x040fe20003fa6270 */
[----:B------:R4:W-:Y:S01]  /*17410*/  STL [R1+0x8], R2 ;  /* 0x0000080201007387 */ /* 0x0009e20000100800 */
[C---:B------:R-:W-:Y:S02]  /*17420*/  ISETP.GE.AND P1, PT, R4.reuse, R224, PT ;  /* 0x000000e00400720c */ /* 0x040fe40003f26270 */
[C---:B------:R-:W-:Y:S03]  /*17430*/  ISETP.GE.OR P5, PT, R4.reuse, R230, !P5 ;  /* 0x000000e60400720c */ /* 0x040fe60006fa6670 */
[----:B------:R-:W3:Y:S01]  /*17440*/  LDL.64 R36, [R1+0x38] ;  /* 0x0000380001247983 */ /* 0x000ee20000100a00 */
[----:B------:R-:W-:Y:S02]  /*17450*/  ISETP.GE.OR P1, PT, R4, R229, !P1 ;  /* 0x000000e50400720c */ /* 0x000fe40004f26670 */
[----:B------:R-:W-:Y:S03]  /*17460*/  FSEL R210, R52, -INF , !P5 ;  /* 0xff80000034d27808 */ /* 0x000fe60006800000 */
[----:B------:R-:W3:Y:S01]  /*17470*/  LDL.64 R38, [R1+0x60] ;  /* 0x0000600001267983 */ /* 0x000ee20000100a00 */
[----:B------:R-:W-:Y:S02]  /*17480*/  FSEL R49, R54, -INF , !P1 ;  /* 0xff80000036317808 */ /* 0x000fe40004800000 */
[----:B------:R-:W-:Y:S03]  /*17490*/  FMNMX.FTZ R23, R184, R108, !PT ;  /* 0x0000006cb8177209 */ /* 0x000fe60007810000 */
[----:B------:R-:W3:Y:S01]  /*174a0*/  LDL.64 R198, [R1+0x68] ;  /* 0x0000680001c67983 */ /* 0x000ee20000100a00 */
[C---:B-1----:R-:W-:Y:S05]  /*174b0*/  VIADD R3, R0.reuse, 0x31 ;  /* 0x0000003100037836 */ /* 0x042fea0000000000 */
[C---:B------:R-:W-:Y:S02]  /*174c0*/  ISETP.GE.AND P3, PT, R3.reuse, R225, PT ;  /* 0x000000e10300720c */ /* 0x040fe40003f66270 */
[C---:B------:R-:W-:Y:S02]  /*174d0*/  ISETP.GE.AND P0, PT, R3.reuse, R224, PT ;  /* 0x000000e00300720c */ /* 0x040fe40003f06270 */
[CC--:B------:R-:W-:Y:S01]  /*174e0*/  ISETP.GE.OR P3, PT, R3.reuse, R230.reuse, !P3 ;  /* 0x000000e60300720c */ /* 0x0c0fe20005f66670 */
[C---:B----4-:R-:W-:Y:S01]  /*174f0*/  VIADD R2, R0.reuse, 0x38 ;  /* 0x0000003800027836 */ /* 0x050fe20000000000 */
[----:B------:R-:W-:Y:S01]  /*17500*/  ISETP.GE.OR P0, PT, R3, R229, !P0 ;  /* 0x000000e50300720c */ /* 0x000fe20004706670 */
[----:B------:R-:W-:Y:S01]  /*17510*/  VIADD R0, R0, 0x39 ;  /* 0x0000003900007836 */ /* 0x000fe20000000000 */
[----:B------:R-:W-:Y:S02]  /*17520*/  FSEL R209, R53, -INF , !P3 ;  /* 0xff80000035d17808 */ /* 0x000fe40005800000 */
[-C--:B------:R-:W-:Y:S02]  /*17530*/  ISETP.GE.AND P5, PT, R2, R225.reuse, PT ;  /* 0x000000e10200720c */ /* 0x080fe40003fa6270 */
[----:B------:R-:W-:Y:S02]  /*17540*/  ISETP.GE.AND P3, PT, R0, R225, PT ;  /* 0x000000e10000720c */ /* 0x000fe40003f66270 */
[-C--:B------:R-:W-:Y:S02]  /*17550*/  ISETP.GE.OR P5, PT, R2, R230.reuse, !P5 ;  /* 0x000000e60200720c */ /* 0x080fe40006fa6670 */
[----:B------:R-:W-:Y:S02]  /*17560*/  ISETP.GE.OR P3, PT, R0, R230, !P3 ;  /* 0x000000e60000720c */ /* 0x000fe40005f66670 */
[----:B------:R-:W-:Y:S02]  /*17570*/  ISETP.GE.AND P1, PT, R2, R224, PT ;  /* 0x000000e00200720c */ /* 0x000fe40003f26270 */
[----:B------:R-:W-:Y:S02]  /*17580*/  FSEL R205, R64, -INF , !P5 ;  /* 0xff80000040cd7808 */ /* 0x000fe40006800000 */
[----:B------:R-:W-:Y:S02]  /*17590*/  FSEL R204, R65, -INF , !P3 ;  /* 0xff80000041cc7808 */ /* 0x000fe40005800000 */
[C---:B------:R-:W-:Y:S02]  /*175a0*/  ISETP.GE.AND P5, PT, R4.reuse, R226, PT ;  /* 0x000000e20400720c */ /* 0x040fe40003fa6270 */
[----:B------:R-:W-:Y:S02]  /*175b0*/  ISETP.GE.AND P3, PT, R4, R223, PT ;  /* 0x000000df0400720c */ /* 0x000fe40003f66270 */
[----:B------:R-:W-:Y:S02]  /*175c0*/  ISETP.GE.OR P1, PT, R2, R229, !P1 ;  /* 0x000000e50200720c */ /* 0x000fe40004f26670 */
[C---:B------:R-:W-:Y:S02]  /*175d0*/  ISETP.GE.OR P5, PT, R4.reuse, R228, !P5 ;  /* 0x000000e40400720c */ /* 0x040fe40006fa6670 */
[----:B------:R-:W-:Y:S01]  /*175e0*/  ISETP.GE.OR P3, PT, R4, R227, !P3 ;  /* 0x000000e30400720c */ /* 0x000fe20005f66670 */
[----:B------:R-:W-:Y:S01]  /*175f0*/  VIADD R4, R233, 0xbb67ae85 ;  /* 0xbb67ae85e9047836 */ /* 0x000fe20000000000 */
[----:B------:R-:W-:Y:S02]  /*17600*/  FSEL R47, R66, -INF , !P1 ;  /* 0xff800000422f7808 */ /* 0x000fe40004800000 */
[----:B------:R-:W-:Y:S02]  /*17610*/  PLOP3.LUT P1, PT, PT, PT, UP0, 0x80, 0x0 ;  /* 0x000000000000781c */ /* 0x000fe40003f2f008 */
[----:B------:R-:W-:Y:S02]  /*17620*/  FSEL R41, R55, -INF , !P0 ;  /* 0xff80000037297808 */ /* 0x000fe40004000000 */
[C---:B------:R-:W-:Y:S04]  /*17630*/  ISETP.GE.AND P0, PT, R0.reuse, R224, PT ;  /* 0x000000e00000720c */ /* 0x040fe80003f06270 */
[----:B------:R-:W-:Y:S04]  /*17640*/  ISETP.GE.OR P0, PT, R0, R229, !P0 ;  /* 0x000000e50000720c */ /* 0x000fe80004706670 */
[----:B------:R-:W-:Y:S02]  /*17650*/  FSEL R48, R67, -INF , !P0 ;  /* 0xff80000043307808 */ /* 0x000fe40004000000 */
[----:B------:R-:W-:Y:S02]  /*17660*/  ISETP.GE.AND P0, PT, R3, R226, PT ;  /* 0x000000e20300720c */ /* 0x000fe40003f06270 */
[----:B--2---:R-:W-:Y:S02]  /*17670*/  LOP3.LUT R5, R179, UR10, R233, 0x96, !PT ;  /* 0x0000000ab3057c12 */ /* 0x004fe4000f8e96e9 */
[-CC-:B---3--:R-:W-:Y:S05]  /*17680*/  LOP3.LUT R10, R203, R178.reuse, R4.reuse, 0x96, !PT ;  /* 0x000000b2cb0a7212 */ /* 0x188fea00078e9604 */
[----:B------:R-:W-:Y:S01]  /*17690*/  IMAD.WIDE.U32 R10, R10, -0x326172a9, RZ ;  /* 0xcd9e8d570a0a7825 */ /* 0x000fe200078e00ff */
[----:B------:R-:W-:Y:S03]  /*176a0*/  LOP3.LUT R6, R37, R178, R4, 0x96, !PT ;  /* 0x000000b225067212 */ /* 0x000fe600078e9604 */
[----:B------:R-:W-:Y:S04]  /*176b0*/  IMAD.WIDE.U32 R4, R5, -0x326172a9, RZ ;  /* 0xcd9e8d5705047825 */ /* 0x000fe800078e00ff */
[----:B------:R-:W-:Y:S01]  /*176c0*/  IMAD.WIDE.U32 R18, R6, -0x326172a9, RZ ;  /* 0xcd9e8d5706127825 */ /* 0x000fe200078e00ff */
[C-C-:B------:R-:W-:Y:S02]  /*176d0*/  LOP3.LUT R25, R5.reuse, R38, R22.reuse, 0x96, !PT ;  /* 0x0000002605197212 */ /* 0x140fe400078e9616 */
[----:B------:R-:W-:Y:S02]  /*176e0*/  LOP3.LUT R28, R5, R198, R22, 0x96, !PT ;  /* 0x000000c6051c7212 */ /* 0x000fe400078e9616 */
[-CC-:B------:R-:W-:Y:S02]  /*176f0*/  LOP3.LUT R26, R19, R4.reuse, R24.reuse, 0x96, !PT ;  /* 0x00000004131a7212 */ /* 0x180fe400078e9618 */
[----:B------:R-:W-:Y:S01]  /*17700*/  LOP3.LUT R27, R11, R4, R24, 0x96, !PT ;  /* 0x000000040b1b7212 */ /* 0x000fe200078e9618 */
[----:B------:R-:W-:Y:S06]  /*17710*/  @P1 BRA `(.L_x_480) ;  /* 0xffffffe000601947 */ /* 0x000fec000383ffff */
.L_x_479:
[----:B------:R-:W-:Y:S01]  /*17720*/  FMNMX.FTZ R4, R187, R23, !PT ;  /* 0x00000017bb047209 */ /* 0x000fe20007810000 */
[----:B------:R-:W2:Y:S01]  /*17730*/  LDL R34, [R1+0x44] ;  /* 0x0000440001227983 */ /* 0x000ea20000100800 */
[-C--:B------:R-:W-:Y:S01]  /*17740*/  ISETP.GE.AND P2, PT, R3, R223.reuse, PT ;  /* 0x000000df0300720c */ /* 0x080fe20003f46270 */
[----:B------:R-:W-:Y:S01]  /*17750*/  VIADD R31, R233, 0x76cf5d0a ;  /* 0x76cf5d0ae91f7836 */ /* 0x000fe20000000000 */
[C---:B------:R-:W-:Y:S01]  /*17760*/  ISETP.GE.AND P6, PT, R2.reuse, R226, PT ;  /* 0x000000e20200720c */ /* 0x040fe20003fc6270 */
[----:B------:R1:W-:Y:S01]  /*17770*/  STL [R1+0xc4], R219 ;  /* 0x0000c4db01007387 */ /* 0x0003e20000100800 */
[----:B------:R-:W-:Y:S01]  /*17780*/  ISETP.GE.AND P1, PT, R2, R223, PT ;  /* 0x000000df0200720c */ /* 0x000fe20003f26270 */
[----:B------:R-:W-:Y:S01]  /*17790*/  IMAD.MOV.U32 R64, RZ, RZ, R104 ;  /* 0x000000ffff407224 */ /* 0x000fe200078e0068 */
[----:B------:R-:W-:Y:S01]  /*177a0*/  FMNMX.FTZ R4, R101, R4, !PT ;  /* 0x0000000465047209 */ /* 0x000fe20007810000 */
[----:B------:R-:W-:Y:S01]  /*177b0*/  IMAD.MOV.U32 R65, RZ, RZ, R103 ;  /* 0x000000ffff417224 */ /* 0x000fe200078e0067 */
[CC--:B------:R-:W-:Y:S01]  /*177c0*/  ISETP.GE.OR P0, PT, R3.reuse, R228.reuse, !P0 ;  /* 0x000000e40300720c */ /* 0x0c0fe20004706670 */
[----:B------:R-:W-:Y:S01]  /*177d0*/  IMAD.MOV.U32 R66, RZ, RZ, R102 ;  /* 0x000000ffff427224 */ /* 0x000fe200078e0066 */
[-C--:B------:R-:W-:Y:S01]  /*177e0*/  ISETP.GE.OR P2, PT, R3, R227.reuse, !P2 ;  /* 0x000000e30300720c */ /* 0x080fe20005746670 */
[----:B------:R-:W-:Y:S01]  /*177f0*/  VIADD R35, R232, 0x1715609d ;  /* 0x1715609de8237836 */ /* 0x000fe20000000000 */
[C---:B------:R-:W-:Y:S01]  /*17800*/  ISETP.GE.OR P6, PT, R2.reuse, R228, !P6 ;  /* 0x000000e40200720c */ /* 0x040fe200077c6670 */
[----:B------:R-:W-:Y:S01]  /*17810*/  IMAD.MOV.U32 R50, RZ, RZ, R185 ;  /* 0x000000ffff327224 */ /* 0x000fe200078e00b9 */
[----:B------:R-:W-:Y:S01]  /*17820*/  ISETP.GE.OR P1, PT, R2, R227, !P1 ;  /* 0x000000e30200720c */ /* 0x000fe20004f26670 */
[----:B------:R-:W-:Y:S01]  /*17830*/  VIADD R44, R233, 0x646e171e ;  /* 0x646e171ee92c7836 */ /* 0x000fe20000000000 */
[----:B------:R-:W-:Y:S01]  /*17840*/  FMNMX.FTZ R3, R109, R4, !PT ;  /* 0x000000046d037209 */ /* 0x000fe20007810000 */
[----:B------:R-:W-:Y:S01]  /*17850*/  IMAD.WIDE.U32 R4, R25, -0x2daee0ad, RZ ;  /* 0xd2511f5319047825 */ /* 0x000fe200078e00ff */
[----:B------:R-:W-:Y:S01]  /*17860*/  FMNMX.FTZ R2, R186, R100, !PT ;  /* 0x00000064ba027209 */ /* 0x000fe20007810000 */
[----:B------:R-:W-:Y:S01]  /*17870*/  UIADD3 UR10, UR10, 0x1, URZ ;  /* 0x000000010a0a7890 */ /* 0x000fe2000fffe03f */
[----:B------:R-:W-:Y:S01]  /*17880*/  FSEL R250, R56, -INF , !P5 ;  /* 0xff80000038fa7808 */ /* 0x000fe20006800000 */
[----:B------:R-:W-:Y:S01]  /*17890*/  VIADD R32, R233, 0x32370b8f ;  /* 0x32370b8fe9207836 */ /* 0x000fe20000000000 */
[----:B------:R-:W-:Y:S01]  /*178a0*/  FSEL R249, R57, -INF , !P0 ;  /* 0xff80000039f97808 */ /* 0x000fe20004000000 */
[----:B------:R-:W-:Y:S01]  /*178b0*/  IMAD.MOV.U32 R45, RZ, RZ, R206 ;  /* 0x000000ffff2d7224 */ /* 0x000fe200078e00ce */
[----:B------:R-:W-:Y:S01]  /*178c0*/  ISETP.GE.AND P5, PT, R0, R226, PT ;  /* 0x000000e20000720c */ /* 0x000fe20003fa6270 */
[----:B------:R-:W-:Y:S01]  /*178d0*/  IMAD.MOV.U32 R46, RZ, RZ, R201 ;  /* 0x000000ffff2e7224 */ /* 0x000fe200078e00c9 */
[----:B------:R-:W-:Y:S01]  /*178e0*/  FMNMX.FTZ R3, R243, R3, !PT ;  /* 0x00000003f3037209 */ /* 0x000fe20007810000 */
[----:B------:R-:W-:Y:S01]  /*178f0*/  VIADD R30, R232, 0x78dde6e4 ;  /* 0x78dde6e4e81e7836 */ /* 0x000fe20000000000 */
[----:B------:R-:W-:Y:S01]  /*17900*/  ISETP.GE.AND P0, PT, R0, R223, PT ;  /* 0x000000df0000720c */ /* 0x000fe20003f06270 */
[----:B-1----:R-:W3:Y:S01]  /*17910*/  LDL.LU R219, [R1+0xc] ;  /* 0x00000c0001db7983 */ /* 0x002ee20000300800 */
[----:B------:R-:W-:Y:S01]  /*17920*/  FMNMX.FTZ R2, R189, R2, !PT ;  /* 0x00000002bd027209 */ /* 0x000fe20007810000 */
[----:B------:R-:W-:Y:S01]  /*17930*/  IMAD.MOV.U32 R42, RZ, RZ, R208 ;  /* 0x000000ffff2a7224 */ /* 0x000fe200078e00d0 */
[----:B------:R-:W-:Y:S01]  /*17940*/  FMNMX.FTZ R3, R242, R3, !PT ;  /* 0x00000003f2037209 */ /* 0x000fe20007810000 */
[----:B------:R1:W-:Y:S01]  /*17950*/  STL [R1+0xc0], R217 ;  /* 0x0000c0d901007387 */ /* 0x0003e20000100800 */
[C---:B------:R-:W-:Y:S01]  /*17960*/  ISETP.GE.OR P5, PT, R0.reuse, R228, !P5 ;  /* 0x000000e40000720c */ /* 0x040fe20006fa6670 */
[----:B------:R-:W-:Y:S01]  /*17970*/  IMAD.MOV.U32 R43, RZ, RZ, R207 ;  /* 0x000000ffff2b7224 */ /* 0x000fe200078e00cf */
[----:B------:R-:W-:Y:S01]  /*17980*/  ISETP.GE.OR P0, PT, R0, R227, !P0 ;  /* 0x000000e30000720c */ /* 0x000fe20004706670 */
[----:B----4-:R-:W-:Y:S01]  /*17990*/  IMAD.WIDE.U32 R8, R28, -0x2daee0ad, RZ ;  /* 0xd2511f531c087825 */ /* 0x010fe200078e00ff */
[----:B------:R-:W-:Y:S01]  /*179a0*/  FMNMX.FTZ R0, R110, R2, !PT ;  /* 0x000000026e007209 */ /* 0x000fe20007810000 */
[----:B------:R-:W-:Y:S01]  /*179b0*/  UISETP.GT.AND UP0, UPT, UR8, UR12, UPT ;  /* 0x0000000c0800728c */ /* 0x000fe2000bf04270 */
[----:B------:R-:W-:Y:S01]  /*179c0*/  FMNMX.FTZ R2, R235, R3, !PT ;  /* 0x00000003eb027209 */ /* 0x000fe20007810000 */
[----:B------:R-:W-:Y:S01]  /*179d0*/  VIADD R28, R233, 0xed9eba14 ;  /* 0xed9eba14e91c7836 */ /* 0x000fe20000000000 */
[----:B------:R-:W-:Y:S01]  /*179e0*/  FMNMX.FTZ R6, R111, R0, !PT ;  /* 0x000000006f067209 */ /* 0x000fe20007810000 */
[----:B------:R-:W-:Y:S01]  /*179f0*/  UMOV UR17, UR8 ;  /* 0x0000000800117c82 */ /* 0x000fe20008000000 */
[----:B------:R-:W-:Y:S01]  /*17a00*/  FMNMX.FTZ R0, R234, R2, !PT ;  /* 0x00000002ea007209 */ /* 0x000fe20007810000 */
[----:B------:R-:W-:Y:S01]  /*17a10*/  IMAD.WIDE.U32 R2, R26, -0x2daee0ad, RZ ;  /* 0xd2511f531a027825 */ /* 0x000fe200078e00ff */
[----:B------:R-:W-:Y:S02]  /*17a20*/  FMNMX.FTZ R12, R241, R6, !PT ;  /* 0x00000006f10c7209 */ /* 0x000fe40007810000 */
[----:B------:R-:W-:Y:S01]  /*17a30*/  FMNMX.FTZ R13, R238, R0, !PT ;  /* 0x00000000ee0d7209 */ /* 0x000fe20007810000 */
[----:B------:R-:W-:Y:S01]  /*17a40*/  IMAD.WIDE.U32 R6, R27, -0x2daee0ad, RZ ;  /* 0xd2511f531b067825 */ /* 0x000fe200078e00ff */
[----:B------:R-:W-:Y:S02]  /*17a50*/  FMNMX.FTZ R0, R246, R12, !PT ;  /* 0x0000000cf6007209 */ /* 0x000fe40007810000 */
[----:B------:R-:W-:Y:S02]  /*17a60*/  FMNMX.FTZ R12, R237, R13, !PT ;  /* 0x0000000ded0c7209 */ /* 0x000fe40007810000 */
[----:B------:R-:W-:Y:S02]  /*17a70*/  FMNMX.FTZ R0, R231, R0, !PT ;  /* 0x00000000e7007209 */ /* 0x000fe40007810000 */
[--C-:B------:R-:W-:Y:S02]  /*17a80*/  LOP3.LUT R4, R3, R4, R32.reuse, 0x96, !PT ;  /* 0x0000000403047212 */ /* 0x100fe400078e9620 */
[----:B------:R-:W-:Y:S01]  /*17a90*/  FMNMX.FTZ R0, R215, R0, !PT ;  /* 0x00000000d7007209 */ /* 0x000fe20007810000 */
[----:B-1----:R-:W4:Y:S01]  /*17aa0*/  LDL.LU R217, [R1+0x8] ;  /* 0x0000080001d97983 */ /* 0x002f220000300800 */
[----:B------:R-:W-:Y:S02]  /*17ab0*/  FMNMX.FTZ R3, R214, R12, !PT ;  /* 0x0000000cd6037209 */ /* 0x000fe40007810000 */
[----:B------:R-:W-:Y:S02]  /*17ac0*/  FMNMX.FTZ R0, R45, R0, !PT ;  /* 0x000000002d007209 */ /* 0x000fe40007810000 */
[----:B------:R-:W-:Y:S02]  /*17ad0*/  FMNMX.FTZ R3, R213, R3, !PT ;  /* 0x00000003d5037209 */ /* 0x000fe40007810000 */
[----:B------:R-:W-:Y:S02]  /*17ae0*/  LOP3.LUT R5, R5, R36, R31, 0x96, !PT ;  /* 0x0000002405057212 */ /* 0x000fe400078e961f */
[----:B------:R-:W-:Y:S02]  /*17af0*/  FMNMX.FTZ R0, R46, R0, !PT ;  /* 0x000000002e007209 */ /* 0x000fe40007810000 */
[----:B------:R-:W-:Y:S01]  /*17b00*/  FMNMX.FTZ R3, R210, R3, !PT ;  /* 0x00000003d2037209 */ /* 0x000fe20007810000 */
[----:B------:R-:W-:Y:S01]  /*17b10*/  IMAD.WIDE.U32 R12, R5, -0x326172a9, RZ ;  /* 0xcd9e8d57050c7825 */ /* 0x000fe200078e00ff */
[----:B------:R-:W-:Y:S02]  /*17b20*/  IADD3 R29, R232, -0x255992d5, RZ ;  /* 0xdaa66d2be81d7810 */ /* 0x000fe40007ffe0ff */
[----:B------:R-:W-:Y:S01]  /*17b30*/  FMNMX.FTZ R104, R209, R3, !PT ;  /* 0x00000003d1687209 */ /* 0x000fe20007810000 */
[----:B------:R-:W-:Y:S01]  /*17b40*/  IMAD.WIDE.U32 R4, R4, -0x326172a9, RZ ;  /* 0xcd9e8d5704047825 */ /* 0x000fe200078e00ff */
[----:B------:R-:W-:Y:S02]  /*17b50*/  LOP3.LUT R16, R7, R8, R32, 0x96, !PT ;  /* 0x0000000807107212 */ /* 0x000fe400078e9620 */
[----:B------:R-:W-:Y:S02]  /*17b60*/  LOP3.LUT R7, R13, R18, R29, 0x96, !PT ;  /* 0x000000120d077212 */ /* 0x000fe400078e961d */
[----:B------:R-:W-:Y:S01]  /*17b70*/  FMNMX.FTZ R104, R205, R104, !PT ;  /* 0x00000068cd687209 */ /* 0x000fe20007810000 */
[----:B------:R-:W-:Y:S01]  /*17b80*/  IMAD.WIDE.U32 R16, R16, -0x326172a9, RZ ;  /* 0xcd9e8d5710107825 */ /* 0x000fe200078e00ff */
[----:B------:R-:W-:Y:S02]  /*17b90*/  LOP3.LUT R9, R9, R202, R31, 0x96, !PT ;  /* 0x000000ca09097212 */ /* 0x000fe400078e961f */
[----:B------:R-:W-:Y:S01]  /*17ba0*/  FMNMX.FTZ R104, R204, R104, !PT ;  /* 0x00000068cc687209 */ /* 0x000fe20007810000 */
[----:B------:R-:W-:Y:S01]  /*17bb0*/  IMAD.WIDE.U32 R26, R7, -0x2daee0ad, RZ ;  /* 0xd2511f53071a7825 */ /* 0x000fe200078e00ff */
[----:B------:R-:W-:Y:S02]  /*17bc0*/  LOP3.LUT R12, R5, R12, R30, 0x96, !PT ;  /* 0x0000000c050c7212 */ /* 0x000fe400078e961e */
[----:B------:R-:W-:Y:S01]  /*17bd0*/  MOV R53, R105 ;  /* 0x0000006900357202 */ /* 0x000fe20000000f00 */
[----:B------:R-:W-:Y:S01]  /*17be0*/  IMAD.WIDE.U32 R14, R9, -0x326172a9, RZ ;  /* 0xcd9e8d57090e7825 */ /* 0x000fe200078e00ff */
[----:B------:R-:W-:Y:S01]  /*17bf0*/  LOP3.LUT R9, R27, R2, R28, 0x96, !PT ;  /* 0x000000021b097212 */ /* 0x000fe200078e961c */
[----:B------:R-:W1:Y:S01]  /*17c00*/  SHFL.BFLY PT, R8, R104, 0x2, 0x1f ;  /* 0x0c401f0068087f89 */ /* 0x000e6200000e0000 */
[----:B------:R-:W-:Y:S01]  /*17c10*/  FSEL R208, R60, -INF , !P6 ;  /* 0xff8000003cd07808 */ /* 0x000fe20007000000 */
[----:B------:R-:W-:Y:S01]  /*17c20*/  IMAD.WIDE.U32 R12, R12, -0x2daee0ad, RZ ;  /* 0xd2511f530c0c7825 */ /* 0x000fe200078e00ff */
[----:B------:R-:W-:Y:S02]  /*17c30*/  LOP3.LUT R7, R15, R10, R29, 0x96, !PT ;  /* 0x0000000a0f077212 */ /* 0x000fe400078e961d */
[----:B------:R-:W-:Y:S01]  /*17c40*/  FSEL R206, R61, -INF , !P5 ;  /* 0xff8000003dce7808 */ /* 0x000fe20006800000 */
[----:B------:R-:W-:Y:S01]  /*17c50*/  VIADD R27, R232, 0xb54cda56 ;  /* 0xb54cda56e81b7836 */ /* 0x000fe20000000000 */
[----:B------:R-:W-:Y:S01]  /*17c60*/  LOP3.LUT R14, R17, R14, R30, 0x96, !PT ;  /* 0x0000000e110e7212 */ /* 0x000fe200078e961e */
[----:B------:R-:W-:Y:S01]  /*17c70*/  IMAD.WIDE.U32 R20, R7, -0x2daee0ad, RZ ;  /* 0xd2511f5307147825 */ /* 0x000fe200078e00ff */
[----:B------:R-:W-:Y:S02]  /*17c80*/  FSEL R212, R58, -INF , !P3 ;  /* 0xff8000003ad47808 */ /* 0x000fe40005800000 */
[----:B------:R-:W-:Y:S01]  /*17c90*/  FSEL R211, R59, -INF , !P2 ;  /* 0xff8000003bd37808 */ /* 0x000fe20005000000 */
[----:B------:R-:W-:Y:S01]  /*17ca0*/  IMAD.WIDE.U32 R14, R14, -0x2daee0ad, RZ ;  /* 0xd2511f530e0e7825 */ /* 0x000fe200078e00ff */
[----:B------:R-:W-:Y:S02]  /*17cb0*/  LOP3.LUT R23, R21, R6, R28, 0x96, !PT ;  /* 0x0000000615177212 */ /* 0x000fe400078e961c */
[----:B------:R-:W-:Y:S02]  /*17cc0*/  FSEL R207, R62, -INF , !P1 ;  /* 0xff8000003ecf7808 */ /* 0x000fe40004800000 */
[----:B------:R-:W-:Y:S02]  /*17cd0*/  FSEL R105, R63, -INF , !P0 ;  /* 0xff8000003f697808 */ /* 0x000fe40004000000 */
[----:B-1----:R-:W-:Y:S01]  /*17ce0*/  FMNMX.FTZ R104, R104, R8, !PT ;  /* 0x0000000868687209 */ /* 0x002fe20007810000 */
[----:B------:R-:W-:Y:S05]  /*17cf0*/  IMAD.WIDE.U32 R8, R9, -0x326172a9, RZ ;  /* 0xcd9e8d5709087825 */ /* 0x000fea00078e00ff */
[----:B------:R-:W-:Y:S02]  /*17d00*/  LOP3.LUT R9, R9, R4, R35, 0x96, !PT ;  /* 0x0000000409097212 */ /* 0x000fe400078e9623 */
[--C-:B--2---:R-:W-:Y:S02]  /*17d10*/  LOP3.LUT R7, R13, R26, R34.reuse, 0x96, !PT ;  /* 0x0000001a0d077212 */ /* 0x104fe400078e9622 */
[----:B------:R-:W-:Y:S01]  /*17d20*/  LOP3.LUT R20, R15, R20, R34, 0x96, !PT ;  /* 0x000000140f147212 */ /* 0x000fe200078e9622 */
[----:B------:R-:W1:Y:S02]  /*17d30*/  SHFL.BFLY PT, R13, R104, 0x1, 0x1f ;  /* 0x0c201f00680d7f89 */ /* 0x000e6400000e0000 */
[----:B-1----:R-:W-:Y:S02]  /*17d40*/  FMNMX.FTZ R104, R104, R13, !PT ;  /* 0x0000000d68687209 */ /* 0x002fe40007810000 */
[----:B---3--:R-:W-:Y:S02]  /*17d50*/  FMNMX.FTZ R0, R219, R0, !PT ;  /* 0x00000000db007209 */ /* 0x008fe40007810000 */
[C---:B------:R-:W-:Y:S01]  /*17d60*/  FSETP.NEU.FTZ.AND P3, PT, R104.reuse, -INF , PT ;  /* 0xff8000006800780b */ /* 0x040fe20003f7d000 */
[----:B------:R-:W-:Y:S05]  /*17d70*/  FMUL.FTZ R180, R104, UR4 ;  /* 0x0000000468b47c20 */ /* 0x000fea0008410000 */
[----:B------:R-:W-:Y:S02]  /*17d80*/  FSEL R180, R180, RZ, P3 ;  /* 0x000000ffb4b47208 */ /* 0x000fe40001800000 */
[----:B----4-:R-:W-:Y:S02]  /*17d90*/  FMNMX.FTZ R3, R217, R0, !PT ;  /* 0x00000000d9037209 */ /* 0x010fe40007810000 */
        /* <DEDUP_REMOVED lines=12> */
[----:B------:R-:W1:Y:S01]  /*17e60*/  SHFL.BFLY PT, R103, R0, 0x2, 0x1f ;  /* 0x0c401f0000677f89 */ /* 0x000e6200000e0000 */
[----:B------:R-:W-:Y:S02]  /*17e70*/  FMNMX.FTZ R3, R195, R3, !PT ;  /* 0x00000003c3037209 */ /* 0x000fe40007810000 */
[----:B------:R-:W-:Y:S02]  /*17e80*/  FMNMX.FTZ R2, R236, R2, !PT ;  /* 0x00000002ec027209 */ /* 0x000fe40007810000 */
[----:B------:R-:W-:Y:S02]  /*17e90*/  FMNMX.FTZ R3, R200, R3, !PT ;  /* 0x00000003c8037209 */ /* 0x000fe40007810000 */
[----:B------:R-:W-:Y:S02]  /*17ea0*/  FMNMX.FTZ R2, R239, R2, !PT ;  /* 0x00000002ef027209 */ /* 0x000fe40007810000 */
[----:B------:R-:W-:Y:S02]  /*17eb0*/  FMNMX.FTZ R3, R251, R3, !PT ;  /* 0x00000003fb037209 */ /* 0x000fe40007810000 */
[----:B------:R-:W-:Y:S02]  /*17ec0*/  FMNMX.FTZ R6, R42, R2, !PT ;  /* 0x000000022a067209 */ /* 0x000fe40007810000 */
[----:B------:R-:W-:Y:S01]  /*17ed0*/  FMNMX.FTZ R5, R252, R3, !PT ;  /* 0x00000003fc057209 */ /* 0x000fe20007810000 */
[----:B------:R-:W-:Y:S01]  /*17ee0*/  IMAD.WIDE.U32 R2, R7, -0x326172a9, RZ ;  /* 0xcd9e8d5707027825 */ /* 0x000fe200078e00ff */
[----:B------:R-:W-:Y:S02]  /*17ef0*/  FMNMX.FTZ R6, R43, R6, !PT ;  /* 0x000000062b067209 */ /* 0x000fe40007810000 */
[----:B------:R-:W-:Y:S02]  /*17f00*/  FMNMX.FTZ R7, R244, R5, !PT ;  /* 0x00000005f4077209 */ /* 0x000fe40007810000 */
[----:B------:R-:W-:Y:S02]  /*17f10*/  FMNMX.FTZ R5, R33, R6, !PT ;  /* 0x0000000621057209 */ /* 0x000fe40007810000 */
[----:B------:R-:W-:Y:S01]  /*17f20*/  FMNMX.FTZ R4, R245, R7, !PT ;  /* 0x00000007f5047209 */ /* 0x000fe20007810000 */
[----:B------:R-:W-:Y:S01]  /*17f30*/  IMAD.WIDE.U32 R6, R20, -0x326172a9, RZ ;  /* 0xcd9e8d5714067825 */ /* 0x000fe200078e00ff */
[----:B------:R-:W-:Y:S02]  /*17f40*/  FMNMX.FTZ R5, R66, R5, !PT ;  /* 0x0000000542057209 */ /* 0x000fe40007810000 */
[----:B-1----:R-:W-:Y:S02]  /*17f50*/  FMNMX.FTZ R103, R0, R103, !PT ;  /* 0x0000006700677209 */ /* 0x002fe40007810000 */
[----:B------:R-:W-:Y:S02]  /*17f60*/  FMNMX.FTZ R5, R250, R5, !PT ;  /* 0x00000005fa057209 */ /* 0x000fe40007810000 */
[----:B------:R-:W-:Y:S02]  /*17f70*/  FMNMX.FTZ R0, R53, R4, !PT ;  /* 0x0000000435007209 */ /* 0x000fe40007810000 */
[----:B------:R-:W-:Y:S01]  /*17f80*/  FMNMX.FTZ R102, R249, R5, !PT ;  /* 0x00000005f9667209 */ /* 0x000fe20007810000 */
[----:B------:R-:W1:Y:S01]  /*17f90*/  SHFL.BFLY PT, R4, R103, 0x1, 0x1f ;  /* 0x0c201f0067047f89 */ /* 0x000e6200000e0000 */
[----:B------:R-:W-:Y:S02]  /*17fa0*/  LOP3.LUT R8, R3, R8, R27, 0x96, !PT ;  /* 0x0000000803087212 */ /* 0x000fe400078e961b */
[----:B------:R-:W-:Y:S02]  /*17fb0*/  FMNMX.FTZ R102, R208, R102, !PT ;  /* 0x00000066d0667209 */ /* 0x000fe40007810000 */
[----:B------:R-:W-:Y:S02]  /*17fc0*/  LOP3.LUT R17, R2, 0xffff, RZ, 0xc0, !PT ;  /* 0x0000ffff02117812 */ /* 0x000fe400078ec0ff */
[----:B------:R-:W-:Y:S02]  /*17fd0*/  FMNMX.FTZ R102, R206, R102, !PT ;  /* 0x00000066ce667209 */ /* 0x000fe40007810000 */
[--C-:B------:R-:W-:Y:S02]  /*17fe0*/  SHF.R.U32.HI R21, RZ, 0x10, R2.reuse ;  /* 0x00000010ff157819 */ /* 0x100fe40000011602 */
[----:B------:R-:W-:Y:S01]  /*17ff0*/  LOP3.LUT R25, R2, 0xff, RZ, 0xc0, !PT ;  /* 0x000000ff02197812 */ /* 0x000fe200078ec0ff */
[----:B------:R-:W2:Y:S01]  /*18000*/  SHFL.BFLY PT, R13, R102, 0x2, 0x1f ;  /* 0x0c401f00660d7f89 */ /* 0x000ea200000e0000 */
[----:B------:R-:W-:Y:S02]  /*18010*/  FMNMX.FTZ R0, R64, R0, !PT ;  /* 0x0000000040007209 */ /* 0x000fe40007810000 */
[----:B------:R-:W-:Y:S01]  /*18020*/  SHF.R.U32.HI R15, RZ, 0x18, R2 ;  /* 0x00000018ff0f7819 */ /* 0x000fe20000011602 */
[----:B------:R-:W-:Y:S01]  /*18030*/  IMAD.WIDE.U32 R2, R23, -0x326172a9, RZ ;  /* 0xcd9e8d5717027825 */ /* 0x000fe200078e00ff */
[----:B------:R-:W-:Y:S04]  /*18040*/  FMNMX.FTZ R0, R65, R0, !PT ;  /* 0x0000000041007209 */ /* 0x000fe80007810000 */
[----:B------:R-:W-:Y:S02]  /*18050*/  LOP3.LUT R16, R3, R16, R35, 0x96, !PT ;  /* 0x0000001003107212 */ /* 0x000fe400078e9623 */
[----:B------:R-:W-:Y:S01]  /*18060*/  LOP3.LUT R3, R7, R2, R27, 0x96, !PT ;  /* 0x0000000207037212 */ /* 0x000fe200078e961b */
[----:B------:R-:W-:Y:S01]  /*18070*/  FFMA.FTZ R2, R101, UR4, -R180 ;  /* 0x0000000465027c23 */ /* 0x000fe200080108b4 */
[----:B-1----:R-:W-:Y:S01]  /*18080*/  FMNMX.FTZ R103, R103, R4, !PT ;  /* 0x0000000467677209 */ /* 0x002fe20007810000 */
[----:B------:R-:W-:Y:S01]  /*18090*/  IMAD.WIDE.U32 R4, R9, -0x2daee0ad, RZ ;  /* 0xd2511f5309047825 */ /* 0x000fe200078e00ff */
[----:B------:R-:W-:Y:S01]  /*180a0*/  FMNMX.FTZ R0, R50, R0, !PT ;  /* 0x0000000032007209 */ /* 0x000fe20007810000 */
[----:B------:R1:W-:Y:S01]  /*180b0*/  MUFU.EX2 R58, R2 ;  /* 0x00000002003a7308 */ /* 0x0003e20000000800 */
[C---:B------:R-:W-:Y:S01]  /*180c0*/  FSETP.NEU.FTZ.AND P2, PT, R103.reuse, -INF , PT ;  /* 0xff8000006700780b */ /* 0x040fe20003f5d000 */
[----:B------:R-:W-:Y:S01]  /*180d0*/  FMUL.FTZ R182, R103, UR4 ;  /* 0x0000000467b67c20 */ /* 0x000fe20008410000 */
[----:B------:R-:W-:Y:S01]  /*180e0*/  LOP3.LUT R185, R5, R12, R44, 0x96, !PT ;  /* 0x0000000c05b97212 */ /* 0x000fe200078e962c */
[----:B------:R-:W-:Y:S01]  /*180f0*/  FFMA.FTZ R9, R109, UR4, -R180 ;  /* 0x000000046d097c23 */ /* 0x000fe200080108b4 */
[----:B------:R-:W-:Y:S02]  /*18100*/  FMNMX.FTZ R0, R212, R0, !PT ;  /* 0x00000000d4007209 */ /* 0x000fe40007810000 */
[----:B------:R-:W-:Y:S03]  /*18110*/  FSEL R182, R182, RZ, P2 ;  /* 0x000000ffb6b67208 */ /* 0x000fe60001000000 */
[----:B------:R3:W-:Y:S01]  /*18120*/  MUFU.EX2 R62, R9 ;  /* 0x00000009003e7308 */ /* 0x0007e20000000800 */
[----:B--2---:R-:W-:Y:S02]  /*18130*/  FMNMX.FTZ R102, R102, R13, !PT ;  /* 0x0000000d66667209 */ /* 0x004fe40007810000 */
[----:B------:R-:W-:Y:S01]  /*18140*/  LOP3.LUT R13, R4, 0xffff, RZ, 0xc0, !PT ;  /* 0x0000ffff040d7812 */ /* 0x000fe200078ec0ff */
[----:B------:R-:W-:Y:S01]  /*18150*/  FFMA.FTZ R5, R110, UR4, -R182 ;  /* 0x000000046e057c23 */ /* 0x000fe200080108b6 */
[----:B------:R-:W-:Y:S01]  /*18160*/  FMNMX.FTZ R0, R211, R0, !PT ;  /* 0x00000000d3007209 */ /* 0x000fe20007810000 */
[----:B------:R-:W2:Y:S01]  /*18170*/  SHFL.BFLY PT, R12, R102, 0x1, 0x1f ;  /* 0x0c201f00660c7f89 */ /* 0x000ea200000e0000 */
[--C-:B------:R-:W-:Y:S03]  /*18180*/  SHF.R.U32.HI R23, RZ, 0x10, R4.reuse ;  /* 0x00000010ff177819 */ /* 0x100fe60000011604 */
[----:B------:R4:W-:Y:S01]  /*18190*/  MUFU.EX2 R59, R5 ;  /* 0x00000005003b7308 */ /* 0x0009e20000000800 */
[----:B------:R-:W-:Y:S02]  /*181a0*/  FMNMX.FTZ R0, R207, R0, !PT ;  /* 0x00000000cf007209 */ /* 0x000fe40007810000 */
[----:B------:R-:W-:Y:S02]  /*181b0*/  SHF.R.U32.HI R20, RZ, 0x18, R4 ;  /* 0x00000018ff147819 */ /* 0x000fe40000011604 */
[----:B------:R-:W-:Y:S02]  /*181c0*/  FMNMX.FTZ R0, R105, R0, !PT ;  /* 0x0000000069007209 */ /* 0x000fe40007810000 */
[----:B------:R-:W-:Y:S02]  /*181d0*/  LOP3.LUT R26, R4, 0xff, RZ, 0xc0, !PT ;  /* 0x000000ff041a7812 */ /* 0x000fe400078ec0ff */
[C---:B------:R-:W-:Y:S01]  /*181e0*/  LOP3.LUT R4, R6.reuse, 0xffff, RZ, 0xc0, !PT ;  /* 0x0000ffff06047812 */ /* 0x040fe200078ec0ff */
[----:B-1----:R-:W1:Y:S01]  /*181f0*/  SHFL.BFLY PT, R2, R0, 0x2, 0x1f ;  /* 0x0c401f0000027f89 */ /* 0x002e6200000e0000 */
[----:B------:R-:W-:Y:S02]  /*18200*/  LOP3.LUT R7, R6, 0xff, RZ, 0xc0, !PT ;  /* 0x000000ff06077812 */ /* 0x000fe400078ec0ff */
[----:B------:R-:W-:Y:S02]  /*18210*/  SHF.R.U32.HI R4, RZ, 0x8, R4 ;  /* 0x00000008ff047819 */ /* 0x000fe40000011604 */
[----:B---3--:R-:W-:Y:S01]  /*18220*/  SHF.R.U32.HI R9, RZ, 0x18, R6 ;  /* 0x00000018ff097819 */ /* 0x008fe20000011606 */
[----:B----4-:R-:W-:Y:S01]  /*18230*/  FFMA.FTZ R5, R111, UR4, -R182 ;  /* 0x000000046f057c23 */ /* 0x010fe200080108b6 */
[----:B------:R-:W-:Y:S01]  /*18240*/  PRMT R110, R7, 0x5410, R4 ;  /* 0x00005410076e7816 */ /* 0x000fe20000000004 */
[----:B------:R-:W-:Y:S01]  /*18250*/  FFMA.FTZ R7, R187, UR4, -R180 ;  /* 0x00000004bb077c23 */ /* 0x000fe200080108b4 */
[----:B------:R-:W-:Y:S01]  /*18260*/  SHF.R.U32.HI R4, RZ, 0x10, R6 ;  /* 0x00000010ff047819 */ /* 0x000fe20000011606 */
[----:B------:R3:W4:Y:S01]  /*18270*/  MUFU.EX2 R67, R5 ;  /* 0x0000000500437308 */ /* 0x0007220000000800 */
[----:B--2---:R-:W-:Y:S02]  /*18280*/  FMNMX.FTZ R102, R102, R12, !PT ;  /* 0x0000000c66667209 */ /* 0x004fe40007810000 */
[----:B------:R-:W-:Y:S02]  /*18290*/  LOP3.LUT R6, R4, 0xff, RZ, 0xc0, !PT ;  /* 0x000000ff04067812 */ /* 0x000fe400078ec0ff */
[----:B------:R-:W-:Y:S01]  /*182a0*/  LOP3.LUT R4, R21, 0xff, RZ, 0xc0, !PT ;  /* 0x000000ff15047812 */ /* 0x000fe200078ec0ff */
[C---:B------:R-:W-:Y:S01]  /*182b0*/  FMUL.FTZ R181, R102.reuse, UR4 ;  /* 0x0000000466b57c20 */ /* 0x040fe20008410000 */
[----:B------:R-:W-:Y:S03]  /*182c0*/  FSETP.NEU.FTZ.AND P1, PT, R102, -INF , PT ;  /* 0xff8000006600780b */ /* 0x000fe60003f3d000 */
[----:B------:R2:W-:Y:S01]  /*182d0*/  MUFU.EX2 R35, R7 ;  /* 0x0000000700237308 */ /* 0x0005e20000000800 */
[----:B------:R-:W-:Y:S01]  /*182e0*/  PRMT R15, R4, 0x5410, R15 ;  /* 0x00005410040f7816 */ /* 0x000fe2000000000f */
[----:B------:R-:W-:Y:S01]  /*182f0*/  FFMA.FTZ R4, R186, UR4, -R182 ;  /* 0x00000004ba047c23 */ /* 0x000fe200080108b6 */
[----:B------:R-:W-:Y:S02]  /*18300*/  FSEL R181, R181, RZ, P1 ;  /* 0x000000ffb5b57208 */ /* 0x000fe40000800000 */
[----:B-1----:R-:W-:Y:S02]  /*18310*/  FMNMX.FTZ R0, R0, R2, !PT ;  /* 0x0000000200007209 */ /* 0x002fe40007810000 */
[----:B------:R-:W-:Y:S03]  /*18320*/  PRMT R111, R6, 0x5410, R9 ;  /* 0x00005410066f7816 */ /* 0x000fe60000000009 */
[----:B------:R-:W-:Y:S01]  /*18330*/  MUFU.EX2 R40, R4 ;  /* 0x0000000400287308 */ /* 0x000fe20000000800 */
[----:B---3--:R-:W-:Y:S01]  /*18340*/  FFMA.FTZ R5, R184, UR4, -R180 ;  /* 0x00000004b8057c23 */ /* 0x008fe200080108b4 */
[----:B------:R-:W1:Y:S01]  /*18350*/  SHFL.BFLY PT, R2, R0, 0x1, 0x1f ;  /* 0x0c201f0000027f89 */ /* 0x000e6200000e0000 */
[C---:B------:R-:W-:Y:S02]  /*18360*/  LOP3.LUT R6, R8.reuse, 0xffff, RZ, 0xc0, !PT ;  /* 0x0000ffff08067812 */ /* 0x040fe400078ec0ff */
[----:B------:R-:W-:Y:S02]  /*18370*/  LOP3.LUT R12, R8, 0xff, RZ, 0xc0, !PT ;  /* 0x000000ff080c7812 */ /* 0x000fe400078ec0ff */
[----:B------:R-:W-:Y:S03]  /*18380*/  SHF.R.U32.HI R6, RZ, 0x8, R6 ;  /* 0x00000008ff067819 */ /* 0x000fe60000011606 */
[----:B------:R3:W-:Y:S01]  /*18390*/  MUFU.EX2 R54, R5 ;  /* 0x0000000500367308 */ /* 0x0007e20000000800 */
[----:B--2---:R-:W-:Y:S01]  /*183a0*/  FFMA.FTZ R7, R189, UR4, -R182 ;  /* 0x00000004bd077c23 */ /* 0x004fe200080108b6 */
[----:B------:R-:W-:Y:S02]  /*183b0*/  SHF.R.U32.HI R9, RZ, 0x10, R8 ;  /* 0x00000010ff097819 */ /* 0x000fe40000011608 */
[----:B------:R-:W-:Y:S01]  /*183c0*/  PRMT R12, R12, 0x5410, R6 ;  /* 0x000054100c0c7816 */ /* 0x000fe20000000006 */
[----:B------:R-:W-:Y:S01]  /*183d0*/  FFMA.FTZ R6, R188, UR4, -R181 ;  /* 0x00000004bc067c23 */ /* 0x000fe200080108b5 */
[----:B------:R-:W-:Y:S04]  /*183e0*/  SHF.R.U32.HI R8, RZ, 0x18, R8 ;  /* 0x00000018ff087819 */ /* 0x000fe80000011608 */
[----:B------:R2:W4:Y:S10]  /*183f0*/  MUFU.EX2 R63, R7 ;  /* 0x00000007003f7308 */ /* 0x0005340000000800 */
[----:B------:R4:W-:Y:S01]  /*18400*/  MUFU.EX2 R52, R6 ;  /* 0x0000000600347308 */ /* 0x0009e20000000800 */
[----:B---3--:R-:W-:Y:S02]  /*18410*/  SHF.R.U32.HI R5, RZ, 0x8, R17 ;  /* 0x00000008ff057819 */ /* 0x008fe40000011611 */
[----:B-1----:R-:W-:Y:S01]  /*18420*/  FMNMX.FTZ R101, R0, R2, !PT ;  /* 0x0000000200657209 */ /* 0x002fe20007810000 */
[----:B------:R-:W1:Y:S01]  /*18430*/  LDC.U8 R17, c[0x0][0x388] ;  /* 0x0000e200ff117b82 */ /* 0x000e620000000000 */
[----:B------:R-:W-:Y:S01]  /*18440*/  PRMT R25, R25, 0x5410, R5 ;  /* 0x0000541019197816 */ /* 0x000fe20000000005 */
[----:B------:R-:W-:Y:S01]  /*18450*/  IMAD.WIDE.U32 R4, R16, -0x2daee0ad, RZ ;  /* 0xd2511f5310047825 */ /* 0x000fe200078e00ff */
[C---:B------:R-:W-:Y:S05]  /*18460*/  FSETP.NEU.FTZ.AND P0, PT, R101.reuse, -INF , PT ;  /* 0xff8000006500780b */ /* 0x040fea0003f1d000 */
[----:B------:R-:W1:Y:S01]  /*18470*/  LDC.U8 R16, c[0x0][0x388] ;  /* 0x0000e200ff107b82 */ /* 0x000e620000000000 */
[----:B------:R-:W-:Y:S01]  /*18480*/  FMUL.FTZ R183, R101, UR4 ;  /* 0x0000000465b77c20 */ /* 0x000fe20008410000 */
[----:B--2---:R-:W-:Y:S02]  /*18490*/  LOP3.LUT R7, R9, 0xff, RZ, 0xc0, !PT ;  /* 0x000000ff09077812 */ /* 0x004fe400078ec0ff */
[----:B------:R-:W-:Y:S02]  /*184a0*/  LOP3.LUT R184, R5, R14, R44, 0x96, !PT ;  /* 0x0000000e05b87212 */ /* 0x000fe400078e962c */
[C---:B------:R-:W-:Y:S01]  /*184b0*/  LOP3.LUT R0, R4.reuse, 0xffff, RZ, 0xc0, !PT ;  /* 0x0000ffff04007812 */ /* 0x040fe200078ec0ff */
[----:B------:R-:W-:Y:S01]  /*184c0*/  FFMA.FTZ R5, R191, UR4, -R181 ;  /* 0x00000004bf057c23 */ /* 0x000fe200080108b5 */
[----:B------:R-:W-:Y:S02]  /*184d0*/  LOP3.LUT R2, R4, 0xff, RZ, 0xc0, !PT ;  /* 0x000000ff04027812 */ /* 0x000fe400078ec0ff */
[----:B------:R-:W-:Y:S01]  /*184e0*/  FSEL R183, R183, RZ, P0 ;  /* 0x000000ffb7b77208 */ /* 0x000fe20000000000 */
[----:B------:R2:W3:Y:S01]  /*184f0*/  MUFU.EX2 R61, R5 ;  /* 0x00000005003d7308 */ /* 0x0004e20000000800 */
[----:B------:R-:W-:Y:S02]  /*18500*/  SHF.R.U32.HI R0, RZ, 0x8, R0 ;  /* 0x00000008ff007819 */ /* 0x000fe40000011600 */
[----:B------:R-:W-:Y:S02]  /*18510*/  PRMT R177, R7, 0x5410, R8 ;  /* 0x0000541007b17816 */ /* 0x000fe40000000008 */
[----:B------:R-:W-:Y:S01]  /*18520*/  PRMT R240, R2, 0x5410, R0 ;  /* 0x0000541002f07816 */ /* 0x000fe20000000000 */
[--C-:B------:R-:W-:Y:S01]  /*18530*/  FFMA.FTZ R2, R190, UR4, -R183.reuse ;  /* 0x00000004be027c23 */ /* 0x100fe200080108b7 */
[C---:B------:R-:W-:Y:S02]  /*18540*/  LOP3.LUT R0, R3.reuse, 0xffff, RZ, 0xc0, !PT ;  /* 0x0000ffff03007812 */ /* 0x040fe400078ec0ff */
[--C-:B------:R-:W-:Y:S01]  /*18550*/  SHF.R.U32.HI R8, RZ, 0x10, R4.reuse ;  /* 0x00000010ff087819 */ /* 0x100fe20000011604 */
[----:B------:R3:W-:Y:S01]  /*18560*/  MUFU.EX2 R51, R2 ;  /* 0x0000000200337308 */ /* 0x0007e20000000800 */
[----:B------:R-:W-:Y:S02]  /*18570*/  SHF.R.U32.HI R7, RZ, 0x18, R4 ;  /* 0x00000018ff077819 */ /* 0x000fe40000011604 */
[----:B------:R-:W-:Y:S02]  /*18580*/  SHF.R.U32.HI R4, RZ, 0x8, R0 ;  /* 0x00000008ff047819 */ /* 0x000fe40000011600 */
[----:B----4-:R-:W-:Y:S01]  /*18590*/  LOP3.LUT R6, R3, 0xff, RZ, 0xc0, !PT ;  /* 0x000000ff03067812 */ /* 0x010fe200078ec0ff */
[----:B--2---:R-:W-:Y:S01]  /*185a0*/  FFMA.FTZ R5, R193, UR4, -R183 ;  /* 0x00000004c1057c23 */ /* 0x004fe200080108b7 */
[----:B------:R-:W-:Y:S02]  /*185b0*/  SHF.R.U32.HI R0, RZ, 0x8, R13 ;  /* 0x00000008ff007819 */ /* 0x000fe4000001160d */
[----:B-1----:R-:W-:Y:S01]  /*185c0*/  PRMT R16, R16, 0x7054, R17 ;  /* 0x0000705410107816 */ /* 0x002fe20000000011 */
[----:B------:R1:W-:Y:S01]  /*185d0*/  MUFU.EX2 R60, R5 ;  /* 0x00000005003c7308 */ /* 0x0003e20000000800 */
[----:B------:R-:W-:Y:S02]  /*185e0*/  PRMT R193, R26, 0x5410, R0 ;  /* 0x000054101ac17816 */ /* 0x000fe40000000000 */
[----:B------:R-:W-:Y:S02]  /*185f0*/  SHF.R.U32.HI R0, RZ, 0x10, R3 ;  /* 0x00000010ff007819 */ /* 0x000fe40000011603 */
[--C-:B------:R-:W-:Y:S02]  /*18600*/  HSET2.LE.AND R110, R110, R16.reuse, PT ;  /* 0x000000106e6e7233 */ /* 0x100fe40003803000 */
[----:B---3--:R-:W-:Y:S02]  /*18610*/  LOP3.LUT R2, R8, 0xff, RZ, 0xc0, !PT ;  /* 0x000000ff08027812 */ /* 0x008fe400078ec0ff */
[----:B------:R-:W-:Y:S02]  /*18620*/  PRMT R8, R6, 0x5410, R4 ;  /* 0x0000541006087816 */ /* 0x000fe40000000004 */
[----:B------:R-:W-:Y:S02]  /*18630*/  LOP3.LUT R4, R23, 0xff, RZ, 0xc0, !PT ;  /* 0x000000ff17047812 */ /* 0x000fe400078ec0ff */
[----:B------:R-:W-:Y:S01]  /*18640*/  PRMT R190, R2, 0x5410, R7 ;  /* 0x0000541002be7816 */ /* 0x000fe20000000007 */
[----:B------:R-:W-:Y:S01]  /*18650*/  FFMA.FTZ R2, R192, UR4, -R181 ;  /* 0x00000004c0027c23 */ /* 0x000fe200080108b5 */
[----:B------:R-:W-:Y:S01]  /*18660*/  PRMT R191, R4, 0x5410, R20 ;  /* 0x0000541004bf7816 */ /* 0x000fe20000000014 */
[----:B------:R-:W-:Y:S01]  /*18670*/  FFMA.FTZ R7, R195, UR4, -R183 ;  /* 0x00000004c3077c23 */ /* 0x000fe200080108b7 */
[----:B-1----:R-:W-:Y:S01]  /*18680*/  SHF.R.U32.HI R5, RZ, 0x18, R3 ;  /* 0x00000018ff057819 */ /* 0x002fe20000011603 */
[----:B------:R1:W-:Y:S01]  /*18690*/  MUFU.EX2 R44, R2 ;  /* 0x00000002002c7308 */ /* 0x0003e20000000800 */
[----:B------:R-:W-:Y:S02]  /*186a0*/  LOP3.LUT R4, R0, 0xff, RZ, 0xc0, !PT ;  /* 0x000000ff00047812 */ /* 0x000fe400078ec0ff */
[--C-:B------:R-:W-:Y:S02]  /*186b0*/  HSET2.LE.AND R111, R111, R16.reuse, PT ;  /* 0x000000106f6f7233 */ /* 0x100fe40003803000 */
[----:B------:R-:W-:Y:S01]  /*186c0*/  PRMT R109, R4, 0x5410, R5 ;  /* 0x00005410046d7816 */ /* 0x000fe20000000005 */
[----:B------:R-:W-:Y:S01]  /*186d0*/  FFMA.FTZ R5, R194, UR4, -R181 ;  /* 0x00000004c2057c23 */ /* 0x000fe200080108b5 */
[--C-:B------:R-:W-:Y:S03]  /*186e0*/  HSET2.LE.AND R176, R12, R16.reuse, PT ;  /* 0x000000100cb07233 */ /* 0x100fe60003803000 */
[----:B------:R2:W-:Y:S01]  /*186f0*/  MUFU.EX2 R194, R7 ;  /* 0x0000000700c27308 */ /* 0x0005e20000000800 */
[----:B------:R-:W-:Y:S02]  /*18700*/  F2FP.BF16.F32.PACK_AB R6, R67, R59 ;  /* 0x0000003b4306723e */ /* 0x000fe400000010ff */
[--C-:B------:R-:W-:Y:S02]  /*18710*/  HSET2.LE.AND R109, R109, R16.reuse, PT ;  /* 0x000000106d6d7233 */ /* 0x100fe40003803000 */
[----:B------:R-:W-:Y:S02]  /*18720*/  LOP3.LUT R111, R111, R6, RZ, 0xc0, !PT ;  /* 0x000000066f6f7212 */ /* 0x000fe400078ec0ff */
[----:B------:R-:W-:Y:S03]  /*18730*/  FSEL R3, R104, RZ, P3 ;  /* 0x000000ff68037208 */ /* 0x000fe60001800000 */
[----:B------:R3:W4:Y:S01]  /*18740*/  MUFU.EX2 R192, R5 ;  /* 0x0000000500c07308 */ /* 0x0007220000000800 */
[----:B------:R-:W-:Y:S02]  /*18750*/  F2FP.BF16.F32.PACK_AB R6, R63, R40 ;  /* 0x000000283f06723e */ /* 0x000fe400000010ff */
[----:B-1----:R-:W-:Y:S01]  /*18760*/  FSEL R2, R103, RZ, P2 ;  /* 0x000000ff67027208 */ /* 0x002fe20001000000 */
[----:B------:R-:W-:Y:S01]  /*18770*/  FADD.FTZ R4, -R3, R108 ;  /* 0x0000006c03047221 */ /* 0x000fe20000010100 */
[----:B------:R-:W-:Y:S02]  /*18780*/  FSEL R0, R102, RZ, P1 ;  /* 0x000000ff66007208 */ /* 0x000fe40000800000 */
[----:B------:R-:W-:Y:S01]  /*18790*/  LOP3.LUT R109, R109, R6, RZ, 0xc0, !PT ;  /* 0x000000066d6d7212 */ /* 0x000fe200078ec0ff */
[----:B------:R-:W-:Y:S01]  /*187a0*/  FADD.FTZ R3, -R2, R100 ;  /* 0x0000006402037221 */ /* 0x000fe20000010100 */
[----:B--2---:R-:W-:Y:S01]  /*187b0*/  F2FP.BF16.F32.PACK_AB R7, R61, R52 ;  /* 0x000000343d07723e */ /* 0x004fe200000010ff */
[----:B------:R-:W-:Y:S01]  /*187c0*/  FADD.FTZ R2, -R0, R106 ;  /* 0x0000006a00027221 */ /* 0x000fe20000010100 */
[--C-:B------:R-:W-:Y:S01]  /*187d0*/  HSET2.LE.AND R178, R25, R16.reuse, PT ;  /* 0x0000001019b27233 */ /* 0x100fe20003803000 */
[----:B------:R-:W-:Y:S01]  /*187e0*/  FMUL.FTZ R3, R3, UR4 ;  /* 0x0000000403037c20 */ /* 0x000fe20008410000 */
[----:B------:R-:W-:Y:S01]  /*187f0*/  LOP3.LUT R176, R176, R7, RZ, 0xc0, !PT ;  /* 0x00000007b0b07212 */ /* 0x000fe200078ec0ff */
[----:B------:R-:W-:Y:S01]  /*18800*/  FMUL.FTZ R4, R4, UR4 ;  /* 0x0000000404047c20 */ /* 0x000fe20008410000 */
[----:B------:R-:W-:Y:S01]  /*18810*/  LOP3.LUT R7, R179, UR10, R233, 0x96, !PT ;  /* 0x0000000ab3077c12 */ /* 0x000fe2000f8e96e9 */
[----:B------:R-:W-:Y:S01]  /*18820*/  FMUL.FTZ R2, R2, UR4 ;  /* 0x0000000402027c20 */ /* 0x000fe20008410000 */
[----:B---3--:R-:W-:Y:S01]  /*18830*/  F2FP.BF16.F32.PACK_AB R5, R62, R58 ;  /* 0x0000003a3e05723e */ /* 0x008fe200000010ff */
[----:B------:R-:W1:Y:S01]  /*18840*/  MUFU.EX2 R100, R4 ;  /* 0x0000000400647308 */ /* 0x000e620000000800 */
[----:B----4-:R-:W-:Y:S01]  /*18850*/  F2FP.BF16.F32.PACK_AB R6, R192, R44 ;  /* 0x0000002cc006723e */ /* 0x010fe200000010ff */
[----:B------:R-:W-:Y:S01]  /*18860*/  IMAD.WIDE.U32 R12, R7, -0x326172a9, RZ ;  /* 0xcd9e8d57070c7825 */ /* 0x000fe200078e00ff */
[----:B------:R-:W-:Y:S03]  /*18870*/  LOP3.LUT R110, R110, R5, RZ, 0xc0, !PT ;  /* 0x000000056e6e7212 */ /* 0x000fe600078ec0ff */
[----:B------:R-:W-:Y:S01]  /*18880*/  FFMA.FTZ R5, R200, UR4, -R183 ;  /* 0x00000004c8057c23 */ /* 0x000fe200080108b7 */
[----:B------:R-:W-:Y:S02]  /*18890*/  MOV R106, R35 ;  /* 0x00000023006a7202 */ /* 0x000fe40000000f00 */
[----:B------:R-:W-:Y:S01]  /*188a0*/  LOP3.LUT R178, R178, R6, RZ, 0xc0, !PT ;  /* 0x00000006b2b27212 */ /* 0x000fe200078ec0ff */
[----:B------:R2:W3:Y:S01]  /*188b0*/  MUFU.EX2 R57, R5 ;  /* 0x0000000500397308 */ /* 0x0004e20000000800 */
[----:B------:R-:W-:Y:S02]  /*188c0*/  LOP3.LUT R6, R13, R198, R22, 0x96, !PT ;  /* 0x000000c60d067212 */ /* 0x000fe400078e9616 */
[--C-:B------:R-:W-:Y:S02]  /*188d0*/  HSET2.LE.AND R108, R8, R16.reuse, PT ;  /* 0x00000010086c7233 */ /* 0x100fe40003803000 */
[--C-:B------:R-:W-:Y:S01]  /*188e0*/  HSET2.LE.AND R177, R177, R16.reuse, PT ;  /* 0x00000010b1b17233 */ /* 0x100fe20003803000 */
[----:B------:R-:W-:Y:S01]  /*188f0*/  IMAD.WIDE.U32 R6, R6, -0x2daee0ad, RZ ;  /* 0xd2511f5306067825 */ /* 0x000fe200078e00ff */
[----:B------:R-:W-:Y:S03]  /*18900*/  HSET2.LE.AND R179, R15, R16, PT ;  /* 0x000000100fb37233 */ /* 0x000fe60003803000 */
[----:B------:R-:W4:Y:S01]  /*18910*/  MUFU.EX2 R3, R3 ;  /* 0x0000000300037308 */ /* 0x000f220000000800 */
[----:B------:R-:W-:Y:S01]  /*18920*/  FSEL R0, R101, RZ, P0 ;  /* 0x000000ff65007208 */ /* 0x000fe20000000000 */
[C---:B-1----:R-:W-:Y:S01]  /*18930*/  FMUL.FTZ R4, R100.reuse, R116 ;  /* 0x0000007464047220 */ /* 0x042fe20000410000 */
[----:B------:R-:W-:Y:S01]  /*18940*/  LOP3.LUT R8, R7, R202, R31, 0x96, !PT ;  /* 0x000000ca07087212 */ /* 0x000fe200078e961f */
[----:B------:R-:W-:Y:S01]  /*18950*/  FMUL.FTZ R17, R100, R121 ;  /* 0x0000007964117220 */ /* 0x000fe20000410000 */
[----:B------:R-:W-:Y:S02]  /*18960*/  IMAD.MOV.U32 R116, RZ, RZ, R41 ;  /* 0x000000ffff747224 */ /* 0x000fe400078e0029 */
[----:B------:R-:W-:Y:S01]  /*18970*/  FADD.FTZ R0, -R0, R107 ;  /* 0x0000006b00007221 */ /* 0x000fe20000010100 */
[----:B------:R-:W-:Y:S02]  /*18980*/  IMAD.MOV.U32 R107, RZ, RZ, R33 ;  /* 0x000000ffff6b7224 */ /* 0x000fe400078e0021 */
[----:B------:R-:W1:Y:S01]  /*18990*/  MUFU.EX2 R2, R2 ;  /* 0x0000000200027308 */ /* 0x000e620000000800 */
[----:B--2---:R-:W-:Y:S01]  /*189a0*/  F2FP.BF16.F32.PACK_AB R5, R106, R54 ;  /* 0x000000366a05723e */ /* 0x004fe200000010ff */
[----:B------:R-:W-:Y:S04]  /*189b0*/  IMAD.WIDE.U32 R8, R8, -0x326172a9, RZ ;  /* 0xcd9e8d5708087825 */ /* 0x000fe800078e00ff */
[----:B------:R-:W-:Y:S01]  /*189c0*/  FMUL.FTZ R0, R0, UR4 ;  /* 0x0000000400007c20 */ /* 0x000fe20008410000 */
[----:B------:R-:W-:Y:S01]  /*189d0*/  PLOP3.LUT P0, PT, PT, PT, UP0, 0x80, 0x0 ;  /* 0x000000000000781c */ /* 0x000fe20003f0f008 */
[----:B------:R-:W-:Y:S01]  /*189e0*/  FMUL.FTZ R33, R100, R137 ;  /* 0x0000008964217220 */ /* 0x000fe20000410000 */
[----:B------:R-:W-:Y:S01]  /*189f0*/  LOP3.LUT R108, R108, R5, RZ, 0xc0, !PT ;  /* 0x000000056c6c7212 */ /* 0x000fe200078ec0ff */
[----:B---3--:R-:W-:Y:S01]  /*18a00*/  IMAD.MOV.U32 R137, RZ, RZ, R57 ;  /* 0x000000ffff897224 */ /* 0x008fe200078e0039 */
[----:B------:R-:W-:Y:S01]  /*18a10*/  F2FP.BF16.F32.PACK_AB R5, R60, R51 ;  /* 0x000000333c05723e */ /* 0x000fe200000010ff */
[----:B------:R-:W2:Y:S01]  /*18a20*/  MUFU.EX2 R0, R0 ;  /* 0x0000000000007308 */ /* 0x000ea20000000800 */
[----:B------:R-:W-:Y:S01]  /*18a30*/  LOP3.LUT R7, R9, R10, R29, 0x96, !PT ;  /* 0x0000000a09077212 */ /* 0x000fe200078e961d */
[----:B----4-:R-:W-:Y:S01]  /*18a40*/  FMUL.FTZ R35, R3, R139 ;  /* 0x0000008b03237220 */ /* 0x010fe20000410000 */
[----:B------:R-:W-:Y:S01]  /*18a50*/  LOP3.LUT R177, R177, R5, RZ, 0xc0, !PT ;  /* 0x00000005b1b17212 */ /* 0x000fe200078ec0ff */
[----:B------:R-:W-:Y:S01]  /*18a60*/  IMAD.MOV.U32 R121, RZ, RZ, R67 ;  /* 0x000000ffff797224 */ /* 0x000fe200078e0043 */
[----:B------:R-:W-:Y:S01]  /*18a70*/  F2FP.BF16.F32.PACK_AB R5, R57, R194 ;  /* 0x000000c23905723e */ /* 0x000fe200000010ff */
[----:B------:R-:W-:Y:S01]  /*18a80*/  FMUL.FTZ R67, R3, R171 ;  /* 0x000000ab03437220 */ /* 0x000fe20000410000 */
[----:B------:R-:W-:Y:S01]  /*18a90*/  FMUL.FTZ R68, R100, R68 ;  /* 0x0000004464447220 */ /* 0x000fe20000410000 */
[C---:B-1----:R-:W-:Y:S01]  /*18aa0*/  FMUL.FTZ R25, R2.reuse, R129 ;  /* 0x0000008102197220 */ /* 0x042fe20000410000 */
[----:B------:R-:W-:Y:S01]  /*18ab0*/  LOP3.LUT R179, R179, R5, RZ, 0xc0, !PT ;  /* 0x00000005b3b37212 */ /* 0x000fe200078ec0ff */
[----:B------:R-:W-:Y:S01]  /*18ac0*/  FMUL.FTZ R41, R2, R145 ;  /* 0x0000009102297220 */ /* 0x000fe20000410000 */
[----:B------:R-:W-:Y:S01]  /*18ad0*/  LOP3.LUT R5, R11, R12, R24, 0x96, !PT ;  /* 0x0000000c0b057212 */ /* 0x000fe200078e9618 */
[----:B------:R-:W-:Y:S02]  /*18ae0*/  IMAD.MOV.U32 R129, RZ, RZ, R49 ;  /* 0x000000ffff817224 */ /* 0x000fe400078e0031 */
[----:B------:R-:W-:Y:S01]  /*18af0*/  FMUL.FTZ R49, R100, R153 ;  /* 0x0000009964317220 */ /* 0x000fe20000410000 */
[----:B------:R-:W-:Y:S01]  /*18b00*/  FMUL.FTZ R57, R2, R161 ;  /* 0x000000a102397220 */ /* 0x000fe20000410000 */
[----:B------:R-:W-:Y:S01]  /*18b10*/  FMUL.FTZ R69, R100, R69 ;  /* 0x0000004564457220 */ /* 0x000fe20000410000 */
[----:B------:R-:W-:Y:S04]  /*18b20*/  IMAD.WIDE.U32 R10, R5, -0x2daee0ad, RZ ;  /* 0xd2511f53050a7825 */ /* 0x000fe800078e00ff */
[C---:B--2---:R-:W-:Y:S01]  /*18b30*/  FMUL.FTZ R14, R0.reuse, R126 ;  /* 0x0000007e000e7220 */ /* 0x044fe20000410000 */
[C---:B------:R-:W-:Y:S01]  /*18b40*/  FMUL.FTZ R15, R0.reuse, R127 ;  /* 0x0000007f000f7220 */ /* 0x040fe20000410000 */
[C---:B------:R-:W-:Y:S01]  /*18b50*/  FMUL.FTZ R26, R0.reuse, R130 ;  /* 0x00000082001a7220 */ /* 0x040fe20000410000 */
[----:B------:R-:W-:Y:S01]  /*18b60*/  LOP3.LUT R5, R11, R6, R32, 0x96, !PT ;  /* 0x000000060b057212 */ /* 0x000fe200078e9620 */
[----:B------:R-:W-:Y:S01]  /*18b70*/  IMAD.WIDE.U32 R6, R7, -0x2daee0ad, RZ ;  /* 0xd2511f5307067825 */ /* 0x000fe200078e00ff */
[----:B------:R-:W-:Y:S03]  /*18b80*/  MOV R126, R50 ;  /* 0x00000032007e7202 */ /* 0x000fe60000000f00 */
[----:B------:R-:W-:Y:S01]  /*18b90*/  FMUL.FTZ R50, R3, R154 ;  /* 0x0000009a03327220 */ /* 0x000fe20000410000 */
[----:B------:R-:W-:Y:S01]  /*18ba0*/  IMAD.WIDE.U32 R200, R5, -0x326172a9, RZ ;  /* 0xcd9e8d5705c87825 */ /* 0x000fe200078e00ff */
[----:B------:R-:W-:Y:S03]  /*18bb0*/  LOP3.LUT R9, R7, R10, R28, 0x96, !PT ;  /* 0x0000000a07097212 */ /* 0x000fe600078e961c */
[----:B------:R-:W-:Y:S01]  /*18bc0*/  FMUL.FTZ R70, R3, R70 ;  /* 0x0000004603467220 */ /* 0x000fe20000410000 */
[----:B------:R-:W-:Y:S01]  /*18bd0*/  IMAD.MOV.U32 R130, RZ, RZ, R42 ;  /* 0x000000ffff827224 */ /* 0x000fe200078e002a */
[----:B------:R-:W-:Y:S01]  /*18be0*/  LOP3.LUT R8, R201, R8, R30, 0x96, !PT ;  /* 0x00000008c9087212 */ /* 0x000fe200078e961e */
[----:B------:R-:W-:Y:S04]  /*18bf0*/  IMAD.WIDE.U32 R188, R9, -0x326172a9, RZ ;  /* 0xcd9e8d5709bc7825 */ /* 0x000fe800078e00ff */
[----:B------:R-:W-:Y:S01]  /*18c00*/  FMUL.FTZ R42, R0, R146 ;  /* 0x00000092002a7220 */ /* 0x000fe20000410000 */
[----:B------:R-:W-:Y:S01]  /*18c10*/  FMUL.FTZ R71, R3, R71 ;  /* 0x0000004703477220 */ /* 0x000fe20000410000 */
[----:B------:R-:W-:Y:S04]  /*18c20*/  IMAD.WIDE.U32 R202, R8, -0x2daee0ad, RZ ;  /* 0xd2511f5308ca7825 */ /* 0x000fe800078e00ff */
[C---:B------:R-:W-:Y:S01]  /*18c30*/  FMUL.FTZ R72, R2.reuse, R72 ;  /* 0x0000004802487220 */ /* 0x040fe20000410000 */
[----:B------:R-:W-:Y:S01]  /*18c40*/  FMUL.FTZ R73, R2, R73 ;  /* 0x0000004902497220 */ /* 0x000fe20000410000 */
[----:B------:R-:W-:Y:S01]  /*18c50*/  IMAD.MOV.U32 R127, RZ, RZ, R51 ;  /* 0x000000ffff7f7224 */ /* 0x000fe200078e0033 */
[----:B------:R-:W-:Y:S01]  /*18c60*/  LOP3.LUT R6, R203, R6, R34, 0x96, !PT ;  /* 0x00000006cb067212 */ /* 0x000fe200078e9622 */
[C---:B------:R-:W-:Y:S01]  /*18c70*/  FMUL.FTZ R51, R3.reuse, R155 ;  /* 0x0000009b03337220 */ /* 0x040fe20000410000 */
[C---:B------:R-:W-:Y:S01]  /*18c80*/  FMUL.FTZ R74, R0.reuse, R74 ;  /* 0x0000004a004a7220 */ /* 0x040fe20000410000 */
[----:B------:R-:W-:Y:S01]  /*18c90*/  FMUL.FTZ R75, R0, R75 ;  /* 0x0000004b004b7220 */ /* 0x000fe20000410000 */
[----:B------:R-:W-:Y:S01]  /*18ca0*/  FMUL.FTZ R76, R2, R76 ;  /* 0x0000004c024c7220 */ /* 0x000fe20000410000 */
[----:B------:R-:W-:Y:S04]  /*18cb0*/  IMAD.WIDE.U32 R6, R6, -0x326172a9, RZ ;  /* 0xcd9e8d5706067825 */ /* 0x000fe800078e00ff */
[----:B------:R-:W-:Y:S01]  /*18cc0*/  FMUL.FTZ R77, R2, R77 ;  /* 0x0000004d024d7220 */ /* 0x000fe20000410000 */
[C---:B------:R-:W-:Y:S01]  /*18cd0*/  FMUL.FTZ R78, R0.reuse, R78 ;  /* 0x0000004e004e7220 */ /* 0x040fe20000410000 */
[----:B------:R-:W-:Y:S01]  /*18ce0*/  FMUL.FTZ R79, R0, R79 ;  /* 0x0000004f004f7220 */ /* 0x000fe20000410000 */
[----:B------:R-:W-:Y:S01]  /*18cf0*/  LOP3.LUT R5, R6, 0xffff, RZ, 0xc0, !PT ;  /* 0x0000ffff06057812 */ /* 0x000fe200078ec0ff */
[C---:B------:R-:W-:Y:S01]  /*18d00*/  FMUL.FTZ R80, R100.reuse, R80 ;  /* 0x0000005064507220 */ /* 0x040fe20000410000 */
[----:B------:R-:W-:Y:S01]  /*18d10*/  FMUL.FTZ R81, R100, R81 ;  /* 0x0000005164517220 */ /* 0x000fe20000410000 */
[C---:B------:R-:W-:Y:S01]  /*18d20*/  FMUL.FTZ R82, R3.reuse, R82 ;  /* 0x0000005203527220 */ /* 0x040fe20000410000 */
[----:B------:R-:W-:Y:S01]  /*18d30*/  SHF.R.U32.HI R8, RZ, 0x8, R5 ;  /* 0x00000008ff087819 */ /* 0x000fe20000011605 */
[C---:B------:R-:W-:Y:S01]  /*18d40*/  FMUL.FTZ R83, R3.reuse, R83 ;  /* 0x0000005303537220 */ /* 0x040fe20000410000 */
[----:B------:R-:W-:Y:S01]  /*18d50*/  LOP3.LUT R5, R6, 0xff, RZ, 0xc0, !PT ;  /* 0x000000ff06057812 */ /* 0x000fe200078ec0ff */
[C---:B------:R-:W-:Y:S01]  /*18d60*/  FMUL.FTZ R84, R100.reuse, R84 ;  /* 0x0000005464547220 */ /* 0x040fe20000410000 */
[----:B------:R-:W-:Y:S01]  /*18d70*/  FMUL.FTZ R85, R100, R85 ;  /* 0x0000005564557220 */ /* 0x000fe20000410000 */
[----:B------:R-:W-:Y:S01]  /*18d80*/  FMUL.FTZ R86, R3, R86 ;  /* 0x0000005603567220 */ /* 0x000fe20000410000 */
[----:B------:R-:W-:Y:S01]  /*18d90*/  PRMT R203, R5, 0x5410, R8 ;  /* 0x0000541005cb7816 */ /* 0x000fe20000000008 */
[----:B------:R-:W-:Y:S01]  /*18da0*/  FMUL.FTZ R87, R3, R87 ;  /* 0x0000005703577220 */ /* 0x000fe20000410000 */
[----:B------:R-:W-:Y:S01]  /*18db0*/  SHF.R.U32.HI R8, RZ, 0x10, R6 ;  /* 0x00000010ff087819 */ /* 0x000fe20000011606 */
[----:B------:R-:W-:Y:S01]  /*18dc0*/  FMUL.FTZ R88, R2, R88 ;  /* 0x0000005802587220 */ /* 0x000fe20000410000 */
[----:B------:R-:W-:Y:S01]  /*18dd0*/  LOP3.LUT R5, R7, R188, R27, 0x96, !PT ;  /* 0x000000bc07057212 */ /* 0x000fe200078e961b */
[----:B------:R-:W-:Y:S01]  /*18de0*/  IMAD.MOV.U32 R188, RZ, RZ, R16 ;  /* 0x000000ffffbc7224 */ /* 0x000fe200078e0010 */
[----:B------:R-:W-:Y:S01]  /*18df0*/  SHF.R.U32.HI R7, RZ, 0x18, R6 ;  /* 0x00000018ff077819 */ /* 0x000fe20000011606 */
[----:B------:R-:W-:Y:S01]  /*18e00*/  FMUL.FTZ R16, R100, R120 ;  /* 0x0000007864107220 */ /* 0x000fe20000410000 */
[----:B------:R-:W-:Y:S01]  /*18e10*/  LOP3.LUT R6, R8, 0xff, RZ, 0xc0, !PT ;  /* 0x000000ff08067812 */ /* 0x000fe200078ec0ff */
[----:B------:R-:W-:Y:S01]  /*18e20*/  IMAD.MOV.U32 R120, RZ, RZ, R43 ;  /* 0x000000ffff787224 */ /* 0x000fe200078e002b */
[----:B------:R-:W-:Y:S01]  /*18e30*/  LOP3.LUT R8, R13, R38, R22, 0x96, !PT ;  /* 0x000000260d087212 */ /* 0x000fe200078e9616 */
[----:B------:R-:W-:Y:S01]  /*18e40*/  FMUL.FTZ R13, R2, R125 ;  /* 0x0000007d020d7220 */ /* 0x000fe20000410000 */
[----:B------:R-:W-:Y:S01]  /*18e50*/  PRMT R201, R6, 0x5410, R7 ;  /* 0x0000541006c97816 */ /* 0x000fe20000000007 */
[----:B------:R-:W1:Y:S01]  /*18e60*/  LDSM.16.MT88.4 R20, [R216+0x9000] ;  /* 0x00900000d814783b */ /* 0x000e620000004200 */
[C---:B------:R-:W-:Y:S01]  /*18e70*/  LOP3.LUT R6, R5.reuse, 0xffff, RZ, 0xc0, !PT ;  /* 0x0000ffff05067812 */ /* 0x040fe200078ec0ff */
[----:B------:R-:W-:Y:S04]  /*18e80*/  IMAD.WIDE.U32 R8, R8, -0x2daee0ad, RZ ;  /* 0xd2511f5308087825 */ /* 0x000fe800078e00ff */
[C---:B------:R-:W-:Y:S01]  /*18e90*/  FMUL.FTZ R43, R0.reuse, R147 ;  /* 0x00000093002b7220 */ /* 0x040fe20000410000 */
[----:B------:R-:W-:Y:S01]  /*18ea0*/  SHF.R.U32.HI R7, RZ, 0x8, R6 ;  /* 0x00000008ff077819 */ /* 0x000fe20000011606 */
[----:B------:R-:W-:Y:S01]  /*18eb0*/  IMAD.MOV.U32 R125, RZ, RZ, R62 ;  /* 0x000000ffff7d7224 */ /* 0x000fe200078e003e */
[----:B------:R-:W-:Y:S01]  /*18ec0*/  LOP3.LUT R6, R5, 0xff, RZ, 0xc0, !PT ;  /* 0x000000ff05067812 */ /* 0x000fe200078ec0ff */
[----:B------:R-:W-:Y:S01]  /*18ed0*/  FMUL.FTZ R62, R0, R174 ;  /* 0x000000ae003e7220 */ /* 0x000fe20000410000 */
[----:B------:R-:W-:Y:S01]  /*18ee0*/  FMUL.FTZ R89, R2, R89 ;  /* 0x0000005902597220 */ /* 0x000fe20000410000 */
[----:B------:R-:W-:Y:S01]  /*18ef0*/  FMUL.FTZ R90, R0, R90 ;  /* 0x0000005a005a7220 */ /* 0x000fe20000410000 */
[----:B------:R-:W-:Y:S01]  /*18f00*/  PRMT R56, R6, 0x5410, R7 ;  /* 0x0000541006387816 */ /* 0x000fe20000000007 */
[----:B------:R-:W-:Y:S01]  /*18f10*/  FMUL.FTZ R91, R0, R91 ;  /* 0x0000005b005b7220 */ /* 0x000fe20000410000 */
[--C-:B------:R-:W-:Y:S01]  /*18f20*/  SHF.R.U32.HI R7, RZ, 0x10, R5.reuse ;  /* 0x00000010ff077819 */ /* 0x100fe20000011605 */
[C---:B------:R-:W-:Y:S01]  /*18f30*/  FMUL.FTZ R92, R2.reuse, R92 ;  /* 0x0000005c025c7220 */ /* 0x040fe20000410000 */
[----:B------:R-:W-:Y:S01]  /*18f40*/  SHF.R.U32.HI R6, RZ, 0x18, R5 ;  /* 0x00000018ff067819 */ /* 0x000fe20000011605 */
[----:B------:R-:W-:Y:S01]  /*18f50*/  FMUL.FTZ R93, R2, R93 ;  /* 0x0000005d025d7220 */ /* 0x000fe20000410000 */
[----:B------:R-:W-:Y:S01]  /*18f60*/  LOP3.LUT R5, R7, 0xff, RZ, 0xc0, !PT ;  /* 0x000000ff07057812 */ /* 0x000fe200078ec0ff */
[C---:B------:R-:W-:Y:S01]  /*18f70*/  FMUL.FTZ R94, R0.reuse, R94 ;  /* 0x0000005e005e7220 */ /* 0x040fe20000410000 */
[----:B------:R-:W-:Y:S01]  /*18f80*/  FMUL.FTZ R95, R0, R95 ;  /* 0x0000005f005f7220 */ /* 0x000fe20000410000 */
[C---:B------:R-:W-:Y:S01]  /*18f90*/  FMUL.FTZ R96, R100.reuse, R96 ;  /* 0x0000006064607220 */ /* 0x040fe20000410000 */
[----:B------:R-:W-:Y:S01]  /*18fa0*/  PRMT R55, R5, 0x5410, R6 ;  /* 0x0000541005377816 */ /* 0x000fe20000000006 */
[----:B------:R-:W-:Y:S01]  /*18fb0*/  FMUL.FTZ R97, R100, R97 ;  /* 0x0000006164617220 */ /* 0x000fe20000410000 */
[----:B------:R-:W-:Y:S01]  /*18fc0*/  LOP3.LUT R5, R19, R12, R24, 0x96, !PT ;  /* 0x0000000c13057212 */ /* 0x000fe200078e9618 */
[C---:B------:R-:W-:Y:S01]  /*18fd0*/  FMUL.FTZ R12, R2.reuse, R124 ;  /* 0x0000007c020c7220 */ /* 0x040fe20000410000 */
[----:B------:R-:W-:Y:S01]  /*18fe0*/  LOP3.LUT R6, R9, R36, R31, 0x96, !PT ;  /* 0x0000002409067212 */ /* 0x000fe200078e961f */
[----:B------:R-:W-:Y:S01]  /*18ff0*/  FMUL.FTZ R19, R3, R123 ;  /* 0x0000007b03137220 */ /* 0x000fe20000410000 */
[----:B------:R-:W2:Y:S01]  /*19000*/  LDSM.16.MT88.4 R36, [R218+0x9000] ;  /* 0x00900000da24783b */ /* 0x000ea20000004200 */
[----:B------:R-:W-:Y:S01]  /*19010*/  IMAD.WIDE.U32 R10, R5, -0x2daee0ad, RZ ;  /* 0xd2511f53050a7825 */ /* 0x000fe200078e00ff */
[----:B------:R-:W-:Y:S03]  /*19020*/  MOV R139, R55 ;  /* 0x00000037008b7202 */ /* 0x000fe60000000f00 */
[----:B------:R-:W-:Y:S01]  /*19030*/  FMUL.FTZ R24, R2, R128 ;  /* 0x0000008002187220 */ /* 0x000fe20000410000 */
[----:B------:R-:W-:Y:S01]  /*19040*/  IMAD.WIDE.U32 R6, R6, -0x326172a9, RZ ;  /* 0xcd9e8d5706067825 */ /* 0x000fe200078e00ff */
[----:B------:R-:W-:Y:S03]  /*19050*/  LOP3.LUT R8, R11, R8, R32, 0x96, !PT ;  /* 0x000000080b087212 */ /* 0x000fe600078e9620 */
[C---:B------:R-:W-:Y:S01]  /*19060*/  FMUL.FTZ R11, R0.reuse, R115 ;  /* 0x00000073000b7220 */ /* 0x040fe20000410000 */
[----:B------:R-:W-:Y:S01]  /*19070*/  FMUL.FTZ R31, R0, R143 ;  /* 0x0000008f001f7220 */ /* 0x000fe20000410000 */
[----:B------:R-:W-:Y:S01]  /*19080*/  LOP3.LUT R7, R7, R18, R29, 0x96, !PT ;  /* 0x0000001207077212 */ /* 0x000fe200078e961d */
[----:B------:R-:W-:Y:S04]  /*19090*/  IMAD.WIDE.U32 R196, R8, -0x326172a9, RZ ;  /* 0xcd9e8d5708c47825 */ /* 0x000fe800078e00ff */
[----:B------:R-:W-:Y:S01]  /*190a0*/  FMUL.FTZ R18, R3, R122 ;  /* 0x0000007a03127220 */ /* 0x000fe20000410000 */
[C---:B------:R-:W-:Y:S01]  /*190b0*/  FMUL.FTZ R29, R2.reuse, R141 ;  /* 0x0000008d021d7220 */ /* 0x040fe20000410000 */
[----:B------:R-:W-:Y:S01]  /*190c0*/  IMAD.MOV.U32 R141, RZ, RZ, R40 ;  /* 0x000000ffff8d7224 */ /* 0x000fe200078e0028 */
[----:B------:R-:W-:Y:S01]  /*190d0*/  LOP3.LUT R5, R197, R6, R30, 0x96, !PT ;  /* 0x00000006c5057212 */ /* 0x000fe200078e961e */
[----:B------:R-:W-:Y:S04]  /*190e0*/  IMAD.WIDE.U32 R6, R7, -0x2daee0ad, RZ ;  /* 0xd2511f5307067825 */ /* 0x000fe800078e00ff */
[----:B------:R-:W-:Y:S01]  /*190f0*/  FMUL.FTZ R40, R2, R144 ;  /* 0x0000009002287220 */ /* 0x000fe20000410000 */
[C---:B------:R-:W-:Y:S01]  /*19100*/  FMUL.FTZ R30, R0.reuse, R142 ;  /* 0x0000008e001e7220 */ /* 0x040fe20000410000 */
[----:B------:R-:W-:Y:S01]  /*19110*/  IMAD.WIDE.U32 R198, R5, -0x2daee0ad, RZ ;  /* 0xd2511f5305c67825 */ /* 0x000fe200078e00ff */
[----:B------:R-:W-:Y:S03]  /*19120*/  LOP3.LUT R7, R7, R10, R28, 0x96, !PT ;  /* 0x0000000a07077212 */ /* 0x000fe600078e961c */
[----:B------:R-:W-:Y:S01]  /*19130*/  FMUL.FTZ R10, R0, R114 ;  /* 0x00000072000a7220 */ /* 0x000fe20000410000 */
[----:B------:R-:W-:Y:S01]  /*19140*/  FMUL.FTZ R28, R2, R140 ;  /* 0x0000008c021c7220 */ /* 0x000fe20000410000 */
[----:B------:R-:W-:Y:S01]  /*19150*/  LOP3.LUT R6, R199, R6, R34, 0x96, !PT ;  /* 0x00000006c7067212 */ /* 0x000fe200078e9622 */
[----:B------:R-:W-:Y:S04]  /*19160*/  IMAD.WIDE.U32 R186, R7, -0x326172a9, RZ ;  /* 0xcd9e8d5707ba7825 */ /* 0x000fe800078e00ff */
[----:B------:R-:W-:Y:S01]  /*19170*/  FMUL.FTZ R32, R100, R136 ;  /* 0x0000008864207220 */ /* 0x000fe20000410000 */
[----:B------:R-:W-:Y:S01]  /*19180*/  FMUL.FTZ R34, R3, R138 ;  /* 0x0000008a03227220 */ /* 0x000fe20000410000 */
[----:B------:R-:W-:Y:S01]  /*19190*/  IMAD.WIDE.U32 R6, R6, -0x326172a9, RZ ;  /* 0xcd9e8d5706067825 */ /* 0x000fe200078e00ff */
[----:B------:R-:W-:Y:S03]  /*191a0*/  MOV R142, R63 ;  /* 0x0000003f008e7202 */ /* 0x000fe60000000f00 */
[C---:B------:R-:W-:Y:S01]  /*191b0*/  FMUL.FTZ R63, R0.reuse, R175 ;  /* 0x000000af003f7220 */ /* 0x040fe20000410000 */
[----:B------:R-:W-:Y:S01]  /*191c0*/  IMAD.MOV.U32 R140, RZ, RZ, R54 ;  /* 0x000000ffff8c7224 */ /* 0x000fe200078e0036 */
[----:B------:R-:W-:Y:S01]  /*191d0*/  LOP3.LUT R5, R7, R186, R27, 0x96, !PT ;  /* 0x000000ba07057212 */ /* 0x000fe200078e961b */
[----:B------:R-:W-:Y:S02]  /*191e0*/  IMAD.MOV.U32 R144, RZ, RZ, R53 ;  /* 0x000000ffff907224 */ /* 0x000fe400078e0035 */
[----:B------:R-:W-:Y:S01]  /*191f0*/  FMUL.FTZ R27, R0, R131 ;  /* 0x00000083001b7220 */ /* 0x000fe20000410000 */
[----:B------:R-:W-:Y:S01]  /*19200*/  IMAD.MOV.U32 R122, RZ, RZ, R46 ;  /* 0x000000ffff7a7224 */ /* 0x000fe200078e002e */
[C---:B------:R-:W-:Y:S01]  /*19210*/  LOP3.LUT R8, R5.reuse, 0xffff, RZ, 0xc0, !PT ;  /* 0x0000ffff05087812 */ /* 0x040fe200078ec0ff */
[----:B------:R-:W-:Y:S02]  /*19220*/  IMAD.MOV.U32 R123, RZ, RZ, R45 ;  /* 0x000000ffff7b7224 */ /* 0x000fe400078e002d */
[----:B------:R-:W-:Y:S01]  /*19230*/  FMUL.FTZ R45, R2, R157 ;  /* 0x0000009d022d7220 */ /* 0x000fe20000410000 */
[----:B------:R-:W-:Y:S01]  /*19240*/  FMUL.FTZ R46, R0, R158 ;  /* 0x0000009e002e7220 */ /* 0x000fe20000410000 */
[----:B------:R-:W-:Y:S01]  /*19250*/  SHF.R.U32.HI R9, RZ, 0x8, R8 ;  /* 0x00000008ff097819 */ /* 0x000fe20000011608 */
[----:B------:R-:W-:Y:S01]  /*19260*/  IMAD.MOV.U32 R128, RZ, RZ, R48 ;  /* 0x000000ffff807224 */ /* 0x000fe200078e0030 */
[----:B------:R-:W-:Y:S01]  /*19270*/  LOP3.LUT R8, R5, 0xff, RZ, 0xc0, !PT ;  /* 0x000000ff05087812 */ /* 0x000fe200078ec0ff */
[----:B------:R-:W-:Y:S01]  /*19280*/  FMUL.FTZ R48, R100, R152 ;  /* 0x0000009864307220 */ /* 0x000fe20000410000 */
[----:B------:R-:W-:Y:S02]  /*19290*/  IMAD.MOV.U32 R138, RZ, RZ, R56 ;  /* 0x000000ffff8a7224 */ /* 0x000fe400078e0038 */
[----:B------:R-:W-:Y:S01]  /*192a0*/  FMUL.FTZ R56, R2, R160 ;  /* 0x000000a002387220 */ /* 0x000fe20000410000 */
[----:B------:R-:W-:Y:S01]  /*192b0*/  PRMT R195, R8, 0x5410, R9 ;  /* 0x0000541008c37816 */ /* 0x000fe20000000009 */
[----:B------:R-:W-:Y:S01]  /*192c0*/  IMAD.MOV.U32 R136, RZ, RZ, R64 ;  /* 0x000000ffff887224 */ /* 0x000fe200078e0040 */
[--C-:B------:R-:W-:Y:S01]  /*192d0*/  SHF.R.U32.HI R9, RZ, 0x10, R5.reuse ;  /* 0x00000010ff097819 */ /* 0x100fe20000011605 */
[----:B------:R-:W-:Y:S01]  /*192e0*/  FMUL.FTZ R64, R100, R168 ;  /* 0x000000a864407220 */ /* 0x000fe20000410000 */
[----:B------:R-:W-:Y:S01]  /*192f0*/  SHF.R.U32.HI R8, RZ, 0x18, R5 ;  /* 0x00000018ff087819 */ /* 0x000fe20000011605 */
[----:B------:R-:W-:Y:S01]  /*19300*/  IMAD.MOV.U32 R131, RZ, RZ, R106 ;  /* 0x000000ffff837224 */ /* 0x000fe200078e006a */
[----:B------:R-:W-:Y:S01]  /*19310*/  LOP3.LUT R5, R9, 0xff, RZ, 0xc0, !PT ;  /* 0x000000ff09057812 */ /* 0x000fe200078ec0ff */
[----:B------:R-:W-:Y:S01]  /*19320*/  FMUL.FTZ R9, R2, R113 ;  /* 0x0000007102097220 */ /* 0x000fe20000410000 */
[----:B------:R-:W-:Y:S01]  /*19330*/  MOV R143, R65 ;  /* 0x00000041008f7202 */ /* 0x000fe20000000f00 */
[----:B------:R-:W-:Y:S01]  /*19340*/  FMUL.FTZ R65, R100, R169 ;  /* 0x000000a964417220 */ /* 0x000fe20000410000 */
[----:B------:R-:W-:Y:S01]  /*19350*/  PRMT R199, R5, 0x5410, R8 ;  /* 0x0000541005c77816 */ /* 0x000fe20000000008 */
[----:B------:R-:W-:Y:S01]  /*19360*/  FMUL.FTZ R8, R2, R112 ;  /* 0x0000007002087220 */ /* 0x000fe20000410000 */
[----:B------:R-:W-:Y:S01]  /*19370*/  LOP3.LUT R5, R6, 0xffff, RZ, 0xc0, !PT ;  /* 0x0000ffff06057812 */ /* 0x000fe200078ec0ff */
[----:B------:R-:W-:Y:S01]  /*19380*/  LDSM.16.MT88.4 R112, [R218+0xa000] ;  /* 0x00a00000da70783b */ /* 0x000fe20000004200 */
[--C-:B------:R-:W-:Y:S01]  /*19390*/  FFMA.FTZ R106, R235, UR4, -R180.reuse ;  /* 0x00000004eb6a7c23 */ /* 0x100fe200080108b4 */
[----:B------:R-:W-:Y:S01]  /*193a0*/  IMAD.MOV.U32 R124, RZ, RZ, R107 ;  /* 0x000000ffff7c7224 */ /* 0x000fe200078e006b */
[----:B------:R-:W-:Y:S01]  /*193b0*/  SHF.R.U32.HI R7, RZ, 0x8, R5 ;  /* 0x00000008ff077819 */ /* 0x000fe20000011605 */
[----:B------:R-:W-:Y:S01]  /*193c0*/  FFMA.FTZ R107, R242, UR4, -R180 ;  /* 0x00000004f26b7c23 */ /* 0x000fe200080108b4 */
[----:B------:R-:W-:Y:S01]  /*193d0*/  LOP3.LUT R5, R6, 0xff, RZ, 0xc0, !PT ;  /* 0x000000ff06057812 */ /* 0x000fe200078ec0ff */
[----:B------:R3:W-:Y:S01]  /*193e0*/  MUFU.EX2 R155, R106 ;  /* 0x0000006a009b7308 */ /* 0x0007e20000000800 */
[C---:B------:R-:W-:Y:S01]  /*193f0*/  FMUL.FTZ R98, R3.reuse, R98 ;  /* 0x0000006203627220 */ /* 0x040fe20000410000 */
[----:B------:R-:W-:Y:S01]  /*19400*/  FMUL.FTZ R99, R3, R99 ;  /* 0x0000006303637220 */ /* 0x000fe20000410000 */
[----:B------:R-:W-:Y:S01]  /*19410*/  PRMT R197, R5, 0x5410, R7 ;  /* 0x0000541005c57816 */ /* 0x000fe20000000007 */
[----:B------:R-:W-:Y:S01]  /*19420*/  FMUL.FTZ R7, R3, R119 ;  /* 0x0000007703077220 */ /* 0x000fe20000410000 */
[--C-:B------:R-:W-:Y:S01]  /*19430*/  SHF.R.U32.HI R5, RZ, 0x10, R6.reuse ;  /* 0x00000010ff057819 */ /* 0x100fe20000011606 */
[----:B------:R-:W-:Y:S01]  /*19440*/  IMAD.MOV.U32 R119, RZ, RZ, R61 ;  /* 0x000000ffff777224 */ /* 0x000fe200078e003d */
[----:B------:R-:W-:Y:S01]  /*19450*/  SHF.R.U32.HI R6, RZ, 0x18, R6 ;  /* 0x00000018ff067819 */ /* 0x000fe20000011606 */
[----:B------:R-:W-:Y:S01]  /*19460*/  FMUL.FTZ R61, R2, R173 ;  /* 0x000000ad023d7220 */ /* 0x000fe20000410000 */
[----:B------:R-:W-:Y:S01]  /*19470*/  LOP3.LUT R5, R5, 0xff, RZ, 0xc0, !PT ;  /* 0x000000ff05057812 */ /* 0x000fe200078ec0ff */
[--C-:B------:R-:W-:Y:S01]  /*19480*/  FFMA.FTZ R123, R123, UR4, -R182.reuse ;  /* 0x000000047b7b7c23 */ /* 0x100fe200080108b6 */
[----:B------:R-:W-:Y:S01]  /*19490*/  FFMA.FTZ R122, R122, UR4, -R182 ;  /* 0x000000047a7a7c23 */ /* 0x000fe200080108b6 */
[----:B------:R-:W-:Y:S01]  /*194a0*/  FFMA.FTZ R124, R124, UR4, -R181 ;  /* 0x000000047c7c7c23 */ /* 0x000fe200080108b5 */
[----:B------:R-:W-:Y:S01]  /*194b0*/  PRMT R186, R5, 0x5410, R6 ;  /* 0x0000541005ba7816 */ /* 0x000fe20000000006 */
[----:B------:R-:W-:Y:S01]  /*194c0*/  FMUL.FTZ R5, R100, R117 ;  /* 0x0000007564057220 */ /* 0x000fe20000410000 */
[C---:B------:R-:W-:Y:S01]  /*194d0*/  FMUL.FTZ R6, R3.reuse, R118 ;  /* 0x0000007603067220 */ /* 0x040fe20000410000 */
[----:B------:R-:W-:Y:S01]  /*194e0*/  MUFU.EX2 R235, R124 ;  /* 0x0000007c00eb7308 */ /* 0x000fe20000000800 */
[----:B------:R-:W-:Y:S02]  /*194f0*/  IMAD.MOV.U32 R118, RZ, RZ, R66 ;  /* 0x000000ffff767224 */ /* 0x000fe400078e0042 */
[C---:B------:R-:W-:Y:S01]  /*19500*/  FMUL.FTZ R66, R3.reuse, R170 ;  /* 0x000000aa03427220 */ /* 0x040fe20000410000 */
[----:B---3--:R-:W-:Y:S01]  /*19510*/  FFMA.FTZ R106, R234, UR4, -R180 ;  /* 0x00000004ea6a7c23 */ /* 0x008fe200080108b4 */
[----:B------:R-:W-:Y:S01]  /*19520*/  LDSM.16.MT88.4 R168, [R218+0xac00] ;  /* 0x00ac0000daa8783b */ /* 0x000fe20000004200 */
[----:B------:R-:W-:Y:S01]  /*19530*/  VIADD R160, R232, 0x1715609d ;  /* 0x1715609de8a07836 */ /* 0x000fe20000000000 */
[-C--:B-1----:R-:W-:Y:S03]  /*19540*/  HMMA.16816.F32.BF16 R4, R108, R20.reuse, R4 ;  /* 0x000000146c04723c */ /* 0x082fe60000041804 */
[----:B------:R1:W-:Y:S02]  /*19550*/  MUFU.EX2 R146, R106 ;  /* 0x0000006a00927308 */ /* 0x0003e40000000800 */
[----:B------:R-:W-:Y:S01]  /*19560*/  MOV R117, R44 ;  /* 0x0000002c00757202 */ /* 0x000fe20000000f00 */
[C---:B------:R-:W-:Y:S05]  /*19570*/  HMMA.16816.F32.BF16 R8, R176.reuse, R20, R8 ;  /* 0x00000014b008723c */ /* 0x040fea0000041808 */
[----:B------:R-:W-:Y:S01]  /*19580*/  FMUL.FTZ R44, R2, R156 ;  /* 0x0000009c022c7220 */ /* 0x000fe20000410000 */
[-C--:B------:R-:W-:Y:S05]  /*19590*/  HMMA.16816.F32.BF16 R12, R176, R22.reuse, R12 ;  /* 0x00000016b00c723c */ /* 0x080fea000004180c */
[C---:B------:R-:W-:Y:S01]  /*195a0*/  FMUL.FTZ R21, R100.reuse, R133 ;  /* 0x0000008564157220 */ /* 0x040fe20000410000 */
[C---:B------:R-:W-:Y:S05]  /*195b0*/  HMMA.16816.F32.BF16 R16, R108.reuse, R22, R16 ;  /* 0x000000166c10723c */ /* 0x040fea0000041810 */
[----:B------:R-:W-:Y:S02]  /*195c0*/  IMAD.MOV.U32 R133, RZ, RZ, R52 ;  /* 0x000000ffff857224 */ /* 0x000fe400078e0034 */
[----:B------:R-:W-:Y:S01]  /*195d0*/  FMUL.FTZ R20, R100, R132 ;  /* 0x0000008464147220 */ /* 0x000fe20000410000 */
[----:B------:R-:W3:Y:S03]  /*195e0*/  LDSM.16.MT88.4 R52, [R216+0xa000] ;  /* 0x00a00000d834783b */ /* 0x000ee60000004200 */
[C---:B------:R-:W-:Y:S01]  /*195f0*/  FMUL.FTZ R22, R3.reuse, R134 ;  /* 0x0000008603167220 */ /* 0x040fe20000410000 */
[----:B------:R-:W-:Y:S01]  /*19600*/  FMUL.FTZ R23, R3, R135 ;  /* 0x0000008703177220 */ /* 0x000fe20000410000 */
[----:B------:R-:W-:Y:S02]  /*19610*/  IMAD.MOV.U32 R134, RZ, RZ, R59 ;  /* 0x000000ffff867224 */ /* 0x000fe400078e003b */
[C---:B------:R-:W-:Y:S01]  /*19620*/  FMUL.FTZ R59, R0.reuse, R163 ;  /* 0x000000a3003b7220 */ /* 0x040fe20000410000 */
[----:B------:R-:W-:Y:S02]  /*19630*/  IMAD.MOV.U32 R135, RZ, RZ, R58 ;  /* 0x000000ffff877224 */ /* 0x000fe400078e003a */
[C---:B------:R-:W-:Y:S01]  /*19640*/  FMUL.FTZ R58, R0.reuse, R162 ;  /* 0x000000a2003a7220 */ /* 0x040fe20000410000 */
[----:B-1----:R-:W-:Y:S01]  /*19650*/  FFMA.FTZ R106, R231, UR4, -R182 ;  /* 0x00000004e76a7c23 */ /* 0x002fe200080108b6 */
[----:B------:R-:W-:Y:S01]  /*19660*/  IMAD.MOV.U32 R132, RZ, RZ, R47 ;  /* 0x000000ffff847224 */ /* 0x000fe200078e002f */
[-C--:B--2---:R-:W-:Y:S01]  /*19670*/  HMMA.16816.F32.BF16 R20, R108, R36.reuse, R20 ;  /* 0x000000246c14723c */ /* 0x084fe20000041814 */
[----:B------:R-:W-:Y:S02]  /*19680*/  MUFU.EX2 R231, R122 ;  /* 0x0000007a00e77308 */ /* 0x000fe40000000800 */
[----:B------:R-:W-:Y:S03]  /*19690*/  FMUL.FTZ R47, R0, R159 ;  /* 0x0000009f002f7220 */ /* 0x000fe60000410000 */
[C---:B------:R-:W-:Y:S05]  /*196a0*/  HMMA.16816.F32.BF16 R24, R176.reuse, R36, R24 ;  /* 0x00000024b018723c */ /* 0x040fea0000041818 */
[----:B------:R1:W-:Y:S01]  /*196b0*/  MUFU.EX2 R156, R106 ;  /* 0x0000006a009c7308 */ /* 0x0003e20000000800 */
[-C--:B------:R-:W-:Y:S05]  /*196c0*/  HMMA.16816.F32.BF16 R28, R176, R38.reuse, R28 ;  /* 0x00000026b01c723c */ /* 0x080fea000004181c */
[C---:B------:R-:W-:Y:S01]  /*196d0*/  FMUL.FTZ R36, R100.reuse, R148 ;  /* 0x0000009464247220 */ /* 0x040fe20000410000 */
[C---:B------:R-:W-:Y:S05]  /*196e0*/  HMMA.16816.F32.BF16 R32, R108.reuse, R38, R32 ;  /* 0x000000266c20723c */ /* 0x040fea0000041820 */
[----:B------:R-:W-:Y:S02]  /*196f0*/  FMUL.FTZ R37, R100, R149 ;  /* 0x0000009564257220 */ /* 0x000fe40000410000 */
[C---:B------:R-:W-:Y:S01]  /*19700*/  FMUL.FTZ R38, R3.reuse, R150 ;  /* 0x0000009603267220 */ /* 0x040fe20000410000 */
[----:B------:R-:W-:Y:S02]  /*19710*/  FMUL.FTZ R39, R3, R151 ;  /* 0x0000009703277220 */ /* 0x000fe40000410000 */
[----:B------:R2:W-:Y:S01]  /*19720*/  MUFU.EX2 R151, R107 ;  /* 0x0000006b00977308 */ /* 0x0005e20000000800 */
[----:B------:R-:W-:Y:S02]  /*19730*/  IMAD.MOV.U32 R150, RZ, RZ, R188 ;  /* 0x000000ffff967224 */ /* 0x000fe400078e00bc */
[----:B-1----:R-:W-:Y:S01]  /*19740*/  FFMA.FTZ R106, R215, UR4, -R182 ;  /* 0x00000004d76a7c23 */ /* 0x002fe200080108b6 */
[----:B------:R-:W-:Y:S02]  /*19750*/  IMAD.MOV.U32 R188, RZ, RZ, R60 ;  /* 0x000000ffffbc7224 */ /* 0x000fe400078e003c */
[----:B------:R-:W-:Y:S01]  /*19760*/  FMUL.FTZ R60, R2, R172 ;  /* 0x000000ac023c7220 */ /* 0x000fe20000410000 */
[-C--:B---3--:R-:W-:Y:S03]  /*19770*/  HMMA.16816.F32.BF16 R36, R108, R52.reuse, R36 ;  /* 0x000000346c24723c */ /* 0x088fe60000041824 */
[----:B------:R1:W-:Y:S03]  /*19780*/  MUFU.EX2 R145, R106 ;  /* 0x0000006a00917308 */ /* 0x0003e60000000800 */
[C---:B------:R-:W-:Y:S06]  /*19790*/  HMMA.16816.F32.BF16 R40, R176.reuse, R52, R40 ;  /* 0x00000034b028723c */ /* 0x040fec0000041828 */
[-C--:B------:R-:W-:Y:S05]  /*197a0*/  HMMA.16816.F32.BF16 R44, R176, R54.reuse, R44 ;  /* 0x00000036b02c723c */ /* 0x080fea000004182c */
[----:B--2---:R-:W-:Y:S01]  /*197b0*/  SHF.R.U32.HI R107, RZ, 0x10, R184 ;  /* 0x00000010ff6b7819 */ /* 0x004fe200000116b8 */
[C---:B------:R-:W-:Y:S05]  /*197c0*/  HMMA.16816.F32.BF16 R48, R108.reuse, R54, R48 ;  /* 0x000000366c30723c */ /* 0x040fea0000041830 */
[C---:B------:R-:W-:Y:S01]  /*197d0*/  FMUL.FTZ R52, R100.reuse, R164 ;  /* 0x000000a464347220 */ /* 0x040fe20000410000 */
[----:B------:R-:W-:Y:S01]  /*197e0*/  FMUL.FTZ R53, R100, R165 ;  /* 0x000000a564357220 */ /* 0x000fe20000410000 */
[C---:B------:R-:W-:Y:S01]  /*197f0*/  FMUL.FTZ R54, R3.reuse, R166 ;  /* 0x000000a603367220 */ /* 0x040fe20000410000 */
[----:B------:R-:W-:Y:S03]  /*19800*/  FMUL.FTZ R55, R3, R167 ;  /* 0x000000a703377220 */ /* 0x000fe60000410000 */
[--C-:B-1----:R-:W-:Y:S01]  /*19810*/  FFMA.FTZ R106, R241, UR4, -R182.reuse ;  /* 0x00000004f16a7c23 */ /* 0x102fe200080108b6 */
[----:B------:R-:W-:Y:S03]  /*19820*/  LOP3.LUT R107, R107, 0xff, RZ, 0xc0, !PT ;  /* 0x000000ff6b6b7812 */ /* 0x000fe600078ec0ff */
[-C--:B------:R-:W-:Y:S01]  /*19830*/  HMMA.16816.F32.BF16 R52, R108, R112.reuse, R52 ;  /* 0x000000706c34723c */ /* 0x080fe20000041834 */
[----:B------:R1:W-:Y:S05]  /*19840*/  MUFU.EX2 R148, R106 ;  /* 0x0000006a00947308 */ /* 0x0003ea0000000800 */
[C---:B------:R-:W-:Y:S06]  /*19850*/  HMMA.16816.F32.BF16 R56, R176.reuse, R112, R56 ;  /* 0x00000070b038723c */ /* 0x040fec0000041838 */
[-C--:B------:R-:W-:Y:S06]  /*19860*/  HMMA.16816.F32.BF16 R60, R176, R114.reuse, R60 ;  /* 0x00000072b03c723c */ /* 0x080fec000004183c */
[C---:B------:R-:W-:Y:S01]  /*19870*/  HMMA.16816.F32.BF16 R64, R108.reuse, R114, R64 ;  /* 0x000000726c40723c */ /* 0x040fe20000041840 */
[----:B------:R-:W2:Y:S04]  /*19880*/  LDSM.16.MT88.4 R112, [R216+0xb000] ;  /* 0x00b00000d870783b */ /* 0x000ea80000004200 */
[----:B-1----:R-:W-:Y:S04]  /*19890*/  FFMA.FTZ R106, R246, UR4, -R182 ;  /* 0x00000004f66a7c23 */ /* 0x002fe800080108b6 */
[----:B------:R1:W-:Y:S02]  /*198a0*/  MUFU.EX2 R164, R106 ;  /* 0x0000006a00a47308 */ /* 0x0003e40000000800 */
[----:B-1----:R-:W-:Y:S04]  /*198b0*/  LOP3.LUT R106, R184, 0xffff, RZ, 0xc0, !PT ;  /* 0x0000ffffb86a7812 */ /* 0x002fe800078ec0ff */
[----:B------:R-:W-:Y:S01]  /*198c0*/  SHF.R.U32.HI R106, RZ, 0x8, R106 ;  /* 0x00000008ff6a7819 */ /* 0x000fe2000001166a */
[-C--:B--2---:R-:W-:Y:S06]  /*198d0*/  HMMA.16816.F32.BF16 R68, R108, R112.reuse, R68 ;  /* 0x000000706c44723c */ /* 0x084fec0000041844 */
[C---:B------:R-:W-:Y:S06]  /*198e0*/  HMMA.16816.F32.BF16 R72, R176.reuse, R112, R72 ;  /* 0x00000070b048723c */ /* 0x040fec0000041848 */
[-C--:B------:R-:W-:Y:S06]  /*198f0*/  HMMA.16816.F32.BF16 R76, R176, R114.reuse, R76 ;  /* 0x00000072b04c723c */ /* 0x080fec000004184c */
[C---:B------:R-:W-:Y:S01]  /*19900*/  HMMA.16816.F32.BF16 R80, R108.reuse, R114, R80 ;  /* 0x000000726c50723c */ /* 0x040fe20000041850 */
[----:B------:R-:W1:Y:S05]  /*19910*/  LDSM.16.MT88.4 R112, [R218+0xb000] ;  /* 0x00b00000da70783b */ /* 0x000e6a0000004200 */
[-C--:B-1----:R-:W-:Y:S06]  /*19920*/  HMMA.16816.F32.BF16 R84, R108, R112.reuse, R84 ;  /* 0x000000706c54723c */ /* 0x082fec0000041854 */
[C---:B------:R-:W-:Y:S06]  /*19930*/  HMMA.16816.F32.BF16 R88, R176.reuse, R112, R88 ;  /* 0x00000070b058723c */ /* 0x040fec0000041858 */
[-C--:B------:R-:W-:Y:S05]  /*19940*/  HMMA.16816.F32.BF16 R92, R176, R114.reuse, R92 ;  /* 0x00000072b05c723c */ /* 0x080fea000004185c */
[----:B------:R-:W-:Y:S01]  /*19950*/  FFMA.FTZ R112, R243, UR4, -R180 ;  /* 0x00000004f3707c23 */ /* 0x000fe200080108b4 */
[----:B------:R-:W-:Y:S03]  /*19960*/  HMMA.16816.F32.BF16 R96, R108, R114, R96 ;  /* 0x000000726c60723c */ /* 0x000fe60000041860 */
[----:B------:R1:W-:Y:S04]  /*19970*/  MUFU.EX2 R149, R112 ;  /* 0x0000007000957308 */ /* 0x0003e80000000800 */
[----:B------:R-:W-:Y:S01]  /*19980*/  SHF.R.U32.HI R109, RZ, 0x18, R184 ;  /* 0x00000018ff6d7819 */ /* 0x000fe200000116b8 */
[----:B------:R-:W-:Y:S03]  /*19990*/  FFMA.FTZ R108, R239, UR4, -R181 ;  /* 0x00000004ef6c7c23 */ /* 0x000fe600080108b5 */
[----:B------:R-:W-:Y:S01]  /*199a0*/  PRMT R109, R107, 0x5410, R109 ;  /* 0x000054106b6d7816 */ /* 0x000fe2000000006d */
[----:B------:R-:W-:Y:S01]  /*199b0*/  FFMA.FTZ R107, R244, UR4, -R183 ;  /* 0x00000004f46b7c23 */ /* 0x000fe200080108b7 */
[----:B------:R2:W3:Y:S01]  /*199c0*/  MUFU.EX2 R147, R108 ;  /* 0x0000006c00937308 */ /* 0x0004e20000000800 */
[----:B------:R-:W-:Y:S02]  /*199d0*/  LOP3.LUT R110, R184, 0xff, RZ, 0xc0, !PT ;  /* 0x000000ffb86e7812 */ /* 0x000fe400078ec0ff */
[--C-:B------:R-:W-:Y:S01]  /*199e0*/  HSET2.LE.AND R111, R190, R150.reuse, PT ;  /* 0x00000096be6f7233 */ /* 0x100fe20003803000 */
[--C-:B------:R-:W-:Y:S01]  /*199f0*/  FFMA.FTZ R190, R208, UR4, -R181.reuse ;  /* 0x00000004d0be7c23 */ /* 0x100fe200080108b5 */
[--C-:B------:R-:W-:Y:S01]  /*19a00*/  HSET2.LE.AND R109, R109, R150.reuse, PT ;  /* 0x000000966d6d7233 */ /* 0x100fe20003803000 */
[----:B-1----:R-:W-:Y:S04]  /*19a10*/  FFMA.FTZ R112, R236, UR4, -R181 ;  /* 0x00000004ec707c23 */ /* 0x002fe800080108b5 */
[----:B------:R1:W-:Y:S10]  /*19a20*/  MUFU.EX2 R242, R107 ;  /* 0x0000006b00f27308 */ /* 0x0003f40000000800 */
[----:B------:R4:W4:Y:S01]  /*19a30*/  MUFU.EX2 R246, R112 ;  /* 0x0000007000f67308 */ /* 0x0009220000000800 */
[----:B--2---:R-:W-:Y:S01]  /*19a40*/  LOP3.LUT R108, R185, 0xff, RZ, 0xc0, !PT ;  /* 0x000000ffb96c7812 */ /* 0x004fe200078ec0ff */
[----:B---3--:R-:W-:Y:S08]  /*19a50*/  IMAD.MOV.U32 R244, RZ, RZ, R147 ;  /* 0x000000fffff47224 */ /* 0x008ff000078e0093 */
[----:B------:R-:W-:Y:S01]  /*19a60*/  MUFU.EX2 R208, R123 ;  /* 0x0000007b00d07308 */ /* 0x000fe20000000800 */
[----:B-1----:R-:W-:Y:S01]  /*19a70*/  FFMA.FTZ R107, R245, UR4, -R183 ;  /* 0x00000004f56b7c23 */ /* 0x002fe200080108b7 */
[----:B------:R-:W-:Y:S01]  /*19a80*/  IMAD.MOV.U32 R245, RZ, RZ, R145 ;  /* 0x000000fffff57224 */ /* 0x000fe200078e0091 */
[----:B------:R-:W-:Y:S01]  /*19a90*/  MOV R145, R144 ;  /* 0x0000009000917202 */ /* 0x000fe20000000f00 */
[----:B------:R-:W-:Y:S02]  /*19aa0*/  IMAD.MOV.U32 R144, RZ, RZ, R139 ;  /* 0x000000ffff907224 */ /* 0x000fe400078e008b */
[----:B------:R-:W-:Y:S04]  /*19ab0*/  IMAD.MOV.U32 R139, RZ, RZ, R138 ;  /* 0x000000ffff8b7224 */ /* 0x000fe800078e008a */
[----:B------:R1:W2:Y:S01]  /*19ac0*/  MUFU.EX2 R243, R107 ;  /* 0x0000006b00f37308 */ /* 0x0002a20000000800 */
[----:B----4-:R-:W-:Y:S01]  /*19ad0*/  PRMT R112, R110, 0x5410, R106 ;  /* 0x000054106e707816 */ /* 0x010fe2000000006a */
[----:B------:R-:W-:Y:S01]  /*19ae0*/  IMAD.MOV.U32 R138, RZ, RZ, R137 ;  /* 0x000000ffff8a7224 */ /* 0x000fe200078e0089 */
[----:B------:R-:W-:Y:S01]  /*19af0*/  LOP3.LUT R106, R185, 0xffff, RZ, 0xc0, !PT ;  /* 0x0000ffffb96a7812 */ /* 0x000fe200078ec0ff */
[----:B------:R-:W-:Y:S01]  /*19b00*/  IMAD.MOV.U32 R137, RZ, RZ, R136 ;  /* 0x000000ffff897224 */ /* 0x000fe200078e0088 */
[----:B------:R-:W-:Y:S01]  /*19b10*/  MOV R136, R143 ;  /* 0x0000008f00887202 */ /* 0x000fe20000000f00 */
[----:B------:R-:W-:Y:S01]  /*19b20*/  IMAD.MOV.U32 R143, RZ, RZ, R131 ;  /* 0x000000ffff8f7224 */ /* 0x000fe200078e0083 */
[----:B------:R-:W-:Y:S01]  /*19b30*/  SHF.R.U32.HI R106, RZ, 0x8, R106 ;  /* 0x00000008ff6a7819 */ /* 0x000fe2000001166a */
[----:B------:R-:W-:Y:S01]  /*19b40*/  IMAD.MOV.U32 R131, RZ, RZ, R130 ;  /* 0x000000ffff837224 */ /* 0x000fe200078e0082 */
[--C-:B------:R-:W-:Y:S01]  /*19b50*/  HSET2.LE.AND R110, R240, R150.reuse, PT ;  /* 0x00000096f06e7233 */ /* 0x100fe20003803000 */
[----:B------:R-:W-:Y:S01]  /*19b60*/  IMAD.MOV.U32 R130, RZ, RZ, R116 ;  /* 0x000000ffff827224 */ /* 0x000fe200078e0074 */
[----:B------:R-:W-:Y:S01]  /*19b70*/  PRMT R116, R108, 0x5410, R106 ;  /* 0x000054106c747816 */ /* 0x000fe2000000006a */
[----:B------:R-:W-:Y:S01]  /*19b80*/  MUFU.EX2 R190, R190 ;  /* 0x000000be00be7308 */ /* 0x000fe20000000800 */
[--C-:B------:R-:W-:Y:S02]  /*19b90*/  SHF.R.U32.HI R106, RZ, 0x10, R185.reuse ;  /* 0x00000010ff6a7819 */ /* 0x100fe400000116b9 */
[----:B------:R-:W-:Y:S01]  /*19ba0*/  SHF.R.U32.HI R108, RZ, 0x18, R185 ;  /* 0x00000018ff6c7819 */ /* 0x000fe200000116b9 */
[----:B-1----:R-:W-:Y:S01]  /*19bb0*/  FFMA.FTZ R107, R247, UR4, -R181 ;  /* 0x00000004f76b7c23 */ /* 0x002fe200080108b5 */
[----:B------:R-:W-:Y:S01]  /*19bc0*/  IMAD.MOV.U32 R247, RZ, RZ, R146 ;  /* 0x000000fffff77224 */ /* 0x000fe200078e0092 */
[----:B------:R-:W-:Y:S01]  /*19bd0*/  MOV R146, R145 ;  /* 0x0000009100927202 */ /* 0x000fe20000000f00 */
[----:B------:R-:W-:Y:S01]  /*19be0*/  IMAD.MOV.U32 R145, RZ, RZ, R144 ;  /* 0x000000ffff917224 */ /* 0x000fe200078e0090 */
[----:B------:R-:W-:Y:S01]  /*19bf0*/  LOP3.LUT R106, R106, 0xff, RZ, 0xc0, !PT ;  /* 0x000000ff6a6a7812 */ /* 0x000fe200078ec0ff */
[----:B------:R-:W-:Y:S01]  /*19c00*/  IMAD.MOV.U32 R144, RZ, RZ, R139 ;  /* 0x000000ffff907224 */ /* 0x000fe200078e008b */
[----:B------:R1:W-:Y:S01]  /*19c10*/  MUFU.EX2 R147, R107 ;  /* 0x0000006b00937308 */ /* 0x0003e20000000800 */
[----:B------:R-:W-:Y:S01]  /*19c20*/  IMAD.MOV.U32 R139, RZ, RZ, R138 ;  /* 0x000000ffff8b7224 */ /* 0x000fe200078e008a */
[--C-:B------:R-:W-:Y:S01]  /*19c30*/  HSET2.LE.AND R116, R116, R150.reuse, PT ;  /* 0x0000009674747233 */ /* 0x100fe20003803000 */
[----:B------:R-:W-:Y:S01]  /*19c40*/  IMAD.MOV.U32 R138, RZ, RZ, R137 ;  /* 0x000000ffff8a7224 */ /* 0x000fe200078e0089 */
[----:B------:R-:W-:Y:S01]  /*19c50*/  MOV R137, R136 ;  /* 0x0000008800897202 */ /* 0x000fe20000000f00 */
[----:B------:R-:W-:Y:S01]  /*19c60*/  IMAD.MOV.U32 R136, RZ, RZ, R143 ;  /* 0x000000ffff887224 */ /* 0x000fe200078e008f */
[----:B------:R-:W-:Y:S01]  /*19c70*/  MOV R158, R144 ;  /* 0x00000090009e7202 */ /* 0x000fe20000000f00 */
[----:B------:R-:W-:Y:S02]  /*19c80*/  IMAD.MOV.U32 R143, RZ, RZ, R131 ;  /* 0x000000ffff8f7224 */ /* 0x000fe400078e0083 */
[----:B------:R-:W-:Y:S01]  /*19c90*/  FFMA.FTZ R144, R204, UR4, -R180 ;  /* 0x00000004cc907c23 */ /* 0x000fe200080108b4 */
[----:B------:R-:W-:Y:S02]  /*19ca0*/  IMAD.MOV.U32 R131, RZ, RZ, R130 ;  /* 0x000000ffff837224 */ /* 0x000fe400078e0082 */
[----:B------:R-:W-:Y:S01]  /*19cb0*/  IMAD.MOV.U32 R130, RZ, RZ, R129 ;  /* 0x000000ffff827224 */ /* 0x000fe200078e0081 */
[----:B------:R-:W-:Y:S01]  /*19cc0*/  MOV R129, R128 ;  /* 0x0000008000817202 */ /* 0x000fe20000000f00 */
[----:B------:R-:W-:Y:S01]  /*19cd0*/  IMAD.MOV.U32 R128, RZ, RZ, R132 ;  /* 0x000000ffff807224 */ /* 0x000fe200078e0084 */
[----:B------:R-:W-:Y:S01]  /*19ce0*/  MOV R154, R143 ;  /* 0x0000008f009a7202 */ /* 0x000fe20000000f00 */
[----:B------:R-:W-:Y:S01]  /*19cf0*/  IMAD.MOV.U32 R132, RZ, RZ, R117 ;  /* 0x000000ffff847224 */ /* 0x000fe200078e0075 */
[----:B------:R-:W-:Y:S01]  /*19d00*/  PRMT R117, R106, 0x5410, R108 ;  /* 0x000054106a757816 */ /* 0x000fe2000000006c */
[----:B------:R-:W-:Y:S01]  /*19d10*/  FFMA.FTZ R106, R248, UR4, -R181 ;  /* 0x00000004f86a7c23 */ /* 0x000fe200080108b5 */
[----:B------:R-:W-:Y:S02]  /*19d20*/  IMAD.MOV.U32 R152, RZ, RZ, R137 ;  /* 0x000000ffff987224 */ /* 0x000fe400078e0089 */
[----:B-1----:R-:W-:Y:S01]  /*19d30*/  FFMA.FTZ R107, R251, UR4, -R183 ;  /* 0x00000004fb6b7c23 */ /* 0x002fe200080108b7 */
[----:B------:R-:W-:Y:S01]  /*19d40*/  IMAD.MOV.U32 R153, RZ, RZ, R131 ;  /* 0x000000ffff997224 */ /* 0x000fe200078e0083 */
[----:B------:R1:W3:Y:S01]  /*19d50*/  MUFU.EX2 R241, R106 ;  /* 0x0000006a00f17308 */ /* 0x0002e20000000800 */
[----:B------:R-:W-:Y:S01]  /*19d60*/  IMAD.MOV.U32 R159, RZ, RZ, R138 ;  /* 0x000000ffff9f7224 */ /* 0x000fe200078e008a */
[--C-:B------:R-:W-:Y:S01]  /*19d70*/  HSET2.LE.AND R108, R112, R150.reuse, PT ;  /* 0x00000096706c7233 */ /* 0x100fe20003803000 */
[----:B------:R-:W-:Y:S01]  /*19d80*/  IMAD.MOV.U32 R251, RZ, RZ, R155 ;  /* 0x000000fffffb7224 */ /* 0x000fe200078e009b */
[----:B------:R-:W4:Y:S01]  /*19d90*/  LDSM.16.MT88.4 R112, [R216+0x9400] ;  /* 0x00940000d870783b */ /* 0x000f220000004200 */
[----:B------:R-:W-:Y:S01]  /*19da0*/  IMAD.MOV.U32 R155, RZ, RZ, R154 ;  /* 0x000000ffff9b7224 */ /* 0x000fe200078e009a */
[--C-:B------:R-:W-:Y:S01]  /*19db0*/  HSET2.LE.AND R117, R117, R150.reuse, PT ;  /* 0x0000009675757233 */ /* 0x100fe20003803000 */
[----:B------:R-:W-:Y:S02]  /*19dc0*/  IMAD.MOV.U32 R157, RZ, RZ, R145 ;  /* 0x000000ffff9d7224 */ /* 0x000fe400078e0091 */
[----:B------:R-:W-:Y:S01]  /*19dd0*/  FFMA.FTZ R145, R210, UR4, -R180 ;  /* 0x00000004d2917c23 */ /* 0x000fe200080108b4 */
[----:B------:R-:W-:Y:S01]  /*19de0*/  IMAD.MOV.U32 R154, RZ, RZ, R153 ;  /* 0x000000ffff9a7224 */ /* 0x000fe200078e0099 */
[----:B------:R-:W-:Y:S01]  /*19df0*/  MOV R153, R152 ;  /* 0x0000009800997202 */ /* 0x000fe20000000f00 */
[----:B------:R-:W-:Y:S01]  /*19e00*/  IMAD.MOV.U32 R152, RZ, RZ, R159 ;  /* 0x000000ffff987224 */ /* 0x000fe200078e009f */
[----:B------:R-:W-:Y:S01]  /*19e10*/  MUFU.EX2 R204, R144 ;  /* 0x0000009000cc7308 */ /* 0x000fe20000000800 */
[----:B------:R-:W-:Y:S02]  /*19e20*/  IMAD.MOV.U32 R159, RZ, RZ, R158 ;  /* 0x000000ffff9f7224 */ /* 0x000fe400078e009e */
[----:B------:R-:W-:Y:S01]  /*19e30*/  FFMA.FTZ R143, R205, UR4, -R180 ;  /* 0x00000004cd8f7c23 */ /* 0x000fe200080108b4 */
[----:B------:R-:W-:Y:S01]  /*19e40*/  IMAD.MOV.U32 R158, RZ, RZ, R157 ;  /* 0x000000ffff9e7224 */ /* 0x000fe200078e009d */
[----:B-1----:R-:W-:Y:S01]  /*19e50*/  F2FP.BF16.F32.PACK_AB R106, R247, R251 ;  /* 0x000000fbf76a723e */ /* 0x002fe200000010ff */
[----:B------:R-:W-:Y:S04]  /*19e60*/  IMAD.MOV.U32 R157, RZ, RZ, R146 ;  /* 0x000000ffff9d7224 */ /* 0x000fe800078e0092 */
[----:B------:R1:W-:Y:S01]  /*19e70*/  MUFU.EX2 R146, R107 ;  /* 0x0000006b00927308 */ /* 0x0003e20000000800 */
[----:B------:R-:W-:Y:S01]  /*19e80*/  LOP3.LUT R110, R110, R106, RZ, 0xc0, !PT ;  /* 0x0000006a6e6e7212 */ /* 0x000fe200078ec0ff */
[----:B------:R-:W-:Y:S01]  /*19e90*/  FFMA.FTZ R106, R252, UR4, -R183 ;  /* 0x00000004fc6a7c23 */ /* 0x000fe200080108b7 */
[----:B------:R-:W-:Y:S01]  /*19ea0*/  IMAD.MOV.U32 R248, RZ, RZ, R156 ;  /* 0x000000fffff87224 */ /* 0x000fe200078e009c */
[----:B------:R-:W-:Y:S01]  /*19eb0*/  MOV R252, R164 ;  /* 0x000000a400fc7202 */ /* 0x000fe20000000f00 */
[----:B------:R-:W-:Y:S01]  /*19ec0*/  IMAD.MOV.U32 R164, RZ, RZ, R157 ;  /* 0x000000ffffa47224 */ /* 0x000fe200078e009d */
[----:B------:R-:W-:Y:S01]  /*19ed0*/  MOV R157, R121 ;  /* 0x00000079009d7202 */ /* 0x000fe20000000f00 */
[----:B------:R-:W-:Y:S03]  /*19ee0*/  IMAD.MOV.U32 R121, RZ, RZ, R219 ;  /* 0x000000ffff797224 */ /* 0x000fe600078e00db */
[----:B------:R2:W3:Y:S01]  /*19ef0*/  MUFU.EX2 R240, R106 ;  /* 0x0000006a00f07308 */ /* 0x0004e20000000800 */
[----:B------:R-:W-:Y:S01]  /*19f00*/  IMAD.MOV.U32 R166, RZ, RZ, R154 ;  /* 0x000000ffffa67224 */ /* 0x000fe200078e009a */
[----:B------:R3:W5:Y:S01]  /*19f10*/  LDL.LU R219, [R1+0xc4] ;  /* 0x0000c40001db7983 */ /* 0x0007620000300800 */
[----:B------:R-:W-:Y:S02]  /*19f20*/  IMAD.MOV.U32 R165, RZ, RZ, R155 ;  /* 0x000000ffffa57224 */ /* 0x000fe400078e009b */
[----:B------:R-:W-:Y:S01]  /*19f30*/  FFMA.FTZ R121, R121, UR4, -R182 ;  /* 0x0000000479797c23 */ /* 0x000fe200080108b6 */
[----:B------:R-:W-:Y:S01]  /*19f40*/  IMAD.MOV.U32 R156, RZ, RZ, R139 ;  /* 0x000000ffff9c7224 */ /* 0x000fe200078e008b */
[----:B------:R-:W-:Y:S01]  /*19f50*/  MOV R167, R166 ;  /* 0x000000a600a77202 */ /* 0x000fe20000000f00 */
[----:B------:R-:W-:Y:S02]  /*19f60*/  IMAD.MOV.U32 R139, RZ, RZ, R136 ;  /* 0x000000ffff8b7224 */ /* 0x000fe400078e0088 */
[----:B------:R3:W-:Y:S01]  /*19f70*/  MUFU.EX2 R236, R121 ;  /* 0x0000007900ec7308 */ /* 0x0007e20000000800 */
[----:B-1----:R-:W-:Y:S01]  /*19f80*/  F2FP.BF16.F32.PACK_AB R107, R245, R248 ;  /* 0x000000f8f56b723e */ /* 0x002fe200000010ff */
[----:B------:R-:W-:Y:S01]  /*19f90*/  IMAD.MOV.U32 R154, RZ, RZ, R153 ;  /* 0x000000ffff9a7224 */ /* 0x000fe200078e0099 */
[----:B------:R-:W-:Y:S01]  /*19fa0*/  MOV R153, R159 ;  /* 0x0000009f00997202 */ /* 0x000fe20000000f00 */
[----:B------:R-:W-:Y:S01]  /*19fb0*/  IMAD.MOV.U32 R166, RZ, RZ, R165 ;  /* 0x000000ffffa67224 */ /* 0x000fe200078e00a5 */
[----:B------:R-:W-:Y:S01]  /*19fc0*/  LOP3.LUT R111, R111, R107, RZ, 0xc0, !PT ;  /* 0x0000006b6f6f7212 */ /* 0x000fe200078ec0ff */
[----:B------:R-:W-:Y:S01]  /*19fd0*/  IMAD.MOV.U32 R165, RZ, RZ, R120 ;  /* 0x000000ffffa57224 */ /* 0x000fe200078e0078 */
[----:B------:R-:W-:Y:S01]  /*19fe0*/  F2FP.BF16.F32.PACK_AB R107, R252, R148 ;  /* 0x00000094fc6b723e */ /* 0x000fe200000010ff */
[----:B------:R-:W-:Y:S01]  /*19ff0*/  IMAD.MOV.U32 R155, RZ, RZ, R152 ;  /* 0x000000ffff9b7224 */ /* 0x000fe200078e0098 */
[----:B--2---:R-:W-:Y:S01]  /*1a000*/  F2FP.BF16.F32.PACK_AB R106, R151, R149 ;  /* 0x00000095976a723e */ /* 0x004fe200000010ff */
[----:B------:R-:W-:Y:S01]  /*1a010*/  FFMA.FTZ R120, R217, UR4, -R182 ;  /* 0x00000004d9787c23 */ /* 0x000fe200080108b6 */
[----:B------:R-:W-:Y:S01]  /*1a020*/  IMAD.MOV.U32 R152, RZ, RZ, R158 ;  /* 0x000000ffff987224 */ /* 0x000fe200078e009e */
[----:B------:R-:W-:Y:S01]  /*1a030*/  LOP3.LUT R109, R109, R107, RZ, 0xc0, !PT ;  /* 0x0000006b6d6d7212 */ /* 0x000fe200078ec0ff */
[----:B------:R-:W-:Y:S01]  /*1a040*/  IMAD.MOV.U32 R159, RZ, RZ, R139 ;  /* 0x000000ffff9f7224 */ /* 0x000fe200078e008b */
[----:B------:R-:W-:Y:S01]  /*1a050*/  LOP3.LUT R108, R108, R106, RZ, 0xc0, !PT ;  /* 0x0000006a6c6c7212 */ /* 0x000fe200078ec0ff */
[----:B------:R-:W-:Y:S02]  /*1a060*/  IMAD.MOV.U32 R137, RZ, RZ, R129 ;  /* 0x000000ffff897224 */ /* 0x000fe400078e0081 */
[----:B------:R-:W-:Y:S01]  /*1a070*/  FFMA.FTZ R129, R238, UR4, -R180 ;  /* 0x00000004ee817c23 */ /* 0x000fe200080108b4 */
[----:B------:R-:W-:Y:S01]  /*1a080*/  IMAD.MOV.U32 R139, RZ, RZ, R125 ;  /* 0x000000ffff8b7224 */ /* 0x000fe200078e007d */
[----:B------:R1:W2:Y:S01]  /*1a090*/  MUFU.EX2 R238, R120 ;  /* 0x0000007800ee7308 */ /* 0x0002a20000000800 */
[----:B------:R-:W-:Y:S01]  /*1a0a0*/  IMAD.MOV.U32 R158, RZ, RZ, R142 ;  /* 0x000000ffff9e7224 */ /* 0x000fe200078e008e */
[----:B------:R-:W-:Y:S01]  /*1a0b0*/  F2FP.BF16.F32.PACK_AB R106, R244, R246 ;  /* 0x000000f6f46a723e */ /* 0x000fe200000010ff */
[-C--:B----4-:R-:W-:Y:S01]  /*1a0c0*/  HMMA.16816.F32.BF16 R4, R108, R112.reuse, R4 ;  /* 0x000000706c04723c */ /* 0x090fe20000041804 */
[----:B------:R4:W5:Y:S02]  /*1a0d0*/  LDL.LU R217, [R1+0xc0] ;  /* 0x0000c00001d97983 */ /* 0x0009640000300800 */
[----:B------:R-:W-:Y:S01]  /*1a0e0*/  IMAD.MOV.U32 R142, RZ, RZ, R119 ;  /* 0x000000ffff8e7224 */ /* 0x000fe200078e0077 */
[--C-:B------:R-:W-:Y:S01]  /*1a0f0*/  HSET2.LE.AND R119, R191, R150.reuse, PT ;  /* 0x00000096bf777233 */ /* 0x100fe20003803000 */
[----:B------:R-:W-:Y:S01]  /*1a100*/  IMAD.MOV.U32 R125, RZ, RZ, R118 ;  /* 0x000000ffff7d7224 */ /* 0x000fe200078e0076 */
[--C-:B------:R-:W-:Y:S01]  /*1a110*/  HSET2.LE.AND R118, R193, R150.reuse, PT ;  /* 0x00000096c1767233 */ /* 0x100fe20003803000 */
[----:B------:R-:W2:Y:S01]  /*1a120*/  LDL.LU R123, [R1+0x58] ;  /* 0x00005800017b7983 */ /* 0x000ea20000300800 */
[----:B------:R-:W-:Y:S01]  /*1a130*/  F2FP.BF16.F32.PACK_AB R107, R243, R242 ;  /* 0x000000f2f36b723e */ /* 0x000fe200000010ff */
[----:B------:R-:W-:Y:S02]  /*1a140*/  MUFU.EX2 R210, R129 ;  /* 0x0000008100d27308 */ /* 0x000fe40000000800 */
[----:B------:R-:W-:Y:S01]  /*1a150*/  LOP3.LUT R118, R118, R106, RZ, 0xc0, !PT ;  /* 0x0000006a76767212 */ /* 0x000fe200078ec0ff */
[----:B------:R-:W4:Y:S01]  /*1a160*/  LDL.LU R122, [R1+0x70] ;  /* 0x00007000017a7983 */ /* 0x000f220000300800 */
[----:B------:R-:W-:Y:S01]  /*1a170*/  LOP3.LUT R119, R119, R107, RZ, 0xc0, !PT ;  /* 0x0000006b77777212 */ /* 0x000fe200078ec0ff */
[----:B------:R-:W-:Y:S01]  /*1a180*/  IMAD.MOV.U32 R138, RZ, RZ, R130 ;  /* 0x000000ffff8a7224 */ /* 0x000fe200078e0082 */
[----:B---3--:R-:W-:Y:S01]  /*1a190*/  F2FP.BF16.F32.PACK_AB R106, R241, R147 ;  /* 0x00000093f16a723e */ /* 0x008fe200000010ff */
[----:B------:R-:W3:Y:S01]  /*1a1a0*/  LDL.LU R121, [R1+0x78] ;  /* 0x0000780001797983 */ /* 0x000ee20000300800 */
[----:B------:R-:W-:Y:S01]  /*1a1b0*/  F2FP.BF16.F32.PACK_AB R107, R240, R146 ;  /* 0x00000092f06b723e */ /* 0x000fe200000010ff */
[--C-:B------:R-:W-:Y:S01]  /*1a1c0*/  FFMA.FTZ R125, R125, UR4, -R181.reuse ;  /* 0x000000047d7d7c23 */ /* 0x100fe200080108b5 */
[----:B------:R-:W-:Y:S01]  /*1a1d0*/  LOP3.LUT R116, R116, R106, RZ, 0xc0, !PT ;  /* 0x0000006a74747212 */ /* 0x000fe200078ec0ff */
[----:B-1----:R-:W3:Y:S01]  /*1a1e0*/  LDL.LU R120, [R1+0x74] ;  /* 0x0000740001787983 */ /* 0x002ee20000300800 */
[----:B------:R-:W-:Y:S01]  /*1a1f0*/  LOP3.LUT R117, R117, R107, RZ, 0xc0, !PT ;  /* 0x0000006b75757212 */ /* 0x000fe200078ec0ff */
[----:B------:R-:W-:Y:S01]  /*1a200*/  FFMA.FTZ R137, R137, UR4, -R182 ;  /* 0x0000000489897c23 */ /* 0x000fe200080108b6 */
[----:B------:R-:W-:Y:S01]  /*1a210*/  MOV R130, R127 ;  /* 0x0000007f00827202 */ /* 0x000fe20000000f00 */
[----:B------:R-:W-:Y:S01]  /*1a220*/  FFMA.FTZ R127, R214, UR4, -R180 ;  /* 0x00000004d67f7c23 */ /* 0x000fe200080108b4 */
[----:B------:R-:W-:Y:S01]  /*1a230*/  FFMA.FTZ R138, R138, UR4, -R182 ;  /* 0x000000048a8a7c23 */ /* 0x000fe200080108b6 */
[----:B------:R-:W-:Y:S02]  /*1a240*/  IMAD.MOV.U32 R131, RZ, RZ, R126 ;  /* 0x000000ffff837224 */ /* 0x000fe400078e007e */
[----:B------:R-:W-:Y:S01]  /*1a250*/  FFMA.FTZ R126, R213, UR4, -R180 ;  /* 0x00000004d57e7c23 */ /* 0x000fe200080108b4 */
[C---:B------:R-:W-:Y:S01]  /*1a260*/  HMMA.16816.F32.BF16 R8, R116.reuse, R112, R8 ;  /* 0x000000707408723c */ /* 0x040fe20000041808 */
[----:B------:R-:W-:Y:S03]  /*1a270*/  MUFU.EX2 R205, R143 ;  /* 0x0000008f00cd7308 */ /* 0x000fe60000000800 */
[----:B------:R-:W-:Y:S02]  /*1a280*/  IMAD.MOV.U32 R136, RZ, RZ, R128 ;  /* 0x000000ffff887224 */ /* 0x000fe400078e0080 */
[----:B------:R-:W-:Y:S01]  /*1a290*/  FFMA.FTZ R128, R237, UR4, -R180 ;  /* 0x00000004ed807c23 */ /* 0x000fe200080108b4 */
[-C--:B------:R-:W-:Y:S04]  /*1a2a0*/  HMMA.16816.F32.BF16 R12, R116, R114.reuse, R12 ;  /* 0x00000072740c723c */ /* 0x080fe8000004180c */
[----:B------:R-:W-:Y:S01]  /*1a2b0*/  MUFU.EX2 R237, R127 ;  /* 0x0000007f00ed7308 */ /* 0x000fe20000000800 */
[--C-:B------:R-:W-:Y:S01]  /*1a2c0*/  FFMA.FTZ R136, R136, UR4, -R182.reuse ;  /* 0x0000000488887c23 */ /* 0x100fe200080108b6 */
[C---:B------:R-:W-:Y:S01]  /*1a2d0*/  HMMA.16816.F32.BF16 R16, R108.reuse, R114, R16 ;  /* 0x000000726c10723c */ /* 0x040fe20000041810 */
[----:B------:R-:W1:Y:S07]  /*1a2e0*/  LDSM.16.MT88.4 R112, [R218+0x9400] ;  /* 0x00940000da70783b */ /* 0x000e6e0000004200 */
[----:B------:R-:W3:Y:S03]  /*1a2f0*/  MUFU.EX2 R239, R126 ;  /* 0x0000007e00ef7308 */ /* 0x000ee60000000800 */
[--C-:B------:R-:W-:Y:S01]  /*1a300*/  FFMA.FTZ R107, R166, UR4, -R181.reuse ;  /* 0x00000004a66b7c23 */ /* 0x100fe200080108b5 */
[----:B------:R-:W-:Y:S01]  /*1a310*/  FFMA.FTZ R182, R167, UR4, -R182 ;  /* 0x00000004a7b67c23 */ /* 0x000fe200080108b6 */
[----:B------:R-:W-:Y:S01]  /*1a320*/  FFMA.FTZ R106, R165, UR4, -R181 ;  /* 0x00000004a56a7c23 */ /* 0x000fe200080108b5 */
[----:B------:R-:W-:Y:S02]  /*1a330*/  IMAD.MOV.U32 R165, RZ, RZ, R164 ;  /* 0x000000ffffa57224 */ /* 0x000fe400078e00a4 */
[----:B------:R-:W-:Y:S02]  /*1a340*/  FFMA.FTZ R180, R209, UR4, -R180 ;  /* 0x00000004d1b47c23 */ /* 0x000fe400080108b4 */
[----:B------:R-:W3:Y:S01]  /*1a350*/  MUFU.EX2 R234, R128 ;  /* 0x0000008000ea7308 */ /* 0x000ee20000000800 */
[----:B------:R-:W-:Y:S01]  /*1a360*/  IMAD.MOV.U32 R164, RZ, RZ, R155 ;  /* 0x000000ffffa47224 */ /* 0x000fe200078e009b */
[----:B------:R-:W-:Y:S01]  /*1a370*/  MOV R155, R154 ;  /* 0x0000009a009b7202 */ /* 0x000fe20000000f00 */
[----:B------:R-:W-:Y:S02]  /*1a380*/  IMAD.MOV.U32 R154, RZ, RZ, R131 ;  /* 0x000000ffff9a7224 */ /* 0x000fe400078e0083 */
[----:B------:R-:W-:Y:S01]  /*1a390*/  FFMA.FTZ R193, R249, UR4, -R181 ;  /* 0x00000004f9c17c23 */ /* 0x000fe200080108b5 */
[----:B------:R-:W-:Y:S02]  /*1a3a0*/  IMAD.MOV.U32 R131, RZ, RZ, R133 ;  /* 0x000000ffff837224 */ /* 0x000fe400078e0085 */
[----:B------:R-:W-:Y:S01]  /*1a3b0*/  FFMA.FTZ R191, R212, UR4, -R183 ;  /* 0x00000004d4bf7c23 */ /* 0x000fe200080108b7 */
[----:B------:R-:W-:Y:S01]  /*1a3c0*/  IMAD.MOV.U32 R133, RZ, RZ, R132 ;  /* 0x000000ffff857224 */ /* 0x000fe200078e0084 */
[----:B------:R1:W-:Y:S01]  /*1a3d0*/  MUFU.EX2 R214, R106 ;  /* 0x0000006a00d67308 */ /* 0x0003e20000000800 */
[----:B------:R-:W-:Y:S02]  /*1a3e0*/  IMAD.MOV.U32 R132, RZ, RZ, R194 ;  /* 0x000000ffff847224 */ /* 0x000fe400078e00c2 */
[--C-:B------:R-:W-:Y:S01]  /*1a3f0*/  FFMA.FTZ R194, R250, UR4, -R181.reuse ;  /* 0x00000004fac27c23 */ /* 0x100fe200080108b5 */
[----:B------:R-:W-:Y:S01]  /*1a400*/  FFMA.FTZ R181, R206, UR4, -R181 ;  /* 0x00000004ceb57c23 */ /* 0x000fe200080108b5 */
[----:B------:R-:W-:Y:S05]  /*1a410*/  IMAD.MOV.U32 R250, RZ, RZ, R151 ;  /* 0x000000fffffa7224 */ /* 0x000fea00078e0097 */
[----:B------:R1:W3:Y:S10]  /*1a420*/  MUFU.EX2 R213, R107 ;  /* 0x0000006b00d57308 */ /* 0x0002f40000000800 */
[----:B------:R-:W-:Y:S01]  /*1a430*/  MUFU.EX2 R193, R193 ;  /* 0x000000c100c17308 */ /* 0x000fe20000000800 */
[--C-:B-1----:R-:W-:Y:S01]  /*1a440*/  FFMA.FTZ R106, R165, UR4, -R183.reuse ;  /* 0x00000004a56a7c23 */ /* 0x102fe200080108b7 */
[----:B------:R-:W-:Y:S01]  /*1a450*/  MOV R165, R153 ;  /* 0x0000009900a57202 */ /* 0x000fe20000000f00 */
[----:B------:R-:W-:Y:S01]  /*1a460*/  IMAD.MOV.U32 R153, RZ, RZ, R142 ;  /* 0x000000ffff997224 */ /* 0x000fe200078e008e */
[-C--:B------:R-:W-:Y:S06]  /*1a470*/  HMMA.16816.F32.BF16 R20, R108, R112.reuse, R20 ;  /* 0x000000706c14723c */ /* 0x080fec0000041814 */
[----:B------:R1:W-:Y:S01]  /*1a480*/  MUFU.EX2 R209, R106 ;  /* 0x0000006a00d17308 */ /* 0x0003e20000000800 */
[--C-:B------:R-:W-:Y:S01]  /*1a490*/  FFMA.FTZ R107, R154, UR4, -R183.reuse ;  /* 0x000000049a6b7c23 */ /* 0x100fe200080108b7 */
[C---:B------:R-:W-:Y:S04]  /*1a4a0*/  HMMA.16816.F32.BF16 R24, R116.reuse, R112, R24 ;  /* 0x000000707418723c */ /* 0x040fe80000041818 */
[----:B------:R-:W-:Y:S02]  /*1a4b0*/  IMAD.MOV.U32 R154, RZ, RZ, R158 ;  /* 0x000000ffff9a7224 */ /* 0x000fe400078e009e */
[-C--:B------:R-:W-:Y:S02]  /*1a4c0*/  HMMA.16816.F32.BF16 R28, R116, R114.reuse, R28 ;  /* 0x00000072741c723c */ /* 0x080fe4000004181c */
[----:B------:R-:W-:Y:S03]  /*1a4d0*/  MUFU.EX2 R206, R107 ;  /* 0x0000006b00ce7308 */ /* 0x000fe60000000800 */
[----:B------:R-:W-:Y:S01]  /*1a4e0*/  MOV R166, R154 ;  /* 0x0000009a00a67202 */ /* 0x000fe20000000f00 */
[C---:B------:R-:W-:Y:S01]  /*1a4f0*/  HMMA.16816.F32.BF16 R32, R108.reuse, R114, R32 ;  /* 0x000000726c20723c */ /* 0x040fe20000041820 */
[----:B------:R-:W1:Y:S05]  /*1a500*/  LDSM.16.MT88.4 R112, [R216+0xa400] ;  /* 0x00a40000d870783b */ /* 0x000e6a0000004200 */
[----:B------:R-:W-:Y:S01]  /*1a510*/  MUFU.EX2 R191, R191 ;  /* 0x000000bf00bf7308 */ /* 0x000fe20000000800 */
[----:B------:R-:W-:Y:S04]  /*1a520*/  IMAD.MOV.U32 R154, RZ, RZ, R134 ;  /* 0x000000ffff9a7224 */ /* 0x000fe800078e0086 */
[--C-:B-1----:R-:W-:Y:S01]  /*1a530*/  FFMA.FTZ R106, R164, UR4, -R183.reuse ;  /* 0x00000004a46a7c23 */ /* 0x102fe200080108b7 */
[----:B------:R-:W-:Y:S02]  /*1a540*/  IMAD.MOV.U32 R164, RZ, RZ, R152 ;  /* 0x000000ffffa47224 */ /* 0x000fe400078e0098 */
[----:B------:R-:W-:Y:S02]  /*1a550*/  IMAD.MOV.U32 R152, RZ, RZ, R188 ;  /* 0x000000ffff987224 */ /* 0x000fe400078e00bc */
[----:B------:R1:W3:Y:S01]  /*1a560*/  MUFU.EX2 R215, R106 ;  /* 0x0000006a00d77308 */ /* 0x0002e20000000800 */
[----:B------:R-:W-:Y:S01]  /*1a570*/  FFMA.FTZ R188, R207, UR4, -R183 ;  /* 0x00000004cfbc7c23 */ /* 0x000fe200080108b7 */
[----:B------:R-:W-:Y:S02]  /*1a580*/  IMAD.MOV.U32 R158, RZ, RZ, R157 ;  /* 0x000000ffff9e7224 */ /* 0x000fe400078e009d */
[----:B------:R-:W-:Y:S02]  /*1a590*/  IMAD.MOV.U32 R157, RZ, RZ, R192 ;  /* 0x000000ffff9d7224 */ /* 0x000fe400078e00c0 */
[--C-:B------:R-:W-:Y:S04]  /*1a5a0*/  FFMA.FTZ R192, R211, UR4, -R183.reuse ;  /* 0x00000004d3c07c23 */ /* 0x100fe800080108b7 */
[----:B------:R1:W3:Y:S10]  /*1a5b0*/  MUFU.EX2 R211, R125 ;  /* 0x0000007d00d37308 */ /* 0x0002f40000000800 */
[----:B------:R-:W-:Y:S01]  /*1a5c0*/  MUFU.EX2 R188, R188 ;  /* 0x000000bc00bc7308 */ /* 0x000fe20000000800 */
[----:B-1----:R-:W-:Y:S01]  /*1a5d0*/  FFMA.FTZ R106, R155, UR4, -R183 ;  /* 0x000000049b6a7c23 */ /* 0x002fe200080108b7 */
[----:B------:R-:W-:Y:S01]  /*1a5e0*/  IMAD.MOV.U32 R155, RZ, RZ, R159 ;  /* 0x000000ffff9b7224 */ /* 0x000fe200078e009f */
[----:B------:R-:W-:Y:S01]  /*1a5f0*/  MOV R159, R139 ;  /* 0x0000008b009f7202 */ /* 0x000fe20000000f00 */
[----:B------:R-:W-:Y:S02]  /*1a600*/  FFMA.FTZ R183, R105, UR4, -R183 ;  /* 0x0000000469b77c23 */ /* 0x000fe400080108b7 */
[----:B------:R-:W-:Y:S02]  /*1a610*/  IMAD.MOV.U32 R167, RZ, RZ, R155 ;  /* 0x000000ffffa77224 */ /* 0x000fe400078e009b */
[----:B------:R-:W-:Y:S01]  /*1a620*/  IMAD.MOV.U32 R155, RZ, RZ, R135 ;  /* 0x000000ffff9b7224 */ /* 0x000fe200078e0087 */
[----:B------:R-:W-:Y:S01]  /*1a630*/  LDSM.16.MT88.4 R124, [R216+0x9800] ;  /* 0x00980000d87c783b */ /* 0x000fe20000004200 */
[----:B------:R1:W3:Y:S01]  /*1a640*/  MUFU.EX2 R207, R106 ;  /* 0x0000006a00cf7308 */ /* 0x0002e20000000800 */
[-C--:B------:R-:W-:Y:S09]  /*1a650*/  HMMA.16816.F32.BF16 R36, R108, R112.reuse, R36 ;  /* 0x000000706c24723c */ /* 0x080ff20000041824 */
[----:B------:R-:W-:Y:S01]  /*1a660*/  MUFU.EX2 R192, R192 ;  /* 0x000000c000c07308 */ /* 0x000fe20000000800 */
[C---:B------:R-:W-:Y:S06]  /*1a670*/  HMMA.16816.F32.BF16 R40, R116.reuse, R112, R40 ;  /* 0x000000707428723c */ /* 0x040fec0000041828 */
[-C--:B------:R-:W-:Y:S03]  /*1a680*/  HMMA.16816.F32.BF16 R44, R116, R114.reuse, R44 ;  /* 0x00000072742c723c */ /* 0x080fe6000004182c */
[----:B------:R-:W-:Y:S02]  /*1a690*/  MUFU.EX2 R194, R194 ;  /* 0x000000c200c27308 */ /* 0x000fe40000000800 */
[----:B-1----:R-:W-:Y:S01]  /*1a6a0*/  LOP3.LUT R106, R187, R196, R160, 0x96, !PT ;  /* 0x000000c4bb6a7212 */ /* 0x002fe200078e96a0 */
[C---:B------:R-:W-:Y:S01]  /*1a6b0*/  HMMA.16816.F32.BF16 R48, R108.reuse, R114, R48 ;  /* 0x000000726c30723c */ /* 0x040fe20000041830 */
[----:B------:R-:W1:Y:S06]  /*1a6c0*/  LDSM.16.MT88.4 R112, [R218+0xa400] ;  /* 0x00a40000da70783b */ /* 0x000e6c0000004200 */
[----:B------:R3:W-:Y:S04]  /*1a6d0*/  MUFU.EX2 R196, R182 ;  /* 0x000000b600c47308 */ /* 0x0007e80000000800 */
[----:B------:R-:W-:Y:S01]  /*1a6e0*/  IMAD.WIDE.U32 R106, R106, -0x2daee0ad, RZ ;  /* 0xd2511f536a6a7825 */ /* 0x000fe200078e00ff */
[-C--:B-1----:R-:W-:Y:S06]  /*1a6f0*/  HMMA.16816.F32.BF16 R52, R108, R112.reuse, R52 ;  /* 0x000000706c34723c */ /* 0x082fec0000041834 */
[C---:B------:R-:W-:Y:S06]  /*1a700*/  HMMA.16816.F32.BF16 R56, R116.reuse, R112, R56 ;  /* 0x000000707438723c */ /* 0x040fec0000041838 */
[-C--:B------:R-:W-:Y:S06]  /*1a710*/  HMMA.16816.F32.BF16 R60, R116, R114.reuse, R60 ;  /* 0x00000072743c723c */ /* 0x080fec000004183c */
[C---:B------:R-:W-:Y:S01]  /*1a720*/  HMMA.16816.F32.BF16 R64, R108.reuse, R114, R64 ;  /* 0x000000726c40723c */ /* 0x040fe20000041840 */
[----:B------:R-:W1:Y:S05]  /*1a730*/  LDSM.16.MT88.4 R112, [R216+0xb400] ;  /* 0x00b40000d870783b */ /* 0x000e6a0000004200 */
[-C--:B-1----:R-:W-:Y:S06]  /*1a740*/  HMMA.16816.F32.BF16 R68, R108, R112.reuse, R68 ;  /* 0x000000706c44723c */ /* 0x082fec0000041844 */
[C---:B------:R-:W-:Y:S06]  /*1a750*/  HMMA.16816.F32.BF16 R72, R116.reuse, R112, R72 ;  /* 0x000000707448723c */ /* 0x040fec0000041848 */
[-C--:B------:R-:W-:Y:S06]  /*1a760*/  HMMA.16816.F32.BF16 R76, R116, R114.reuse, R76 ;  /* 0x00000072744c723c */ /* 0x080fec000004184c */
[C---:B------:R-:W-:Y:S01]  /*1a770*/  HMMA.16816.F32.BF16 R80, R108.reuse, R114, R80 ;  /* 0x000000726c50723c */ /* 0x040fe20000041850 */
[----:B------:R-:W1:Y:S04]  /*1a780*/  LDSM.16.MT88.4 R112, [R218+0xb400] ;  /* 0x00b40000da70783b */ /* 0x000e680000004200 */
[----:B--2---:R-:W-:Y:S01]  /*1a790*/  FFMA.FTZ R140, R100, R123, R140 ;  /* 0x0000007b648c7223 */ /* 0x004fe2000001008c */
[--C-:B------:R-:W-:Y:S02]  /*1a7a0*/  HSET2.LE.AND R123, R201, R150.reuse, PT ;  /* 0x00000096c97b7233 */ /* 0x100fe40003803000 */
[----:B------:R-:W-:Y:S03]  /*1a7b0*/  MUFU.EX2 R201, R137 ;  /* 0x0000008900c97308 */ /* 0x000fe60000000800 */
[----:B------:R-:W-:Y:S01]  /*1a7c0*/  F2FP.BF16.F32.PACK_AB R100, R238, R236 ;  /* 0x000000ecee64723e */ /* 0x000fe200000010ff */
[----:B----4-:R-:W-:Y:S01]  /*1a7d0*/  FFMA.FTZ R139, R3, R122, R141 ;  /* 0x0000007a038b7223 */ /* 0x010fe2000001008d */
[--C-:B------:R-:W-:Y:S02]  /*1a7e0*/  HSET2.LE.AND R122, R203, R150.reuse, PT ;  /* 0x00000096cb7a7233 */ /* 0x100fe40003803000 */
[----:B------:R-:W-:Y:S01]  /*1a7f0*/  LOP3.LUT R123, R123, R100, RZ, 0xc0, !PT ;  /* 0x000000647b7b7212 */ /* 0x000fe200078ec0ff */
[----:B---3--:R-:W-:Y:S01]  /*1a800*/  FFMA.FTZ R142, R2, R121, R131 ;  /* 0x00000079028e7223 */ /* 0x008fe20000010083 */
[-C--:B-1----:R-:W-:Y:S01]  /*1a810*/  HMMA.16816.F32.BF16 R84, R108, R112.reuse, R84 ;  /* 0x000000706c54723c */ /* 0x082fe20000041854 */
[----:B------:R-:W1:Y:S02]  /*1a820*/  MUFU.EX2 R203, R136 ;  /* 0x0000008800cb7308 */ /* 0x000e640000000800 */
[----:B------:R-:W-:Y:S01]  /*1a830*/  FFMA.FTZ R141, R0, R120, R130 ;  /* 0x00000078008d7223 */ /* 0x000fe20000010082 */
[----:B------:R-:W-:Y:S01]  /*1a840*/  F2FP.BF16.F32.PACK_AB R3, R239, R237 ;  /* 0x000000edef03723e */ /* 0x000fe200000010ff */
[----:B------:R-:W2:Y:S01]  /*1a850*/  LDSM.16.MT88.4 R128, [R218+0x9800] ;  /* 0x00980000da80783b */ /* 0x000ea20000004200 */
[C---:B------:R-:W-:Y:S05]  /*1a860*/  HMMA.16816.F32.BF16 R88, R116.reuse, R112, R88 ;  /* 0x000000707458723c */ /* 0x040fea0000041858 */
[----:B------:R-:W-:Y:S01]  /*1a870*/  LOP3.LUT R122, R122, R3, RZ, 0xc0, !PT ;  /* 0x000000037a7a7212 */ /* 0x000fe200078ec0ff */
[-C--:B------:R-:W-:Y:S05]  /*1a880*/  HMMA.16816.F32.BF16 R92, R116, R114.reuse, R92 ;  /* 0x00000072745c723c */ /* 0x080fea000004185c */
[--C-:B------:R-:W-:Y:S01]  /*1a890*/  HSET2.LE.AND R120, R165, R150.reuse, PT ;  /* 0x00000096a5787233 */ /* 0x100fe20003803000 */
[----:B------:R-:W-:Y:S01]  /*1a8a0*/  HMMA.16816.F32.BF16 R96, R108, R114, R96 ;  /* 0x000000726c60723c */ /* 0x000fe20000041860 */
[----:B------:R-:W-:Y:S04]  /*1a8b0*/  LDSM.16.MT88.4 R108, [R218+0xa800] ;  /* 0x00a80000da6c783b */ /* 0x000fe80000004200 */
[--C-:B------:R-:W-:Y:S01]  /*1a8c0*/  HSET2.LE.AND R121, R164, R150.reuse, PT ;  /* 0x00000096a4797233 */ /* 0x100fe20003803000 */
[----:B------:R-:W-:Y:S01]  /*1a8d0*/  IMAD.MOV.U32 R165, RZ, RZ, R153 ;  /* 0x000000ffffa57224 */ /* 0x000fe200078e0099 */
[--C-:B------:R-:W-:Y:S01]  /*1a8e0*/  HSET2.LE.AND R116, R195, R150.reuse, PT ;  /* 0x00000096c3747233 */ /* 0x100fe20003803000 */
[----:B------:R-:W-:Y:S01]  /*1a8f0*/  IMAD.MOV.U32 R164, RZ, RZ, R152 ;  /* 0x000000ffffa47224 */ /* 0x000fe200078e0098 */
[----:B------:R-:W-:Y:S02]  /*1a900*/  LDSM.16.MT88.4 R112, [R216+0xb800] ;  /* 0x00b80000d870783b */ /* 0x000fe40000004200 */
[----:B------:R-:W-:Y:S01]  /*1a910*/  F2FP.BF16.F32.PACK_AB R0, R234, R210 ;  /* 0x000000d2ea00723e */ /* 0x000fe200000010ff */
[----:B------:R-:W-:Y:S01]  /*1a920*/  IMAD.MOV.U32 R152, RZ, RZ, R132 ;  /* 0x000000ffff987224 */ /* 0x000fe200078e0084 */
[----:B------:R-:W-:Y:S02]  /*1a930*/  F2FP.BF16.F32.PACK_AB R2, R231, R208 ;  /* 0x000000d0e702723e */ /* 0x000fe400000010ff */
[----:B------:R-:W-:Y:S02]  /*1a940*/  F2FP.BF16.F32.PACK_AB R3, R214, R213 ;  /* 0x000000d5d603723e */ /* 0x000fe400000010ff */
[----:B------:R-:W-:Y:S02]  /*1a950*/  LOP3.LUT R120, R120, R0, RZ, 0xc0, !PT ;  /* 0x0000000078787212 */ /* 0x000fe400078ec0ff */
[----:B------:R-:W-:Y:S02]  /*1a960*/  LOP3.LUT R121, R121, R2, RZ, 0xc0, !PT ;  /* 0x0000000279797212 */ /* 0x000fe400078ec0ff */
[--C-:B------:R-:W-:Y:S02]  /*1a970*/  HSET2.LE.AND R119, R186, R150.reuse, PT ;  /* 0x00000096ba777233 */ /* 0x100fe40003803000 */
[----:B------:R-:W-:Y:S01]  /*1a980*/  LOP3.LUT R116, R116, R3, RZ, 0xc0, !PT ;  /* 0x0000000374747212 */ /* 0x000fe200078ec0ff */
[----:B------:R-:W-:Y:S01]  /*1a990*/  LDSM.16.MT88.4 R184, [R216+0xbc00] ;  /* 0x00bc0000d8b8783b */ /* 0x000fe20000004200 */
[--C-:B------:R-:W-:Y:S01]  /*1a9a0*/  HSET2.LE.AND R118, R197, R150.reuse, PT ;  /* 0x00000096c5767233 */ /* 0x100fe20003803000 */
[-C--:B------:R-:W-:Y:S01]  /*1a9b0*/  HMMA.16816.F32.BF16 R4, R120, R124.reuse, R4 ;  /* 0x0000007c7804723c */ /* 0x080fe20000041804 */
[----:B------:R3:W-:Y:S04]  /*1a9c0*/  MUFU.EX2 R197, R138 ;  /* 0x0000008a00c57308 */ /* 0x0007e80000000800 */
[--C-:B------:R-:W-:Y:S02]  /*1a9d0*/  HSET2.LE.AND R117, R199, R150.reuse, PT ;  /* 0x00000096c7757233 */ /* 0x100fe40003803000 */
[----:B------:R-:W-:Y:S04]  /*1a9e0*/  F2FP.BF16.F32.PACK_AB R0, R215, R209 ;  /* 0x000000d1d700723e */ /* 0x000fe800000010ff */
[----:B------:R4:W-:Y:S01]  /*1a9f0*/  MUFU.EX2 R199, R180 ;  /* 0x000000b400c77308 */ /* 0x0009e20000000800 */
[----:B------:R-:W-:Y:S02]  /*1aa00*/  F2FP.BF16.F32.PACK_AB R2, R211, R235 ;  /* 0x000000ebd302723e */ /* 0x000fe400000010ff */
[----:B------:R-:W-:Y:S02]  /*1aa10*/  F2FP.BF16.F32.PACK_AB R3, R206, R207 ;  /* 0x000000cfce03723e */ /* 0x000fe400000010ff */
[----:B------:R-:W-:Y:S02]  /*1aa20*/  LOP3.LUT R117, R117, R0, RZ, 0xc0, !PT ;  /* 0x0000000075757212 */ /* 0x000fe400078ec0ff */
[----:B------:R-:W-:Y:S02]  /*1aa30*/  LOP3.LUT R118, R118, R2, RZ, 0xc0, !PT ;  /* 0x0000000276767212 */ /* 0x000fe400078ec0ff */
[----:B------:R-:W-:Y:S02]  /*1aa40*/  LOP3.LUT R119, R119, R3, RZ, 0xc0, !PT ;  /* 0x0000000377777212 */ /* 0x000fe400078ec0ff */
[----:B------:R-:W-:Y:S02]  /*1aa50*/  MOV R153, R133 ;  /* 0x0000008500997202 */ /* 0x000fe40000000f00 */
[----:B------:R-:W1:Y:S01]  /*1aa60*/  LDSM.16.MT88.4 R132, [R216+0xa800] ;  /* 0x00a80000d884783b */ /* 0x000e620000004200 */
[----:B------:R-:W-:Y:S01]  /*1aa70*/  LOP3.LUT R2, R189, R200, R160, 0x96, !PT ;  /* 0x000000c8bd027212 */ /* 0x000fe200078e96a0 */
[----:B------:R-:W-:Y:S01]  /*1aa80*/  VIADD R160, R233, 0x646e171e ;  /* 0x646e171ee9a07836 */ /* 0x000fe20000000000 */
[C---:B------:R-:W-:Y:S01]  /*1aa90*/  HMMA.16816.F32.BF16 R8, R116.reuse, R124, R8 ;  /* 0x0000007c7408723c */ /* 0x040fe20000041808 */
[----:B------:R-:W-:Y:S03]  /*1aaa0*/  MUFU.EX2 R189, R181 ;  /* 0x000000b500bd7308 */ /* 0x000fe60000000800 */
[----:B------:R-:W-:Y:S01]  /*1aab0*/  IMAD.WIDE.U32 R2, R2, -0x2daee0ad, RZ ;  /* 0xd2511f5302027825 */ /* 0x000fe200078e00ff */
[--C-:B------:R-:W-:Y:S01]  /*1aac0*/  LOP3.LUT R100, R107, R198, R160.reuse, 0x96, !PT ;  /* 0x000000c66b647212 */ /* 0x100fe200078e96a0 */
[-C--:B------:R-:W-:Y:S05]  /*1aad0*/  HMMA.16816.F32.BF16 R12, R116, R126.reuse, R12 ;  /* 0x0000007e740c723c */ /* 0x080fea000004180c */
[----:B------:R-:W4:Y:S01]  /*1aae0*/  MUFU.EX2 R200, R145 ;  /* 0x0000009100c87308 */ /* 0x000f220000000800 */
[----:B------:R-:W-:Y:S01]  /*1aaf0*/  LOP3.LUT R124, R106, 0xff, RZ, 0xc0, !PT ;  /* 0x000000ff6a7c7812 */ /* 0x000fe200078ec0ff */
[C---:B------:R-:W-:Y:S04]  /*1ab00*/  HMMA.16816.F32.BF16 R16, R120.reuse, R126, R16 ;  /* 0x0000007e7810723c */ /* 0x040fe80000041810 */
[----:B------:R-:W-:Y:S02]  /*1ab10*/  LOP3.LUT R0, R3, R202, R160, 0x96, !PT ;  /* 0x000000ca03007212 */ /* 0x000fe400078e96a0 */
[-C--:B--2---:R-:W-:Y:S05]  /*1ab20*/  HMMA.16816.F32.BF16 R20, R120, R128.reuse, R20 ;  /* 0x000000807814723c */ /* 0x084fea0000041814 */
[C---:B------:R-:W-:Y:S01]  /*1ab30*/  LOP3.LUT R3, R2.reuse, 0xffff, RZ, 0xc0, !PT ;  /* 0x0000ffff02037812 */ /* 0x040fe200078ec0ff */
[C---:B------:R-:W-:Y:S05]  /*1ab40*/  HMMA.16816.F32.BF16 R24, R116.reuse, R128, R24 ;  /* 0x000000807418723c */ /* 0x040fea0000041818 */
[--C-:B------:R-:W-:Y:S01]  /*1ab50*/  SHF.R.U32.HI R126, RZ, 0x10, R106.reuse ;  /* 0x00000010ff7e7819 */ /* 0x100fe2000001166a */
[-C--:B------:R-:W-:Y:S05]  /*1ab60*/  HMMA.16816.F32.BF16 R28, R116, R130.reuse, R28 ;  /* 0x00000082741c723c */ /* 0x080fea000004181c */
[----:B------:R-:W-:Y:S01]  /*1ab70*/  LOP3.LUT R128, R2, 0xff, RZ, 0xc0, !PT ;  /* 0x000000ff02807812 */ /* 0x000fe200078ec0ff */
[C---:B------:R-:W-:Y:S05]  /*1ab80*/  HMMA.16816.F32.BF16 R32, R120.reuse, R130, R32 ;  /* 0x000000827820723c */ /* 0x040fea0000041820 */
[----:B------:R-:W-:Y:S01]  /*1ab90*/  SHF.R.U32.HI R125, RZ, 0x18, R106 ;  /* 0x00000018ff7d7819 */ /* 0x000fe2000001166a */
[-C--:B-1----:R-:W-:Y:S05]  /*1aba0*/  HMMA.16816.F32.BF16 R36, R120, R132.reuse, R36 ;  /* 0x000000847824723c */ /* 0x082fea0000041824 */
[--C-:B------:R-:W-:Y:S01]  /*1abb0*/  SHF.R.U32.HI R105, RZ, 0x10, R2.reuse ;  /* 0x00000010ff697819 */ /* 0x100fe20000011602 */
[C---:B------:R-:W-:Y:S05]  /*1abc0*/  HMMA.16816.F32.BF16 R40, R116.reuse, R132, R40 ;  /* 0x000000847428723c */ /* 0x040fea0000041828 */
[----:B------:R-:W-:Y:S01]  /*1abd0*/  SHF.R.U32.HI R127, RZ, 0x18, R2 ;  /* 0x00000018ff7f7819 */ /* 0x000fe20000011602 */
[-C--:B------:R-:W-:Y:S05]  /*1abe0*/  HMMA.16816.F32.BF16 R44, R116, R134.reuse, R44 ;  /* 0x00000086742c723c */ /* 0x080fea000004182c */
[----:B------:R-:W-:Y:S01]  /*1abf0*/  LOP3.LUT R2, R106, 0xffff, RZ, 0xc0, !PT ;  /* 0x0000ffff6a027812 */ /* 0x000fe200078ec0ff */
[C---:B------:R-:W-:Y:S05]  /*1ac00*/  HMMA.16816.F32.BF16 R48, R120.reuse, R134, R48 ;  /* 0x000000867830723c */ /* 0x040fea0000041830 */
[----:B------:R-:W-:Y:S01]  /*1ac10*/  SHF.R.U32.HI R107, RZ, 0x8, R3 ;  /* 0x00000008ff6b7819 */ /* 0x000fe20000011603 */
[-C--:B------:R-:W-:Y:S05]  /*1ac20*/  HMMA.16816.F32.BF16 R52, R120, R108.reuse, R52 ;  /* 0x0000006c7834723c */ /* 0x080fea0000041834 */
[----:B------:R-:W-:Y:S01]  /*1ac30*/  PRMT R128, R128, 0x5410, R107 ;  /* 0x0000541080807816 */ /* 0x000fe2000000006b */
[C---:B------:R-:W-:Y:S05]  /*1ac40*/  HMMA.16816.F32.BF16 R56, R116.reuse, R108, R56 ;  /* 0x0000006c7438723c */ /* 0x040fea0000041838 */
[--C-:B------:R-:W-:Y:S01]  /*1ac50*/  HSET2.LE.AND R178, R128, R150.reuse, PT ;  /* 0x0000009680b27233 */ /* 0x100fe20003803000 */
[-C--:B------:R-:W-:Y:S01]  /*1ac60*/  HMMA.16816.F32.BF16 R60, R116, R110.reuse, R60 ;  /* 0x0000006e743c723c */ /* 0x080fe2000004183c */
[----:B------:R-:W-:Y:S04]  /*1ac70*/  LDSM.16.MT88.4 R128, [R216+0x9c00] ;  /* 0x009c0000d880783b */ /* 0x000fe80000004200 */
[----:B------:R-:W-:Y:S01]  /*1ac80*/  LOP3.LUT R106, R0, 0xff, RZ, 0xc0, !PT ;  /* 0x000000ff006a7812 */ /* 0x000fe200078ec0ff */
[C---:B------:R-:W-:Y:S03]  /*1ac90*/  HMMA.16816.F32.BF16 R64, R120.reuse, R110, R64 ;  /* 0x0000006e7840723c */ /* 0x040fe60000041840 */
[----:B------:R-:W1:Y:S02]  /*1aca0*/  LDSM.16.MT88.4 R108, [R218+0xb800] ;  /* 0x00b80000da6c783b */ /* 0x000e640000004200 */
        /* <DEDUP_REMOVED lines=8> */
[----:B------:R-:W-:Y:S01]  /*1ad30*/  LOP3.LUT R2, R0, 0xffff, RZ, 0xc0, !PT ;  /* 0x0000ffff00027812 */ /* 0x000fe200078ec0ff */
[----:B------:R-:W-:Y:S01]  /*1ad40*/  FADD.FTZ R107, R167, R140 ;  /* 0x0000008ca76b7221 */ /* 0x000fe20000010000 */
[----:B------:R-:W-:Y:S04]  /*1ad50*/  SHF.R.U32.HI R0, RZ, 0x18, R0 ;  /* 0x00000018ff007819 */ /* 0x000fe80000011600 */
[----:B------:R-:W-:Y:S01]  /*1ad60*/  LOP3.LUT R105, R105, 0xff, RZ, 0xc0, !PT ;  /* 0x000000ff69697812 */ /* 0x000fe200078ec0ff */
[----:B------:R-:W-:Y:S01]  /*1ad70*/  FADD.FTZ R107, R155, R107 ;  /* 0x0000006b9b6b7221 */ /* 0x000fe20000010000 */
[----:B------:R-:W-:Y:S02]  /*1ad80*/  PRMT R127, R3, 0x5410, R127 ;  /* 0x00005410037f7816 */ /* 0x000fe4000000007f */
[----:B------:R-:W-:Y:S01]  /*1ad90*/  LOP3.LUT R3, R126, 0xff, RZ, 0xc0, !PT ;  /* 0x000000ff7e037812 */ /* 0x000fe200078ec0ff */
[----:B------:R-:W-:Y:S01]  /*1ada0*/  FADD.FTZ R107, R159, R107 ;  /* 0x0000006b9f6b7221 */ /* 0x000fe20000010000 */
[----:B------:R-:W-:Y:S01]  /*1adb0*/  PRMT R177, R105, 0x5410, R0 ;  /* 0x0000541069b17816 */ /* 0x000fe20000000000 */
[-C--:B-1----:R-:W-:Y:S03]  /*1adc0*/  HMMA.16816.F32.BF16 R84, R120, R108.reuse, R84 ;  /* 0x0000006c7854723c */ /* 0x082fe60000041854 */
[C---:B------:R-:W-:Y:S01]  /*1add0*/  LOP3.LUT R0, R100.reuse, 0xffff, RZ, 0xc0, !PT ;  /* 0x0000ffff64007812 */ /* 0x040fe200078ec0ff */
[----:B------:R-:W-:Y:S01]  /*1ade0*/  FADD.FTZ R195, R149, R107 ;  /* 0x0000006b95c37221 */ /* 0x000fe20000010000 */
[----:B------:R-:W-:Y:S01]  /*1adf0*/  SHF.R.U32.HI R2, RZ, 0x8, R2 ;  /* 0x00000008ff027819 */ /* 0x000fe20000011602 */
[C---:B------:R-:W-:Y:S05]  /*1ae00*/  HMMA.16816.F32.BF16 R88, R116.reuse, R108, R88 ;  /* 0x0000006c7458723c */ /* 0x040fea0000041858 */
[----:B------:R-:W-:Y:S01]  /*1ae10*/  PRMT R126, R3, 0x5410, R125 ;  /* 0x00005410037e7816 */ /* 0x000fe2000000007d */
[-C--:B------:R-:W-:Y:S05]  /*1ae20*/  HMMA.16816.F32.BF16 R92, R116, R110.reuse, R92 ;  /* 0x0000006e745c723c */ /* 0x080fea000004185c */
[----:B------:R-:W-:Y:S01]  /*1ae30*/  LOP3.LUT R105, R100, 0xff, RZ, 0xc0, !PT ;  /* 0x000000ff64697812 */ /* 0x000fe200078ec0ff */
[----:B------:R-:W-:Y:S05]  /*1ae40*/  HMMA.16816.F32.BF16 R96, R120, R110, R96 ;  /* 0x0000006e7860723c */ /* 0x000fea0000041860 */
[----:B------:R-:W-:Y:S01]  /*1ae50*/  SHF.R.U32.HI R3, RZ, 0x8, R0 ;  /* 0x00000008ff037819 */ /* 0x000fe20000011600 */
[----:B------:R-:W-:Y:S01]  /*1ae60*/  IMAD.MOV.U32 R108, RZ, RZ, R104 ;  /* 0x000000ffff6c7224 */ /* 0x000fe200078e0068 */
[----:B------:R-:W-:Y:S01]  /*1ae70*/  PRMT R176, R106, 0x5410, R2 ;  /* 0x000054106ab07816 */ /* 0x000fe20000000002 */
[----:B------:R-:W-:Y:S02]  /*1ae80*/  FADD.FTZ R106, R166, R139 ;  /* 0x0000008ba66a7221 */ /* 0x000fe40000010000 */
[----:B---3--:R-:W1:Y:S01]  /*1ae90*/  LDSM.16.MT88.4 R136, [R218+0x9c00] ;  /* 0x009c0000da88783b */ /* 0x008e620000004200 */
[----:B------:R-:W-:Y:S01]  /*1aea0*/  SHF.R.U32.HI R2, RZ, 0x10, R100 ;  /* 0x00000010ff027819 */ /* 0x000fe20000011664 */
[----:B------:R-:W-:Y:S01]  /*1aeb0*/  FADD.FTZ R106, R154, R106 ;  /* 0x0000006a9a6a7221 */ /* 0x000fe20000010000 */
[----:B------:R-:W-:Y:S02]  /*1aec0*/  F2FP.BF16.F32.PACK_AB R0, R204, R205 ;  /* 0x000000cdcc00723e */ /* 0x000fe400000010ff */
[----:B------:R-:W-:Y:S01]  /*1aed0*/  PRMT R105, R105, 0x5410, R3 ;  /* 0x0000541069697816 */ /* 0x000fe20000000003 */
[----:B------:R-:W-:Y:S01]  /*1aee0*/  FADD.FTZ R106, R158, R106 ;  /* 0x0000006a9e6a7221 */ /* 0x000fe20000010000 */
[----:B------:R-:W-:Y:S02]  /*1aef0*/  SHF.R.U32.HI R100, RZ, 0x18, R100 ;  /* 0x00000018ff647819 */ /* 0x000fe40000011664 */
[----:B------:R-:W-:Y:S01]  /*1af00*/  LOP3.LUT R178, R178, R0, RZ, 0xc0, !PT ;  /* 0x00000000b2b27212 */ /* 0x000fe200078ec0ff */
[----:B------:R-:W-:Y:S01]  /*1af10*/  FADD.FTZ R0, R164, R141 ;  /* 0x0000008da4007221 */ /* 0x000fe20000010000 */
[----:B------:R-:W-:Y:S01]  /*1af20*/  LOP3.LUT R2, R2, 0xff, RZ, 0xc0, !PT ;  /* 0x000000ff02027812 */ /* 0x000fe200078ec0ff */
[----:B------:R-:W-:Y:S01]  /*1af30*/  FADD.FTZ R107, R148, R106 ;  /* 0x0000006a946b7221 */ /* 0x000fe20000010000 */
[--C-:B----4-:R-:W-:Y:S02]  /*1af40*/  HSET2.LE.AND R180, R105, R150.reuse, PT ;  /* 0x0000009669b47233 */ /* 0x110fe40003803000 */
[----:B------:R2:W3:Y:S01]  /*1af50*/  MUFU.EX2 R105, R183 ;  /* 0x000000b700697308 */ /* 0x0004e20000000800 */
[----:B------:R-:W-:Y:S01]  /*1af60*/  PRMT R125, R2, 0x5410, R100 ;  /* 0x00005410027d7816 */ /* 0x000fe20000000064 */
[----:B------:R-:W-:Y:S01]  /*1af70*/  FADD.FTZ R100, R152, R0 ;  /* 0x0000000098647221 */ /* 0x000fe20000010000 */
[--C-:B------:R-:W-:Y:S01]  /*1af80*/  HSET2.LE.AND R179, R127, R150.reuse, PT ;  /* 0x000000967fb37233 */ /* 0x100fe20003803000 */
[----:B------:R-:W-:Y:S01]  /*1af90*/  FADD.FTZ R2, R165, R142 ;  /* 0x0000008ea5027221 */ /* 0x000fe20000010000 */
[----:B------:R-:W-:Y:S02]  /*1afa0*/  F2FP.BF16.F32.PACK_AB R0, R201, R203 ;  /* 0x000000cbc900723e */ /* 0x000fe400000010ff */
[--C-:B------:R-:W-:Y:S01]  /*1afb0*/  HSET2.LE.AND R176, R176, R150.reuse, PT ;  /* 0x00000096b0b07233 */ /* 0x100fe20003803000 */
[----:B------:R-:W-:Y:S01]  /*1afc0*/  FADD.FTZ R124, R153, R2 ;  /* 0x00000002997c7221 */ /* 0x000fe20000010000 */
[----:B------:R-:W-:Y:S01]  /*1afd0*/  LOP3.LUT R179, R179, R0, RZ, 0xc0, !PT ;  /* 0x00000000b3b37212 */ /* 0x000fe200078ec0ff */
[----:B------:R-:W4:Y:S01]  /*1afe0*/  LDSM.16.MT88.4 R152, [R216+0xac00] ;  /* 0x00ac0000d898783b */ /* 0x000f220000004200 */
[----:B------:R-:W-:Y:S02]  /*1aff0*/  F2FP.BF16.F32.PACK_AB R2, R199, R200 ;  /* 0x000000c8c702723e */ /* 0x000fe400000010ff */
[----:B------:R-:W-:Y:S02]  /*1b000*/  F2FP.BF16.F32.PACK_AB R0, R193, R194 ;  /* 0x000000c2c100723e */ /* 0x000fe400000010ff */
[--C-:B------:R-:W-:Y:S02]  /*1b010*/  HSET2.LE.AND R177, R177, R150.reuse, PT ;  /* 0x00000096b1b17233 */ /* 0x100fe40003803000 */
[----:B------:R-:W-:Y:S01]  /*1b020*/  LOP3.LUT R176, R176, R2, RZ, 0xc0, !PT ;  /* 0x00000002b0b07212 */ /* 0x000fe200078ec0ff */
[----:B------:R-:W-:Y:S01]  /*1b030*/  FADD.FTZ R2, R157, R124 ;  /* 0x0000007c9d027221 */ /* 0x000fe20000010000 */
[----:B------:R-:W-:Y:S02]  /*1b040*/  F2FP.BF16.F32.PACK_AB R3, R196, R197 ;  /* 0x000000c5c403723e */ /* 0x000fe400000010ff */
[----:B------:R-:W-:Y:S01]  /*1b050*/  LOP3.LUT R180, R180, R0, RZ, 0xc0, !PT ;  /* 0x00000000b4b47212 */ /* 0x000fe200078ec0ff */
[----:B------:R-:W-:Y:S01]  /*1b060*/  FADD.FTZ R0, R156, R100 ;  /* 0x000000649c007221 */ /* 0x000fe20000010000 */
[----:B------:R-:W-:Y:S01]  /*1b070*/  LOP3.LUT R177, R177, R3, RZ, 0xc0, !PT ;  /* 0x00000003b1b17212 */ /* 0x000fe200078ec0ff */
[----:B------:R-:W-:Y:S01]  /*1b080*/  FADD.FTZ R106, R147, R2 ;  /* 0x00000002936a7221 */ /* 0x000fe20000010000 */
[--C-:B------:R-:W-:Y:S01]  /*1b090*/  HSET2.LE.AND R182, R182, R150.reuse, PT ;  /* 0x00000096b6b67233 */ /* 0x100fe20003803000 */
[----:B------:R-:W-:Y:S01]  /*1b0a0*/  FADD.FTZ R100, R146, R0 ;  /* 0x0000000092647221 */ /* 0x000fe20000010000 */
[--C-:B------:R-:W-:Y:S02]  /*1b0b0*/  HSET2.LE.AND R181, R125, R150.reuse, PT ;  /* 0x000000967db57233 */ /* 0x100fe40003803000 */
[----:B--2---:R-:W-:Y:S01]  /*1b0c0*/  HSET2.LE.AND R183, R126, R150, PT ;  /* 0x000000967eb77233 */ /* 0x004fe20003803000 */
[-C--:B------:R-:W-:Y:S01]  /*1b0d0*/  HMMA.16816.F32.BF16 R116, R176, R128.reuse, R4 ;  /* 0x00000080b074723c */ /* 0x080fe20000041804 */
[----:B------:R-:W2:Y:S04]  /*1b0e0*/  LDSM.16.MT88.4 R4, [R218+0xbc00] ;  /* 0x00bc0000da04783b */ /* 0x000ea80000004200 */
[----:B------:R-:W-:Y:S02]  /*1b0f0*/  F2FP.BF16.F32.PACK_AB R0, R192, R191 ;  /* 0x000000bfc000723e */ /* 0x000fe400000010ff */
[----:B------:R-:W-:Y:S04]  /*1b100*/  F2FP.BF16.F32.PACK_AB R2, R189, R190 ;  /* 0x000000bebd02723e */ /* 0x000fe800000010ff */
[----:B---3--:R-:W-:Y:S02]  /*1b110*/  F2FP.BF16.F32.PACK_AB R3, R105, R188 ;  /* 0x000000bc6903723e */ /* 0x008fe400000010ff */
        /* <DEDUP_REMOVED lines=8> */
[----:B------:R-:W-:Y:S01]  /*1b1a0*/  MOV R107, R101 ;  /* 0x00000065006b7202 */ /* 0x000fe20000000f00 */
[----:B------:R-:W-:Y:S01]  /*1b1b0*/  FADD.FTZ R3, R246, R3 ;  /* 0x00000003f6037221 */ /* 0x000fe20000010000 */
[----:B------:R-:W-:Y:S01]  /*1b1c0*/  IMAD.MOV.U32 R106, RZ, RZ, R102 ;  /* 0x000000ffff6a7224 */ /* 0x000fe200078e0066 */
        /* <DEDUP_REMOVED lines=46> */
[----:B------:R-:W-:Y:S03]  /*1b4b0*/  IMAD.MOV.U32 R100, RZ, RZ, R103 ;  /* 0x000000ffff647224 */ /* 0x000fe600078e0067 */
[----:B------:R-:W-:Y:S03]  /*1b4c0*/  FADD.FTZ R5, R200, R0 ;  /* 0x00000000c8057221 */ /* 0x000fe60000010000 */
        /* <DEDUP_REMOVED lines=13> */
[----:B------:R2:W-:Y:S01]  /*1b5a0*/  STL [R1+0x58], R4 ;  /* 0x0000580401007387 */ /* 0x0005e20000100800 */
[----:B------:R-:W-:Y:S03]  /*1b5b0*/  FADD.FTZ R2, R189, R2 ;  /* 0x00000002bd027221 */ /* 0x000fe60000010000 */
[----:B------:R2:W-:Y:S04]  /*1b5c0*/  STL [R1+0x70], R3 ;  /* 0x0000700301007387 */ /* 0x0005e80000100800 */
[----:B------:R2:W-:Y:S04]  /*1b5d0*/  STL [R1+0x78], R2 ;  /* 0x0000780201007387 */ /* 0x0005e80000100800 */
[----:B------:R2:W-:Y:S01]  /*1b5e0*/  STL [R1+0x74], R0 ;  /* 0x0000740001007387 */ /* 0x0005e20000100800 */
[----:B------:R-:W-:Y:S05]  /*1b5f0*/  @P0 BRA `(.L_x_478) ;  /* 0xffffffa400b40947 */ /* 0x000fea000383ffff */
.L_x_477:
[----:B--2---:R-:W2:Y:S01]  /*1b600*/  LDL.LU R4, [R1+0x58] ;  /* 0x0000580001047983 */ /* 0x004ea20000300800 */
[----:B------:R-:W-:-:S03]  /*1b610*/  ULDC UR4, c[0x0][0x38c] ;  /* 0x0000e30000047ab9 */ /* 0x000fc60000000800 */
[----:B------:R-:W3:Y:S04]  /*1b620*/  LDL.LU R3, [R1+0x70] ;  /* 0x0000700001037983 */ /* 0x000ee80000300800 */
[----:B------:R-:W4:Y:S04]  /*1b630*/  LDL.LU R8, [R1+0x78] ;  /* 0x0000780001087983 */ /* 0x000f280000300800 */
[----:B------:R-:W4:Y:S01]  /*1b640*/  LDL.LU R7, [R1+0x74] ;  /* 0x0000740001077983 */ /* 0x000f220000300800 */
[----:B------:R-:W-:Y:S01]  /*1b650*/  UMOV UR6, 0x400 ;  /* 0x0000040000067882 */ /* 0x000fe20000000000 */
[----:B------:R-:W-:Y:S01]  /*1b660*/  UISETP.NE.AND UP0, UPT, UR13, -0x1, UPT ;  /* 0xffffffff0d00788c */ /* 0x000fe2000bf05270 */
[----:B------:R-:W1:Y:S02]  /*1b670*/  S2R R45, SR_TID.X ;  /* 0x00000000002d7919 */ /* 0x000e640000002100 */
[----:B-1----:R-:W-:Y:S01]  /*1b680*/  SHF.R.S32.HI R43, RZ, 0x1f, R45 ;  /* 0x0000001fff2b7819 */ /* 0x002fe2000001142d */
[----:B--2---:R-:W1:Y:S04]  /*1b690*/  SHFL.BFLY PT, R2, R4, 0x2, 0x1f ;  /* 0x0c401f0004027f89 */ /* 0x004e6800000e0000 */
[----:B---3--:R-:W2:Y:S04]  /*1b6a0*/  SHFL.BFLY PT, R0, R3, 0x2, 0x1f ;  /* 0x0c401f0003007f89 */ /* 0x008ea800000e0000 */
[----:B----4-:R-:W-:Y:S01]  /*1b6b0*/  SHFL.BFLY PT, R5, R7, 0x2, 0x1f ;  /* 0x0c401f0007057f89 */ /* 0x010fe200000e0000 */
[----:B-1----:R-:W-:-:S03]  /*1b6c0*/  FADD.FTZ R2, R2, R4 ;  /* 0x0000000402027221 */ /* 0x002fc60000010000 */
[----:B------:R-:W1:Y:S01]  /*1b6d0*/  SHFL.BFLY PT, R4, R8, 0x2, 0x1f ;  /* 0x0c401f0008047f89 */ /* 0x000e6200000e0000 */
[----:B--2---:R-:W-:-:S03]  /*1b6e0*/  FADD.FTZ R0, R0, R3 ;  /* 0x0000000300007221 */ /* 0x004fc60000010000 */
[----:B------:R-:W2:Y:S04]  /*1b6f0*/  SHFL.BFLY PT, R3, R2, 0x1, 0x1f ;  /* 0x0c201f0002037f89 */ /* 0x000ea800000e0000 */
[----:B------:R-:W3:Y:S01]  /*1b700*/  SHFL.BFLY PT, R6, R0, 0x1, 0x1f ;  /* 0x0c201f0000067f89 */ /* 0x000ee200000e0000 */
[----:B-1----:R-:W-:Y:S01]  /*1b710*/  FADD.FTZ R4, R4, R8 ;  /* 0x0000000804047221 */ /* 0x002fe20000010000 */
[----:B--2---:R-:W-:Y:S01]  /*1b720*/  FADD.FTZ R39, R2, R3 ;  /* 0x0000000302277221 */ /* 0x004fe20000010000 */
[----:B------:R-:W-:Y:S01]  /*1b730*/  FADD.FTZ R2, R5, R7 ;  /* 0x0000000705027221 */ /* 0x000fe20000010000 */
[----:B------:R-:W-:Y:S02]  /*1b740*/  MOV R3, 0x3f800000 ;  /* 0x3f80000000037802 */ /* 0x000fe40000000f00 */
[----:B------:R-:W1:Y:S01]  /*1b750*/  SHFL.BFLY PT, R5, R4, 0x1, 0x1f ;  /* 0x0c201f0004057f89 */ /* 0x000e6200000e0000 */
[----:B---3--:R-:W-:Y:S01]  /*1b760*/  FADD.FTZ R40, R0, R6 ;  /* 0x0000000600287221 */ /* 0x008fe20000010000 */
[----:B------:R-:W-:-:S02]  /*1b770*/  FSETP.NE.FTZ.AND P5, PT, R39, RZ, PT ;  /* 0x000000ff2700720b */ /* 0x000fc40003fb5000 */
[----:B------:R-:W2:Y:S01]  /*1b780*/  SHFL.BFLY PT, R6, R2, 0x1, 0x1f ;  /* 0x0c201f0002067f89 */ /* 0x000ea200000e0000 */
[----:B------:R-:W-:Y:S02]  /*1b790*/  MOV R0, 0x3f800000 ;  /* 0x3f80000000007802 */ /* 0x000fe40000000f00 */
[----:B------:R-:W-:-:S08]  /*1b7a0*/  FSETP.NE.FTZ.AND P4, PT, R40, RZ, PT ;  /* 0x000000ff2800720b */ /* 0x000fd00003f95000 */
[----:B------:R-:W3:Y:S08]  /*1b7b0*/  @P5 MUFU.RCP R0, R39 ;  /* 0x0000002700005308 */ /* 0x000ef00000001000 */
[----:B------:R-:W4:Y:S01]  /*1b7c0*/  @P4 MUFU.RCP R3, R40 ;  /* 0x0000002800034308 */ /* 0x000f220000001000 */
[----:B-1----:R-:W-:Y:S01]  /*1b7d0*/  FADD.FTZ R41, R4, R5 ;  /* 0x0000000504297221 */ /* 0x002fe20000010000 */
[----:B--2---:R-:W-:-:S04]  /*1b7e0*/  FADD.FTZ R42, R2, R6 ;  /* 0x00000006022a7221 */ /* 0x004fc80000010000 */
[----:B------:R-:W-:Y:S02]  /*1b7f0*/  FSETP.NE.FTZ.AND P3, PT, R41, RZ, PT ;  /* 0x000000ff2900720b */ /* 0x000fe40003f75000 */
[----:B------:R-:W-:Y:S01]  /*1b800*/  MOV R2, 0x3f800000 ;  /* 0x3f80000000027802 */ /* 0x000fe20000000f00 */
[----:B---3--:R-:W-:Y:S01]  /*1b810*/  FMUL.FTZ R0, R0, UR4 ;  /* 0x0000000400007c20 */ /* 0x008fe20008410000 */
[----:B------:R-:W-:-:S03]  /*1b820*/  FSETP.NE.FTZ.AND P2, PT, R42, RZ, PT ;  /* 0x000000ff2a00720b */ /* 0x000fc60003f55000 */
        /* <DEDUP_REMOVED lines=25> */
[----:B----4-:R-:W-:Y:S01]  /*1b9c0*/  FMUL.FTZ R3, R3, UR4 ;  /* 0x0000000403037c20 */ /* 0x010fe20008410000 */
[----:B------:R-:W-:Y:S01]  /*1b9d0*/  MOV R0, 0x3f800000 ;  /* 0x3f80000000007802 */ /* 0x000fe20000000f00 */
[----:B-1----:R-:W-:Y:S01]  /*1b9e0*/  FMUL.FTZ R2, R2, UR4 ;  /* 0x0000000402027c20 */ /* 0x002fe20008410000 */
        /* <DEDUP_REMOVED lines=25> */
[----:B------:R-:W-:Y:S01]  /*1bb80*/  LEA.HI R3, R43, R45, RZ, 0x2 ;  /* 0x0000002d2b037211 */ /* 0x000fe200078f10ff */
[----:B------:R-:W1:Y:S01]  /*1bb90*/  @P2 MUFU.RCP R0, R42 ;  /* 0x0000002a00002308 */ /* 0x000e620000001000 */
[C---:B------:R-:W-:Y:S01]  /*1bba0*/  FMUL.FTZ R112, R2.reuse, R112 ;  /* 0x0000007002707220 */ /* 0x040fe20000410000 */
[C---:B------:R-:W-:Y:S01]  /*1bbb0*/  FMUL.FTZ R37, R2.reuse, R113 ;  /* 0x0000007102257220 */ /* 0x040fe20000410000 */
[----:B------:R-:W-:Y:S01]  /*1bbc0*/  SHF.R.S32.HI R44, RZ, 0x2, R3 ;  /* 0x00000002ff2c7819 */ /* 0x000fe20000011403 */
        /* <DEDUP_REMOVED lines=23> */
[----:B-1----:R-:W-:Y:S01]  /*1bd40*/  FMUL.FTZ R0, R0, UR4 ;  /* 0x0000000400007c20 */ /* 0x002fe20008410000 */
[----:B------:R-:W1:Y:S01]  /*1bd50*/  S2UR UR4, SR_CgaCtaId ;  /* 0x00000000000479c3 */ /* 0x000e620000008800 */
[----:B------:R-:W-:-:S02]  /*1bd60*/  LOP3.LUT R3, R3, 0xfffffffc, RZ, 0xc0, !PT ;  /* 0xfffffffc03037812 */ /* 0x000fc400078ec0ff */
[----:B------:R-:W-:Y:S01]  /*1bd70*/  LEA.HI R2, R2, R44, RZ, 0x3 ;  /* 0x0000002c02027211 */ /* 0x000fe200078f18ff */
[C---:B------:R-:W-:Y:S01]  /*1bd80*/  FMUL.FTZ R114, R0.reuse, R114 ;  /* 0x0000007200727220 */ /* 0x040fe20000410000 */
[C---:B------:R-:W-:Y:S01]  /*1bd90*/  FMUL.FTZ R115, R0.reuse, R115 ;  /* 0x0000007300737220 */ /* 0x040fe20000410000 */
[----:B------:R-:W-:Y:S01]  /*1bda0*/  FMUL.FTZ R126, R0, R126 ;  /* 0x0000007e007e7220 */ /* 0x000fe20000410000 */
[----:B------:R-:W-:Y:S01]  /*1bdb0*/  LOP3.LUT R2, R2, 0xfffffff8, RZ, 0xc0, !PT ;  /* 0xfffffff802027812 */ /* 0x000fe200078ec0ff */
[C---:B------:R-:W-:Y:S01]  /*1bdc0*/  FMUL.FTZ R127, R0.reuse, R127 ;  /* 0x0000007f007f7220 */ /* 0x040fe20000410000 */
[C---:B------:R-:W-:Y:S01]  /*1bdd0*/  FMUL.FTZ R130, R0.reuse, R130 ;  /* 0x0000008200827220 */ /* 0x040fe20000410000 */
[----:B------:R-:W-:Y:S01]  /*1bde0*/  FMUL.FTZ R131, R0, R131 ;  /* 0x0000008300837220 */ /* 0x000fe20000410000 */
[----:B------:R-:W-:Y:S01]  /*1bdf0*/  IADD3 R2, R44, -R2, RZ ;  /* 0x800000022c027210 */ /* 0x000fe20007ffe0ff */
        /* <DEDUP_REMOVED lines=19> */
[----:B-1----:R-:W-:Y:S01]  /*1bf30*/  ULEA UR4, UR4, UR6, 0x18 ;  /* 0x0000000604047291 */ /* 0x002fe2000f8ec03f */
[----:B------:R-:W-:-:S02]  /*1bf40*/  LEA.HI R43, R43, R45, RZ, 0x5 ;  /* 0x0000002d2b2b7211 */ /* 0x000fc400078f28ff */
[----:B------:R-:W-:Y:S01]  /*1bf50*/  SHF.R.S32.HI R11, RZ, 0x1, R0 ;  /* 0x00000001ff0b7819 */ /* 0x000fe20000011400 */
[----:B------:R-:W-:Y:S01]  /*1bf60*/  @UP0 ULDC.64 UR6, c[0x0][0x298] ;  /* 0x0000a60000060ab9 */ /* 0x000fe20000000a00 */
[----:B------:R-:W-:Y:S01]  /*1bf70*/  LOP3.LUT R4, R0, 0x3fffffe, RZ, 0xc0, !PT ;  /* 0x03fffffe00047812 */ /* 0x000fe200078ec0ff */
[----:B------:R-:W-:Y:S01]  /*1bf80*/  @UP0 UIMAD.WIDE.U32 UR10, UR13, UR6, URZ ;  /* 0x000000060d0a02a5 */ /* 0x000fe2000f8e003f */
[----:B------:R-:W-:Y:S02]  /*1bf90*/  IADD3 R0, -R3, R45, RZ ;  /* 0x0000002d03007210 */ /* 0x000fe40007ffe1ff */
[----:B------:R-:W-:Y:S02]  /*1bfa0*/  SHF.R.S32.HI R38, RZ, 0x5, R43 ;  /* 0x00000005ff267819 */ /* 0x000fe4000001142b */
[----:B------:R-:W-:Y:S02]  /*1bfb0*/  SHF.L.U32 R3, R11, 0x6, RZ ;  /* 0x000000060b037819 */ /* 0x000fe400000006ff */
[----:B------:R-:W-:-:S02]  /*1bfc0*/  IADD3 R2, R2, -R4, RZ ;  /* 0x8000000402027210 */ /* 0x000fc40007ffe0ff */
[----:B------:R-:W-:Y:S02]  /*1bfd0*/  LEA R0, R38, R0, 0x8 ;  /* 0x0000000026007211 */ /* 0x000fe400078e40ff */
[----:B------:R-:W-:Y:S02]  /*1bfe0*/  LOP3.LUT R4, R3, 0xc0, RZ, 0xc0, !PT ;  /* 0x000000c003047812 */ /* 0x000fe400078ec0ff */
[----:B------:R-:W-:Y:S02]  /*1bff0*/  LOP3.LUT R3, R11, 0x1, RZ, 0xc0, !PT ;  /* 0x000000010b037812 */ /* 0x000fe400078ec0ff */
[----:B------:R-:W-:Y:S02]  /*1c000*/  LEA R0, R2, R0, 0x4 ;  /* 0x0000000002007211 */ /* 0x000fe400078e20ff */
[----:B------:R-:W-:Y:S02]  /*1c010*/  LEA.HI R2, R4, R4, RZ, 0x1d ;  /* 0x0000000404027211 */ /* 0x000fe400078fe8ff */
[----:B------:R-:W-:-:S02]  /*1c020*/  ISETP.NE.U32.AND P1, PT, R3, 0x1, PT ;  /* 0x000000010300780c */ /* 0x000fc40003f25070 */
[----:B------:R-:W-:Y:S02]  /*1c030*/  LEA R0, R0, R2, 0x1 ;  /* 0x0000000200007211 */ /* 0x000fe400078e08ff */
[----:B------:R-:W-:Y:S02]  /*1c040*/  LOP3.LUT P0, RZ, R11, 0x2, RZ, 0xc0, !PT ;  /* 0x000000020bff7812 */ /* 0x000fe4000780c0ff */
[----:B------:R-:W-:Y:S01]  /*1c050*/  LEA R0, R0, UR4, 0x1 ;  /* 0x0000000400007c11 */ /* 0x000fe2000f8e08ff */
[----:B------:R-:W-:Y:S01]  /*1c060*/  @UP0 UIMAD UR4, UR13, UR7, UR11 ;  /* 0x000000070d0402a4 */ /* 0x000fe2000f8e020b */
[----:B------:R-:W-:Y:S02]  /*1c070*/  MOV R3, 0x20 ;  /* 0x0000002000037802 */ /* 0x000fe40000000f00 */
[----:B------:R-:W-:Y:S01]  /*1c080*/  F2FP.BF16.F32.PACK_AB R34, R34, R118 ;  /* 0x000000762222723e */ /* 0x000fe200000010ff */
[----:B------:R-:W-:Y:S01]  /*1c090*/  STS [R0], R35 ;  /* 0x0000002300007388 */ /* 0x000fe20000000800 */
[----:B------:R-:W-:-:S02]  /*1c0a0*/  IADD3 R2, R0, -0x10, RZ ;  /* 0xfffffff000027810 */ /* 0x000fc40007ffe0ff */
[----:B------:R-:W-:Y:S01]  /*1c0b0*/  SEL R3, R3, 0xffffffe0, !P0 ;  /* 0xffffffe003037807 */ /* 0x000fe20004000000 */
[----:B------:R-:W-:Y:S01]  /*1c0c0*/  STS [R0+0x200], R34 ;  /* 0x0002002200007388 */ /* 0x000fe20000000800 */
[----:B------:R-:W-:Y:S02]  /*1c0d0*/  F2FP.BF16.F32.PACK_AB R33, R33, R120 ;  /* 0x000000782121723e */ /* 0x000fe400000010ff */
[----:B------:R-:W-:Y:S02]  /*1c0e0*/  F2FP.BF16.F32.PACK_AB R32, R32, R122 ;  /* 0x0000007a2020723e */ /* 0x000fe400000010ff */
[----:B------:R-:W-:Y:S02]  /*1c0f0*/  @P1 IADD3 R2, R0, 0x10, RZ ;  /* 0x0000001000021810 */ /* 0x000fe40007ffe0ff */
[----:B------:R-:W-:Y:S02]  /*1c100*/  F2FP.BF16.F32.PACK_AB R37, R37, R112 ;  /* 0x000000702525723e */ /* 0x000fe400000010ff */
        /* <DEDUP_REMOVED lines=8> */
[----:B------:R-:W-:Y:S02]  /*1c190*/  IADD3 R4, R0, R3, RZ ;  /* 0x0000000300047210 */ /* 0x000fe40007ffe0ff */
[----:B------:R-:W-:Y:S01]  /*1c1a0*/  F2FP.BF16.F32.PACK_AB R28, R28, R136 ;  /* 0x000000881c1c723e */ /* 0x000fe200000010ff */
[----:B------:R-:W-:Y:S01]  /*1c1b0*/  STS [R0+0x1200], R114 ;  /* 0x0012007200007388 */ /* 0x000fe20000000800 */
[----:B------:R-:W-:-:S02]  /*1c1c0*/  F2FP.BF16.F32.PACK_AB R27, R27, R138 ;  /* 0x0000008a1b1b723e */ /* 0x000fc400000010ff */
[----:B------:R-:W-:Y:S01]  /*1c1d0*/  IADD3 R3, R3, R2, RZ ;  /* 0x0000000203037210 */ /* 0x000fe20007ffe0ff */
[----:B------:R-:W-:Y:S01]  /*1c1e0*/  STS [R2+0x1000], R36 ;  /* 0x0010002402007388 */ /* 0x000fe20000000800 */
[----:B------:R-:W-:Y:S02]  /*1c1f0*/  F2FP.BF16.F32.PACK_AB R29, R29, R128 ;  /* 0x000000801d1d723e */ /* 0x000fe400000010ff */
[----:B------:R-:W-:Y:S01]  /*1c200*/  F2FP.BF16.F32.PACK_AB R130, R131, R130 ;  /* 0x000000828382723e */ /* 0x000fe200000010ff */
[----:B------:R-:W-:Y:S01]  /*1c210*/  STS [R2+0x1200], R126 ;  /* 0x0012007e02007388 */ /* 0x000fe20000000800 */
[----:B------:R-:W-:Y:S02]  /*1c220*/  F2FP.BF16.F32.PACK_AB R26, R26, R140 ;  /* 0x0000008c1a1a723e */ /* 0x000fe400000010ff */
[----:B------:R-:W-:Y:S01]  /*1c230*/  F2FP.BF16.F32.PACK_AB R25, R25, R142 ;  /* 0x0000008e1919723e */ /* 0x000fe200000010ff */
[----:B------:R-:W-:Y:S01]  /*1c240*/  STS [R4], R31 ;  /* 0x0000001f04007388 */ /* 0x000fe20000000800 */
[----:B------:R-:W-:-:S02]  /*1c250*/  F2FP.BF16.F32.PACK_AB R24, R24, R148 ;  /* 0x000000941818723e */ /* 0x000fc400000010ff */
[----:B------:R-:W-:Y:S01]  /*1c260*/  F2FP.BF16.F32.PACK_AB R23, R23, R150 ;  /* 0x000000961717723e */ /* 0x000fe200000010ff */
[----:B------:R-:W-:Y:S01]  /*1c270*/  STS [R4+0x200], R30 ;  /* 0x0002001e04007388 */ /* 0x000fe20000000800 */
[----:B------:R-:W-:Y:S02]  /*1c280*/  F2FP.BF16.F32.PACK_AB R20, R20, R152 ;  /* 0x000000981414723e */ /* 0x000fe400000010ff */
[----:B------:R-:W-:Y:S01]  /*1c290*/  PLOP3.LUT P0, PT, PT, PT, UP0, 0x80, 0x0 ;  /* 0x000000000000781c */ /* 0x000fe20003f0f008 */
[----:B------:R-:W-:Y:S01]  /*1c2a0*/  STS [R3], R28 ;  /* 0x0000001c03007388 */ /* 0x000fe20000000800 */
        /* <DEDUP_REMOVED lines=23> */
[----:B------:R1:W-:Y:S01]  /*1c420*/  STS [R2+0x2000], R20 ;  /* 0x0020001402007388 */ /* 0x0003e20000000800 */
[----:B------:R-:W-:-:S03]  /*1c430*/  F2FP.BF16.F32.PACK_AB R11, R79, R78 ;  /* 0x0000004e4f0b723e */ /* 0x000fc600000010ff */
[----:B------:R2:W-:Y:S04]  /*1c440*/  STS [R2+0x2200], R17 ;  /* 0x0022001102007388 */ /* 0x0005e80000000800 */
[----:B------:R-:W-:Y:S04]  /*1c450*/  STS [R0+0x3000], R22 ;  /* 0x0030001600007388 */ /* 0x000fe80000000800 */
[----:B------:R-:W-:Y:S04]  /*1c460*/  STS [R0+0x3200], R21 ;  /* 0x0032001500007388 */ /* 0x000fe80000000800 */
[----:B------:R3:W-:Y:S04]  /*1c470*/  STS [R2+0x3000], R16 ;  /* 0x0030001002007388 */ /* 0x0007e80000000800 */
[----:B------:R4:W-:Y:S04]  /*1c480*/  STS [R2+0x3200], R15 ;  /* 0x0032000f02007388 */ /* 0x0009e80000000800 */
[----:B------:R4:W-:Y:S01]  /*1c490*/  STS [R4+0x2000], R14 ;  /* 0x0020000e04007388 */ /* 0x0009e20000000800 */
[----:B-1----:R-:W1:Y:S01]  /*1c4a0*/  S2R R20, SR_TID.X ;  /* 0x0000000000147919 */ /* 0x002e620000002100 */
[----:B--2---:R-:W-:-:S02]  /*1c4b0*/  F2FP.BF16.F32.PACK_AB R17, R93, R92 ;  /* 0x0000005c5d11723e */ /* 0x004fc400000010ff */
[----:B------:R2:W-:Y:S04]  /*1c4c0*/  STS [R4+0x2200], R13 ;  /* 0x0022000d04007388 */ /* 0x0005e80000000800 */
[----:B------:R1:W-:Y:S04]  /*1c4d0*/  STS [R3+0x2000], R9 ;  /* 0x0020000903007388 */ /* 0x0003e80000000800 */
[----:B------:R1:W-:Y:S01]  /*1c4e0*/  STS [R3+0x2200], R8 ;  /* 0x0022000803007388 */ /* 0x0003e20000000800 */
[----:B---3--:R-:W-:-:S03]  /*1c4f0*/  F2FP.BF16.F32.PACK_AB R16, R95, R94 ;  /* 0x0000005e5f10723e */ /* 0x008fc600000010ff */
[----:B------:R3:W-:Y:S01]  /*1c500*/  STS [R4+0x3000], R12 ;  /* 0x0030000c04007388 */ /* 0x0007e20000000800 */
[----:B----4-:R-:W-:-:S03]  /*1c510*/  F2FP.BF16.F32.PACK_AB R15, R75, R74 ;  /* 0x0000004a4b0f723e */ /* 0x010fc600000010ff */
[----:B------:R4:W-:Y:S01]  /*1c520*/  STS [R4+0x3200], R10 ;  /* 0x0032000a04007388 */ /* 0x0009e20000000800 */
[----:B------:R-:W-:-:S03]  /*1c530*/  F2FP.BF16.F32.PACK_AB R14, R81, R80 ;  /* 0x00000050510e723e */ /* 0x000fc600000010ff */
[----:B------:R4:W-:Y:S04]  /*1c540*/  STS [R3+0x3000], R7 ;  /* 0x0030000703007388 */ /* 0x0009e80000000800 */
[----:B------:R4:W-:Y:S01]  /*1c550*/  STS [R3+0x3200], R6 ;  /* 0x0032000603007388 */ /* 0x0009e20000000800 */
[----:B--2---:R-:W-:-:S03]  /*1c560*/  F2FP.BF16.F32.PACK_AB R13, R83, R82 ;  /* 0x00000052530d723e */ /* 0x004fc600000010ff */
[----:B------:R2:W-:Y:S01]  /*1c570*/  STS [R0+0x4000], R5 ;  /* 0x0040000500007388 */ /* 0x0005e20000000800 */
[----:B-1----:R-:W-:Y:S02]  /*1c580*/  F2FP.BF16.F32.PACK_AB R9, R87, R86 ;  /* 0x000000565709723e */ /* 0x002fe400000010ff */
[----:B------:R-:W-:Y:S02]  /*1c590*/  F2FP.BF16.F32.PACK_AB R8, R89, R88 ;  /* 0x000000585908723e */ /* 0x000fe400000010ff */
[----:B---3--:R-:W-:Y:S02]  /*1c5a0*/  F2FP.BF16.F32.PACK_AB R12, R77, R76 ;  /* 0x0000004c4d0c723e */ /* 0x008fe400000010ff */
[----:B----4-:R-:W-:Y:S02]  /*1c5b0*/  F2FP.BF16.F32.PACK_AB R10, R85, R84 ;  /* 0x00000054550a723e */ /* 0x010fe400000010ff */
[----:B------:R-:W-:Y:S02]  /*1c5c0*/  F2FP.BF16.F32.PACK_AB R7, R91, R90 ;  /* 0x0000005a5b07723e */ /* 0x000fe400000010ff */
[----:B------:R-:W-:-:S02]  /*1c5d0*/  F2FP.BF16.F32.PACK_AB R6, R97, R96 ;  /* 0x000000606106723e */ /* 0x000fc400000010ff */
[----:B--2---:R-:W-:Y:S01]  /*1c5e0*/  F2FP.BF16.F32.PACK_AB R5, R99, R98 ;  /* 0x000000626305723e */ /* 0x004fe200000010ff */
[----:B------:R-:W-:Y:S06]  /*1c5f0*/  @P0 BRA `(.L_x_481) ;  /* 0x00000000001c0947 */ /* 0x000fec0003800000 */
[----:B------:R-:W1:Y:S01]  /*1c600*/  S2UR UR8, SR_CTAID.Y ;  /* 0x00000000000879c3 */ /* 0x000e620000002600 */
[----:B------:R-:W-:Y:S01]  /*1c610*/  ULDC.64 UR6, c[0x0][0x290] ;  /* 0x0000a40000067ab9 */ /* 0x000fe20000000a00 */
[----:B-1----:R-:W-:Y:S02]  /*1c620*/  USHF.R.S32.HI UR4, URZ, 0x1f, UR8 ;  /* 0x0000001f3f047899 */ /* 0x002fe40008011408 */
[----:B------:R-:W-:Y:S02]  /*1c630*/  UIMAD.WIDE.U32 UR10, UR8, UR6, URZ ;  /* 0x00000006080a72a5 */ /* 0x000fe4000f8e003f */
[----:B------:R-:W-:-:S04]  /*1c640*/  UIMAD UR4, UR4, UR6, URZ ;  /* 0x00000006040472a4 */ /* 0x000fc8000f8e023f */
[----:B------:R-:W-:-:S04]  /*1c650*/  UIMAD UR4, UR8, UR7, UR4 ;  /* 0x00000007080472a4 */ /* 0x000fc8000f8e0204 */
[----:B------:R-:W-:-:S12]  /*1c660*/  UIADD3 UR4, UR11, UR4, URZ ;  /* 0x000000040b047290 */ /* 0x000fd8000fffe03f */
.L_x_481:
[----:B------:R-:W-:Y:S01]  /*1c670*/  ULDC.U8 UR7, c[0x0][0x3d9] ;  /* 0x0000f64000077ab9 */ /* 0x000fe20000000000 */
[----:B------:R-:W-:Y:S01]  /*1c680*/  STS [R0+0x4200], R19 ;  /* 0x0042001300007388 */ /* 0x000fe20000000800 */
[----:B------:R-:W-:Y:S01]  /*1c690*/  ISETP.NE.AND P1, PT, RZ, UR7, PT ;  /* 0x00000007ff007c0c */ /* 0x000fe2000bf25270 */
[----:B------:R-:W-:Y:S01]  /*1c6a0*/  ULDC.U8 UR9, c[0x0][0x3d8] ;  /* 0x0000f60000097ab9 */ /* 0x000fe20000000000 */
[----:B------:R-:W1:Y:S01]  /*1c6b0*/  S2UR UR6, SR_CTAID.X ;  /* 0x00000000000679c3 */ /* 0x000e620000002500 */
[----:B------:R-:W-:Y:S01]  /*1c6c0*/  STS [R2+0x4000], R14 ;  /* 0x0040000e02007388 */ /* 0x000fe20000000800 */
[----:B------:R-:W-:-:S03]  /*1c6d0*/  ISETP.NE.AND P0, PT, RZ, UR9, PT ;  /* 0x00000009ff007c0c */ /* 0x000fc6000bf05270 */
[----:B------:R2:W-:Y:S01]  /*1c6e0*/  STS [R2+0x4200], R13 ;  /* 0x0042000d02007388 */ /* 0x0005e20000000800 */
[----:B------:R-:W-:-:S03]  /*1c6f0*/  ISETP.EQ.AND P0, PT, RZ, UR7, P0 ;  /* 0x00000007ff007c0c */ /* 0x000fc60008702270 */
[----:B------:R-:W-:Y:S04]  /*1c700*/  STS [R0+0x5000], R18 ;  /* 0x0050001200007388 */ /* 0x000fe80000000800 */
[----:B------:R-:W-:Y:S04]  /*1c710*/  STS [R0+0x5200], R15 ;  /* 0x0052000f00007388 */ /* 0x000fe80000000800 */
[----:B------:R3:W-:Y:S02]  /*1c720*/  STS [R2+0x5000], R12 ;  /* 0x0050000c02007388 */ /* 0x0007e40000000800 */
[----:B------:R-:W-:-:S02]  /*1c730*/  @!P0 PLOP3.LUT P6, PT, PT, PT, PT, 0x8, 0x0 ;  /* 0x000000000000881c */ /* 0x000fc40003fce170 */
[----:B------:R4:W-:Y:S04]  /*1c740*/  STS [R2+0x5200], R11 ;  /* 0x0052000b02007388 */ /* 0x0009e80000000800 */
[----:B------:R1:W-:Y:S04]  /*1c750*/  STS [R4+0x4000], R10 ;  /* 0x0040000a04007388 */ /* 0x0003e80000000800 */
[----:B------:R-:W-:Y:S01]  /*1c760*/  STS [R4+0x4200], R9 ;  /* 0x0042000904007388 */ /* 0x000fe20000000800 */
[----:B--2---:R-:W2:Y:S03]  /*1c770*/  @P4 LDC R13, c[0x0][0x2e8] ;  /* 0x0000ba00ff0d4b82 */ /* 0x004ea60000000800 */
[----:B------:R1:W-:Y:S04]  /*1c780*/  STS [R3+0x4000], R6 ;  /* 0x0040000603007388 */ /* 0x0003e80000000800 */
[----:B------:R-:W-:Y:S04]  /*1c790*/  STS [R3+0x4200], R5 ;  /* 0x0042000503007388 */ /* 0x000fe80000000800 */
[----:B------:R-:W-:Y:S01]  /*1c7a0*/  STS [R4+0x5000], R8 ;  /* 0x0050000804007388 */ /* 0x000fe20000000800 */
[----:B---3--:R-:W-:-:S03]  /*1c7b0*/  SHF.R.S32.HI R12, RZ, 0x1f, R20 ;  /* 0x0000001fff0c7819 */ /* 0x008fc60000011414 */
[----:B------:R3:W-:Y:S01]  /*1c7c0*/  STS [R4+0x5200], R7 ;  /* 0x0052000704007388 */ /* 0x0007e20000000800 */
[----:B----4-:R-:W4:Y:S01]  /*1c7d0*/  @P1 LDC R11, c[0x0][0x2c0] ;  /* 0x0000b000ff0b1b82 */ /* 0x010f220000000800 */
[----:B------:R-:W-:Y:S01]  /*1c7e0*/  LEA.HI R12, R12, R20, RZ, 0x2 ;  /* 0x000000140c0c7211 */ /* 0x000fe200078f10ff */
[----:B------:R-:W2:Y:S03]  /*1c7f0*/  S2R R14, SR_CTAID.Y ;  /* 0x00000000000e7919 */ /* 0x000ea60000002600 */
[----:B------:R-:W-:Y:S01]  /*1c800*/  SHF.R.S32.HI R12, RZ, 0x2, R12 ;  /* 0x00000002ff0c7819 */ /* 0x000fe2000001140c */
[----:B------:R-:W2:Y:S02]  /*1c810*/  S2R R26, SR_CTAID.Z ;  /* 0x00000000001a7919 */ /* 0x000ea40000002700 */
[----:B-1----:R-:W1:Y:S01]  /*1c820*/  @P5 LDC R10, c[0x0][0x2e8] ;  /* 0x0000ba00ff0a5b82 */ /* 0x002e620000000800 */
[----:B------:R-:W-:Y:S01]  /*1c830*/  STS [R3+0x5000], R17 ;  /* 0x0050001103007388 */ /* 0x000fe20000000800 */
[----:B------:R1:W1:Y:S03]  /*1c840*/  @P5 MUFU.LG2 R6, R39 ;  /* 0x0000002700065308 */ /* 0x0002660000000c00 */
[----:B------:R2:W-:Y:S03]  /*1c850*/  STS [R3+0x5200], R16 ;  /* 0x0052001003007388 */ /* 0x0005e60000000800 */
[----:B---3--:R-:W3:Y:S02]  /*1c860*/  @P1 LDC.64 R4, c[0x0][0x2c0] ;  /* 0x0000b000ff041b82 */ /* 0x008ee40000000a00 */
[----:B------:R1:W1:Y:S01]  /*1c870*/  @P4 MUFU.LG2 R7, R40 ;  /* 0x0000002800074308 */ /* 0x0002620000000c00 */
[----:B--2---:R-:W-:Y:S01]  /*1c880*/  @!P0 CS2R R2, SRZ ;  /* 0x0000000000028805 */ /* 0x004fe2000001ff00 */
[----:B---3--:R-:W-:Y:S01]  /*1c890*/  @P1 IMAD R0, R5, R4, RZ ;  /* 0x0000000405001224 */ /* 0x008fe200078e02ff */
[----:B------:R-:W-:Y:S01]  /*1c8a0*/  LOP3.LUT R5, R43, 0xffffffe0, RZ, 0xc0, !PT ;  /* 0xffffffe02b057812 */ /* 0x000fe200078ec0ff */
[----:B------:R-:W-:Y:S01]  /*1c8b0*/  @P1 IMAD.MOV.U32 R4, RZ, RZ, 0x1 ;  /* 0x00000001ff041424 */ /* 0x000fe200078e00ff */
[----:B-1--4-:R-:W-:Y:S06]  /*1c8c0*/  @!P0 BRA `(.L_x_482) ;  /* 0x00000000001c8947 */ /* 0x012fec0003800000 */
[----:B------:R-:W1:Y:S01]  /*1c8d0*/  S2UR UR8, SR_CTAID.Y ;  /* 0x00000000000879c3 */ /* 0x000e620000002600 */
[----:B------:R-:W-:Y:S01]  /*1c8e0*/  ULDC UR7, c[0x0][0x2c4] ;  /* 0x0000b10000077ab9 */ /* 0x000fe20000000800 */
[----:B------:R-:W-:Y:S01]  /*1c8f0*/  PLOP3.LUT P6, PT, PT, PT, PT, 0x80, 0x0 ;  /* 0x000000000000781c */ /* 0x000fe20003fcf070 */
[----:B-1----:R-:W-:-:S04]  /*1c900*/  @!UP0 UIMAD UR13, UR8, UR7, URZ ;  /* 0x00000007080d82a4 */ /* 0x002fc8000f8e023f */
[----:B------:R-:W-:Y:S02]  /*1c910*/  USHF.R.S32.HI UR7, URZ, 0x1f, UR13 ;  /* 0x0000001f3f077899 */ /* 0x000fe4000801140d */
[----:B------:R-:W-:-:S04]  /*1c920*/  IMAD.U32 R2, RZ, RZ, UR13 ;  /* 0x0000000dff027e24 */ /* 0x000fc8000f8e00ff */
[----:B------:R-:W-:Y:S02]  /*1c930*/  MOV R3, UR7 ;  /* 0x0000000700037c02 */ /* 0x000fe40008000f00 */
.L_x_482:
[----:B------:R-:W-:Y:S05]  /*1c940*/  @P1 BRA `(.L_x_483) ;  /* 0x0000000000181947 */ /* 0x000fea0003800000 */
[----:B------:R-:W1:Y:S01]  /*1c950*/  LDC R0, c[0x0][0x2c4] ;  /* 0x0000b100ff007b82 */ /* 0x000e620000000800 */
[----:B------:R-:W-:Y:S02]  /*1c960*/  ISETP.NE.AND P0, PT, RZ, UR9, PT ;  /* 0x00000009ff007c0c */ /* 0x000fe4000bf05270 */
[----:B------:R-:W-:-:S05]  /*1c970*/  MOV R11, 0x1 ;  /* 0x00000001000b7802 */ /* 0x000fca0000000f00 */
[----:B------:R-:W2:Y:S08]  /*1c980*/  LDC R4, c[0x0][0x270] ;  /* 0x00009c00ff047b82 */ /* 0x000eb00000000800 */
[----:B-1----:R-:W2:Y:S02]  /*1c990*/  @P0 LDC R0, c[0x0][0x2e4] ;  /* 0x0000b900ff000b82 */ /* 0x002ea40000000800 */
[----:B--2---:R-:W-:-:S07]  /*1c9a0*/  IMAD R4, R0, R4, RZ ;  /* 0x0000000400047224 */ /* 0x004fce00078e02ff */
.L_x_483:
[----:B------:R-:W-:Y:S01]  /*1c9b0*/  BAR.SYNC.DEFER_BLOCKING 0x0 ;  /* 0x0000000000007b1d */ /* 0x000fe20000010000 */
[----:B------:R-:W-:Y:S01]  /*1c9c0*/  IADD3 R8, -R5, R45, RZ ;  /* 0x0000002d05087210 */ /* 0x000fe20007ffe1ff */
[----:B------:R-:W-:Y:S01]  /*1c9d0*/  IMAD R4, R14, R4, RZ ;  /* 0x000000040e047224 */ /* 0x000fe200078e02ff */
[----:B------:R-:W-:Y:S01]  /*1c9e0*/  IADD3 R5, R12, 0x20, RZ ;  /* 0x000000200c057810 */ /* 0x000fe20007ffe0ff */
[----:B------:R-:W-:Y:S01]  /*1c9f0*/  @P4 FMUL.FTZ R7, R7, 0.69314718246459960938 ;  /* 0x3f31721807074820 */ /* 0x000fe20000410000 */
[----:B------:R-:W-:-:S03]  /*1ca00*/  LOP3.LUT P1, RZ, R8, 0x3, RZ, 0xc0, !PT ;  /* 0x0000000308ff7812 */ /* 0x000fc6000782c0ff */
[----:B------:R-:W1:Y:S01]  /*1ca10*/  @P3 LDC R16, c[0x0][0x2e8] ;  /* 0x0000ba00ff103b82 */ /* 0x000e620000000800 */
[----:B------:R-:W2:Y:S01]  /*1ca20*/  @P3 MUFU.LG2 R9, R41 ;  /* 0x0000002900093308 */ /* 0x000ea20000000c00 */
[----:B------:R-:W-:Y:S01]  /*1ca30*/  ISETP.GE.AND P0, PT, R5, UR5, PT ;  /* 0x0000000505007c0c */ /* 0x000fe2000bf06270 */
[----:B------:R-:W-:Y:S01]  /*1ca40*/  @P5 FMUL.FTZ R5, R6, 0.69314718246459960938 ;  /* 0x3f31721806055820 */ /* 0x000fe20000410000 */
[----:B------:R-:W-:Y:S01]  /*1ca50*/  MOV R24, 0x7f800000 ;  /* 0x7f80000000187802 */ /* 0x000fe20000000f00 */
[----:B------:R-:W-:Y:S01]  /*1ca60*/  IMAD.MOV.U32 R25, RZ, RZ, 0x7f800000 ;  /* 0x7f800000ff197424 */ /* 0x000fe200078e00ff */
[----:B------:R-:W-:Y:S01]  /*1ca70*/  SEL R4, R4, RZ, !P6 ;  /* 0x000000ff04047207 */ /* 0x000fe20007000000 */
[----:B------:R-:W-:Y:S01]  /*1ca80*/  @P5 FFMA.FTZ R24, R104, R10, R5 ;  /* 0x0000000a68185223 */ /* 0x000fe20000010005 */
[----:B------:R-:W3:Y:S01]  /*1ca90*/  @P2 LDC R15, c[0x0][0x2e8] ;  /* 0x0000ba00ff0f2b82 */ /* 0x000ee20000000800 */
[----:B------:R-:W4:Y:S01]  /*1caa0*/  @P2 MUFU.LG2 R8, R42 ;  /* 0x0000002a00082308 */ /* 0x000f220000000c00 */
[----:B------:R-:W-:Y:S01]  /*1cab0*/  IMAD R5, R11, UR6, RZ ;  /* 0x000000060b057c24 */ /* 0x000fe2000f8e02ff */
[----:B------:R-:W-:Y:S01]  /*1cac0*/  IADD3 R6, R12, 0x40, RZ ;  /* 0x000000400c067810 */ /* 0x000fe20007ffe0ff */
[----:B------:R-:W-:-:S02]  /*1cad0*/  IMAD R4, R26, R0, R4 ;  /* 0x000000001a047224 */ /* 0x000fc400078e0204 */
[----:B------:R-:W-:Y:S01]  /*1cae0*/  @P4 FFMA.FTZ R25, R103, R13, R7 ;  /* 0x0000000d67194223 */ /* 0x000fe20000010007 */
[----:B------:R-:W-:Y:S01]  /*1caf0*/  BSSY B0, `(.L_x_484) ;  /* 0x0000040000007945 */ /* 0x000fe20003800000 */
[----:B------:R-:W-:Y:S01]  /*1cb00*/  SHF.L.U32 R0, R5, 0x7, RZ ;  /* 0x0000000705007819 */ /* 0x000fe200000006ff */
[----:B------:R-:W-:Y:S01]  /*1cb10*/  IMAD.MOV.U32 R23, RZ, RZ, 0x7f800000 ;  /* 0x7f800000ff177424 */ /* 0x000fe200078e00ff */
[----:B------:R-:W-:Y:S01]  /*1cb20*/  ISETP.GE.AND P5, PT, R6, UR5, PT ;  /* 0x0000000506007c0c */ /* 0x000fe2000bfa6270 */
[----:B-----5:R1:W3:Y:S01]  /*1cb30*/  LDS.128 R32, [R222+0x1800] ;  /* 0x00180000de207984 */ /* 0x0202e20000000c00 */
[----:B------:R-:W-:Y:S01]  /*1cb40*/  SHF.R.S32.HI R5, RZ, 0x1f, R0 ;  /* 0x0000001fff057819 */ /* 0x000fe20000011400 */
[----:B--2---:R-:W-:Y:S01]  /*1cb50*/  @P3 FMUL.FTZ R7, R9, 0.69314718246459960938 ;  /* 0x3f31721809073820 */ /* 0x004fe20000410000 */
[--C-:B------:R-:W-:Y:S01]  /*1cb60*/  IADD3 R14, P6, P4, R0, R2, R4.reuse ;  /* 0x00000002000e7210 */ /* 0x100fe20007cde004 */
[----:B------:R2:W2:Y:S01]  /*1cb70*/  LDS.128 R28, [R222+0x3800] ;  /* 0x00380000de1c7984 */ /* 0x0004a20000000c00 */
[----:B------:R-:W-:Y:S01]  /*1cb80*/  SHF.R.S32.HI R0, RZ, 0x1f, R4 ;  /* 0x0000001fff007819 */ /* 0x000fe20000011404 */
[----:B-1----:R-:W-:Y:S01]  /*1cb90*/  @P3 FFMA.FTZ R23, R102, R16, R7 ;  /* 0x0000001066173223 */ /* 0x002fe20000010007 */
[----:B------:R-:W-:Y:S01]  /*1cba0*/  MOV R22, 0x7f800000 ;  /* 0x7f80000000167802 */ /* 0x000fe20000000f00 */
[----:B----4-:R-:W-:Y:S01]  /*1cbb0*/  @P2 FMUL.FTZ R6, R8, 0.69314718246459960938 ;  /* 0x3f31721808062820 */ /* 0x010fe20000410000 */
[----:B------:R-:W-:-:S03]  /*1cbc0*/  IADD3.X R10, R5, R3, R0, P6, P4 ;  /* 0x00000003050a7210 */ /* 0x000fc600037e8400 */
[----:B---3--:R-:W-:Y:S01]  /*1cbd0*/  @P2 FFMA.FTZ R22, R101, R15, R6 ;  /* 0x0000000f65162223 */ /* 0x008fe20000010006 */
        /* <DEDUP_REMOVED lines=25> */
[----:B------:R-:W3:Y:S02]  /*1cd70*/  @!P4 LDC.64 R16, c[0x0][0x2b0] ;  /* 0x0000ac00ff10cb82 */ /* 0x000ee40000000a00 */
[----:B------:R-:W-:-:S06]  /*1cd80*/  @!P6 LEA.HI.X.SX32 R0, R0, R10, 0x1, P1 ;  /* 0x0000000a0000e211 */ /* 0x000fcc00008f0eff */
[----:B------:R-:W4:Y:S01]  /*1cd90*/  @!P3 LDC.64 R20, c[0x0][0x2b0] ;  /* 0x0000ac00ff14bb82 */ /* 0x000f220000000a00 */
[----:B-1----:R-:W-:-:S07]  /*1cda0*/  @!P6 LEA R8, P1, R2, R6, 0x2 ;  /* 0x000000060208e211 */ /* 0x002fce00078210ff */
[----:B------:R-:W1:Y:S01]  /*1cdb0*/  @!P2 LDC.64 R18, c[0x0][0x2b0] ;  /* 0x0000ac00ff12ab82 */ /* 0x000e620000000a00 */
[----:B------:R-:W-:Y:S01]  /*1cdc0*/  @!P6 LEA.HI.X R9, R2, R7, R0, 0x2, P1 ;  /* 0x000000070209e211 */ /* 0x000fe200008f1400 */
[----:B------:R-:W-:Y:S01]  /*1cdd0*/  @!P3 IMAD R2, R4, R11, RZ ;  /* 0x0000000b0402b224 */ /* 0x000fe200078e02ff */
[----:B------:R-:W-:-:S03]  /*1cde0*/  @!P4 IADD3 R0, P1, R3, R14, RZ ;  /* 0x0000000e0300c210 */ /* 0x000fc60007f3e0ff */
[----:B------:R1:W-:Y:S01]  /*1cdf0*/  @!P6 STG.E desc[UR22][R8.64], R24 ;  /* 0x000000180800e986 */ /* 0x0003e2000c101916 */
[----:B------:R-:W-:Y:S02]  /*1ce00*/  @!P4 LEA.HI.X.SX32 R3, R3, R10, 0x1, P1 ;  /* 0x0000000a0303c211 */ /* 0x000fe400008f0eff */
[----:B---3--:R-:W-:-:S04]  /*1ce10*/  @!P4 LEA R6, P1, R0, R16, 0x2 ;  /* 0x000000100006c211 */ /* 0x008fc800078210ff */
[----:B------:R-:W-:Y:S01]  /*1ce20*/  @!P4 LEA.HI.X R7, R0, R17, R3, 0x2, P1 ;  /* 0x000000110007c211 */ /* 0x000fe200008f1403 */
[----:B------:R-:W-:Y:S01]  /*1ce30*/  @!P2 IMAD R3, R5, R11, RZ ;  /* 0x0000000b0503a224 */ /* 0x000fe200078e02ff */
[----:B------:R-:W-:-:S03]  /*1ce40*/  @!P3 IADD3 R0, P1, R2, R14, RZ ;  /* 0x0000000e0200b210 */ /* 0x000fc60007f3e0ff */
[----:B------:R3:W-:Y:S01]  /*1ce50*/  @!P4 STG.E desc[UR22][R6.64], R25 ;  /* 0x000000190600c986 */ /* 0x0007e2000c101916 */
[----:B------:R-:W-:Y:S02]  /*1ce60*/  @!P3 LEA.HI.X.SX32 R2, R2, R10, 0x1, P1 ;  /* 0x0000000a0202b211 */ /* 0x000fe400008f0eff */
[----:B----4-:R-:W-:-:S04]  /*1ce70*/  @!P3 LEA R4, P1, R0, R20, 0x2 ;  /* 0x000000140004b211 */ /* 0x010fc800078210ff */
[----:B------:R-:W-:Y:S02]  /*1ce80*/  @!P3 LEA.HI.X R5, R0, R21, R2, 0x2, P1 ;  /* 0x000000150005b211 */ /* 0x000fe400008f1402 */
[----:B------:R-:W-:-:S03]  /*1ce90*/  @!P2 IADD3 R0, P1, R3, R14, RZ ;  /* 0x0000000e0300a210 */ /* 0x000fc60007f3e0ff */
[----:B------:R3:W-:Y:S01]  /*1cea0*/  @!P3 STG.E desc[UR22][R4.64], R23 ;  /* 0x000000170400b986 */ /* 0x0007e2000c101916 */
[----:B------:R-:W-:Y:S02]  /*1ceb0*/  @!P2 LEA.HI.X.SX32 R3, R3, R10, 0x1, P1 ;  /* 0x0000000a0303a211 */ /* 0x000fe400008f0eff */
[----:B-1----:R-:W-:-:S04]  /*1cec0*/  @!P2 LEA R2, P1, R0, R18, 0x2 ;  /* 0x000000120002a211 */ /* 0x002fc800078210ff */
[----:B------:R-:W-:-:S05]  /*1ced0*/  @!P2 LEA.HI.X R3, R0, R19, R3, 0x2, P1 ;  /* 0x000000130003a211 */ /* 0x000fca00008f1403 */
[----:B------:R3:W-:Y:S04]  /*1cee0*/  @!P2 STG.E desc[UR22][R2.64], R22 ;  /* 0x000000160200a986 */ /* 0x0007e8000c101916 */
.L_x_485:
[----:B------:R-:W-:Y:S05]  /*1cef0*/  BSYNC B0 ;  /* 0x0000000000007941 */ /* 0x000fea0003800000 */
.L_x_484:
[----:B---3--:R-:W3:Y:S04]  /*1cf00*/  LDL R2, [R1+0x7c] ;  /* 0x00007c0001027983 */ /* 0x008ee80000100800 */
[----:B------:R-:W4:Y:S04]  /*1cf10*/  LDL R0, [R1+0x98] ;  /* 0x0000980001007983 */ /* 0x000f280000100800 */
[----:B------:R-:W5:Y:S01]  /*1cf20*/  LDL.64 R36, [R1+0xa0] ;  /* 0x0000a00001247983 */ /* 0x000f620000100a00 */
[----:B------:R-:W-:Y:S01]  /*1cf30*/  SHF.R.S32.HI R4, RZ, 0x1f, R26 ;  /* 0x0000001fff047819 */ /* 0x000fe2000001141a */
[----:B------:R-:W-:Y:S01]  /*1cf40*/  UIMAD UR15, UR6, -0x80, UR15 ;  /* 0xffffff80060f78a4 */ /* 0x000fe2000f8e020f */
[----:B------:R-:W-:Y:S01]  /*1cf50*/  SHF.R.S32.HI R13, RZ, 0x1f, R12 ;  /* 0x0000001fff0d7819 */ /* 0x000fe2000001140c */
[----:B------:R1:W1:Y:S01]  /*1cf60*/  LDS.128 R20, [R222] ;  /* 0x00000000de147984 */ /* 0x0002620000000c00 */
[----:B------:R-:W-:Y:S01]  /*1cf70*/  ULDC.64 UR6, c[0x0][0x2a0] ;  /* 0x0000a80000067ab9 */ /* 0x000fe20000000a00 */
[----:B------:R-:W-:Y:S02]  /*1cf80*/  BSSY B0, `(.L_x_486) ;  /* 0x0000022000007945 */ /* 0x000fe40003800000 */
[----:B------:R1:W1:Y:S01]  /*1cf90*/  LDS.128 R16, [R222+0x2000] ;  /* 0x00200000de107984 */ /* 0x0002620000000c00 */
[----:B---3--:R-:W-:-:S02]  /*1cfa0*/  IMAD.MOV.U32 R25, RZ, RZ, R2 ;  /* 0x000000ffff197224 */ /* 0x008fc400078e0002 */
[----:B----4-:R-:W-:Y:S01]  /*1cfb0*/  IMAD.MOV.U32 R24, RZ, RZ, R0 ;  /* 0x000000ffff187224 */ /* 0x010fe200078e0000 */
[----:B------:R-:W-:Y:S02]  /*1cfc0*/  IADD3 R0, R12, 0x60, RZ ;  /* 0x000000600c007810 */ /* 0x000fe40007ffe0ff */
[----:B-----5:R-:W-:Y:S02]  /*1cfd0*/  SHF.R.S32.HI R3, RZ, 0x1f, R36 ;  /* 0x0000001fff037819 */ /* 0x020fe40000011424 */
[----:B------:R-:W-:Y:S02]  /*1cfe0*/  IADD3 R2, P2, R36, UR10, RZ ;  /* 0x0000000a24027c10 */ /* 0x000fe4000ff5e0ff */
[----:B------:R-:W-:Y:S01]  /*1cff0*/  ISETP.GE.AND P1, PT, R0, UR5, PT ;  /* 0x0000000500007c0c */ /* 0x000fe2000bf26270 */
[----:B------:R-:W-:Y:S01]  /*1d000*/  IMAD R0, R4, UR6, RZ ;  /* 0x0000000604007c24 */ /* 0x000fe2000f8e02ff */
[----:B------:R-:W-:Y:S01]  /*1d010*/  IADD3.X R3, R3, UR4, RZ, P2, !PT ;  /* 0x0000000403037c10 */ /* 0x000fe200097fe4ff */
[----:B------:R-:W-:Y:S01]  /*1d020*/  IMAD.U32 R4, RZ, RZ, UR14 ;  /* 0x0000000eff047e24 */ /* 0x000fe2000f8e00ff */
[----:B------:R-:W-:Y:S01]  /*1d030*/  ISETP.GE.AND P2, PT, R44, UR15, PT ;  /* 0x0000000f2c007c0c */ /* 0x000fe2000bf46270 */
[----:B------:R-:W-:-:S02]  /*1d040*/  IMAD R0, R26, UR7, R0 ;  /* 0x000000071a007c24 */ /* 0x000fc4000f8e0200 */
[----:B------:R-:W-:-:S04]  /*1d050*/  IMAD.WIDE.U32 R10, R26, UR6, R2 ;  /* 0x000000061a0a7c25 */ /* 0x000fc8000f8e0002 */
[----:B------:R-:W-:Y:S01]  /*1d060*/  IMAD.WIDE R2, R4, 0x80, R12 ;  /* 0x0000008004027825 */ /* 0x000fe200078e020c */
[----:B------:R-:W-:Y:S01]  /*1d070*/  IADD3 R9, R0, R11, RZ ;  /* 0x0000000b00097210 */ /* 0x000fe20007ffe0ff */
[----:B------:R3:W4:Y:S04]  /*1d080*/  LDS.128 R12, [R222+0x4000] ;  /* 0x00400000de0c7984 */ /* 0x0007280000000c00 */
[----:B-1----:R-:W-:Y:S05]  /*1d090*/  @P2 BRA `(.L_x_487) ;  /* 0x0000000000402947 */ /* 0x002fea0003800000 */
        /* <DEDUP_REMOVED lines=15> */
[----:B----4-:R1:W-:Y:S02]  /*1d190*/  @!P2 STG.E.128 desc[UR22][R4.64+0x80], R12 ;  /* 0x0000800c0400a986 */ /* 0x0103e4000c101d16 */
.L_x_487:
[----:B------:R-:W-:Y:S05]  /*1d1a0*/  BSYNC B0 ;  /* 0x0000000000007941 */ /* 0x000fea0003800000 */
.L_x_486:
[----:B-1----:R1:W1:Y:S01]  /*1d1b0*/  LDS.128 R20, [R222+0x800] ;  /* 0x00080000de147984 */ /* 0x0022620000000c00 */
[----:B------:R-:W-:Y:S03]  /*1d1c0*/  BSSY B0, `(.L_x_488) ;  /* 0x0000017000007945 */ /* 0x000fe60003800000 */
[----:B------:R1:W1:Y:S04]  /*1d1d0*/  LDS.128 R16, [R222+0x2800] ;  /* 0x00280000de107984 */ /* 0x0002680000000c00 */
[----:B----4-:R4:W1:Y:S01]  /*1d1e0*/  LDS.128 R12, [R222+0x4800] ;  /* 0x00480000de0c7984 */ /* 0x0108620000000c00 */
        /* <DEDUP_REMOVED lines=19> */
[----:B------:R1:W-:Y:S02]  /*1d320*/  @!P0 STG.E.128 desc[UR22][R4.64+0x80], R12 ;  /* 0x0000800c04008986 */ /* 0x0003e4000c101d16 */
.L_x_489:
[----:B------:R-:W-:Y:S05]  /*1d330*/  BSYNC B0 ;  /* 0x0000000000007941 */ /* 0x000fea0003800000 */
.L_x_488:
[----:B-1----:R1:W1:Y:S01]  /*1d340*/  LDS.128 R20, [R222+0x1000] ;  /* 0x00100000de147984 */ /* 0x0022620000000c00 */
[----:B------:R-:W-:Y:S03]  /*1d350*/  BSSY B0, `(.L_x_490) ;  /* 0x0000017000007945 */ /* 0x000fe60003800000 */
[----:B------:R1:W1:Y:S04]  /*1d360*/  LDS.128 R16, [R222+0x3000] ;  /* 0x00300000de107984 */ /* 0x0002680000000c00 */
        /* <DEDUP_REMOVED lines=21> */
.L_x_491:
[----:B------:R-:W-:Y:S05]  /*1d4c0*/  BSYNC B0 ;  /* 0x0000000000007941 */ /* 0x000fea0003800000 */
.L_x_490:
[----:B-1234-:R-:W1:Y:S01]  /*1d4d0*/  LDS.128 R220, [R222+0x5800] ;  /* 0x00580000dedc7984 */ /* 0x01ee620000000c00 */
        /* <DEDUP_REMOVED lines=22> */
.L_x_492:
        /* <DEDUP_REMOVED lines=12> */
.L_x_1215:


//--------------------- .text._ZN5flash16flash_fwd_kernelI23Flash_fwd_kernel_traitsILi96ELi128ELi64ELi4ELb0ELb0EN7cutlass10bfloat16_tE19Flash_kernel_traitsILi96ELi128ELi64ELi4ES3_EELb1ELb0ELb0ELb0ELb1ELb1ELb0ELb0EEEvNS_16Flash_fwd_paramsE --------------------------
	.section	.text._ZN5flash16flash_fwd_kernelI23Flash_fwd_kernel_traitsILi96ELi128ELi64ELi4ELb0ELb0EN7cutlass10bfloat16_tE19Flash_kernel_traitsILi96ELi128ELi64ELi4ES3_EELb1ELb0ELb0ELb0ELb1ELb1ELb0ELb0EEEvNS_16Flash_fwd_paramsE,"ax",@progbits
	.align	128
        .global         _ZN5flash16flash_fwd_kernelI23Flash_fwd_kernel_traitsILi96ELi128ELi64ELi4ELb0ELb0EN7cutlass10bfloat16_tE19Flash_kernel_traitsILi96ELi128ELi64ELi4ES3_EELb1ELb0ELb0ELb0ELb1ELb1ELb0ELb0EEEvNS_16Flash_fwd_paramsE
        .type           _ZN5flash16flash_fwd_kernelI23Flash_fwd_kernel_traitsILi96ELi128ELi64ELi4ELb0ELb0EN7cutlass10bfloat16_tE19Flash_kernel_traitsILi96ELi128ELi64ELi4ES3_EELb1ELb0ELb0ELb0ELb1ELb1ELb0ELb0EEEvNS_16Flash_fwd_paramsE,@function
        .size           _ZN5flash16flash_fwd_kernelI23Flash_fwd_kernel_traitsILi96ELi128ELi64ELi4ELb0ELb0EN7cutlass10bfloat16_tE19Flash_kernel_traitsILi96ELi128ELi64ELi4ES3_EELb1ELb0ELb0ELb0ELb1ELb1ELb0ELb0EEEvNS_16Flash_fwd_paramsE,(.L_x_1216 - _ZN5flash16flash_fwd_kernelI23Flash_fwd_kernel_traitsILi96ELi128ELi64ELi4ELb0ELb0EN7cutlass10bfloat16_tE19Flash_kernel_traitsILi96ELi128ELi64ELi4ES3_EELb1ELb0ELb0ELb0ELb1ELb1ELb0ELb0EEEvNS_16Flash_fwd_paramsE)
        .other          _ZN5flash16flash_fwd_kernelI23Flash_fwd_kernel_traitsILi96ELi128ELi64ELi4ELb0ELb0EN7cutlass10bfloat16_tE19Flash_kernel_traitsILi96ELi128ELi64ELi4ES3_EELb1ELb0ELb0ELb0ELb1ELb1ELb0ELb0EEEvNS_16Flash_fwd_paramsE,@"STO_CUDA_ENTRY STV_DEFAULT"
_ZN5flash16flash_fwd_kernelI23Flash_fwd_kernel_traitsILi96ELi128ELi64ELi4ELb0ELb0EN7cutlass10bfloat16_tE19Flash_kernel_traitsILi96ELi128ELi64ELi4ES3_EELb1ELb0ELb0ELb0ELb1ELb1ELb0ELb0EEEvNS_16Flash_fwd_paramsE:
.text._ZN5flash16flash_fwd_kernelI23Flash_fwd_kernel_traitsILi96ELi128ELi64ELi4ELb0ELb0EN7cutlass10bfloat16_tE19Flash_kernel_traitsILi96ELi128ELi64ELi4ES3_EELb1ELb0ELb0ELb0ELb1ELb1ELb0ELb0EEEvNS_16Flash_fwd_paramsE:
[----:B------:R-:W-:Y:S08]  /*0000*/  LDC R1, c[0x0][0x28] ;  /* 0x00000a00ff017b82 */ /* 0x000ff00000000800 */
[----:B------:R-:W1:Y:S01]  /*0010*/  LDC R127, c[0x0][0x3a8] ;  /* 0x0000ea00ff7f7b82 */ /* 0x000e620000000800 */
[----:B------:R-:W-:Y:S01]  /*0020*/  ULDC.U8 UR4, c[0x0][0x3b4] ;  /* 0x0000ed0000047ab9 */ /* 0x000fe20000000000 */
[----:B------:R-:W-:Y:S01]  /*0030*/  ULDC.64 UR32, c[0x0][0x3a0] ;  /* 0x0000e80000207ab9 */ /* 0x000fe20000000a00 */
[----:B------:R-:W-:Y:S01]  /*0040*/  ISETP.NE.AND P3, PT, RZ, UR4, PT ;  /* 0x00000004ff007c0c */ /* 0x000fe2000bf65270 */
[----:B------:R-:W-:Y:S01]  /*0050*/  IMAD.U32 R6, RZ, RZ, UR32 ;  /* 0x00000020ff067e24 */ /* 0x000fe2000f8e00ff */
[----:B------:R-:W-:Y:S01]  /*0060*/  ULDC.64 UR30, c[0x0][0x208] ;  /* 0x00008200001e7ab9 */ /* 0x000fe20000000a00 */
[----:B------:R-:W-:-:S02]  /*0070*/  IMAD.U32 R7, RZ, RZ, UR33 ;  /* 0x00000021ff077e24 */ /* 0x000fc4000f8e00ff */
[----:B------:R-:W2:Y:S01]  /*0080*/  LDC R126, c[0x0][0x3ac] ;  /* 0x0000eb00ff7e7b82 */ /* 0x000ea20000000800 */
[----:B------:R-:W3:Y:S01]  /*0090*/  S2R R124, SR_CTAID.X ;  /* 0x00000000007c7919 */ /* 0x000ee20000002500 */
[----:B------:R-:W3:Y:S01]  /*00a0*/  S2R R130, SR_CTAID.Y ;  /* 0x0000000000827919 */ /* 0x000ee20000002600 */
[----:B------:R-:W3:Y:S01]  /*00b0*/  S2R R129, SR_CTAID.Z ;  /* 0x0000000000817919 */ /* 0x000ee20000002700 */
[----:B------:R-:W4:Y:S01]  /*00c0*/  S2R R128, SR_TID.X ;  /* 0x0000000000807919 */ /* 0x000f220000002100 */
[----:B------:R-:W-:Y:S01]  /*00d0*/  IMAD.MOV.U32 R13, RZ, RZ, RZ ;  /* 0x000000ffff0d7224 */ /* 0x000fe200078e00ff */
[----:B------:R-:W-:Y:S02]  /*00e0*/  ULDC UR4, c[0x0][0x2c4] ;  /* 0x0000b10000047ab9 */ /* 0x000fe40000000800 */
[----:B------:R-:W4:Y:S01]  /*00f0*/  @P3 LDG.E.64 R6, desc[UR30][R6.64] ;  /* 0x0000001e06063981 */ /* 0x000f22000c1e1b00 */
[----:B-1----:R-:W-:Y:S02]  /*0100*/  @P3 IMAD.MOV.U32 R2, RZ, RZ, R127 ;  /* 0x000000ffff023224 */ /* 0x002fe400078e007f */
[----:B--2---:R-:W-:-:S05]  /*0110*/  @P3 IMAD.MOV.U32 R3, RZ, RZ, R126 ;  /* 0x000000ffff033224 */ /* 0x004fca00078e007e */
[----:B------:R1:W2:Y:S01]  /*0120*/  @P3 LDG.E.64 R4, desc[UR30][R2.64] ;  /* 0x0000001e02043981 */ /* 0x0002a2000c1e1b00 */
[----:B---3--:R-:W-:-:S04]  /*0130*/  LOP3.LUT R0, R129, R124, R130, 0xfe, !PT ;  /* 0x0000007c81007212 */ /* 0x008fc800078efe82 */
[----:B----4-:R-:W-:Y:S02]  /*0140*/  LOP3.LUT P4, RZ, R0, R128, RZ, 0xfc, !PT ;  /* 0x0000008000ff7212 */ /* 0x010fe4000788fcff */
[----:B------:R-:W2:Y:S08]  /*0150*/  @P3 LDC R0, c[0x0][0x3b0] ;  /* 0x0000ec00ff003b82 */ /* 0x000eb00000000800 */
[----:B-1----:R-:W1:Y:S08]  /*0160*/  LDC.64 R2, c[0x0][0x300] ;  /* 0x0000c000ff027b82 */ /* 0x002e700000000a00 */
[----:B------:R-:W3:Y:S01]  /*0170*/  @!P4 LDC.64 R10, c[0x0][0x3b8] ;  /* 0x0000ee00ff0acb82 */ /* 0x000ee20000000a00 */
[----:B-1----:R-:W-:-:S04]  /*0180*/  ISETP.NE.U32.AND P2, PT, R2, RZ, PT ;  /* 0x000000ff0200720c */ /* 0x002fc80003f45070 */
[----:B------:R-:W-:-:S03]  /*0190*/  ISETP.NE.AND.EX P2, PT, R3, RZ, PT, P2 ;  /* 0x000000ff0300720c */ /* 0x000fc60003f45320 */
[----:B------:R-:W1:Y:S10]  /*01a0*/  LDC.64 R2, c[0x0][0x308] ;  /* 0x0000c200ff027b82 */ /* 0x000e740000000a00 */
[----:B------:R-:W4:Y:S01]  /*01b0*/  @P2 LDC.64 R8, c[0x0][0x300] ;  /* 0x0000c000ff082b82 */ /* 0x000f220000000a00 */
[----:B-1----:R-:W-:-:S04]  /*01c0*/  ISETP.NE.U32.AND P0, PT, R2, RZ, PT ;  /* 0x000000ff0200720c */ /* 0x002fc80003f05070 */
[----:B------:R-:W-:Y:S01]  /*01d0*/  ISETP.NE.AND.EX P0, PT, R3, RZ, PT, P0 ;  /* 0x000000ff0300720c */ /* 0x000fe20003f05300 */
[----:B----4-:R-:W-:Y:S01]  /*01e0*/  @P2 IMAD.WIDE R8, R130, 0x4, R8 ;  /* 0x0000000482082825 */ /* 0x010fe200078e0208 */
[----:B------:R-:W-:Y:S02]  /*01f0*/  @P3 R2UR UR32, R6 ;  /* 0x00000000062032ca */ /* 0x000fe400000e0000 */
[----:B------:R-:W-:Y:S02]  /*0200*/  @P3 R2UR UR33, R7 ;  /* 0x00000000072132ca */ /* 0x000fe400000e0000 */
[----:B--2---:R-:W-:-:S09]  /*0210*/  @P3 IADD3 R127, P1, R4, R0, RZ ;  /* 0x00000000047f3210 */ /* 0x004fd20007f3e0ff */
[----:B------:R-:W-:Y:S02]  /*0220*/  IMAD.U32 R2, RZ, RZ, UR32 ;  /* 0x00000020ff027e24 */ /* 0x000fe4000f8e00ff */
[----:B------:R-:W-:Y:S01]  /*0230*/  MOV R3, UR33 ;  /* 0x0000002100037c02 */ /* 0x000fe20008000f00 */
[----:B------:R-:W-:-:S04]  /*0240*/  @P3 IMAD.X R126, RZ, RZ, R5, P1 ;  /* 0x000000ffff7e3224 */ /* 0x000fc800008e0605 */
[----:B---3--:R1:W-:Y:S02]  /*0250*/  @!P4 STG.E.64 desc[UR30][R10.64], R2 ;  /* 0x000000020a00c986 */ /* 0x0083e4000c101b1e */
[----:B-1----:R-:W-:Y:S01]  /*0260*/  @!P4 IMAD.MOV.U32 R2, RZ, RZ, R127 ;  /* 0x000000ffff02c224 */ /* 0x002fe200078e007f */
[----:B------:R-:W-:-:S05]  /*0270*/  @!P4 MOV R3, R126 ;  /* 0x0000007e0003c202 */ /* 0x000fca0000000f00 */
[----:B------:R1:W-:Y:S04]  /*0280*/  @!P4 STG.E.64 desc[UR30][R10.64+0x8], R2 ;  /* 0x000008020a00c986 */ /* 0x0003e8000c101b1e */
[----:B------:R2:W5:Y:S01]  /*0290*/  @P2 LDG.E R13, desc[UR30][R8.64] ;  /* 0x0000001e080d2981 */ /* 0x000562000c1e1900 */
[----:B-1----:R-:W1:Y:S02]  /*02a0*/  @P0 LDC.64 R2, c[0x0][0x308] ;  /* 0x0000c200ff020b82 */ /* 0x002e640000000a00 */
[----:B-1----:R-:W-:-:S05]  /*02b0*/  @P0 IMAD.WIDE R2, R130, 0x4, R2 ;  /* 0x0000000482020825 */ /* 0x002fca00078e0202 */
[----:B------:R2:W5:Y:S01]  /*02c0*/  @P0 LDG.E R123, desc[UR30][R2.64] ;  /* 0x0000001e027b0981 */ /* 0x000562000c1e1900 */
[----:B------:R-:W-:-:S05]  /*02d0*/  IMAD.SHL.U32 R0, R124, 0x80, RZ ;  /* 0x000000807c007824 */ /* 0x000fca00078e00ff */
[----:B------:R-:W-:-:S13]  /*02e0*/  ISETP.GE.AND P1, PT, R0, UR4, PT ;  /* 0x0000000400007c0c */ /* 0x000fda000bf26270 */
[----:B------:R-:W-:Y:S05]  /*02f0*/  @P1 EXIT ;  /* 0x000000000000194d */ /* 0x000fea0003800000 */
[----:B--2---:R-:W1:Y:S01]  /*0300*/  LDC R3, c[0x0][0x278] ;  /* 0x00009e00ff037b82 */ /* 0x004e620000000800 */
[----:B------:R-:W-:Y:S01]  /*0310*/  SHF.R.S32.HI R131, RZ, 0x1f, R128 ;  /* 0x0000001fff837819 */ /* 0x000fe20000011480 */
[----:B------:R-:W-:Y:S01]  /*0320*/  ULDC.64 UR4, c[0x0][0x228] ;  /* 0x00008a0000047ab9 */ /* 0x000fe20000000a00 */
[----:B------:R-:W-:Y:S01]  /*0330*/  SHF.R.S32.HI R11, RZ, 0x1f, R130 ;  /* 0x0000001fff0b7819 */ /* 0x000fe20000011482 */
[----:B------:R-:W-:Y:S01]  /*0340*/  ULDC.64 UR6, c[0x0][0x240] ;  /* 0x0000900000067ab9 */ /* 0x000fe20000000a00 */
[CC--:B------:R-:W-:Y:S01]  /*0350*/  LEA.HI R10, R131.reuse, R128.reuse, RZ, 0x4 ;  /* 0x00000080830a7211 */ /* 0x0c0fe200078f20ff */
[----:B------:R-:W-:Y:S01]  /*0360*/  ULDC.64 UR8, c[0x0][0x210] ;  /* 0x0000840000087ab9 */ /* 0x000fe20000000a00 */
[-C--:B------:R-:W-:Y:S01]  /*0370*/  LEA.HI R223, R131, R128.reuse, RZ, 0x2 ;  /* 0x0000008083df7211 */ /* 0x080fe200078f10ff */
[----:B------:R-:W-:Y:S01]  /*0380*/  USHF.L.U32 UR15, UR6, 0x6, URZ ;  /* 0x00000006060f7899 */ /* 0x000fe2000800063f */
[----:B------:R-:W-:Y:S01]  /*0390*/  LOP3.LUT R4, R10, 0xfffffff0, RZ, 0xc0, !PT ;  /* 0xfffffff00a047812 */ /* 0x000fe200078ec0ff */
[----:B-----5:R-:W-:Y:S01]  /*03a0*/  @P0 IMAD.IADD R123, R123, 0x1, -R13 ;  /* 0x000000017b7b0824 */ /* 0x020fe200078e0a0d */
[----:B------:R-:W-:Y:S01]  /*03b0*/  LEA.HI R5, R131, R128, RZ, 0x3 ;  /* 0x0000008083057211 */ /* 0x000fe200078f18ff */
[----:B------:R-:W-:Y:S01]  /*03c0*/  ULDC.64 UR10, c[0x0][0x250] ;  /* 0x00009400000a7ab9 */ /* 0x000fe20000000a00 */
[----:B------:R-:W-:Y:S01]  /*03d0*/  LOP3.LUT R18, R223, 0xfffffffc, RZ, 0xc0, !PT ;  /* 0xfffffffcdf127812 */ /* 0x000fe200078ec0ff */
[C---:B------:R-:W-:Y:S01]  /*03e0*/  IMAD.IADD R4, R128.reuse, 0x1, -R4 ;  /* 0x0000000180047824 */ /* 0x040fe200078e0a04 */
[----:B------:R-:W-:Y:S01]  /*03f0*/  SHF.R.S32.HI R2, RZ, 0x3, R5 ;  /* 0x00000003ff027819 */ /* 0x000fe20000011405 */
[----:B------:R-:W-:Y:S01]  /*0400*/  ULDC.64 UR12, c[0x0][0x260] ;  /* 0x00009800000c7ab9 */ /* 0x000fe20000000a00 */
[----:B------:R-:W-:Y:S01]  /*0410*/  SHF.R.S32.HI R22, RZ, 0x2, R223 ;  /* 0x00000002ff167819 */ /* 0x000fe200000114df */
[----:B------:R-:W-:Y:S01]  /*0420*/  IMAD.IADD R18, R128, 0x1, -R18 ;  /* 0x0000000180127824 */ /* 0x000fe200078e0a12 */
[-C--:B------:R-:W-:Y:S01]  /*0430*/  LEA.HI R0, R4, R4.reuse, RZ, 0x1 ;  /* 0x0000000404007211 */ /* 0x080fe200078f08ff */
[----:B------:R-:W-:Y:S01]  /*0440*/  IMAD.SHL.U32 R2, R2, 0x40, RZ ;  /* 0x0000004002027824 */ /* 0x000fe200078e00ff */
[----:B------:R-:W-:Y:S01]  /*0450*/  SHF.R.S32.HI R8, RZ, 0x1f, R4 ;  /* 0x0000001fff087819 */ /* 0x000fe20000011404 */
[----:B------:R-:W-:Y:S01]  /*0460*/  IMAD.SHL.U32 R18, R18, 0x8, RZ ;  /* 0x0000000812127824 */ /* 0x000fe200078e00ff */
[----:B------:R-:W-:Y:S01]  /*0470*/  LOP3.LUT R122, R0, 0x7fffffe, RZ, 0xc0, !PT ;  /* 0x07fffffe007a7812 */ /* 0x000fe200078ec0ff */
[----:B------:R-:W-:Y:S01]  /*0480*/  USHF.L.U32 UR17, UR10, 0x6, URZ ;  /* 0x000000060a117899 */ /* 0x000fe2000800063f */
[----:B-1----:R-:W-:Y:S01]  /*0490*/  IABS R14, R3 ;  /* 0x00000003000e7213 */ /* 0x002fe20000000000 */
[----:B------:R-:W-:Y:S01]  /*04a0*/  USHF.L.U64.HI UR16, UR10, 0x6, UR11 ;  /* 0x000000060a107899 */ /* 0x000fe2000801020b */
[----:B------:R-:W-:Y:S01]  /*04b0*/  LEA.HI R8, R8, R4, RZ, 0x3 ;  /* 0x0000000408087211 */ /* 0x000fe200078f18ff */
[----:B------:R-:W-:Y:S01]  /*04c0*/  IMAD.IADD R122, R4, 0x1, -R122 ;  /* 0x00000001047a7824 */ /* 0x000fe200078e0a7a */
[----:B------:R-:W1:Y:S01]  /*04d0*/  I2F.RP R20, R14 ;  /* 0x0000000e00147306 */ /* 0x000e620000209400 */
[----:B------:R-:W-:-:S02]  /*04e0*/  LOP3.LUT R4, R5, 0xfffffff8, RZ, 0xc0, !PT ;  /* 0xfffffff805047812 */ /* 0x000fc400078ec0ff */
[----:B------:R-:W-:Y:S01]  /*04f0*/  LOP3.LUT R2, R2, 0xc0, RZ, 0xc0, !PT ;  /* 0x000000c002027812 */ /* 0x000fe200078ec0ff */
[----:B------:R-:W-:Y:S01]  /*0500*/  IMAD.SHL.U32 R8, R8, 0x20, RZ ;  /* 0x0000002008087824 */ /* 0x000fe200078e00ff */
[----:B------:R-:W-:Y:S01]  /*0510*/  LEA.HI R223, R223, R22, RZ, 0x1 ;  /* 0x00000016dfdf7211 */ /* 0x000fe200078f08ff */
[----:B------:R-:W-:Y:S01]  /*0520*/  IMAD.IADD R4, R128, 0x1, -R4 ;  /* 0x0000000180047824 */ /* 0x000fe200078e0a04 */
[----:B------:R-:W-:Y:S02]  /*0530*/  SHF.R.S32.HI R7, RZ, 0x4, R10 ;  /* 0x00000004ff077819 */ /* 0x000fe4000001140a */
[----:B------:R-:W-:Y:S02]  /*0540*/  LOP3.LUT R6, R2, 0x18, R18, 0xf8, !PT ;  /* 0x0000001802067812 */ /* 0x000fe400078ef812 */
[----:B------:R-:W-:Y:S02]  /*0550*/  SHF.R.U32.HI R2, RZ, 0x3, R2 ;  /* 0x00000003ff027819 */ /* 0x000fe40000011602 */
[----:B------:R-:W-:Y:S01]  /*0560*/  LEA.HI R131, R131, R128, RZ, 0x5 ;  /* 0x0000008083837211 */ /* 0x000fe200078f28ff */
[----:B-1----:R-:W1:Y:S01]  /*0570*/  MUFU.RCP R20, R20 ;  /* 0x0000001400147308 */ /* 0x002e620000001000 */
[----:B------:R-:W-:-:S02]  /*0580*/  LOP3.LUT R223, R223, 0x7fffffe, RZ, 0xc0, !PT ;  /* 0x07fffffedfdf7812 */ /* 0x000fc400078ec0ff */
[----:B------:R-:W-:Y:S02]  /*0590*/  LEA.HI R10, R10, R7, RZ, 0x1 ;  /* 0x000000070a0a7211 */ /* 0x000fe400078f08ff */
[----:B------:R-:W-:Y:S01]  /*05a0*/  LOP3.LUT R2, R6, R2, RZ, 0x3c, !PT ;  /* 0x0000000206027212 */ /* 0x000fe200078e3cff */
[----:B------:R-:W-:Y:S01]  /*05b0*/  IMAD R6, R11, UR4, RZ ;  /* 0x000000040b067c24 */ /* 0x000fe2000f8e02ff */
[----:B------:R-:W-:Y:S01]  /*05c0*/  LEA.HI R12, R4, R4, RZ, 0x1 ;  /* 0x00000004040c7211 */ /* 0x000fe200078f08ff */
[----:B------:R-:W-:Y:S01]  /*05d0*/  IMAD.IADD R223, R22, 0x1, -R223 ;  /* 0x0000000116df7824 */ /* 0x000fe200078e0adf */
[----:B------:R-:W-:Y:S01]  /*05e0*/  SHF.R.S32.HI R19, RZ, 0x1f, R18 ;  /* 0x0000001fff137819 */ /* 0x000fe20000011412 */
[----:B------:R-:W-:Y:S01]  /*05f0*/  IMAD R6, R130, UR5, R6 ;  /* 0x0000000582067c24 */ /* 0x000fe2000f8e0206 */
[----:B------:R-:W-:Y:S02]  /*0600*/  SHF.R.S32.HI R125, RZ, 0x5, R131 ;  /* 0x00000005ff7d7819 */ /* 0x000fe40000011483 */
[----:B------:R-:W-:Y:S01]  /*0610*/  LOP3.LUT R10, R10, 0xfffffffe, RZ, 0xc0, !PT ;  /* 0xfffffffe0a0a7812 */ /* 0x000fe200078ec0ff */
[----:B------:R-:W-:Y:S01]  /*0620*/  IMAD.WIDE.U32 R26, R130, UR4, R18 ;  /* 0x00000004821a7c25 */ /* 0x000fe2000f8e0012 */
[----:B------:R-:W-:Y:S01]  /*0630*/  SHF.R.S32.HI R24, RZ, 0x1f, R129 ;  /* 0x0000001fff187819 */ /* 0x000fe20000011481 */
[----:B------:R-:W-:Y:S01]  /*0640*/  ULDC.64 UR4, c[0x0][0x258] ;  /* 0x0000960000047ab9 */ /* 0x000fe20000000a00 */
[----:B------:R-:W-:Y:S01]  /*0650*/  LOP3.LUT R9, R12, 0x3fffffe, RZ, 0xc0, !PT ;  /* 0x03fffffe0c097812 */ /* 0x000fe200078ec0ff */
[----:B-1----:R-:W-:Y:S01]  /*0660*/  VIADD R20, R20, 0xffffffe ;  /* 0x0ffffffe14147836 */ /* 0x002fe20000000000 */
[----:B------:R-:W-:Y:S01]  /*0670*/  SHF.R.S32.HI R23, RZ, 0x1f, R22 ;  /* 0x0000001fff177819 */ /* 0x000fe20000011416 */
[----:B------:R-:W-:Y:S01]  /*0680*/  IMAD R223, R125, 0x8, R223 ;  /* 0x000000087ddf7824 */ /* 0x000fe200078e02df */
[----:B------:R-:W-:Y:S01]  /*0690*/  IABS R17, R129 ;  /* 0x0000008100117213 */ /* 0x000fe20000000000 */
[----:B------:R-:W1:Y:S01]  /*06a0*/  F2I.FTZ.U32.TRUNC.NTZ R21, R20 ;  /* 0x0000001400157305 */ /* 0x000e62000021f000 */
[----:B------:R-:W-:Y:S01]  /*06b0*/  IMAD.IADD R10, R7, 0x1, -R10 ;  /* 0x00000001070a7824 */ /* 0x000fe200078e0a0a */
[----:B------:R-:W-:Y:S01]  /*06c0*/  SHF.R.S32.HI R12, RZ, 0x1, R12 ;  /* 0x00000001ff0c7819 */ /* 0x000fe2000001140c */
[----:B------:R-:W-:Y:S01]  /*06d0*/  IMAD R24, R24, UR4, RZ ;  /* 0x0000000418187c24 */ /* 0x000fe2000f8e02ff */
[----:B------:R-:W-:Y:S01]  /*06e0*/  LOP3.LUT R121, R8, 0xffffff00, RZ, 0xc0, !PT ;  /* 0xffffff0008797812 */ /* 0x000fe200078ec0ff */
[----:B------:R-:W-:Y:S01]  /*06f0*/  IMAD.IADD R9, R4, 0x1, -R9 ;  /* 0x0000000104097824 */ /* 0x000fe200078e0a09 */
[----:B------:R-:W-:Y:S01]  /*0700*/  SHF.R.S32.HI R4, RZ, 0x1, R0 ;  /* 0x00000001ff047819 */ /* 0x000fe20000011400 */
[----:B------:R-:W-:Y:S01]  /*0710*/  IMAD.IADD R7, R27, 0x1, R6 ;  /* 0x000000011b077824 */ /* 0x000fe200078e0206 */
[----:B------:R-:W-:Y:S01]  /*0720*/  LOP3.LUT R131, R131, 0xffffffe0, RZ, 0xc0, !PT ;  /* 0xffffffe083837812 */ /* 0x000fe200078ec0ff */
[----:B------:R-:W-:Y:S01]  /*0730*/  IMAD.U32 R223, R223, 0x20, R2 ;  /* 0x00000020dfdf7824 */ /* 0x000fe200078e0002 */
[----:B------:R-:W-:Y:S01]  /*0740*/  SHF.R.S32.HI R2, RZ, 0x1f, R0 ;  /* 0x0000001fff027819 */ /* 0x000fe20000011400 */
[----:B------:R-:W-:-:S02]  /*0750*/  IMAD.MOV.U32 R6, RZ, RZ, R26 ;  /* 0x000000ffff067224 */ /* 0x000fc400078e001a */
[----:B------:R-:W-:Y:S01]  /*0760*/  IMAD R24, R129, UR5, R24 ;  /* 0x0000000581187c24 */ /* 0x000fe2000f8e0218 */
[----:B------:R-:W2:Y:S01]  /*0770*/  S2UR UR5, SR_CgaCtaId ;  /* 0x00000000000579c3 */ /* 0x000ea20000008800 */
[----:B-1----:R-:W-:Y:S01]  /*0780*/  IMAD.MOV R16, RZ, RZ, -R21 ;  /* 0x000000ffff107224 */ /* 0x002fe200078e0a15 */
[----:B------:R-:W-:Y:S01]  /*0790*/  LEA.HI R2, R2, R4, RZ, 0x2 ;  /* 0x0000000402027211 */ /* 0x000fe200078f10ff */
[----:B------:R-:W-:Y:S02]  /*07a0*/  IMAD.MOV.U32 R20, RZ, RZ, RZ ;  /* 0x000000ffff147224 */ /* 0x000fe400078e00ff */
[----:B------:R-:W-:Y:S01]  /*07b0*/  IMAD R16, R16, R14, RZ ;  /* 0x0000000e10107224 */ /* 0x000fe200078e02ff */
[----:B------:R-:W-:Y:S01]  /*07c0*/  LOP3.LUT R2, R2, 0xfffffffc, RZ, 0xc0, !PT ;  /* 0xfffffffc02027812 */ /* 0x000fe200078ec0ff */
[----:B------:R-:W-:Y:S02]  /*07d0*/  IMAD R9, R10, 0x8, R9 ;  /* 0x000000080a097824 */ /* 0x000fe400078e0209 */
[----:B------:R-:W-:-:S04]  /*07e0*/  IMAD.HI.U32 R16, R21, R16, R20 ;  /* 0x0000001015107227 */ /* 0x000fc800078e0014 */
[----:B------:R-:W-:Y:S01]  /*07f0*/  IMAD.WIDE.U32 R20, R129, UR4, R6 ;  /* 0x0000000481147c25 */ /* 0x000fe2000f8e0006 */
[----:B------:R-:W-:-:S03]  /*0800*/  UMOV UR4, 0x400 ;  /* 0x0000040000047882 */ /* 0x000fc60000000000 */
[----:B------:R-:W-:-:S04]  /*0810*/  IMAD.WIDE R6, R124, 0x80, R22 ;  /* 0x000000807c067825 */ /* 0x000fc800078e0216 */
[----:B------:R-:W-:Y:S02]  /*0820*/  IMAD.IADD R25, R21, 0x1, R24 ;  /* 0x0000000115197824 */ /* 0x000fe400078e0218 */
[----:B------:R-:W-:Y:S01]  /*0830*/  IMAD R0, R7, UR6, RZ ;  /* 0x0000000607007c24 */ /* 0x000fe2000f8e02ff */
[----:B--2---:R-:W-:Y:S01]  /*0840*/  ULEA UR5, UR5, UR4, 0x18 ;  /* 0x0000000405057291 */ /* 0x004fe2000f8ec03f */
[----:B------:R-:W-:Y:S01]  /*0850*/  IMAD.MOV.U32 R24, RZ, RZ, R20 ;  /* 0x000000ffff187224 */ /* 0x000fe200078e0014 */
[----:B------:R-:W-:Y:S01]  /*0860*/  USHF.L.U64.HI UR4, UR6, 0x6, UR7 ;  /* 0x0000000606047899 */ /* 0x000fe20008010207 */
[----:B------:R-:W-:-:S03]  /*0870*/  IMAD.HI.U32 R16, R16, R17, RZ ;  /* 0x0000001110107227 */ /* 0x000fc600078e00ff */
[----:B------:R-:W-:Y:S01]  /*0880*/  LEA R223, R223, UR5, 0x1 ;  /* 0x00000005dfdf7c11 */ /* 0x000fe2000f8e08ff */
[----:B------:R-:W-:Y:S02]  /*0890*/  IMAD.IADD R2, R4, 0x1, -R2 ;  /* 0x0000000104027824 */ /* 0x000fe400078e0a02 */
[C---:B------:R-:W-:Y:S02]  /*08a0*/  IMAD R0, R6.reuse, UR7, R0 ;  /* 0x0000000706007c24 */ /* 0x040fe4000f8e0200 */
[----:B------:R-:W-:Y:S01]  /*08b0*/  IMAD.WIDE.U32 R24, R6, UR6, R24 ;  /* 0x0000000606187c25 */ /* 0x000fe2000f8e0018 */
[----:B------:R-:W-:Y:S01]  /*08c0*/  ULDC.64 UR6, c[0x0][0x230] ;  /* 0x00008c0000067ab9 */ /* 0x000fe20000000a00 */
[----:B------:R-:W1:Y:S02]  /*08d0*/  @!P0 LDC.64 R6, c[0x0][0x318] ;  /* 0x0000c600ff068b82 */ /* 0x000e640000000a00 */
[----:B------:R-:W-:Y:S01]  /*08e0*/  IMAD.SHL.U32 R4, R12, 0x40, RZ ;  /* 0x000000400c047824 */ /* 0x000fe200078e00ff */
[----:B------:R-:W-:Y:S01]  /*08f0*/  LEA R20, P1, R24, UR8, 0x1 ;  /* 0x0000000818147c11 */ /* 0x000fe2000f8208ff */
[----:B------:R-:W-:-:S02]  /*0900*/  IMAD.MOV R15, RZ, RZ, -R16 ;  /* 0x000000ffff0f7224 */ /* 0x000fc400078e0a10 */
[----:B------:R-:W-:Y:S01]  /*0910*/  IMAD.IADD R0, R25, 0x1, R0 ;  /* 0x0000000119007824 */ /* 0x000fe200078e0200 */
[----:B------:R-:W-:Y:S01]  /*0920*/  LOP3.LUT R4, R4, 0xc0, RZ, 0xc0, !PT ;  /* 0x000000c004047812 */ /* 0x000fe200078ec0ff */
[----:B------:R-:W-:Y:S02]  /*0930*/  IMAD R15, R14, R15, R17 ;  /* 0x0000000f0e0f7224 */ /* 0x000fe400078e0211 */
[----:B------:R-:W-:Y:S01]  /*0940*/  IMAD.SHL.U32 R10, R10, 0x8, RZ ;  /* 0x000000080a0a7824 */ /* 0x000fe200078e00ff */
[----:B------:R-:W-:Y:S01]  /*0950*/  LEA.HI.X R21, R24, UR9, R0, 0x1, P1 ;  /* 0x0000000918157c11 */ /* 0x000fe200088f0c00 */
[----:B------:R-:W-:Y:S01]  /*0960*/  ULDC.64 UR8, c[0x0][0x248] ;  /* 0x0000920000087ab9 */ /* 0x000fe20000000a00 */
[----:B------:R-:W-:Y:S01]  /*0970*/  LOP3.LUT R0, R4, 0x8, R5, 0xf8, !PT ;  /* 0x0000000804007812 */ /* 0x000fe200078ef805 */
[----:B------:R-:W-:Y:S01]  /*0980*/  USHF.L.U64.HI UR14, UR8, 0x6, UR9 ;  /* 0x00000006080e7899 */ /* 0x000fe20008010209 */
[----:B------:R-:W-:Y:S01]  /*0990*/  SHF.R.U32.HI R4, RZ, 0x3, R4 ;  /* 0x00000003ff047819 */ /* 0x000fe20000011604 */
[----:B------:R-:W-:Y:S01]  /*09a0*/  @!PT LDS RZ, [RZ] ;  /* 0x00000000fffff984 */ /* 0x000fe20000000800 */
[----:B------:R-:W-:Y:S01]  /*09b0*/  @!PT LDS RZ, [RZ] ;  /* 0x00000000fffff984 */ /* 0x000fe20000000800 */
[----:B------:R-:W-:Y:S01]  /*09c0*/  @!PT LDS RZ, [RZ] ;  /* 0x00000000fffff984 */ /* 0x000fe20000000800 */
[----:B------:R-:W-:Y:S01]  /*09d0*/  LDGSTS.E.BYPASS.LTC128B.128 [R223], desc[UR30][R20.64] ;  /* 0x0000000014df7fae */ /* 0x000fe2000b901d5e */
[----:B------:R-:W-:Y:S01]  /*09e0*/  ISETP.GT.U32.AND P2, PT, R14, R15, PT ;  /* 0x0000000f0e00720c */ /* 0x000fe20003f44070 */
[----:B------:R-:W-:Y:S01]  /*09f0*/  IMAD.IADD R131, R128, 0x1, -R131 ;  /* 0x0000000180837824 */ /* 0x000fe200078e0a83 */
[----:B------:R-:W-:Y:S01]  /*0a00*/  LOP3.LUT R0, R0, R4, RZ, 0x3c, !PT ;  /* 0x0000000400007212 */ /* 0x000fe200078e3cff */
[----:B------:R-:W-:Y:S01]  /*0a10*/  LDGSTS.E.BYPASS.LTC128B.128 [R223+0x2000], desc[UR30][R20.64+0x40] ;  /* 0x0200004014df7fae */ /* 0x000fe2000b901d5e */
[----:B------:R-:W2:Y:S01]  /*0a20*/  @!P0 LDC.64 R4, c[0x0][0x2c8] ;  /* 0x0000b200ff048b82 */ /* 0x000ea20000000a00 */
[----:B------:R-:W-:Y:S01]  /*0a30*/  IADD3 R17, P1, R22, R13, RZ ;  /* 0x0000000d16117210 */ /* 0x000fe20007f3e0ff */
[----:B------:R-:W-:Y:S01]  /*0a40*/  IMAD R176, R124, 0x8, R125 ;  /* 0x000000087cb07824 */ /* 0x000fe200078e027d */
[----:B------:R3:W-:Y:S01]  /*0a50*/  LDGSTS.E.BYPASS.LTC128B.128 [R223+0x4000], desc[UR30][R20.64+0x80] ;  /* 0x0400008014df7fae */ /* 0x0007e2000b901d5e */
[----:B------:R-:W-:Y:S01]  /*0a60*/  IMAD.U32 R0, R9, 0x20, R0 ;  /* 0x0000002009007824 */ /* 0x000fe200078e0000 */
[----:B------:R-:W-:Y:S01]  /*0a70*/  LEA.HI.X.SX32 R22, R13, R23, 0x1, P1 ;  /* 0x000000170d167211 */ /* 0x000fe200008f0eff */
[----:B------:R-:W-:-:S03]  /*0a80*/  IMAD.WIDE.U32 R24, R17, UR8, R18 ;  /* 0x0000000811187c25 */ /* 0x000fc6000f8e0012 */
[----:B------:R-:W-:Y:S01]  /*0a90*/  LEA R132, R0, UR5, 0x1 ;  /* 0x0000000500847c11 */ /* 0x000fe2000f8e08ff */
[----:B------:R-:W-:Y:S02]  /*0aa0*/  @!P2 IMAD.IADD R15, R15, 0x1, -R14 ;  /* 0x000000010f0fa824 */ /* 0x000fe400078e0a0e */
[----:B------:R-:W-:Y:S01]  /*0ab0*/  @!P2 VIADD R16, R16, 0x1 ;  /* 0x000000011010a836 */ /* 0x000fe20000000000 */
[----:B------:R-:W-:Y:S01]  /*0ac0*/  ISETP.NE.AND P2, PT, R3, RZ, PT ;  /* 0x000000ff0300720c */ /* 0x000fe20003f45270 */
[----:B------:R-:W-:Y:S01]  /*0ad0*/  IMAD.WIDE.U32 R18, R17, UR10, R18 ;  /* 0x0000000a11127c25 */ /* 0x000fe2000f8e0012 */
[----:B------:R-:W-:Y:S02]  /*0ae0*/  ISETP.GE.U32.AND P4, PT, R15, R14, PT ;  /* 0x0000000e0f00720c */ /* 0x000fe40003f86070 */
[----:B------:R-:W-:Y:S01]  /*0af0*/  LOP3.LUT R14, R129, R3, RZ, 0x3c, !PT ;  /* 0x00000003810e7212 */ /* 0x000fe200078e3cff */
[----:B------:R-:W-:-:S03]  /*0b00*/  VIADD R171, R176, 0x4 ;  /* 0x00000004b0ab7836 */ /* 0x000fc60000000000 */
[----:B------:R-:W-:-:S07]  /*0b10*/  ISETP.GE.AND P1, PT, R14, RZ, PT ;  /* 0x000000ff0e00720c */ /* 0x000fce0003f26270 */
[----:B------:R-:W-:Y:S01]  /*0b20*/  @P4 VIADD R16, R16, 0x1 ;  /* 0x0000000110104836 */ /* 0x000fe20000000000 */
[----:B---3--:R-:W-:-:S04]  /*0b30*/  IADD3 R20, P3, R20, UR15, RZ ;  /* 0x0000000f14147c10 */ /* 0x008fc8000ff7e0ff */
[----:B------:R-:W-:Y:S01]  /*0b40*/  IADD3.X R21, R21, UR4, RZ, P3, !PT ;  /* 0x0000000415157c10 */ /* 0x000fe20009ffe4ff */
[----:B------:R-:W-:Y:S01]  /*0b50*/  @!P1 IMAD.MOV R16, RZ, RZ, -R16 ;  /* 0x000000ffff109224 */ /* 0x000fe200078e0a10 */
[----:B-1----:R-:W-:Y:S01]  /*0b60*/  @!P0 ISETP.NE.U32.AND P3, PT, R6, RZ, PT ;  /* 0x000000ff0600820c */ /* 0x002fe20003f65070 */
[C---:B------:R-:W-:Y:S01]  /*0b70*/  IMAD R6, R22.reuse, UR8, RZ ;  /* 0x0000000816067c24 */ /* 0x040fe2000f8e02ff */
[----:B------:R-:W-:Y:S01]  /*0b80*/  @!P2 LOP3.LUT R16, RZ, R3, RZ, 0x33, !PT ;  /* 0x00000003ff10a212 */ /* 0x000fe200078e33ff */
[----:B------:R-:W-:Y:S01]  /*0b90*/  IMAD R22, R22, UR10, RZ ;  /* 0x0000000a16167c24 */ /* 0x000fe2000f8e02ff */
[----:B------:R-:W-:Y:S01]  /*0ba0*/  @!P0 ISETP.NE.AND.EX P3, PT, R7, RZ, PT, P3 ;  /* 0x000000ff0700820c */ /* 0x000fe20003f65330 */
[----:B------:R-:W-:Y:S01]  /*0bb0*/  IMAD R6, R17, UR9, R6 ;  /* 0x0000000911067c24 */ /* 0x000fe2000f8e0206 */
[----:B------:R-:W-:Y:S01]  /*0bc0*/  IADD3 R14, P1, R20, UR15, RZ ;  /* 0x0000000f140e7c10 */ /* 0x000fe2000ff3e0ff */
[----:B------:R-:W-:Y:S01]  /*0bd0*/  IMAD R7, R11, UR6, RZ ;  /* 0x000000060b077c24 */ /* 0x000fe2000f8e02ff */
[----:B--2---:R-:W-:Y:S01]  /*0be0*/  @!P0 SEL R5, R5, RZ, P3 ;  /* 0x000000ff05058207 */ /* 0x004fe20001800000 */
[----:B------:R-:W-:Y:S01]  /*0bf0*/  IMAD.IADD R25, R25, 0x1, R6 ;  /* 0x0000000119197824 */ /* 0x000fe200078e0206 */
[----:B------:R-:W-:Y:S01]  /*0c00*/  IADD3.X R15, R21, UR4, RZ, P1, !PT ;  /* 0x00000004150f7c10 */ /* 0x000fe20008ffe4ff */
[C---:B------:R-:W-:Y:S01]  /*0c10*/  IMAD R7, R130.reuse, UR7, R7 ;  /* 0x0000000782077c24 */ /* 0x040fe2000f8e0207 */
[----:B------:R-:W-:Y:S01]  /*0c20*/  @!P0 IADD3 R123, R5, R4, -R13 ;  /* 0x00000004057b8210 */ /* 0x000fe20007ffe80d */
[----:B------:R-:W-:Y:S01]  /*0c30*/  IMAD.WIDE.U32 R24, R130, UR6, R24 ;  /* 0x0000000682187c25 */ /* 0x000fe2000f8e0018 */
[----:B------:R-:W-:Y:S01]  /*0c40*/  SHF.R.S32.HI R4, RZ, 0x1f, R16 ;  /* 0x0000001fff047819 */ /* 0x000fe20000011410 */
[----:B------:R-:W-:Y:S01]  /*0c50*/  LDGSTS.E.BYPASS.LTC128B.128 [R223+0x800], desc[UR30][R20.64] ;  /* 0x0080000014df7fae */ /* 0x000fe2000b901d5e */
[----:B------:R-:W-:Y:S01]  /*0c60*/  ULDC.64 UR6, c[0x0][0x238] ;  /* 0x00008e0000067ab9 */ /* 0x000fe20000000a00 */
[----:B------:R-:W-:Y:S01]  /*0c70*/  VIADD R3, R123, 0x3f ;  /* 0x0000003f7b037836 */ /* 0x000fe20000000000 */
[----:B------:R-:W-:Y:S01]  /*0c80*/  LOP3.LUT P1, RZ, R2, 0x2, RZ, 0xc0, !PT ;  /* 0x0000000202ff7812 */ /* 0x000fe2000782c0ff */
[----:B------:R-:W-:Y:S01]  /*0c90*/  IMAD.IADD R25, R25, 0x1, R7 ;  /* 0x0000000119197824 */ /* 0x000fe200078e0207 */
[----:B------:R-:W-:Y:S01]  /*0ca0*/  LDGSTS.E.BYPASS.LTC128B.128 [R223+0x2800], desc[UR30][R20.64+0x40] ;  /* 0x0280004014df7fae */ /* 0x000fe2000b901d5e */
[----:B------:R-:W-:Y:S01]  /*0cb0*/  IMAD R228, R4, UR12, RZ ;  /* 0x0000000c04e47c24 */ /* 0x000fe2000f8e02ff */
[----:B------:R-:W-:Y:S01]  /*0cc0*/  SHF.R.S32.HI R5, RZ, 0x1f, R3 ;  /* 0x0000001fff057819 */ /* 0x000fe20000011403 */
[----:B------:R-:W-:Y:S01]  /*0cd0*/  IMAD R6, R17, UR11, R22 ;  /* 0x0000000b11067c24 */ /* 0x000fe2000f8e0216 */
[----:B------:R1:W-:Y:S01]  /*0ce0*/  LDGSTS.E.BYPASS.LTC128B.128 [R223+0x4800], desc[UR30][R20.64+0x80] ;  /* 0x0480008014df7fae */ /* 0x0003e2000b901d5e */
[----:B------:R-:W-:Y:S01]  /*0cf0*/  IMAD.WIDE.U32 R226, R16, UR12, R24 ;  /* 0x0000000c10e27c25 */ /* 0x000fe2000f8e0018 */
[----:B------:R-:W-:-:S02]  /*0d00*/  LEA.HI R3, R5, R3, RZ, 0x6 ;  /* 0x0000000305037211 */ /* 0x000fc400078f30ff */
[----:B------:R-:W-:Y:S01]  /*0d10*/  LDGSTS.E.BYPASS.LTC128B.128 [R223+0x1000], desc[UR30][R14.64] ;  /* 0x010000000edf7fae */ /* 0x000fe2000b901d5e */
[----:B------:R-:W-:Y:S01]  /*0d20*/  IMAD R228, R16, UR13, R228 ;  /* 0x0000000d10e47c24 */ /* 0x000fe2000f8e02e4 */
[----:B------:R-:W-:Y:S01]  /*0d30*/  SHF.R.S32.HI R3, RZ, 0x6, R3 ;  /* 0x00000006ff037819 */ /* 0x000fe20000011403 */
[----:B------:R-:W-:Y:S01]  /*0d40*/  IMAD.IADD R19, R19, 0x1, R6 ;  /* 0x0000000113137824 */ /* 0x000fe200078e0206 */
[----:B------:R-:W-:Y:S01]  /*0d50*/  LDGSTS.E.BYPASS.LTC128B.128 [R223+0x3000], desc[UR30][R14.64+0x40] ;  /* 0x030000400edf7fae */ /* 0x000fe2000b901d5e */
[----:B------:R-:W-:Y:S01]  /*0d60*/  IMAD.IADD R229, R227, 0x1, R228 ;  /* 0x00000001e3e57824 */ /* 0x000fe200078e02e4 */
[----:B------:R-:W-:Y:S01]  /*0d70*/  ULDC.64 UR12, c[0x0][0x268] ;  /* 0x00009a00000c7ab9 */ /* 0x000fe20000000a00 */
[----:B------:R-:W-:Y:S01]  /*0d80*/  VIADD R5, R3, 0xffffffff ;  /* 0xffffffff03057836 */ /* 0x000fe20000000000 */
[----:B------:R2:W-:Y:S01]  /*0d90*/  LDGSTS.E.BYPASS.LTC128B.128 [R223+0x5000], desc[UR30][R14.64+0x80] ;  /* 0x050000800edf7fae */ /* 0x0005e2000b901d5e */
[----:B------:R-:W-:Y:S02]  /*0da0*/  IMAD.MOV.U32 R228, RZ, RZ, R226 ;  /* 0x000000ffffe47224 */ /* 0x000fe400078e00e2 */
[----:B------:R-:W-:Y:S01]  /*0db0*/  IMAD R7, R5, UR14, RZ ;  /* 0x0000000e05077c24 */ /* 0x000fe2000f8e02ff */
[----:B------:R-:W-:Y:S01]  /*0dc0*/  SHF.R.S32.HI R6, RZ, 0x1f, R5 ;  /* 0x0000001fff067819 */ /* 0x000fe20000011405 */
[----:B------:R-:W-:-:S02]  /*0dd0*/  IMAD R11, R11, UR6, RZ ;  /* 0x000000060b0b7c24 */ /* 0x000fc4000f8e02ff */
[----:B------:R-:W-:Y:S02]  /*0de0*/  IMAD R4, R4, UR12, RZ ;  /* 0x0000000c04047c24 */ /* 0x000fe4000f8e02ff */
[----:B------:R-:W-:Y:S02]  /*0df0*/  IMAD R11, R130, UR7, R11 ;  /* 0x00000007820b7c24 */ /* 0x000fe4000f8e020b */
[----:B------:R-:W-:Y:S02]  /*0e00*/  IMAD R4, R16, UR13, R4 ;  /* 0x0000000d10047c24 */ /* 0x000fe4000f8e0204 */
[----:B-1----:R-:W-:Y:S01]  /*0e10*/  IMAD.WIDE.U32 R20, R130, UR6, R18 ;  /* 0x0000000682147c25 */ /* 0x002fe2000f8e0012 */
[----:B------:R-:W-:-:S03]  /*0e20*/  ULDC.64 UR6, c[0x0][0x218] ;  /* 0x0000860000067ab9 */ /* 0x000fc60000000a00 */
[----:B------:R-:W-:Y:S02]  /*0e30*/  IMAD.IADD R21, R21, 0x1, R11 ;  /* 0x0000000115157824 */ /* 0x000fe400078e020b */
[----:B------:R-:W-:Y:S01]  /*0e40*/  IMAD.WIDE.U32 R224, R16, UR12, R20 ;  /* 0x0000000c10e07c25 */ /* 0x000fe2000f8e0014 */
[----:B------:R-:W-:Y:S01]  /*0e50*/  ULDC.64 UR12, c[0x0][0x220] ;  /* 0x00008800000c7ab9 */ /* 0x000fe20000000a00 */
[----:B--2---:R-:W-:Y:S01]  /*0e60*/  IADD3 R14, P0, R14, UR15, RZ ;  /* 0x0000000f0e0e7c10 */ /* 0x004fe2000ff1e0ff */
[----:B------:R-:W-:Y:S01]  /*0e70*/  USHF.L.U32 UR15, UR8, 0x6, URZ ;  /* 0x00000006080f7899 */ /* 0x000fe2000800063f */
[----:B------:R-:W-:Y:S02]  /*0e80*/  IMAD.IADD R222, R225, 0x1, R4 ;  /* 0x00000001e1de7824 */ /* 0x000fe400078e0204 */
[----:B------:R-:W-:Y:S01]  /*0e90*/  IADD3.X R15, R15, UR4, RZ, P0, !PT ;  /* 0x000000040f0f7c10 */ /* 0x000fe200087fe4ff */
[----:B------:R-:W-:Y:S01]  /*0ea0*/  IMAD R4, R125, 0x200, R121 ;  /* 0x000002007d047824 */ /* 0x000fe200078e0279 */
[----:B------:R-:W-:Y:S01]  /*0eb0*/  UIADD3 UR4, UR5, 0x6000, URZ ;  /* 0x0000600005047890 */ /* 0x000fe2000fffe03f */
[----:B------:R-:W-:-:S02]  /*0ec0*/  IMAD R7, R6, UR15, R7 ;  /* 0x0000000f06077c24 */ /* 0x000fc4000f8e0207 */
[----:B------:R-:W-:Y:S01]  /*0ed0*/  IMAD.WIDE.U32 R18, R5, UR15, R228 ;  /* 0x0000000f05127c25 */ /* 0x000fe2000f8e00e4 */
[----:B------:R-:W-:Y:S02]  /*0ee0*/  LDGSTS.E.BYPASS.LTC128B.128 [R223+0x1800], desc[UR30][R14.64] ;  /* 0x018000000edf7fae */ /* 0x000fe4000b901d5e */
[----:B------:R-:W-:Y:S01]  /*0ef0*/  LEA R220, R0, UR4, 0x1 ;  /* 0x0000000400dc7c11 */ /* 0x000fe2000f8e08ff */
[----:B------:R-:W-:Y:S01]  /*0f00*/  IMAD.IADD R7, R19, 0x1, R7 ;  /* 0x0000000113077824 */ /* 0x000fe200078e0207 */
[----:B------:R-:W-:Y:S01]  /*0f10*/  LDGSTS.E.BYPASS.LTC128B.128 [R223+0x3800], desc[UR30][R14.64+0x40] ;  /* 0x038000400edf7fae */ /* 0x000fe2000b901d5e */
[----:B------:R-:W-:Y:S01]  /*0f20*/  IMAD R6, R6, UR10, RZ ;  /* 0x0000000a06067c24 */ /* 0x000fe2000f8e02ff */
[----:B------:R-:W-:Y:S01]  /*0f30*/  ULDC UR4, c[0x0][0x270] ;  /* 0x00009c0000047ab9 */ /* 0x000fe20000000800 */
[----:B------:R-:W-:Y:S01]  /*0f40*/  IMAD R4, R122, 0x20, R4 ;  /* 0x000000207a047824 */ /* 0x000fe200078e0204 */
[----:B------:R1:W-:Y:S01]  /*0f50*/  LDGSTS.E.BYPASS.LTC128B.128 [R223+0x5800], desc[UR30][R14.64+0x80] ;  /* 0x058000800edf7fae */ /* 0x0003e2000b901d5e */
[----:B------:R-:W-:-:S02]  /*0f60*/  IMAD R6, R5, UR11, R6 ;  /* 0x0000000b05067c24 */ /* 0x000fc4000f8e0206 */
[----:B------:R-:W-:-:S04]  /*0f70*/  IMAD R129, R130, UR4, R129 ;  /* 0x0000000482817c24 */ /* 0x000fc8000f8e0281 */
[----:B------:R-:W-:-:S05]  /*0f80*/  IMAD.SHL.U32 R129, R129, 0x20, RZ ;  /* 0x0000002081817824 */ /* 0x000fca00078e00ff */
[----:B------:R-:W-:Y:S02]  /*0f90*/  SHF.R.S32.HI R169, RZ, 0x1f, R129 ;  /* 0x0000001fffa97819 */ /* 0x000fe40000011481 */
[----:B-1----:R-:W-:-:S04]  /*0fa0*/  LEA R14, P0, R18, UR6, 0x1 ;  /* 0x00000006120e7c11 */ /* 0x002fc8000f8008ff */
[----:B------:R-:W-:Y:S01]  /*0fb0*/  LEA.HI.X R15, R18, UR7, R7, 0x1, P0 ;  /* 0x00000007120f7c11 */ /* 0x000fe200080f0c07 */
[----:B------:R-:W-:Y:S01]  /*0fc0*/  IMAD.SHL.U32 R7, R2, 0x40, RZ ;  /* 0x0000004002077824 */ /* 0x000fe200078e00ff */
[----:B------:R-:W-:-:S03]  /*0fd0*/  IADD3 R18, P0, R14, UR15, RZ ;  /* 0x0000000f0e127c10 */ /* 0x000fc6000ff1e0ff */
[----:B------:R-:W-:Y:S01]  /*0fe0*/  LDGSTS.E.BYPASS.LTC128B.128 [R223+0x6000], desc[UR30][R14.64] ;  /* 0x060000000edf7fae */ /* 0x000fe2000b901d5e */
[----:B------:R-:W-:Y:S02]  /*0ff0*/  IADD3.X R19, R15, UR14, RZ, P0, !PT ;  /* 0x0000000e0f137c10 */ /* 0x000fe400087fe4ff */
[----:B------:R-:W-:Y:S01]  /*1000*/  LOP3.LUT R7, R7, 0xc0, RZ, 0xc0, !PT ;  /* 0x000000c007077812 */ /* 0x000fe200078ec0ff */
[----:B------:R-:W-:Y:S03]  /*1010*/  LDGSTS.E.BYPASS.LTC128B.128 [R223+0x7000], desc[UR30][R14.64+0x40] ;  /* 0x070000400edf7fae */ /* 0x000fe6000b901d5e */
[----:B------:R-:W-:Y:S01]  /*1020*/  LOP3.LUT R10, R7, 0x8, R10, 0xf8, !PT ;  /* 0x00000008070a7812 */ /* 0x000fe200078ef80a */
[----:B------:R1:W-:Y:S01]  /*1030*/  LDGSTS.E.BYPASS.LTC128B.128 [R223+0x8000], desc[UR30][R14.64+0x80] ;  /* 0x080000800edf7fae */ /* 0x0003e2000b901d5e */
[----:B------:R-:W-:-:S03]  /*1040*/  SHF.R.U32.HI R120, RZ, 0x3, R7 ;  /* 0x00000003ff787819 */ /* 0x000fc60000011607 */
[----:B------:R-:W-:Y:S01]  /*1050*/  LDGSTS.E.BYPASS.LTC128B.128 [R223+0x6800], desc[UR30][R18.64] ;  /* 0x0680000012df7fae */ /* 0x000fe2000b901d5e */
[----:B------:R-:W-:-:S03]  /*1060*/  LOP3.LUT R120, R10, R120, RZ, 0x3c, !PT ;  /* 0x000000780a787212 */ /* 0x000fc600078e3cff */
[----:B------:R-:W-:Y:S02]  /*1070*/  LDGSTS.E.BYPASS.LTC128B.128 [R223+0x7800], desc[UR30][R18.64+0x40] ;  /* 0x0780004012df7fae */ /* 0x000fe4000b901d5e */
[----:B------:R-:W-:Y:S02]  /*1080*/  IMAD.IADD R221, R120, 0x1, R4 ;  /* 0x0000000178dd7824 */ /* 0x000fe400078e0204 */
[----:B------:R-:W-:Y:S03]  /*1090*/  LDGSTS.E.BYPASS.LTC128B.128 [R223+0x8800], desc[UR30][R18.64+0x80] ;  /* 0x0880008012df7fae */ /* 0x000fe6000b901d5e */
[----:B------:R-:W-:Y:S01]  /*10a0*/  LEA R221, R221, UR5, 0x1 ;  /* 0x00000005dddd7c11 */ /* 0x000fe2000f8e08ff */
[----:B------:R-:W0:Y:S01]  /*10b0*/  LDGDEPBAR ;  /* 0x00000000000079af */ /* 0x000e220000000000 */
[----:B-1----:R-:W-:-:S04]  /*10c0*/  IMAD.WIDE.U32 R14, R5, UR10, RZ ;  /* 0x0000000a050e7c25 */ /* 0x002fc8000f8e00ff */
[----:B------:R-:W-:Y:S01]  /*10d0*/  IMAD.IADD R6, R15, 0x1, R6 ;  /* 0x000000010f067824 */ /* 0x000fe200078e0206 */
[----:B------:R-:W-:-:S04]  /*10e0*/  LEA R5, P0, R14, R224, 0x6 ;  /* 0x000000e00e057211 */ /* 0x000fc800078030ff */
[----:B------:R-:W-:Y:S02]  /*10f0*/  LEA.HI.X R6, R14, R222, R6, 0x6, P0 ;  /* 0x000000de0e067211 */ /* 0x000fe400000f3406 */
[----:B------:R-:W-:Y:S01]  /*1100*/  LEA R14, P0, R5, UR12, 0x1 ;  /* 0x0000000c050e7c11 */ /* 0x000fe2000f8008ff */
[----:B------:R-:W-:-:S04]  /*1110*/  DEPBAR.LE SB0, 0x0 ;  /* 0x000080000000791a */ /* 0x000fc80000000000 */
[----:B------:R-:W-:Y:S01]  /*1120*/  LEA.HI.X R15, R5, UR13, R6, 0x1, P0 ;  /* 0x0000000d050f7c11 */ /* 0x000fe200080f0c06 */
[----:B------:R-:W-:Y:S01]  /*1130*/  BAR.SYNC.DEFER_BLOCKING 0x0 ;  /* 0x0000000000007b1d */ /* 0x000fe20000010000 */
[----:B------:R-:W-:-:S04]  /*1140*/  IADD3 R6, P0, R14, UR17, RZ ;  /* 0x000000110e067c10 */ /* 0x000fc8000ff1e0ff */
[----:B------:R-:W-:Y:S02]  /*1150*/  IADD3.X R7, R15, UR16, RZ, P0, !PT ;  /* 0x000000100f077c10 */ /* 0x000fe400087fe4ff */
[----:B------:R-:W-:Y:S01]  /*1160*/  LOP3.LUT P0, RZ, R12, 0x2, RZ, 0xc0, !PT ;  /* 0x000000020cff7812 */ /* 0x000fe2000780c0ff */
[----:B------:R-:W-:-:S05]  /*1170*/  IMAD.MOV.U32 R12, RZ, RZ, 0x20 ;  /* 0x00000020ff0c7424 */ /* 0x000fca00078e00ff */
[C---:B------:R-:W-:Y:S02]  /*1180*/  SEL R2, R12.reuse, 0xffffffe0, !P0 ;  /* 0xffffffe00c027807 */ /* 0x040fe40004000000 */
[----:B------:R-:W-:Y:S02]  /*1190*/  SEL R0, R12, 0xffffffe0, !P1 ;  /* 0xffffffe00c007807 */ /* 0x000fe40004800000 */
[--C-:B------:R-:W-:Y:S01]  /*11a0*/  IADD3 R170, P1, P0, R129, R127, R131.reuse ;  /* 0x0000007f81aa7210 */ /* 0x100fe2000783e083 */
[----:B------:R-:W-:Y:S01]  /*11b0*/  IMAD.IADD R218, R220, 0x1, R2 ;  /* 0x00000001dcda7824 */ /* 0x000fe200078e0202 */
[----:B------:R-:W-:Y:S01]  /*11c0*/  SHF.R.S32.HI R131, RZ, 0x1f, R131 ;  /* 0x0000001fff837819 */ /* 0x000fe20000011483 */
[----:B------:R-:W-:-:S03]  /*11d0*/  IMAD.IADD R219, R221, 0x1, R0 ;  /* 0x00000001dddb7824 */ /* 0x000fc600078e0200 */
[----:B------:R-:W-:Y:S01]  /*11e0*/  IADD3.X R169, R169, R126, R131, P1, P0 ;  /* 0x0000007ea9a97210 */ /* 0x000fe20000fe0483 */
[----:B------:R-:W-:Y:S01]  /*11f0*/  @!PT LDS RZ, [RZ] ;  /* 0x00000000fffff984 */ /* 0x000fe20000000800 */
[----:B------:R-:W-:Y:S01]  /*1200*/  @!PT LDS RZ, [RZ] ;  /* 0x00000000fffff984 */ /* 0x000fe20000000800 */
[----:B------:R-:W-:Y:S01]  /*1210*/  @!PT LDS RZ, [RZ] ;  /* 0x00000000fffff984 */ /* 0x000fe20000000800 */
[----:B------:R-:W-:Y:S01]  /*1220*/  LDGSTS.E.BYPASS.LTC128B.128 [R223+0x9000], desc[UR30][R14.64] ;  /* 0x090000000edf7fae */ /* 0x000fe2000b901d5e */
[----:B------:R-:W-:-:S03]  /*1230*/  ISETP.GE.AND P0, PT, R123, 0x41, PT ;  /* 0x000000417b00780c */ /* 0x000fc60003f06270 */
[----:B------:R-:W-:Y:S04]  /*1240*/  LDGSTS.E.BYPASS.LTC128B.128 [R223+0xa000], desc[UR30][R14.64+0x40] ;  /* 0x0a0000400edf7fae */ /* 0x000fe8000b901d5e */
[----:B------:R-:W-:Y:S04]  /*1250*/  LDGSTS.E.BYPASS.LTC128B.128 [R223+0xb000], desc[UR30][R14.64+0x80] ;  /* 0x0b0000800edf7fae */ /* 0x000fe8000b901d5e */
[----:B------:R-:W-:Y:S04]  /*1260*/  LDGSTS.E.BYPASS.LTC128B.128 [R223+0x9800], desc[UR30][R6.64] ;  /* 0x0980000006df7fae */ /* 0x000fe8000b901d5e */
[----:B------:R-:W-:Y:S04]  /*1270*/  LDGSTS.E.BYPASS.LTC128B.128 [R223+0xa800], desc[UR30][R6.64+0x40] ;  /* 0x0a80004006df7fae */ /* 0x000fe8000b901d5e */
[----:B------:R1:W-:Y:S04]  /*1280*/  LDGSTS.E.BYPASS.LTC128B.128 [R223+0xb800], desc[UR30][R6.64+0x80] ;  /* 0x0b80008006df7fae */ /* 0x0003e8000b901d5e */
[----:B------:R-:W-:Y:S04]  /*1290*/  LDSM.16.M88.4 R44, [R132+0x6000] ;  /* 0x00600000842c783b */ /* 0x000fe80000000200 */
[----:B------:R-:W2:Y:S04]  /*12a0*/  LDSM.16.M88.4 R20, [R221+0x1000] ;  /* 0x00100000dd14783b */ /* 0x000ea80000000200 */
[----:B------:R-:W3:Y:S04]  /*12b0*/  LDSM.16.M88.4 R172, [R132+0x6400] ;  /* 0x0064000084ac783b */ /* 0x000ee80000000200 */
[----:B------:R-:W4:Y:S04]  /*12c0*/  LDSM.16.M88.4 R8, [R132+0x6800] ;  /* 0x006800008408783b */ /* 0x000f280000000200 */
[----:B------:R-:W-:Y:S04]  /*12d0*/  LDSM.16.M88.4 R84, [R132+0x6c00] ;  /* 0x006c00008454783b */ /* 0x000fe80000000200 */
[----:B------:R-:W-:Y:S04]  /*12e0*/  LDSM.16.M88.4 R104, [R218] ;  /* 0x00000000da68783b */ /* 0x000fe80000000200 */
[----:B-1----:R-:W1:Y:S04]  /*12f0*/  LDSM.16.M88.4 R4, [R221] ;  /* 0x00000000dd04783b */ /* 0x002e680000000200 */
[----:B------:R-:W1:Y:S04]  /*1300*/  LDSM.16.M88.4 R80, [R219+0x1000] ;  /* 0x00100000db50783b */ /* 0x000e680000000200 */
[----:B------:R-:W1:Y:S04]  /*1310*/  LDSM.16.M88.4 R76, [R218+0x400] ;  /* 0x00040000da4c783b */ /* 0x000e680000000200 */
[----:B------:R-:W1:Y:S04]  /*1320*/  LDSM.16.M88.4 R72, [R218+0x800] ;  /* 0x00080000da48783b */ /* 0x000e680000000200 */
[----:B------:R-:W1:Y:S04]  /*1330*/  LDSM.16.M88.4 R64, [R219] ;  /* 0x00000000db40783b */ /* 0x000e680000000200 */
[----:B------:R-:W1:Y:S01]  /*1340*/  LDSM.16.M88.4 R68, [R218+0xc00] ;  /* 0x000c0000da44783b */ /* 0x000e620000000200 */
[C---:B--2---:R-:W-:Y:S03]  /*1350*/  HMMA.16816.F32.BF16 R56, R20.reuse, R44, RZ ;  /* 0x0000002c1438723c */ /* 0x044fe600000418ff */
[----:B------:R-:W-:Y:S03]  /*1360*/  LDSM.16.M88.4 R100, [R221+0x3000] ;  /* 0x00300000dd64783b */ /* 0x000fe60000000200 */
[C---:B------:R-:W-:Y:S01]  /*1370*/  HMMA.16816.F32.BF16 R60, R20.reuse, R46, RZ ;  /* 0x0000002e143c723c */ /* 0x040fe200000418ff */
[----:B------:R-:W2:Y:S04]  /*1380*/  LDSM.16.M88.4 R96, [R132+0x7000] ;  /* 0x007000008460783b */ /* 0x000ea80000000200 */
[----:B------:R-:W2:Y:S01]  /*1390*/  LDSM.16.M88.4 R92, [R132+0x7400] ;  /* 0x00740000845c783b */ /* 0x000ea20000000200 */
[C---:B---3--:R-:W-:Y:S03]  /*13a0*/  HMMA.16816.F32.BF16 R16, R20.reuse, R172, RZ ;  /* 0x000000ac1410723c */ /* 0x048fe600000418ff */
[----:B------:R-:W3:Y:S03]  /*13b0*/  LDSM.16.M88.4 R88, [R132+0x7800] ;  /* 0x007800008458783b */ /* 0x000ee60000000200 */
[C---:B----4-:R-:W-:Y:S01]  /*13c0*/  HMMA.16816.F32.BF16 R40, R20.reuse, R8, RZ ;  /* 0x000000081428723c */ /* 0x050fe200000418ff */
[----:B------:R-:W-:Y:S04]  /*13d0*/  LDSM.16.M88.4 R116, [R218+0x1c00] ;  /* 0x001c0000da74783b */ /* 0x000fe80000000200 */
[----:B------:R-:W-:Y:S01]  /*13e0*/  LDSM.16.M88.4 R108, [R221+0x5000] ;  /* 0x00500000dd6c783b */ /* 0x000fe20000000200 */
[C---:B------:R-:W-:Y:S03]  /*13f0*/  HMMA.16816.F32.BF16 R32, R20.reuse, R174, RZ ;  /* 0x000000ae1420723c */ /* 0x040fe600000418ff */
[----:B------:R-:W-:Y:S03]  /*1400*/  LDSM.16.M88.4 R112, [R219+0x2000] ;  /* 0x00200000db70783b */ /* 0x000fe60000000200 */
[----:B------:R-:W-:Y:S01]  /*1410*/  HMMA.16816.F32.BF16 R24, R20, R10, RZ ;  /* 0x0000000a1418723c */ /* 0x000fe200000418ff */
[----:B------:R-:W0:Y:S05]  /*1420*/  LDGDEPBAR ;  /* 0x00000000000079af */ /* 0x000e2a0000000000 */
[C---:B-1----:R-:W-:Y:S06]  /*1430*/  HMMA.16816.F32.BF16 R12, R4.reuse, R172, RZ ;  /* 0x000000ac040c723c */ /* 0x042fec00000418ff */
[C---:B------:R-:W-:Y:S06]  /*1440*/  HMMA.16816.F32.BF16 R52, R4.reuse, R8, RZ ;  /* 0x000000080434723c */ /* 0x040fec00000418ff */
[C---:B------:R-:W-:Y:S06]  /*1450*/  HMMA.16816.F32.BF16 R172, R4.reuse, R174, RZ ;  /* 0x000000ae04ac723c */ /* 0x040fec00000418ff */
[----:B------:R-:W-:Y:S06]  /*1460*/  HMMA.16816.F32.BF16 R8, R4, R10, RZ ;  /* 0x0000000a0408723c */ /* 0x000fec00000418ff */
[C---:B------:R-:W-:Y:S06]  /*1470*/  HMMA.16816.F32.BF16 R28, R20.reuse, R84, RZ ;  /* 0x00000054141c723c */ /* 0x040fec00000418ff */
[----:B------:R-:W-:Y:S06]  /*1480*/  HMMA.16816.F32.BF16 R20, R20, R86, RZ ;  /* 0x000000561414723c */ /* 0x000fec00000418ff */
[C---:B------:R-:W-:Y:S06]  /*1490*/  HMMA.16816.F32.BF16 R48, R4.reuse, R44, RZ ;  /* 0x0000002c0430723c */ /* 0x040fec00000418ff */
[C---:B------:R-:W-:Y:S06]  /*14a0*/  HMMA.16816.F32.BF16 R44, R4.reuse, R46, RZ ;  /* 0x0000002e042c723c */ /* 0x040fec00000418ff */
[C---:B------:R-:W-:Y:S06]  /*14b0*/  HMMA.16816.F32.BF16 R36, R4.reuse, R84, RZ ;  /* 0x000000540424723c */ /* 0x040fec00000418ff */
[----:B------:R-:W-:Y:S01]  /*14c0*/  HMMA.16816.F32.BF16 R4, R4, R86, RZ ;  /* 0x000000560404723c */ /* 0x000fe200000418ff */
[----:B------:R-:W1:Y:S05]  /*14d0*/  LDSM.16.M88.4 R84, [R132+0x7c00] ;  /* 0x007c00008454783b */ /* 0x000e6a0000000200 */
        /* <DEDUP_REMOVED lines=8> */
[C---:B------:R-:W-:Y:S01]  /*1560*/  HMMA.16816.F32.BF16 R172, R64.reuse, R78, R172 ;  /* 0x0000004e40ac723c */ /* 0x040fe200000418ac */
[----:B------:R-:W-:Y:S05]  /*1570*/  LDSM.16.M88.4 R76, [R219+0x3000] ;  /* 0x00300000db4c783b */ /* 0x000fea0000000200 */
[----:B------:R-:W-:Y:S01]  /*1580*/  HMMA.16816.F32.BF16 R8, R64, R74, R8 ;  /* 0x0000004a4008723c */ /* 0x000fe20000041808 */
[----:B------:R-:W4:Y:S05]  /*1590*/  LDSM.16.M88.4 R72, [R218+0x1000] ;  /* 0x00100000da48783b */ /* 0x000f2a0000000200 */
[C---:B------:R-:W-:Y:S06]  /*15a0*/  HMMA.16816.F32.BF16 R28, R80.reuse, R68, R28 ;  /* 0x00000044501c723c */ /* 0x040fec000004181c */
[----:B------:R-:W-:Y:S01]  /*15b0*/  HMMA.16816.F32.BF16 R20, R80, R70, R20 ;  /* 0x000000465014723c */ /* 0x000fe20000041814 */
[----:B------:R-:W4:Y:S05]  /*15c0*/  LDSM.16.M88.4 R80, [R221+0x2000] ;  /* 0x00200000dd50783b */ /* 0x000f2a0000000200 */
[C---:B------:R-:W-:Y:S06]  /*15d0*/  HMMA.16816.F32.BF16 R36, R64.reuse, R68, R36 ;  /* 0x000000444024723c */ /* 0x040fec0000041824 */
[----:B------:R-:W-:Y:S01]  /*15e0*/  HMMA.16816.F32.BF16 R4, R64, R70, R4 ;  /* 0x000000464004723c */ /* 0x000fe20000041804 */
[----:B------:R-:W4:Y:S05]  /*15f0*/  LDSM.16.M88.4 R68, [R218+0x1400] ;  /* 0x00140000da44783b */ /* 0x000f2a0000000200 */
[----:B--2---:R-:W-:Y:S06]  /*1600*/  HMMA.16816.F32.BF16 R56, R100, R96, R56 ;  /* 0x000000606438723c */ /* 0x004fec0000041838 */
[C---:B------:R-:W-:Y:S06]  /*1610*/  HMMA.16816.F32.BF16 R48, R64.reuse, R104, R48 ;  /* 0x000000684030723c */ /* 0x040fec0000041830 */
[----:B------:R-:W-:Y:S01]  /*1620*/  HMMA.16816.F32.BF16 R44, R64, R106, R44 ;  /* 0x0000006a402c723c */ /* 0x000fe2000004182c */
[----:B------:R-:W2:Y:S04]  /*1630*/  LDSM.16.M88.4 R64, [R218+0x1800] ;  /* 0x00180000da40783b */ /* 0x000ea80000000200 */
[----:B------:R-:W2:Y:S01]  /*1640*/  LDSM.16.M88.4 R104, [R132+0x8000] ;  /* 0x008000008468783b */ /* 0x000ea20000000200 */
[C---:B------:R-:W-:Y:S06]  /*1650*/  HMMA.16816.F32.BF16 R60, R100.reuse, R98, R60 ;  /* 0x00000062643c723c */ /* 0x040fec000004183c */
[C---:B------:R-:W-:Y:S06]  /*1660*/  HMMA.16816.F32.BF16 R16, R100.reuse, R92, R16 ;  /* 0x0000005c6410723c */ /* 0x040fec0000041810 */
[C---:B---3--:R-:W-:Y:S06]  /*1670*/  HMMA.16816.F32.BF16 R40, R100.reuse, R88, R40 ;  /* 0x000000586428723c */ /* 0x048fec0000041828 */
[C---:B-1----:R-:W-:Y:S06]  /*1680*/  HMMA.16816.F32.BF16 R28, R100.reuse, R84, R28 ;  /* 0x00000054641c723c */ /* 0x042fec000004181c */
[C---:B------:R-:W-:Y:S06]  /*1690*/  HMMA.16816.F32.BF16 R32, R100.reuse, R94, R32 ;  /* 0x0000005e6420723c */ /* 0x040fec0000041820 */
[C---:B------:R-:W-:Y:S06]  /*16a0*/  HMMA.16816.F32.BF16 R24, R100.reuse, R90, R24 ;  /* 0x0000005a6418723c */ /* 0x040fec0000041818 */
[----:B------:R-:W-:Y:S01]  /*16b0*/  HMMA.16816.F32.BF16 R20, R100, R86, R20 ;  /* 0x000000566414723c */ /* 0x000fe20000041814 */
[----:B------:R-:W1:Y:S05]  /*16c0*/  LDSM.16.M88.4 R100, [R132+0x8400] ;  /* 0x008400008464783b */ /* 0x000e6a0000000200 */
[C---:B----4-:R-:W-:Y:S06]  /*16d0*/  HMMA.16816.F32.BF16 R56, R76.reuse, R72, R56 ;  /* 0x000000484c38723c */ /* 0x050fec0000041838 */
[----:B------:R-:W-:Y:S06]  /*16e0*/  HMMA.16816.F32.BF16 R60, R76, R74, R60 ;  /* 0x0000004a4c3c723c */ /* 0x000fec000004183c */
[C---:B------:R-:W-:Y:S06]  /*16f0*/  HMMA.16816.F32.BF16 R48, R80.reuse, R96, R48 ;  /* 0x000000605030723c */ /* 0x040fec0000041830 */
[C---:B------:R-:W-:Y:S01]  /*1700*/  HMMA.16816.F32.BF16 R44, R80.reuse, R98, R44 ;  /* 0x00000062502c723c */ /* 0x040fe2000004182c */
[----:B------:R-:W-:Y:S05]  /*1710*/  LDSM.16.M88.4 R96, [R132+0x8800] ;  /* 0x008800008460783b */ /* 0x000fea0000000200 */
        /* <DEDUP_REMOVED lines=9> */
[----:B------:R-:W3:Y:S01]  /*17b0*/  LDSM.16.M88.4 R80, [R218+0x2000] ;  /* 0x00200000da50783b */ /* 0x000ee20000000200 */
        /* <DEDUP_REMOVED lines=9> */
[C---:B------:R-:W-:Y:S06]  /*1850*/  HMMA.16816.F32.BF16 R48, R112.reuse, R72, R48 ;  /* 0x000000487030723c */ /* 0x040fec0000041830 */
[----:B------:R-:W-:Y:S01]  /*1860*/  HMMA.16816.F32.BF16 R44, R112, R74, R44 ;  /* 0x0000004a702c723c */ /* 0x000fe2000004182c */
[----:B------:R-:W4:Y:S05]  /*1870*/  LDSM.16.M88.4 R72, [R218+0x2800] ;  /* 0x00280000da48783b */ /* 0x000f2a0000000200 */
[----:B-1----:R-:W-:Y:S06]  /*1880*/  HMMA.16816.F32.BF16 R16, R108, R100, R16 ;  /* 0x000000646c10723c */ /* 0x002fec0000041810 */
[----:B------:R-:W-:Y:S06]  /*1890*/  HMMA.16816.F32.BF16 R36, R112, R116, R36 ;  /* 0x000000747024723c */ /* 0x000fec0000041824 */
[----:B------:R-:W-:Y:S06]  /*18a0*/  HMMA.16816.F32.BF16 R32, R108, R102, R32 ;  /* 0x000000666c20723c */ /* 0x000fec0000041820 */
[----:B---3--:R-:W-:Y:S06]  /*18b0*/  HMMA.16816.F32.BF16 R56, R84, R80, R56 ;  /* 0x000000505438723c */ /* 0x008fec0000041838 */
[C---:B------:R-:W-:Y:S06]  /*18c0*/  HMMA.16816.F32.BF16 R12, R112.reuse, R68, R12 ;  /* 0x00000044700c723c */ /* 0x040fec000004180c */
[C---:B------:R-:W-:Y:S01]  /*18d0*/  HMMA.16816.F32.BF16 R172, R112.reuse, R70, R172 ;  /* 0x0000004670ac723c */ /* 0x040fe200000418ac */
[----:B------:R-:W1:Y:S05]  /*18e0*/  LDSM.16.M88.4 R68, [R218+0x2c00] ;  /* 0x002c0000da44783b */ /* 0x000e6a0000000200 */
[C---:B------:R-:W-:Y:S06]  /*18f0*/  HMMA.16816.F32.BF16 R52, R112.reuse, R64, R52 ;  /* 0x000000407034723c */ /* 0x040fec0000041834 */
[----:B------:R-:W-:Y:S01]  /*1900*/  HMMA.16816.F32.BF16 R8, R112, R66, R8 ;  /* 0x000000427008723c */ /* 0x000fe20000041808 */
[----:B------:R-:W3:Y:S01]  /*1910*/  LDSM.16.M88.4 R64, [R219+0x4000] ;  /* 0x00400000db40783b */ /* 0x000ee20000000200 */
[----:B------:R-:W-:Y:S01]  /*1920*/  FMNMX.FTZ R2, R56, R57, !PT ;  /* 0x0000003938027209 */ /* 0x000fe20007810000 */
[----:B------:R-:W-:-:S04]  /*1930*/  DEPBAR.LE SB0, 0x0 ;  /* 0x000080000000791a */ /* 0x000fc80000000000 */
[----:B------:R-:W-:Y:S06]  /*1940*/  HMMA.16816.F32.BF16 R4, R112, R118, R4 ;  /* 0x000000767004723c */ /* 0x000fec0000041804 */
[----:B------:R-:W-:Y:S06]  /*1950*/  HMMA.16816.F32.BF16 R40, R108, R96, R40 ;  /* 0x000000606c28723c */ /* 0x000fec0000041828 */
[C---:B------:R-:W-:Y:S06]  /*1960*/  HMMA.16816.F32.BF16 R60, R84.reuse, R82, R60 ;  /* 0x00000052543c723c */ /* 0x040fec000004183c */
[----:B--2---:R-:W-:Y:S06]  /*1970*/  HMMA.16816.F32.BF16 R16, R84, R76, R16 ;  /* 0x0000004c5410723c */ /* 0x004fec0000041810 */
[-C--:B------:R-:W-:Y:S06]  /*1980*/  HMMA.16816.F32.BF16 R28, R108, R92.reuse, R28 ;  /* 0x0000005c6c1c723c */ /* 0x080fec000004181c */
[----:B------:R-:W-:Y:S06]  /*1990*/  HMMA.16816.F32.BF16 R36, R88, R92, R36 ;  /* 0x0000005c5824723c */ /* 0x000fec0000041824 */
[----:B------:R-:W-:Y:S01]  /*19a0*/  HMMA.16816.F32.BF16 R32, R84, R78, R32 ;  /* 0x0000004e5420723c */ /* 0x000fe20000041820 */
[----:B------:R-:W-:-:S04]  /*19b0*/  FMNMX.FTZ R2, R60, R2, !PT ;  /* 0x000000023c027209 */ /* 0x000fc80007810000 */
[----:B------:R-:W-:Y:S01]  /*19c0*/  FMNMX.FTZ R2, R61, R2, !PT ;  /* 0x000000023d027209 */ /* 0x000fe20007810000 */
[----:B------:R-:W-:Y:S03]  /*19d0*/  HMMA.16816.F32.BF16 R48, R88, R104, R48 ;  /* 0x000000685830723c */ /* 0x000fe60000041830 */
[----:B------:R-:W-:-:S03]  /*19e0*/  FMNMX.FTZ R2, R16, R2, !PT ;  /* 0x0000000210027209 */ /* 0x000fc60007810000 */
[----:B------:R-:W-:Y:S01]  /*19f0*/  HMMA.16816.F32.BF16 R44, R88, R106, R44 ;  /* 0x0000006a582c723c */ /* 0x000fe2000004182c */
[----:B------:R-:W-:-:S05]  /*1a00*/  FMNMX.FTZ R2, R17, R2, !PT ;  /* 0x0000000211027209 */ /* 0x000fca0007810000 */
[C---:B------:R-:W-:Y:S06]  /*1a10*/  HMMA.16816.F32.BF16 R12, R88.reuse, R100, R12 ;  /* 0x00000064580c723c */ /* 0x040fec000004180c */
[C---:B------:R-:W-:Y:S06]  /*1a20*/  HMMA.16816.F32.BF16 R172, R88.reuse, R102, R172 ;  /* 0x0000006658ac723c */ /* 0x040fec00000418ac */
[C---:B------:R-:W-:Y:S06]  /*1a30*/  HMMA.16816.F32.BF16 R52, R88.reuse, R96, R52 ;  /* 0x000000605834723c */ /* 0x040fec0000041834 */
[C---:B------:R-:W-:Y:S06]  /*1a40*/  HMMA.16816.F32.BF16 R8, R88.reuse, R98, R8 ;  /* 0x000000625808723c */ /* 0x040fec0000041808 */
[----:B------:R-:W-:Y:S06]  /*1a50*/  HMMA.16816.F32.BF16 R4, R88, R94, R4 ;  /* 0x0000005e5804723c */ /* 0x000fec0000041804 */
[----:B----4-:R-:W-:Y:S06]  /*1a60*/  HMMA.16816.F32.BF16 R40, R84, R72, R40 ;  /* 0x000000485428723c */ /* 0x010fec0000041828 */
[C---:B------:R-:W-:Y:S06]  /*1a70*/  HMMA.16816.F32.BF16 R24, R108.reuse, R98, R24 ;  /* 0x000000626c18723c */ /* 0x040fec0000041818 */
[----:B------:R-:W-:Y:S06]  /*1a80*/  HMMA.16816.F32.BF16 R20, R108, R94, R20 ;  /* 0x0000005e6c14723c */ /* 0x000fec0000041814 */
[-C--:B-1----:R-:W-:Y:S06]  /*1a90*/  HMMA.16816.F32.BF16 R28, R84, R68.reuse, R28 ;  /* 0x00000044541c723c */ /* 0x082fec000004181c */
[C---:B---3--:R-:W-:Y:S06]  /*1aa0*/  HMMA.16816.F32.BF16 R36, R64.reuse, R68, R36 ;  /* 0x000000444024723c */ /* 0x048fec0000041824 */
[----:B------:R-:W-:Y:S01]  /*1ab0*/  HMMA.16816.F32.BF16 R48, R64, R80, R48 ;  /* 0x000000504030723c */ /* 0x000fe20000041830 */
[----:B------:R-:W-:Y:S01]  /*1ac0*/  FMNMX.FTZ R68, R32, R2, !PT ;  /* 0x0000000220447209 */ /* 0x000fe20007810000 */
[----:B------:R-:W-:-:S03]  /*1ad0*/  IMAD R2, R122, 0x20, R121 ;  /* 0x000000207a027824 */ /* 0x000fc600078e0279 */
        /* <DEDUP_REMOVED lines=8> */
[----:B------:R-:W-:Y:S06]  /*1b60*/  HMMA.16816.F32.BF16 R4, R64, R70, R4 ;  /* 0x000000464004723c */ /* 0x000fec0000041804 */
[----:B------:R-:W-:Y:S01]  /*1b70*/  HMMA.16816.F32.BF16 R24, R84, R74, R24 ;  /* 0x0000004a5418723c */ /* 0x000fe20000041818 */
[----:B------:R-:W-:-:S04]  /*1b80*/  FMNMX.FTZ R67, R58, R59, !PT ;  /* 0x0000003b3a437209 */ /* 0x000fc80007810000 */
[----:B------:R-:W-:Y:S01]  /*1b90*/  FMNMX.FTZ R67, R62, R67, !PT ;  /* 0x000000433e437209 */ /* 0x000fe20007810000 */
[----:B------:R-:W-:Y:S01]  /*1ba0*/  HMMA.16816.F32.BF16 R20, R84, R70, R20 ;  /* 0x000000465414723c */ /* 0x000fe20000041814 */
[----:B------:R-:W-:Y:S06]  /*1bb0*/  BAR.SYNC.DEFER_BLOCKING 0x0 ;  /* 0x0000000000007b1d */ /* 0x000fec0000010000 */
[----:B------:R-:W-:-:S02]  /*1bc0*/  NOP ;  /* 0x0000000000007918 */ /* 0x000fc40000000000 */
[----:B------:R-:W-:-:S15]  /*1bd0*/  @!P0 BRA `(.L_x_493) ;  /* 0x0000000000608947 */ /* 0x000fde0003800000 */
[----:B------:R-:W-:Y:S01]  /*1be0*/  VIADD R70, R3, 0xfffffffe ;  /* 0xfffffffe03467836 */ /* 0x000fe20000000000 */
[----:B------:R-:W-:Y:S02]  /*1bf0*/  USHF.L.U32 UR4, UR8, 0x5, URZ ;  /* 0x0000000508047899 */ /* 0x000fe4000800063f */
[----:B------:R-:W-:Y:S01]  /*1c00*/  USHF.L.U64.HI UR8, UR8, 0x5, UR9 ;  /* 0x0000000508087899 */ /* 0x000fe20008010209 */
[C---:B------:R-:W-:Y:S01]  /*1c10*/  IMAD R66, R70.reuse, UR14, RZ ;  /* 0x0000000e46427c24 */ /* 0x040fe2000f8e02ff */
[----:B------:R-:W-:Y:S01]  /*1c20*/  SHF.R.S32.HI R64, RZ, 0x1f, R70 ;  /* 0x0000001fff407819 */ /* 0x000fe20000011446 */
[----:B------:R-:W-:-:S04]  /*1c30*/  IMAD.WIDE.U32 R70, R70, UR15, R228 ;  /* 0x0000000f46467c25 */ /* 0x000fc8000f8e00e4 */
[----:B------:R-:W-:Y:S01]  /*1c40*/  IMAD R66, R64, UR15, R66 ;  /* 0x0000000f40427c24 */ /* 0x000fe2000f8e0242 */
[C---:B------:R-:W-:Y:S01]  /*1c50*/  LEA R72, P2, R70.reuse, UR6, 0x1 ;  /* 0x0000000646487c11 */ /* 0x040fe2000f8408ff */
[----:B------:R-:W-:Y:S02]  /*1c60*/  IMAD.U32 R65, RZ, RZ, UR4 ;  /* 0x00000004ff417e24 */ /* 0x000fe4000f8e00ff */
[----:B------:R-:W-:Y:S01]  /*1c70*/  IMAD.U32 R64, RZ, RZ, UR8 ;  /* 0x00000008ff407e24 */ /* 0x000fe2000f8e00ff */
[----:B------:R-:W-:Y:S02]  /*1c80*/  IADD3 R66, R71, R66, RZ ;  /* 0x0000004247427210 */ /* 0x000fe40007ffe0ff */
        /* <DEDUP_REMOVED lines=13> */
.L_x_493:
[----:B------:R-:W-:Y:S01]  /*1d60*/  FMNMX.FTZ R67, R63, R67, !PT ;  /* 0x000000433f437209 */ /* 0x000fe20007810000 */
[----:B------:R-:W-:Y:S01]  /*1d70*/  IMAD.WIDE.U32 R232, R171, -0x326172a9, RZ ;  /* 0xcd9e8d57abe87825 */ /* 0x000fe200078e00ff */
[----:B------:R-:W-:Y:S01]  /*1d80*/  FMNMX.FTZ R65, R24, R68, !PT ;  /* 0x0000004418417209 */ /* 0x000fe20007810000 */
[----:B------:R-:W-:Y:S01]  /*1d90*/  UIADD3 UR25, UR33, -0x4498517b, URZ ;  /* 0xbb67ae8521197890 */ /* 0x000fe2000fffe03f */
[----:B-1----:R-:W-:Y:S01]  /*1da0*/  FMNMX.FTZ R74, R18, R67, !PT ;  /* 0x00000043124a7209 */ /* 0x002fe20007810000 */
[----:B------:R-:W-:Y:S01]  /*1db0*/  IMAD.WIDE.U32 R206, R170, -0x2daee0ad, RZ ;  /* 0xd2511f53aace7825 */ /* 0x000fe200078e00ff */
[----:B------:R-:W-:Y:S01]  /*1dc0*/  FMNMX.FTZ R65, R25, R65, !PT ;  /* 0x0000004119417209 */ /* 0x000fe20007810000 */
[----:B------:R-:W-:Y:S01]  /*1dd0*/  UIADD3 UR26, UR32, -0x61c88647, URZ ;  /* 0x9e3779b9201a7890 */ /* 0x000fe2000fffe03f */
[----:B------:R-:W-:Y:S01]  /*1de0*/  FMNMX.FTZ R74, R19, R74, !PT ;  /* 0x0000004a134a7209 */ /* 0x000fe20007810000 */
[----:B------:R-:W-:Y:S01]  /*1df0*/  UIADD3 UR24, UR32, 0x3c6ef372, URZ ;  /* 0x3c6ef37220187890 */ /* 0x000fe2000fffe03f */
[----:B------:R-:W-:Y:S01]  /*1e00*/  FMNMX.FTZ R65, R28, R65, !PT ;  /* 0x000000411c417209 */ /* 0x000fe20007810000 */
[----:B------:R-:W-:Y:S01]  /*1e10*/  UIADD3 UR23, UR33, 0x76cf5d0a, URZ ;  /* 0x76cf5d0a21177890 */ /* 0x000fe2000fffe03f */
[----:B------:R-:W-:Y:S01]  /*1e20*/  FMNMX.FTZ R74, R34, R74, !PT ;  /* 0x0000004a224a7209 */ /* 0x000fe20007810000 */
[----:B------:R-:W-:Y:S01]  /*1e30*/  UIADD3 UR21, UR33, 0x32370b8f, URZ ;  /* 0x32370b8f21157890 */ /* 0x000fe2000fffe03f */
[----:B------:R-:W-:Y:S01]  /*1e40*/  FMNMX.FTZ R65, R29, R65, !PT ;  /* 0x000000411d417209 */ /* 0x000fe20007810000 */
[----:B------:R-:W-:Y:S01]  /*1e50*/  IMAD.WIDE.U32 R210, R176, -0x326172a9, RZ ;  /* 0xcd9e8d57b0d27825 */ /* 0x000fe200078e00ff */
[----:B------:R-:W-:Y:S01]  /*1e60*/  FMNMX.FTZ R72, R48, R49, !PT ;  /* 0x0000003130487209 */ /* 0x000fe20007810000 */
[----:B------:R-:W-:Y:S01]  /*1e70*/  UIADD3 UR22, UR32, -0x255992d5, URZ ;  /* 0xdaa66d2b20167890 */ /* 0x000fe2000fffe03f */
[----:B------:R-:W-:Y:S01]  /*1e80*/  FMNMX.FTZ R74, R35, R74, !PT ;  /* 0x0000004a234a7209 */ /* 0x000fe20007810000 */
[----:B------:R-:W-:Y:S01]  /*1e90*/  UIADD3 UR20, UR32, 0x78dde6e4, URZ ;  /* 0x78dde6e420147890 */ /* 0x000fe2000fffe03f */
[----:B------:R-:W-:Y:S01]  /*1ea0*/  FMNMX.FTZ R65, R20, R65, !PT ;  /* 0x0000004114417209 */ /* 0x000fe20007810000 */
[----:B------:R-:W-:Y:S01]  /*1eb0*/  UIADD3 UR19, UR33, -0x126145ec, URZ ;  /* 0xed9eba1421137890 */ /* 0x000fe2000fffe03f */
[----:B------:R-:W-:Y:S01]  /*1ec0*/  FMNMX.FTZ R72, R44, R72, !PT ;  /* 0x000000482c487209 */ /* 0x000fe20007810000 */
[----:B------:R-:W-:Y:S01]  /*1ed0*/  UIADD3 UR18, UR33, -0x56f99767, URZ ;  /* 0xa906689921127890 */ /* 0x000fe2000fffe03f */
[----:B------:R-:W-:Y:S01]  /*1ee0*/  FMNMX.FTZ R74, R42, R74, !PT ;  /* 0x0000004a2a4a7209 */ /* 0x000fe20007810000 */
[----:B------:R-:W-:Y:S01]  /*1ef0*/  ULDC UR4, c[0x0][0x2ec] ;  /* 0x0000bb0000047ab9 */ /* 0x000fe20000000800 */
[----:B------:R-:W-:Y:S01]  /*1f00*/  FMNMX.FTZ R65, R21, R65, !PT ;  /* 0x0000004115417209 */ /* 0x000fe20007810000 */
[----:B------:R-:W-:Y:S01]  /*1f10*/  UIADD3 UR27, UR32, -0x4ab325aa, URZ ;  /* 0xb54cda56201b7890 */ /* 0x000fe2000fffe03f */
[----:B------:R-:W-:Y:S01]  /*1f20*/  FMNMX.FTZ R72, R45, R72, !PT ;  /* 0x000000482d487209 */ /* 0x000fe20007810000 */
[----:B------:R-:W-:Y:S01]  /*1f30*/  IMAD.IADD R2, R120, 0x1, R2 ;  /* 0x0000000178027824 */ /* 0x000fe200078e0202 */
[----:B------:R-:W-:Y:S01]  /*1f40*/  FMNMX.FTZ R74, R43, R74, !PT ;  /* 0x0000004a2b4a7209 */ /* 0x000fe20007810000 */
[----:B------:R-:W1:Y:S01]  /*1f50*/  SHFL.BFLY PT, R68, R65, 0x2, 0x1f ;  /* 0x0c401f0041447f89 */ /* 0x000e6200000e0000 */
[----:B------:R-:W-:Y:S01]  /*1f60*/  FMNMX.FTZ R72, R12, R72, !PT ;  /* 0x000000480c487209 */ /* 0x000fe20007810000 */
[----:B------:R-:W-:Y:S01]  /*1f70*/  ULDC.U8 UR28, c[0x0][0x388] ;  /* 0x0000e200001c7ab9 */ /* 0x000fe20000000000 */
[----:B------:R-:W-:Y:S01]  /*1f80*/  FMNMX.FTZ R74, R26, R74, !PT ;  /* 0x0000004a1a4a7209 */ /* 0x000fe20007810000 */
[----:B------:R-:W-:Y:S01]  /*1f90*/  IMAD.U32 R200, RZ, RZ, UR28 ;  /* 0x0000001cffc87e24 */ /* 0x000fe2000f8e00ff */
[----:B------:R-:W-:Y:S01]  /*1fa0*/  LOP3.LUT R169, R169, UR32, RZ, 0x3c, !PT ;  /* 0x00000020a9a97c12 */ /* 0x000fe2000f8e3cff */
[----:B------:R-:W-:Y:S01]  /*1fb0*/  UIADD3 UR29, UR33, 0x646e171e, URZ ;  /* 0x646e171e211d7890 */ /* 0x000fe2000fffe03f */
[----:B------:R-:W-:-:S02]  /*1fc0*/  FMNMX.FTZ R72, R13, R72, !PT ;  /* 0x000000480d487209 */ /* 0x000fc40007810000 */
[----:B------:R-:W-:Y:S02]  /*1fd0*/  FMNMX.FTZ R74, R27, R74, !PT ;  /* 0x0000004a1b4a7209 */ /* 0x000fe40007810000 */
[----:B------:R-:W-:Y:S02]  /*1fe0*/  LOP3.LUT R230, R233, R169, RZ, 0x3c, !PT ;  /* 0x000000a9e9e67212 */ /* 0x000fe400078e3cff */
[----:B------:R-:W-:Y:S02]  /*1ff0*/  FMNMX.FTZ R72, R172, R72, !PT ;  /* 0x00000048ac487209 */ /* 0x000fe40007810000 */
[----:B------:R-:W-:Y:S01]  /*2000*/  FMNMX.FTZ R74, R30, R74, !PT ;  /* 0x0000004a1e4a7209 */ /* 0x000fe20007810000 */
[----:B------:R-:W-:Y:S01]  /*2010*/  IMAD.WIDE.U32 R230, R230, -0x2daee0ad, RZ ;  /* 0xd2511f53e6e67825 */ /* 0x000fe200078e00ff */
[----:B------:R-:W-:Y:S02]  /*2020*/  LEA R201, R3, 0xfffffffe, 0x1 ;  /* 0xfffffffe03c97811 */ /* 0x000fe400078e08ff */
[----:B------:R-:W-:-:S02]  /*2030*/  FMNMX.FTZ R72, R173, R72, !PT ;  /* 0x00000048ad487209 */ /* 0x000fc40007810000 */
[----:B------:R-:W-:Y:S02]  /*2040*/  FMNMX.FTZ R74, R31, R74, !PT ;  /* 0x0000004a1f4a7209 */ /* 0x000fe40007810000 */
[----:B------:R-:W-:Y:S02]  /*2050*/  FMNMX.FTZ R71, R50, R51, !PT ;  /* 0x0000003332477209 */ /* 0x000fe40007810000 */
[----:B------:R-:W-:Y:S01]  /*2060*/  LOP3.LUT R78, R207, UR33, R201, 0x96, !PT ;  /* 0x00000021cf4e7c12 */ /* 0x000fe2000f8e96c9 */
[----:B------:R-:W-:Y:S01]  /*2070*/  VIADD R201, R201, 0x1 ;  /* 0x00000001c9c97836 */ /* 0x000fe20000000000 */
[----:B------:R-:W-:Y:S02]  /*2080*/  FMNMX.FTZ R72, R52, R72, !PT ;  /* 0x0000004834487209 */ /* 0x000fe40007810000 */
[----:B------:R-:W-:Y:S01]  /*2090*/  LOP3.LUT R212, R231, UR25, R206, 0x96, !PT ;  /* 0x00000019e7d47c12 */ /* 0x000fe2000f8e96ce */
[----:B------:R-:W-:Y:S01]  /*20a0*/  IMAD.WIDE.U32 R78, R78, -0x326172a9, RZ ;  /* 0xcd9e8d574e4e7825 */ /* 0x000fe200078e00ff */
[----:B------:R-:W-:-:S02]  /*20b0*/  FMNMX.FTZ R74, R22, R74, !PT ;  /* 0x0000004a164a7209 */ /* 0x000fc40007810000 */
[----:B------:R-:W-:Y:S01]  /*20c0*/  FMNMX.FTZ R71, R46, R71, !PT ;  /* 0x000000472e477209 */ /* 0x000fe20007810000 */
[----:B------:R-:W-:Y:S01]  /*20d0*/  IMAD.WIDE.U32 R212, R212, -0x326172a9, RZ ;  /* 0xcd9e8d57d4d47825 */ /* 0x000fe200078e00ff */
[----:B------:R-:W-:Y:S02]  /*20e0*/  FMNMX.FTZ R72, R53, R72, !PT ;  /* 0x0000004835487209 */ /* 0x000fe40007810000 */
[----:B------:R-:W-:Y:S02]  /*20f0*/  FMNMX.FTZ R74, R23, R74, !PT ;  /* 0x0000004a174a7209 */ /* 0x000fe40007810000 */
[----:B------:R-:W-:Y:S02]  /*2100*/  FMNMX.FTZ R71, R47, R71, !PT ;  /* 0x000000472f477209 */ /* 0x000fe40007810000 */
[----:B-1----:R-:W-:Y:S01]  /*2110*/  FMNMX.FTZ R68, R65, R68, !PT ;  /* 0x0000004441447209 */ /* 0x002fe20007810000 */
[----:B------:R-:W1:Y:S01]  /*2120*/  SHFL.BFLY PT, R73, R74, 0x2, 0x1f ;  /* 0x0c401f004a497f89 */ /* 0x000e6200000e0000 */
[----:B------:R-:W-:-:S02]  /*2130*/  FMNMX.FTZ R72, R8, R72, !PT ;  /* 0x0000004808487209 */ /* 0x000fc40007810000 */
[----:B------:R-:W-:Y:S01]  /*2140*/  FMNMX.FTZ R71, R14, R71, !PT ;  /* 0x000000470e477209 */ /* 0x000fe20007810000 */
[----:B------:R-:W2:Y:S01]  /*2150*/  SHFL.BFLY PT, R166, R68, 0x1, 0x1f ;  /* 0x0c201f0044a67f89 */ /* 0x000ea200000e0000 */
[----:B------:R-:W-:Y:S02]  /*2160*/  LOP3.LUT R64, R79, UR26, R232, 0x96, !PT ;  /* 0x0000001a4f407c12 */ /* 0x000fe4000f8e96e8 */
[----:B------:R-:W-:Y:S02]  /*2170*/  LOP3.LUT R76, R213, UR24, R78, 0x96, !PT ;  /* 0x00000018d54c7c12 */ /* 0x000fe4000f8e964e */
[----:B------:R-:W-:Y:S01]  /*2180*/  FMNMX.FTZ R72, R9, R72, !PT ;  /* 0x0000004809487209 */ /* 0x000fe20007810000 */
[----:B------:R-:W-:Y:S01]  /*2190*/  IMAD.WIDE.U32 R66, R64, -0x2daee0ad, RZ ;  /* 0xd2511f5340427825 */ /* 0x000fe200078e00ff */
[----:B------:R-:W-:Y:S02]  /*21a0*/  FMNMX.FTZ R71, R15, R71, !PT ;  /* 0x000000470f477209 */ /* 0x000fe40007810000 */
[----:B------:R-:W-:Y:S01]  /*21b0*/  FMNMX.FTZ R72, R36, R72, !PT ;  /* 0x0000004824487209 */ /* 0x000fe20007810000 */
[----:B------:R-:W-:Y:S01]  /*21c0*/  IMAD.WIDE.U32 R76, R76, -0x2daee0ad, RZ ;  /* 0xd2511f534c4c7825 */ /* 0x000fe200078e00ff */
[----:B------:R-:W-:-:S02]  /*21d0*/  FMNMX.FTZ R71, R174, R71, !PT ;  /* 0x00000047ae477209 */ /* 0x000fc40007810000 */
[----:B------:R-:W-:Y:S02]  /*21e0*/  LOP3.LUT R64, R67, UR23, R230, 0x96, !PT ;  /* 0x0000001743407c12 */ /* 0x000fe4000f8e96e6 */
[----:B------:R-:W-:Y:S02]  /*21f0*/  FMNMX.FTZ R72, R37, R72, !PT ;  /* 0x0000004825487209 */ /* 0x000fe40007810000 */
[----:B------:R-:W-:Y:S01]  /*2200*/  LOP3.LUT R66, R77, UR21, R66, 0x96, !PT ;  /* 0x000000154d427c12 */ /* 0x000fe2000f8e9642 */
[----:B------:R-:W-:Y:S01]  /*2210*/  IMAD.WIDE.U32 R64, R64, -0x326172a9, RZ ;  /* 0xcd9e8d5740407825 */ /* 0x000fe200078e00ff */
[----:B------:R-:W-:Y:S02]  /*2220*/  FMNMX.FTZ R71, R175, R71, !PT ;  /* 0x00000047af477209 */ /* 0x000fe40007810000 */
[----:B------:R-:W-:Y:S01]  /*2230*/  FMNMX.FTZ R72, R4, R72, !PT ;  /* 0x0000004804487209 */ /* 0x000fe20007810000 */
[----:B------:R-:W-:Y:S01]  /*2240*/  IMAD.WIDE.U32 R66, R66, -0x326172a9, RZ ;  /* 0xcd9e8d5742427825 */ /* 0x000fe200078e00ff */
[----:B------:R-:W-:-:S02]  /*2250*/  FMNMX.FTZ R71, R54, R71, !PT ;  /* 0x0000004736477209 */ /* 0x000fc40007810000 */
[----:B------:R-:W-:Y:S02]  /*2260*/  FMNMX.FTZ R72, R5, R72, !PT ;  /* 0x0000004805487209 */ /* 0x000fe40007810000 */
[----:B------:R-:W-:Y:S02]  /*2270*/  LOP3.LUT R208, R211, R169, RZ, 0x3c, !PT ;  /* 0x000000a9d3d07212 */ /* 0x000fe400078e3cff */
[----:B------:R-:W-:Y:S01]  /*2280*/  FMNMX.FTZ R71, R55, R71, !PT ;  /* 0x0000004737477209 */ /* 0x000fe20007810000 */
[----:B------:R-:W3:Y:S01]  /*2290*/  SHFL.BFLY PT, R168, R72, 0x2, 0x1f ;  /* 0x0c401f0048a87f89 */ /* 0x000ee200000e0000 */
[----:B------:R-:W-:Y:S01]  /*22a0*/  LOP3.LUT R65, R65, UR22, R212, 0x96, !PT ;  /* 0x0000001641417c12 */ /* 0x000fe2000f8e96d4 */
[----:B------:R-:W-:Y:S01]  /*22b0*/  IMAD.WIDE.U32 R208, R208, -0x2daee0ad, RZ ;  /* 0xd2511f53d0d07825 */ /* 0x000fe200078e00ff */
[----:B------:R-:W-:Y:S02]  /*22c0*/  LOP3.LUT R64, R67, UR20, R64, 0x96, !PT ;  /* 0x0000001443407c12 */ /* 0x000fe4000f8e9640 */
[----:B------:R-:W-:-:S02]  /*22d0*/  FMNMX.FTZ R71, R10, R71, !PT ;  /* 0x000000470a477209 */ /* 0x000fc40007810000 */
[----:B-1----:R-:W-:Y:S01]  /*22e0*/  FMNMX.FTZ R67, R74, R73, !PT ;  /* 0x000000494a437209 */ /* 0x002fe20007810000 */
[----:B------:R-:W-:Y:S01]  /*22f0*/  IMAD.WIDE.U32 R74, R65, -0x2daee0ad, RZ ;  /* 0xd2511f53414a7825 */ /* 0x000fe200078e00ff */
[----:B--2---:R-:W-:Y:S02]  /*2300*/  FMNMX.FTZ R166, R68, R166, !PT ;  /* 0x000000a644a67209 */ /* 0x004fe40007810000 */
[----:B------:R-:W-:Y:S01]  /*2310*/  FMNMX.FTZ R71, R11, R71, !PT ;  /* 0x000000470b477209 */ /* 0x000fe20007810000 */
[----:B------:R-:W-:Y:S01]  /*2320*/  IMAD.WIDE.U32 R64, R64, -0x2daee0ad, RZ ;  /* 0xd2511f5340407825 */ /* 0x000fe200078e00ff */
[----:B------:R-:W-:-:S03]  /*2330*/  LOP3.LUT R214, R209, UR25, R206, 0x96, !PT ;  /* 0x00000019d1d67c12 */ /* 0x000fc6000f8e96ce */
[----:B------:R-:W-:Y:S01]  /*2340*/  FMUL.FTZ R206, R166, UR4 ;  /* 0x00000004a6ce7c20 */ /* 0x000fe20008410000 */
[----:B------:R-:W-:Y:S01]  /*2350*/  LOP3.LUT R69, R79, UR26, R210, 0x96, !PT ;  /* 0x0000001a4f457c12 */ /* 0x000fe2000f8e96d2 */
[----:B------:R-:W1:Y:S01]  /*2360*/  SHFL.BFLY PT, R165, R67, 0x1, 0x1f ;  /* 0x0c201f0043a57f89 */ /* 0x000e6200000e0000 */
[----:B------:R-:W-:Y:S01]  /*2370*/  FMNMX.FTZ R71, R38, R71, !PT ;  /* 0x0000004726477209 */ /* 0x000fe20007810000 */
[----:B------:R-:W-:Y:S01]  /*2380*/  IMAD.WIDE.U32 R214, R214, -0x326172a9, RZ ;  /* 0xcd9e8d57d6d67825 */ /* 0x000fe200078e00ff */
[----:B------:R-:W-:Y:S02]  /*2390*/  FSETP.NEU.FTZ.AND P1, PT, R166, -INF , PT ;  /* 0xff800000a600780b */ /* 0x000fe40003f3d000 */
[----:B------:R-:W-:Y:S01]  /*23a0*/  LOP3.LUT R68, R75, UR19, R76, 0x96, !PT ;  /* 0x000000134b447c12 */ /* 0x000fe2000f8e964c */
[----:B------:R-:W-:Y:S01]  /*23b0*/  IMAD.WIDE.U32 R202, R69, -0x2daee0ad, RZ ;  /* 0xd2511f5345ca7825 */ /* 0x000fe200078e00ff */
[----:B------:R-:W-:Y:S02]  /*23c0*/  LOP3.LUT R73, R65, UR18, R74, 0x96, !PT ;  /* 0x0000001241497c12 */ /* 0x000fe4000f8e964a */
[----:B------:R-:W-:Y:S01]  /*23d0*/  FMNMX.FTZ R71, R39, R71, !PT ;  /* 0x0000004727477209 */ /* 0x000fe20007810000 */
[----:B------:R-:W-:Y:S01]  /*23e0*/  IMAD.WIDE.U32 R68, R68, -0x326172a9, RZ ;  /* 0xcd9e8d5744447825 */ /* 0x000fe200078e00ff */
[----:B------:R-:W-:-:S02]  /*23f0*/  FSEL R206, R206, RZ, P1 ;  /* 0x000000ffcece7208 */ /* 0x000fc40000800000 */
[----:B------:R-:W-:Y:S01]  /*2400*/  FMNMX.FTZ R65, R6, R71, !PT ;  /* 0x0000004706417209 */ /* 0x000fe20007810000 */
[----:B------:R-:W-:Y:S01]  /*2410*/  IMAD.WIDE.U32 R74, R73, -0x326172a9, RZ ;  /* 0xcd9e8d57494a7825 */ /* 0x000fe200078e00ff */
[----:B---3--:R-:W-:-:S03]  /*2420*/  FMNMX.FTZ R168, R72, R168, !PT ;  /* 0x000000a848a87209 */ /* 0x008fc60007810000 */
[--C-:B------:R-:W-:Y:S01]  /*2430*/  FFMA.FTZ R184, R57, UR4, -R206.reuse ;  /* 0x0000000439b87c23 */ /* 0x100fe200080108ce */
[----:B------:R-:W-:Y:S01]  /*2440*/  FMNMX.FTZ R65, R7, R65, !PT ;  /* 0x0000004107417209 */ /* 0x000fe20007810000 */
[----:B------:R-:W-:Y:S01]  /*2450*/  FFMA.FTZ R178, R60, UR4, -R206 ;  /* 0x000000043cb27c23 */ /* 0x000fe200080108ce */
[----:B------:R-:W-:Y:S01]  /*2460*/  LOP3.LUT R57, R75, UR27, R68, 0x96, !PT ;  /* 0x0000001b4b397c12 */ /* 0x000fe2000f8e9644 */
[----:B------:R-:W-:Y:S01]  /*2470*/  FFMA.FTZ R185, R56, UR4, -R206 ;  /* 0x0000000438b97c23 */ /* 0x000fe200080108ce */
[C---:B------:R-:W-:Y:S01]  /*2480*/  LOP3.LUT R68, R74.reuse, 0xffff, RZ, 0xc0, !PT ;  /* 0x0000ffff4a447812 */ /* 0x040fe200078ec0ff */
[----:B------:R-:W2:Y:S01]  /*2490*/  SHFL.BFLY PT, R167, R65, 0x2, 0x1f ;  /* 0x0c401f0041a77f89 */ /* 0x000ea200000e0000 */
[----:B------:R-:W-:Y:S01]  /*24a0*/  LOP3.LUT R134, R74, 0xff, RZ, 0xc0, !PT ;  /* 0x000000ff4a867812 */ /* 0x000fe200078ec0ff */
[----:B------:R-:W-:Y:S01]  /*24b0*/  MUFU.EX2 R184, R184 ;  /* 0x000000b800b87308 */ /* 0x000fe20000000800 */
[----:B------:R-:W-:Y:S01]  /*24c0*/  SHF.R.U32.HI R60, RZ, 0x8, R68 ;  /* 0x00000008ff3c7819 */ /* 0x000fe20000011644 */
[--C-:B------:R-:W-:Y:S01]  /*24d0*/  FFMA.FTZ R164, R61, UR4, -R206.reuse ;  /* 0x000000043da47c23 */ /* 0x100fe200080108ce */
[----:B-1----:R-:W-:Y:S01]  /*24e0*/  FMNMX.FTZ R165, R67, R165, !PT ;  /* 0x000000a543a57209 */ /* 0x002fe20007810000 */
[----:B------:R-:W-:Y:S01]  /*24f0*/  FFMA.FTZ R183, R16, UR4, -R206 ;  /* 0x0000000410b77c23 */ /* 0x000fe200080108ce */
[----:B------:R-:W-:Y:S01]  /*2500*/  PRMT R134, R134, 0x5410, R60 ;  /* 0x0000541086867816 */ /* 0x000fe2000000003c */
[--C-:B------:R-:W-:Y:S01]  /*2510*/  FFMA.FTZ R182, R32, UR4, -R206.reuse ;  /* 0x0000000420b67c23 */ /* 0x100fe200080108ce */
[----:B------:R-:W1:Y:S01]  /*2520*/  SHFL.BFLY PT, R60, R168, 0x1, 0x1f ;  /* 0x0c201f00a83c7f89 */ /* 0x000e6200000e0000 */
[C---:B------:R-:W-:Y:S01]  /*2530*/  FMUL.FTZ R205, R165.reuse, UR4 ;  /* 0x00000004a5cd7c20 */ /* 0x040fe20008410000 */
[----:B------:R-:W-:Y:S01]  /*2540*/  FSETP.NEU.FTZ.AND P1, PT, R165, -INF , PT ;  /* 0xff800000a500780b */ /* 0x000fe20003f3d000 */
[----:B------:R-:W3:Y:S01]  /*2550*/  MUFU.EX2 R185, R185 ;  /* 0x000000b900b97308 */ /* 0x000ee20000000800 */
[----:B------:R-:W-:Y:S01]  /*2560*/  SHF.R.U32.HI R133, RZ, 0x10, R57 ;  /* 0x00000010ff857819 */ /* 0x000fe20000011639 */
[--C-:B------:R-:W-:Y:S01]  /*2570*/  FFMA.FTZ R188, R33, UR4, -R206.reuse ;  /* 0x0000000421bc7c23 */ /* 0x100fe200080108ce */
[----:B------:R-:W-:Y:S01]  /*2580*/  FSEL R205, R205, RZ, P1 ;  /* 0x000000ffcdcd7208 */ /* 0x000fe20000800000 */
[----:B------:R-:W-:Y:S01]  /*2590*/  FFMA.FTZ R24, R24, UR4, -R206 ;  /* 0x0000000418187c23 */ /* 0x000fe200080108ce */
[----:B------:R-:W-:-:S02]  /*25a0*/  LOP3.LUT R132, R57, 0xff, RZ, 0xc0, !PT ;  /* 0x000000ff39847812 */ /* 0x000fc400078ec0ff */
[----:B------:R-:W-:Y:S01]  /*25b0*/  SHF.R.U32.HI R61, RZ, 0x18, R57 ;  /* 0x00000018ff3d7819 */ /* 0x000fe20000011639 */
[--C-:B------:R-:W-:Y:S01]  /*25c0*/  FFMA.FTZ R177, R62, UR4, -R205.reuse ;  /* 0x000000043eb17c23 */ /* 0x100fe200080108cd */
[----:B------:R-:W-:Y:S01]  /*25d0*/  LOP3.LUT R62, R57, 0xffff, RZ, 0xc0, !PT ;  /* 0x0000ffff393e7812 */ /* 0x000fe200078ec0ff */
[--C-:B------:R-:W-:Y:S01]  /*25e0*/  FFMA.FTZ R63, R63, UR4, -R205.reuse ;  /* 0x000000043f3f7c23 */ /* 0x100fe200080108cd */
[----:B------:R-:W-:Y:S01]  /*25f0*/  LOP3.LUT R70, R215, UR24, R78, 0x96, !PT ;  /* 0x00000018d7467c12 */ /* 0x000fe2000f8e964e */
[--C-:B------:R-:W-:Y:S01]  /*2600*/  FFMA.FTZ R187, R58, UR4, -R205.reuse ;  /* 0x000000043abb7c23 */ /* 0x100fe200080108cd */
[----:B--2---:R-:W-:Y:S01]  /*2610*/  FMNMX.FTZ R167, R65, R167, !PT ;  /* 0x000000a741a77209 */ /* 0x004fe20007810000 */
[----:B------:R-:W-:Y:S01]  /*2620*/  FFMA.FTZ R186, R59, UR4, -R205 ;  /* 0x000000043bba7c23 */ /* 0x000fe200080108cd */
[----:B------:R-:W-:Y:S01]  /*2630*/  SHF.R.U32.HI R62, RZ, 0x8, R62 ;  /* 0x00000008ff3e7819 */ /* 0x000fe2000001163e */
[----:B------:R-:W-:Y:S01]  /*2640*/  IMAD.WIDE.U32 R70, R70, -0x2daee0ad, RZ ;  /* 0xd2511f5346467825 */ /* 0x000fe200078e00ff */
[----:B------:R-:W-:Y:S01]  /*2650*/  LEA R217, R2, UR5, 0x1 ;  /* 0x0000000502d97c11 */ /* 0x000fe2000f8e08ff */
[----:B------:R-:W2:Y:S01]  /*2660*/  SHFL.BFLY PT, R57, R167, 0x1, 0x1f ;  /* 0x0c201f00a7397f89 */ /* 0x000ea200000e0000 */
[----:B------:R-:W-:Y:S01]  /*2670*/  MUFU.EX2 R177, R177 ;  /* 0x000000b100b17308 */ /* 0x000fe20000000800 */
[----:B------:R-:W-:Y:S01]  /*2680*/  PRMT R132, R132, 0x5410, R62 ;  /* 0x0000541084847816 */ /* 0x000fe2000000003e */
[----:B------:R-:W-:Y:S01]  /*2690*/  UIADD3 UR5, UR32, 0x1715609d, URZ ;  /* 0x1715609d20057890 */ /* 0x000fe2000fffe03f */
[----:B-1----:R-:W-:Y:S01]  /*26a0*/  FMNMX.FTZ R168, R168, R60, !PT ;  /* 0x0000003ca8a87209 */ /* 0x002fe20007810000 */
[----:B------:R-:W-:Y:S01]  /*26b0*/  IMAD.IADD R216, R0, 0x1, R217 ;  /* 0x0000000100d87824 */ /* 0x000fe200078e02d9 */
[----:B------:R-:W-:Y:S01]  /*26c0*/  LEA R200, R200, UR28, 0x10 ;  /* 0x0000001cc8c87c11 */ /* 0x000fe2000f8e80ff */
[----:B------:R-:W1:Y:S01]  /*26d0*/  LDSM.16.MT88.4 R148, [R217+0x9000] ;  /* 0x00900000d994783b */ /* 0x000e620000004200 */
[C---:B------:R-:W-:Y:S01]  /*26e0*/  FSETP.NEU.FTZ.AND P1, PT, R168.reuse, -INF , PT ;  /* 0xff800000a800780b */ /* 0x040fe20003f3d000 */
[----:B------:R-:W-:Y:S01]  /*26f0*/  FMUL.FTZ R204, R168, UR4 ;  /* 0x00000004a8cc7c20 */ /* 0x000fe20008410000 */
[----:B------:R-:W4:Y:S01]  /*2700*/  MUFU.EX2 R2, R63 ;  /* 0x0000003f00027308 */ /* 0x000f220000000800 */
[----:B------:R-:W-:Y:S01]  /*2710*/  LOP3.LUT R56, R203, UR23, R208, 0x96, !PT ;  /* 0x00000017cb387c12 */ /* 0x000fe2000f8e96d0 */
[----:B------:R-:W5:Y:S01]  /*2720*/  LDSM.16.MT88.4 R80, [R216+0x9000] ;  /* 0x00900000d850783b */ /* 0x000f620000004200 */
[----:B------:R-:W-:Y:S01]  /*2730*/  LOP3.LUT R202, R71, UR21, R202, 0x96, !PT ;  /* 0x0000001547ca7c12 */ /* 0x000fe2000f8e96ca */
[----:B------:R-:W-:Y:S01]  /*2740*/  FFMA.FTZ R194, R34, UR4, -R205 ;  /* 0x0000000422c27c23 */ /* 0x000fe200080108cd */
[----:B------:R-:W-:Y:S01]  /*2750*/  FSEL R204, R204, RZ, P1 ;  /* 0x000000ffcccc7208 */ /* 0x000fe20000800000 */
[----:B------:R-:W-:Y:S01]  /*2760*/  IMAD.WIDE.U32 R234, R56, -0x326172a9, RZ ;  /* 0xcd9e8d5738ea7825 */ /* 0x000fe200078e00ff */
[--C-:B------:R-:W-:Y:S01]  /*2770*/  SHF.R.U32.HI R135, RZ, 0x10, R74.reuse ;  /* 0x00000010ff877819 */ /* 0x100fe2000001164a */
[----:B------:R-:W-:Y:S01]  /*2780*/  MUFU.EX2 R187, R187 ;  /* 0x000000bb00bb7308 */ /* 0x000fe20000000800 */
[----:B------:R-:W-:Y:S01]  /*2790*/  SHF.R.U32.HI R67, RZ, 0x18, R74 ;  /* 0x00000018ff437819 */ /* 0x000fe2000001164a */
[----:B------:R-:W-:Y:S01]  /*27a0*/  FFMA.FTZ R193, R48, UR4, -R204 ;  /* 0x0000000430c17c23 */ /* 0x000fe200080108cc */
[----:B------:R-:W-:Y:S01]  /*27b0*/  LOP3.LUT R135, R135, 0xff, RZ, 0xc0, !PT ;  /* 0x000000ff87877812 */ /* 0x000fe200078ec0ff */
[----:B------:R-:W-:Y:S01]  /*27c0*/  IMAD.WIDE.U32 R202, R202, -0x326172a9, RZ ;  /* 0xcd9e8d57caca7825 */ /* 0x000fe200078e00ff */
[----:B------:R-:W-:-:S03]  /*27d0*/  HSET2.LE.AND R132, R132, R200, PT ;  /* 0x000000c884847233 */ /* 0x000fc60003803000 */
[--C-:B------:R-:W-:Y:S01]  /*27e0*/  FFMA.FTZ R192, R49, UR4, -R204.reuse ;  /* 0x0000000431c07c23 */ /* 0x100fe200080108cc */
[----:B---3--:R-:W-:Y:S01]  /*27f0*/  F2FP.BF16.F32.PACK_AB R48, R184, R185 ;  /* 0x000000b9b830723e */ /* 0x008fe200000010ff */
[----:B------:R-:W3:Y:S01]  /*2800*/  MUFU.EX2 R186, R186 ;  /* 0x000000ba00ba7308 */ /* 0x000ee20000000800 */
[----:B------:R-:W-:Y:S01]  /*2810*/  PRMT R135, R135, 0x5410, R67 ;  /* 0x0000541087877816 */ /* 0x000fe20000000043 */
[--C-:B------:R-:W-:Y:S01]  /*2820*/  FFMA.FTZ R181, R45, UR4, -R204.reuse ;  /* 0x000000042db57c23 */ /* 0x100fe200080108cc */
[----:B------:R-:W-:Y:S01]  /*2830*/  LOP3.LUT R133, R133, 0xff, RZ, 0xc0, !PT ;  /* 0x000000ff85857812 */ /* 0x000fe200078ec0ff */
[----:B------:R-:W-:Y:S01]  /*2840*/  FFMA.FTZ R191, R44, UR4, -R204 ;  /* 0x000000042cbf7c23 */ /* 0x000fe200080108cc */
[----:B------:R-:W-:Y:S01]  /*2850*/  LOP3.LUT R132, R132, R48, RZ, 0xc0, !PT ;  /* 0x0000003084847212 */ /* 0x000fe200078ec0ff */
[----:B------:R-:W5:Y:S01]  /*2860*/  LDSM.16.MT88.4 R96, [R217+0xa000] ;  /* 0x00a00000d960783b */ /* 0x000f620000004200 */
[----:B------:R-:W-:Y:S01]  /*2870*/  LOP3.LUT R48, R235, UR22, R214, 0x96, !PT ;  /* 0x00000016eb307c12 */ /* 0x000fe2000f8e96d6 */
[----:B------:R-:W-:Y:S01]  /*2880*/  MUFU.EX2 R178, R178 ;  /* 0x000000b200b27308 */ /* 0x000fe20000000800 */
[----:B------:R-:W-:Y:S01]  /*2890*/  LOP3.LUT R234, R203, UR20, R234, 0x96, !PT ;  /* 0x00000014cbea7c12 */ /* 0x000fe2000f8e96ea */
[----:B------:R-:W5:Y:S01]  /*28a0*/  LDSM.16.MT88.4 R108, [R216+0xa000] ;  /* 0x00a00000d86c783b */ /* 0x000f620000004200 */
[----:B------:R-:W-:Y:S01]  /*28b0*/  PRMT R133, R133, 0x5410, R61 ;  /* 0x0000541085857816 */ /* 0x000fe2000000003d */
[----:B------:R-:W-:Y:S01]  /*28c0*/  IMAD.WIDE.U32 R48, R48, -0x2daee0ad, RZ ;  /* 0xd2511f5330307825 */ /* 0x000fe200078e00ff */
[--C-:B------:R-:W-:Y:S01]  /*28d0*/  HSET2.LE.AND R135, R135, R200.reuse, PT ;  /* 0x000000c887877233 */ /* 0x100fe20003803000 */
[----:B------:R-:W5:Y:S01]  /*28e0*/  LDSM.16.MT88.4 R120, [R217+0xb000] ;  /* 0x00b00000d978783b */ /* 0x000f620000004200 */
[----:B----4-:R-:W-:Y:S01]  /*28f0*/  F2FP.BF16.F32.PACK_AB R0, R2, R177 ;  /* 0x000000b10200723e */ /* 0x010fe200000010ff */
[----:B------:R-:W-:Y:S01]  /*2900*/  IMAD.WIDE.U32 R234, R234, -0x2daee0ad, RZ ;  /* 0xd2511f53eaea7825 */ /* 0x000fe200078e00ff */
[----:B--2---:R-:W-:Y:S01]  /*2910*/  FMNMX.FTZ R167, R167, R57, !PT ;  /* 0x00000039a7a77209 */ /* 0x004fe20007810000 */
[----:B------:R-:W2:Y:S01]  /*2920*/  MUFU.EX2 R164, R164 ;  /* 0x000000a400a47308 */ /* 0x000ea20000000800 */
[----:B------:R-:W-:Y:S01]  /*2930*/  LOP3.LUT R135, R135, R0, RZ, 0xc0, !PT ;  /* 0x0000000087877212 */ /* 0x000fe200078ec0ff */
[--C-:B------:R-:W-:Y:S01]  /*2940*/  FFMA.FTZ R195, R35, UR4, -R205.reuse ;  /* 0x0000000423c37c23 */ /* 0x100fe200080108cd */
[----:B------:R-:W-:Y:S01]  /*2950*/  HSET2.LE.AND R133, R133, R200, PT ;  /* 0x000000c885857233 */ /* 0x000fe20003803000 */
[C---:B------:R-:W-:Y:S01]  /*2960*/  FMUL.FTZ R203, R167.reuse, UR4 ;  /* 0x00000004a7cb7c20 */ /* 0x040fe20008410000 */
[----:B---3--:R-:W-:Y:S01]  /*2970*/  F2FP.BF16.F32.PACK_AB R0, R186, R187 ;  /* 0x000000bbba00723e */ /* 0x008fe200000010ff */
[--C-:B------:R-:W-:Y:S01]  /*2980*/  FFMA.FTZ R196, R18, UR4, -R205.reuse ;  /* 0x0000000412c47c23 */ /* 0x100fe200080108cd */
[----:B------:R-:W-:Y:S01]  /*2990*/  FSETP.NEU.FTZ.AND P1, PT, R167, -INF , PT ;  /* 0xff800000a700780b */ /* 0x000fe20003f3d000 */
[----:B------:R-:W-:Y:S01]  /*29a0*/  MUFU.EX2 R193, R193 ;  /* 0x000000c100c17308 */ /* 0x000fe20000000800 */
[----:B------:R-:W-:Y:S01]  /*29b0*/  LOP3.LUT R48, R235, UR18, R48, 0x96, !PT ;  /* 0x00000012eb307c12 */ /* 0x000fe2000f8e9630 */
[----:B------:R-:W-:Y:S01]  /*29c0*/  FFMA.FTZ R197, R19, UR4, -R205 ;  /* 0x0000000413c57c23 */ /* 0x000fe200080108cd */
[----:B------:R-:W-:Y:S01]  /*29d0*/  LOP3.LUT R133, R133, R0, RZ, 0xc0, !PT ;  /* 0x0000000085857212 */ /* 0x000fe200078ec0ff */
[----:B------:R-:W-:Y:S01]  /*29e0*/  FFMA.FTZ R199, R12, UR4, -R204 ;  /* 0x000000040cc77c23 */ /* 0x000fe200080108cc */
[----:B------:R-:W-:Y:S01]  /*29f0*/  FSEL R203, R203, RZ, P1 ;  /* 0x000000ffcbcb7208 */ /* 0x000fe20000800000 */
[----:B------:R-:W-:Y:S01]  /*2a00*/  LDSM.16.MT88.4 R60, [R217+0x9400] ;  /* 0x00940000d93c783b */ /* 0x000fe20000004200 */
[----:B------:R-:W-:Y:S01]  /*2a10*/  LOP3.LUT R0, R49, UR19, R70, 0x96, !PT ;  /* 0x0000001331007c12 */ /* 0x000fe2000f8e9646 */
[----:B------:R-:W-:Y:S01]  /*2a20*/  IMAD.WIDE.U32 R48, R48, -0x326172a9, RZ ;  /* 0xcd9e8d5730307825 */ /* 0x000fe200078e00ff */
[----:B------:R-:W3:Y:S03]  /*2a30*/  MUFU.EX2 R192, R192 ;  /* 0x000000c000c07308 */ /* 0x000ee60000000800 */
[--C-:B------:R-:W-:Y:S01]  /*2a40*/  FFMA.FTZ R180, R46, UR4, -R203.reuse ;  /* 0x000000042eb47c23 */ /* 0x100fe200080108cb */
[----:B------:R-:W-:Y:S01]  /*2a50*/  FFMA.FTZ R179, R47, UR4, -R203 ;  /* 0x000000042fb37c23 */ /* 0x000fe200080108cb */
[----:B------:R-:W-:Y:S01]  /*2a60*/  IMAD.WIDE.U32 R46, R0, -0x326172a9, RZ ;  /* 0xcd9e8d57002e7825 */ /* 0x000fe200078e00ff */
[----:B------:R-:W-:-:S03]  /*2a70*/  LOP3.LUT R45, R48, 0xffff, RZ, 0xc0, !PT ;  /* 0x0000ffff302d7812 */ /* 0x000fc600078ec0ff */
[--C-:B------:R-:W-:Y:S01]  /*2a80*/  FFMA.FTZ R190, R50, UR4, -R203.reuse ;  /* 0x0000000432be7c23 */ /* 0x100fe200080108cb */
[----:B------:R-:W-:Y:S01]  /*2a90*/  LOP3.LUT R130, R48, 0xff, RZ, 0xc0, !PT ;  /* 0x000000ff30827812 */ /* 0x000fe200078ec0ff */
[----:B------:R-:W-:Y:S01]  /*2aa0*/  FFMA.FTZ R189, R51, UR4, -R203 ;  /* 0x0000000433bd7c23 */ /* 0x000fe200080108cb */
[----:B------:R-:W-:Y:S01]  /*2ab0*/  SHF.R.U32.HI R45, RZ, 0x8, R45 ;  /* 0x00000008ff2d7819 */ /* 0x000fe2000001162d */
[----:B------:R-:W-:Y:S01]  /*2ac0*/  MUFU.EX2 R191, R191 ;  /* 0x000000bf00bf7308 */ /* 0x000fe20000000800 */
[----:B------:R-:W-:Y:S01]  /*2ad0*/  LOP3.LUT R44, R49, UR27, R46, 0x96, !PT ;  /* 0x0000001b312c7c12 */ /* 0x000fe2000f8e962e */
[--C-:B------:R-:W-:Y:S01]  /*2ae0*/  FFMA.FTZ R172, R172, UR4, -R204.reuse ;  /* 0x00000004acac7c23 */ /* 0x100fe200080108cc */
[----:B------:R-:W-:Y:S01]  /*2af0*/  PRMT R130, R130, 0x5410, R45 ;  /* 0x0000541082827816 */ /* 0x000fe2000000002d */
[--C-:B------:R-:W-:Y:S01]  /*2b00*/  FFMA.FTZ R173, R173, UR4, -R204.reuse ;  /* 0x00000004adad7c23 */ /* 0x100fe200080108cc */
[----:B------:R-:W-:Y:S01]  /*2b10*/  LOP3.LUT R45, R44, 0xffff, RZ, 0xc0, !PT ;  /* 0x0000ffff2c2d7812 */ /* 0x000fe200078ec0ff */
[--C-:B------:R-:W-:Y:S01]  /*2b20*/  FFMA.FTZ R174, R174, UR4, -R203.reuse ;  /* 0x00000004aeae7c23 */ /* 0x100fe200080108cb */
[--C-:B------:R-:W-:Y:S01]  /*2b30*/  HSET2.LE.AND R134, R134, R200.reuse, PT ;  /* 0x000000c886867233 */ /* 0x100fe20003803000 */
[----:B------:R-:W4:Y:S01]  /*2b40*/  MUFU.EX2 R181, R181 ;  /* 0x000000b500b57308 */ /* 0x000f220000000800 */
[----:B--2---:R-:W-:Y:S01]  /*2b50*/  F2FP.BF16.F32.PACK_AB R58, R164, R178 ;  /* 0x000000b2a43a723e */ /* 0x004fe200000010ff */
[----:B------:R-:W-:Y:S01]  /*2b60*/  FFMA.FTZ R175, R175, UR4, -R203 ;  /* 0x00000004afaf7c23 */ /* 0x000fe200080108cb */
[----:B------:R-:W-:Y:S01]  /*2b70*/  LOP3.LUT R128, R44, 0xff, RZ, 0xc0, !PT ;  /* 0x000000ff2c807812 */ /* 0x000fe200078ec0ff */
[--C-:B------:R-:W-:Y:S01]  /*2b80*/  FFMA.FTZ R52, R52, UR4, -R204.reuse ;  /* 0x0000000434347c23 */ /* 0x100fe200080108cc */
[----:B------:R-:W-:Y:S01]  /*2b90*/  SHF.R.U32.HI R45, RZ, 0x8, R45 ;  /* 0x00000008ff2d7819 */ /* 0x000fe2000001162d */
[----:B------:R-:W-:Y:S01]  /*2ba0*/  FFMA.FTZ R53, R53, UR4, -R204 ;  /* 0x0000000435357c23 */ /* 0x000fe200080108cc */
[----:B------:R-:W-:Y:S01]  /*2bb0*/  SHF.R.U32.HI R131, RZ, 0x10, R48 ;  /* 0x00000010ff837819 */ /* 0x000fe20000011630 */
[----:B------:R-:W-:Y:S01]  /*2bc0*/  MUFU.EX2 R180, R180 ;  /* 0x000000b400b47308 */ /* 0x000fe20000000800 */
[----:B------:R-:W-:Y:S01]  /*2bd0*/  SHF.R.U32.HI R129, RZ, 0x10, R44 ;  /* 0x00000010ff817819 */ /* 0x000fe2000001162c */
[----:B------:R-:W-:Y:S01]  /*2be0*/  FFMA.FTZ R54, R54, UR4, -R203 ;  /* 0x0000000436367c23 */ /* 0x000fe200080108cb */
[----:B------:R-:W-:Y:S01]  /*2bf0*/  PRMT R128, R128, 0x5410, R45 ;  /* 0x0000541080807816 */ /* 0x000fe2000000002d */
[----:B------:R-:W-:Y:S01]  /*2c00*/  FFMA.FTZ R55, R55, UR4, -R203 ;  /* 0x0000000437377c23 */ /* 0x000fe200080108cb */
[----:B------:R-:W-:Y:S01]  /*2c10*/  LOP3.LUT R134, R134, R58, RZ, 0xc0, !PT ;  /* 0x0000003a86867212 */ /* 0x000fe200078ec0ff */
[----:B------:R-:W-:Y:S01]  /*2c20*/  FADD.FTZ R184, R185, R184 ;  /* 0x000000b8b9b87221 */ /* 0x000fe20000010000 */
[----:B------:R-:W-:Y:S01]  /*2c30*/  SHF.R.U32.HI R0, RZ, 0x18, R48 ;  /* 0x00000018ff007819 */ /* 0x000fe20000011630 */
[----:B------:R-:W2:Y:S01]  /*2c40*/  MUFU.EX2 R179, R179 ;  /* 0x000000b300b37308 */ /* 0x000ea20000000800 */
[----:B------:R-:W-:Y:S01]  /*2c50*/  LOP3.LUT R131, R131, 0xff, RZ, 0xc0, !PT ;  /* 0x000000ff83837812 */ /* 0x000fe200078ec0ff */
[----:B------:R-:W2:Y:S01]  /*2c60*/  LDSM.16.MT88.4 R56, [R216+0xb000] ;  /* 0x00b00000d838783b */ /* 0x000ea20000004200 */
[----:B------:R-:W-:Y:S01]  /*2c70*/  SHF.R.U32.HI R44, RZ, 0x18, R44 ;  /* 0x00000018ff2c7819 */ /* 0x000fe2000001162c */
[C---:B-1----:R-:W-:Y:S01]  /*2c80*/  HMMA.16816.F32.BF16 R156, R132.reuse, R148, RZ ;  /* 0x00000094849c723c */ /* 0x042fe200000418ff */
[----:B------:R-:W-:Y:S01]  /*2c90*/  LOP3.LUT R129, R129, 0xff, RZ, 0xc0, !PT ;  /* 0x000000ff81817812 */ /* 0x000fe200078ec0ff */
[----:B------:R-:W1:Y:S01]  /*2ca0*/  LDSM.16.MT88.4 R48, [R216+0x9400] ;  /* 0x00940000d830783b */ /* 0x000e620000004200 */
[----:B------:R-:W-:Y:S01]  /*2cb0*/  PRMT R131, R131, 0x5410, R0 ;  /* 0x0000541083837816 */ /* 0x000fe20000000000 */
[----:B------:R-:W-:Y:S01]  /*2cc0*/  MUFU.EX2 R190, R190 ;  /* 0x000000be00be7308 */ /* 0x000fe20000000800 */
[----:B------:R-:W-:Y:S01]  /*2cd0*/  PRMT R129, R129, 0x5410, R44 ;  /* 0x0000541081817816 */ /* 0x000fe2000000002c */
[C---:B-----5:R-:W-:Y:S01]  /*2ce0*/  HMMA.16816.F32.BF16 R72, R132.reuse, R80, RZ ;  /* 0x000000508448723c */ /* 0x060fe200000418ff */
[--C-:B------:R-:W-:Y:S01]  /*2cf0*/  HSET2.LE.AND R128, R128, R200.reuse, PT ;  /* 0x000000c880807233 */ /* 0x100fe20003803000 */
[----:B------:R-:W-:Y:S01]  /*2d00*/  FADD.FTZ R186, R187, R186 ;  /* 0x000000babbba7221 */ /* 0x000fe20000010000 */
[----:B---3--:R-:W-:Y:S01]  /*2d10*/  F2FP.BF16.F32.PACK_AB R44, R192, R193 ;  /* 0x000000c1c02c723e */ /* 0x008fe200000010ff */
[----:B------:R-:W-:Y:S01]  /*2d20*/  FADD.FTZ R192, R193, R192 ;  /* 0x000000c0c1c07221 */ /* 0x000fe20000010000 */
[--C-:B------:R-:W-:Y:S01]  /*2d30*/  HSET2.LE.AND R130, R130, R200.reuse, PT ;  /* 0x000000c882827233 */ /* 0x100fe20003803000 */
[----:B------:R-:W3:Y:S01]  /*2d40*/  MUFU.EX2 R189, R189 ;  /* 0x000000bd00bd7308 */ /* 0x000ee20000000800 */
[----:B----4-:R-:W-:Y:S01]  /*2d50*/  F2FP.BF16.F32.PACK_AB R0, R181, R191 ;  /* 0x000000bfb500723e */ /* 0x010fe200000010ff */
[C---:B------:R-:W-:Y:S01]  /*2d60*/  HMMA.16816.F32.BF16 R88, R132.reuse, R96, RZ ;  /* 0x000000608458723c */ /* 0x040fe200000418ff */
[--C-:B------:R-:W-:Y:S01]  /*2d70*/  HSET2.LE.AND R131, R131, R200.reuse, PT ;  /* 0x000000c883837233 */ /* 0x100fe20003803000 */
[----:B------:R-:W-:Y:S01]  /*2d80*/  FADD.FTZ R192, R191, R192 ;  /* 0x000000c0bfc07221 */ /* 0x000fe20000010000 */
[----:B------:R-:W-:Y:S01]  /*2d90*/  LOP3.LUT R128, R128, R44, RZ, 0xc0, !PT ;  /* 0x0000002c80807212 */ /* 0x000fe200078ec0ff */
[----:B------:R-:W-:Y:S01]  /*2da0*/  FADD.FTZ R184, R178, R184 ;  /* 0x000000b8b2b87221 */ /* 0x000fe20000010000 */
[----:B--2---:R-:W-:Y:S01]  /*2db0*/  F2FP.BF16.F32.PACK_AB R45, R179, R180 ;  /* 0x000000b4b32d723e */ /* 0x004fe200000010ff */
[----:B------:R-:W2:Y:S01]  /*2dc0*/  MUFU.EX2 R183, R183 ;  /* 0x000000b700b77308 */ /* 0x000ea20000000800 */
[----:B------:R-:W-:Y:S01]  /*2dd0*/  LOP3.LUT R44, R69, UR5, R66, 0x96, !PT ;  /* 0x00000005452c7c12 */ /* 0x000fe2000f8e9642 */
[C---:B------:R-:W-:Y:S01]  /*2de0*/  HMMA.16816.F32.BF16 R104, R132.reuse, R108, RZ ;  /* 0x0000006c8468723c */ /* 0x040fe200000418ff */
[----:B------:R-:W-:Y:S01]  /*2df0*/  LOP3.LUT R130, R130, R0, RZ, 0xc0, !PT ;  /* 0x0000000082827212 */ /* 0x000fe200078ec0ff */
[----:B------:R-:W-:Y:S01]  /*2e00*/  FADD.FTZ R186, R177, R186 ;  /* 0x000000bab1ba7221 */ /* 0x000fe20000010000 */
[--C-:B------:R-:W-:Y:S01]  /*2e10*/  HSET2.LE.AND R129, R129, R200.reuse, PT ;  /* 0x000000c881817233 */ /* 0x100fe20003803000 */
[----:B------:R-:W-:Y:S01]  /*2e20*/  FADD.FTZ R192, R181, R192 ;  /* 0x000000c0b5c07221 */ /* 0x000fe20000010000 */
[----:B------:R-:W-:Y:S01]  /*2e30*/  LOP3.LUT R131, R131, R45, RZ, 0xc0, !PT ;  /* 0x0000002d83837212 */ /* 0x000fe200078ec0ff */
[----:B------:R-:W-:Y:S01]  /*2e40*/  IMAD.WIDE.U32 R44, R44, -0x2daee0ad, RZ ;  /* 0xd2511f532c2c7825 */ /* 0x000fe200078e00ff */
[----:B---3--:R-:W-:Y:S01]  /*2e50*/  F2FP.BF16.F32.PACK_AB R0, R189, R190 ;  /* 0x000000bebd00723e */ /* 0x008fe200000010ff */
[----:B------:R-:W-:Y:S01]  /*2e60*/  MUFU.EX2 R182, R182 ;  /* 0x000000b600b67308 */ /* 0x000fe20000000800 */
[C---:B------:R-:W-:Y:S01]  /*2e70*/  HMMA.16816.F32.BF16 R116, R132.reuse, R120, RZ ;  /* 0x000000788474723c */ /* 0x040fe200000418ff */
[----:B------:R-:W-:Y:S01]  /*2e80*/  LOP3.LUT R202, R47, UR5, R202, 0x96, !PT ;  /* 0x000000052fca7c12 */ /* 0x000fe2000f8e96ca */
[----:B------:R-:W-:Y:S01]  /*2e90*/  FADD.FTZ R189, R190, R189 ;  /* 0x000000bdbebd7221 */ /* 0x000fe20000010000 */
[----:B------:R-:W-:Y:S01]  /*2ea0*/  LOP3.LUT R129, R129, R0, RZ, 0xc0, !PT ;  /* 0x0000000081817212 */ /* 0x000fe200078ec0ff */
[----:B------:R-:W-:Y:S01]  /*2eb0*/  FFMA.FTZ R0, R17, UR4, -R206 ;  /* 0x0000000411007c23 */ /* 0x000fe200080108ce */
[--C-:B------:R-:W-:Y:S01]  /*2ec0*/  SHF.R.U32.HI R17, RZ, 0x10, R44.reuse ;  /* 0x00000010ff117819 */ /* 0x100fe2000001162c */
[C---:B------:R-:W-:Y:S01]  /*2ed0*/  HMMA.16816.F32.BF16 R152, R132.reuse, R150, RZ ;  /* 0x000000968498723c */ /* 0x040fe200000418ff */
[----:B------:R-:W-:Y:S01]  /*2ee0*/  SHF.R.U32.HI R67, RZ, 0x18, R44 ;  /* 0x00000018ff437819 */ /* 0x000fe2000001162c */
[----:B------:R-:W3:Y:S01]  /*2ef0*/  MUFU.EX2 R188, R188 ;  /* 0x000000bc00bc7308 */ /* 0x000ee20000000800 */
[----:B------:R-:W-:Y:S01]  /*2f00*/  LOP3.LUT R17, R17, 0xff, RZ, 0xc0, !PT ;  /* 0x000000ff11117812 */ /* 0x000fe200078ec0ff */
[----:B------:R-:W-:Y:S01]  /*2f10*/  FADD.FTZ R189, R180, R189 ;  /* 0x000000bdb4bd7221 */ /* 0x000fe20000010000 */
[----:B------:R-:W-:Y:S01]  /*2f20*/  LOP3.LUT R16, R45, UR29, R64, 0x96, !PT ;  /* 0x0000001d2d107c12 */ /* 0x000fe2000f8e9640 */
[-C--:B------:R-:W-:Y:S01]  /*2f30*/  HMMA.16816.F32.BF16 R124, R132, R56.reuse, RZ ;  /* 0x00000038847c723c */ /* 0x080fe200000418ff */
[----:B------:R-:W-:Y:S01]  /*2f40*/  PRMT R67, R17, 0x5410, R67 ;  /* 0x0000541011437816 */ /* 0x000fe20000000043 */
[----:B------:R-:W-:Y:S01]  /*2f50*/  FADD.FTZ R189, R179, R189 ;  /* 0x000000bdb3bd7221 */ /* 0x000fe20000010000 */
[----:B------:R-:W-:Y:S01]  /*2f60*/  LOP3.LUT R32, R44, 0xffff, RZ, 0xc0, !PT ;  /* 0x0000ffff2c207812 */ /* 0x000fe200078ec0ff */
[----:B------:R-:W4:Y:S01]  /*2f70*/  MUFU.EX2 R0, R0 ;  /* 0x0000000000007308 */ /* 0x000f220000000800 */
[----:B------:R-:W-:Y:S01]  /*2f80*/  LOP3.LUT R17, R16, 0xffff, RZ, 0xc0, !PT ;  /* 0x0000ffff10117812 */ /* 0x000fe200078ec0ff */
[----:B------:R-:W-:Y:S01]  /*2f90*/  HMMA.16816.F32.BF16 R136, R128, R56, RZ ;  /* 0x000000388088723c */ /* 0x000fe200000418ff */
[----:B------:R-:W-:Y:S01]  /*2fa0*/  LOP3.LUT R66, R44, 0xff, RZ, 0xc0, !PT ;  /* 0x000000ff2c427812 */ /* 0x000fe200078ec0ff */
[----:B------:R-:W-:Y:S01]  /*2fb0*/  FADD.FTZ R184, R164, R184 ;  /* 0x000000b8a4b87221 */ /* 0x000fe20000010000 */
[----:B------:R-:W-:Y:S01]  /*2fc0*/  SHF.R.U32.HI R32, RZ, 0x8, R32 ;  /* 0x00000008ff207819 */ /* 0x000fe20000011620 */
[----:B------:R-:W5:Y:S01]  /*2fd0*/  LDSM.16.MT88.4 R44, [R217+0xa400] ;  /* 0x00a40000d92c783b */ /* 0x000f620000004200 */
[----:B------:R-:W-:Y:S01]  /*2fe0*/  LOP3.LUT R64, R16, 0xff, RZ, 0xc0, !PT ;  /* 0x000000ff10407812 */ /* 0x000fe200078ec0ff */
[----:B------:R-:W-:Y:S01]  /*2ff0*/  MUFU.EX2 R194, R194 ;  /* 0x000000c200c27308 */ /* 0x000fe20000000800 */
[----:B------:R-:W-:Y:S01]  /*3000*/  SHF.R.U32.HI R65, RZ, 0x10, R16 ;  /* 0x00000010ff417819 */ /* 0x000fe20000011610 */
[C---:B------:R-:W-:Y:S01]  /*3010*/  HMMA.16816.F32.BF16 R76, R132.reuse, R82, RZ ;  /* 0x00000052844c723c */ /* 0x040fe200000418ff */
[----:B------:R-:W-:Y:S01]  /*3020*/  SHF.R.U32.HI R17, RZ, 0x8, R17 ;  /* 0x00000008ff117819 */ /* 0x000fe20000011611 */
[----:B------:R-:W-:Y:S01]  /*3030*/  FADD.FTZ R186, R2, R186 ;  /* 0x000000ba02ba7221 */ /* 0x000fe20000010000 */
[----:B------:R-:W-:Y:S01]  /*3040*/  PRMT R66, R66, 0x5410, R32 ;  /* 0x0000541042427816 */ /* 0x000fe20000000020 */
[----:B--2---:R-:W-:Y:S01]  /*3050*/  FADD.FTZ R184, R183, R184 ;  /* 0x000000b8b7b87221 */ /* 0x004fe20000010000 */
[----:B------:R-:W-:Y:S01]  /*3060*/  SHF.R.U32.HI R16, RZ, 0x18, R16 ;  /* 0x00000018ff107819 */ /* 0x000fe20000011610 */
[----:B------:R-:W2:Y:S01]  /*3070*/  MUFU.EX2 R195, R195 ;  /* 0x000000c300c37308 */ /* 0x000ea20000000800 */
[----:B------:R-:W-:Y:S01]  /*3080*/  LOP3.LUT R65, R65, 0xff, RZ, 0xc0, !PT ;  /* 0x000000ff41417812 */ /* 0x000fe200078ec0ff */
[C---:B------:R-:W-:Y:S01]  /*3090*/  HMMA.16816.F32.BF16 R92, R132.reuse, R98, RZ ;  /* 0x00000062845c723c */ /* 0x040fe200000418ff */
[----:B------:R-:W-:Y:S01]  /*30a0*/  PRMT R64, R64, 0x5410, R17 ;  /* 0x0000541040407816 */ /* 0x000fe20000000011 */
[----:B------:R-:W5:Y:S01]  /*30b0*/  LDSM.16.MT88.4 R32, [R216+0xa400] ;  /* 0x00a40000d820783b */ /* 0x000f620000004200 */
[----:B------:R-:W-:Y:S01]  /*30c0*/  PRMT R65, R65, 0x5410, R16 ;  /* 0x0000541041417816 */ /* 0x000fe20000000010 */
[----:B------:R-:W-:Y:S01]  /*30d0*/  FFMA.FTZ R237, R5, UR4, -R204 ;  /* 0x0000000405ed7c23 */ /* 0x000fe200080108cc */
[--C-:B------:R-:W-:Y:S01]  /*30e0*/  HSET2.LE.AND R66, R66, R200.reuse, PT ;  /* 0x000000c842427233 */ /* 0x100fe20003803000 */
[----:B------:R-:W1:Y:S01]  /*30f0*/  MUFU.EX2 R196, R196 ;  /* 0x000000c400c47308 */ /* 0x000e620000000800 */
[--C-:B------:R-:W-:Y:S01]  /*3100*/  HSET2.LE.AND R64, R64, R200.reuse, PT ;  /* 0x000000c840407233 */ /* 0x100fe20003803000 */
[C---:B------:R-:W-:Y:S01]  /*3110*/  HMMA.16816.F32.BF16 R144, R132.reuse, R110, RZ ;  /* 0x0000006e8490723c */ /* 0x040fe200000418ff */
[----:B---3--:R-:W-:Y:S01]  /*3120*/  F2FP.BF16.F32.PACK_AB R16, R188, R182 ;  /* 0x000000b6bc10723e */ /* 0x008fe200000010ff */
[C---:B----4-:R-:W-:Y:S01]  /*3130*/  FADD.FTZ R184, R0.reuse, R184 ;  /* 0x000000b800b87221 */ /* 0x050fe20000010000 */
[----:B------:R-:W-:Y:S01]  /*3140*/  F2FP.BF16.F32.PACK_AB R56, R0, R183 ;  /* 0x000000b70038723e */ /* 0x000fe200000010ff */
[--C-:B------:R-:W-:Y:S01]  /*3150*/  FFMA.FTZ R36, R36, UR4, -R204.reuse ;  /* 0x0000000424247c23 */ /* 0x100fe200080108cc */
[--C-:B------:R-:W-:Y:S01]  /*3160*/  HSET2.LE.AND R67, R67, R200.reuse, PT ;  /* 0x000000c843437233 */ /* 0x100fe20003803000 */
[----:B------:R-:W3:Y:S01]  /*3170*/  MUFU.EX2 R197, R197 ;  /* 0x000000c500c57308 */ /* 0x000ee20000000800 */
[----:B------:R-:W-:Y:S01]  /*3180*/  HMMA.16816.F32.BF16 R140, R132, R122, RZ ;  /* 0x0000007a848c723c */ /* 0x000fe200000418ff */
[----:B--2---:R-:W-:Y:S01]  /*3190*/  F2FP.BF16.F32.PACK_AB R198, R195, R194 ;  /* 0x000000c2c3c6723e */ /* 0x004fe200000010ff */
[--C-:B------:R-:W-:Y:S01]  /*31a0*/  FFMA.FTZ R37, R37, UR4, -R204.reuse ;  /* 0x0000000425257c23 */ /* 0x100fe200080108cc */
[----:B------:R-:W-:Y:S01]  /*31b0*/  HSET2.LE.AND R65, R65, R200, PT ;  /* 0x000000c841417233 */ /* 0x000fe20003803000 */
[----:B------:R-:W-:Y:S01]  /*31c0*/  FFMA.FTZ R38, R38, UR4, -R203 ;  /* 0x0000000426267c23 */ /* 0x000fe200080108cb */
[----:B------:R-:W-:Y:S01]  /*31d0*/  LOP3.LUT R66, R66, R16, RZ, 0xc0, !PT ;  /* 0x0000001042427212 */ /* 0x000fe200078ec0ff */
[C---:B------:R-:W-:Y:S01]  /*31e0*/  HMMA.16816.F32.BF16 R160, R128.reuse, R148, RZ ;  /* 0x0000009480a0723c */ /* 0x040fe200000418ff */
[----:B------:R-:W-:Y:S01]  /*31f0*/  LOP3.LUT R64, R64, R56, RZ, 0xc0, !PT ;  /* 0x0000003840407212 */ /* 0x000fe200078ec0ff */
[----:B------:R-:W2:Y:S01]  /*3200*/  LDSM.16.MT88.4 R16, [R217+0xb400] ;  /* 0x00b40000d910783b */ /* 0x000ea20000004200 */
[----:B------:R-:W-:Y:S01]  /*3210*/  LOP3.LUT R67, R67, R198, RZ, 0xc0, !PT ;  /* 0x000000c643437212 */ /* 0x000fe200078ec0ff */
[----:B------:R-:W-:Y:S01]  /*3220*/  FFMA.FTZ R198, R13, UR4, -R204 ;  /* 0x000000040dc67c23 */ /* 0x000fe200080108cc */
[----:B------:R-:W-:Y:S01]  /*3230*/  LOP3.LUT R207, R207, UR33, R201, 0x96, !PT ;  /* 0x00000021cfcf7c12 */ /* 0x000fe2000f8e96c9 */
[C---:B------:R-:W-:Y:S01]  /*3240*/  HMMA.16816.F32.BF16 R68, R128.reuse, R80, RZ ;  /* 0x000000508044723c */ /* 0x040fe200000418ff */
[----:B------:R-:W-:Y:S01]  /*3250*/  MUFU.EX2 R172, R172 ;  /* 0x000000ac00ac7308 */ /* 0x000fe20000000800 */
[----:B-1----:R-:W-:Y:S01]  /*3260*/  FADD.FTZ R186, R196, R186 ;  /* 0x000000bac4ba7221 */ /* 0x002fe20000010000 */
[--C-:B------:R-:W-:Y:S01]  /*3270*/  FFMA.FTZ R236, R7, UR4, -R203.reuse ;  /* 0x0000000407ec7c23 */ /* 0x100fe200080108cb */
[----:B---3--:R-:W-:Y:S01]  /*3280*/  F2FP.BF16.F32.PACK_AB R12, R197, R196 ;  /* 0x000000c4c50c723e */ /* 0x008fe200000010ff */
[----:B------:R-:W-:Y:S01]  /*3290*/  FFMA.FTZ R39, R39, UR4, -R203 ;  /* 0x0000000427277c23 */ /* 0x000fe200080108cb */
[C---:B------:R-:W-:Y:S01]  /*32a0*/  HMMA.16816.F32.BF16 R84, R128.reuse, R96, RZ ;  /* 0x000000608054723c */ /* 0x040fe200000418ff */
[----:B------:R-:W-:Y:S01]  /*32b0*/  FADD.FTZ R186, R197, R186 ;  /* 0x000000bac5ba7221 */ /* 0x000fe20000010000 */
[----:B------:R-:W-:Y:S01]  /*32c0*/  LOP3.LUT R65, R65, R12, RZ, 0xc0, !PT ;  /* 0x0000000c41417212 */ /* 0x000fe200078ec0ff */
[----:B------:R-:W-:Y:S01]  /*32d0*/  IMAD.WIDE.U32 R12, R202, -0x2daee0ad, RZ ;  /* 0xd2511f53ca0c7825 */ /* 0x000fe200078e00ff */
[----:B------:R-:W1:Y:S03]  /*32e0*/  MUFU.EX2 R173, R173 ;  /* 0x000000ad00ad7308 */ /* 0x000e660000000800 */
[----:B------:R-:W-:Y:S01]  /*32f0*/  FADD.FTZ R184, R182, R184 ;  /* 0x000000b8b6b87221 */ /* 0x000fe20000010000 */
[C---:B------:R-:W-:Y:S01]  /*3300*/  HMMA.16816.F32.BF16 R100, R128.reuse, R108, RZ ;  /* 0x0000006c8064723c */ /* 0x040fe200000418ff */
[----:B------:R-:W-:Y:S01]  /*3310*/  FADD.FTZ R186, R194, R186 ;  /* 0x000000bac2ba7221 */ /* 0x000fe20000010000 */
[----:B------:R-:W-:Y:S01]  /*3320*/  LOP3.LUT R234, R13, UR29, R234, 0x96, !PT ;  /* 0x0000001d0dea7c12 */ /* 0x000fe2000f8e96ea */
[----:B------:R-:W-:Y:S01]  /*3330*/  FADD.FTZ R184, R188, R184 ;  /* 0x000000b8bcb87221 */ /* 0x000fe20000010000 */
[----:B------:R-:W-:Y:S01]  /*3340*/  LOP3.LUT R13, R12, 0xffff, RZ, 0xc0, !PT ;  /* 0x0000ffff0c0d7812 */ /* 0x000fe200078ec0ff */
[----:B------:R-:W-:Y:S01]  /*3350*/  FADD.FTZ R186, R195, R186 ;  /* 0x000000bac3ba7221 */ /* 0x000fe20000010000 */
[----:B------:R-:W-:Y:S01]  /*3360*/  HMMA.16816.F32.BF16 R112, R128, R120, RZ ;  /* 0x000000788070723c */ /* 0x000fe200000418ff */
[----:B------:R-:W-:Y:S01]  /*3370*/  SHF.R.U32.HI R201, RZ, 0x10, R12 ;  /* 0x00000010ffc97819 */ /* 0x000fe2000001160c */
[----:B------:R-:W-:Y:S01]  /*3380*/  MUFU.EX2 R174, R174 ;  /* 0x000000ae00ae7308 */ /* 0x000fe20000000800 */
[----:B------:R-:W-:-:S02]  /*3390*/  SHF.R.U32.HI R13, RZ, 0x8, R13 ;  /* 0x00000008ff0d7819 */ /* 0x000fc4000001160d */
[----:B------:R-:W-:Y:S01]  /*33a0*/  LOP3.LUT R209, R12, 0xff, RZ, 0xc0, !PT ;  /* 0x000000ff0cd17812 */ /* 0x000fe200078ec0ff */
[C---:B------:R-:W-:Y:S01]  /*33b0*/  HMMA.16816.F32.BF16 R148, R128.reuse, R150, RZ ;  /* 0x000000968094723c */ /* 0x040fe200000418ff */
[----:B------:R-:W-:Y:S02]  /*33c0*/  SHF.R.U32.HI R202, RZ, 0x18, R12 ;  /* 0x00000018ffca7819 */ /* 0x000fe4000001160c */
[----:B------:R-:W-:Y:S01]  /*33d0*/  LOP3.LUT R201, R201, 0xff, RZ, 0xc0, !PT ;  /* 0x000000ffc9c97812 */ /* 0x000fe200078ec0ff */
[----:B------:R-:W-:Y:S01]  /*33e0*/  MUFU.EX2 R175, R175 ;  /* 0x000000af00af7308 */ /* 0x000fe20000000800 */
[----:B------:R-:W-:Y:S01]  /*33f0*/  PRMT R12, R209, 0x5410, R13 ;  /* 0x00005410d10c7816 */ /* 0x000fe2000000000d */
[----:B------:R-:W-:Y:S01]  /*3400*/  HMMA.16816.F32.BF16 R80, R128, R82, RZ ;  /* 0x000000528050723c */ /* 0x000fe200000418ff */
[----:B------:R-:W-:Y:S01]  /*3410*/  PRMT R13, R201, 0x5410, R202 ;  /* 0x00005410c90d7816 */ /* 0x000fe200000000ca */
[--C-:B------:R-:W-:Y:S01]  /*3420*/  FFMA.FTZ R202, R15, UR4, -R203.reuse ;  /* 0x000000040fca7c23 */ /* 0x100fe200080108cb */
[----:B------:R-:W-:Y:S01]  /*3430*/  FFMA.FTZ R209, R14, UR4, -R203 ;  /* 0x000000040ed17c23 */ /* 0x000fe200080108cb */
[----:B------:R-:W-:-:S02]  /*3440*/  LOP3.LUT R14, R234, 0xffff, RZ, 0xc0, !PT ;  /* 0x0000ffffea0e7812 */ /* 0x000fc400078ec0ff */
[C---:B------:R-:W-:Y:S01]  /*3450*/  HMMA.16816.F32.BF16 R96, R128.reuse, R98, RZ ;  /* 0x000000628060723c */ /* 0x040fe200000418ff */
[----:B------:R3:W4:Y:S01]  /*3460*/  MUFU.EX2 R201, R209 ;  /* 0x000000d100c97308 */ /* 0x0007220000000800 */
[----:B------:R-:W-:Y:S02]  /*3470*/  LOP3.LUT R211, R234, 0xff, RZ, 0xc0, !PT ;  /* 0x000000ffead37812 */ /* 0x000fe400078ec0ff */
[----:B------:R-:W-:Y:S02]  /*3480*/  SHF.R.U32.HI R14, RZ, 0x8, R14 ;  /* 0x00000008ff0e7819 */ /* 0x000fe4000001160e */
[----:B------:R-:W-:Y:S01]  /*3490*/  HMMA.16816.F32.BF16 R108, R128, R110, RZ ;  /* 0x0000006e806c723c */ /* 0x000fe200000418ff */
[----:B------:R-:W-:Y:S02]  /*34a0*/  HSET2.LE.AND R12, R12, R200, PT ;  /* 0x000000c80c0c7233 */ /* 0x000fe40003803000 */
[----:B------:R-:W5:Y:S01]  /*34b0*/  MUFU.EX2 R199, R199 ;  /* 0x000000c700c77308 */ /* 0x000f620000000800 */
[----:B------:R-:W-:-:S02]  /*34c0*/  PRMT R211, R211, 0x5410, R14 ;  /* 0x00005410d3d37816 */ /* 0x000fc4000000000e */
[----:B------:R-:W-:Y:S01]  /*34d0*/  HMMA.16816.F32.BF16 R120, R128, R122, RZ ;  /* 0x0000007a8078723c */ /* 0x000fe200000418ff */
[--C-:B------:R-:W-:Y:S02]  /*34e0*/  HSET2.LE.AND R13, R13, R200.reuse, PT ;  /* 0x000000c80d0d7233 */ /* 0x100fe40003803000 */
[----:B-1----:R-:W-:Y:S02]  /*34f0*/  F2FP.BF16.F32.PACK_AB R14, R173, R172 ;  /* 0x000000acad0e723e */ /* 0x002fe400000010ff */
[----:B------:R-:W1:Y:S01]  /*3500*/  MUFU.EX2 R198, R198 ;  /* 0x000000c600c67308 */ /* 0x000e620000000800 */
[-C--:B------:R-:W-:Y:S01]  /*3510*/  HMMA.16816.F32.BF16 R132, R132, R58.reuse, RZ ;  /* 0x0000003a8484723c */ /* 0x080fe200000418ff */
[--C-:B---3--:R-:W-:Y:S01]  /*3520*/  SHF.R.U32.HI R209, RZ, 0x10, R234.reuse ;  /* 0x00000010ffd17819 */ /* 0x108fe200000116ea */
[----:B----4-:R-:W-:Y:S01]  /*3530*/  FADD.FTZ R189, R201, R189 ;  /* 0x000000bdc9bd7221 */ /* 0x010fe20000010000 */
[----:B------:R-:W-:Y:S02]  /*3540*/  SHF.R.U32.HI R234, RZ, 0x18, R234 ;  /* 0x00000018ffea7819 */ /* 0x000fe400000116ea */
[----:B------:R-:W-:Y:S01]  /*3550*/  LOP3.LUT R209, R209, 0xff, RZ, 0xc0, !PT ;  /* 0x000000ffd1d17812 */ /* 0x000fe200078ec0ff */
[----:B------:R-:W-:Y:S01]  /*3560*/  HMMA.16816.F32.BF16 R128, R128, R58, RZ ;  /* 0x0000003a8080723c */ /* 0x000fe200000418ff */
[----:B------:R-:W3:Y:S01]  /*3570*/  LDSM.16.MT88.4 R56, [R216+0xb400] ;  /* 0x00b40000d838783b */ /* 0x000ee20000004200 */
[----:B------:R-:W4:Y:S01]  /*3580*/  MUFU.EX2 R202, R202 ;  /* 0x000000ca00ca7308 */ /* 0x000f220000000800 */
[----:B------:R-:W-:Y:S01]  /*3590*/  PRMT R209, R209, 0x5410, R234 ;  /* 0x00005410d1d17816 */ /* 0x000fe200000000ea */
[----:B------:R-:W-:Y:S01]  /*35a0*/  IMAD.WIDE.U32 R234, R207, -0x326172a9, RZ ;  /* 0xcd9e8d57cfea7825 */ /* 0x000fe200078e00ff */
[----:B------:R-:W-:Y:S01]  /*35b0*/  F2FP.BF16.F32.PACK_AB R15, R175, R174 ;  /* 0x000000aeaf0f723e */ /* 0x000fe200000010ff */
[C---:B------:R-:W-:Y:S01]  /*35c0*/  HMMA.16816.F32.BF16 R156, R64.reuse, R60, R156 ;  /* 0x0000003c409c723c */ /* 0x040fe2000004189c */
[----:B------:R-:W-:Y:S01]  /*35d0*/  LOP3.LUT R14, R12, R14, RZ, 0xc0, !PT ;  /* 0x0000000e0c0e7212 */ /* 0x000fe200078ec0ff */
[----:B-----5:R-:W-:Y:S01]  /*35e0*/  FADD.FTZ R192, R199, R192 ;  /* 0x000000c0c7c07221 */ /* 0x020fe20000010000 */
[----:B------:R-:W-:Y:S01]  /*35f0*/  LOP3.LUT R232, R235, UR26, R232, 0x96, !PT ;  /* 0x0000001aebe87c12 */ /* 0x000fe2000f8e96e8 */
[----:B------:R-:W5:Y:S01]  /*3600*/  MUFU.EX2 R52, R52 ;  /* 0x0000003400347308 */ /* 0x000f620000000800 */
[----:B------:R-:W-:Y:S01]  /*3610*/  LOP3.LUT R15, R13, R15, RZ, 0xc0, !PT ;  /* 0x0000000f0d0f7212 */ /* 0x000fe200078ec0ff */
[----:B------:R-:W-:Y:S01]  /*3620*/  HMMA.16816.F32.BF16 R72, R64, R48, R72 ;  /* 0x000000304048723c */ /* 0x000fe20000041848 */
[--C-:B------:R-:W-:Y:S01]  /*3630*/  HSET2.LE.AND R12, R211, R200.reuse, PT ;  /* 0x000000c8d30c7233 */ /* 0x100fe20003803000 */
[----:B------:R-:W-:Y:S01]  /*3640*/  IMAD.WIDE.U32 R232, R232, -0x2daee0ad, RZ ;  /* 0xd2511f53e8e87825 */ /* 0x000fe200078e00ff */
[----:B------:R-:W-:-:S03]  /*3650*/  HSET2.LE.AND R13, R209, R200, PT ;  /* 0x000000c8d10d7233 */ /* 0x000fc60003803000 */
[C---:B-1----:R-:W-:Y:S01]  /*3660*/  FADD.FTZ R192, R198.reuse, R192 ;  /* 0x000000c0c6c07221 */ /* 0x042fe20000010000 */
[----:B------:R-:W-:Y:S01]  /*3670*/  F2FP.BF16.F32.PACK_AB R211, R198, R199 ;  /* 0x000000c7c6d3723e */ /* 0x000fe200000010ff */
[C---:B------:R-:W-:Y:S01]  /*3680*/  HMMA.16816.F32.BF16 R88, R64.reuse, R44, R88 ;  /* 0x0000002c4058723c */ /* 0x040fe20000041858 */
[----:B----4-:R-:W-:Y:S01]  /*3690*/  F2FP.BF16.F32.PACK_AB R209, R202, R201 ;  /* 0x000000c9cad1723e */ /* 0x010fe200000010ff */
[----:B------:R-:W1:Y:S01]  /*36a0*/  MUFU.EX2 R53, R53 ;  /* 0x0000003500357308 */ /* 0x000e620000000800 */
[----:B------:R-:W-:Y:S01]  /*36b0*/  LOP3.LUT R12, R12, R211, RZ, 0xc0, !PT ;  /* 0x000000d30c0c7212 */ /* 0x000fe200078ec0ff */
[----:B------:R-:W-:Y:S01]  /*36c0*/  FADD.FTZ R189, R202, R189 ;  /* 0x000000bdcabd7221 */ /* 0x000fe20000010000 */
[----:B------:R-:W-:Y:S01]  /*36d0*/  LOP3.LUT R13, R13, R209, RZ, 0xc0, !PT ;  /* 0x000000d10d0d7212 */ /* 0x000fe200078ec0ff */
[C---:B------:R-:W-:Y:S01]  /*36e0*/  HMMA.16816.F32.BF16 R104, R64.reuse, R32, R104 ;  /* 0x000000204068723c */ /* 0x040fe20000041868 */
[----:B------:R-:W-:Y:S01]  /*36f0*/  LOP3.LUT R230, R233, UR23, R230, 0x96, !PT ;  /* 0x00000017e9e67c12 */ /* 0x000fe2000f8e96e6 */
[----:B------:R-:W-:Y:S01]  /*3700*/  FADD.FTZ R192, R172, R192 ;  /* 0x000000c0acc07221 */ /* 0x000fe20000010000 */
[----:B------:R-:W-:Y:S01]  /*3710*/  FADD.FTZ R189, R174, R189 ;  /* 0x000000bdaebd7221 */ /* 0x000fe20000010000 */
[----:B------:R-:W4:Y:S02]  /*3720*/  MUFU.EX2 R54, R54 ;  /* 0x0000003600367308 */ /* 0x000f240000000800 */
[----:B--2---:R-:W-:Y:S01]  /*3730*/  HMMA.16816.F32.BF16 R116, R64, R16, R116 ;  /* 0x000000104074723c */ /* 0x004fe20000041874 */
[----:B------:R-:W-:-:S04]  /*3740*/  IMAD.WIDE.U32 R230, R230, -0x326172a9, RZ ;  /* 0xcd9e8d57e6e67825 */ /* 0x000fc800078e00ff */
[----:B------:R-:W-:Y:S01]  /*3750*/  FADD.FTZ R192, R173, R192 ;  /* 0x000000c0adc07221 */ /* 0x000fe20000010000 */
[----:B------:R-:W-:Y:S01]  /*3760*/  FADD.FTZ R189, R175, R189 ;  /* 0x000000bdafbd7221 */ /* 0x000fe20000010000 */
[----:B------:R-:W-:Y:S01]  /*3770*/  HMMA.16816.F32.BF16 R152, R64, R62, R152 ;  /* 0x0000003e4098723c */ /* 0x000fe20000041898 */
[----:B------:R-:W2:Y:S01]  /*3780*/  MUFU.EX2 R55, R55 ;  /* 0x0000003700377308 */ /* 0x000ea20000000800 */
[----:B-----5:R-:W-:-:S04]  /*3790*/  FADD.FTZ R192, R52, R192 ;  /* 0x000000c034c07221 */ /* 0x020fc80000010000 */
[C---:B---3--:R-:W-:Y:S01]  /*37a0*/  HMMA.16816.F32.BF16 R124, R64.reuse, R56, R124 ;  /* 0x00000038407c723c */ /* 0x048fe2000004187c */
[----:B-1----:R-:W-:Y:S02]  /*37b0*/  FADD.FTZ R192, R53, R192 ;  /* 0x000000c035c07221 */ /* 0x002fe40000010000 */
[----:B------:R-:W-:Y:S01]  /*37c0*/  MUFU.EX2 R237, R237 ;  /* 0x000000ed00ed7308 */ /* 0x000fe20000000800 */
[----:B----4-:R-:W-:Y:S02]  /*37d0*/  FADD.FTZ R189, R54, R189 ;  /* 0x000000bd36bd7221 */ /* 0x010fe40000010000 */
[C---:B------:R-:W-:Y:S05]  /*37e0*/  HMMA.16816.F32.BF16 R76, R64.reuse, R50, R76 ;  /* 0x00000032404c723c */ /* 0x040fea000004184c */
[----:B------:R-:W-:Y:S01]  /*37f0*/  MUFU.EX2 R36, R36 ;  /* 0x0000002400247308 */ /* 0x000fe20000000800 */
[----:B------:R-:W-:Y:S01]  /*3800*/  HMMA.16816.F32.BF16 R92, R64, R46, R92 ;  /* 0x0000002e405c723c */ /* 0x000fe2000004185c */
[----:B--2---:R-:W-:-:S05]  /*3810*/  FADD.FTZ R189, R55, R189 ;  /* 0x000000bd37bd7221 */ /* 0x004fca0000010000 */
[C---:B------:R-:W-:Y:S01]  /*3820*/  HMMA.16816.F32.BF16 R144, R64.reuse, R34, R144 ;  /* 0x000000224090723c */ /* 0x040fe20000041890 */
[----:B------:R-:W-:Y:S05]  /*3830*/  MUFU.EX2 R37, R37 ;  /* 0x0000002500257308 */ /* 0x000fea0000000800 */
[C---:B------:R-:W-:Y:S03]  /*3840*/  HMMA.16816.F32.BF16 R140, R64.reuse, R18, R140 ;  /* 0x00000012408c723c */ /* 0x040fe6000004188c */
[----:B------:R-:W-:Y:S03]  /*3850*/  MUFU.EX2 R38, R38 ;  /* 0x0000002600267308 */ /* 0x000fe60000000800 */
[----:B------:R-:W-:Y:S05]  /*3860*/  HMMA.16816.F32.BF16 R132, R64, R58, R132 ;  /* 0x0000003a4084723c */ /* 0x000fea0000041884 */
[----:B------:R-:W-:Y:S01]  /*3870*/  MUFU.EX2 R236, R236 ;  /* 0x000000ec00ec7308 */ /* 0x000fe20000000800 */
[----:B------:R-:W-:Y:S01]  /*3880*/  HMMA.16816.F32.BF16 R68, R12, R48, R68 ;  /* 0x000000300c44723c */ /* 0x000fe20000041844 */
[----:B------:R-:W-:-:S02]  /*3890*/  LOP3.LUT R64, R213, UR24, R234, 0x96, !PT ;  /* 0x00000018d5407c12 */ /* 0x000fc4000f8e96ea */
[----:B------:R-:W-:Y:S02]  /*38a0*/  LOP3.LUT R213, R231, UR22, R212, 0x96, !PT ;  /* 0x00000016e7d57c12 */ /* 0x000fe4000f8e96d4 */
[----:B------:R-:W-:Y:S01]  /*38b0*/  LOP3.LUT R66, R215, UR24, R234, 0x96, !PT ;  /* 0x00000018d7427c12 */ /* 0x000fe2000f8e96ea */
[----:B------:R-:W-:Y:S01]  /*38c0*/  IMAD.WIDE.U32 R64, R64, -0x2daee0ad, RZ ;  /* 0xd2511f5340407825 */ /* 0x000fe200078e00ff */
[----:B------:R-:W-:Y:S01]  /*38d0*/  LOP3.LUT R48, R235, UR26, R210, 0x96, !PT ;  /* 0x0000001aeb307c12 */ /* 0x000fe2000f8e96d2 */
[----:B------:R-:W-:Y:S01]  /*38e0*/  HMMA.16816.F32.BF16 R100, R12, R32, R100 ;  /* 0x000000200c64723c */ /* 0x000fe20000041864 */
[----:B------:R-:W-:Y:S01]  /*38f0*/  MUFU.EX2 R39, R39 ;  /* 0x0000002700277308 */ /* 0x000fe20000000800 */
[----:B------:R-:W-:Y:S01]  /*3900*/  IMAD.WIDE.U32 R66, R66, -0x2daee0ad, RZ ;  /* 0xd2511f5342427825 */ /* 0x000fe200078e00ff */
[----:B------:R-:W-:-:S03]  /*3910*/  LOP3.LUT R211, R65, UR21, R232, 0x96, !PT ;  /* 0x0000001541d37c12 */ /* 0x000fc6000f8e96e8 */
[----:B------:R-:W-:Y:S01]  /*3920*/  FFMA.FTZ R65, R27, UR4, -R205 ;  /* 0x000000041b417c23 */ /* 0x000fe200080108cd */
[----:B------:R-:W-:Y:S01]  /*3930*/  IMAD.WIDE.U32 R48, R48, -0x2daee0ad, RZ ;  /* 0xd2511f5330307825 */ /* 0x000fe200078e00ff */
[C---:B------:R-:W-:Y:S03]  /*3940*/  HMMA.16816.F32.BF16 R112, R12.reuse, R16, R112 ;  /* 0x000000100c70723c */ /* 0x040fe60000041870 */
[----:B------:R-:W-:Y:S01]  /*3950*/  IMAD.WIDE.U32 R210, R211, -0x326172a9, RZ ;  /* 0xcd9e8d57d3d27825 */ /* 0x000fe200078e00ff */
[----:B------:R-:W-:Y:S01]  /*3960*/  LOP3.LUT R208, R49, UR23, R208, 0x96, !PT ;  /* 0x0000001731d07c12 */ /* 0x000fe2000f8e96d0 */
[----:B------:R-:W-:Y:S01]  /*3970*/  MUFU.EX2 R65, R65 ;  /* 0x0000004100417308 */ /* 0x000fe20000000800 */
[----:B------:R-:W-:Y:S01]  /*3980*/  LOP3.LUT R209, R67, UR21, R48, 0x96, !PT ;  /* 0x0000001543d17c12 */ /* 0x000fe2000f8e9630 */
[----:B------:R-:W-:Y:S01]  /*3990*/  IMAD.WIDE.U32 R32, R213, -0x2daee0ad, RZ ;  /* 0xd2511f53d5207825 */ /* 0x000fe200078e00ff */
[----:B------:R-:W-:Y:S01]  /*39a0*/  LOP3.LUT R212, R211, UR20, R230, 0x96, !PT ;  /* 0x00000014d3d47c12 */ /* 0x000fe2000f8e96e6 */
[C---:B------:R-:W-:Y:S03]  /*39b0*/  HMMA.16816.F32.BF16 R136, R12.reuse, R56, R136 ;  /* 0x000000380c88723c */ /* 0x040fe60000041888 */
[----:B------:R-:W-:Y:S01]  /*39c0*/  LOP3.LUT R230, R33, UR19, R64, 0x96, !PT ;  /* 0x0000001321e67c12 */ /* 0x000fe2000f8e9640 */
[----:B------:R-:W-:Y:S01]  /*39d0*/  IMAD.WIDE.U32 R212, R212, -0x2daee0ad, RZ ;  /* 0xd2511f53d4d47825 */ /* 0x000fe200078e00ff */
[----:B------:R1:W-:Y:S01]  /*39e0*/  MUFU.EX2 R64, R24 ;  /* 0x0000001800407308 */ /* 0x0003e20000000800 */
[----:B------:R-:W-:Y:S02]  /*39f0*/  HMMA.16816.F32.BF16 R160, R12, R60, R160 ;  /* 0x0000003c0ca0723c */ /* 0x000fe400000418a0 */
[----:B------:R-:W-:Y:S01]  /*3a00*/  FFMA.FTZ R56, R25, UR4, -R206 ;  /* 0x0000000419387c23 */ /* 0x000fe200080108ce */
[----:B------:R-:W-:Y:S01]  /*3a10*/  IMAD.WIDE.U32 R230, R230, -0x326172a9, RZ ;  /* 0xcd9e8d57e6e67825 */ /* 0x000fe200078e00ff */
[----:B------:R-:W-:-:S03]  /*3a20*/  LOP3.LUT R16, R213, UR18, R32, 0x96, !PT ;  /* 0x00000012d5107c12 */ /* 0x000fc6000f8e9620 */
[----:B------:R-:W-:Y:S01]  /*3a30*/  FFMA.FTZ R57, R42, UR4, -R205 ;  /* 0x000000042a397c23 */ /* 0x000fe200080108cd */
[----:B------:R-:W-:-:S04]  /*3a40*/  IMAD.WIDE.U32 R32, R208, -0x326172a9, RZ ;  /* 0xcd9e8d57d0207825 */ /* 0x000fc800078e00ff */
[--C-:B------:R-:W-:Y:S01]  /*3a50*/  FFMA.FTZ R60, R40, UR4, -R206.reuse ;  /* 0x00000004283c7c23 */ /* 0x100fe200080108ce */
[----:B------:R-:W-:Y:S01]  /*3a60*/  FFMA.FTZ R61, R41, UR4, -R206 ;  /* 0x00000004293d7c23 */ /* 0x000fe200080108ce */
[----:B------:R-:W-:Y:S01]  /*3a70*/  HMMA.16816.F32.BF16 R148, R12, R62, R148 ;  /* 0x0000003e0c94723c */ /* 0x000fe20000041894 */
[----:B------:R-:W-:Y:S01]  /*3a80*/  IMAD.WIDE.U32 R208, R209, -0x326172a9, RZ ;  /* 0xcd9e8d57d1d07825 */ /* 0x000fe200078e00ff */
[----:B------:R-:W-:Y:S01]  /*3a90*/  LOP3.LUT R215, R33, UR22, R214, 0x96, !PT ;  /* 0x0000001621d77c12 */ /* 0x000fe2000f8e96d6 */
[----:B------:R-:W-:Y:S01]  /*3aa0*/  MUFU.EX2 R56, R56 ;  /* 0x0000003800387308 */ /* 0x000fe20000000800 */
[----:B------:R-:W-:Y:S02]  /*3ab0*/  LOP3.LUT R210, R231, UR5, R210, 0x96, !PT ;  /* 0x00000005e7d27c12 */ /* 0x000fe4000f8e96d2 */
[----:B------:R-:W-:Y:S01]  /*3ac0*/  LOP3.LUT R214, R209, UR20, R32, 0x96, !PT ;  /* 0x00000014d1d67c12 */ /* 0x000fe2000f8e9620 */
[----:B-1----:R-:W-:-:S04]  /*3ad0*/  IMAD.WIDE.U32 R24, R16, -0x326172a9, RZ ;  /* 0xcd9e8d5710187825 */ /* 0x002fc800078e00ff */
[--C-:B------:R-:W-:Y:S01]  /*3ae0*/  FFMA.FTZ R62, R43, UR4, -R205.reuse ;  /* 0x000000042b3e7c23 */ /* 0x100fe200080108cd */
[----:B------:R-:W-:Y:S01]  /*3af0*/  FFMA.FTZ R63, R26, UR4, -R205 ;  /* 0x000000041a3f7c23 */ /* 0x000fe200080108cd */
[C---:B------:R-:W-:Y:S01]  /*3b00*/  HMMA.16816.F32.BF16 R80, R12.reuse, R50, R80 ;  /* 0x000000320c50723c */ /* 0x040fe20000041850 */
[----:B------:R-:W1:Y:S01]  /*3b10*/  MUFU.EX2 R60, R60 ;  /* 0x0000003c003c7308 */ /* 0x000e620000000800 */
[----:B------:R-:W-:Y:S01]  /*3b20*/  LOP3.LUT R17, R25, UR27, R230, 0x96, !PT ;  /* 0x0000001b19117c12 */ /* 0x000fe2000f8e96e6 */
[----:B------:R-:W-:Y:S01]  /*3b30*/  IMAD.WIDE.U32 R232, R215, -0x2daee0ad, RZ ;  /* 0xd2511f53d7e87825 */ /* 0x000fe200078e00ff */
[----:B------:R-:W-:Y:S02]  /*3b40*/  LOP3.LUT R25, R24, 0xffff, RZ, 0xc0, !PT ;  /* 0x0000ffff18197812 */ /* 0x000fe400078ec0ff */
[--C-:B------:R-:W-:Y:S01]  /*3b50*/  SHF.R.U32.HI R32, RZ, 0x10, R24.reuse ;  /* 0x00000010ff207819 */ /* 0x100fe20000011618 */
[----:B------:R-:W-:Y:S01]  /*3b60*/  IMAD.WIDE.U32 R214, R214, -0x2daee0ad, RZ ;  /* 0xd2511f53d6d67825 */ /* 0x000fe200078e00ff */
[----:B------:R-:W-:Y:S01]  /*3b70*/  LOP3.LUT R40, R17, 0xffff, RZ, 0xc0, !PT ;  /* 0x0000ffff11287812 */ /* 0x000fe200078ec0ff */
[----:B------:R-:W2:Y:S01]  /*3b80*/  MUFU.EX2 R61, R61 ;  /* 0x0000003d003d7308 */ /* 0x000ea20000000800 */
[----:B------:R-:W-:Y:S01]  /*3b90*/  LOP3.LUT R16, R24, 0xff, RZ, 0xc0, !PT ;  /* 0x000000ff18107812 */ /* 0x000fe200078ec0ff */
[----:B------:R-:W-:Y:S01]  /*3ba0*/  HMMA.16816.F32.BF16 R84, R12, R44, R84 ;  /* 0x0000002c0c54723c */ /* 0x000fe20000041854 */
[----:B------:R-:W-:-:S02]  /*3bb0*/  SHF.R.U32.HI R24, RZ, 0x18, R24 ;  /* 0x00000018ff187819 */ /* 0x000fc40000011618 */
[----:B------:R-:W-:Y:S02]  /*3bc0*/  SHF.R.U32.HI R33, RZ, 0x8, R25 ;  /* 0x00000008ff217819 */ /* 0x000fe40000011619 */
[----:B------:R-:W-:Y:S01]  /*3bd0*/  LOP3.LUT R51, R32, 0xff, RZ, 0xc0, !PT ;  /* 0x000000ff20337812 */ /* 0x000fe200078ec0ff */
[----:B------:R-:W-:Y:S01]  /*3be0*/  MUFU.EX2 R57, R57 ;  /* 0x0000003900397308 */ /* 0x000fe20000000800 */
[----:B------:R-:W-:Y:S01]  /*3bf0*/  LOP3.LUT R25, R17, 0xff, RZ, 0xc0, !PT ;  /* 0x000000ff11197812 */ /* 0x000fe200078ec0ff */
[C---:B------:R-:W-:Y:S01]  /*3c00*/  HMMA.16816.F32.BF16 R96, R12.reuse, R46, R96 ;  /* 0x0000002e0c60723c */ /* 0x040fe20000041860 */
[----:B------:R-:W-:Y:S01]  /*3c10*/  SHF.R.U32.HI R32, RZ, 0x8, R40 ;  /* 0x00000008ff207819 */ /* 0x000fe20000011628 */
[----:B------:R-:W3:Y:S01]  /*3c20*/  LDSM.16.MT88.4 R44, [R217+0x9800] ;  /* 0x00980000d92c783b */ /* 0x000ee20000004200 */
[--C-:B------:R-:W-:Y:S01]  /*3c30*/  SHF.R.U32.HI R26, RZ, 0x10, R17.reuse ;  /* 0x00000010ff1a7819 */ /* 0x100fe20000011611 */
[----:B-1----:R-:W-:Y:S01]  /*3c40*/  FADD.FTZ R184, R60, R184 ;  /* 0x000000b83cb87221 */ /* 0x002fe20000010000 */
[----:B------:R-:W-:Y:S01]  /*3c50*/  PRMT R51, R51, 0x5410, R24 ;  /* 0x0000541033337816 */ /* 0x000fe20000000018 */
[----:B------:R-:W1:Y:S01]  /*3c60*/  MUFU.EX2 R62, R62 ;  /* 0x0000003e003e7308 */ /* 0x000e620000000800 */
[----:B------:R-:W-:Y:S01]  /*3c70*/  PRMT R24, R25, 0x5410, R32 ;  /* 0x0000541019187816 */ /* 0x000fe20000000020 */
[----:B------:R-:W-:Y:S01]  /*3c80*/  HMMA.16816.F32.BF16 R128, R12, R58, R128 ;  /* 0x0000003a0c80723c */ /* 0x000fe20000041880 */
[----:B------:R-:W-:Y:S01]  /*3c90*/  SHF.R.U32.HI R25, RZ, 0x18, R17 ;  /* 0x00000018ff197819 */ /* 0x000fe20000011611 */
[----:B------:R-:W4:Y:S01]  /*3ca0*/  LDSM.16.MT88.4 R40, [R216+0x9800] ;  /* 0x00980000d828783b */ /* 0x000f220000004200 */
[----:B------:R-:W-:Y:S01]  /*3cb0*/  LOP3.LUT R17, R26, 0xff, RZ, 0xc0, !PT ;  /* 0x000000ff1a117812 */ /* 0x000fe200078ec0ff */
[----:B--2---:R-:W-:Y:S01]  /*3cc0*/  FADD.FTZ R184, R61, R184 ;  /* 0x000000b83db87221 */ /* 0x004fe20000010000 */
[----:B------:R-:W-:Y:S01]  /*3cd0*/  LOP3.LUT R234, R215, UR18, R232, 0x96, !PT ;  /* 0x00000012d7ea7c12 */ /* 0x000fe2000f8e96e8 */
[----:B------:R-:W2:Y:S01]  /*3ce0*/  MUFU.EX2 R63, R63 ;  /* 0x0000003f003f7308 */ /* 0x000ea20000000800 */
[----:B------:R-:W-:Y:S01]  /*3cf0*/  PRMT R16, R16, 0x5410, R33 ;  /* 0x0000541010107816 */ /* 0x000fe20000000021 */
[----:B------:R-:W-:Y:S01]  /*3d00*/  FFMA.FTZ R58, R8, UR4, -R204 ;  /* 0x00000004083a7c23 */ /* 0x000fe200080108cc */
[----:B------:R-:W-:Y:S01]  /*3d10*/  PRMT R17, R17, 0x5410, R25 ;  /* 0x0000541011117816 */ /* 0x000fe20000000019 */
[----:B------:R-:W-:Y:S01]  /*3d20*/  IMAD.WIDE.U32 R234, R234, -0x326172a9, RZ ;  /* 0xcd9e8d57eaea7825 */ /* 0x000fe200078e00ff */
[----:B------:R-:W-:-:S03]  /*3d30*/  LOP3.LUT R232, R233, UR19, R66, 0x96, !PT ;  /* 0x00000013e9e87c12 */ /* 0x000fc6000f8e9642 */
[----:B------:R-:W-:Y:S01]  /*3d40*/  FFMA.FTZ R59, R9, UR4, -R204 ;  /* 0x00000004093b7c23 */ /* 0x000fe200080108cc */
[--C-:B------:R-:W-:Y:S01]  /*3d50*/  HSET2.LE.AND R24, R24, R200.reuse, PT ;  /* 0x000000c818187233 */ /* 0x100fe20003803000 */
[--C-:B------:R-:W-:Y:S01]  /*3d60*/  FFMA.FTZ R66, R10, UR4, -R203.reuse ;  /* 0x000000040a427c23 */ /* 0x100fe200080108cb */
[----:B------:R-:W-:Y:S01]  /*3d70*/  F2FP.BF16.F32.PACK_AB R48, R61, R60 ;  /* 0x0000003c3d30723e */ /* 0x000fe200000010ff */
[----:B------:R-:W-:Y:S01]  /*3d80*/  IMAD.WIDE.U32 R232, R232, -0x326172a9, RZ ;  /* 0xcd9e8d57e8e87825 */ /* 0x000fe200078e00ff */
[--C-:B------:R-:W-:Y:S01]  /*3d90*/  HSET2.LE.AND R50, R16, R200.reuse, PT ;  /* 0x000000c810327233 */ /* 0x100fe20003803000 */
[----:B------:R-:W5:Y:S01]  /*3da0*/  MUFU.EX2 R58, R58 ;  /* 0x0000003a003a7308 */ /* 0x000f620000000800 */
[--C-:B------:R-:W-:Y:S01]  /*3db0*/  HSET2.LE.AND R49, R17, R200.reuse, PT ;  /* 0x000000c811317233 */ /* 0x100fe20003803000 */
[C---:B------:R-:W-:Y:S01]  /*3dc0*/  HMMA.16816.F32.BF16 R120, R12.reuse, R18, R120 ;  /* 0x000000120c78723c */ /* 0x040fe20000041878 */
[--C-:B------:R-:W-:Y:S01]  /*3dd0*/  HSET2.LE.AND R51, R51, R200.reuse, PT ;  /* 0x000000c833337233 */ /* 0x100fe20003803000 */
[----:B------:R-:W4:Y:S01]  /*3de0*/  LDSM.16.MT88.4 R16, [R217+0xb800] ;  /* 0x00b80000d910783b */ /* 0x000f220000004200 */
[----:B-1----:R-:W-:Y:S01]  /*3df0*/  F2FP.BF16.F32.PACK_AB R207, R62, R57 ;  /* 0x000000393ecf723e */ /* 0x002fe200000010ff */
[----:B------:R-:W-:Y:S01]  /*3e00*/  FADD.FTZ R186, R57, R186 ;  /* 0x000000ba39ba7221 */ /* 0x000fe20000010000 */
[----:B------:R-:W-:Y:S01]  /*3e10*/  F2FP.BF16.F32.PACK_AB R67, R56, R64 ;  /* 0x000000403843723e */ /* 0x000fe200000010ff */
[----:B------:R-:W-:Y:S01]  /*3e20*/  MUFU.EX2 R59, R59 ;  /* 0x0000003b003b7308 */ /* 0x000fe20000000800 */
[----:B--2---:R-:W-:Y:S01]  /*3e30*/  F2FP.BF16.F32.PACK_AB R8, R65, R63 ;  /* 0x0000003f4108723e */ /* 0x004fe200000010ff */
[----:B------:R-:W-:Y:S01]  /*3e40*/  HMMA.16816.F32.BF16 R108, R12, R34, R108 ;  /* 0x000000220c6c723c */ /* 0x000fe2000004186c */
[----:B------:R-:W-:Y:S01]  /*3e50*/  LOP3.LUT R209, R234, 0xffff, RZ, 0xc0, !PT ;  /* 0x0000ffffead17812 */ /* 0x000fe200078ec0ff */
[----:B------:R-:W-:Y:S01]  /*3e60*/  LDSM.16.MT88.4 R32, [R217+0xa800] ;  /* 0x00a80000d920783b */ /* 0x000fe20000004200 */
[----:B------:R-:W-:Y:S01]  /*3e70*/  LOP3.LUT R48, R24, R48, RZ, 0xc0, !PT ;  /* 0x0000003018307212 */ /* 0x000fe200078ec0ff */
[----:B------:R-:W-:Y:S01]  /*3e80*/  FADD.FTZ R186, R62, R186 ;  /* 0x000000ba3eba7221 */ /* 0x000fe20000010000 */
[----:B------:R-:W-:Y:S01]  /*3e90*/  LOP3.LUT R49, R49, R207, RZ, 0xc0, !PT ;  /* 0x000000cf31317212 */ /* 0x000fe200078ec0ff */
[----:B------:R-:W1:Y:S01]  /*3ea0*/  LDSM.16.MT88.4 R24, [R216+0xa800] ;  /* 0x00a80000d818783b */ /* 0x000e620000004200 */
[----:B------:R-:W-:Y:S01]  /*3eb0*/  LOP3.LUT R50, R50, R67, RZ, 0xc0, !PT ;  /* 0x0000004332327212 */ /* 0x000fe200078ec0ff */
[----:B------:R-:W-:Y:S01]  /*3ec0*/  FFMA.FTZ R67, R11, UR4, -R203 ;  /* 0x000000040b437c23 */ /* 0x000fe200080108cb */
[----:B------:R-:W-:Y:S01]  /*3ed0*/  LOP3.LUT R51, R51, R8, RZ, 0xc0, !PT ;  /* 0x0000000833337212 */ /* 0x000fe200078ec0ff */
[----:B------:R-:W2:Y:S01]  /*3ee0*/  MUFU.EX2 R66, R66 ;  /* 0x0000004200427308 */ /* 0x000ea20000000800 */
[----:B------:R-:W-:Y:S01]  /*3ef0*/  LOP3.LUT R9, R234, 0xff, RZ, 0xc0, !PT ;  /* 0x000000ffea097812 */ /* 0x000fe200078ec0ff */
[----:B------:R-:W1:Y:S01]  /*3f00*/  LDSM.16.MT88.4 R12, [R216+0xb800] ;  /* 0x00b80000d80c783b */ /* 0x000e620000004200 */
[----:B------:R-:W-:Y:S01]  /*3f10*/  SHF.R.U32.HI R209, RZ, 0x8, R209 ;  /* 0x00000008ffd17819 */ /* 0x000fe200000116d1 */
[----:B-----5:R-:W-:Y:S01]  /*3f20*/  FADD.FTZ R192, R58, R192 ;  /* 0x000000c03ac07221 */ /* 0x020fe20000010000 */
[----:B------:R-:W-:Y:S01]  /*3f30*/  LOP3.LUT R8, R235, UR27, R232, 0x96, !PT ;  /* 0x0000001beb087c12 */ /* 0x000fe2000f8e96e8 */
[C---:B---3--:R-:W-:Y:S01]  /*3f40*/  HMMA.16816.F32.BF16 R156, R48.reuse, R44, R156 ;  /* 0x0000002c309c723c */ /* 0x048fe2000004189c */
[----:B------:R-:W-:Y:S01]  /*3f50*/  SHF.R.U32.HI R207, RZ, 0x10, R234 ;  /* 0x00000010ffcf7819 */ /* 0x000fe200000116ea */
[----:B------:R-:W3:Y:S01]  /*3f60*/  MUFU.EX2 R67, R67 ;  /* 0x0000004300437308 */ /* 0x000ee20000000800 */
[----:B------:R-:W-:Y:S01]  /*3f70*/  PRMT R9, R9, 0x5410, R209 ;  /* 0x0000541009097816 */ /* 0x000fe200000000d1 */
[----:B------:R-:W-:Y:S01]  /*3f80*/  FFMA.FTZ R235, R21, UR4, -R206 ;  /* 0x0000000415eb7c23 */ /* 0x000fe200080108ce */
[----:B------:R-:W-:Y:S01]  /*3f90*/  SHF.R.U32.HI R10, RZ, 0x18, R234 ;  /* 0x00000018ff0a7819 */ /* 0x000fe200000116ea */
[C---:B----4-:R-:W-:Y:S01]  /*3fa0*/  HMMA.16816.F32.BF16 R72, R48.reuse, R40, R72 ;  /* 0x000000283048723c */ /* 0x050fe20000041848 */
[C---:B------:R-:W-:Y:S01]  /*3fb0*/  LOP3.LUT R209, R8.reuse, 0xffff, RZ, 0xc0, !PT ;  /* 0x0000ffff08d17812 */ /* 0x040fe200078ec0ff */
[----:B------:R-:W-:Y:S01]  /*3fc0*/  FFMA.FTZ R234, R23, UR4, -R205 ;  /* 0x0000000417ea7c23 */ /* 0x000fe200080108cd */
[----:B------:R-:W-:Y:S01]  /*3fd0*/  LOP3.LUT R11, R207, 0xff, RZ, 0xc0, !PT ;  /* 0x000000ffcf0b7812 */ /* 0x000fe200078ec0ff */
[----:B------:R-:W-:Y:S01]  /*3fe0*/  MUFU.EX2 R235, R235 ;  /* 0x000000eb00eb7308 */ /* 0x000fe20000000800 */
[----:B------:R-:W-:Y:S01]  /*3ff0*/  LOP3.LUT R207, R8, 0xff, RZ, 0xc0, !PT ;  /* 0x000000ff08cf7812 */ /* 0x000fe200078ec0ff */
[C---:B------:R-:W-:Y:S01]  /*4000*/  HMMA.16816.F32.BF16 R76, R48.reuse, R42, R76 ;  /* 0x0000002a304c723c */ /* 0x040fe2000004184c */
[----:B------:R-:W-:Y:S01]  /*4010*/  SHF.R.U32.HI R209, RZ, 0x8, R209 ;  /* 0x00000008ffd17819 */ /* 0x000fe200000116d1 */
[----:B--2---:R-:W-:Y:S01]  /*4020*/  FADD.FTZ R189, R66, R189 ;  /* 0x000000bd42bd7221 */ /* 0x004fe20000010000 */
[----:B------:R-:W-:Y:S01]  /*4030*/  PRMT R11, R11, 0x5410, R10 ;  /* 0x000054100b0b7816 */ /* 0x000fe2000000000a */
[----:B------:R-:W-:Y:S01]  /*4040*/  FADD.FTZ R184, R64, R184 ;  /* 0x000000b840b87221 */ /* 0x000fe20000010000 */
[--C-:B------:R-:W-:Y:S01]  /*4050*/  SHF.R.U32.HI R10, RZ, 0x10, R8.reuse ;  /* 0x00000010ff0a7819 */ /* 0x100fe20000011608 */
[----:B------:R-:W-:Y:S01]  /*4060*/  MUFU.EX2 R234, R234 ;  /* 0x000000ea00ea7308 */ /* 0x000fe20000000800 */
[----:B------:R-:W-:Y:S01]  /*4070*/  PRMT R207, R207, 0x5410, R209 ;  /* 0x00005410cfcf7816 */ /* 0x000fe200000000d1 */
[C---:B------:R-:W-:Y:S01]  /*4080*/  HMMA.16816.F32.BF16 R116, R48.reuse, R16, R116 ;  /* 0x000000103074723c */ /* 0x040fe20000041874 */
[----:B------:R-:W-:Y:S01]  /*4090*/  SHF.R.U32.HI R8, RZ, 0x18, R8 ;  /* 0x00000018ff087819 */ /* 0x000fe20000011608 */
[----:B------:R-:W-:Y:S01]  /*40a0*/  FADD.FTZ R186, R63, R186 ;  /* 0x000000ba3fba7221 */ /* 0x000fe20000010000 */
[----:B------:R-:W-:Y:S01]  /*40b0*/  LOP3.LUT R209, R10, 0xff, RZ, 0xc0, !PT ;  /* 0x000000ff0ad17812 */ /* 0x000fe200078ec0ff */
[----:B------:R-:W-:Y:S01]  /*40c0*/  FADD.FTZ R192, R59, R192 ;  /* 0x000000c03bc07221 */ /* 0x000fe20000010000 */
[--C-:B------:R-:W-:Y:S01]  /*40d0*/  HSET2.LE.AND R10, R9, R200.reuse, PT ;  /* 0x000000c8090a7233 */ /* 0x100fe20003803000 */
[C---:B------:R-:W-:Y:S01]  /*40e0*/  HMMA.16816.F32.BF16 R140, R48.reuse, R18, R140 ;  /* 0x00000012308c723c */ /* 0x040fe2000004188c */
[----:B------:R-:W-:Y:S01]  /*40f0*/  PRMT R9, R209, 0x5410, R8 ;  /* 0x00005410d1097816 */ /* 0x000fe20000000008 */
[----:B---3--:R-:W-:Y:S01]  /*4100*/  FADD.FTZ R189, R67, R189 ;  /* 0x000000bd43bd7221 */ /* 0x008fe20000010000 */
[----:B------:R-:W-:Y:S01]  /*4110*/  F2FP.BF16.F32.PACK_AB R211, R59, R58 ;  /* 0x0000003a3bd3723e */ /* 0x000fe200000010ff */
[----:B------:R-:W-:Y:S01]  /*4120*/  FADD.FTZ R184, R56, R184 ;  /* 0x000000b838b87221 */ /* 0x000fe20000010000 */
[--C-:B------:R-:W-:Y:S01]  /*4130*/  HSET2.LE.AND R11, R11, R200.reuse, PT ;  /* 0x000000c80b0b7233 */ /* 0x100fe20003803000 */
[C---:B-1----:R-:W-:Y:S01]  /*4140*/  HMMA.16816.F32.BF16 R144, R48.reuse, R26, R144 ;  /* 0x0000001a3090723c */ /* 0x042fe20000041890 */
[----:B------:R-:W-:Y:S01]  /*4150*/  LOP3.LUT R10, R10, R211, RZ, 0xc0, !PT ;  /* 0x000000d30a0a7212 */ /* 0x000fe200078ec0ff */
[----:B------:R-:W-:Y:S01]  /*4160*/  FADD.FTZ R186, R65, R186 ;  /* 0x000000ba41ba7221 */ /* 0x000fe20000010000 */
[--C-:B------:R-:W-:Y:S01]  /*4170*/  HSET2.LE.AND R8, R207, R200.reuse, PT ;  /* 0x000000c8cf087233 */ /* 0x100fe20003803000 */
[----:B------:R-:W-:Y:S01]  /*4180*/  FADD.FTZ R192, R36, R192 ;  /* 0x000000c024c07221 */ /* 0x000fe20000010000 */
[----:B------:R-:W-:Y:S01]  /*4190*/  HSET2.LE.AND R9, R9, R200, PT ;  /* 0x000000c809097233 */ /* 0x000fe20003803000 */
[C---:B------:R-:W-:Y:S01]  /*41a0*/  HMMA.16816.F32.BF16 R104, R48.reuse, R24, R104 ;  /* 0x000000183068723c */ /* 0x040fe20000041868 */
[----:B------:R-:W-:Y:S01]  /*41b0*/  F2FP.BF16.F32.PACK_AB R209, R67, R66 ;  /* 0x0000004243d1723e */ /* 0x000fe200000010ff */
[----:B------:R-:W-:Y:S01]  /*41c0*/  FADD.FTZ R189, R38, R189 ;  /* 0x000000bd26bd7221 */ /* 0x000fe20000010000 */
[----:B------:R-:W-:Y:S01]  /*41d0*/  F2FP.BF16.F32.PACK_AB R211, R53, R52 ;  /* 0x0000003435d3723e */ /* 0x000fe200000010ff */
[----:B------:R-:W-:Y:S01]  /*41e0*/  FADD.FTZ R192, R37, R192 ;  /* 0x000000c025c07221 */ /* 0x000fe20000010000 */
[----:B------:R-:W-:Y:S01]  /*41f0*/  F2FP.BF16.F32.PACK_AB R207, R55, R54 ;  /* 0x0000003637cf723e */ /* 0x000fe200000010ff */
[C---:B------:R-:W-:Y:S01]  /*4200*/  HMMA.16816.F32.BF16 R88, R48.reuse, R32, R88 ;  /* 0x000000203058723c */ /* 0x040fe20000041858 */
[----:B------:R-:W-:Y:S01]  /*4210*/  LOP3.LUT R11, R11, R209, RZ, 0xc0, !PT ;  /* 0x000000d10b0b7212 */ /* 0x000fe200078ec0ff */
[----:B------:R-:W-:Y:S01]  /*4220*/  FADD.FTZ R189, R39, R189 ;  /* 0x000000bd27bd7221 */ /* 0x000fe20000010000 */
[----:B------:R-:W-:Y:S01]  /*4230*/  LOP3.LUT R8, R8, R211, RZ, 0xc0, !PT ;  /* 0x000000d308087212 */ /* 0x000fe200078ec0ff */
[----:B------:R-:W-:Y:S01]  /*4240*/  IMAD.WIDE.U32 R210, R210, -0x2daee0ad, RZ ;  /* 0xd2511f53d2d27825 */ /* 0x000fe200078e00ff */
[----:B------:R-:W-:Y:S01]  /*4250*/  LOP3.LUT R9, R9, R207, RZ, 0xc0, !PT ;  /* 0x000000cf09097212 */ /* 0x000fe200078ec0ff */
[----:B------:R-:W-:Y:S03]  /*4260*/  HMMA.16816.F32.BF16 R124, R48, R12, R124 ;  /* 0x0000000c307c723c */ /* 0x000fe6000004187c */
[----:B------:R-:W-:-:S02]  /*4270*/  LOP3.LUT R212, R211, UR29, R212, 0x96, !PT ;  /* 0x0000001dd3d47c12 */ /* 0x000fc4000f8e96d4 */
[----:B------:R-:W-:Y:S01]  /*4280*/  SHF.R.U32.HI R21, RZ, 0x18, R210 ;  /* 0x00000018ff157819 */ /* 0x000fe200000116d2 */
[C---:B------:R-:W-:Y:S06]  /*4290*/  HMMA.16816.F32.BF16 R160, R8.reuse, R44, R160 ;  /* 0x0000002c08a0723c */ /* 0x040fec00000418a0 */
[----:B------:R-:W-:Y:S01]  /*42a0*/  HMMA.16816.F32.BF16 R68, R8, R40, R68 ;  /* 0x000000280844723c */ /* 0x000fe20000041844 */
[----:B------:R-:W-:Y:S01]  /*42b0*/  FFMA.FTZ R44, R28, UR4, -R206 ;  /* 0x000000041c2c7c23 */ /* 0x000fe200080108ce */
[----:B------:R-:W-:-:S04]  /*42c0*/  FFMA.FTZ R45, R22, UR4, -R205 ;  /* 0x00000004162d7c23 */ /* 0x000fc800080108cd */
[C---:B------:R-:W-:Y:S01]  /*42d0*/  HMMA.16816.F32.BF16 R80, R8.reuse, R42, R80 ;  /* 0x0000002a0850723c */ /* 0x040fe20000041850 */
[--C-:B------:R-:W-:Y:S01]  /*42e0*/  FFMA.FTZ R40, R29, UR4, -R206.reuse ;  /* 0x000000041d287c23 */ /* 0x100fe200080108ce */
[----:B------:R-:W-:Y:S01]  /*42f0*/  FFMA.FTZ R41, R20, UR4, -R206 ;  /* 0x0000000414297c23 */ /* 0x000fe200080108ce */
[----:B------:R-:W1:Y:S01]  /*4300*/  MUFU.EX2 R44, R44 ;  /* 0x0000002c002c7308 */ /* 0x000e620000000800 */
[----:B------:R-:W-:Y:S02]  /*4310*/  LOP3.LUT R20, R210, 0xffff, RZ, 0xc0, !PT ;  /* 0x0000ffffd2147812 */ /* 0x000fe400078ec0ff */
[C---:B------:R-:W-:Y:S01]  /*4320*/  HMMA.16816.F32.BF16 R108, R8.reuse, R26, R108 ;  /* 0x0000001a086c723c */ /* 0x040fe2000004186c */
[--C-:B------:R-:W-:Y:S01]  /*4330*/  FFMA.FTZ R42, R30, UR4, -R205.reuse ;  /* 0x000000041e2a7c23 */ /* 0x100fe200080108cd */
[----:B------:R-:W-:Y:S01]  /*4340*/  FFMA.FTZ R43, R31, UR4, -R205 ;  /* 0x000000041f2b7c23 */ /* 0x000fe200080108cd */
[----:B------:R-:W-:Y:S01]  /*4350*/  SHF.R.U32.HI R20, RZ, 0x8, R20 ;  /* 0x00000008ff147819 */ /* 0x000fe20000011614 */
[----:B------:R-:W2:Y:S01]  /*4360*/  LDSM.16.MT88.4 R28, [R217+0x9c00] ;  /* 0x009c0000d91c783b */ /* 0x000ea20000004200 */
[----:B------:R-:W3:Y:S01]  /*4370*/  MUFU.EX2 R40, R40 ;  /* 0x0000002800287308 */ /* 0x000ee20000000800 */
[----:B------:R-:W-:Y:S01]  /*4380*/  HMMA.16816.F32.BF16 R100, R8, R24, R100 ;  /* 0x000000180864723c */ /* 0x000fe20000041864 */
[----:B------:R-:W-:-:S02]  /*4390*/  LOP3.LUT R26, R212, 0xffff, RZ, 0xc0, !PT ;  /* 0x0000ffffd41a7812 */ /* 0x000fc400078ec0ff */
[----:B------:R-:W-:Y:S02]  /*43a0*/  LOP3.LUT R27, R210, 0xff, RZ, 0xc0, !PT ;  /* 0x000000ffd21b7812 */ /* 0x000fe400078ec0ff */
[----:B------:R-:W-:Y:S01]  /*43b0*/  SHF.R.U32.HI R26, RZ, 0x8, R26 ;  /* 0x00000008ff1a7819 */ /* 0x000fe2000001161a */
[C---:B------:R-:W-:Y:S01]  /*43c0*/  HMMA.16816.F32.BF16 R112, R8.reuse, R16, R112 ;  /* 0x000000100870723c */ /* 0x040fe20000041870 */
[----:B------:R-:W4:Y:S01]  /*43d0*/  MUFU.EX2 R41, R41 ;  /* 0x0000002900297308 */ /* 0x000f220000000800 */
[----:B------:R-:W-:Y:S01]  /*43e0*/  LOP3.LUT R25, R212, 0xff, RZ, 0xc0, !PT ;  /* 0x000000ffd4197812 */ /* 0x000fe200078ec0ff */
[----:B-1----:R-:W-:Y:S01]  /*43f0*/  FADD.FTZ R184, R44, R184 ;  /* 0x000000b82cb87221 */ /* 0x002fe20000010000 */
[----:B------:R-:W-:Y:S02]  /*4400*/  SHF.R.U32.HI R24, RZ, 0x10, R210 ;  /* 0x00000010ff187819 */ /* 0x000fe400000116d2 */
[----:B------:R-:W-:Y:S01]  /*4410*/  HMMA.16816.F32.BF16 R120, R8, R18, R120 ;  /* 0x000000120878723c */ /* 0x000fe20000041878 */
[----:B------:R-:W-:-:S02]  /*4420*/  SHF.R.U32.HI R17, RZ, 0x10, R212 ;  /* 0x00000010ff117819 */ /* 0x000fc400000116d4 */
[----:B------:R-:W-:Y:S01]  /*4430*/  MUFU.EX2 R45, R45 ;  /* 0x0000002d002d7308 */ /* 0x000fe20000000800 */
[----:B------:R-:W-:Y:S01]  /*4440*/  PRMT R16, R25, 0x5410, R26 ;  /* 0x0000541019107816 */ /* 0x000fe2000000001a */
[----:B---3--:R-:W-:Y:S01]  /*4450*/  FADD.FTZ R184, R40, R184 ;  /* 0x000000b828b87221 */ /* 0x008fe20000010000 */
[----:B------:R-:W-:Y:S01]  /*4460*/  SHF.R.U32.HI R212, RZ, 0x18, R212 ;  /* 0x00000018ffd47819 */ /* 0x000fe200000116d4 */
[----:B------:R-:W-:Y:S01]  /*4470*/  HMMA.16816.F32.BF16 R84, R8, R32, R84 ;  /* 0x000000200854723c */ /* 0x000fe20000041854 */
[----:B------:R-:W-:Y:S02]  /*4480*/  LOP3.LUT R18, R24, 0xff, RZ, 0xc0, !PT ;  /* 0x000000ff18127812 */ /* 0x000fe400078ec0ff */
[----:B------:R-:W-:Y:S01]  /*4490*/  LOP3.LUT R17, R17, 0xff, RZ, 0xc0, !PT ;  /* 0x000000ff11117812 */ /* 0x000fe200078ec0ff */
[----:B------:R-:W1:Y:S01]  /*44a0*/  MUFU.EX2 R42, R42 ;  /* 0x0000002a002a7308 */ /* 0x000e620000000800 */
[----:B------:R-:W-:Y:S01]  /*44b0*/  PRMT R20, R27, 0x5410, R20 ;  /* 0x000054101b147816 */ /* 0x000fe20000000014 */
[-C--:B------:R-:W-:Y:S01]  /*44c0*/  HMMA.16816.F32.BF16 R92, R48, R34.reuse, R92 ;  /* 0x00000022305c723c */ /* 0x080fe2000004185c */
[----:B------:R-:W-:Y:S01]  /*44d0*/  HSET2.LE.AND R32, R16, R200, PT ;  /* 0x000000c810207233 */ /* 0x000fe20003803000 */
[----:B------:R-:W3:Y:S01]  /*44e0*/  LDSM.16.MT88.4 R24, [R216+0x9c00] ;  /* 0x009c0000d818783b */ /* 0x000ee20000004200 */
[----:B------:R-:W-:Y:S01]  /*44f0*/  PRMT R21, R18, 0x5410, R21 ;  /* 0x0000541012157816 */ /* 0x000fe20000000015 */
[----:B----4-:R-:W-:Y:S01]  /*4500*/  FADD.FTZ R184, R41, R184 ;  /* 0x000000b829b87221 */ /* 0x010fe20000010000 */
[----:B------:R-:W-:Y:S01]  /*4510*/  PRMT R16, R17, 0x5410, R212 ;  /* 0x0000541011107816 */ /* 0x000fe200000000d4 */
[----:B------:R-:W4:Y:S01]  /*4520*/  MUFU.EX2 R43, R43 ;  /* 0x0000002b002b7308 */ /* 0x000f220000000800 */
[----:B------:R-:W-:Y:S01]  /*4530*/  HMMA.16816.F32.BF16 R96, R8, R34, R96 ;  /* 0x000000220860723c */ /* 0x000fe20000041860 */
[----:B------:R-:W-:-:S02]  /*4540*/  F2FP.BF16.F32.PACK_AB R19, R40, R44 ;  /* 0x0000002c2813723e */ /* 0x000fc400000010ff */
[--C-:B------:R-:W-:Y:S02]  /*4550*/  HSET2.LE.AND R16, R16, R200.reuse, PT ;  /* 0x000000c810107233 */ /* 0x100fe40003803000 */
[----:B------:R-:W-:Y:S01]  /*4560*/  LOP3.LUT R32, R32, R19, RZ, 0xc0, !PT ;  /* 0x0000001320207212 */ /* 0x000fe200078ec0ff */
[----:B------:R-:W-:Y:S01]  /*4570*/  HMMA.16816.F32.BF16 R136, R8, R12, R136 ;  /* 0x0000000c0888723c */ /* 0x000fe20000041888 */
[--C-:B------:R-:W-:Y:S01]  /*4580*/  HSET2.LE.AND R34, R20, R200.reuse, PT ;  /* 0x000000c814227233 */ /* 0x100fe20003803000 */
[----:B-1----:R-:W-:Y:S01]  /*4590*/  FADD.FTZ R186, R42, R186 ;  /* 0x000000ba2aba7221 */ /* 0x002fe20000010000 */
[----:B------:R-:W-:Y:S02]  /*45a0*/  HSET2.LE.AND R35, R21, R200, PT ;  /* 0x000000c815237233 */ /* 0x000fe40003803000 */
[----:B------:R-:W1:Y:S01]  /*45b0*/  LDSM.16.MT88.4 R20, [R217+0xac00] ;  /* 0x00ac0000d914783b */ /* 0x000e620000004200 */
[C---:B------:R-:W-:Y:S01]  /*45c0*/  HMMA.16816.F32.BF16 R152, R48.reuse, R46, R152 ;  /* 0x0000002e3098723c */ /* 0x040fe20000041898 */
[C---:B------:R-:W-:Y:S01]  /*45d0*/  F2FP.BF16.F32.PACK_AB R13, R235.reuse, R41 ;  /* 0x00000029eb0d723e */ /* 0x040fe200000010ff */
[----:B------:R-:W-:Y:S01]  /*45e0*/  FADD.FTZ R235, R235, R184 ;  /* 0x000000b8ebeb7221 */ /* 0x000fe20000010000 */
[----:B------:R-:W-:Y:S01]  /*45f0*/  F2FP.BF16.F32.PACK_AB R12, R234, R45 ;  /* 0x0000002dea0c723e */ /* 0x000fe200000010ff */
[C---:B----4-:R-:W-:Y:S01]  /*4600*/  FADD.FTZ R186, R43.reuse, R186 ;  /* 0x000000ba2bba7221 */ /* 0x050fe20000010000 */
[----:B------:R-:W-:Y:S01]  /*4610*/  F2FP.BF16.F32.PACK_AB R33, R43, R42 ;  /* 0x0000002a2b21723e */ /* 0x000fe200000010ff */
[----:B------:R-:W-:Y:S01]  /*4620*/  HMMA.16816.F32.BF16 R132, R48, R14, R132 ;  /* 0x0000000e3084723c */ /* 0x000fe20000041884 */
[----:B------:R-:W-:Y:S01]  /*4630*/  LOP3.LUT R34, R34, R13, RZ, 0xc0, !PT ;  /* 0x0000000d22227212 */ /* 0x000fe200078ec0ff */
[----:B------:R-:W-:Y:S01]  /*4640*/  FADD.FTZ R186, R45, R186 ;  /* 0x000000ba2dba7221 */ /* 0x000fe20000010000 */
[----:B------:R-:W-:-:S02]  /*4650*/  LOP3.LUT R33, R16, R33, RZ, 0xc0, !PT ;  /* 0x0000002110217212 */ /* 0x000fc400078ec0ff */
[----:B------:R-:W-:Y:S01]  /*4660*/  LOP3.LUT R35, R35, R12, RZ, 0xc0, !PT ;  /* 0x0000000c23237212 */ /* 0x000fe200078ec0ff */
[----:B------:R-:W-:Y:S01]  /*4670*/  HMMA.16816.F32.BF16 R148, R8, R46, R148 ;  /* 0x0000002e0894723c */ /* 0x000fe20000041894 */
[----:B------:R-:W-:Y:S01]  /*4680*/  LOP3.LUT R50, R233, UR5, R208, 0x96, !PT ;  /* 0x00000005e9327c12 */ /* 0x000fe2000f8e96d0 */
[----:B------:R-:W4:Y:S01]  /*4690*/  LDSM.16.MT88.4 R16, [R216+0xac00] ;  /* 0x00ac0000d810783b */ /* 0x000f220000004200 */
[----:B------:R-:W-:-:S03]  /*46a0*/  FADD.FTZ R234, R234, R186 ;  /* 0x000000baeaea7221 */ /* 0x000fc60000010000 */
[----:B------:R-:W-:Y:S01]  /*46b0*/  HMMA.16816.F32.BF16 R128, R8, R14, R128 ;  /* 0x0000000e0880723c */ /* 0x000fe20000041880 */
[----:B------:R-:W5:Y:S01]  /*46c0*/  LDSM.16.MT88.4 R12, [R217+0xbc00] ;  /* 0x00bc0000d90c783b */ /* 0x000f620000004200 */
[----:B------:R-:W-:Y:S01]  /*46d0*/  FFMA.FTZ R46, R4, UR4, -R204 ;  /* 0x00000004042e7c23 */ /* 0x000fe200080108cc */
[----:B------:R-:W-:-:S04]  /*46e0*/  IMAD.WIDE.U32 R50, R50, -0x2daee0ad, RZ ;  /* 0xd2511f5332327825 */ /* 0x000fc800078e00ff */
[----:B------:R-:W-:Y:S01]  /*46f0*/  FFMA.FTZ R47, R6, UR4, -R203 ;  /* 0x00000004062f7c23 */ /* 0x000fe200080108cb */
[----:B------:R-:W5:Y:S01]  /*4700*/  LDSM.16.MT88.4 R8, [R216+0xbc00] ;  /* 0x00bc0000d808783b */ /* 0x000f620000004200 */
[C---:B--2---:R-:W-:Y:S01]  /*4710*/  HMMA.16816.F32.BF16 R156, R32.reuse, R28, R156 ;  /* 0x0000001c209c723c */ /* 0x044fe2000004189c */
[----:B------:R-:W-:Y:S01]  /*4720*/  LOP3.LUT R214, R51, UR29, R214, 0x96, !PT ;  /* 0x0000001d33d67c12 */ /* 0x000fe2000f8e96d6 */
[----:B------:R-:W2:Y:S01]  /*4730*/  MUFU.EX2 R46, R46 ;  /* 0x0000002e002e7308 */ /* 0x000ea20000000800 */
[----:B------:R-:W-:Y:S02]  /*4740*/  LOP3.LUT R6, R50, 0xffff, RZ, 0xc0, !PT ;  /* 0x0000ffff32067812 */ /* 0x000fe400078ec0ff */
[----:B------:R-:W-:Y:S01]  /*4750*/  SHF.R.U32.HI R48, RZ, 0x10, R50 ;  /* 0x00000010ff307819 */ /* 0x000fe20000011632 */
[C---:B------:R-:W-:Y:S01]  /*4760*/  HMMA.16816.F32.BF16 R152, R32.reuse, R30, R152 ;  /* 0x0000001e2098723c */ /* 0x040fe20000041898 */
[----:B------:R-:W-:Y:S02]  /*4770*/  LOP3.LUT R49, R214, 0xffff, RZ, 0xc0, !PT ;  /* 0x0000ffffd6317812 */ /* 0x000fe400078ec0ff */
[----:B------:R-:W-:Y:S01]  /*4780*/  SHF.R.U32.HI R7, RZ, 0x8, R6 ;  /* 0x00000008ff077819 */ /* 0x000fe20000011606 */
[----:B------:R-:W4:Y:S01]  /*4790*/  MUFU.EX2 R47, R47 ;  /* 0x0000002f002f7308 */ /* 0x000f220000000800 */
[----:B------:R-:W-:Y:S01]  /*47a0*/  LOP3.LUT R4, R50, 0xff, RZ, 0xc0, !PT ;  /* 0x000000ff32047812 */ /* 0x000fe200078ec0ff */
[----:B---3--:R-:W-:Y:S01]  /*47b0*/  HMMA.16816.F32.BF16 R72, R32, R24, R72 ;  /* 0x000000182048723c */ /* 0x008fe20000041848 */
[----:B------:R-:W-:-:S02]  /*47c0*/  LOP3.LUT R6, R48, 0xff, RZ, 0xc0, !PT ;  /* 0x000000ff30067812 */ /* 0x000fc400078ec0ff */
[----:B------:R-:W-:Y:S02]  /*47d0*/  SHF.R.U32.HI R5, RZ, 0x18, R50 ;  /* 0x00000018ff057819 */ /* 0x000fe40000011632 */
[----:B------:R-:W-:Y:S01]  /*47e0*/  LOP3.LUT R48, R214, 0xff, RZ, 0xc0, !PT ;  /* 0x000000ffd6307812 */ /* 0x000fe200078ec0ff */
[C---:B------:R-:W-:Y:S01]  /*47f0*/  HMMA.16816.F32.BF16 R76, R32.reuse, R26, R76 ;  /* 0x0000001a204c723c */ /* 0x040fe2000004184c */
[----:B------:R-:W-:Y:S01]  /*4800*/  SHF.R.U32.HI R49, RZ, 0x8, R49 ;  /* 0x00000008ff317819 */ /* 0x000fe20000011631 */
[----:B--2---:R-:W-:Y:S01]  /*4810*/  FADD.FTZ R192, R46, R192 ;  /* 0x000000c02ec07221 */ /* 0x004fe20000010000 */
[----:B------:R-:W-:Y:S02]  /*4820*/  SHF.R.U32.HI R50, RZ, 0x10, R214 ;  /* 0x00000010ff327819 */ /* 0x000fe400000116d6 */
[----:B------:R-:W-:Y:S01]  /*4830*/  PRMT R4, R4, 0x5410, R7 ;  /* 0x0000541004047816 */ /* 0x000fe20000000007 */
[----:B-1----:R-:W-:Y:S01]  /*4840*/  HMMA.16816.F32.BF16 R88, R32, R20, R88 ;  /* 0x000000142058723c */ /* 0x002fe20000041858 */
[----:B------:R-:W-:-:S02]  /*4850*/  PRMT R48, R48, 0x5410, R49 ;  /* 0x0000541030307816 */ /* 0x000fc40000000031 */
[----:B------:R-:W-:Y:S01]  /*4860*/  SHF.R.U32.HI R214, RZ, 0x18, R214 ;  /* 0x00000018ffd67819 */ /* 0x000fe200000116d6 */
[----:B----4-:R-:W-:Y:S01]  /*4870*/  FADD.FTZ R189, R47, R189 ;  /* 0x000000bd2fbd7221 */ /* 0x010fe20000010000 */
[----:B------:R-:W-:Y:S01]  /*4880*/  LOP3.LUT R50, R50, 0xff, RZ, 0xc0, !PT ;  /* 0x000000ff32327812 */ /* 0x000fe200078ec0ff */
[C---:B------:R-:W-:Y:S01]  /*4890*/  HMMA.16816.F32.BF16 R92, R32.reuse, R22, R92 ;  /* 0x00000016205c723c */ /* 0x040fe2000004185c */
[----:B------:R-:W-:Y:S02]  /*48a0*/  PRMT R5, R6, 0x5410, R5 ;  /* 0x0000541006057816 */ /* 0x000fe40000000005 */
[--C-:B------:R-:W-:Y:S02]  /*48b0*/  HSET2.LE.AND R6, R4, R200.reuse, PT ;  /* 0x000000c804067233 */ /* 0x100fe40003803000 */
[----:B------:R-:W-:Y:S01]  /*48c0*/  PRMT R50, R50, 0x5410, R214 ;  /* 0x0000541032327816 */ /* 0x000fe200000000d6 */
[----:B------:R-:W-:Y:S01]  /*48d0*/  HMMA.16816.F32.BF16 R104, R32, R16, R104 ;  /* 0x000000102068723c */ /* 0x000fe20000041868 */
[----:B------:R-:W-:-:S02]  /*48e0*/  HSET2.LE.AND R4, R48, R200, PT ;  /* 0x000000c830047233 */ /* 0x000fc40003803000 */
[C---:B------:R-:W-:Y:S01]  /*48f0*/  F2FP.BF16.F32.PACK_AB R48, R237.reuse, R46 ;  /* 0x0000002eed30723e */ /* 0x040fe200000010ff */
[----:B------:R-:W-:Y:S01]  /*4900*/  FADD.FTZ R237, R237, R192 ;  /* 0x000000c0eded7221 */ /* 0x000fe20000010000 */
[--C-:B------:R-:W-:Y:S01]  /*4910*/  HSET2.LE.AND R7, R5, R200.reuse, PT ;  /* 0x000000c805077233 */ /* 0x100fe20003803000 */
[C---:B------:R-:W-:Y:S01]  /*4920*/  HMMA.16816.F32.BF16 R144, R32.reuse, R18, R144 ;  /* 0x000000122090723c */ /* 0x040fe20000041890 */
[----:B------:R-:W-:Y:S02]  /*4930*/  HSET2.LE.AND R5, R50, R200, PT ;  /* 0x000000c832057233 */ /* 0x000fe40003803000 */
[----:B------:R-:W-:Y:S02]  /*4940*/  LOP3.LUT R6, R6, R48, RZ, 0xc0, !PT ;  /* 0x0000003006067212 */ /* 0x000fe400078ec0ff */
[C---:B------:R-:W-:Y:S01]  /*4950*/  F2FP.BF16.F32.PACK_AB R49, R236.reuse, R47 ;  /* 0x0000002fec31723e */ /* 0x040fe200000010ff */
[----:B-----5:R-:W-:Y:S01]  /*4960*/  HMMA.16816.F32.BF16 R116, R32, R12, R116 ;  /* 0x0000000c2074723c */ /* 0x020fe20000041874 */
[----:B------:R-:W-:Y:S01]  /*4970*/  F2FP.BF16.F32.PACK_AB R50, R37, R36 ;  /* 0x000000242532723e */ /* 0x000fe200000010ff */
[----:B------:R-:W-:Y:S01]  /*4980*/  FADD.FTZ R236, R236, R189 ;  /* 0x000000bdecec7221 */ /* 0x000fe20000010000 */
[----:B------:R-:W-:-:S02]  /*4990*/  F2FP.BF16.F32.PACK_AB R48, R39, R38 ;  /* 0x000000262730723e */ /* 0x000fc400000010ff */
[----:B------:R-:W-:Y:S01]  /*49a0*/  LOP3.LUT R7, R7, R49, RZ, 0xc0, !PT ;  /* 0x0000003107077212 */ /* 0x000fe200078ec0ff */
[----:B------:R-:W-:Y:S01]  /*49b0*/  HMMA.16816.F32.BF16 R140, R32, R14, R140 ;  /* 0x0000000e208c723c */ /* 0x000fe2000004188c */
[----:B------:R-:W-:Y:S02]  /*49c0*/  LOP3.LUT R4, R4, R50, RZ, 0xc0, !PT ;  /* 0x0000003204047212 */ /* 0x000fe400078ec0ff */
[----:B------:R-:W-:-:S03]  /*49d0*/  LOP3.LUT R5, R5, R48, RZ, 0xc0, !PT ;  /* 0x0000003005057212 */ /* 0x000fc600078ec0ff */
        /* <DEDUP_REMOVED lines=16> */
[----:B------:R-:W-:Y:S01]  /*4ae0*/  IMAD.WIDE.U32 R242, R176, -0x326172a9, RZ ;  /* 0xcd9e8d57b0f27825 */ /* 0x000fe200078e00ff */
[----:B------:R-:W-:Y:S01]  /*4af0*/  IADD3 R231, R3, -0x2, RZ ;  /* 0xfffffffe03e77810 */ /* 0x000fe20007ffe0ff */
[----:B------:R-:W-:Y:S01]  /*4b00*/  ULDC UR4, c[0x0][0x2ec] ;  /* 0x0000bb0000047ab9 */ /* 0x000fe20000000800 */
[----:B------:R-:W-:Y:S01]  /*4b10*/  MOV R164, R167 ;  /* 0x000000a700a47202 */ /* 0x000fe20000000f00 */
[----:B------:R-:W-:Y:S01]  /*4b20*/  IMAD.WIDE.U32 R238, R171, -0x326172a9, RZ ;  /* 0xcd9e8d57abee7825 */ /* 0x000fe200078e00ff */
[-C--:B------:R-:W-:Y:S01]  /*4b30*/  LOP3.LUT R240, R243, R169.reuse, RZ, 0x3c, !PT ;  /* 0x000000a9f3f07212 */ /* 0x080fe200078e3cff */
[----:B------:R-:W-:Y:S01]  /*4b40*/  ULDC.64 UR10, c[0x0][0x220] ;  /* 0x00008800000a7ab9 */ /* 0x000fe20000000a00 */
[----:B------:R-:W-:Y:S01]  /*4b50*/  MOV R3, R168 ;  /* 0x000000a800037202 */ /* 0x000fe20000000f00 */
[----:B------:R-:W-:Y:S01]  /*4b60*/  IMAD.WIDE.U32 R244, R170, -0x2daee0ad, RZ ;  /* 0xd2511f53aaf47825 */ /* 0x000fe200078e00ff */
[----:B------:R-:W-:Y:S01]  /*4b70*/  LOP3.LUT R232, R239, R169, RZ, 0x3c, !PT ;  /* 0x000000a9efe87212 */ /* 0x000fe200078e3cff */
[----:B------:R-:W-:Y:S01]  /*4b80*/  ULDC.64 UR12, c[0x0][0x250] ;  /* 0x00009400000c7ab9 */ /* 0x000fe20000000a00 */
[----:B------:R-:W-:Y:S01]  /*4b90*/  MOV R2, R165 ;  /* 0x000000a500027202 */ /* 0x000fe20000000f00 */
[----:B------:R-:W-:Y:S01]  /*4ba0*/  IMAD.WIDE.U32 R240, R240, -0x2daee0ad, RZ ;  /* 0xd2511f53f0f07825 */ /* 0x000fe200078e00ff */
[----:B------:R-:W-:Y:S01]  /*4bb0*/  MOV R0, R166 ;  /* 0x000000a600007202 */ /* 0x000fe20000000f00 */
[----:B------:R-:W-:Y:S01]  /*4bc0*/  ULDC.64 UR6, c[0x0][0x218] ;  /* 0x0000860000067ab9 */ /* 0x000fe20000000a00 */
[----:B------:R-:W-:Y:S01]  /*4bd0*/  MOV R230, 0x7054 ;  /* 0x0000705400e67802 */ /* 0x000fe20000000f00 */
[----:B------:R-:W-:Y:S01]  /*4be0*/  IMAD.WIDE.U32 R232, R232, -0x2daee0ad, RZ ;  /* 0xd2511f53e8e87825 */ /* 0x000fe200078e00ff */
[----:B------:R-:W-:Y:S01]  /*4bf0*/  ULDC.64 UR8, c[0x0][0x248] ;  /* 0x0000920000087ab9 */ /* 0x000fe20000000a00 */
[----:B------:R-:W-:Y:S05]  /*4c00*/  BRA `(.L_x_495) ;  /* 0x00000000005c7947 */ /* 0x000fea0003800000 */
.L_x_497:
[----:B------:R-:W-:Y:S04]  /*4c10*/  VIADD R166, R231, 0xffffffff ;  /* 0xffffffffe7a67836 */ /* 0x000fe80000000000 */
[C---:B------:R-:W-:Y:S01]  /*4c20*/  IMAD.WIDE.U32 R170, R166.reuse, UR8, RZ ;  /* 0x00000008a6aa7c25 */ /* 0x040fe2000f8e00ff */
[----:B------:R-:W-:Y:S05]  /*4c30*/  SHF.R.S32.HI R165, RZ, 0x1f, R166 ;  /* 0x0000001fffa57819 */ /* 0x000fea00000114a6 */
[----:B------:R-:W-:Y:S04]  /*4c40*/  IMAD R165, R165, UR8, RZ ;  /* 0x00000008a5a57c24 */ /* 0x000fe8000f8e02ff */
        /* <DEDUP_REMOVED lines=17> */
[----:B------:R-:W0:Y:S01]  /*4d60*/  LDGDEPBAR ;  /* 0x00000000000079af */ /* 0x000e220000000000 */
[----:B------:R-:W-:Y:S05]  /*4d70*/  BRA `(.L_x_496) ;  /* 0x0000000800fc7947 */ /* 0x000fea0003800000 */
.L_x_495:
[----:B------:R-:W-:Y:S01]  /*4d80*/  SHF.R.S32.HI R4, RZ, 0x1f, R231 ;  /* 0x0000001fff047819 */ /* 0x000fe200000114e7 */
[----:B------:R-:W-:Y:S04]  /*4d90*/  DEPBAR.LE SB0, 0x0 ;  /* 0x000080000000791a */ /* 0x000fe80000000000 */
[----:B------:R-:W-:Y:S01]  /*4da0*/  BAR.SYNC.DEFER_BLOCKING 0x0 ;  /* 0x0000000000007b1d */ /* 0x000fe20000010000 */
[----:B------:R-:W-:Y:S02]  /*4db0*/  IMAD R4, R4, UR12, RZ ;  /* 0x0000000c04047c24 */ /* 0x000fe4000f8e02ff */
[C---:B------:R-:W-:Y:S04]  /*4dc0*/  IMAD.WIDE.U32 R6, R231.reuse, UR12, RZ ;  /* 0x0000000ce7067c25 */ /* 0x040fe8000f8e00ff */
[----:B------:R-:W-:Y:S01]  /*4dd0*/  IMAD R4, R231, UR13, R4 ;  /* 0x0000000de7047c24 */ /* 0x000fe2000f8e0204 */
[C---:B------:R-:W-:Y:S03]  /*4de0*/  LEA R5, P0, R6.reuse, R224, 0x6 ;  /* 0x000000e006057211 */ /* 0x040fe600078030ff */
[----:B------:R-:W-:Y:S01]  /*4df0*/  IMAD.IADD R4, R7, 0x1, R4 ;  /* 0x0000000107047824 */ /* 0x000fe200078e0204 */
[C---:B------:R-:W-:Y:S04]  /*4e00*/  LEA R8, P1, R5.reuse, UR10, 0x1 ;  /* 0x0000000a05087c11 */ /* 0x040fe8000f8208ff */
        /* <DEDUP_REMOVED lines=15> */
[----:B------:R-:W1:Y:S06]  /*4f00*/  LDSM.16.M88.4 R16, [R220] ;  /* 0x00000000dc10783b */ /* 0x000e6c0000000200 */
[----:B------:R-:W2:Y:S06]  /*4f10*/  LDSM.16.M88.4 R60, [R221+0x1000] ;  /* 0x00100000dd3c783b */ /* 0x000eac0000000200 */
[----:B------:R-:W3:Y:S06]  /*4f20*/  LDSM.16.M88.4 R32, [R220+0x400] ;  /* 0x00040000dc20783b */ /* 0x000eec0000000200 */
[----:B------:R-:W0:Y:S06]  /*4f30*/  LDGDEPBAR ;  /* 0x00000000000079af */ /* 0x000e2c0000000000 */
[----:B------:R-:W4:Y:S06]  /*4f40*/  LDSM.16.M88.4 R48, [R220+0x800] ;  /* 0x00080000dc30783b */ /* 0x000f2c0000000200 */
[----:B------:R-:W5:Y:S06]  /*4f50*/  LDSM.16.M88.4 R168, [R220+0xc00] ;  /* 0x000c0000dca8783b */ /* 0x000f6c0000000200 */
[----:B------:R-:W-:Y:S01]  /*4f60*/  LDSM.16.M88.4 R172, [R219] ;  /* 0x00000000dbac783b */ /* 0x000fe20000000200 */
[-C--:B-1----:R-:W-:Y:S05]  /*4f70*/  HMMA.16816.F32.BF16 R4, R64, R16.reuse, RZ ;  /* 0x000000104004723c */ /* 0x082fea00000418ff */
[----:B------:R-:W1:Y:S01]  /*4f80*/  LDSM.16.M88.4 R176, [R218] ;  /* 0x00000000dab0783b */ /* 0x000e620000000200 */
        /* <DEDUP_REMOVED lines=39> */
[----:B------:R-:W5:Y:S05]  /*5200*/  LDSM.16.M88.4 R188, [R220+0x1c00] ;  /* 0x001c0000dcbc783b */ /* 0x000f6a0000000200 */
[-C--:B---3--:R-:W-:Y:S06]  /*5210*/  HMMA.16816.F32.BF16 R52, R172, R192.reuse, R52 ;  /* 0x000000c0ac34723c */ /* 0x088fec0000041834 */
        /* <DEDUP_REMOVED lines=21> */
[-C--:B-----5:R-:W-:Y:S06]  /*5370*/  HMMA.16816.F32.BF16 R52, R168, R188.reuse, R52 ;  /* 0x000000bca834723c */ /* 0x0a0fec0000041834 */
[C---:B------:R-:W-:Y:S06]  /*5380*/  HMMA.16816.F32.BF16 R56, R200.reuse, R188, R56 ;  /* 0x000000bcc838723c */ /* 0x040fec0000041838 */
[-C--:B------:R-:W-:Y:S01]  /*5390*/  HMMA.16816.F32.BF16 R60, R200, R190.reuse, R60 ;  /* 0x000000bec83c723c */ /* 0x080fe2000004183c */
[----:B------:R-:W-:Y:S05]  /*53a0*/  LDSM.16.M88.4 R200, [R218+0x2000] ;  /* 0x00200000dac8783b */ /* 0x000fea0000000200 */
[----:B------:R-:W-:Y:S01]  /*53b0*/  HMMA.16816.F32.BF16 R64, R168, R190, R64 ;  /* 0x000000bea840723c */ /* 0x000fe20000041840 */
[----:B------:R-:W2:Y:S05]  /*53c0*/  LDSM.16.M88.4 R168, [R221+0x4000] ;  /* 0x00400000dda8783b */ /* 0x000eaa0000000200 */
[-C--:B------:R-:W-:Y:S01]  /*53d0*/  HMMA.16816.F32.BF16 R4, R204, R208.reuse, R4 ;  /* 0x000000d0cc04723c */ /* 0x080fe20000041804 */
[----:B------:R-:W4:Y:S05]  /*53e0*/  LDSM.16.M88.4 R188, [R221+0x5000] ;  /* 0x00500000ddbc783b */ /* 0x000f2a0000000200 */
[C---:B------:R-:W-:Y:S06]  /*53f0*/  HMMA.16816.F32.BF16 R8, R212.reuse, R208, R8 ;  /* 0x000000d0d408723c */ /* 0x040fec0000041808 */
[-C--:B------:R-:W-:Y:S06]  /*5400*/  HMMA.16816.F32.BF16 R12, R212, R210.reuse, R12 ;  /* 0x000000d2d40c723c */ /* 0x080fec000004180c */
[C---:B------:R-:W-:Y:S01]  /*5410*/  HMMA.16816.F32.BF16 R16, R204.reuse, R210, R16 ;  /* 0x000000d2cc10723c */ /* 0x040fe20000041810 */
[----:B------:R-:W-:Y:S05]  /*5420*/  LDSM.16.M88.4 R208, [R219+0x5000] ;  /* 0x00500000dbd0783b */ /* 0x000fea0000000200 */
[-C--:B---3--:R-:W-:Y:S06]  /*5430*/  HMMA.16816.F32.BF16 R20, R204, R172.reuse, R20 ;  /* 0x000000accc14723c */ /* 0x088fec0000041814 */
[C---:B------:R-:W-:Y:S06]  /*5440*/  HMMA.16816.F32.BF16 R24, R212.reuse, R172, R24 ;  /* 0x000000acd418723c */ /* 0x040fec0000041818 */
[-C--:B------:R-:W-:Y:S06]  /*5450*/  HMMA.16816.F32.BF16 R28, R212, R174.reuse, R28 ;  /* 0x000000aed41c723c */ /* 0x080fec000004181c */
[C---:B------:R-:W-:Y:S01]  /*5460*/  HMMA.16816.F32.BF16 R32, R204.reuse, R174, R32 ;  /* 0x000000aecc20723c */ /* 0x040fe20000041820 */
[----:B------:R-:W3:Y:S05]  /*5470*/  LDSM.16.M88.4 R172, [R220+0x2400] ;  /* 0x00240000dcac783b */ /* 0x000eea0000000200 */
        /* <DEDUP_REMOVED lines=8> */
[----:B------:R-:W-:Y:S01]  /*5500*/  HMMA.16816.F32.BF16 R64, R204, R178, R64 ;  /* 0x000000b2cc40723c */ /* 0x000fe20000041840 */
[----:B------:R-:W1:Y:S05]  /*5510*/  LDSM.16.M88.4 R176, [R218+0x2400] ;  /* 0x00240000dab0783b */ /* 0x000e6a0000000200 */
[-C--:B--2---:R-:W-:Y:S06]  /*5520*/  HMMA.16816.F32.BF16 R4, R168, R184.reuse, R4 ;  /* 0x000000b8a804723c */ /* 0x084fec0000041804 */
[C---:B----4-:R-:W-:Y:S06]  /*5530*/  HMMA.16816.F32.BF16 R8, R188.reuse, R184, R8 ;  /* 0x000000b8bc08723c */ /* 0x050fec0000041808 */
[-C--:B------:R-:W-:Y:S06]  /*5540*/  HMMA.16816.F32.BF16 R12, R188, R186.reuse, R12 ;  /* 0x000000babc0c723c */ /* 0x080fec000004180c */
[C---:B------:R-:W-:Y:S01]  /*5550*/  HMMA.16816.F32.BF16 R16, R168.reuse, R186, R16 ;  /* 0x000000baa810723c */ /* 0x040fe20000041810 */
[----:B------:R-:W2:Y:S05]  /*5560*/  LDSM.16.M88.4 R184, [R218+0x2800] ;  /* 0x00280000dab8783b */ /* 0x000eaa0000000200 */
[-C--:B---3--:R-:W-:Y:S06]  /*5570*/  HMMA.16816.F32.BF16 R20, R168, R172.reuse, R20 ;  /* 0x000000aca814723c */ /* 0x088fec0000041814 */
[C---:B------:R-:W-:Y:S06]  /*5580*/  HMMA.16816.F32.BF16 R24, R188.reuse, R172, R24 ;  /* 0x000000acbc18723c */ /* 0x040fec0000041818 */
[-C--:B------:R-:W-:Y:S06]  /*5590*/  HMMA.16816.F32.BF16 R28, R188, R174.reuse, R28 ;  /* 0x000000aebc1c723c */ /* 0x080fec000004181c */
[C---:B------:R-:W-:Y:S06]  /*55a0*/  HMMA.16816.F32.BF16 R32, R168.reuse, R174, R32 ;  /* 0x000000aea820723c */ /* 0x040fec0000041820 */
[-C--:B-----5:R-:W-:Y:S06]  /*55b0*/  HMMA.16816.F32.BF16 R36, R168, R180.reuse, R36 ;  /* 0x000000b4a824723c */ /* 0x0a0fec0000041824 */
[C---:B------:R-:W-:Y:S06]  /*55c0*/  HMMA.16816.F32.BF16 R40, R188.reuse, R180, R40 ;  /* 0x000000b4bc28723c */ /* 0x040fec0000041828 */
[-C--:B------:R-:W-:Y:S06]  /*55d0*/  HMMA.16816.F32.BF16 R44, R188, R182.reuse, R44 ;  /* 0x000000b6bc2c723c */ /* 0x080fec000004182c */
[C---:B------:R-:W-:Y:S06]  /*55e0*/  HMMA.16816.F32.BF16 R48, R168.reuse, R182, R48 ;  /* 0x000000b6a830723c */ /* 0x040fec0000041830 */
[-C--:B------:R-:W-:Y:S06]  /*55f0*/  HMMA.16816.F32.BF16 R52, R168, R192.reuse, R52 ;  /* 0x000000c0a834723c */ /* 0x080fec0000041834 */
[C---:B------:R-:W-:Y:S06]  /*5600*/  HMMA.16816.F32.BF16 R56, R188.reuse, R192, R56 ;  /* 0x000000c0bc38723c */ /* 0x040fec0000041838 */
[-C--:B------:R-:W-:Y:S06]  /*5610*/  HMMA.16816.F32.BF16 R60, R188, R194.reuse, R60 ;  /* 0x000000c2bc3c723c */ /* 0x080fec000004183c */
[----:B------:R-:W-:Y:S01]  /*5620*/  HMMA.16816.F32.BF16 R64, R168, R194, R64 ;  /* 0x000000c2a840723c */ /* 0x000fe20000041840 */
[----:B------:R-:W3:Y:S01]  /*5630*/  LDSM.16.M88.4 R168, [R218+0x2c00] ;  /* 0x002c0000daa8783b */ /* 0x000ee20000000200 */
[----:B------:R-:W-:Y:S04]  /*5640*/  DEPBAR.LE SB0, 0x0 ;  /* 0x000080000000791a */ /* 0x000fe80000000000 */
[-C--:B------:R-:W-:Y:S01]  /*5650*/  HMMA.16816.F32.BF16 R4, R196, R200.reuse, R4 ;  /* 0x000000c8c404723c */ /* 0x080fe20000041804 */
[----:B------:R-:W-:Y:S05]  /*5660*/  BAR.SYNC.DEFER_BLOCKING 0x0 ;  /* 0x0000000000007b1d */ /* 0x000fea0000010000 */
[C---:B------:R-:W-:Y:S06]  /*5670*/  HMMA.16816.F32.BF16 R8, R208.reuse, R200, R8 ;  /* 0x000000c8d008723c */ /* 0x040fec0000041808 */
[-C--:B------:R-:W-:Y:S06]  /*5680*/  HMMA.16816.F32.BF16 R12, R208, R202.reuse, R12 ;  /* 0x000000cad00c723c */ /* 0x080fec000004180c */
[C---:B------:R-:W-:Y:S06]  /*5690*/  HMMA.16816.F32.BF16 R16, R196.reuse, R202, R16 ;  /* 0x000000cac410723c */ /* 0x040fec0000041810 */
        /* <DEDUP_REMOVED lines=45> */
.L_x_496:
[----:B------:R-:W-:Y:S01]  /*5970*/  FMNMX.FTZ R167, R8, R0, !PT ;  /* 0x0000000008a77209 */ /* 0x000fe20007810000 */
[----:B-1----:R-:W1:Y:S01]  /*5980*/  SHFL.BFLY PT, R170, R169, 0x2, 0x1f ;  /* 0x0c401f00a9aa7f89 */ /* 0x002e6200000e0000 */
[----:B------:R-:W-:Y:S01]  /*5990*/  FMNMX.FTZ R166, R10, R2, !PT ;  /* 0x000000020aa67209 */ /* 0x000fe20007810000 */
[----:B------:R-:W-:Y:S01]  /*59a0*/  IMAD.SHL.U32 R213, R231, 0x2, RZ ;  /* 0x00000002e7d57824 */ /* 0x000fe200078e00ff */
[----:B------:R-:W-:Y:S05]  /*59b0*/  FMNMX.FTZ R167, R9, R167, !PT ;  /* 0x000000a709a77209 */ /* 0x000fea0007810000 */
[----:B------:R-:W2:Y:S01]  /*59c0*/  SHFL.BFLY PT, R165, R168, 0x2, 0x1f ;  /* 0x0c401f00a8a57f89 */ /* 0x000ea200000e0000 */
[----:B------:R-:W-:Y:S01]  /*59d0*/  FMNMX.FTZ R166, R11, R166, !PT ;  /* 0x000000a60ba67209 */ /* 0x000fe20007810000 */
[----:B------:R-:W-:Y:S01]  /*59e0*/  IMAD.U32 R201, RZ, RZ, UR28 ;  /* 0x0000001cffc97e24 */ /* 0x000fe2000f8e00ff */
[----:B------:R-:W-:Y:S05]  /*59f0*/  FMNMX.FTZ R167, R12, R167, !PT ;  /* 0x000000a70ca77209 */ /* 0x000fea0007810000 */
[----:B------:R-:W-:Y:S01]  /*5a00*/  LDSM.16.MT88.4 R184, [R216+0x9000] ;  /* 0x00900000d8b8783b */ /* 0x000fe20000004200 */
[----:B------:R-:W-:Y:S01]  /*5a10*/  FMNMX.FTZ R166, R14, R166, !PT ;  /* 0x000000a60ea67209 */ /* 0x000fe20007810000 */
[----:B------:R-:W-:Y:S01]  /*5a20*/  VIADD R231, R231, 0xffffffff ;  /* 0xffffffffe7e77836 */ /* 0x000fe20000000000 */
[----:B------:R-:W-:Y:S02]  /*5a30*/  FMNMX.FTZ R167, R13, R167, !PT ;  /* 0x000000a70da77209 */ /* 0x000fe40007810000 */
[----:B------:R-:W-:Y:S02]  /*5a40*/  FMNMX.FTZ R166, R15, R166, !PT ;  /* 0x000000a60fa67209 */ /* 0x000fe40007810000 */
[----:B------:R-:W-:Y:S02]  /*5a50*/  FMNMX.FTZ R167, R24, R167, !PT ;  /* 0x000000a718a77209 */ /* 0x000fe40007810000 */
[--C-:B------:R-:W-:Y:S02]  /*5a60*/  LOP3.LUT R246, R241, UR25, R244.reuse, 0x96, !PT ;  /* 0x00000019f1f67c12 */ /* 0x100fe4000f8e96f4 */
[----:B------:R-:W-:Y:S02]  /*5a70*/  FMNMX.FTZ R167, R25, R167, !PT ;  /* 0x000000a719a77209 */ /* 0x000fe40007810000 */
[----:B------:R-:W-:Y:S01]  /*5a80*/  LOP3.LUT R214, R233, UR25, R244, 0x96, !PT ;  /* 0x00000019e9d67c12 */ /* 0x000fe2000f8e96f4 */
[----:B------:R-:W-:Y:S01]  /*5a90*/  IMAD.WIDE.U32 R246, R246, -0x326172a9, RZ ;  /* 0xcd9e8d57f6f67825 */ /* 0x000fe200078e00ff */
[----:B------:R-:W-:Y:S02]  /*5aa0*/  FMNMX.FTZ R167, R28, R167, !PT ;  /* 0x000000a71ca77209 */ /* 0x000fe40007810000 */
[----:B-1----:R-:W-:Y:S01]  /*5ab0*/  FMNMX.FTZ R170, R169, R170, !PT ;  /* 0x000000aaa9aa7209 */ /* 0x002fe20007810000 */
[----:B------:R-:W-:Y:S01]  /*5ac0*/  IMAD.WIDE.U32 R214, R214, -0x326172a9, RZ ;  /* 0xcd9e8d57d6d67825 */ /* 0x000fe200078e00ff */
[----:B------:R-:W-:Y:S02]  /*5ad0*/  FMNMX.FTZ R169, R26, R166, !PT ;  /* 0x000000a61aa97209 */ /* 0x000fe40007810000 */
[----:B--2---:R-:W-:Y:S02]  /*5ae0*/  FMNMX.FTZ R165, R168, R165, !PT ;  /* 0x000000a5a8a57209 */ /* 0x004fe40007810000 */
[----:B------:R-:W-:Y:S01]  /*5af0*/  FMNMX.FTZ R166, R29, R167, !PT ;  /* 0x000000a71da67209 */ /* 0x000fe20007810000 */
[----:B------:R-:W1:Y:S01]  /*5b00*/  SHFL.BFLY PT, R168, R170, 0x1, 0x1f ;  /* 0x0c201f00aaa87f89 */ /* 0x000e6200000e0000 */
[----:B------:R-:W-:Y:S02]  /*5b10*/  FMNMX.FTZ R169, R27, R169, !PT ;  /* 0x000000a91ba97209 */ /* 0x000fe40007810000 */
[----:B------:R-:W-:Y:S05]  /*5b20*/  FMNMX.FTZ R166, R40, R166, !PT ;  /* 0x000000a628a67209 */ /* 0x000fea0007810000 */
[----:B------:R-:W2:Y:S01]  /*5b30*/  SHFL.BFLY PT, R167, R165, 0x1, 0x1f ;  /* 0x0c201f00a5a77f89 */ /* 0x000ea200000e0000 */
        /* <DEDUP_REMOVED lines=10> */
[----:B-1----:R-:W-:Y:S02]  /*5be0*/  FMNMX.FTZ R168, R170, R168, !PT ;  /* 0x000000a8aaa87209 */ /* 0x002fe40007810000 */
[----:B------:R-:W-:Y:S02]  /*5bf0*/  FMNMX.FTZ R169, R47, R169, !PT ;  /* 0x000000a92fa97209 */ /* 0x000fe40007810000 */
[----:B--2---:R-:W-:Y:S01]  /*5c00*/  FMNMX.FTZ R167, R165, R167, !PT ;  /* 0x000000a7a5a77209 */ /* 0x004fe20007810000 */
[C---:B------:R-:W-:Y:S01]  /*5c10*/  FADD.FTZ R165, -R168.reuse, R3 ;  /* 0x00000003a8a57221 */ /* 0x040fe20000010100 */
[C---:B------:R-:W-:Y:S01]  /*5c20*/  FSETP.NEU.FTZ.AND P1, PT, R168.reuse, -INF , PT ;  /* 0xff800000a800780b */ /* 0x040fe20003f3d000 */
[----:B------:R-:W-:Y:S01]  /*5c30*/  FMUL.FTZ R205, R168, UR4 ;  /* 0x00000004a8cd7c20 */ /* 0x000fe20008410000 */
[----:B------:R-:W-:Y:S01]  /*5c40*/  FMNMX.FTZ R169, R58, R169, !PT ;  /* 0x000000a93aa97209 */ /* 0x000fe20007810000 */
[----:B------:R-:W-:Y:S01]  /*5c50*/  FMUL.FTZ R165, R165, UR4 ;  /* 0x00000004a5a57c20 */ /* 0x000fe20008410000 */
[C---:B------:R-:W-:Y:S01]  /*5c60*/  FADD.FTZ R3, -R167.reuse, R164 ;  /* 0x000000a4a7037221 */ /* 0x040fe20000010100 */
[----:B------:R-:W-:Y:S01]  /*5c70*/  FMNMX.FTZ R166, R60, R166, !PT ;  /* 0x000000a63ca67209 */ /* 0x000fe20007810000 */
[----:B------:R-:W-:Y:S01]  /*5c80*/  FMUL.FTZ R204, R167, UR4 ;  /* 0x00000004a7cc7c20 */ /* 0x000fe20008410000 */
[----:B------:R1:W2:Y:S01]  /*5c90*/  MUFU.EX2 R164, R165 ;  /* 0x000000a500a47308 */ /* 0x0002a20000000800 */
[----:B------:R-:W-:Y:S01]  /*5ca0*/  FSEL R205, R205, RZ, P1 ;  /* 0x000000ffcdcd7208 */ /* 0x000fe20000800000 */
[----:B------:R-:W-:Y:S01]  /*5cb0*/  FMUL.FTZ R3, R3, UR4 ;  /* 0x0000000403037c20 */ /* 0x000fe20008410000 */
[----:B------:R-:W-:Y:S02]  /*5cc0*/  FMNMX.FTZ R166, R61, R166, !PT ;  /* 0x000000a63da67209 */ /* 0x000fe40007810000 */
[----:B------:R-:W-:Y:S01]  /*5cd0*/  FSETP.NEU.FTZ.AND P1, PT, R167, -INF , PT ;  /* 0xff800000a700780b */ /* 0x000fe20003f3d000 */
[--C-:B------:R-:W-:Y:S01]  /*5ce0*/  FFMA.FTZ R16, R16, UR4, -R205.reuse ;  /* 0x0000000410107c23 */ /* 0x100fe200080108cd */
[--C-:B------:R-:W-:Y:S01]  /*5cf0*/  FFMA.FTZ R170, R17, UR4, -R205.reuse ;  /* 0x0000000411aa7c23 */ /* 0x100fe200080108cd */
[----:B------:R-:W3:Y:S01]  /*5d00*/  SHFL.BFLY PT, R171, R166, 0x2, 0x1f ;  /* 0x0c401f00a6ab7f89 */ /* 0x000ee200000e0000 */
[----:B------:R-:W-:Y:S01]  /*5d10*/  FSEL R204, R204, RZ, P1 ;  /* 0x000000ffcccc7208 */ /* 0x000fe20000800000 */
[--C-:B------:R-:W-:Y:S01]  /*5d20*/  FFMA.FTZ R190, R5, UR4, -R205.reuse ;  /* 0x0000000405be7c23 */ /* 0x100fe200080108cd */
[----:B------:R-:W-:Y:S01]  /*5d30*/  FFMA.FTZ R189, R4, UR4, -R205 ;  /* 0x0000000404bd7c23 */ /* 0x000fe200080108cd */
[----:B------:R-:W-:Y:S01]  /*5d40*/  PRMT R201, R201, R230, UR28 ;  /* 0x0000001cc9c97e16 */ /* 0x000fe200080000e6 */
[----:B------:R-:W-:Y:S01]  /*5d50*/  MUFU.EX2 R170, R170 ;  /* 0x000000aa00aa7308 */ /* 0x000fe20000000800 */
[--C-:B------:R-:W-:Y:S01]  /*5d60*/  FFMA.FTZ R188, R18, UR4, -R204.reuse ;  /* 0x0000000412bc7c23 */ /* 0x100fe200080108cc */
[--C-:B------:R-:W-:Y:S01]  /*5d70*/  FFMA.FTZ R194, R7, UR4, -R204.reuse ;  /* 0x0000000407c27c23 */ /* 0x100fe200080108cc */
[----:B------:R-:W-:Y:S01]  /*5d80*/  FFMA.FTZ R192, R6, UR4, -R204 ;  /* 0x0000000406c07c23 */ /* 0x000fe200080108cc */
[----:B-1----:R-:W-:Y:S01]  /*5d90*/  FMNMX.FTZ R165, R59, R169, !PT ;  /* 0x000000a93ba57209 */ /* 0x002fe20007810000 */
[C---:B--2---:R-:W-:Y:S01]  /*5da0*/  FMUL.FTZ R68, R164.reuse, R68 ;  /* 0x00000044a4447220 */ /* 0x044fe20000410000 */
[----:B------:R-:W-:Y:S01]  /*5db0*/  LOP3.LUT R169, R245, UR33, R213, 0x96, !PT ;  /* 0x00000021f5a97c12 */ /* 0x000fe2000f8e96d5 */
[----:B------:R-:W-:Y:S01]  /*5dc0*/  FMUL.FTZ R69, R164, R69 ;  /* 0x00000045a4457220 */ /* 0x000fe20000410000 */
[----:B------:R-:W-:Y:S02]  /*5dd0*/  FMNMX.FTZ R165, R62, R165, !PT ;  /* 0x000000a53ea57209 */ /* 0x000fe40007810000 */
[----:B------:R-:W-:Y:S01]  /*5de0*/  MUFU.EX2 R188, R188 ;  /* 0x000000bc00bc7308 */ /* 0x000fe20000000800 */
[C---:B------:R-:W-:Y:S01]  /*5df0*/  FMUL.FTZ R80, R164.reuse, R80 ;  /* 0x00000050a4507220 */ /* 0x040fe20000410000 */
[----:B------:R-:W-:Y:S01]  /*5e00*/  IMAD.WIDE.U32 R248, R169, -0x326172a9, RZ ;  /* 0xcd9e8d57a9f87825 */ /* 0x000fe200078e00ff */
[----:B------:R-:W-:Y:S03]  /*5e10*/  FMNMX.FTZ R165, R63, R165, !PT ;  /* 0x000000a53fa57209 */ /* 0x000fe60007810000 */
[C---:B------:R-:W-:Y:S01]  /*5e20*/  FMUL.FTZ R81, R164.reuse, R81 ;  /* 0x00000051a4517220 */ /* 0x040fe20000410000 */
[C---:B------:R-:W-:Y:S01]  /*5e30*/  FMUL.FTZ R84, R164.reuse, R84 ;  /* 0x00000054a4547220 */ /* 0x040fe20000410000 */
[----:B------:R-:W-:Y:S02]  /*5e40*/  LOP3.LUT R17, R249, UR26, R238, 0x96, !PT ;  /* 0x0000001af9117c12 */ /* 0x000fe4000f8e96ee */
[----:B------:R1:W-:Y:S01]  /*5e50*/  MUFU.EX2 R169, R16 ;  /* 0x0000001000a97308 */ /* 0x0003e20000000800 */
[----:B------:R-:W-:Y:S01]  /*5e60*/  LOP3.LUT R172, R247, UR24, R248, 0x96, !PT ;  /* 0x00000018f7ac7c12 */ /* 0x000fe2000f8e96f8 */
[----:B------:R-:W-:Y:S01]  /*5e70*/  FMUL.FTZ R85, R164, R85 ;  /* 0x00000055a4557220 */ /* 0x000fe20000410000 */
[----:B---3--:R-:W-:Y:S01]  /*5e80*/  FMNMX.FTZ R166, R166, R171, !PT ;  /* 0x000000aba6a67209 */ /* 0x008fe20007810000 */
[----:B------:R-:W-:Y:S01]  /*5e90*/  IMAD.WIDE.U32 R210, R17, -0x2daee0ad, RZ ;  /* 0xd2511f5311d27825 */ /* 0x000fe200078e00ff */
[----:B------:R-:W-:Y:S02]  /*5ea0*/  LOP3.LUT R173, R249, UR26, R242, 0x96, !PT ;  /* 0x0000001af9ad7c12 */ /* 0x000fe4000f8e96f2 */
[----:B------:R-:W-:Y:S01]  /*5eb0*/  LOP3.LUT R248, R215, UR24, R248, 0x96, !PT ;  /* 0x00000018d7f87c12 */ /* 0x000fe2000f8e96f8 */
[----:B------:R-:W2:Y:S01]  /*5ec0*/  SHFL.BFLY PT, R17, R166, 0x1, 0x1f ;  /* 0x0c201f00a6117f89 */ /* 0x000ea200000e0000 */
[----:B------:R-:W-:Y:S01]  /*5ed0*/  FFMA.FTZ R171, R19, UR4, -R204 ;  /* 0x0000000413ab7c23 */ /* 0x000fe200080108cc */
[----:B------:R-:W-:Y:S01]  /*5ee0*/  IMAD.WIDE.U32 R250, R173, -0x2daee0ad, RZ ;  /* 0xd2511f53adfa7825 */ /* 0x000fe200078e00ff */
[----:B------:R-:W-:Y:S01]  /*5ef0*/  LOP3.LUT R18, R211, UR23, R232, 0x96, !PT ;  /* 0x00000017d3127c12 */ /* 0x000fe2000f8e96e8 */
[----:B------:R-:W-:Y:S02]  /*5f00*/  MUFU.EX2 R189, R189 ;  /* 0x000000bd00bd7308 */ /* 0x000fe40000000800 */
[----:B------:R-:W-:Y:S01]  /*5f10*/  FMUL.FTZ R96, R164, R96 ;  /* 0x00000060a4607220 */ /* 0x000fe20000410000 */
[----:B------:R-:W-:Y:S01]  /*5f20*/  IMAD.WIDE.U32 R248, R248, -0x2daee0ad, RZ ;  /* 0xd2511f53f8f87825 */ /* 0x000fe200078e00ff */
[----:B------:R-:W-:Y:S01]  /*5f30*/  LOP3.LUT R19, R251, UR23, R240, 0x96, !PT ;  /* 0x00000017fb137c12 */ /* 0x000fe2000f8e96f0 */
[----:B-1----:R-:W1:Y:S02]  /*5f40*/  SHFL.BFLY PT, R16, R165, 0x2, 0x1f ;  /* 0x0c401f00a5107f89 */ /* 0x002e6400000e0000 */
[----:B------:R-:W-:Y:S01]  /*5f50*/  IMAD.WIDE.U32 R172, R172, -0x2daee0ad, RZ ;  /* 0xd2511f53acac7825 */ /* 0x000fe200078e00ff */
[----:B------:R-:W-:Y:S02]  /*5f60*/  LOP3.LUT R210, R249, UR21, R210, 0x96, !PT ;  /* 0x00000015f9d27c12 */ /* 0x000fe4000f8e96d2 */
[----:B------:R-:W-:Y:S01]  /*5f70*/  MUFU.EX2 R171, R171 ;  /* 0x000000ab00ab7308 */ /* 0x000fe20000000800 */
[C---:B------:R-:W-:Y:S01]  /*5f80*/  FMUL.FTZ R97, R164.reuse, R97 ;  /* 0x00000061a4617220 */ /* 0x040fe20000410000 */
[----:B------:R-:W-:Y:S01]  /*5f90*/  IMAD.WIDE.U32 R208, R19, -0x326172a9, RZ ;  /* 0xcd9e8d5713d07825 */ /* 0x000fe200078e00ff */
[----:B------:R-:W-:Y:S03]  /*5fa0*/  LOP3.LUT R250, R173, UR21, R250, 0x96, !PT ;  /* 0x00000015adfa7c12 */ /* 0x000fe6000f8e96fa */
[----:B------:R-:W-:Y:S01]  /*5fb0*/  FMUL.FTZ R100, R164, R100 ;  /* 0x00000064a4647220 */ /* 0x000fe20000410000 */
[----:B------:R-:W-:Y:S01]  /*5fc0*/  IMAD.WIDE.U32 R210, R210, -0x326172a9, RZ ;  /* 0xcd9e8d57d2d27825 */ /* 0x000fe200078e00ff */
[----:B------:R-:W-:Y:S02]  /*5fd0*/  LOP3.LUT R4, R209, UR22, R246, 0x96, !PT ;  /* 0x00000016d1047c12 */ /* 0x000fe4000f8e96f6 */
[----:B------:R-:W-:Y:S01]  /*5fe0*/  MUFU.EX2 R190, R190 ;  /* 0x000000be00be7308 */ /* 0x000fe20000000800 */
[----:B------:R-:W-:Y:S01]  /*5ff0*/  FMUL.FTZ R101, R164, R101 ;  /* 0x00000065a4657220 */ /* 0x000fe20000410000 */
[----:B------:R-:W-:Y:S04]  /*6000*/  IMAD.WIDE.U32 R18, R18, -0x326172a9, RZ ;  /* 0xcd9e8d5712127825 */ /* 0x000fe800078e00ff */
[----:B------:R-:W-:Y:S01]  /*6010*/  FMUL.FTZ R128, R164, R128 ;  /* 0x00000080a4807220 */ /* 0x000fe20000410000 */
[----:B--2---:R-:W-:Y:S01]  /*6020*/  FMNMX.FTZ R166, R166, R17, !PT ;  /* 0x00000011a6a67209 */ /* 0x004fe20007810000 */
[----:B------:R-:W-:Y:S01]  /*6030*/  IMAD.WIDE.U32 R250, R250, -0x326172a9, RZ ;  /* 0xcd9e8d57fafa7825 */ /* 0x000fe200078e00ff */
[----:B------:R-:W-:Y:S01]  /*6040*/  LOP3.LUT R5, R19, UR22, R214, 0x96, !PT ;  /* 0x0000001613057c12 */ /* 0x000fe2000f8e96d6 */
[----:B------:R-:W-:Y:S01]  /*6050*/  MUFU.EX2 R192, R192 ;  /* 0x000000c000c07308 */ /* 0x000fe20000000800 */
[----:B------:R-:W-:Y:S01]  /*6060*/  LOP3.LUT R206, R211, UR20, R18, 0x96, !PT ;  /* 0x00000014d3ce7c12 */ /* 0x000fe2000f8e9612 */
[----:B------:R-:W-:Y:S01]  /*6070*/  IMAD.WIDE.U32 R174, R4, -0x2daee0ad, RZ ;  /* 0xd2511f5304ae7825 */ /* 0x000fe200078e00ff */
[----:B------:R-:W-:Y:S02]  /*6080*/  LOP3.LUT R208, R251, UR20, R208, 0x96, !PT ;  /* 0x00000014fbd07c12 */ /* 0x000fe4000f8e96d0 */
[----:B-1----:R-:W-:Y:S01]  /*6090*/  FMNMX.FTZ R16, R165, R16, !PT ;  /* 0x00000010a5107209 */ /* 0x002fe20007810000 */
[----:B------:R-:W-:Y:S04]  /*60a0*/  IMAD.WIDE.U32 R18, R5, -0x2daee0ad, RZ ;  /* 0xd2511f5305127825 */ /* 0x000fe800078e00ff */
[C---:B------:R-:W-:Y:S01]  /*60b0*/  FMUL.FTZ R203, R166.reuse, UR4 ;  /* 0x00000004a6cb7c20 */ /* 0x040fe20008410000 */
[----:B------:R-:W-:Y:S01]  /*60c0*/  FSETP.NEU.FTZ.AND P1, PT, R166, -INF , PT ;  /* 0xff800000a600780b */ /* 0x000fe20003f3d000 */
[----:B------:R-:W-:Y:S01]  /*60d0*/  MUFU.EX2 R194, R194 ;  /* 0x000000c200c27308 */ /* 0x000fe20000000800 */
[----:B------:R-:W1:Y:S01]  /*60e0*/  SHFL.BFLY PT, R165, R16, 0x1, 0x1f ;  /* 0x0c201f0010a57f89 */ /* 0x000e6200000e0000 */
[----:B------:R-:W-:Y:S01]  /*60f0*/  IMAD.WIDE.U32 R206, R206, -0x2daee0ad, RZ ;  /* 0xd2511f53cece7825 */ /* 0x000fe200078e00ff */
[----:B------:R-:W-:Y:S02]  /*6100*/  LOP3.LUT R4, R175, UR19, R172, 0x96, !PT ;  /* 0x00000013af047c12 */ /* 0x000fe4000f8e96ac */
[----:B------:R-:W-:Y:S01]  /*6110*/  FSEL R203, R203, RZ, P1 ;  /* 0x000000ffcbcb7208 */ /* 0x000fe20000800000 */
[----:B------:R-:W-:Y:S01]  /*6120*/  IMAD.WIDE.U32 R208, R208, -0x2daee0ad, RZ ;  /* 0xd2511f53d0d07825 */ /* 0x000fe200078e00ff */
[----:B------:R-:W-:Y:S03]  /*6130*/  LOP3.LUT R17, R207, UR18, R18, 0x96, !PT ;  /* 0x00000012cf117c12 */ /* 0x000fe6000f8e9612 */
[----:B------:R-:W2:Y:S01]  /*6140*/  MUFU.EX2 R3, R3 ;  /* 0x0000000300037308 */ /* 0x000ea20000000800 */
[----:B------:R-:W-:Y:S01]  /*6150*/  LOP3.LUT R248, R19, UR19, R248, 0x96, !PT ;  /* 0x0000001313f87c12 */ /* 0x000fe2000f8e96f8 */
[----:B------:R-:W-:Y:S01]  /*6160*/  IMAD.WIDE.U32 R176, R4, -0x326172a9, RZ ;  /* 0xcd9e8d5704b07825 */ /* 0x000fe200078e00ff */
[----:B------:R-:W-:Y:S03]  /*6170*/  LOP3.LUT R5, R209, UR18, R174, 0x96, !PT ;  /* 0x00000012d1057c12 */ /* 0x000fe6000f8e96ae */
[--C-:B------:R-:W-:Y:S01]  /*6180*/  FFMA.FTZ R191, R12, UR4, -R203.reuse ;  /* 0x000000040cbf7c23 */ /* 0x100fe200080108cb */
[--C-:B------:R-:W-:Y:S01]  /*6190*/  FFMA.FTZ R193, R13, UR4, -R203.reuse ;  /* 0x000000040dc17c23 */ /* 0x100fe200080108cb */
[--C-:B------:R-:W-:Y:S01]  /*61a0*/  FFMA.FTZ R198, R8, UR4, -R203.reuse ;  /* 0x0000000408c67c23 */ /* 0x100fe200080108cb */
[----:B------:R-:W-:Y:S04]  /*61b0*/  IMAD.WIDE.U32 R18, R5, -0x326172a9, RZ ;  /* 0xcd9e8d5705127825 */ /* 0x000fe800078e00ff */
[----:B------:R-:W-:Y:S01]  /*61c0*/  FFMA.FTZ R197, R9, UR4, -R203 ;  /* 0x0000000409c57c23 */ /* 0x000fe200080108cb */
[----:B------:R-:W-:Y:S01]  /*61d0*/  MUFU.EX2 R191, R191 ;  /* 0x000000bf00bf7308 */ /* 0x000fe20000000800 */
[----:B------:R-:W-:Y:S01]  /*61e0*/  IMAD.WIDE.U32 R248, R248, -0x326172a9, RZ ;  /* 0xcd9e8d57f8f87825 */ /* 0x000fe200078e00ff */
[----:B------:R-:W-:Y:S02]  /*61f0*/  LOP3.LUT R12, R18, 0xffff, RZ, 0xc0, !PT ;  /* 0x0000ffff120c7812 */ /* 0x000fe400078ec0ff */
[----:B------:R-:W-:Y:S01]  /*6200*/  LOP3.LUT R4, R19, UR27, R176, 0x96, !PT ;  /* 0x0000001b13047c12 */ /* 0x000fe2000f8e96b0 */
[----:B------:R-:W-:Y:S01]  /*6210*/  IMAD.MOV.U32 R19, RZ, RZ, R177 ;  /* 0x000000ffff137224 */ /* 0x000fe200078e00b1 */
[----:B-1----:R-:W-:Y:S01]  /*6220*/  FMNMX.FTZ R165, R16, R165, !PT ;  /* 0x000000a510a57209 */ /* 0x002fe20007810000 */
[----:B------:R-:W-:Y:S01]  /*6230*/  IMAD.WIDE.U32 R16, R17, -0x326172a9, RZ ;  /* 0xcd9e8d5711107825 */ /* 0x000fe200078e00ff */
[----:B------:R-:W-:Y:S02]  /*6240*/  LOP3.LUT R174, R18, 0xff, RZ, 0xc0, !PT ;  /* 0x000000ff12ae7812 */ /* 0x000fe400078ec0ff */
[----:B------:R-:W-:Y:S01]  /*6250*/  MUFU.EX2 R193, R193 ;  /* 0x000000c100c17308 */ /* 0x000fe20000000800 */
[----:B------:R-:W-:Y:S01]  /*6260*/  SHF.R.U32.HI R12, RZ, 0x8, R12 ;  /* 0x00000008ff0c7819 */ /* 0x000fe2000001160c */
[----:B------:R-:W-:Y:S01]  /*6270*/  FMUL.FTZ R202, R165, UR4 ;  /* 0x00000004a5ca7c20 */ /* 0x000fe20008410000 */
[C---:B------:R-:W-:Y:S01]  /*6280*/  LOP3.LUT R5, R16.reuse, 0xffff, RZ, 0xc0, !PT ;  /* 0x0000ffff10057812 */ /* 0x040fe200078ec0ff */
[C---:B--2---:R-:W-:Y:S01]  /*6290*/  FMUL.FTZ R70, R3.reuse, R70 ;  /* 0x0000004603467220 */ /* 0x044fe20000410000 */
[----:B------:R-:W-:Y:S01]  /*62a0*/  LOP3.LUT R182, R16, 0xff, RZ, 0xc0, !PT ;  /* 0x000000ff10b67812 */ /* 0x000fe200078ec0ff */
[----:B------:R-:W-:Y:S01]  /*62b0*/  FMUL.FTZ R71, R3, R71 ;  /* 0x0000004703477220 */ /* 0x000fe20000410000 */
[----:B------:R-:W-:Y:S03]  /*62c0*/  SHF.R.U32.HI R5, RZ, 0x8, R5 ;  /* 0x00000008ff057819 */ /* 0x000fe60000011605 */
[----:B------:R-:W-:Y:S01]  /*62d0*/  MUFU.EX2 R198, R198 ;  /* 0x000000c600c67308 */ /* 0x000fe20000000800 */
[----:B------:R-:W-:Y:S01]  /*62e0*/  FSETP.NEU.FTZ.AND P1, PT, R165, -INF , PT ;  /* 0xff800000a500780b */ /* 0x000fe20003f3d000 */
[C---:B------:R-:W-:Y:S01]  /*62f0*/  FMUL.FTZ R82, R3.reuse, R82 ;  /* 0x0000005203527220 */ /* 0x040fe20000410000 */
[--C-:B------:R-:W-:Y:S01]  /*6300*/  SHF.R.U32.HI R7, RZ, 0x10, R18.reuse ;  /* 0x00000010ff077819 */ /* 0x100fe20000011612 */
[C---:B------:R-:W-:Y:S01]  /*6310*/  FMUL.FTZ R83, R3.reuse, R83 ;  /* 0x0000005303537220 */ /* 0x040fe20000410000 */
[----:B------:R-:W-:Y:S01]  /*6320*/  SHF.R.U32.HI R175, RZ, 0x18, R18 ;  /* 0x00000018ffaf7819 */ /* 0x000fe20000011612 */
[----:B------:R-:W-:Y:S01]  /*6330*/  IMAD.MOV.U32 R18, RZ, RZ, R176 ;  /* 0x000000ffff127224 */ /* 0x000fe200078e00b0 */
[----:B------:R-:W-:Y:S01]  /*6340*/  SHF.R.U32.HI R173, RZ, 0x10, R4 ;  /* 0x00000010ffad7819 */ /* 0x000fe20000011604 */
[----:B------:R-:W1:Y:S01]  /*6350*/  LDSM.16.MT88.4 R176, [R217+0x9000] ;  /* 0x00900000d9b0783b */ /* 0x000e620000004200 */
[----:B------:R-:W-:Y:S01]  /*6360*/  PRMT R182, R182, 0x5410, R5 ;  /* 0x00005410b6b67816 */ /* 0x000fe20000000005 */
[----:B------:R-:W-:Y:S01]  /*6370*/  MUFU.EX2 R197, R197 ;  /* 0x000000c500c57308 */ /* 0x000fe20000000800 */
[----:B------:R-:W-:Y:S01]  /*6380*/  FSEL R202, R202, RZ, P1 ;  /* 0x000000ffcaca7208 */ /* 0x000fe20000800000 */
[C---:B------:R-:W-:Y:S01]  /*6390*/  FMUL.FTZ R86, R3.reuse, R86 ;  /* 0x0000005603567220 */ /* 0x040fe20000410000 */
[----:B------:R-:W-:Y:S01]  /*63a0*/  PRMT R174, R174, 0x5410, R12 ;  /* 0x00005410aeae7816 */ /* 0x000fe2000000000c */
[----:B------:R-:W-:Y:S01]  /*63b0*/  FMUL.FTZ R87, R3, R87 ;  /* 0x0000005703577220 */ /* 0x000fe20000410000 */
[----:B------:R-:W-:Y:S01]  /*63c0*/  LOP3.LUT R5, R4, 0xffff, RZ, 0xc0, !PT ;  /* 0x0000ffff04057812 */ /* 0x000fe200078ec0ff */
[--C-:B------:R-:W-:Y:S01]  /*63d0*/  FFMA.FTZ R195, R14, UR4, -R202.reuse ;  /* 0x000000040ec37c23 */ /* 0x100fe200080108ca */
[----:B------:R-:W-:Y:S01]  /*63e0*/  LOP3.LUT R172, R4, 0xff, RZ, 0xc0, !PT ;  /* 0x000000ff04ac7812 */ /* 0x000fe200078ec0ff */
[----:B------:R-:W-:Y:S01]  /*63f0*/  FFMA.FTZ R196, R15, UR4, -R202 ;  /* 0x000000040fc47c23 */ /* 0x000fe200080108ca */
[----:B------:R-:W-:Y:S01]  /*6400*/  SHF.R.U32.HI R4, RZ, 0x18, R4 ;  /* 0x00000018ff047819 */ /* 0x000fe20000011604 */
[--C-:B------:R-:W-:Y:S01]  /*6410*/  FFMA.FTZ R200, R10, UR4, -R202.reuse ;  /* 0x000000040ac87c23 */ /* 0x100fe200080108ca */
[----:B------:R-:W-:Y:S01]  /*6420*/  LOP3.LUT R173, R173, 0xff, RZ, 0xc0, !PT ;  /* 0x000000ffadad7812 */ /* 0x000fe200078ec0ff */
[----:B------:R-:W-:Y:S01]  /*6430*/  FFMA.FTZ R199, R11, UR4, -R202 ;  /* 0x000000040bc77c23 */ /* 0x000fe200080108ca */
[----:B------:R-:W-:Y:S01]  /*6440*/  SHF.R.U32.HI R6, RZ, 0x10, R16 ;  /* 0x00000010ff067819 */ /* 0x000fe20000011610 */
[----:B------:R-:W-:Y:S01]  /*6450*/  MUFU.EX2 R195, R195 ;  /* 0x000000c300c37308 */ /* 0x000fe20000000800 */
[--C-:B------:R-:W-:Y:S01]  /*6460*/  HSET2.LE.AND R174, R174, R201.reuse, PT ;  /* 0x000000c9aeae7233 */ /* 0x100fe20003803000 */
[----:B------:R-:W-:Y:S01]  /*6470*/  FMUL.FTZ R98, R3, R98 ;  /* 0x0000006203627220 */ /* 0x000fe20000410000 */
[----:B------:R-:W-:Y:S01]  /*6480*/  PRMT R173, R173, 0x5410, R4 ;  /* 0x00005410adad7816 */ /* 0x000fe20000000004 */
[C---:B------:R-:W-:Y:S01]  /*6490*/  FMUL.FTZ R99, R3.reuse, R99 ;  /* 0x0000006303637220 */ /* 0x040fe20000410000 */
[----:B------:R-:W-:Y:S01]  /*64a0*/  F2FP.BF16.F32.PACK_AB R4, R170, R169 ;  /* 0x000000a9aa04723e */ /* 0x000fe200000010ff */
[C---:B------:R-:W-:Y:S01]  /*64b0*/  FMUL.FTZ R102, R3.reuse, R102 ;  /* 0x0000006603667220 */ /* 0x040fe20000410000 */
[----:B------:R-:W-:Y:S03]  /*64c0*/  SHF.R.U32.HI R183, RZ, 0x18, R16 ;  /* 0x00000018ffb77819 */ /* 0x000fe60000011610 */
[----:B------:R-:W-:Y:S01]  /*64d0*/  MUFU.EX2 R196, R196 ;  /* 0x000000c400c47308 */ /* 0x000fe20000000800 */
[----:B------:R-:W-:Y:S01]  /*64e0*/  LOP3.LUT R6, R6, 0xff, RZ, 0xc0, !PT ;  /* 0x000000ff06067812 */ /* 0x000fe200078ec0ff */
[C---:B------:R-:W-:Y:S01]  /*64f0*/  FMUL.FTZ R16, R164.reuse, R148 ;  /* 0x00000094a4107220 */ /* 0x040fe20000410000 */
[----:B------:R-:W-:Y:S01]  /*6500*/  SHF.R.U32.HI R5, RZ, 0x8, R5 ;  /* 0x00000008ff057819 */ /* 0x000fe20000011605 */
[----:B------:R-:W-:Y:S01]  /*6510*/  FMUL.FTZ R103, R3, R103 ;  /* 0x0000006703677220 */ /* 0x000fe20000410000 */
[----:B------:R-:W-:Y:S01]  /*6520*/  LOP3.LUT R181, R17, UR27, R248, 0x96, !PT ;  /* 0x0000001b11b57c12 */ /* 0x000fe2000f8e96f8 */
[----:B------:R-:W-:Y:S01]  /*6530*/  FMUL.FTZ R17, R164, R149 ;  /* 0x00000095a4117220 */ /* 0x000fe20000410000 */
[----:B------:R-:W-:Y:S03]  /*6540*/  LOP3.LUT R174, R174, R4, RZ, 0xc0, !PT ;  /* 0x00000004aeae7212 */ /* 0x000fe600078ec0ff */
[----:B------:R-:W-:Y:S01]  /*6550*/  MUFU.EX2 R200, R200 ;  /* 0x000000c800c87308 */ /* 0x000fe20000000800 */
[----:B------:R-:W-:Y:S01]  /*6560*/  FADD.FTZ R4, -R166, R0 ;  /* 0x00000000a6047221 */ /* 0x000fe20000010100 */
[----:B------:R-:W-:Y:S01]  /*6570*/  FADD.FTZ R0, -R165, R2 ;  /* 0x00000002a5007221 */ /* 0x000fe20000010100 */
[----:B------:R-:W-:Y:S01]  /*6580*/  LOP3.LUT R7, R7, 0xff, RZ, 0xc0, !PT ;  /* 0x000000ff07077812 */ /* 0x000fe200078ec0ff */
[--C-:B------:R-:W-:Y:S01]  /*6590*/  FFMA.FTZ R62, R62, UR4, -R202.reuse ;  /* 0x000000043e3e7c23 */ /* 0x100fe200080108ca */
[----:B------:R-:W-:Y:S01]  /*65a0*/  PRMT R183, R6, 0x5410, R183 ;  /* 0x0000541006b77816 */ /* 0x000fe200000000b7 */
[----:B------:R-:W-:Y:S01]  /*65b0*/  FMUL.FTZ R2, R4, UR4 ;  /* 0x0000000404027c20 */ /* 0x000fe20008410000 */
[----:B------:R-:W-:Y:S03]  /*65c0*/  PRMT R172, R172, 0x5410, R5 ;  /* 0x00005410acac7816 */ /* 0x000fe60000000005 */
[----:B------:R-:W-:Y:S01]  /*65d0*/  MUFU.EX2 R199, R199 ;  /* 0x000000c700c77308 */ /* 0x000fe20000000800 */
[----:B------:R-:W-:Y:S01]  /*65e0*/  LOP3.LUT R6, R181, 0xffff, RZ, 0xc0, !PT ;  /* 0x0000ffffb5067812 */ /* 0x000fe200078ec0ff */
[----:B------:R-:W-:Y:S01]  /*65f0*/  FMUL.FTZ R0, R0, UR4 ;  /* 0x0000000400007c20 */ /* 0x000fe20008410000 */
[----:B------:R-:W-:Y:S01]  /*6600*/  SHF.R.U32.HI R5, RZ, 0x10, R181 ;  /* 0x00000010ff057819 */ /* 0x000fe200000116b5 */
[--C-:B------:R-:W-:Y:S01]  /*6610*/  FFMA.FTZ R58, R58, UR4, -R202.reuse ;  /* 0x000000043a3a7c23 */ /* 0x100fe200080108ca */
[----:B------:R-:W-:Y:S01]  /*6620*/  PRMT R175, R7, 0x5410, R175 ;  /* 0x0000541007af7816 */ /* 0x000fe200000000af */
[----:B------:R-:W-:Y:S01]  /*6630*/  FFMA.FTZ R59, R59, UR4, -R202 ;  /* 0x000000043b3b7c23 */ /* 0x000fe200080108ca */
[----:B------:R-:W-:Y:S03]  /*6640*/  LOP3.LUT R180, R181, 0xff, RZ, 0xc0, !PT ;  /* 0x000000ffb5b47812 */ /* 0x000fe600078ec0ff */
[----:B------:R-:W2:Y:S01]  /*6650*/  MUFU.EX2 R2, R2 ;  /* 0x0000000200027308 */ /* 0x000ea20000000800 */
[----:B------:R-:W-:Y:S01]  /*6660*/  SHF.R.U32.HI R6, RZ, 0x8, R6 ;  /* 0x00000008ff067819 */ /* 0x000fe20000011606 */
[--C-:B------:R-:W-:Y:S01]  /*6670*/  FFMA.FTZ R56, R56, UR4, -R203.reuse ;  /* 0x0000000438387c23 */ /* 0x100fe200080108cb */
[----:B------:R-:W-:Y:S01]  /*6680*/  LOP3.LUT R5, R5, 0xff, RZ, 0xc0, !PT ;  /* 0x000000ff05057812 */ /* 0x000fe200078ec0ff */
[----:B------:R-:W-:Y:S01]  /*6690*/  FFMA.FTZ R57, R57, UR4, -R203 ;  /* 0x0000000439397c23 */ /* 0x000fe200080108cb */
[----:B------:R-:W-:Y:S01]  /*66a0*/  SHF.R.U32.HI R181, RZ, 0x18, R181 ;  /* 0x00000018ffb57819 */ /* 0x000fe200000116b5 */
[--C-:B------:R-:W-:Y:S01]  /*66b0*/  FFMA.FTZ R60, R60, UR4, -R203.reuse ;  /* 0x000000043c3c7c23 */ /* 0x100fe200080108cb */
[--C-:B------:R-:W-:Y:S03]  /*66c0*/  HSET2.LE.AND R175, R175, R201.reuse, PT ;  /* 0x000000c9afaf7233 */ /* 0x100fe60003803000 */
[----:B------:R-:W3:Y:S01]  /*66d0*/  MUFU.EX2 R0, R0 ;  /* 0x0000000000007308 */ /* 0x000ee20000000800 */
[--C-:B------:R-:W-:Y:S01]  /*66e0*/  HSET2.LE.AND R172, R172, R201.reuse, PT ;  /* 0x000000c9acac7233 */ /* 0x100fe20003803000 */
[----:B------:R-:W-:Y:S01]  /*66f0*/  FFMA.FTZ R207, R25, UR4, -R203 ;  /* 0x0000000419cf7c23 */ /* 0x000fe200080108cb */
[--C-:B------:R-:W-:Y:S01]  /*6700*/  HSET2.LE.AND R173, R173, R201.reuse, PT ;  /* 0x000000c9adad7233 */ /* 0x100fe20003803000 */
[----:B------:R-:W-:Y:S01]  /*6710*/  FMUL.FTZ R25, R164, R137 ;  /* 0x00000089a4197220 */ /* 0x000fe20000410000 */
[----:B------:R-:W-:Y:S01]  /*6720*/  PRMT R180, R180, 0x5410, R6 ;  /* 0x00005410b4b47816 */ /* 0x000fe20000000006 */
[----:B------:R-:W-:Y:S01]  /*6730*/  FFMA.FTZ R209, R27, UR4, -R202 ;  /* 0x000000041bd17c23 */ /* 0x000fe200080108ca */
[----:B------:R-:W-:Y:S01]  /*6740*/  PRMT R181, R5, 0x5410, R181 ;  /* 0x0000541005b57816 */ /* 0x000fe200000000b5 */
[----:B------:R-:W-:Y:S01]  /*6750*/  FMUL.FTZ R27, R3, R139 ;  /* 0x0000008b031b7220 */ /* 0x000fe20000410000 */
[----:B------:R-:W-:Y:S01]  /*6760*/  F2FP.BF16.F32.PACK_AB R6, R171, R188 ;  /* 0x000000bcab06723e */ /* 0x000fe200000010ff */
[----:B--2---:R-:W-:Y:S01]  /*6770*/  FMUL.FTZ R8, R2, R156 ;  /* 0x0000009c02087220 */ /* 0x004fe20000410000 */
[----:B------:R-:W-:Y:S01]  /*6780*/  F2FP.BF16.F32.PACK_AB R5, R190, R189 ;  /* 0x000000bdbe05723e */ /* 0x000fe200000010ff */
[----:B------:R-:W-:Y:S01]  /*6790*/  FMUL.FTZ R9, R2, R157 ;  /* 0x0000009d02097220 */ /* 0x000fe20000410000 */
[----:B------:R-:W-:Y:S01]  /*67a0*/  F2FP.BF16.F32.PACK_AB R4, R194, R192 ;  /* 0x000000c0c204723e */ /* 0x000fe200000010ff */
[C---:B------:R-:W-:Y:S01]  /*67b0*/  FMUL.FTZ R12, R2.reuse, R152 ;  /* 0x00000098020c7220 */ /* 0x040fe20000410000 */
[----:B------:R-:W-:Y:S01]  /*67c0*/  LOP3.LUT R175, R175, R6, RZ, 0xc0, !PT ;  /* 0x00000006afaf7212 */ /* 0x000fe200078ec0ff */
[----:B------:R-:W-:Y:S01]  /*67d0*/  FMUL.FTZ R13, R2, R153 ;  /* 0x00000099020d7220 */ /* 0x000fe20000410000 */
[----:B------:R-:W-:Y:S01]  /*67e0*/  LOP3.LUT R172, R172, R5, RZ, 0xc0, !PT ;  /* 0x00000005acac7212 */ /* 0x000fe200078ec0ff */
[C---:B---3--:R-:W-:Y:S01]  /*67f0*/  FMUL.FTZ R10, R0.reuse, R158 ;  /* 0x0000009e000a7220 */ /* 0x048fe20000410000 */
[----:B------:R-:W-:Y:S01]  /*6800*/  LOP3.LUT R173, R173, R4, RZ, 0xc0, !PT ;  /* 0x00000004adad7212 */ /* 0x000fe200078ec0ff */
[C---:B------:R-:W-:Y:S01]  /*6810*/  FMUL.FTZ R11, R0.reuse, R159 ;  /* 0x0000009f000b7220 */ /* 0x040fe20000410000 */
[--C-:B------:R-:W-:Y:S01]  /*6820*/  HSET2.LE.AND R182, R182, R201.reuse, PT ;  /* 0x000000c9b6b67233 */ /* 0x100fe20003803000 */
[C---:B------:R-:W-:Y:S01]  /*6830*/  FMUL.FTZ R14, R0.reuse, R154 ;  /* 0x0000009a000e7220 */ /* 0x040fe20000410000 */
[--C-:B------:R-:W-:Y:S01]  /*6840*/  HSET2.LE.AND R183, R183, R201.reuse, PT ;  /* 0x000000c9b7b77233 */ /* 0x100fe20003803000 */
[----:B------:R-:W-:Y:S01]  /*6850*/  FMUL.FTZ R15, R0, R155 ;  /* 0x0000009b000f7220 */ /* 0x000fe20000410000 */
[--C-:B------:R-:W-:Y:S01]  /*6860*/  HSET2.LE.AND R180, R180, R201.reuse, PT ;  /* 0x000000c9b4b47233 */ /* 0x100fe20003803000 */
[----:B------:R-:W2:Y:S01]  /*6870*/  LDSM.16.MT88.4 R152, [R217+0xa000] ;  /* 0x00a00000d998783b */ /* 0x000ea20000004200 */
[--C-:B------:R-:W-:Y:S01]  /*6880*/  HSET2.LE.AND R181, R181, R201.reuse, PT ;  /* 0x000000c9b5b57233 */ /* 0x100fe20003803000 */
[C---:B------:R-:W-:Y:S01]  /*6890*/  FMUL.FTZ R72, R2.reuse, R72 ;  /* 0x0000004802487220 */ /* 0x040fe20000410000 */
[----:B------:R-:W-:Y:S01]  /*68a0*/  F2FP.BF16.F32.PACK_AB R7, R193, R191 ;  /* 0x000000bfc107723e */ /* 0x000fe200000010ff */
[----:B------:R-:W-:Y:S01]  /*68b0*/  FMUL.FTZ R73, R2, R73 ;  /* 0x0000004902497220 */ /* 0x000fe20000410000 */
[----:B------:R-:W-:Y:S01]  /*68c0*/  F2FP.BF16.F32.PACK_AB R6, R196, R195 ;  /* 0x000000c3c406723e */ /* 0x000fe200000010ff */
[C---:B------:R-:W-:Y:S01]  /*68d0*/  FMUL.FTZ R74, R0.reuse, R74 ;  /* 0x0000004a004a7220 */ /* 0x040fe20000410000 */
[----:B------:R-:W-:Y:S01]  /*68e0*/  F2FP.BF16.F32.PACK_AB R5, R197, R198 ;  /* 0x000000c6c505723e */ /* 0x000fe200000010ff */
[----:B------:R-:W-:Y:S01]  /*68f0*/  FMUL.FTZ R75, R0, R75 ;  /* 0x0000004b004b7220 */ /* 0x000fe20000410000 */
[----:B------:R-:W-:Y:S01]  /*6900*/  F2FP.BF16.F32.PACK_AB R4, R199, R200 ;  /* 0x000000c8c704723e */ /* 0x000fe200000010ff */
[----:B------:R-:W-:Y:S01]  /*6910*/  FMUL.FTZ R76, R2, R76 ;  /* 0x0000004c024c7220 */ /* 0x000fe20000410000 */
[----:B------:R-:W-:Y:S01]  /*6920*/  LOP3.LUT R182, R182, R7, RZ, 0xc0, !PT ;  /* 0x00000007b6b67212 */ /* 0x000fe200078ec0ff */
[----:B------:R-:W-:Y:S01]  /*6930*/  FMUL.FTZ R7, R3, R163 ;  /* 0x000000a303077220 */ /* 0x000fe20000410000 */
[----:B------:R-:W-:Y:S01]  /*6940*/  LOP3.LUT R183, R183, R6, RZ, 0xc0, !PT ;  /* 0x00000006b7b77212 */ /* 0x000fe200078ec0ff */
[----:B------:R-:W-:Y:S01]  /*6950*/  FMUL.FTZ R6, R3, R162 ;  /* 0x000000a203067220 */ /* 0x000fe20000410000 */
[----:B------:R-:W-:Y:S01]  /*6960*/  LOP3.LUT R180, R180, R5, RZ, 0xc0, !PT ;  /* 0x00000005b4b47212 */ /* 0x000fe200078ec0ff */
[C---:B------:R-:W-:Y:S01]  /*6970*/  FMUL.FTZ R5, R164.reuse, R161 ;  /* 0x000000a1a4057220 */ /* 0x040fe20000410000 */
[----:B------:R-:W-:Y:S01]  /*6980*/  LOP3.LUT R181, R181, R4, RZ, 0xc0, !PT ;  /* 0x00000004b5b57212 */ /* 0x000fe200078ec0ff */
[----:B------:R-:W-:Y:S01]  /*6990*/  FMUL.FTZ R4, R164, R160 ;  /* 0x000000a0a4047220 */ /* 0x000fe20000410000 */
[----:B------:R-:W-:Y:S02]  /*69a0*/  IMAD.MOV.U32 R160, RZ, RZ, R18 ;  /* 0x000000ffffa07224 */ /* 0x000fe400078e0012 */
[C---:B------:R-:W-:Y:S01]  /*69b0*/  FMUL.FTZ R18, R3.reuse, R150 ;  /* 0x0000009603127220 */ /* 0x040fe20000410000 */
[----:B------:R-:W-:Y:S02]  /*69c0*/  IMAD.MOV.U32 R161, RZ, RZ, R19 ;  /* 0x000000ffffa17224 */ /* 0x000fe400078e0013 */
[----:B------:R-:W-:Y:S01]  /*69d0*/  FMUL.FTZ R19, R3, R151 ;  /* 0x0000009703137220 */ /* 0x000fe20000410000 */
[C---:B------:R-:W-:Y:S01]  /*69e0*/  FMUL.FTZ R88, R2.reuse, R88 ;  /* 0x0000005802587220 */ /* 0x040fe20000410000 */
[----:B------:R-:W3:Y:S01]  /*69f0*/  LDSM.16.MT88.4 R148, [R216+0xa000] ;  /* 0x00a00000d894783b */ /* 0x000ee20000004200 */
[-C--:B-1----:R-:W-:Y:S01]  /*6a00*/  HMMA.16816.F32.BF16 R4, R172, R176.reuse, R4 ;  /* 0x000000b0ac04723c */ /* 0x082fe20000041804 */
[----:B------:R-:W-:Y:S04]  /*6a10*/  MUFU.EX2 R209, R209 ;  /* 0x000000d100d17308 */ /* 0x000fe80000000800 */
[----:B------:R-:W-:Y:S01]  /*6a20*/  FMUL.FTZ R89, R2, R89 ;  /* 0x0000005902597220 */ /* 0x000fe20000410000 */
[C---:B------:R-:W-:Y:S05]  /*6a30*/  HMMA.16816.F32.BF16 R8, R180.reuse, R176, R8 ;  /* 0x000000b0b408723c */ /* 0x040fea0000041808 */
[----:B------:R-:W-:Y:S01]  /*6a40*/  MUFU.EX2 R207, R207 ;  /* 0x000000cf00cf7308 */ /* 0x000fe20000000800 */
[C---:B------:R-:W-:Y:S01]  /*6a50*/  FMUL.FTZ R90, R0.reuse, R90 ;  /* 0x0000005a005a7220 */ /* 0x040fe20000410000 */
[-C--:B------:R-:W-:Y:S04]  /*6a60*/  HMMA.16816.F32.BF16 R12, R180, R178.reuse, R12 ;  /* 0x000000b2b40c723c */ /* 0x080fe8000004180c */
[----:B------:R-:W-:Y:S02]  /*6a70*/  FMUL.FTZ R91, R0, R91 ;  /* 0x0000005b005b7220 */ /* 0x000fe40000410000 */
[C---:B------:R-:W-:Y:S05]  /*6a80*/  HMMA.16816.F32.BF16 R16, R172.reuse, R178, R16 ;  /* 0x000000b2ac10723c */ /* 0x040fea0000041810 */
[C---:B------:R-:W-:Y:S01]  /*6a90*/  FMUL.FTZ R92, R2.reuse, R92 ;  /* 0x0000005c025c7220 */ /* 0x040fe20000410000 */
[-C--:B------:R-:W-:Y:S05]  /*6aa0*/  HMMA.16816.F32.BF16 R68, R172, R184.reuse, R68 ;  /* 0x000000b8ac44723c */ /* 0x080fea0000041844 */
[----:B------:R-:W-:Y:S01]  /*6ab0*/  FMUL.FTZ R77, R2, R77 ;  /* 0x0000004d024d7220 */ /* 0x000fe20000410000 */
[C---:B------:R-:W-:Y:S05]  /*6ac0*/  HMMA.16816.F32.BF16 R72, R180.reuse, R184, R72 ;  /* 0x000000b8b448723c */ /* 0x040fea0000041848 */
[C---:B------:R-:W-:Y:S01]  /*6ad0*/  FMUL.FTZ R78, R0.reuse, R78 ;  /* 0x0000004e004e7220 */ /* 0x040fe20000410000 */
[----:B------:R-:W-:Y:S01]  /*6ae0*/  FMUL.FTZ R79, R0, R79 ;  /* 0x0000004f004f7220 */ /* 0x000fe20000410000 */
[----:B------:R-:W-:Y:S01]  /*6af0*/  FMUL.FTZ R93, R2, R93 ;  /* 0x0000005d025d7220 */ /* 0x000fe20000410000 */
[C---:B------:R-:W-:Y:S03]  /*6b00*/  FMUL.FTZ R94, R0.reuse, R94 ;  /* 0x0000005e005e7220 */ /* 0x040fe60000410000 */
[----:B------:R-:W-:Y:S01]  /*6b10*/  FMUL.FTZ R95, R0, R95 ;  /* 0x0000005f005f7220 */ /* 0x000fe20000410000 */
[--C-:B------:R-:W-:Y:S01]  /*6b20*/  FFMA.FTZ R177, R34, UR4, -R204.reuse ;  /* 0x0000000422b17c23 */ /* 0x100fe200080108cc */
[-C--:B------:R-:W-:Y:S03]  /*6b30*/  HMMA.16816.F32.BF16 R76, R180, R186.reuse, R76 ;  /* 0x000000bab44c723c */ /* 0x080fe6000004184c */
[C---:B------:R-:W-:Y:S01]  /*6b40*/  FMUL.FTZ R34, R0.reuse, R146 ;  /* 0x0000009200227220 */ /* 0x040fe20000410000 */
[----:B------:R-:W-:Y:S01]  /*6b50*/  FFMA.FTZ R179, R35, UR4, -R204 ;  /* 0x0000000423b37c23 */ /* 0x000fe200080108cc */
[----:B------:R-:W-:Y:S01]  /*6b60*/  FMUL.FTZ R35, R0, R147 ;  /* 0x0000009300237220 */ /* 0x000fe20000410000 */
[C---:B------:R-:W-:Y:S01]  /*6b70*/  HMMA.16816.F32.BF16 R80, R172.reuse, R186, R80 ;  /* 0x000000baac50723c */ /* 0x040fe20000041850 */
[----:B------:R-:W-:Y:S04]  /*6b80*/  MUFU.EX2 R177, R177 ;  /* 0x000000b100b17308 */ /* 0x000fe80000000800 */
[----:B------:R-:W-:Y:S01]  /*6b90*/  FFMA.FTZ R212, R30, UR4, -R202 ;  /* 0x000000041ed47c23 */ /* 0x000fe200080108ca */
[-C--:B--2---:R-:W-:Y:S05]  /*6ba0*/  HMMA.16816.F32.BF16 R84, R172, R152.reuse, R84 ;  /* 0x00000098ac54723c */ /* 0x084fea0000041854 */
[----:B------:R-:W-:Y:S01]  /*6bb0*/  MUFU.EX2 R179, R179 ;  /* 0x000000b300b37308 */ /* 0x000fe20000000800 */
[----:B------:R-:W-:Y:S01]  /*6bc0*/  FMUL.FTZ R30, R0, R134 ;  /* 0x00000086001e7220 */ /* 0x000fe20000410000 */
[C---:B------:R-:W-:Y:S04]  /*6bd0*/  HMMA.16816.F32.BF16 R88, R180.reuse, R152, R88 ;  /* 0x00000098b458723c */ /* 0x040fe80000041858 */
[----:B------:R-:W-:Y:S02]  /*6be0*/  FMUL.FTZ R129, R164, R129 ;  /* 0x00000081a4817220 */ /* 0x000fe40000410000 */
[-C--:B------:R-:W-:Y:S02]  /*6bf0*/  HMMA.16816.F32.BF16 R92, R180, R154.reuse, R92 ;  /* 0x0000009ab45c723c */ /* 0x080fe4000004185c */
[----:B------:R-:W-:Y:S03]  /*6c00*/  MUFU.EX2 R212, R212 ;  /* 0x000000d400d47308 */ /* 0x000fe60000000800 */
[----:B------:R-:W-:Y:S01]  /*6c10*/  FMUL.FTZ R130, R3, R130 ;  /* 0x0000008203827220 */ /* 0x000fe20000410000 */
[C---:B------:R-:W-:Y:S01]  /*6c20*/  HMMA.16816.F32.BF16 R96, R172.reuse, R154, R96 ;  /* 0x0000009aac60723c */ /* 0x040fe20000041860 */
[----:B------:R-:W1:Y:S04]  /*6c30*/  LDSM.16.MT88.4 R152, [R217+0xb000] ;  /* 0x00b00000d998783b */ /* 0x000e680000004200 */
[----:B------:R-:W-:Y:S01]  /*6c40*/  LOP3.LUT R250, R161, UR5, R250, 0x96, !PT ;  /* 0x00000005a1fa7c12 */ /* 0x000fe2000f8e96fa */
[-C--:B---3--:R-:W-:Y:S05]  /*6c50*/  HMMA.16816.F32.BF16 R100, R172, R148.reuse, R100 ;  /* 0x00000094ac64723c */ /* 0x088fea0000041864 */
[C---:B------:R-:W-:Y:S01]  /*6c60*/  FMUL.FTZ R104, R2.reuse, R104 ;  /* 0x0000006802687220 */ /* 0x040fe20000410000 */
[----:B------:R-:W-:Y:S01]  /*6c70*/  FMUL.FTZ R105, R2, R105 ;  /* 0x0000006902697220 */ /* 0x000fe20000410000 */
[C---:B------:R-:W-:Y:S01]  /*6c80*/  FMUL.FTZ R106, R0.reuse, R106 ;  /* 0x0000006a006a7220 */ /* 0x040fe20000410000 */
[----:B------:R-:W-:Y:S03]  /*6c90*/  FMUL.FTZ R107, R0, R107 ;  /* 0x0000006b006b7220 */ /* 0x000fe60000410000 */
[----:B------:R-:W-:Y:S01]  /*6ca0*/  LOP3.LUT R210, R249, UR5, R210, 0x96, !PT ;  /* 0x00000005f9d27c12 */ /* 0x000fe2000f8e96d2 */
[----:B------:R-:W-:Y:S04]  /*6cb0*/  IMAD.WIDE.U32 R250, R250, -0x2daee0ad, RZ ;  /* 0xd2511f53fafa7825 */ /* 0x000fe800078e00ff */
[----:B------:R-:W-:Y:S01]  /*6cc0*/  FMUL.FTZ R131, R3, R131 ;  /* 0x0000008303837220 */ /* 0x000fe20000410000 */
[C---:B------:R-:W-:Y:S04]  /*6cd0*/  HMMA.16816.F32.BF16 R104, R180.reuse, R148, R104 ;  /* 0x00000094b468723c */ /* 0x040fe80000041868 */
[--C-:B------:R-:W-:Y:S01]  /*6ce0*/  SHF.R.U32.HI R159, RZ, 0x10, R250.reuse ;  /* 0x00000010ff9f7819 */ /* 0x100fe200000116fa */
[----:B------:R-:W-:Y:S01]  /*6cf0*/  IMAD.WIDE.U32 R210, R210, -0x2daee0ad, RZ ;  /* 0xd2511f53d2d27825 */ /* 0x000fe200078e00ff */
[C---:B------:R-:W-:Y:S02]  /*6d00*/  LOP3.LUT R160, R250.reuse, 0xffff, RZ, 0xc0, !PT ;  /* 0x0000fffffaa07812 */ /* 0x040fe400078ec0ff */
[----:B------:R-:W-:Y:S03]  /*6d10*/  LOP3.LUT R157, R250, 0xff, RZ, 0xc0, !PT ;  /* 0x000000fffa9d7812 */ /* 0x000fe600078ec0ff */
[----:B------:R-:W-:Y:S01]  /*6d20*/  SHF.R.U32.HI R156, RZ, 0x18, R250 ;  /* 0x00000018ff9c7819 */ /* 0x000fe200000116fa */
[--C-:B------:R-:W-:Y:S01]  /*6d30*/  FFMA.FTZ R176, R32, UR4, -R205.reuse ;  /* 0x0000000420b07c23 */ /* 0x100fe200080108cd */
[----:B------:R-:W-:Y:S01]  /*6d40*/  SHF.R.U32.HI R149, RZ, 0x8, R160 ;  /* 0x00000008ff957819 */ /* 0x000fe200000116a0 */
[----:B------:R-:W-:Y:S01]  /*6d50*/  FFMA.FTZ R178, R33, UR4, -R205 ;  /* 0x0000000421b27c23 */ /* 0x000fe200080108cd */
[----:B------:R-:W-:Y:S01]  /*6d60*/  LOP3.LUT R148, R159, 0xff, RZ, 0xc0, !PT ;  /* 0x000000ff9f947812 */ /* 0x000fe200078ec0ff */
[----:B------:R-:W-:Y:S01]  /*6d70*/  FMUL.FTZ R32, R2, R144 ;  /* 0x0000009002207220 */ /* 0x000fe20000410000 */
[----:B------:R-:W-:Y:S01]  /*6d80*/  LOP3.LUT R161, R210, 0xffff, RZ, 0xc0, !PT ;  /* 0x0000ffffd2a17812 */ /* 0x000fe200078ec0ff */
[----:B------:R-:W-:Y:S01]  /*6d90*/  FMUL.FTZ R33, R2, R145 ;  /* 0x0000009102217220 */ /* 0x000fe20000410000 */
[----:B------:R-:W-:Y:S01]  /*6da0*/  SHF.R.U32.HI R162, RZ, 0x10, R210 ;  /* 0x00000010ffa27819 */ /* 0x000fe200000116d2 */
[C---:B------:R-:W-:Y:S01]  /*6db0*/  FMUL.FTZ R108, R164.reuse, R108 ;  /* 0x0000006ca46c7220 */ /* 0x040fe20000410000 */
[----:B------:R-:W-:Y:S01]  /*6dc0*/  PRMT R149, R157, 0x5410, R149 ;  /* 0x000054109d957816 */ /* 0x000fe20000000095 */
[----:B------:R-:W-:Y:S01]  /*6dd0*/  FMUL.FTZ R109, R164, R109 ;  /* 0x0000006da46d7220 */ /* 0x000fe20000410000 */
[----:B------:R-:W-:Y:S01]  /*6de0*/  PRMT R148, R148, 0x5410, R156 ;  /* 0x0000541094947816 */ /* 0x000fe2000000009c */
[C---:B------:R-:W-:Y:S01]  /*6df0*/  FMUL.FTZ R110, R3.reuse, R110 ;  /* 0x0000006e036e7220 */ /* 0x040fe20000410000 */
[-C--:B------:R-:W-:Y:S01]  /*6e00*/  HMMA.16816.F32.BF16 R32, R180, R150.reuse, R32 ;  /* 0x00000096b420723c */ /* 0x080fe20000041820 */
[----:B------:R-:W-:Y:S02]  /*6e10*/  MUFU.EX2 R176, R176 ;  /* 0x000000b000b07308 */ /* 0x000fe40000000800 */
[----:B------:R-:W-:Y:S01]  /*6e20*/  LOP3.LUT R145, R210, 0xff, RZ, 0xc0, !PT ;  /* 0x000000ffd2917812 */ /* 0x000fe200078ec0ff */
[----:B------:R-:W-:Y:S01]  /*6e30*/  FMUL.FTZ R111, R3, R111 ;  /* 0x0000006f036f7220 */ /* 0x000fe20000410000 */
[----:B------:R-:W-:Y:S01]  /*6e40*/  SHF.R.U32.HI R144, RZ, 0x18, R210 ;  /* 0x00000018ff907819 */ /* 0x000fe200000116d2 */
[----:B------:R-:W-:Y:S01]  /*6e50*/  FFMA.FTZ R210, R28, UR4, -R203 ;  /* 0x000000041cd27c23 */ /* 0x000fe200080108cb */
[----:B------:R-:W-:Y:S01]  /*6e60*/  SHF.R.U32.HI R157, RZ, 0x8, R161 ;  /* 0x00000008ff9d7819 */ /* 0x000fe200000116a1 */
[----:B------:R-:W-:Y:S03]  /*6e70*/  FMUL.FTZ R28, R2, R132 ;  /* 0x00000084021c7220 */ /* 0x000fe60000410000 */
[----:B------:R-:W-:Y:S01]  /*6e80*/  MUFU.EX2 R159, R56 ;  /* 0x00000038009f7308 */ /* 0x000fe20000000800 */
[C---:B------:R-:W-:Y:S04]  /*6e90*/  HMMA.16816.F32.BF16 R108, R172.reuse, R150, R108 ;  /* 0x00000096ac6c723c */ /* 0x040fe8000004186c */
[----:B------:R-:W-:Y:S01]  /*6ea0*/  LOP3.LUT R156, R162, 0xff, RZ, 0xc0, !PT ;  /* 0x000000ffa29c7812 */ /* 0x000fe200078ec0ff */
[----:B------:R-:W-:Y:S01]  /*6eb0*/  FFMA.FTZ R184, R20, UR4, -R205 ;  /* 0x0000000414b87c23 */ /* 0x000fe200080108cd */
[----:B------:R-:W-:Y:S01]  /*6ec0*/  PRMT R157, R145, 0x5410, R157 ;  /* 0x00005410919d7816 */ /* 0x000fe2000000009d */
[----:B------:R-:W-:Y:S01]  /*6ed0*/  FMUL.FTZ R112, R164, R112 ;  /* 0x00000070a4707220 */ /* 0x000fe20000410000 */
[----:B------:R-:W-:Y:S01]  /*6ee0*/  PRMT R156, R156, 0x5410, R144 ;  /* 0x000054109c9c7816 */ /* 0x000fe20000000090 */
[----:B------:R-:W-:Y:S01]  /*6ef0*/  MUFU.EX2 R178, R178 ;  /* 0x000000b200b27308 */ /* 0x000fe20000000800 */
[----:B------:R-:W2:Y:S01]  /*6f00*/  LDSM.16.MT88.4 R144, [R216+0xb000] ;  /* 0x00b00000d890783b */ /* 0x000ea20000004200 */
[----:B------:R-:W-:Y:S01]  /*6f10*/  LOP3.LUT R208, R251, UR29, R208, 0x96, !PT ;  /* 0x0000001dfbd07c12 */ /* 0x000fe2000f8e96d0 */
[----:B------:R-:W-:Y:S01]  /*6f20*/  FMUL.FTZ R113, R164, R113 ;  /* 0x00000071a4717220 */ /* 0x000fe20000410000 */
[C---:B------:R-:W-:Y:S01]  /*6f30*/  FMUL.FTZ R114, R3.reuse, R114 ;  /* 0x0000007203727220 */ /* 0x040fe20000410000 */
[----:B------:R-:W-:Y:S01]  /*6f40*/  FMUL.FTZ R115, R3, R115 ;  /* 0x0000007303737220 */ /* 0x000fe20000410000 */
[----:B------:R-:W-:Y:S01]  /*6f50*/  LOP3.LUT R20, R208, 0xffff, RZ, 0xc0, !PT ;  /* 0x0000ffffd0147812 */ /* 0x000fe200078ec0ff */
[----:B------:R-:W-:Y:S01]  /*6f60*/  FMUL.FTZ R116, R2, R116 ;  /* 0x0000007402747220 */ /* 0x000fe20000410000 */
[----:B------:R-:W-:Y:S01]  /*6f70*/  LOP3.LUT R150, R208, 0xff, RZ, 0xc0, !PT ;  /* 0x000000ffd0967812 */ /* 0x000fe200078ec0ff */
[----:B------:R-:W-:Y:S01]  /*6f80*/  FMUL.FTZ R117, R2, R117 ;  /* 0x0000007502757220 */ /* 0x000fe20000410000 */
[----:B------:R-:W-:Y:S01]  /*6f90*/  SHF.R.U32.HI R20, RZ, 0x8, R20 ;  /* 0x00000008ff147819 */ /* 0x000fe20000011614 */
[C---:B------:R-:W-:Y:S01]  /*6fa0*/  FMUL.FTZ R118, R0.reuse, R118 ;  /* 0x0000007600767220 */ /* 0x040fe20000410000 */
[-C--:B-1----:R-:W-:Y:S01]  /*6fb0*/  HMMA.16816.F32.BF16 R112, R172, R152.reuse, R112 ;  /* 0x00000098ac70723c */ /* 0x082fe20000041870 */
[----:B------:R-:W-:Y:S02]  /*6fc0*/  MUFU.EX2 R184, R184 ;  /* 0x000000b800b87308 */ /* 0x000fe40000000800 */
[----:B------:R-:W-:Y:S01]  /*6fd0*/  LOP3.LUT R158, R211, UR29, R206, 0x96, !PT ;  /* 0x0000001dd39e7c12 */ /* 0x000fe2000f8e96ce */
[----:B------:R-:W-:Y:S01]  /*6fe0*/  FMUL.FTZ R119, R0, R119 ;  /* 0x0000007700777220 */ /* 0x000fe20000410000 */
[----:B------:R-:W-:Y:S01]  /*6ff0*/  PRMT R150, R150, 0x5410, R20 ;  /* 0x0000541096967816 */ /* 0x000fe20000000014 */
[----:B------:R-:W-:Y:S01]  /*7000*/  FFMA.FTZ R206, R24, UR4, -R203 ;  /* 0x0000000418ce7c23 */ /* 0x000fe200080108cb */
[----:B------:R-:W-:Y:S01]  /*7010*/  LOP3.LUT R20, R158, 0xffff, RZ, 0xc0, !PT ;  /* 0x0000ffff9e147812 */ /* 0x000fe200078ec0ff */
[----:B------:R-:W-:Y:S03]  /*7020*/  FFMA.FTZ R185, R21, UR4, -R205 ;  /* 0x0000000415b97c23 */ /* 0x000fe600080108cd */
[----:B------:R-:W-:Y:S01]  /*7030*/  MUFU.EX2 R162, R57 ;  /* 0x0000003900a27308 */ /* 0x000fe20000000800 */
[C---:B------:R-:W-:Y:S04]  /*7040*/  HMMA.16816.F32.BF16 R116, R180.reuse, R152, R116 ;  /* 0x00000098b474723c */ /* 0x040fe80000041874 */
[----:B------:R-:W-:Y:S01]  /*7050*/  SHF.R.U32.HI R24, RZ, 0x8, R20 ;  /* 0x00000008ff187819 */ /* 0x000fe20000011614 */
[--C-:B------:R-:W-:Y:S01]  /*7060*/  FFMA.FTZ R186, R22, UR4, -R204.reuse ;  /* 0x0000000416ba7c23 */ /* 0x100fe200080108cc */
[----:B------:R-:W-:Y:S01]  /*7070*/  FFMA.FTZ R187, R23, UR4, -R204 ;  /* 0x0000000417bb7c23 */ /* 0x000fe200080108cc */
[C---:B------:R-:W-:Y:S01]  /*7080*/  FMUL.FTZ R20, R2.reuse, R140 ;  /* 0x0000008c02147220 */ /* 0x040fe20000410000 */
[----:B------:R-:W-:Y:S01]  /*7090*/  FMUL.FTZ R21, R2, R141 ;  /* 0x0000008d02157220 */ /* 0x000fe20000410000 */
[----:B------:R-:W1:Y:S02]  /*70a0*/  MUFU.EX2 R185, R185 ;  /* 0x000000b900b97308 */ /* 0x000e640000000800 */
[C---:B------:R-:W-:Y:S01]  /*70b0*/  FMUL.FTZ R22, R0.reuse, R142 ;  /* 0x0000008e00167220 */ /* 0x040fe20000410000 */
[----:B------:R-:W-:Y:S01]  /*70c0*/  FMUL.FTZ R23, R0, R143 ;  /* 0x0000008f00177220 */ /* 0x000fe20000410000 */
[--C-:B------:R-:W-:Y:S01]  /*70d0*/  SHF.R.U32.HI R151, RZ, 0x10, R208.reuse ;  /* 0x00000010ff977819 */ /* 0x100fe200000116d0 */
[C---:B------:R-:W-:Y:S01]  /*70e0*/  FMUL.FTZ R120, R164.reuse, R120 ;  /* 0x00000078a4787220 */ /* 0x040fe20000410000 */
[----:B------:R-:W-:Y:S01]  /*70f0*/  SHF.R.U32.HI R208, RZ, 0x18, R208 ;  /* 0x00000018ffd07819 */ /* 0x000fe200000116d0 */
[----:B------:R-:W-:Y:S01]  /*7100*/  FMUL.FTZ R121, R164, R121 ;  /* 0x00000079a4797220 */ /* 0x000fe20000410000 */
[----:B------:R-:W-:Y:S01]  /*7110*/  LOP3.LUT R151, R151, 0xff, RZ, 0xc0, !PT ;  /* 0x000000ff97977812 */ /* 0x000fe200078ec0ff */
[C---:B------:R-:W-:Y:S01]  /*7120*/  FMUL.FTZ R122, R3.reuse, R122 ;  /* 0x0000007a037a7220 */ /* 0x040fe20000410000 */
[-C--:B------:R-:W-:Y:S01]  /*7130*/  HMMA.16816.F32.BF16 R20, R180, R154.reuse, R20 ;  /* 0x0000009ab414723c */ /* 0x080fe20000041814 */
[----:B------:R-:W-:Y:S02]  /*7140*/  MUFU.EX2 R186, R186 ;  /* 0x000000ba00ba7308 */ /* 0x000fe40000000800 */
[----:B------:R-:W-:Y:S01]  /*7150*/  FMUL.FTZ R123, R3, R123 ;  /* 0x0000007b037b7220 */ /* 0x000fe20000410000 */
[----:B------:R-:W-:Y:S01]  /*7160*/  LOP3.LUT R152, R158, 0xff, RZ, 0xc0, !PT ;  /* 0x000000ff9e987812 */ /* 0x000fe200078ec0ff */
[--C-:B------:R-:W-:Y:S01]  /*7170*/  FFMA.FTZ R211, R29, UR4, -R203.reuse ;  /* 0x000000041dd37c23 */ /* 0x100fe200080108cb */
[----:B------:R-:W-:Y:S01]  /*7180*/  PRMT R151, R151, 0x5410, R208 ;  /* 0x0000541097977816 */ /* 0x000fe200000000d0 */
[----:B------:R-:W-:Y:S01]  /*7190*/  FFMA.FTZ R208, R26, UR4, -R202 ;  /* 0x000000041ad07c23 */ /* 0x000fe200080108ca */
[----:B------:R-:W-:Y:S03]  /*71a0*/  PRMT R143, R152, 0x5410, R24 ;  /* 0x00005410988f7816 */ /* 0x000fe60000000018 */
[----:B------:R-:W-:Y:S01]  /*71b0*/  MUFU.EX2 R161, R58 ;  /* 0x0000003a00a17308 */ /* 0x000fe20000000800 */
[C---:B------:R-:W-:Y:S04]  /*71c0*/  HMMA.16816.F32.BF16 R120, R172.reuse, R154, R120 ;  /* 0x0000009aac78723c */ /* 0x040fe80000041878 */
[----:B------:R-:W-:Y:S01]  /*71d0*/  FMUL.FTZ R24, R164, R136 ;  /* 0x00000088a4187220 */ /* 0x000fe20000410000 */
[----:B------:R-:W-:Y:S01]  /*71e0*/  FMUL.FTZ R26, R3, R138 ;  /* 0x0000008a031a7220 */ /* 0x000fe20000410000 */
[C---:B------:R-:W-:Y:S01]  /*71f0*/  FMUL.FTZ R124, R2.reuse, R124 ;  /* 0x0000007c027c7220 */ /* 0x040fe20000410000 */
[----:B------:R-:W3:Y:S01]  /*7200*/  LDSM.16.MT88.4 R136, [R217+0x9400] ;  /* 0x00940000d988783b */ /* 0x000ee20000004200 */
[----:B------:R-:W-:Y:S01]  /*7210*/  FMUL.FTZ R125, R2, R125 ;  /* 0x0000007d027d7220 */ /* 0x000fe20000410000 */
[----:B------:R-:W-:Y:S02]  /*7220*/  MUFU.EX2 R208, R208 ;  /* 0x000000d000d07308 */ /* 0x000fe40000000800 */
[C---:B------:R-:W-:Y:S01]  /*7230*/  FMUL.FTZ R126, R0.reuse, R126 ;  /* 0x0000007e007e7220 */ /* 0x040fe20000410000 */
[-C--:B--2---:R-:W-:Y:S03]  /*7240*/  HMMA.16816.F32.BF16 R24, R172, R144.reuse, R24 ;  /* 0x00000090ac18723c */ /* 0x084fe60000041818 */
[----:B------:R-:W-:Y:S01]  /*7250*/  FMUL.FTZ R127, R0, R127 ;  /* 0x0000007f007f7220 */ /* 0x000fe20000410000 */
[----:B------:R-:W-:Y:S01]  /*7260*/  FFMA.FTZ R153, R31, UR4, -R202 ;  /* 0x000000041f997c23 */ /* 0x000fe200080108ca */
[----:B------:R-:W-:Y:S01]  /*7270*/  FMUL.FTZ R29, R2, R133 ;  /* 0x00000085021d7220 */ /* 0x000fe20000410000 */
[----:B------:R-:W-:Y:S01]  /*7280*/  FMUL.FTZ R31, R0, R135 ;  /* 0x00000087001f7220 */ /* 0x000fe20000410000 */
[--C-:B------:R-:W-:Y:S01]  /*7290*/  HSET2.LE.AND R140, R150, R201.reuse, PT ;  /* 0x000000c9968c7233 */ /* 0x100fe20003803000 */
[----:B------:R-:W-:Y:S01]  /*72a0*/  VIADD R213, R213, 0x1 ;  /* 0x00000001d5d57836 */ /* 0x000fe20000000000 */
[----:B------:R-:W-:Y:S01]  /*72b0*/  MUFU.EX2 R210, R210 ;  /* 0x000000d200d27308 */ /* 0x000fe20000000800 */
[C---:B------:R-:W-:Y:S04]  /*72c0*/  HMMA.16816.F32.BF16 R124, R180.reuse, R144, R124 ;  /* 0x00000090b47c723c */ /* 0x040fe8000004187c */
[--C-:B------:R-:W-:Y:S01]  /*72d0*/  HSET2.LE.AND R142, R149, R201.reuse, PT ;  /* 0x000000c9958e7233 */ /* 0x100fe20003803000 */
[----:B------:R-:W-:Y:S01]  /*72e0*/  FFMA.FTZ R248, R44, UR4, -R203 ;  /* 0x000000042cf87c23 */ /* 0x000fe200080108cb */
[-C--:B------:R-:W-:Y:S03]  /*72f0*/  HMMA.16816.F32.BF16 R28, R180, R146.reuse, R28 ;  /* 0x00000092b41c723c */ /* 0x080fe6000004181c */
[----:B------:R-:W2:Y:S02]  /*7300*/  MUFU.EX2 R187, R187 ;  /* 0x000000bb00bb7308 */ /* 0x000ea40000000800 */
[----:B------:R-:W-:Y:S01]  /*7310*/  SHF.R.U32.HI R152, RZ, 0x10, R158 ;  /* 0x00000010ff987819 */ /* 0x000fe2000001169e */
[----:B------:R-:W-:Y:S07]  /*7320*/  HMMA.16816.F32.BF16 R128, R172, R146, R128 ;  /* 0x00000092ac80723c */ /* 0x000fee0000041880 */
[----:B------:R-:W4:Y:S01]  /*7330*/  MUFU.EX2 R206, R206 ;  /* 0x000000ce00ce7308 */ /* 0x000f220000000800 */
[--C-:B------:R-:W-:Y:S03]  /*7340*/  HSET2.LE.AND R141, R148, R201.reuse, PT ;  /* 0x000000c9948d7233 */ /* 0x100fe60003803000 */
[--C-:B------:R-:W-:Y:S01]  /*7350*/  FFMA.FTZ R183, R39, UR4, -R204.reuse ;  /* 0x0000000427b77c23 */ /* 0x100fe200080108cc */
[----:B-1----:R-:W-:Y:S01]  /*7360*/  F2FP.BF16.F32.PACK_AB R132, R185, R184 ;  /* 0x000000b8b984723e */ /* 0x002fe200000010ff */
[--C-:B------:R-:W-:Y:S04]  /*7370*/  FFMA.FTZ R172, R48, UR4, -R205.reuse ;  /* 0x0000000430ac7c23 */ /* 0x100fe800080108cd */
[----:B------:R-:W1:Y:S01]  /*7380*/  MUFU.EX2 R211, R211 ;  /* 0x000000d300d37308 */ /* 0x000e620000000800 */
[----:B------:R-:W-:Y:S01]  /*7390*/  F2FP.BF16.F32.PACK_AB R134, R178, R176 ;  /* 0x000000b0b286723e */ /* 0x000fe200000010ff */
[--C-:B------:R-:W-:Y:S01]  /*73a0*/  FFMA.FTZ R173, R49, UR4, -R205.reuse ;  /* 0x0000000431ad7c23 */ /* 0x100fe200080108cd */
[----:B------:R-:W-:Y:S01]  /*73b0*/  F2FP.BF16.F32.PACK_AB R135, R179, R177 ;  /* 0x000000b1b387723e */ /* 0x000fe200000010ff */
[----:B------:R-:W-:Y:S01]  /*73c0*/  FFMA.FTZ R174, R50, UR4, -R204 ;  /* 0x0000000432ae7c23 */ /* 0x000fe200080108cc */
[----:B------:R-:W-:Y:S01]  /*73d0*/  SHF.R.U32.HI R158, RZ, 0x18, R158 ;  /* 0x00000018ff9e7819 */ /* 0x000fe2000001169e */
[----:B------:R-:W-:Y:S01]  /*73e0*/  FFMA.FTZ R175, R51, UR4, -R204 ;  /* 0x0000000433af7c23 */ /* 0x000fe200080108cc */
[----:B------:R-:W-:Y:S03]  /*73f0*/  LOP3.LUT R152, R152, 0xff, RZ, 0xc0, !PT ;  /* 0x000000ff98987812 */ /* 0x000fe600078ec0ff */
[----:B------:R-:W5:Y:S01]  /*7400*/  MUFU.EX2 R180, R153 ;  /* 0x0000009900b47308 */ /* 0x000f620000000800 */
[----:B------:R-:W-:Y:S01]  /*7410*/  LOP3.LUT R132, R140, R132, RZ, 0xc0, !PT ;  /* 0x000000848c847212 */ /* 0x000fe200078ec0ff */
[----:B------:R-:W-:Y:S01]  /*7420*/  FFMA.FTZ R182, R37, UR4, -R205 ;  /* 0x0000000425b67c23 */ /* 0x000fe200080108cd */
[--C-:B------:R-:W-:Y:S01]  /*7430*/  HSET2.LE.AND R133, R151, R201.reuse, PT ;  /* 0x000000c997857233 */ /* 0x100fe20003803000 */
[----:B------:R-:W-:Y:S01]  /*7440*/  FFMA.FTZ R249, R45, UR4, -R203 ;  /* 0x000000042df97c23 */ /* 0x000fe200080108cb */
[----:B------:R-:W-:Y:S01]  /*7450*/  LOP3.LUT R134, R142, R134, RZ, 0xc0, !PT ;  /* 0x000000868e867212 */ /* 0x000fe200078ec0ff */
[----:B------:R-:W5:Y:S01]  /*7460*/  LDSM.16.MT88.4 R148, [R216+0x9400] ;  /* 0x00940000d894783b */ /* 0x000f620000004200 */
[----:B------:R-:W-:Y:S01]  /*7470*/  LOP3.LUT R135, R141, R135, RZ, 0xc0, !PT ;  /* 0x000000878d877212 */ /* 0x000fe200078ec0ff */
[--C-:B------:R-:W-:Y:S01]  /*7480*/  FFMA.FTZ R250, R46, UR4, -R202.reuse ;  /* 0x000000042efa7c23 */ /* 0x100fe200080108ca */
[--C-:B------:R-:W-:Y:S01]  /*7490*/  HSET2.LE.AND R140, R143, R201.reuse, PT ;  /* 0x000000c98f8c7233 */ /* 0x100fe20003803000 */
[----:B------:R-:W-:Y:S01]  /*74a0*/  FFMA.FTZ R251, R47, UR4, -R202 ;  /* 0x000000042ffb7c23 */ /* 0x000fe200080108ca */
[----:B------:R-:W-:Y:S01]  /*74b0*/  PRMT R152, R152, 0x5410, R158 ;  /* 0x0000541098987816 */ /* 0x000fe2000000009e */
[----:B------:R-:W-:Y:S01]  /*74c0*/  MUFU.EX2 R248, R248 ;  /* 0x000000f800f87308 */ /* 0x000fe20000000800 */
[----:B--2---:R-:W-:Y:S01]  /*74d0*/  F2FP.BF16.F32.PACK_AB R142, R187, R186 ;  /* 0x000000babb8e723e */ /* 0x004fe200000010ff */
[--C-:B------:R-:W-:Y:S01]  /*74e0*/  FFMA.FTZ R66, R66, UR4, -R204.reuse ;  /* 0x0000000442427c23 */ /* 0x100fe200080108cc */
[----:B----4-:R-:W-:Y:S01]  /*74f0*/  F2FP.BF16.F32.PACK_AB R141, R207, R206 ;  /* 0x000000cecf8d723e */ /* 0x010fe200000010ff */
[--C-:B------:R-:W-:Y:S01]  /*7500*/  FFMA.FTZ R181, R36, UR4, -R205.reuse ;  /* 0x0000000424b57c23 */ /* 0x100fe200080108cd */
[----:B------:R-:W-:Y:S01]  /*7510*/  LOP3.LUT R133, R133, R142, RZ, 0xc0, !PT ;  /* 0x0000008e85857212 */ /* 0x000fe200078ec0ff */
[--C-:B------:R-:W-:Y:S01]  /*7520*/  FFMA.FTZ R52, R52, UR4, -R205.reuse ;  /* 0x0000000434347c23 */ /* 0x100fe200080108cd */
[----:B------:R-:W-:Y:S03]  /*7530*/  LOP3.LUT R140, R140, R141, RZ, 0xc0, !PT ;  /* 0x0000008d8c8c7212 */ /* 0x000fe600078ec0ff */
[----:B------:R2:W-:Y:S01]  /*7540*/  MUFU.EX2 R158, R59 ;  /* 0x0000003b009e7308 */ /* 0x0005e20000000800 */
[--C-:B------:R-:W-:Y:S01]  /*7550*/  HSET2.LE.AND R141, R152, R201.reuse, PT ;  /* 0x000000c9988d7233 */ /* 0x100fe20003803000 */
[--C-:B------:R-:W-:Y:S01]  /*7560*/  FFMA.FTZ R54, R54, UR4, -R204.reuse ;  /* 0x0000000436367c23 */ /* 0x100fe200080108cc */
[--C-:B------:R-:W-:Y:S01]  /*7570*/  HSET2.LE.AND R142, R157, R201.reuse, PT ;  /* 0x000000c99d8e7233 */ /* 0x100fe20003803000 */
[-C--:B---3--:R-:W-:Y:S06]  /*7580*/  HMMA.16816.F32.BF16 R4, R132, R136.reuse, R4 ;  /* 0x000000888404723c */ /* 0x088fec0000041804 */
[----:B------:R-:W-:Y:S01]  /*7590*/  MUFU.EX2 R249, R249 ;  /* 0x000000f900f97308 */ /* 0x000fe20000000800 */
[--C-:B------:R-:W-:Y:S01]  /*75a0*/  HSET2.LE.AND R143, R156, R201.reuse, PT ;  /* 0x000000c99c8f7233 */ /* 0x100fe20003803000 */
[----:B------:R-:W-:Y:S03]  /*75b0*/  FFMA.FTZ R65, R65, UR4, -R205 ;  /* 0x0000000441417c23 */ /* 0x000fe600080108cd */
[----:B------:R-:W-:Y:S01]  /*75c0*/  F2FP.BF16.F32.PACK_AB R146, R209, R208 ;  /* 0x000000d0d192723e */ /* 0x000fe200000010ff */
[--C-:B------:R-:W-:Y:S01]  /*75d0*/  FFMA.FTZ R67, R67, UR4, -R204.reuse ;  /* 0x0000000443437c23 */ /* 0x100fe200080108cc */
[----:B-1----:R-:W-:Y:S03]  /*75e0*/  F2FP.BF16.F32.PACK_AB R145, R211, R210 ;  /* 0x000000d2d391723e */ /* 0x002fe600000010ff */
[----:B------:R-:W-:Y:S01]  /*75f0*/  MUFU.EX2 R250, R250 ;  /* 0x000000fa00fa7308 */ /* 0x000fe20000000800 */
[----:B-----5:R-:W-:Y:S01]  /*7600*/  F2FP.BF16.F32.PACK_AB R144, R180, R212 ;  /* 0x000000d4b490723e */ /* 0x020fe200000010ff */
[----:B--2---:R-:W-:Y:S01]  /*7610*/  LDSM.16.MT88.4 R56, [R217+0xac00] ;  /* 0x00ac0000d938783b */ /* 0x004fe20000004200 */
[----:B------:R-:W-:Y:S01]  /*7620*/  LOP3.LUT R153, R245, UR33, R213, 0x96, !PT ;  /* 0x00000021f5997c12 */ /* 0x000fe2000f8e96d5 */
[--C-:B------:R-:W-:Y:S01]  /*7630*/  FFMA.FTZ R213, R38, UR4, -R204.reuse ;  /* 0x0000000426d57c23 */ /* 0x100fe200080108cc */
[----:B------:R-:W-:Y:S01]  /*7640*/  LOP3.LUT R141, R141, R146, RZ, 0xc0, !PT ;  /* 0x000000928d8d7212 */ /* 0x000fe200078ec0ff */
[--C-:B------:R-:W-:Y:S01]  /*7650*/  FFMA.FTZ R252, R64, UR4, -R205.reuse ;  /* 0x0000000440fc7c23 */ /* 0x100fe200080108cd */
[----:B------:R-:W-:Y:S01]  /*7660*/  LOP3.LUT R142, R142, R145, RZ, 0xc0, !PT ;  /* 0x000000918e8e7212 */ /* 0x000fe200078ec0ff */
[----:B------:R-:W-:Y:S01]  /*7670*/  IMAD.WIDE.U32 R152, R153, -0x326172a9, RZ ;  /* 0xcd9e8d5799987825 */ /* 0x000fe200078e00ff */
[----:B------:R-:W-:Y:S01]  /*7680*/  LOP3.LUT R143, R143, R144, RZ, 0xc0, !PT ;  /* 0x000000908f8f7212 */ /* 0x000fe200078ec0ff */
[----:B------:R-:W-:Y:S02]  /*7690*/  MUFU.EX2 R251, R251 ;  /* 0x000000fb00fb7308 */ /* 0x000fe40000000800 */
[----:B------:R-:W-:Y:S01]  /*76a0*/  FFMA.FTZ R205, R53, UR4, -R205 ;  /* 0x0000000435cd7c23 */ /* 0x000fe200080108cd */
[----:B------:R-:W-:Y:S01]  /*76b0*/  FFMA.FTZ R204, R55, UR4, -R204 ;  /* 0x0000000437cc7c23 */ /* 0x000fe200080108cc */
[----:B------:R-:W-:Y:S01]  /*76c0*/  LOP3.LUT R145, R153, UR26, R242, 0x96, !PT ;  /* 0x0000001a99917c12 */ /* 0x000fe2000f8e96f2 */
[----:B------:R-:W-:Y:S01]  /*76d0*/  FFMA.FTZ R189, R164, R237, R189 ;  /* 0x000000eda4bd7223 */ /* 0x000fe200000100bd */
[----:B------:R-:W-:Y:S01]  /*76e0*/  LOP3.LUT R144, R247, UR24, R152, 0x96, !PT ;  /* 0x00000018f7907c12 */ /* 0x000fe2000f8e9698 */
[C---:B------:R-:W-:Y:S03]  /*76f0*/  HMMA.16816.F32.BF16 R8, R140.reuse, R136, R8 ;  /* 0x000000888c08723c */ /* 0x040fe60000041808 */
[----:B------:R-:W-:Y:S01]  /*7700*/  MUFU.EX2 R163, R52 ;  /* 0x0000003400a37308 */ /* 0x000fe20000000800 */
[----:B------:R-:W-:Y:S01]  /*7710*/  IMAD.WIDE.U32 R154, R145, -0x2daee0ad, RZ ;  /* 0xd2511f53919a7825 */ /* 0x000fe200078e00ff */
[----:B------:R-:W-:Y:S01]  /*7720*/  LOP3.LUT R48, R153, UR26, R238, 0x96, !PT ;  /* 0x0000001a99307c12 */ /* 0x000fe2000f8e96ee */
[-C--:B------:R-:W-:Y:S07]  /*7730*/  HMMA.16816.F32.BF16 R12, R140, R138.reuse, R12 ;  /* 0x0000008a8c0c723c */ /* 0x080fee000004180c */
[----:B------:R-:W-:Y:S04]  /*7740*/  MUFU.EX2 R160, R54 ;  /* 0x0000003600a07308 */ /* 0x000fe80000000800 */
[----:B------:R-:W-:Y:S01]  /*7750*/  IMAD.WIDE.U32 R136, R144, -0x2daee0ad, RZ ;  /* 0xd2511f5390887825 */ /* 0x000fe200078e00ff */
[C---:B------:R-:W-:Y:S01]  /*7760*/  HMMA.16816.F32.BF16 R16, R132.reuse, R138, R16 ;  /* 0x0000008a8410723c */ /* 0x040fe20000041810 */
[----:B------:R-:W1:Y:S03]  /*7770*/  LDSM.16.MT88.4 R144, [R217+0xa400] ;  /* 0x00a40000d990783b */ /* 0x000e660000004200 */
[----:B------:R-:W-:Y:S02]  /*7780*/  LOP3.LUT R49, R155, UR23, R240, 0x96, !PT ;  /* 0x000000179b317c12 */ /* 0x000fe4000f8e96f0 */
[-C--:B------:R-:W-:Y:S01]  /*7790*/  HMMA.16816.F32.BF16 R68, R132, R148.reuse, R68 ;  /* 0x000000948444723c */ /* 0x080fe20000041844 */
[----:B------:R-:W-:Y:S04]  /*77a0*/  MUFU.EX2 R181, R181 ;  /* 0x000000b500b57308 */ /* 0x000fe80000000800 */
[----:B------:R-:W-:Y:S01]  /*77b0*/  LOP3.LUT R153, R215, UR24, R152, 0x96, !PT ;  /* 0x00000018d7997c12 */ /* 0x000fe2000f8e9698 */
[C---:B------:R-:W-:Y:S05]  /*77c0*/  HMMA.16816.F32.BF16 R72, R140.reuse, R148, R72 ;  /* 0x000000948c48723c */ /* 0x040fea0000041848 */
[----:B------:R-:W-:Y:S01]  /*77d0*/  MUFU.EX2 R182, R182 ;  /* 0x000000b600b67308 */ /* 0x000fe20000000800 */
[----:B------:R-:W-:Y:S01]  /*77e0*/  LOP3.LUT R152, R137, UR21, R154, 0x96, !PT ;  /* 0x0000001589987c12 */ /* 0x000fe2000f8e969a */
[-C--:B------:R-:W-:Y:S04]  /*77f0*/  HMMA.16816.F32.BF16 R76, R140, R150.reuse, R76 ;  /* 0x000000968c4c723c */ /* 0x080fe8000004184c */
[----:B------:R-:W-:Y:S02]  /*7800*/  IMAD.WIDE.U32 R154, R48, -0x2daee0ad, RZ ;  /* 0xd2511f53309a7825 */ /* 0x000fe400078e00ff */
[C---:B------:R-:W-:Y:S02]  /*7810*/  HMMA.16816.F32.BF16 R80, R132.reuse, R150, R80 ;  /* 0x000000968450723c */ /* 0x040fe40000041850 */
[----:B------:R-:W-:Y:S03]  /*7820*/  MUFU.EX2 R213, R213 ;  /* 0x000000d500d57308 */ /* 0x000fe60000000800 */
[----:B------:R-:W-:Y:S06]  /*7830*/  IMAD.WIDE.U32 R138, R153, -0x2daee0ad, RZ ;  /* 0xd2511f53998a7825 */ /* 0x000fec00078e00ff */
[----:B------:R-:W-:Y:S01]  /*7840*/  FFMA.FTZ R192, R3, R236, R192 ;  /* 0x000000ec03c07223 */ /* 0x000fe200000100c0 */
[----:B------:R-:W-:Y:S01]  /*7850*/  FFMA.FTZ R198, R2, R235, R198 ;  /* 0x000000eb02c67223 */ /* 0x000fe200000100c6 */
[----:B------:R-:W-:Y:S01]  /*7860*/  MUFU.EX2 R183, R183 ;  /* 0x000000b700b77308 */ /* 0x000fe20000000800 */
[----:B------:R-:W-:Y:S01]  /*7870*/  IMAD.WIDE.U32 R156, R49, -0x326172a9, RZ ;  /* 0xcd9e8d57319c7825 */ /* 0x000fe200078e00ff */
[----:B------:R-:W-:Y:S02]  /*7880*/  LOP3.LUT R49, R155, UR23, R232, 0x96, !PT ;  /* 0x000000179b317c12 */ /* 0x000fe4000f8e96e8 */
[----:B------:R-:W-:Y:S01]  /*7890*/  LOP3.LUT R48, R139, UR21, R154, 0x96, !PT ;  /* 0x000000158b307c12 */ /* 0x000fe2000f8e969a */
[----:B------:R-:W-:Y:S01]  /*78a0*/  IMAD.WIDE.U32 R152, R152, -0x326172a9, RZ ;  /* 0xcd9e8d5798987825 */ /* 0x000fe200078e00ff */
[----:B------:R-:W-:Y:S01]  /*78b0*/  LOP3.LUT R246, R157, UR22, R246, 0x96, !PT ;  /* 0x000000169df67c12 */ /* 0x000fe2000f8e96f6 */
[-C--:B-1----:R-:W-:Y:S03]  /*78c0*/  HMMA.16816.F32.BF16 R84, R132, R144.reuse, R84 ;  /* 0x000000908454723c */ /* 0x082fe60000041854 */
[----:B------:R-:W-:Y:S01]  /*78d0*/  MUFU.EX2 R204, R204 ;  /* 0x000000cc00cc7308 */ /* 0x000fe20000000800 */
[----:B------:R-:W-:Y:S01]  /*78e0*/  LOP3.LUT R154, R153, UR20, R156, 0x96, !PT ;  /* 0x00000014999a7c12 */ /* 0x000fe2000f8e969c */
[----:B------:R-:W-:Y:S06]  /*78f0*/  IMAD.WIDE.U32 R156, R49, -0x326172a9, RZ ;  /* 0xcd9e8d57319c7825 */ /* 0x000fec00078e00ff */
[----:B------:R-:W-:Y:S01]  /*7900*/  FFMA.FTZ R200, R0, R234, R200 ;  /* 0x000000ea00c87223 */ /* 0x000fe200000100c8 */
[C---:B------:R-:W-:Y:S01]  /*7910*/  HMMA.16816.F32.BF16 R88, R140.reuse, R144, R88 ;  /* 0x000000908c58723c */ /* 0x040fe20000041858 */
[----:B------:R-:W-:Y:S03]  /*7920*/  MUFU.EX2 R205, R205 ;  /* 0x000000cd00cd7308 */ /* 0x000fe60000000800 */
[----:B------:R-:W-:Y:S02]  /*7930*/  IMAD.WIDE.U32 R148, R48, -0x326172a9, RZ ;  /* 0xcd9e8d5730947825 */ /* 0x000fe400078e00ff */
[-C--:B------:R-:W-:Y:S01]  /*7940*/  HMMA.16816.F32.BF16 R92, R140, R146.reuse, R92 ;  /* 0x000000928c5c723c */ /* 0x080fe2000004185c */
[----:B------:R-:W1:Y:S04]  /*7950*/  LDSM.16.MT88.4 R48, [R216+0xa400] ;  /* 0x00a40000d830783b */ /* 0x000e680000004200 */
[----:B------:R-:W-:Y:S01]  /*7960*/  IMAD.WIDE.U32 R246, R246, -0x2daee0ad, RZ ;  /* 0xd2511f53f6f67825 */ /* 0x000fe200078e00ff */
[C---:B------:R-:W-:Y:S01]  /*7970*/  HMMA.16816.F32.BF16 R96, R132.reuse, R146, R96 ;  /* 0x000000928460723c */ /* 0x040fe20000041860 */
[----:B------:R-:W-:Y:S04]  /*7980*/  MUFU.EX2 R172, R172 ;  /* 0x000000ac00ac7308 */ /* 0x000fe80000000800 */
[----:B------:R-:W-:Y:S01]  /*7990*/  IMAD.WIDE.U32 R154, R154, -0x2daee0ad, RZ ;  /* 0xd2511f539a9a7825 */ /* 0x000fe200078e00ff */
[----:B------:R-:W-:Y:S02]  /*79a0*/  LOP3.LUT R214, R157, UR22, R214, 0x96, !PT ;  /* 0x000000169dd67c12 */ /* 0x000fe4000f8e96d6 */
[----:B------:R-:W-:Y:S03]  /*79b0*/  LOP3.LUT R36, R149, UR20, R156, 0x96, !PT ;  /* 0x0000001495247c12 */ /* 0x000fe6000f8e969c */
[----:B------:R-:W2:Y:S01]  /*79c0*/  MUFU.EX2 R173, R173 ;  /* 0x000000ad00ad7308 */ /* 0x000ea20000000800 */
[----:B------:R-:W-:Y:S01]  /*79d0*/  LOP3.LUT R37, R155, UR18, R246, 0x96, !PT ;  /* 0x000000129b257c12 */ /* 0x000fe2000f8e96f6 */
[----:B------:R-:W-:Y:S01]  /*79e0*/  IMAD.WIDE.U32 R214, R214, -0x2daee0ad, RZ ;  /* 0xd2511f53d6d67825 */ /* 0x000fe200078e00ff */
[----:B------:R-:W-:Y:S03]  /*79f0*/  LOP3.LUT R136, R247, UR19, R136, 0x96, !PT ;  /* 0x00000013f7887c12 */ /* 0x000fe6000f8e9688 */
[----:B------:R-:W-:Y:S01]  /*7a00*/  FFMA.FTZ R246, R42, UR4, -R202 ;  /* 0x000000042af67c23 */ /* 0x000fe200080108ca */
[----:B------:R-:W-:Y:S01]  /*7a10*/  IMAD.WIDE.U32 R150, R36, -0x2daee0ad, RZ ;  /* 0xd2511f5324967825 */ /* 0x000fe200078e00ff */
[----:B------:R-:W-:Y:S02]  /*7a20*/  LOP3.LUT R138, R215, UR19, R138, 0x96, !PT ;  /* 0x00000013d78a7c12 */ /* 0x000fe4000f8e968a */
[----:B------:R-:W-:Y:S01]  /*7a30*/  MUFU.EX2 R174, R174 ;  /* 0x000000ae00ae7308 */ /* 0x000fe20000000800 */
[----:B------:R-:W-:Y:S01]  /*7a40*/  FFMA.FTZ R247, R43, UR4, -R202 ;  /* 0x000000042bf77c23 */ /* 0x000fe200080108ca */
[----:B------:R-:W-:Y:S01]  /*7a50*/  IMAD.WIDE.U32 R156, R37, -0x326172a9, RZ ;  /* 0xcd9e8d57259c7825 */ /* 0x000fe200078e00ff */
[----:B------:R-:W-:Y:S03]  /*7a60*/  LOP3.LUT R36, R151, UR18, R214, 0x96, !PT ;  /* 0x0000001297247c12 */ /* 0x000fe6000f8e96d6 */
[----:B------:R-:W-:Y:S01]  /*7a70*/  FFMA.FTZ R202, R63, UR4, -R202 ;  /* 0x000000043fca7c23 */ /* 0x000fe200080108ca */
[----:B------:R-:W-:Y:S01]  /*7a80*/  IMAD.WIDE.U32 R144, R136, -0x326172a9, RZ ;  /* 0xcd9e8d5788907825 */ /* 0x000fe200078e00ff */
[C---:B------:R-:W-:Y:S02]  /*7a90*/  LOP3.LUT R139, R156.reuse, 0xffff, RZ, 0xc0, !PT ;  /* 0x0000ffff9c8b7812 */ /* 0x040fe400078ec0ff */
[----:B------:R-:W3:Y:S01]  /*7aa0*/  MUFU.EX2 R175, R175 ;  /* 0x000000af00af7308 */ /* 0x000ee20000000800 */
[----:B------:R-:W-:Y:S01]  /*7ab0*/  LOP3.LUT R151, R156, 0xff, RZ, 0xc0, !PT ;  /* 0x000000ff9c977812 */ /* 0x000fe200078ec0ff */
[----:B------:R-:W-:Y:S01]  /*7ac0*/  IMAD.WIDE.U32 R146, R138, -0x326172a9, RZ ;  /* 0xcd9e8d578a927825 */ /* 0x000fe200078e00ff */
[--C-:B------:R-:W-:Y:S02]  /*7ad0*/  SHF.R.U32.HI R149, RZ, 0x10, R156.reuse ;  /* 0x00000010ff957819 */ /* 0x100fe4000001169c */
[----:B------:R-:W-:Y:S01]  /*7ae0*/  SHF.R.U32.HI R136, RZ, 0x18, R156 ;  /* 0x00000018ff887819 */ /* 0x000fe2000001169c */
[----:B------:R-:W-:Y:S01]  /*7af0*/  FFMA.FTZ R214, R40, UR4, -R203 ;  /* 0x0000000428d67c23 */ /* 0x000fe200080108cb */
[----:B------:R-:W-:Y:S01]  /*7b00*/  LOP3.LUT R137, R157, UR27, R144, 0x96, !PT ;  /* 0x0000001b9d897c12 */ /* 0x000fe2000f8e9690 */
[----:B------:R-:W-:Y:S01]  /*7b10*/  IMAD.WIDE.U32 R156, R36, -0x326172a9, RZ ;  /* 0xcd9e8d57249c7825 */ /* 0x000fe200078e00ff */
[-C--:B-1----:R-:W-:Y:S01]  /*7b20*/  HMMA.16816.F32.BF16 R100, R132, R48.reuse, R100 ;  /* 0x000000308464723c */ /* 0x082fe20000041864 */
[----:B------:R-:W1:Y:S01]  /*7b30*/  LDSM.16.MT88.4 R36, [R217+0xb400] ;  /* 0x00b40000d924783b */ /* 0x000e620000004200 */
[----:B------:R-:W-:Y:S01]  /*7b40*/  MUFU.EX2 R246, R246 ;  /* 0x000000f600f67308 */ /* 0x000fe20000000800 */
[----:B------:R-:W-:Y:S01]  /*7b50*/  SHF.R.U32.HI R138, RZ, 0x8, R139 ;  /* 0x00000008ff8a7819 */ /* 0x000fe2000001168b */
[--C-:B------:R-:W-:Y:S01]  /*7b60*/  FFMA.FTZ R215, R41, UR4, -R203.reuse ;  /* 0x0000000429d77c23 */ /* 0x100fe200080108cb */
[----:B------:R-:W-:Y:S01]  /*7b70*/  SHF.R.U32.HI R155, RZ, 0x10, R156 ;  /* 0x00000010ff9b7819 */ /* 0x000fe2000001169c */
[C---:B------:R-:W-:Y:S06]  /*7b80*/  HMMA.16816.F32.BF16 R104, R140.reuse, R48, R104 ;  /* 0x000000308c68723c */ /* 0x040fec0000041868 */
[----:B------:R-:W-:Y:S01]  /*7b90*/  MUFU.EX2 R214, R214 ;  /* 0x000000d600d67308 */ /* 0x000fe20000000800 */
[----:B------:R-:W-:Y:S01]  /*7ba0*/  LOP3.LUT R139, R157, UR27, R146, 0x96, !PT ;  /* 0x0000001b9d8b7c12 */ /* 0x000fe2000f8e9692 */
[-C--:B------:R-:W-:Y:S03]  /*7bb0*/  HMMA.16816.F32.BF16 R32, R140, R50.reuse, R32 ;  /* 0x000000328c20723c */ /* 0x080fe60000041820 */
[----:B------:R-:W-:Y:S03]  /*7bc0*/  SHF.R.U32.HI R40, RZ, 0x18, R156 ;  /* 0x00000018ff287819 */ /* 0x000fe6000001169c */
[C---:B------:R-:W-:Y:S02]  /*7bd0*/  HMMA.16816.F32.BF16 R108, R132.reuse, R50, R108 ;  /* 0x00000032846c723c */ /* 0x040fe4000004186c */
[----:B------:R-:W4:Y:S03]  /*7be0*/  MUFU.EX2 R215, R215 ;  /* 0x000000d700d77308 */ /* 0x000f260000000800 */
[----:B------:R-:W-:Y:S01]  /*7bf0*/  LOP3.LUT R41, R149, 0xff, RZ, 0xc0, !PT ;  /* 0x000000ff95297812 */ /* 0x000fe200078ec0ff */
[----:B------:R-:W-:Y:S01]  /*7c00*/  FFMA.FTZ R203, R61, UR4, -R203 ;  /* 0x000000043dcb7c23 */ /* 0x000fe200080108cb */
[----:B------:R-:W-:Y:S01]  /*7c10*/  LOP3.LUT R146, R155, 0xff, RZ, 0xc0, !PT ;  /* 0x000000ff9b927812 */ /* 0x000fe200078ec0ff */
[----:B------:R-:W-:Y:S04]  /*7c20*/  FADD.FTZ R189, R190, R189 ;  /* 0x000000bdbebd7221 */ /* 0x000fe80000010000 */
[----:B------:R-:W5:Y:S01]  /*7c30*/  MUFU.EX2 R247, R247 ;  /* 0x000000f700f77308 */ /* 0x000f620000000800 */
[----:B------:R-:W-:Y:S01]  /*7c40*/  PRMT R136, R41, 0x5410, R136 ;  /* 0x0000541029887816 */ /* 0x000fe20000000088 */
[----:B------:R-:W-:Y:S01]  /*7c50*/  IMAD.MOV.U32 R2, RZ, RZ, R165 ;  /* 0x000000ffff027224 */ /* 0x000fe200078e00a5 */
[----:B------:R-:W-:Y:S01]  /*7c60*/  PRMT R146, R146, 0x5410, R40 ;  /* 0x0000541092927816 */ /* 0x000fe20000000028 */
[----:B------:R-:W-:Y:S01]  /*7c70*/  FADD.FTZ R192, R194, R192 ;  /* 0x000000c0c2c07221 */ /* 0x000fe20000010000 */
[----:B------:R-:W2:Y:S01]  /*7c80*/  LDSM.16.MT88.4 R40, [R216+0xb400] ;  /* 0x00b40000d828783b */ /* 0x000ea20000004200 */
[C---:B------:R-:W-:Y:S04]  /*7c90*/  LOP3.LUT R153, R156.reuse, 0xffff, RZ, 0xc0, !PT ;  /* 0x0000ffff9c997812 */ /* 0x040fe800078ec0ff */
[----:B------:R-:W-:Y:S01]  /*7ca0*/  MUFU.EX2 R203, R203 ;  /* 0x000000cb00cb7308 */ /* 0x000fe20000000800 */
[----:B------:R-:W-:Y:S01]  /*7cb0*/  LOP3.LUT R144, R156, 0xff, RZ, 0xc0, !PT ;  /* 0x000000ff9c907812 */ /* 0x000fe200078ec0ff */
[----:B------:R-:W-:Y:S01]  /*7cc0*/  FADD.FTZ R198, R197, R198 ;  /* 0x000000c6c5c67221 */ /* 0x000fe20000010000 */
[----:B------:R-:W-:Y:S01]  /*7cd0*/  SHF.R.U32.HI R149, RZ, 0x8, R153 ;  /* 0x00000008ff957819 */ /* 0x000fe20000011699 */
[----:B------:R-:W-:Y:S01]  /*7ce0*/  FADD.FTZ R200, R199, R200 ;  /* 0x000000c8c7c87221 */ /* 0x000fe20000010000 */
[----:B------:R-:W-:Y:S01]  /*7cf0*/  LOP3.LUT R51, R137, 0xffff, RZ, 0xc0, !PT ;  /* 0x0000ffff89337812 */ /* 0x000fe200078ec0ff */
[-C--:B-1----:R-:W-:Y:S04]  /*7d00*/  HMMA.16816.F32.BF16 R112, R132, R36.reuse, R112 ;  /* 0x000000248470723c */ /* 0x082fe80000041870 */
[----:B------:R-:W-:Y:S01]  /*7d10*/  MUFU.EX2 R156, R60 ;  /* 0x0000003c009c7308 */ /* 0x000fe20000000800 */
[----:B------:R-:W-:Y:S01]  /*7d20*/  SHF.R.U32.HI R50, RZ, 0x10, R137 ;  /* 0x00000010ff327819 */ /* 0x000fe20000011689 */
[----:B------:R-:W-:Y:S01]  /*7d30*/  FADD.FTZ R189, R169, R189 ;  /* 0x000000bda9bd7221 */ /* 0x000fe20000010000 */
[----:B------:R-:W-:Y:S01]  /*7d40*/  LOP3.LUT R48, R139, 0xffff, RZ, 0xc0, !PT ;  /* 0x0000ffff8b307812 */ /* 0x000fe200078ec0ff */
[C---:B------:R-:W-:Y:S06]  /*7d50*/  HMMA.16816.F32.BF16 R116, R140.reuse, R36, R116 ;  /* 0x000000248c74723c */ /* 0x040fec0000041874 */
[----:B------:R-:W-:Y:S01]  /*7d60*/  MUFU.EX2 R157, R66 ;  /* 0x00000042009d7308 */ /* 0x000fe20000000800 */
[----:B------:R-:W-:Y:S01]  /*7d70*/  PRMT R149, R144, 0x5410, R149 ;  /* 0x0000541090957816 */ /* 0x000fe20000000095 */
[-C--:B------:R-:W-:Y:S03]  /*7d80*/  HMMA.16816.F32.BF16 R20, R140, R38.reuse, R20 ;  /* 0x000000268c14723c */ /* 0x080fe60000041814 */
[----:B------:R-:W-:Y:S03]  /*7d90*/  LOP3.LUT R49, R137, 0xff, RZ, 0xc0, !PT ;  /* 0x000000ff89317812 */ /* 0x000fe600078ec0ff */
[C---:B------:R-:W-:Y:S02]  /*7da0*/  HMMA.16816.F32.BF16 R120, R132.reuse, R38, R120 ;  /* 0x000000268478723c */ /* 0x040fe40000041878 */
[----:B------:R-:W-:Y:S03]  /*7db0*/  MUFU.EX2 R252, R252 ;  /* 0x000000fc00fc7308 */ /* 0x000fe60000000800 */
[----:B------:R-:W-:Y:S01]  /*7dc0*/  SHF.R.U32.HI R144, RZ, 0x18, R137 ;  /* 0x00000018ff907819 */ /* 0x000fe20000011689 */
[----:B------:R-:W-:Y:S01]  /*7dd0*/  FADD.FTZ R192, R188, R192 ;  /* 0x000000c0bcc07221 */ /* 0x000fe20000010000 */
[----:B------:R-:W-:Y:S01]  /*7de0*/  SHF.R.U32.HI R44, RZ, 0x8, R51 ;  /* 0x00000008ff2c7819 */ /* 0x000fe20000011633 */
[----:B------:R-:W-:Y:S04]  /*7df0*/  FADD.FTZ R198, R191, R198 ;  /* 0x000000c6bfc67221 */ /* 0x000fe80000010000 */
[----:B------:R-:W-:Y:S01]  /*7e00*/  MUFU.EX2 R202, R202 ;  /* 0x000000ca00ca7308 */ /* 0x000fe20000000800 */
[----:B------:R-:W-:Y:S01]  /*7e10*/  LOP3.LUT R50, R50, 0xff, RZ, 0xc0, !PT ;  /* 0x000000ff32327812 */ /* 0x000fe200078ec0ff */
[----:B------:R-:W-:Y:S01]  /*7e20*/  FADD.FTZ R200, R195, R200 ;  /* 0x000000c8c3c87221 */ /* 0x000fe20000010000 */
[----:B------:R-:W-:Y:S01]  /*7e30*/  SHF.R.U32.HI R48, RZ, 0x8, R48 ;  /* 0x00000008ff307819 */ /* 0x000fe20000011630 */
[-C--:B--2---:R-:W-:Y:S03]  /*7e40*/  HMMA.16816.F32.BF16 R24, R132, R40.reuse, R24 ;  /* 0x000000288418723c */ /* 0x084fe60000041818 */
[----:B------:R-:W-:Y:S01]  /*7e50*/  LOP3.LUT R137, R139, 0xff, RZ, 0xc0, !PT ;  /* 0x000000ff8b897812 */ /* 0x000fe200078ec0ff */
[----:B------:R-:W-:Y:S01]  /*7e60*/  FADD.FTZ R189, R170, R189 ;  /* 0x000000bdaabd7221 */ /* 0x000fe20000010000 */
[----:B------:R-:W-:Y:S01]  /*7e70*/  PRMT R44, R49, 0x5410, R44 ;  /* 0x00005410312c7816 */ /* 0x000fe2000000002c */
[C---:B------:R-:W-:Y:S05]  /*7e80*/  HMMA.16816.F32.BF16 R124, R140.reuse, R40, R124 ;  /* 0x000000288c7c723c */ /* 0x040fea000004187c */
[----:B------:R-:W-:Y:S01]  /*7e90*/  PRMT R144, R50, 0x5410, R144 ;  /* 0x0000541032907816 */ /* 0x000fe20000000090 */
[-C--:B------:R-:W-:Y:S01]  /*7ea0*/  HMMA.16816.F32.BF16 R28, R140, R42.reuse, R28 ;  /* 0x0000002a8c1c723c */ /* 0x080fe2000004181c */
[----:B------:R1:W-:Y:S04]  /*7eb0*/  MUFU.EX2 R143, R62 ;  /* 0x0000003e008f7308 */ /* 0x0003e80000000800 */
[----:B------:R-:W-:Y:S01]  /*7ec0*/  PRMT R137, R137, 0x5410, R48 ;  /* 0x0000541089897816 */ /* 0x000fe20000000030 */
[----:B------:R-:W-:Y:S01]  /*7ed0*/  HMMA.16816.F32.BF16 R128, R132, R42, R128 ;  /* 0x0000002a8480723c */ /* 0x000fe20000041880 */
[----:B------:R-:W2:Y:S04]  /*7ee0*/  LDSM.16.MT88.4 R48, [R217+0x9800] ;  /* 0x00980000d930783b */ /* 0x000ea80000004200 */
[----:B------:R5:W-:Y:S01]  /*7ef0*/  MUFU.EX2 R142, R65 ;  /* 0x00000041008e7308 */ /* 0x000be20000000800 */
[----:B------:R-:W-:Y:S01]  /*7f00*/  PRMT R138, R151, 0x5410, R138 ;  /* 0x00005410978a7816 */ /* 0x000fe2000000008a */
[----:B------:R-:W-:Y:S01]  /*7f10*/  FADD.FTZ R192, R171, R192 ;  /* 0x000000c0abc07221 */ /* 0x000fe20000010000 */
[--C-:B------:R-:W-:Y:S03]  /*7f20*/  SHF.R.U32.HI R151, RZ, 0x10, R139.reuse ;  /* 0x00000010ff977819 */ /* 0x100fe6000001168b */
[----:B------:R-:W-:Y:S01]  /*7f30*/  FADD.FTZ R198, R193, R198 ;  /* 0x000000c6c1c67221 */ /* 0x000fe20000010000 */
[--C-:B------:R-:W-:Y:S01]  /*7f40*/  HSET2.LE.AND R36, R138, R201.reuse, PT ;  /* 0x000000c98a247233 */ /* 0x100fe20003803000 */
[----:B-1----:R-:W-:Y:S01]  /*7f50*/  LDSM.16.MT88.4 R60, [R216+0xac00] ;  /* 0x00ac0000d83c783b */ /* 0x002fe20000004200 */
[----:B------:R-:W-:Y:S01]  /*7f60*/  F2FP.BF16.F32.PACK_AB R46, R173, R172 ;  /* 0x000000acad2e723e */ /* 0x000fe200000010ff */
[----:B------:R1:W1:Y:S01]  /*7f70*/  MUFU.EX2 R141, R67 ;  /* 0x00000043008d7308 */ /* 0x0002620000000800 */
[----:B------:R-:W-:Y:S01]  /*7f80*/  SHF.R.U32.HI R139, RZ, 0x18, R139 ;  /* 0x00000018ff8b7819 */ /* 0x000fe2000001168b */
[----:B------:R-:W-:Y:S01]  /*7f90*/  FADD.FTZ R200, R196, R200 ;  /* 0x000000c8c4c87221 */ /* 0x000fe20000010000 */
[----:B------:R-:W-:Y:S01]  /*7fa0*/  LOP3.LUT R151, R151, 0xff, RZ, 0xc0, !PT ;  /* 0x000000ff97977812 */ /* 0x000fe200078ec0ff */
[----:B------:R-:W-:Y:S01]  /*7fb0*/  FADD.FTZ R189, R184, R189 ;  /* 0x000000bdb8bd7221 */ /* 0x000fe20000010000 */
[----:B------:R-:W-:Y:S01]  /*7fc0*/  LOP3.LUT R46, R36, R46, RZ, 0xc0, !PT ;  /* 0x0000002e242e7212 */ /* 0x000fe200078ec0ff */
[----:B------:R-:W-:Y:S01]  /*7fd0*/  FADD.FTZ R192, R186, R192 ;  /* 0x000000c0bac07221 */ /* 0x000fe20000010000 */
[----:B------:R-:W-:Y:S01]  /*7fe0*/  PRMT R151, R151, 0x5410, R139 ;  /* 0x0000541097977816 */ /* 0x000fe2000000008b */
[----:B------:R-:W-:Y:S01]  /*7ff0*/  FADD.FTZ R198, R206, R198 ;  /* 0x000000c6cec67221 */ /* 0x000fe20000010000 */
[--C-:B------:R-:W-:Y:S01]  /*8000*/  HSET2.LE.AND R47, R136, R201.reuse, PT ;  /* 0x000000c9882f7233 */ /* 0x100fe20003803000 */
[----:B------:R-:W-:Y:S01]  /*8010*/  FADD.FTZ R200, R208, R200 ;  /* 0x000000c8d0c87221 */ /* 0x000fe20000010000 */
[--C-:B------:R-:W-:Y:S01]  /*8020*/  HSET2.LE.AND R36, R137, R201.reuse, PT ;  /* 0x000000c989247233 */ /* 0x100fe20003803000 */
[----:B------:R-:W-:Y:S01]  /*8030*/  FADD.FTZ R189, R185, R189 ;  /* 0x000000bdb9bd7221 */ /* 0x000fe20000010000 */
[----:B------:R-:W1:Y:S01]  /*8040*/  LDSM.16.MT88.4 R136, [R216+0x9800] ;  /* 0x00980000d888783b */ /* 0x000e620000004200 */
[--C-:B------:R-:W-:Y:S01]  /*8050*/  HSET2.LE.AND R44, R44, R201.reuse, PT ;  /* 0x000000c92c2c7233 */ /* 0x100fe20003803000 */
[----:B------:R-:W-:Y:S01]  /*8060*/  FADD.FTZ R192, R187, R192 ;  /* 0x000000c0bbc07221 */ /* 0x000fe20000010000 */
[--C-:B------:R-:W-:Y:S01]  /*8070*/  HSET2.LE.AND R45, R144, R201.reuse, PT ;  /* 0x000000c9902d7233 */ /* 0x100fe20003803000 */
[----:B------:R-:W-:Y:S01]  /*8080*/  FADD.FTZ R198, R207, R198 ;  /* 0x000000c6cfc67221 */ /* 0x000fe20000010000 */
[----:B------:R-:W-:Y:S01]  /*8090*/  F2FP.BF16.F32.PACK_AB R38, R182, R181 ;  /* 0x000000b5b626723e */ /* 0x000fe200000010ff */
[----:B------:R-:W-:Y:S01]  /*80a0*/  FADD.FTZ R200, R209, R200 ;  /* 0x000000c8d1c87221 */ /* 0x000fe20000010000 */
[----:B------:R-:W-:Y:S01]  /*80b0*/  F2FP.BF16.F32.PACK_AB R37, R183, R213 ;  /* 0x000000d5b725723e */ /* 0x000fe200000010ff */
[----:B------:R-:W-:Y:S01]  /*80c0*/  FADD.FTZ R189, R176, R189 ;  /* 0x000000bdb0bd7221 */ /* 0x000fe20000010000 */
[----:B---3--:R-:W-:Y:S01]  /*80d0*/  F2FP.BF16.F32.PACK_AB R39, R175, R174 ;  /* 0x000000aeaf27723e */ /* 0x008fe200000010ff */
[----:B------:R-:W-:Y:S01]  /*80e0*/  FADD.FTZ R192, R177, R192 ;  /* 0x000000c0b1c07221 */ /* 0x000fe20000010000 */
[----:B----4-:R-:W-:Y:S01]  /*80f0*/  F2FP.BF16.F32.PACK_AB R144, R215, R214 ;  /* 0x000000d6d790723e */ /* 0x010fe200000010ff */
[----:B------:R-:W-:Y:S01]  /*8100*/  FADD.FTZ R198, R210, R198 ;  /* 0x000000c6d2c67221 */ /* 0x000fe20000010000 */
[----:B------:R-:W-:Y:S01]  /*8110*/  LOP3.LUT R47, R47, R39, RZ, 0xc0, !PT ;  /* 0x000000272f2f7212 */ /* 0x000fe200078ec0ff */
[----:B------:R-:W-:Y:S01]  /*8120*/  FADD.FTZ R200, R212, R200 ;  /* 0x000000c8d4c87221 */ /* 0x000fe20000010000 */
[----:B------:R-:W-:Y:S01]  /*8130*/  LOP3.LUT R44, R44, R38, RZ, 0xc0, !PT ;  /* 0x000000262c2c7212 */ /* 0x000fe200078ec0ff */
[----:B------:R-:W-:Y:S01]  /*8140*/  FADD.FTZ R189, R178, R189 ;  /* 0x000000bdb2bd7221 */ /* 0x000fe20000010000 */
[----:B------:R-:W-:Y:S01]  /*8150*/  LOP3.LUT R45, R45, R37, RZ, 0xc0, !PT ;  /* 0x000000252d2d7212 */ /* 0x000fe200078ec0ff */
[----:B------:R-:W-:Y:S01]  /*8160*/  FADD.FTZ R192, R179, R192 ;  /* 0x000000c0b3c07221 */ /* 0x000fe20000010000 */
[--C-:B------:R-:W-:Y:S01]  /*8170*/  HSET2.LE.AND R38, R149, R201.reuse, PT ;  /* 0x000000c995267233 */ /* 0x100fe20003803000 */
[----:B------:R-:W-:Y:S01]  /*8180*/  FADD.FTZ R198, R211, R198 ;  /* 0x000000c6d3c67221 */ /* 0x000fe20000010000 */
[--C-:B------:R-:W-:Y:S01]  /*8190*/  HSET2.LE.AND R37, R151, R201.reuse, PT ;  /* 0x000000c997257233 */ /* 0x100fe20003803000 */
[----:B------:R-:W-:Y:S01]  /*81a0*/  FADD.FTZ R200, R180, R200 ;  /* 0x000000c8b4c87221 */ /* 0x000fe20000010000 */
[----:B------:R-:W-:Y:S01]  /*81b0*/  LOP3.LUT R36, R36, R144, RZ, 0xc0, !PT ;  /* 0x0000009024247212 */ /* 0x000fe200078ec0ff */
[-C--:B--2---:R-:W-:Y:S05]  /*81c0*/  HMMA.16816.F32.BF16 R4, R44, R48.reuse, R4 ;  /* 0x000000302c04723c */ /* 0x084fea0000041804 */
[--C-:B------:R-:W-:Y:S01]  /*81d0*/  HSET2.LE.AND R39, R146, R201.reuse, PT ;  /* 0x000000c992277233 */ /* 0x100fe20003803000 */
[----:B------:R-:W-:Y:S01]  /*81e0*/  FADD.FTZ R189, R181, R189 ;  /* 0x000000bdb5bd7221 */ /* 0x000fe20000010000 */
[----:B------:R-:W-:Y:S01]  /*81f0*/  F2FP.BF16.F32.PACK_AB R41, R249, R248 ;  /* 0x000000f8f929723e */ /* 0x000fe200000010ff */
[----:B------:R-:W-:Y:S03]  /*8200*/  FADD.FTZ R192, R213, R192 ;  /* 0x000000c0d5c07221 */ /* 0x000fe60000010000 */
[----:B------:R-:W-:Y:S01]  /*8210*/  F2FP.BF16.F32.PACK_AB R40, R251, R250 ;  /* 0x000000fafb28723e */ /* 0x000fe200000010ff */
[----:B------:R-:W-:Y:S01]  /*8220*/  FADD.FTZ R198, R214, R198 ;  /* 0x000000c6d6c67221 */ /* 0x000fe20000010000 */
[----:B-----5:R-:W-:Y:S01]  /*8230*/  F2FP.BF16.F32.PACK_AB R144, R247, R246 ;  /* 0x000000f6f790723e */ /* 0x020fe200000010ff */
[----:B------:R-:W-:Y:S01]  /*8240*/  FADD.FTZ R200, R246, R200 ;  /* 0x000000c8f6c87221 */ /* 0x000fe20000010000 */
[----:B------:R-:W-:Y:S01]  /*8250*/  LOP3.LUT R38, R38, R41, RZ, 0xc0, !PT ;  /* 0x0000002926267212 */ /* 0x000fe200078ec0ff */
[----:B------:R-:W-:Y:S01]  /*8260*/  FADD.FTZ R189, R182, R189 ;  /* 0x000000bdb6bd7221 */ /* 0x000fe20000010000 */
[----:B------:R-:W-:Y:S01]  /*8270*/  LOP3.LUT R39, R39, R40, RZ, 0xc0, !PT ;  /* 0x0000002827277212 */ /* 0x000fe200078ec0ff */
[----:B------:R-:W-:Y:S01]  /*8280*/  FADD.FTZ R192, R183, R192 ;  /* 0x000000c0b7c07221 */ /* 0x000fe20000010000 */
[----:B------:R-:W-:Y:S01]  /*8290*/  LOP3.LUT R37, R37, R144, RZ, 0xc0, !PT ;  /* 0x0000009025257212 */ /* 0x000fe200078ec0ff */
[----:B------:R-:W2:Y:S01]  /*82a0*/  LDSM.16.MT88.4 R40, [R217+0xa800] ;  /* 0x00a80000d928783b */ /* 0x000ea20000004200 */
[----:B------:R-:W-:Y:S01]  /*82b0*/  LOP3.LUT R66, R147, UR5, R148, 0x96, !PT ;  /* 0x0000000593427c12 */ /* 0x000fe2000f8e9694 */
[----:B------:R-:W-:Y:S01]  /*82c0*/  FADD.FTZ R198, R215, R198 ;  /* 0x000000c6d7c67221 */ /* 0x000fe20000010000 */
[----:B------:R-:W-:Y:S01]  /*82d0*/  LOP3.LUT R144, R145, UR5, R152, 0x96, !PT ;  /* 0x0000000591907c12 */ /* 0x000fe2000f8e9698 */
[----:B------:R-:W-:Y:S01]  /*82e0*/  FADD.FTZ R200, R247, R200 ;  /* 0x000000c8f7c87221 */ /* 0x000fe20000010000 */
[----:B------:R-:W-:Y:S01]  /*82f0*/  FADD.FTZ R189, R172, R189 ;  /* 0x000000bdacbd7221 */ /* 0x000fe20000010000 */
[C---:B------:R-:W-:Y:S04]  /*8300*/  HMMA.16816.F32.BF16 R8, R36.reuse, R48, R8 ;  /* 0x000000302408723c */ /* 0x040fe80000041808 */
[----:B------:R-:W-:Y:S04]  /*8310*/  IMAD.WIDE.U32 R144, R144, -0x2daee0ad, RZ ;  /* 0xd2511f5390907825 */ /* 0x000fe800078e00ff */
[----:B------:R-:W-:Y:S01]  /*8320*/  FADD.FTZ R192, R174, R192 ;  /* 0x000000c0aec07221 */ /* 0x000fe20000010000 */
[-C--:B------:R-:W-:Y:S03]  /*8330*/  HMMA.16816.F32.BF16 R12, R36, R50.reuse, R12 ;  /* 0x00000032240c723c */ /* 0x080fe6000004180c */
[--C-:B------:R-:W-:Y:S03]  /*8340*/  SHF.R.U32.HI R52, RZ, 0x18, R144.reuse ;  /* 0x00000018ff347819 */ /* 0x100fe60000011690 */
[C---:B------:R-:W-:Y:S01]  /*8350*/  HMMA.16816.F32.BF16 R16, R44.reuse, R50, R16 ;  /* 0x000000322c10723c */ /* 0x040fe20000041810 */
[----:B------:R-:W3:Y:S04]  /*8360*/  LDSM.16.MT88.4 R48, [R216+0xa800] ;  /* 0x00a80000d830783b */ /* 0x000ee80000004200 */
[----:B------:R-:W-:Y:S01]  /*8370*/  LOP3.LUT R53, R144, 0xff, RZ, 0xc0, !PT ;  /* 0x000000ff90357812 */ /* 0x000fe200078ec0ff */
[-C--:B-1----:R-:W-:Y:S05]  /*8380*/  HMMA.16816.F32.BF16 R68, R44, R136.reuse, R68 ;  /* 0x000000882c44723c */ /* 0x082fea0000041844 */
[----:B------:R-:W-:Y:S01]  /*8390*/  SHF.R.U32.HI R65, RZ, 0x10, R144 ;  /* 0x00000010ff417819 */ /* 0x000fe20000011690 */
[C---:B------:R-:W-:Y:S05]  /*83a0*/  HMMA.16816.F32.BF16 R72, R36.reuse, R136, R72 ;  /* 0x000000882448723c */ /* 0x040fea0000041848 */
[----:B------:R-:W-:Y:S01]  /*83b0*/  LOP3.LUT R65, R65, 0xff, RZ, 0xc0, !PT ;  /* 0x000000ff41417812 */ /* 0x000fe200078ec0ff */
[-C--:B------:R-:W-:Y:S05]  /*83c0*/  HMMA.16816.F32.BF16 R76, R36, R138.reuse, R76 ;  /* 0x0000008a244c723c */ /* 0x080fea000004184c */
[----:B------:R-:W-:Y:S01]  /*83d0*/  PRMT R52, R65, 0x5410, R52 ;  /* 0x0000541041347816 */ /* 0x000fe20000000034 */
[C---:B------:R-:W-:Y:S05]  /*83e0*/  HMMA.16816.F32.BF16 R80, R44.reuse, R138, R80 ;  /* 0x0000008a2c50723c */ /* 0x040fea0000041850 */
[----:B------:R-:W-:Y:S01]  /*83f0*/  LOP3.LUT R154, R145, UR29, R154, 0x96, !PT ;  /* 0x0000001d919a7c12 */ /* 0x000fe2000f8e969a */
[-C--:B--2---:R-:W-:Y:S05]  /*8400*/  HMMA.16816.F32.BF16 R84, R44, R40.reuse, R84 ;  /* 0x000000282c54723c */ /* 0x084fea0000041854 */
[----:B------:R-:W-:Y:S01]  /*8410*/  LOP3.LUT R65, R154, 0xff, RZ, 0xc0, !PT ;  /* 0x000000ff9a417812 */ /* 0x000fe200078ec0ff */
[C---:B------:R-:W-:Y:S05]  /*8420*/  HMMA.16816.F32.BF16 R88, R36.reuse, R40, R88 ;  /* 0x000000282458723c */ /* 0x040fea0000041858 */
[----:B------:R-:W-:Y:S01]  /*8430*/  IMAD.WIDE.U32 R66, R66, -0x2daee0ad, RZ ;  /* 0xd2511f5342427825 */ /* 0x000fe200078e00ff */
[-C--:B------:R-:W-:Y:S05]  /*8440*/  HMMA.16816.F32.BF16 R92, R36, R42.reuse, R92 ;  /* 0x0000002a245c723c */ /* 0x080fea000004185c */
[----:B------:R-:W-:Y:S01]  /*8450*/  LOP3.LUT R150, R67, UR29, R150, 0x96, !PT ;  /* 0x0000001d43967c12 */ /* 0x000fe2000f8e9696 */
[C---:B------:R-:W-:Y:S01]  /*8460*/  HMMA.16816.F32.BF16 R96, R44.reuse, R42, R96 ;  /* 0x0000002a2c60723c */ /* 0x040fe20000041860 */
[----:B------:R-:W1:Y:S04]  /*8470*/  LDSM.16.MT88.4 R40, [R217+0xb800] ;  /* 0x00b80000d928783b */ /* 0x000e680000004200 */
[----:B------:R-:W-:Y:S01]  /*8480*/  SHF.R.U32.HI R133, RZ, 0x10, R150 ;  /* 0x00000010ff857819 */ /* 0x000fe20000011696 */
[-C--:B---3--:R-:W-:Y:S05]  /*8490*/  HMMA.16816.F32.BF16 R100, R44, R48.reuse, R100 ;  /* 0x000000302c64723c */ /* 0x088fea0000041864 */
[----:B------:R-:W-:Y:S01]  /*84a0*/  LOP3.LUT R132, R150, 0xff, RZ, 0xc0, !PT ;  /* 0x000000ff96847812 */ /* 0x000fe200078ec0ff */
[C---:B------:R-:W-:Y:S05]  /*84b0*/  HMMA.16816.F32.BF16 R104, R36.reuse, R48, R104 ;  /* 0x000000302468723c */ /* 0x040fea0000041868 */
[----:B------:R-:W-:Y:S01]  /*84c0*/  LOP3.LUT R133, R133, 0xff, RZ, 0xc0, !PT ;  /* 0x000000ff85857812 */ /* 0x000fe200078ec0ff */
[-C--:B------:R-:W-:Y:S05]  /*84d0*/  HMMA.16816.F32.BF16 R32, R36, R50.reuse, R32 ;  /* 0x000000322420723c */ /* 0x080fea0000041820 */
[----:B------:R-:W-:Y:S01]  /*84e0*/  LOP3.LUT R48, R154, 0xffff, RZ, 0xc0, !PT ;  /* 0x0000ffff9a307812 */ /* 0x000fe200078ec0ff */
[C---:B------:R-:W-:Y:S05]  /*84f0*/  HMMA.16816.F32.BF16 R108, R44.reuse, R50, R108 ;  /* 0x000000322c6c723c */ /* 0x040fea000004186c */
[----:B------:R-:W-:Y:S01]  /*8500*/  SHF.R.U32.HI R48, RZ, 0x8, R48 ;  /* 0x00000008ff307819 */ /* 0x000fe20000011630 */
[----:B------:R-:W-:Y:S01]  /*8510*/  IMAD.MOV.U32 R164, RZ, RZ, R167 ;  /* 0x000000ffffa47224 */ /* 0x000fe200078e00a7 */
[----:B------:R-:W-:Y:S01]  /*8520*/  SHF.R.U32.HI R54, RZ, 0x10, R66 ;  /* 0x00000010ff367819 */ /* 0x000fe20000011642 */
[----:B------:R-:W-:Y:S03]  /*8530*/  FADD.FTZ R198, R248, R198 ;  /* 0x000000c6f8c67221 */ /* 0x000fe60000010000 */
[----:B------:R-:W-:Y:S01]  /*8540*/  PRMT R65, R65, 0x5410, R48 ;  /* 0x0000541041417816 */ /* 0x000fe20000000030 */
[----:B------:R-:W-:Y:S01]  /*8550*/  FADD.FTZ R200, R250, R200 ;  /* 0x000000c8fac87221 */ /* 0x000fe20000010000 */
[----:B------:R-:W2:Y:S01]  /*8560*/  LDSM.16.MT88.4 R48, [R216+0xb800] ;  /* 0x00b80000d830783b */ /* 0x000ea20000004200 */
[----:B------:R-:W-:Y:S01]  /*8570*/  SHF.R.U32.HI R135, RZ, 0x18, R66 ;  /* 0x00000018ff877819 */ /* 0x000fe20000011642 */
[----:B------:R-:W-:Y:S01]  /*8580*/  FADD.FTZ R189, R173, R189 ;  /* 0x000000bdadbd7221 */ /* 0x000fe20000010000 */
[----:B------:R-:W-:Y:S01]  /*8590*/  LOP3.LUT R54, R54, 0xff, RZ, 0xc0, !PT ;  /* 0x000000ff36367812 */ /* 0x000fe200078ec0ff */
[-C--:B-1----:R-:W-:Y:S03]  /*85a0*/  HMMA.16816.F32.BF16 R112, R44, R40.reuse, R112 ;  /* 0x000000282c70723c */ /* 0x082fe60000041870 */
[----:B------:R-:W-:Y:S01]  /*85b0*/  PRMT R135, R54, 0x5410, R135 ;  /* 0x0000541036877816 */ /* 0x000fe20000000087 */
[----:B------:R-:W-:Y:S01]  /*85c0*/  FADD.FTZ R192, R175, R192 ;  /* 0x000000c0afc07221 */ /* 0x000fe20000010000 */
[----:B------:R-:W-:Y:S01]  /*85d0*/  LOP3.LUT R54, R150, 0xffff, RZ, 0xc0, !PT ;  /* 0x0000ffff96367812 */ /* 0x000fe200078ec0ff */
[C---:B------:R-:W-:Y:S05]  /*85e0*/  HMMA.16816.F32.BF16 R116, R36.reuse, R40, R116 ;  /* 0x000000282474723c */ /* 0x040fea0000041874 */
[----:B------:R-:W-:Y:S01]  /*85f0*/  SHF.R.U32.HI R150, RZ, 0x18, R150 ;  /* 0x00000018ff967819 */ /* 0x000fe20000011696 */
[-C--:B------:R-:W-:Y:S05]  /*8600*/  HMMA.16816.F32.BF16 R20, R36, R42.reuse, R20 ;  /* 0x0000002a2414723c */ /* 0x080fea0000041814 */
[----:B------:R-:W-:Y:S01]  /*8610*/  PRMT R133, R133, 0x5410, R150 ;  /* 0x0000541085857816 */ /* 0x000fe20000000096 */
[C---:B------:R-:W-:Y:S01]  /*8620*/  HMMA.16816.F32.BF16 R120, R44.reuse, R42, R120 ;  /* 0x0000002a2c78723c */ /* 0x040fe20000041878 */
[----:B------:R-:W1:Y:S04]  /*8630*/  LDSM.16.MT88.4 R148, [R217+0x9c00] ;  /* 0x009c0000d994783b */ /* 0x000e680000004200 */
[----:B------:R-:W-:Y:S01]  /*8640*/  LOP3.LUT R55, R66, 0xffff, RZ, 0xc0, !PT ;  /* 0x0000ffff42377812 */ /* 0x000fe200078ec0ff */
[----:B------:R-:W-:Y:S01]  /*8650*/  FADD.FTZ R198, R249, R198 ;  /* 0x000000c6f9c67221 */ /* 0x000fe20000010000 */
[----:B------:R-:W-:Y:S01]  /*8660*/  LOP3.LUT R64, R144, 0xffff, RZ, 0xc0, !PT ;  /* 0x0000ffff90407812 */ /* 0x000fe200078ec0ff */
[----:B------:R-:W-:Y:S03]  /*8670*/  FADD.FTZ R200, R251, R200 ;  /* 0x000000c8fbc87221 */ /* 0x000fe60000010000 */
[----:B------:R-:W-:Y:S01]  /*8680*/  LOP3.LUT R134, R66, 0xff, RZ, 0xc0, !PT ;  /* 0x000000ff42867812 */ /* 0x000fe200078ec0ff */
[----:B------:R-:W-:Y:S01]  /*8690*/  IMAD.MOV.U32 R3, RZ, RZ, R168 ;  /* 0x000000ffff037224 */ /* 0x000fe200078e00a8 */
[----:B------:R-:W-:Y:S01]  /*86a0*/  SHF.R.U32.HI R55, RZ, 0x8, R55 ;  /* 0x00000008ff377819 */ /* 0x000fe20000011637 */
[----:B------:R-:W-:Y:S01]  /*86b0*/  IMAD.MOV.U32 R0, RZ, RZ, R166 ;  /* 0x000000ffff007224 */ /* 0x000fe200078e00a6 */
[----:B------:R-:W-:Y:S02]  /*86c0*/  SHF.R.U32.HI R64, RZ, 0x8, R64 ;  /* 0x00000008ff407819 */ /* 0x000fe40000011640 */
[----:B------:R-:W-:Y:S01]  /*86d0*/  PRMT R134, R134, 0x5410, R55 ;  /* 0x0000541086867816 */ /* 0x000fe20000000037 */
[-C--:B--2---:R-:W-:Y:S03]  /*86e0*/  HMMA.16816.F32.BF16 R24, R44, R48.reuse, R24 ;  /* 0x000000302c18723c */ /* 0x084fe60000041818 */
[----:B------:R-:W-:Y:S02]  /*86f0*/  SHF.R.U32.HI R55, RZ, 0x10, R154 ;  /* 0x00000010ff377819 */ /* 0x000fe4000001169a */
[----:B------:R-:W-:Y:S01]  /*8700*/  PRMT R53, R53, 0x5410, R64 ;  /* 0x0000541035357816 */ /* 0x000fe20000000040 */
[C---:B------:R-:W-:Y:S05]  /*8710*/  HMMA.16816.F32.BF16 R124, R36.reuse, R48, R124 ;  /* 0x00000030247c723c */ /* 0x040fea000004187c */
[----:B------:R-:W-:Y:S01]  /*8720*/  LOP3.LUT R55, R55, 0xff, RZ, 0xc0, !PT ;  /* 0x000000ff37377812 */ /* 0x000fe200078ec0ff */
[-C--:B------:R-:W-:Y:S05]  /*8730*/  HMMA.16816.F32.BF16 R28, R36, R50.reuse, R28 ;  /* 0x00000032241c723c */ /* 0x080fea000004181c */
[----:B------:R-:W-:Y:S01]  /*8740*/  SHF.R.U32.HI R54, RZ, 0x8, R54 ;  /* 0x00000008ff367819 */ /* 0x000fe20000011636 */
[----:B------:R-:W-:Y:S05]  /*8750*/  HMMA.16816.F32.BF16 R128, R44, R50, R128 ;  /* 0x000000322c80723c */ /* 0x000fea0000041880 */
[----:B------:R-:W-:Y:S01]  /*8760*/  SHF.R.U32.HI R64, RZ, 0x18, R154 ;  /* 0x00000018ff407819 */ /* 0x000fe2000001169a */
[----:B------:R-:W-:Y:S01]  /*8770*/  IMAD.MOV.U32 R39, RZ, RZ, R162 ;  /* 0x000000ffff277224 */ /* 0x000fe200078e00a2 */
[----:B------:R-:W-:Y:S01]  /*8780*/  PRMT R132, R132, 0x5410, R54 ;  /* 0x0000541084847816 */ /* 0x000fe20000000036 */
[----:B------:R-:W-:Y:S03]  /*8790*/  IMAD.MOV.U32 R38, RZ, RZ, R161 ;  /* 0x000000ffff267224 */ /* 0x000fe600078e00a1 */
[----:B------:R-:W-:Y:S01]  /*87a0*/  PRMT R64, R55, 0x5410, R64 ;  /* 0x0000541037407816 */ /* 0x000fe20000000040 */
[----:B------:R-:W-:Y:S01]  /*87b0*/  IMAD.MOV.U32 R36, RZ, RZ, R160 ;  /* 0x000000ffff247224 */ /* 0x000fe200078e00a0 */
[--C-:B------:R-:W-:Y:S01]  /*87c0*/  HSET2.LE.AND R41, R53, R201.reuse, PT ;  /* 0x000000c935297233 */ /* 0x100fe20003803000 */
[----:B------:R-:W-:Y:S01]  /*87d0*/  IMAD.MOV.U32 R37, RZ, RZ, R159 ;  /* 0x000000ffff257224 */ /* 0x000fe200078e009f */
[--C-:B------:R-:W-:Y:S01]  /*87e0*/  HSET2.LE.AND R40, R52, R201.reuse, PT ;  /* 0x000000c934287233 */ /* 0x100fe20003803000 */
[----:B------:R-:W-:Y:S01]  /*87f0*/  FADD.FTZ R192, R36, R192 ;  /* 0x000000c024c07221 */ /* 0x000fe20000010000 */
[--C-:B------:R-:W-:Y:S01]  /*8800*/  HSET2.LE.AND R134, R134, R201.reuse, PT ;  /* 0x000000c986867233 */ /* 0x100fe20003803000 */
[----:B------:R-:W2:Y:S01]  /*8810*/  LDSM.16.MT88.4 R52, [R216+0x9c00] ;  /* 0x009c0000d834783b */ /* 0x000ea20000004200 */
[--C-:B------:R-:W-:Y:S01]  /*8820*/  HSET2.LE.AND R135, R135, R201.reuse, PT ;  /* 0x000000c987877233 */ /* 0x100fe20003803000 */
[----:B------:R-:W-:Y:S01]  /*8830*/  FADD.FTZ R198, R37, R198 ;  /* 0x000000c625c67221 */ /* 0x000fe20000010000 */
[--C-:B------:R-:W-:Y:S01]  /*8840*/  HSET2.LE.AND R65, R65, R201.reuse, PT ;  /* 0x000000c941417233 */ /* 0x100fe20003803000 */
[----:B------:R-:W-:Y:S01]  /*8850*/  FADD.FTZ R200, R38, R200 ;  /* 0x000000c826c87221 */ /* 0x000fe20000010000 */
[--C-:B------:R-:W-:Y:S01]  /*8860*/  HSET2.LE.AND R64, R64, R201.reuse, PT ;  /* 0x000000c940407233 */ /* 0x100fe20003803000 */
[----:B------:R-:W-:Y:S01]  /*8870*/  FADD.FTZ R192, R204, R192 ;  /* 0x000000c0ccc07221 */ /* 0x000fe20000010000 */
[--C-:B------:R-:W-:Y:S01]  /*8880*/  HSET2.LE.AND R132, R132, R201.reuse, PT ;  /* 0x000000c984847233 */ /* 0x100fe20003803000 */
[----:B------:R-:W-:Y:S01]  /*8890*/  FADD.FTZ R198, R39, R198 ;  /* 0x000000c627c67221 */ /* 0x000fe20000010000 */
[----:B------:R-:W-:Y:S01]  /*88a0*/  HSET2.LE.AND R133, R133, R201, PT ;  /* 0x000000c985857233 */ /* 0x000fe20003803000 */
[----:B------:R-:W-:Y:S01]  /*88b0*/  IMAD.MOV.U32 R201, RZ, RZ, R141 ;  /* 0x000000ffffc97224 */ /* 0x000fe200078e008d */
[----:B------:R-:W-:Y:S02]  /*88c0*/  F2FP.BF16.F32.PACK_AB R42, R142, R252 ;  /* 0x000000fc8e2a723e */ /* 0x000fe400000010ff */
[----:B------:R-:W-:Y:S02]  /*88d0*/  F2FP.BF16.F32.PACK_AB R66, R204, R160 ;  /* 0x000000a0cc42723e */ /* 0x000fe400000010ff */
[----:B------:R-:W-:Y:S02]  /*88e0*/  LOP3.LUT R42, R41, R42, RZ, 0xc0, !PT ;  /* 0x0000002a292a7212 */ /* 0x000fe400078ec0ff */
[----:B------:R-:W-:Y:S01]  /*88f0*/  LOP3.LUT R41, R64, R66, RZ, 0xc0, !PT ;  /* 0x0000004240297212 */ /* 0x000fe200078ec0ff */
        /* <DEDUP_REMOVED lines=8> */
[----:B------:R-:W-:Y:S02]  /*8980*/  F2FP.BF16.F32.PACK_AB R65, R158, R161 ;  /* 0x000000a19e41723e */ /* 0x000fe400000010ff */
[----:B------:R-:W-:Y:S02]  /*8990*/  F2FP.BF16.F32.PACK_AB R49, R203, R156 ;  /* 0x0000009ccb31723e */ /* 0x000fe400000010ff */
[----:B------:R-:W-:Y:S01]  /*89a0*/  LOP3.LUT R135, R135, R48, RZ, 0xc0, !PT ;  /* 0x0000003087877212 */ /* 0x000fe200078ec0ff */
[----:B------:R-:W-:Y:S01]  /*89b0*/  IMAD.MOV.U32 R48, RZ, RZ, R163 ;  /* 0x000000ffff307224 */ /* 0x000fe200078e00a3 */
[----:B------:R-:W-:Y:S01]  /*89c0*/  LOP3.LUT R132, R132, R64, RZ, 0xc0, !PT ;  /* 0x0000004084847212 */ /* 0x000fe200078ec0ff */
[-C--:B-1----:R-:W-:Y:S01]  /*89d0*/  HMMA.16816.F32.BF16 R160, R40, R148.reuse, R4 ;  /* 0x0000009428a0723c */ /* 0x082fe20000041804 */
[----:B------:R-:W1:Y:S04]  /*89e0*/  LDSM.16.MT88.4 R4, [R217+0xbc00] ;  /* 0x00bc0000d904783b */ /* 0x000e680000004200 */
[----:B------:R-:W-:Y:S01]  /*89f0*/  LOP3.LUT R133, R133, R65, RZ, 0xc0, !PT ;  /* 0x0000004185857212 */ /* 0x000fe200078ec0ff */
[----:B------:R-:W-:Y:S01]  /*8a00*/  IMAD.MOV.U32 R64, RZ, RZ, R156 ;  /* 0x000000ffff407224 */ /* 0x000fe200078e009c */
[----:B------:R-:W-:Y:S01]  /*8a10*/  LOP3.LUT R134, R134, R49, RZ, 0xc0, !PT ;  /* 0x0000003186867212 */ /* 0x000fe200078ec0ff */
[----:B------:R-:W-:Y:S03]  /*8a20*/  IMAD.MOV.U32 R65, RZ, RZ, R157 ;  /* 0x000000ffff417224 */ /* 0x000fe600078e009d */
[----:B------:R-:W-:Y:S02]  /*8a30*/  IMAD.MOV.U32 R49, RZ, RZ, R158 ;  /* 0x000000ffff317224 */ /* 0x000fe400078e009e */
[----:B------:R-:W-:Y:S01]  /*8a40*/  FADD.FTZ R189, R48, R189 ;  /* 0x000000bd30bd7221 */ /* 0x000fe20000010000 */
[----:B------:R-:W-:Y:S01]  /*8a50*/  FADD.FTZ R192, R65, R192 ;  /* 0x000000c041c07221 */ /* 0x000fe20000010000 */
[C---:B------:R-:W-:Y:S01]  /*8a60*/  HMMA.16816.F32.BF16 R156, R132.reuse, R148, R8 ;  /* 0x00000094849c723c */ /* 0x040fe20000041808 */
[----:B------:R-:W3:Y:S03]  /*8a70*/  LDSM.16.MT88.4 R8, [R216+0xbc00] ;  /* 0x00bc0000d808783b */ /* 0x000ee60000004200 */
[----:B------:R-:W-:Y:S01]  /*8a80*/  FADD.FTZ R189, R205, R189 ;  /* 0x000000bdcdbd7221 */ /* 0x000fe20000010000 */
        /* <DEDUP_REMOVED lines=33> */
.L_x_494:
[----:B------:R-:W1:Y:S01]  /*8ca0*/  SHFL.BFLY PT, R3, R237, 0x2, 0x1f ;  /* 0x0c401f00ed037f89 */ /* 0x000e6200000e0000 */
[----:B------:R-:W-:Y:S01]  /*8cb0*/  MOV R10, 0x3f800000 ;  /* 0x3f800000000a7802 */ /* 0x000fe20000000f00 */
[----:B------:R-:W-:Y:S01]  /*8cc0*/  ULDC UR4, c[0x0][0x38c] ;  /* 0x0000e30000047ab9 */ /* 0x000fe20000000800 */
[----:B------:R-:W-:Y:S01]  /*8cd0*/  MOV R11, 0x3f800000 ;  /* 0x3f800000000b7802 */ /* 0x000fe20000000f00 */
[----:B------:R-:W2:Y:S01]  /*8ce0*/  SHFL.BFLY PT, R0, R236, 0x2, 0x1f ;  /* 0x0c401f00ec007f89 */ /* 0x000ea200000e0000 */
[----:B------:R-:W-:Y:S01]  /*8cf0*/  UMOV UR5, 0x400 ;  /* 0x0000040000057882 */ /* 0x000fe20000000000 */
[----:B------:R-:W-:Y:S01]  /*8d00*/  CS2R R26, SRZ ;  /* 0x00000000001a7805 */ /* 0x000fe2000001ff00 */
[----:B------:R-:W-:Y:S01]  /*8d10*/  BSSY B0, `(.L_x_498) ;  /* 0x0000169000007945 */ /* 0x000fe20003800000 */
[----:B------:R-:W3:Y:S04]  /*8d20*/  SHFL.BFLY PT, R8, R235, 0x2, 0x1f ;  /* 0x0c401f00eb087f89 */ /* 0x000ee800000e0000 */
[----:B------:R-:W4:Y:S01]  /*8d30*/  SHFL.BFLY PT, R4, R234, 0x2, 0x1f ;  /* 0x0c401f00ea047f89 */ /* 0x000f2200000e0000 */
[----:B------:R-:W5:Y:S01]  /*8d40*/  S2R R2, SR_TID.X ;  /* 0x0000000000027919 */ /* 0x000f620000002100 */
[----:B------:R-:W5:Y:S01]  /*8d50*/  S2R R19, SR_CTAID.Y ;  /* 0x0000000000137919 */ /* 0x000f620000002600 */
[----:B-1----:R-:W-:Y:S01]  /*8d60*/  FADD.FTZ R3, R3, R237 ;  /* 0x000000ed03037221 */ /* 0x002fe20000010000 */
[----:B--2---:R-:W-:-:S04]  /*8d70*/  FADD.FTZ R236, R0, R236 ;  /* 0x000000ec00ec7221 */ /* 0x004fc80000010000 */
[----:B------:R-:W1:Y:S01]  /*8d80*/  SHFL.BFLY PT, R5, R3, 0x1, 0x1f ;  /* 0x0c201f0003057f89 */ /* 0x000e6200000e0000 */
[----:B---3--:R-:W-:Y:S01]  /*8d90*/  FADD.FTZ R8, R8, R235 ;  /* 0x000000eb08087221 */ /* 0x008fe20000010000 */
[----:B------:R-:W2:Y:S01]  /*8da0*/  S2R R0, SR_TID.X ;  /* 0x0000000000007919 */ /* 0x000ea20000002100 */
[----:B----4-:R-:W-:Y:S01]  /*8db0*/  FADD.FTZ R234, R4, R234 ;  /* 0x000000ea04ea7221 */ /* 0x010fe20000010000 */
[----:B------:R-:W3:Y:S04]  /*8dc0*/  SHFL.BFLY PT, R9, R236, 0x1, 0x1f ;  /* 0x0c201f00ec097f89 */ /* 0x000ee800000e0000 */
[----:B------:R-:W4:Y:S01]  /*8dd0*/  SHFL.BFLY PT, R12, R234, 0x1, 0x1f ;  /* 0x0c201f00ea0c7f89 */ /* 0x000f2200000e0000 */
[----:B-----5:R-:W-:-:S04]  /*8de0*/  SHF.R.S32.HI R7, RZ, 0x1f, R2 ;  /* 0x0000001fff077819 */ /* 0x020fc80000011402 */
[-C--:B------:R-:W-:Y:S01]  /*8df0*/  LEA.HI R6, R7, R2.reuse, RZ, 0x2 ;  /* 0x0000000207067211 */ /* 0x080fe200078f10ff */
[----:B-1----:R-:W-:Y:S01]  /*8e00*/  FADD.FTZ R3, R3, R5 ;  /* 0x0000000503037221 */ /* 0x002fe20000010000 */
[----:B------:R-:W-:Y:S01]  /*8e10*/  LEA.HI R7, R7, R2, RZ, 0x5 ;  /* 0x0000000207077211 */ /* 0x000fe200078f28ff */
[----:B------:R-:W1:Y:S03]  /*8e20*/  SHFL.BFLY PT, R5, R8, 0x1, 0x1f ;  /* 0x0c201f0008057f89 */ /* 0x000e6600000e0000 */
[----:B------:R-:W-:Y:S02]  /*8e30*/  FSETP.NE.FTZ.AND P5, PT, R3, RZ, PT ;  /* 0x000000ff0300720b */ /* 0x000fe40003fb5000 */
[----:B------:R-:W-:Y:S01]  /*8e40*/  SHF.R.S32.HI R16, RZ, 0x5, R7 ;  /* 0x00000005ff107819 */ /* 0x000fe20000011407 */
[----:B---3--:R-:W-:Y:S01]  /*8e50*/  FADD.FTZ R9, R236, R9 ;  /* 0x00000009ec097221 */ /* 0x008fe20000010000 */
[----:B--2---:R-:W-:Y:S01]  /*8e60*/  SHF.R.S32.HI R4, RZ, 0x1f, R0 ;  /* 0x0000001fff047819 */ /* 0x004fe20000011400 */
[----:B----4-:R-:W-:-:S03]  /*8e70*/  FADD.FTZ R12, R234, R12 ;  /* 0x0000000cea0c7221 */ /* 0x010fc60000010000 */
[----:B------:R-:W-:Y:S02]  /*8e80*/  FSETP.NE.FTZ.AND P4, PT, R9, RZ, PT ;  /* 0x000000ff0900720b */ /* 0x000fe40003f95000 */
[-C--:B------:R-:W-:Y:S02]  /*8e90*/  LEA.HI R4, R4, R0.reuse, RZ, 0x5 ;  /* 0x0000000004047211 */ /* 0x080fe400078f28ff */
[----:B------:R-:W-:Y:S01]  /*8ea0*/  FSETP.NE.FTZ.AND P2, PT, R12, RZ, PT ;  /* 0x000000ff0c00720b */ /* 0x000fe20003f55000 */
[----:B------:R-:W2:Y:S01]  /*8eb0*/  @P5 MUFU.RCP R10, R3 ;  /* 0x00000003000a5308 */ /* 0x000ea20000001000 */
[----:B------:R-:W-:Y:S01]  /*8ec0*/  LOP3.LUT R4, R4, 0xffffffe0, RZ, 0xc0, !PT ;  /* 0xffffffe004047812 */ /* 0x000fe200078ec0ff */
[----:B------:R-:W3:Y:S03]  /*8ed0*/  @P5 LDC R23, c[0x0][0x2e8] ;  /* 0x0000ba00ff175b82 */ /* 0x000ee60000000800 */
[----:B------:R-:W-:Y:S01]  /*8ee0*/  IADD3 R4, -R4, R0, RZ ;  /* 0x0000000004047210 */ /* 0x000fe20007ffe1ff */
[----:B-1----:R-:W-:Y:S01]  /*8ef0*/  FADD.FTZ R8, R8, R5 ;  /* 0x0000000508087221 */ /* 0x002fe20000010000 */
[----:B------:R-:W-:Y:S01]  /*8f00*/  LOP3.LUT R5, R6, 0xfffffffc, RZ, 0xc0, !PT ;  /* 0xfffffffc06057812 */ /* 0x000fe200078ec0ff */
[----:B------:R-:W1:Y:S01]  /*8f10*/  @P4 MUFU.RCP R11, R9 ;  /* 0x00000009000b4308 */ /* 0x000e620000001000 */
[----:B------:R-:W-:-:S02]  /*8f20*/  MOV R0, 0x3f800000 ;  /* 0x3f80000000007802 */ /* 0x000fc40000000f00 */
[----:B------:R-:W-:Y:S02]  /*8f30*/  FSETP.NE.FTZ.AND P3, PT, R8, RZ, PT ;  /* 0x000000ff0800720b */ /* 0x000fe40003f75000 */
[----:B------:R-:W-:Y:S02]  /*8f40*/  IADD3 R5, -R5, R2, RZ ;  /* 0x0000000205057210 */ /* 0x000fe40007ffe1ff */
[----:B------:R-:W-:Y:S01]  /*8f50*/  MOV R2, 0x3f800000 ;  /* 0x3f80000000027802 */ /* 0x000fe20000000f00 */
[----:B--2---:R-:W-:Y:S01]  /*8f60*/  FMUL.FTZ R10, R10, UR4 ;  /* 0x000000040a0a7c20 */ /* 0x004fe20008410000 */
[----:B------:R-:W-:Y:S01]  /*8f70*/  SHF.R.S32.HI R6, RZ, 0x2, R6 ;  /* 0x00000002ff067819 */ /* 0x000fe20000011406 */
[----:B------:R-:W-:Y:S02]  /*8f80*/  @P5 MUFU.LG2 R21, R3 ;  /* 0x0000000300155308 */ /* 0x000fe40000000c00 */
[C---:B------:R-:W-:Y:S01]  /*8f90*/  FMUL.FTZ R160, R10.reuse, R160 ;  /* 0x000000a00aa07220 */ /* 0x040fe20000410000 */
[----:B------:R-:W-:Y:S01]  /*8fa0*/  SHF.R.S32.HI R13, RZ, 0x1f, R6 ;  /* 0x0000001fff0d7819 */ /* 0x000fe20000011406 */
[C---:B------:R-:W-:Y:S01]  /*8fb0*/  FMUL.FTZ R161, R10.reuse, R161 ;  /* 0x000000a10aa17220 */ /* 0x040fe20000410000 */
[C---:B------:R-:W-:Y:S01]  /*8fc0*/  FMUL.FTZ R148, R10.reuse, R148 ;  /* 0x000000940a947220 */ /* 0x040fe20000410000 */
[C---:B------:R-:W-:Y:S01]  /*8fd0*/  FMUL.FTZ R149, R10.reuse, R149 ;  /* 0x000000950a957220 */ /* 0x040fe20000410000 */
[----:B------:R-:W-:Y:S01]  /*8fe0*/  LEA.HI R13, R13, R6, RZ, 0x3 ;  /* 0x000000060d0d7211 */ /* 0x000fe200078f18ff */
[----:B------:R-:W2:Y:S01]  /*8ff0*/  @P3 MUFU.RCP R0, R8 ;  /* 0x0000000800003308 */ /* 0x000ea20000001000 */
[----:B-1----:R-:W-:Y:S01]  /*9000*/  FMUL.FTZ R11, R11, UR4 ;  /* 0x000000040b0b7c20 */ /* 0x002fe20008410000 */
[C---:B------:R-:W-:Y:S01]  /*9010*/  FMUL.FTZ R68, R10.reuse, R68 ;  /* 0x000000440a447220 */ /* 0x040fe20000410000 */
[----:B------:R-:W-:Y:S01]  /*9020*/  LOP3.LUT R13, R13, 0xfffffff8, RZ, 0xc0, !PT ;  /* 0xfffffff80d0d7812 */ /* 0x000fe200078ec0ff */
[C---:B------:R-:W-:Y:S01]  /*9030*/  FMUL.FTZ R69, R10.reuse, R69 ;  /* 0x000000450a457220 */ /* 0x040fe20000410000 */
[C---:B------:R-:W-:Y:S01]  /*9040*/  FMUL.FTZ R80, R10.reuse, R80 ;  /* 0x000000500a507220 */ /* 0x040fe20000410000 */
[----:B------:R-:W-:Y:S01]  /*9050*/  FMUL.FTZ R81, R10, R81 ;  /* 0x000000510a517220 */ /* 0x000fe20000410000 */
[----:B------:R-:W-:Y:S01]  /*9060*/  IADD3 R13, R6, -R13, RZ ;  /* 0x8000000d060d7210 */ /* 0x000fe20007ffe0ff */
[----:B------:R-:W1:Y:S01]  /*9070*/  @P2 MUFU.RCP R2, R12 ;  /* 0x0000000c00022308 */ /* 0x000e620000001000 */
[C---:B------:R-:W-:Y:S01]  /*9080*/  FMUL.FTZ R84, R10.reuse, R84 ;  /* 0x000000540a547220 */ /* 0x040fe20000410000 */
[C---:B------:R-:W-:Y:S01]  /*9090*/  FMUL.FTZ R85, R10.reuse, R85 ;  /* 0x000000550a557220 */ /* 0x040fe20000410000 */
[C---:B------:R-:W-:Y:S01]  /*90a0*/  LEA.HI R14, R13.reuse, R13, RZ, 0x1 ;  /* 0x0000000d0d0e7211 */ /* 0x040fe200078f08ff */
[C---:B------:R-:W-:Y:S01]  /*90b0*/  FMUL.FTZ R96, R10.reuse, R96 ;  /* 0x000000600a607220 */ /* 0x040fe20000410000 */
[C---:B------:R-:W-:Y:S01]  /*90c0*/  FMUL.FTZ R97, R10.reuse, R97 ;  /* 0x000000610a617220 */ /* 0x040fe20000410000 */
[----:B------:R-:W-:Y:S01]  /*90d0*/  FMUL.FTZ R100, R10, R100 ;  /* 0x000000640a647220 */ /* 0x000fe20000410000 */
[----:B------:R-:W-:Y:S01]  /*90e0*/  LOP3.LUT R15, R14, 0x3fffffe, RZ, 0xc0, !PT ;  /* 0x03fffffe0e0f7812 */ /* 0x000fe200078ec0ff */
[----:B------:R-:W-:Y:S01]  /*90f0*/  FMUL.FTZ R101, R10, R101 ;  /* 0x000000650a657220 */ /* 0x000fe20000410000 */
[----:B--2---:R-:W-:Y:S01]  /*9100*/  FMUL.FTZ R0, R0, UR4 ;  /* 0x0000000400007c20 */ /* 0x004fe20008410000 */
[----:B------:R-:W-:Y:S01]  /*9110*/  SHF.R.S32.HI R14, RZ, 0x1, R14 ;  /* 0x00000001ff0e7819 */ /* 0x000fe2000001140e */
[C---:B------:R-:W-:Y:S01]  /*9120*/  FMUL.FTZ R108, R10.reuse, R108 ;  /* 0x0000006c0a6c7220 */ /* 0x040fe20000410000 */
[----:B------:R-:W-:Y:S01]  /*9130*/  IADD3 R15, R13, -R15, RZ ;  /* 0x8000000f0d0f7210 */ /* 0x000fe20007ffe0ff */
[----:B------:R-:W-:Y:S01]  /*9140*/  FMUL.FTZ R109, R10, R109 ;  /* 0x0000006d0a6d7220 */ /* 0x000fe20000410000 */
[----:B------:R-:W-:Y:S01]  /*9150*/  LEA R13, R16, R5, 0x8 ;  /* 0x00000005100d7211 */ /* 0x000fe200078e40ff */
[----:B------:R-:W-:Y:S01]  /*9160*/  FMUL.FTZ R112, R10, R112 ;  /* 0x000000700a707220 */ /* 0x000fe20000410000 */
[----:B------:R-:W-:Y:S01]  /*9170*/  SHF.L.U32 R17, R14, 0x6, RZ ;  /* 0x000000060e117819 */ /* 0x000fe200000006ff */
[----:B-1----:R-:W-:Y:S01]  /*9180*/  FMUL.FTZ R2, R2, UR4 ;  /* 0x0000000402027c20 */ /* 0x002fe20008410000 */
[----:B------:R-:W1:Y:S01]  /*9190*/  S2UR UR4, SR_CgaCtaId ;  /* 0x00000000000479c3 */ /* 0x000e620000008800 */
[----:B------:R-:W-:Y:S01]  /*91a0*/  LEA R13, R15, R13, 0x4 ;  /* 0x0000000d0f0d7211 */ /* 0x000fe200078e20ff */
[C---:B------:R-:W-:Y:S01]  /*91b0*/  FMUL.FTZ R113, R10.reuse, R113 ;  /* 0x000000710a717220 */ /* 0x040fe20000410000 */
[----:B------:R-:W-:Y:S01]  /*91c0*/  LOP3.LUT R17, R17, 0xc0, RZ, 0xc0, !PT ;  /* 0x000000c011117812 */ /* 0x000fe200078ec0ff */
[----:B------:R-:W-:Y:S01]  /*91d0*/  FMUL.FTZ R120, R10, R120 ;  /* 0x000000780a787220 */ /* 0x000fe20000410000 */
[----:B------:R-:W-:Y:S01]  /*91e0*/  LOP3.LUT R15, R14, 0x1, RZ, 0xc0, !PT ;  /* 0x000000010e0f7812 */ /* 0x000fe200078ec0ff */
[C---:B------:R-:W-:Y:S01]  /*91f0*/  FMUL.FTZ R121, R10.reuse, R121 ;  /* 0x000000790a797220 */ /* 0x040fe20000410000 */
[----:B------:R-:W-:Y:S01]  /*9200*/  LEA.HI R17, R17, R17, RZ, 0x1d ;  /* 0x0000001111117211 */ /* 0x000fe200078fe8ff */
[C---:B------:R-:W-:Y:S01]  /*9210*/  FMUL.FTZ R136, R10.reuse, R136 ;  /* 0x000000880a887220 */ /* 0x040fe20000410000 */
[----:B------:R-:W-:Y:S01]  /*9220*/  ISETP.NE.U32.AND P0, PT, R15, 0x1, PT ;  /* 0x000000010f00780c */ /* 0x000fe20003f05070 */
[C---:B------:R-:W-:Y:S01]  /*9230*/  FMUL.FTZ R137, R10.reuse, R137 ;  /* 0x000000890a897220 */ /* 0x040fe20000410000 */
[----:B------:R-:W-:Y:S01]  /*9240*/  LEA R13, R13, R17, 0x1 ;  /* 0x000000110d0d7211 */ /* 0x000fe200078e08ff */
[C---:B------:R-:W-:Y:S01]  /*9250*/  FMUL.FTZ R128, R10.reuse, R128 ;  /* 0x000000800a807220 */ /* 0x040fe20000410000 */
[----:B------:R-:W-:Y:S01]  /*9260*/  FMUL.FTZ R10, R10, R129 ;  /* 0x000000810a0a7220 */ /* 0x000fe20000410000 */
[C---:B------:R-:W-:Y:S01]  /*9270*/  FMUL.FTZ R162, R11.reuse, R162 ;  /* 0x000000a20ba27220 */ /* 0x040fe20000410000 */
[C---:B------:R-:W-:Y:S01]  /*9280*/  FMUL.FTZ R163, R11.reuse, R163 ;  /* 0x000000a30ba37220 */ /* 0x040fe20000410000 */
[C---:B------:R-:W-:Y:S01]  /*9290*/  FMUL.FTZ R150, R11.reuse, R150 ;  /* 0x000000960b967220 */ /* 0x040fe20000410000 */
[C---:B------:R-:W-:Y:S01]  /*92a0*/  FMUL.FTZ R151, R11.reuse, R151 ;  /* 0x000000970b977220 */ /* 0x040fe20000410000 */
[----:B------:R-:W-:Y:S01]  /*92b0*/  F2FP.BF16.F32.PACK_AB R128, R10, R128 ;  /* 0x000000800a80723e */ /* 0x000fe200000010ff */
[C---:B------:R-:W-:Y:S01]  /*92c0*/  FMUL.FTZ R70, R11.reuse, R70 ;  /* 0x000000460b467220 */ /* 0x040fe20000410000 */
[----:B------:R-:W-:Y:S01]  /*92d0*/  MOV R10, 0x20 ;  /* 0x00000020000a7802 */ /* 0x000fe20000000f00 */
[C---:B------:R-:W-:Y:S01]  /*92e0*/  FMUL.FTZ R71, R11.reuse, R71 ;  /* 0x000000470b477220 */ /* 0x040fe20000410000 */
[C---:B------:R-:W-:Y:S01]  /*92f0*/  FMUL.FTZ R82, R11.reuse, R82 ;  /* 0x000000520b527220 */ /* 0x040fe20000410000 */
[C---:B------:R-:W-:Y:S01]  /*9300*/  FMUL.FTZ R83, R11.reuse, R83 ;  /* 0x000000530b537220 */ /* 0x040fe20000410000 */
[----:B-1----:R-:W-:Y:S01]  /*9310*/  ULEA UR4, UR4, UR5, 0x18 ;  /* 0x0000000504047291 */ /* 0x002fe2000f8ec03f */
[C---:B------:R-:W-:Y:S01]  /*9320*/  FMUL.FTZ R86, R11.reuse, R86 ;  /* 0x000000560b567220 */ /* 0x040fe20000410000 */
[C---:B------:R-:W-:Y:S01]  /*9330*/  FMUL.FTZ R87, R11.reuse, R87 ;  /* 0x000000570b577220 */ /* 0x040fe20000410000 */
[C---:B------:R-:W-:Y:S01]  /*9340*/  FMUL.FTZ R98, R11.reuse, R98 ;  /* 0x000000620b627220 */ /* 0x040fe20000410000 */
[C---:B------:R-:W-:Y:S01]  /*9350*/  FMUL.FTZ R99, R11.reuse, R99 ;  /* 0x000000630b637220 */ /* 0x040fe20000410000 */
[----:B------:R-:W-:Y:S01]  /*9360*/  FMUL.FTZ R102, R11, R102 ;  /* 0x000000660b667220 */ /* 0x000fe20000410000 */
[----:B------:R-:W-:Y:S01]  /*9370*/  LEA R13, R13, UR4, 0x1 ;  /* 0x000000040d0d7c11 */ /* 0x000fe2000f8e08ff */
[----:B------:R-:W-:Y:S01]  /*9380*/  ULDC.U8 UR4, c[0x0][0x3d9] ;  /* 0x0000f64000047ab9 */ /* 0x000fe20000000000 */
[C---:B------:R-:W-:Y:S01]  /*9390*/  FMUL.FTZ R103, R11.reuse, R103 ;  /* 0x000000670b677220 */ /* 0x040fe20000410000 */
[----:B------:R-:W-:Y:S01]  /*93a0*/  FMUL.FTZ R110, R11, R110 ;  /* 0x0000006e0b6e7220 */ /* 0x000fe20000410000 */
[----:B------:R-:W-:Y:S01]  /*93b0*/  IADD3 R15, R13, -0x10, RZ ;  /* 0xfffffff00d0f7810 */ /* 0x000fe20007ffe0ff */
[----:B------:R-:W-:Y:S01]  /*93c0*/  FMUL.FTZ R111, R11, R111 ;  /* 0x0000006f0b6f7220 */ /* 0x000fe20000410000 */
[----:B------:R-:W-:Y:S01]  /*93d0*/  @P0 IADD3 R15, R13, 0x10, RZ ;  /* 0x000000100d0f0810 */ /* 0x000fe20007ffe0ff */
[C---:B------:R-:W-:Y:S01]  /*93e0*/  FMUL.FTZ R114, R11.reuse, R114 ;  /* 0x000000720b727220 */ /* 0x040fe20000410000 */
[----:B------:R-:W-:Y:S01]  /*93f0*/  LOP3.LUT P0, RZ, R14, 0x2, RZ, 0xc0, !PT ;  /* 0x000000020eff7812 */ /* 0x000fe2000780c0ff */
[C---:B------:R-:W-:Y:S01]  /*9400*/  FMUL.FTZ R115, R11.reuse, R115 ;  /* 0x000000730b737220 */ /* 0x040fe20000410000 */
[C---:B------:R-:W-:Y:S01]  /*9410*/  FMUL.FTZ R122, R11.reuse, R122 ;  /* 0x0000007a0b7a7220 */ /* 0x040fe20000410000 */
[C---:B------:R-:W-:Y:S01]  /*9420*/  FMUL.FTZ R123, R11.reuse, R123 ;  /* 0x0000007b0b7b7220 */ /* 0x040fe20000410000 */
[----:B------:R-:W-:Y:S01]  /*9430*/  SEL R10, R10, 0xffffffe0, !P0 ;  /* 0xffffffe00a0a7807 */ /* 0x000fe20004000000 */
[C---:B------:R-:W-:Y:S01]  /*9440*/  FMUL.FTZ R138, R11.reuse, R138 ;  /* 0x0000008a0b8a7220 */ /* 0x040fe20000410000 */
[----:B------:R-:W-:Y:S01]  /*9450*/  ISETP.NE.AND P0, PT, RZ, UR4, PT ;  /* 0x00000004ff007c0c */ /* 0x000fe2000bf05270 */
[C---:B------:R-:W-:Y:S01]  /*9460*/  FMUL.FTZ R139, R11.reuse, R139 ;  /* 0x0000008b0b8b7220 */ /* 0x040fe20000410000 */
[C---:B------:R-:W-:Y:S01]  /*9470*/  FMUL.FTZ R130, R11.reuse, R130 ;  /* 0x000000820b827220 */ /* 0x040fe20000410000 */
[----:B------:R-:W-:Y:S01]  /*9480*/  FMUL.FTZ R11, R11, R131 ;  /* 0x000000830b0b7220 */ /* 0x000fe20000410000 */
[----:B------:R-:W-:Y:S01]  /*9490*/  IADD3 R14, R13, R10, RZ ;  /* 0x0000000a0d0e7210 */ /* 0x000fe20007ffe0ff */
[----:B------:R-:W-:Y:S01]  /*94a0*/  FMUL.FTZ R156, R0, R156 ;  /* 0x0000009c009c7220 */ /* 0x000fe20000410000 */
[----:B------:R-:W-:Y:S01]  /*94b0*/  IADD3 R17, R10, R15, RZ ;  /* 0x0000000f0a117210 */ /* 0x000fe20007ffe0ff */
[----:B------:R-:W-:Y:S01]  /*94c0*/  FMUL.FTZ R157, R0, R157 ;  /* 0x0000009d009d7220 */ /* 0x000fe20000410000 */
[----:B------:R-:W-:Y:S01]  /*94d0*/  F2FP.BF16.F32.PACK_AB R130, R11, R130 ;  /* 0x000000820b82723e */ /* 0x000fe200000010ff */
[C---:B------:R-:W-:Y:S01]  /*94e0*/  FMUL.FTZ R158, R2.reuse, R158 ;  /* 0x0000009e029e7220 */ /* 0x040fe20000410000 */
[----:B------:R-:W-:Y:S01]  /*94f0*/  FMUL.FTZ R159, R2, R159 ;  /* 0x0000009f029f7220 */ /* 0x000fe20000410000 */
[C---:B------:R-:W-:Y:S01]  /*9500*/  FMUL.FTZ R152, R0.reuse, R152 ;  /* 0x0000009800987220 */ /* 0x040fe20000410000 */
[----:B------:R-:W-:Y:S01]  /*9510*/  FMUL.FTZ R153, R0, R153 ;  /* 0x0000009900997220 */ /* 0x000fe20000410000 */
[----:B------:R-:W1:Y:S01]  /*9520*/  @P0 LDC.64 R10, c[0x0][0x2c0] ;  /* 0x0000b000ff0a0b82 */ /* 0x000e620000000a00 */
[C---:B------:R-:W-:Y:S01]  /*9530*/  FMUL.FTZ R154, R2.reuse, R154 ;  /* 0x0000009a029a7220 */ /* 0x040fe20000410000 */
[----:B------:R-:W-:Y:S01]  /*9540*/  FMUL.FTZ R155, R2, R155 ;  /* 0x0000009b029b7220 */ /* 0x000fe20000410000 */
[----:B------:R-:W-:Y:S01]  /*9550*/  F2FP.BF16.F32.PACK_AB R160, R161, R160 ;  /* 0x000000a0a1a0723e */ /* 0x000fe200000010ff */
[C---:B------:R-:W-:Y:S01]  /*9560*/  FMUL.FTZ R72, R0.reuse, R72 ;  /* 0x0000004800487220 */ /* 0x040fe20000410000 */
[----:B------:R-:W-:Y:S01]  /*9570*/  F2FP.BF16.F32.PACK_AB R162, R163, R162 ;  /* 0x000000a2a3a2723e */ /* 0x000fe200000010ff */
[----:B------:R-:W-:Y:S01]  /*9580*/  FMUL.FTZ R73, R0, R73 ;  /* 0x0000004900497220 */ /* 0x000fe20000410000 */
        /* <DEDUP_REMOVED lines=17> */
[----:B------:R-:W-:Y:S01]  /*96a0*/  STS [R13], R160 ;  /* 0x000000a00d007388 */ /* 0x000fe20000000800 */
[----:B------:R-:W-:Y:S01]  /*96b0*/  F2FP.BF16.F32.PACK_AB R70, R71, R70 ;  /* 0x000000464746723e */ /* 0x000fe200000010ff */
[----:B------:R-:W-:Y:S01]  /*96c0*/  ULDC.U8 UR5, c[0x0][0x3d8] ;  /* 0x0000f60000057ab9 */ /* 0x000fe20000000000 */
[----:B------:R-:W-:Y:S01]  /*96d0*/  F2FP.BF16.F32.PACK_AB R80, R81, R80 ;  /* 0x000000505150723e */ /* 0x000fe200000010ff */
[----:B------:R-:W-:Y:S01]  /*96e0*/  STS [R13+0x200], R162 ;  /* 0x000200a20d007388 */ /* 0x000fe20000000800 */
[----:B------:R-:W-:Y:S01]  /*96f0*/  F2FP.BF16.F32.PACK_AB R82, R83, R82 ;  /* 0x000000525352723e */ /* 0x000fe200000010ff */
[C---:B------:R-:W-:Y:S01]  /*9700*/  FMUL.FTZ R92, R0.reuse, R92 ;  /* 0x0000005c005c7220 */ /* 0x040fe20000410000 */
[----:B------:R-:W-:Y:S01]  /*9710*/  FMUL.FTZ R93, R0, R93 ;  /* 0x0000005d005d7220 */ /* 0x000fe20000410000 */
[C---:B------:R-:W-:Y:S01]  /*9720*/  FMUL.FTZ R94, R2.reuse, R94 ;  /* 0x0000005e025e7220 */ /* 0x040fe20000410000 */
[----:B------:R-:W-:Y:S01]  /*9730*/  FMUL.FTZ R95, R2, R95 ;  /* 0x0000005f025f7220 */ /* 0x000fe20000410000 */
[----:B------:R-:W-:Y:S01]  /*9740*/  F2FP.BF16.F32.PACK_AB R72, R73, R72 ;  /* 0x000000484948723e */ /* 0x000fe200000010ff */
[----:B------:R-:W-:Y:S01]  /*9750*/  STS [R15], R148 ;  /* 0x000000940f007388 */ /* 0x000fe20000000800 */
[----:B------:R-:W-:Y:S01]  /*9760*/  F2FP.BF16.F32.PACK_AB R74, R75, R74 ;  /* 0x0000004a4b4a723e */ /* 0x000fe200000010ff */
[C---:B------:R-:W-:Y:S01]  /*9770*/  FMUL.FTZ R104, R0.reuse, R104 ;  /* 0x0000006800687220 */ /* 0x040fe20000410000 */
[----:B------:R-:W-:Y:S01]  /*9780*/  F2FP.BF16.F32.PACK_AB R76, R77, R76 ;  /* 0x0000004c4d4c723e */ /* 0x000fe200000010ff */
[----:B------:R-:W-:Y:S01]  /*9790*/  STS [R15+0x200], R150 ;  /* 0x000200960f007388 */ /* 0x000fe20000000800 */
[----:B------:R-:W-:Y:S01]  /*97a0*/  F2FP.BF16.F32.PACK_AB R78, R79, R78 ;  /* 0x0000004e4f4e723e */ /* 0x000fe200000010ff */
[----:B------:R-:W-:Y:S01]  /*97b0*/  FMUL.FTZ R105, R0, R105 ;  /* 0x0000006900697220 */ /* 0x000fe20000410000 */
[----:B------:R-:W-:Y:S01]  /*97c0*/  ISETP.NE.AND P1, PT, RZ, UR5, PT ;  /* 0x00000005ff007c0c */ /* 0x000fe2000bf25270 */
[----:B------:R-:W-:Y:S01]  /*97d0*/  STS [R13+0x1000], R156 ;  /* 0x0010009c0d007388 */ /* 0x000fe20000000800 */
[----:B------:R-:W-:Y:S01]  /*97e0*/  F2FP.BF16.F32.PACK_AB R84, R85, R84 ;  /* 0x000000545554723e */ /* 0x000fe200000010ff */
[C---:B------:R-:W-:Y:S01]  /*97f0*/  FMUL.FTZ R106, R2.reuse, R106 ;  /* 0x0000006a026a7220 */ /* 0x040fe20000410000 */
        /* <DEDUP_REMOVED lines=13> */
[----:B------:R-:W-:Y:S01]  /*98d0*/  STS [R14], R68 ;  /* 0x000000440e007388 */ /* 0x000fe20000000800 */
[----:B------:R-:W-:Y:S01]  /*98e0*/  F2FP.BF16.F32.PACK_AB R90, R91, R90 ;  /* 0x0000005a5b5a723e */ /* 0x000fe200000010ff */
[----:B------:R-:W-:Y:S01]  /*98f0*/  FMUL.FTZ R117, R0, R117 ;  /* 0x0000007500757220 */ /* 0x000fe20000410000 */
[----:B------:R-:W-:Y:S01]  /*9900*/  F2FP.BF16.F32.PACK_AB R92, R93, R92 ;  /* 0x0000005c5d5c723e */ /* 0x000fe200000010ff */
[----:B------:R-:W-:Y:S01]  /*9910*/  STS [R14+0x200], R70 ;  /* 0x000200460e007388 */ /* 0x000fe20000000800 */
[----:B------:R-:W-:Y:S01]  /*9920*/  F2FP.BF16.F32.PACK_AB R94, R95, R94 ;  /* 0x0000005e5f5e723e */ /* 0x000fe200000010ff */
[C---:B------:R-:W-:Y:S01]  /*9930*/  FMUL.FTZ R118, R2.reuse, R118 ;  /* 0x0000007602767220 */ /* 0x040fe20000410000 */
[----:B------:R-:W-:Y:S01]  /*9940*/  ISETP.NE.OR P6, PT, RZ, UR4, !P1 ;  /* 0x00000004ff007c0c */ /* 0x000fe2000cfc5670 */
[----:B------:R-:W-:Y:S01]  /*9950*/  STS [R17], R80 ;  /* 0x0000005011007388 */ /* 0x000fe20000000800 */
[----:B------:R-:W-:Y:S01]  /*9960*/  F2FP.BF16.F32.PACK_AB R100, R101, R100 ;  /* 0x000000646564723e */ /* 0x000fe200000010ff */
[----:B------:R-:W-:Y:S01]  /*9970*/  FMUL.FTZ R119, R2, R119 ;  /* 0x0000007702777220 */ /* 0x000fe20000410000 */
        /* <DEDUP_REMOVED lines=10> */
[C---:B------:R-:W-:Y:S01]  /*9a20*/  FMUL.FTZ R142, R2.reuse, R142 ;  /* 0x0000008e028e7220 */ /* 0x040fe20000410000 */
[----:B------:R-:W-:Y:S01]  /*9a30*/  FMUL.FTZ R143, R2, R143 ;  /* 0x0000008f028f7220 */ /* 0x000fe20000410000 */
[----:B------:R-:W-:Y:S01]  /*9a40*/  F2FP.BF16.F32.PACK_AB R144, R145, R144 ;  /* 0x000000909190723e */ /* 0x000fe200000010ff */
[----:B------:R-:W-:Y:S01]  /*9a50*/  STS [R17+0x1000], R76 ;  /* 0x0010004c11007388 */ /* 0x000fe20000000800 */
[----:B------:R-:W-:Y:S01]  /*9a60*/  F2FP.BF16.F32.PACK_AB R146, R147, R146 ;  /* 0x000000929392723e */ /* 0x000fe200000010ff */
[----:B-1----:R-:W-:Y:S01]  /*9a70*/  @P0 IMAD R10, R11, R10, RZ ;  /* 0x0000000a0b0a0224 */ /* 0x002fe200078e02ff */
[----:B------:R-:W-:Y:S01]  /*9a80*/  F2FP.BF16.F32.PACK_AB R112, R113, R112 ;  /* 0x000000707170723e */ /* 0x000fe200000010ff */
[----:B------:R-:W-:Y:S01]  /*9a90*/  STS [R17+0x1200], R78 ;  /* 0x0012004e11007388 */ /* 0x000fe20000000800 */
[----:B------:R-:W-:Y:S01]  /*9aa0*/  F2FP.BF16.F32.PACK_AB R114, R115, R114 ;  /* 0x000000727372723e */ /* 0x000fe200000010ff */
[----:B------:R-:W1:Y:S01]  /*9ab0*/  @!P0 LDC R18, c[0x0][0x2e4] ;  /* 0x0000b900ff128b82 */ /* 0x000e620000000800 */
[----:B------:R-:W-:Y:S01]  /*9ac0*/  F2FP.BF16.F32.PACK_AB R120, R121, R120 ;  /* 0x000000787978723e */ /* 0x000fe200000010ff */
[----:B------:R-:W-:Y:S01]  /*9ad0*/  STS [R13+0x2000], R84 ;  /* 0x002000540d007388 */ /* 0x000fe20000000800 */
[----:B------:R-:W-:Y:S01]  /*9ae0*/  F2FP.BF16.F32.PACK_AB R122, R123, R122 ;  /* 0x0000007a7b7a723e */ /* 0x000fe200000010ff */
[----:B------:R2:W4:Y:S01]  /*9af0*/  @P4 MUFU.LG2 R24, R9 ;  /* 0x0000000900184308 */ /* 0x0005220000000c00 */
[----:B------:R-:W-:Y:S01]  /*9b00*/  F2FP.BF16.F32.PACK_AB R116, R117, R116 ;  /* 0x000000747574723e */ /* 0x000fe200000010ff */
[----:B------:R-:W-:Y:S01]  /*9b10*/  STS [R13+0x2200], R86 ;  /* 0x002200560d007388 */ /* 0x000fe20000000800 */
[----:B------:R-:W-:Y:S01]  /*9b20*/  F2FP.BF16.F32.PACK_AB R118, R119, R118 ;  /* 0x000000767776723e */ /* 0x000fe200000010ff */
[----:B------:R-:W1:Y:S01]  /*9b30*/  @!P0 LDC R11, c[0x0][0x2c4] ;  /* 0x0000b100ff0b8b82 */ /* 0x000e620000000800 */
[----:B------:R-:W-:Y:S01]  /*9b40*/  F2FP.BF16.F32.PACK_AB R140, R141, R140 ;  /* 0x0000008c8d8c723e */ /* 0x000fe200000010ff */
[----:B------:R-:W-:Y:S01]  /*9b50*/  STS [R15+0x2000], R96 ;  /* 0x002000600f007388 */ /* 0x000fe20000000800 */
[----:B------:R-:W-:Y:S01]  /*9b60*/  F2FP.BF16.F32.PACK_AB R142, R143, R142 ;  /* 0x0000008e8f8e723e */ /* 0x000fe200000010ff */
[C---:B------:R-:W-:Y:S01]  /*9b70*/  FMUL.FTZ R124, R0.reuse, R124 ;  /* 0x0000007c007c7220 */ /* 0x040fe20000410000 */
[C---:B------:R-:W-:Y:S01]  /*9b80*/  FMUL.FTZ R125, R0.reuse, R125 ;  /* 0x0000007d007d7220 */ /* 0x040fe20000410000 */
[----:B------:R-:W-:Y:S01]  /*9b90*/  STS [R15+0x2200], R98 ;  /* 0x002200620f007388 */ /* 0x000fe20000000800 */
[----:B------:R-:W-:Y:S01]  /*9ba0*/  FMUL.FTZ R132, R0, R132 ;  /* 0x0000008400847220 */ /* 0x000fe20000410000 */
[----:B------:R-:W5:Y:S01]  /*9bb0*/  @!P0 LDC R20, c[0x0][0x270] ;  /* 0x00009c00ff148b82 */ /* 0x000f620000000800 */
[C---:B------:R-:W-:Y:S01]  /*9bc0*/  FMUL.FTZ R126, R2.reuse, R126 ;  /* 0x0000007e027e7220 */ /* 0x040fe20000410000 */
[----:B------:R-:W-:Y:S01]  /*9bd0*/  STS [R13+0x3000], R88 ;  /* 0x003000580d007388 */ /* 0x000fe20000000800 */
[C---:B------:R-:W-:Y:S01]  /*9be0*/  FMUL.FTZ R127, R2.reuse, R127 ;  /* 0x0000007f027f7220 */ /* 0x040fe20000410000 */
[----:B------:R-:W-:Y:S01]  /*9bf0*/  FMUL.FTZ R134, R2, R134 ;  /* 0x0000008602867220 */ /* 0x000fe20000410000 */
[----:B------:R-:W-:Y:S01]  /*9c00*/  FMUL.FTZ R0, R0, R133 ;  /* 0x0000008500007220 */ /* 0x000fe20000410000 */
[----:B------:R-:W-:Y:S01]  /*9c10*/  STS [R13+0x3200], R90 ;  /* 0x0032005a0d007388 */ /* 0x000fe20000000800 */
[----:B------:R-:W-:Y:S01]  /*9c20*/  FMUL.FTZ R2, R2, R135 ;  /* 0x0000008702027220 */ /* 0x000fe20000410000 */
[----:B------:R-:W3:Y:S01]  /*9c30*/  @P0 LDC R22, c[0x0][0x2c0] ;  /* 0x0000b000ff160b82 */ /* 0x000ee20000000800 */
[----:B------:R-:W-:Y:S01]  /*9c40*/  F2FP.BF16.F32.PACK_AB R136, R137, R136 ;  /* 0x000000888988723e */ /* 0x000fe200000010ff */
[----:B------:R-:W-:Y:S01]  /*9c50*/  STS [R15+0x3000], R92 ;  /* 0x0030005c0f007388 */ /* 0x000fe20000000800 */
[----:B------:R-:W-:Y:S01]  /*9c60*/  F2FP.BF16.F32.PACK_AB R138, R139, R138 ;  /* 0x0000008a8b8a723e */ /* 0x000fe200000010ff */
[----:B------:R-:W-:Y:S01]  /*9c70*/  @P3 MUFU.LG2 R8, R8 ;  /* 0x0000000800083308 */ /* 0x000fe20000000c00 */
[----:B------:R-:W-:Y:S01]  /*9c80*/  F2FP.BF16.F32.PACK_AB R124, R125, R124 ;  /* 0x0000007c7d7c723e */ /* 0x000fe200000010ff */
[----:B------:R-:W-:Y:S01]  /*9c90*/  STS [R15+0x3200], R94 ;  /* 0x0032005e0f007388 */ /* 0x000fe20000000800 */
[----:B------:R-:W-:Y:S01]  /*9ca0*/  F2FP.BF16.F32.PACK_AB R126, R127, R126 ;  /* 0x0000007e7f7e723e */ /* 0x000fe200000010ff */
[----:B--2---:R-:W2:Y:S01]  /*9cb0*/  @P4 LDC R9, c[0x0][0x2e8] ;  /* 0x0000ba00ff094b82 */ /* 0x004ea20000000800 */
[----:B------:R-:W-:Y:S01]  /*9cc0*/  F2FP.BF16.F32.PACK_AB R0, R0, R132 ;  /* 0x000000840000723e */ /* 0x000fe200000010ff */
[----:B------:R-:W-:Y:S01]  /*9cd0*/  STS [R14+0x2000], R100 ;  /* 0x002000640e007388 */ /* 0x000fe20000000800 */
[----:B------:R-:W-:Y:S01]  /*9ce0*/  F2FP.BF16.F32.PACK_AB R2, R2, R134 ;  /* 0x000000860202723e */ /* 0x000fe200000010ff */
[----:B------:R-:W5:Y:S01]  /*9cf0*/  @P2 MUFU.LG2 R12, R12 ;  /* 0x0000000c000c2308 */ /* 0x000f620000000c00 */
[----:B-1----:R-:W-:Y:S01]  /*9d00*/  @!P0 SEL R10, R11, R18, !P1 ;  /* 0x000000120b0a8207 */ /* 0x002fe20004800000 */
[----:B------:R-:W-:Y:S01]  /*9d10*/  STS [R14+0x2200], R102 ;  /* 0x002200660e007388 */ /* 0x000fe20000000800 */
[----:B------:R-:W-:Y:S01]  /*9d20*/  @P0 MOV R18, 0x1 ;  /* 0x0000000100120802 */ /* 0x000fe20000000f00 */
[----:B----4-:R-:W-:Y:S01]  /*9d30*/  @P4 FMUL.FTZ R24, R24, 0.69314718246459960938 ;  /* 0x3f31721818184820 */ /* 0x010fe20000410000 */
[----:B------:R-:W-:Y:S01]  /*9d40*/  @P5 FMUL.FTZ R21, R21, 0.69314718246459960938 ;  /* 0x3f31721815155820 */ /* 0x000fe20000410000 */
[----:B------:R-:W-:Y:S01]  /*9d50*/  STS [R17+0x2000], R108 ;  /* 0x0020006c11007388 */ /* 0x000fe20000000800 */
[----:B-----5:R-:W-:-:S03]  /*9d60*/  @!P0 IMAD R18, R10, R20, RZ ;  /* 0x000000140a128224 */ /* 0x020fc600078e02ff */
[----:B------:R-:W-:Y:S01]  /*9d70*/  STS [R17+0x2200], R110 ;  /* 0x0022006e11007388 */ /* 0x000fe20000000800 */
[----:B------:R-:W-:Y:S01]  /*9d80*/  IMAD R18, R19, R18, RZ ;  /* 0x0000001213127224 */ /* 0x000fe200078e02ff */
[----:B------:R-:W-:Y:S02]  /*9d90*/  @!P0 MOV R22, 0x1 ;  /* 0x0000000100168802 */ /* 0x000fe40000000f00 */
[----:B------:R-:W-:Y:S02]  /*9da0*/  STS [R14+0x3000], R104 ;  /* 0x003000680e007388 */ /* 0x000fe40000000800 */
[----:B------:R-:W-:Y:S01]  /*9db0*/  SEL R18, R18, RZ, P6 ;  /* 0x000000ff12127207 */ /* 0x000fe20003000000 */
[----:B------:R-:W-:Y:S01]  /*9dc0*/  @P2 FMUL.FTZ R12, R12, 0.69314718246459960938 ;  /* 0x3f3172180c0c2820 */ /* 0x000fe20000410000 */
        /* <DEDUP_REMOVED lines=10> */
[----:B------:R4:W-:Y:S01]  /*9e70*/  STS [R15+0x5200], R142 ;  /* 0x0052008e0f007388 */ /* 0x0009e20000000800 */
[----:B------:R-:W5:Y:S03]  /*9e80*/  S2R R3, SR_CTAID.Z ;  /* 0x0000000000037919 */ /* 0x000f660000002700 */
[----:B------:R-:W-:Y:S04]  /*9e90*/  STS [R14+0x4000], R136 ;  /* 0x004000880e007388 */ /* 0x000fe80000000800 */
[----:B------:R-:W-:Y:S04]  /*9ea0*/  STS [R14+0x4200], R138 ;  /* 0x0042008a0e007388 */ /* 0x000fe80000000800 */
[----:B------:R-:W-:Y:S01]  /*9eb0*/  STS [R17+0x4000], R128 ;  /* 0x0040008011007388 */ /* 0x000fe20000000800 */
[----:B-1----:R-:W1:Y:S03]  /*9ec0*/  @!P6 LDC R13, c[0x0][0x2c4] ;  /* 0x0000b100ff0deb82 */ /* 0x002e660000000800 */
[----:B------:R-:W-:Y:S04]  /*9ed0*/  STS [R17+0x4200], R130 ;  /* 0x0042008211007388 */ /* 0x000fe80000000800 */
[----:B------:R-:W-:Y:S01]  /*9ee0*/  STS [R14+0x5000], R124 ;  /* 0x0050007c0e007388 */ /* 0x000fe20000000800 */
[----:B----4-:R-:W3:Y:S03]  /*9ef0*/  S2R R15, SR_CTAID.X ;  /* 0x00000000000f7919 */ /* 0x010ee60000002500 */
[----:B------:R4:W-:Y:S04]  /*9f00*/  STS [R14+0x5200], R126 ;  /* 0x0052007e0e007388 */ /* 0x0009e80000000800 */
[----:B------:R2:W-:Y:S01]  /*9f10*/  STS [R17+0x5000], R0 ;  /* 0x0050000011007388 */ /* 0x0005e20000000800 */
[----:B-----5:R-:W-:Y:S01]  /*9f20*/  IMAD R10, R3, R10, R18 ;  /* 0x0000000a030a7224 */ /* 0x020fe200078e0212 */
[----:B------:R-:W-:-:S02]  /*9f30*/  MOV R18, 0x7f800000 ;  /* 0x7f80000000127802 */ /* 0x000fc40000000f00 */
[----:B------:R1:W-:Y:S01]  /*9f40*/  STS [R17+0x5200], R2 ;  /* 0x0052000211007388 */ /* 0x0003e20000000800 */
[----:B----4-:R-:W4:Y:S01]  /*9f50*/  @P3 LDC R14, c[0x0][0x2e8] ;  /* 0x0000ba00ff0e3b82 */ /* 0x010f220000000800 */
[----:B---3--:R-:W-:Y:S01]  /*9f60*/  IMAD R20, R15, R22, RZ ;  /* 0x000000160f147224 */ /* 0x008fe200078e02ff */
[----:B--2---:R-:W-:Y:S01]  /*9f70*/  MOV R0, 0x7f800000 ;  /* 0x7f80000000007802 */ /* 0x004fe20000000f00 */
[----:B------:R-:W-:Y:S01]  /*9f80*/  @P5 FFMA.FTZ R0, R168, R23, R21 ;  /* 0x00000017a8005223 */ /* 0x000fe20000010015 */
[----:B-1----:R-:W-:Y:S01]  /*9f90*/  @!P6 IMAD R17, R19, R13, RZ ;  /* 0x0000000d1311e224 */ /* 0x002fe200078e02ff */
[----:B------:R-:W-:-:S03]  /*9fa0*/  MOV R2, 0x7f800000 ;  /* 0x7f80000000027802 */ /* 0x000fc60000000f00 */
[----:B------:R-:W1:Y:S01]  /*9fb0*/  @P2 LDC R13, c[0x0][0x2e8] ;  /* 0x0000ba00ff0d2b82 */ /* 0x000e620000000800 */
[----:B------:R-:W-:-:S07]  /*9fc0*/  @P4 FFMA.FTZ R2, R167, R9, R24 ;  /* 0x00000009a7024223 */ /* 0x000fce0000010018 */
[----:B------:R-:W-:Y:S01]  /*9fd0*/  BAR.SYNC.DEFER_BLOCKING 0x0 ;  /* 0x0000000000007b1d */ /* 0x000fe20000010000 */
[----:B------:R-:W-:Y:S01]  /*9fe0*/  LOP3.LUT P4, RZ, R4, 0x3, RZ, 0xc0, !PT ;  /* 0x0000000304ff7812 */ /* 0x000fe2000788c0ff */
[----:B------:R-:W-:Y:S01]  /*9ff0*/  @P3 FMUL.FTZ R9, R8, 0.69314718246459960938 ;  /* 0x3f31721808093820 */ /* 0x000fe20000410000 */
[----:B------:R-:W-:Y:S02]  /*a000*/  SHF.L.U32 R20, R20, 0x7, RZ ;  /* 0x0000000714147819 */ /* 0x000fe400000006ff */
[----:B------:R-:W-:Y:S02]  /*a010*/  @!P6 MOV R26, R17 ;  /* 0x00000011001ae202 */ /* 0x000fe40000000f00 */
[----:B------:R-:W-:Y:S02]  /*a020*/  SHF.R.S32.HI R8, RZ, 0x1f, R20 ;  /* 0x0000001fff087819 */ /* 0x000fe40000011414 */
[----:B------:R-:W-:Y:S02]  /*a030*/  IADD3 R20, P1, P0, R20, R26, R10 ;  /* 0x0000001a14147210 */ /* 0x000fe4000783e00a */
[----:B------:R-:W-:-:S02]  /*a040*/  @!P6 SHF.R.S32.HI R27, RZ, 0x1f, R17 ;  /* 0x0000001fff1be819 */ /* 0x000fc40000011411 */
[----:B------:R-:W-:Y:S02]  /*a050*/  SHF.R.S32.HI R26, RZ, 0x1f, R10 ;  /* 0x0000001fff1a7819 */ /* 0x000fe4000001140a */
[----:B------:R-:W-:Y:S02]  /*a060*/  SHF.L.U32 R24, R5, 0x3, RZ ;  /* 0x0000000305187819 */ /* 0x000fe400000006ff */
[----:B------:R-:W-:Y:S01]  /*a070*/  MOV R17, 0x7f800000 ;  /* 0x7f80000000117802 */ /* 0x000fe20000000f00 */
[----:B----4-:R-:W-:Y:S01]  /*a080*/  @P3 FFMA.FTZ R17, R166, R14, R9 ;  /* 0x0000000ea6113223 */ /* 0x010fe20000010009 */
[----:B------:R-:W-:Y:S02]  /*a090*/  IADD3.X R26, R8, R27, R26, P1, P0 ;  /* 0x0000001b081a7210 */ /* 0x000fe40000fe041a */
[----:B------:R-:W-:Y:S01]  /*a0a0*/  SHF.R.S32.HI R14, RZ, 0x1f, R19 ;  /* 0x0000001fff0e7819 */ /* 0x000fe20000011413 */
[----:B-1----:R-:W-:Y:S01]  /*a0b0*/  @P2 FFMA.FTZ R18, R165, R13, R12 ;  /* 0x0000000da5122223 */ /* 0x002fe2000001000c */
[----:B------:R-:W-:Y:S01]  /*a0c0*/  SHF.R.S32.HI R25, RZ, 0x1f, R24 ;  /* 0x0000001fff197819 */ /* 0x000fe20000011418 */
        /* <DEDUP_REMOVED lines=21> */
[C---:B------:R-:W-:Y:S01]  /*a220*/  @!P6 IADD3 R16, P0, R28.reuse, R20, RZ ;  /* 0x000000141c10e210 */ /* 0x040fe20007f1e0ff */
[----:B------:R-:W2:Y:S01]  /*a230*/  @!P5 LDC.64 R10, c[0x0][0x2b0] ;  /* 0x0000ac00ff0adb82 */ /* 0x000ea20000000a00 */
[----:B------:R-:W-:Y:S01]  /*a240*/  @!P3 IMAD R29, R29, R22, RZ ;  /* 0x000000161d1db224 */ /* 0x000fe200078e02ff */
[----:B------:R-:W-:Y:S02]  /*a250*/  @!P5 IADD3 R27, P2, R23, R20, RZ ;  /* 0x00000014171bd210 */ /* 0x000fe40007f5e0ff */
[----:B------:R-:W-:Y:S02]  /*a260*/  @!P6 LEA.HI.X.SX32 R22, R28, R26, 0x1, P0 ;  /* 0x0000001a1c16e211 */ /* 0x000fe400000f0eff */
[----:B------:R-:W-:-:S02]  /*a270*/  @!P4 IADD3 R28, P1, R21, R20, RZ ;  /* 0x00000014151cc210 */ /* 0x000fc40007f3e0ff */
[----:B------:R-:W3:Y:S01]  /*a280*/  @!P4 LDC.64 R8, c[0x0][0x2b0] ;  /* 0x0000ac00ff08cb82 */ /* 0x000ee20000000a00 */
[-C--:B------:R-:W-:Y:S02]  /*a290*/  @!P5 LEA.HI.X.SX32 R23, R23, R26.reuse, 0x1, P2 ;  /* 0x0000001a1717d211 */ /* 0x080fe400010f0eff */
[----:B------:R-:W-:Y:S02]  /*a2a0*/  @!P4 LEA.HI.X.SX32 R21, R21, R26, 0x1, P1 ;  /* 0x0000001a1515c211 */ /* 0x000fe400008f0eff */
[----:B------:R-:W-:-:S03]  /*a2b0*/  @!P3 IADD3 R20, P0, R29, R20, RZ ;  /* 0x000000141d14b210 */ /* 0x000fc60007f1e0ff */
[----:B------:R-:W4:Y:S01]  /*a2c0*/  @!P3 LDC.64 R4, c[0x0][0x2b0] ;  /* 0x0000ac00ff04bb82 */ /* 0x000f220000000a00 */
[C---:B-1----:R-:W-:Y:S02]  /*a2d0*/  @!P6 LEA R12, P2, R16.reuse, R12, 0x2 ;  /* 0x0000000c100ce211 */ /* 0x042fe400078410ff */
        /* <DEDUP_REMOVED lines=12> */
.L_x_499:
[----:B------:R-:W-:Y:S05]  /*a3a0*/  BSYNC B0 ;  /* 0x0000000000007941 */ /* 0x000fea0003800000 */
.L_x_498:
[----:B------:R-:W-:Y:S01]  /*a3b0*/  ULDC.64 UR4, c[0x0][0x290] ;  /* 0x0000a40000047ab9 */ /* 0x000fe20000000a00 */
[----:B------:R-:W-:Y:S01]  /*a3c0*/  SHF.R.S32.HI R7, RZ, 0x1f, R6 ;  /* 0x0000001fff077819 */ /* 0x000fe20000011406 */
[----:B------:R-:W-:Y:S01]  /*a3d0*/  IMAD R14, R14, UR4, RZ ;  /* 0x000000040e0e7c24 */ /* 0x000fe2000f8e02ff */
[----:B------:R-:W2:Y:S01]  /*a3e0*/  LDS.128 R44, [R223] ;  /* 0x00000000df2c7984 */ /* 0x000ea20000000c00 */
[C---:B------:R-:W-:Y:S01]  /*a3f0*/  IMAD.WIDE.U32 R24, R19.reuse, UR4, R24 ;  /* 0x0000000413187c25 */ /* 0x040fe2000f8e0018 */
[----:B-1----:R-:W-:Y:S01]  /*a400*/  SHF.R.S32.HI R0, RZ, 0x1f, R3 ;  /* 0x0000001fff007819 */ /* 0x002fe20000011403 */
[----:B------:R-:W-:Y:S01]  /*a410*/  ULDC.64 UR6, c[0x0][0x298] ;  /* 0x0000a60000067ab9 */ /* 0x000fe20000000a00 */
[----:B------:R-:W-:Y:S01]  /*a420*/  LDS.128 R28, [R223+0x2000] ;  /* 0x00200000df1c7984 */ /* 0x000fe20000000c00 */
[----:B------:R-:W-:Y:S01]  /*a430*/  IMAD R19, R19, UR5, R14 ;  /* 0x0000000513137c24 */ /* 0x000fe2000f8e020e */
[----:B------:R-:W-:Y:S01]  /*a440*/  ULDC.64 UR4, c[0x0][0x2a0] ;  /* 0x0000a80000047ab9 */ /* 0x000fe20000000a00 */
[----:B------:R-:W-:Y:S01]  /*a450*/  IMAD.WIDE R52, R15, 0x80, R6 ;  /* 0x000000800f347825 */ /* 0x000fe200078e0206 */
[----:B------:R-:W-:Y:S02]  /*a460*/  LDS.128 R40, [R223+0x800] ;  /* 0x00080000df287984 */ /* 0x000fe40000000c00 */
[----:B------:R-:W-:Y:S01]  /*a470*/  IADD3 R25, R25, R19, RZ ;  /* 0x0000001319197210 */ /* 0x000fe20007ffe0ff */
[----:B------:R-:W-:Y:S01]  /*a480*/  IMAD R0, R0, UR4, RZ ;  /* 0x0000000400007c24 */ /* 0x000fe2000f8e02ff */
[----:B------:R-:W1:Y:S03]  /*a490*/  LDS.128 R12, [R223+0x4000] ;  /* 0x00400000df0c7984 */ /* 0x000e660000000c00 */
[C---:B------:R-:W-:Y:S01]  /*a4a0*/  IMAD R0, R3.reuse, UR5, R0 ;  /* 0x0000000503007c24 */ /* 0x040fe2000f8e0200 */
[----:B------:R-:W-:Y:S01]  /*a4b0*/  LDS.128 R8, [R223+0x4800] ;  /* 0x00480000df087984 */ /* 0x000fe20000000c00 */
[----:B------:R-:W-:Y:S01]  /*a4c0*/  IMAD.WIDE.U32 R2, R3, UR4, R24 ;  /* 0x0000000403027c25 */ /* 0x000fe2000f8e0018 */
[----:B------:R-:W-:-:S02]  /*a4d0*/  ULDC.64 UR4, c[0x0][0x280] ;  /* 0x0000a00000047ab9 */ /* 0x000fc40000000a00 */
[----:B------:R-:W3:Y:S02]  /*a4e0*/  LDS.128 R24, [R223+0x2800] ;  /* 0x00280000df187984 */ /* 0x000ee40000000c00 */
[----:B------:R-:W-:Y:S01]  /*a4f0*/  IADD3 R3, R3, R0, RZ ;  /* 0x0000000003037210 */ /* 0x000fe20007ffe0ff */
[----:B------:R-:W-:Y:S01]  /*a500*/  IMAD R0, R53, UR6, RZ ;  /* 0x0000000635007c24 */ /* 0x000fe2000f8e02ff */
[----:B------:R-:W4:Y:S01]  /*a510*/  LDS.128 R36, [R223+0x1000] ;  /* 0x00100000df247984 */ /* 0x000f220000000c00 */
[----:B------:R-:W-:-:S03]  /*a520*/  IMAD.WIDE.U32 R2, R52, UR6, R2 ;  /* 0x0000000634027c25 */ /* 0x000fc6000f8e0002 */
[----:B------:R-:W5:Y:S01]  /*a530*/  LDS.128 R20, [R223+0x3000] ;  /* 0x00300000df147984 */ /* 0x000f620000000c00 */
[----:B------:R-:W-:-:S03]  /*a540*/  IMAD R0, R52, UR7, R0 ;  /* 0x0000000734007c24 */ /* 0x000fc6000f8e0200 */
        /* <DEDUP_REMOVED lines=11> */
[----:B--2---:R2:W-:Y:S04]  /*a600*/  STG.E.128 desc[UR30][R52.64], R44 ;  /* 0x0000002c34007986 */ /* 0x0045e8000c101d1e */
[----:B-1----:R1:W-:Y:S04]  /*a610*/  STG.E.128 desc[UR30][R52.64+0x80], R12 ;  /* 0x0000800c34007986 */ /* 0x0023e8000c101d1e */
[----:B------:R-:W-:Y:S04]  /*a620*/  STG.E.128 desc[UR30][R52.64+0x40], R28 ;  /* 0x0000401c34007986 */ /* 0x000fe8000c101d1e */
[----:B------:R-:W-:Y:S04]  /*a630*/  STG.E.128 desc[UR30][R2.64], R40 ;  /* 0x0000002802007986 */ /* 0x000fe8000c101d1e */
[----:B---3--:R-:W-:Y:S04]  /*a640*/  STG.E.128 desc[UR30][R2.64+0x40], R24 ;  /* 0x0000401802007986 */ /* 0x008fe8000c101d1e */
[----:B------:R-:W-:Y:S01]  /*a650*/  STG.E.128 desc[UR30][R2.64+0x80], R8 ;  /* 0x0000800802007986 */ /* 0x000fe2000c101d1e */
[----:B--2---:R-:W-:-:S04]  /*a660*/  IADD3 R44, P0, R2, UR4, RZ ;  /* 0x00000004022c7c10 */ /* 0x004fc8000ff1e0ff */
[----:B------:R-:W-:Y:S02]  /*a670*/  IADD3.X R45, R3, UR6, RZ, P0, !PT ;  /* 0x00000006032d7c10 */ /* 0x000fe400087fe4ff */
[----:B-1----:R-:W-:-:S03]  /*a680*/  IADD3 R12, P0, R44, UR4, RZ ;  /* 0x000000042c0c7c10 */ /* 0x002fc6000ff1e0ff */
[----:B----4-:R-:W-:Y:S01]  /*a690*/  STG.E.128 desc[UR30][R44.64], R36 ;  /* 0x000000242c007986 */ /* 0x010fe2000c101d1e */
[----:B------:R-:W-:-:S03]  /*a6a0*/  IADD3.X R13, R45, UR6, RZ, P0, !PT ;  /* 0x000000062d0d7c10 */ /* 0x000fc600087fe4ff */
[----:B-----5:R-:W-:Y:S04]  /*a6b0*/  STG.E.128 desc[UR30][R44.64+0x40], R20 ;  /* 0x000040142c007986 */ /* 0x020fe8000c101d1e */
[----:B------:R-:W-:Y:S04]  /*a6c0*/  STG.E.128 desc[UR30][R44.64+0x80], R4 ;  /* 0x000080042c007986 */ /* 0x000fe8000c101d1e */
[----:B------:R-:W-:Y:S04]  /*a6d0*/  STG.E.128 desc[UR30][R12.64], R32 ;  /* 0x000000200c007986 */ /* 0x000fe8000c101d1e */
[----:B------:R-:W-:Y:S04]  /*a6e0*/  STG.E.128 desc[UR30][R12.64+0x40], R16 ;  /* 0x000040100c007986 */ /* 0x000fe8000c101d1e */
[----:B------:R-:W-:Y:S01]  /*a6f0*/  STG.E.128 desc[UR30][R12.64+0x80], R48 ;  /* 0x000080300c007986 */ /* 0x000fe2000c101d1e */
[----:B------:R-:W-:Y:S05]  /*a700*/  EXIT ;  /* 0x000000000000794d */ /* 0x000fea0003800000 */
.L_x_500:
        /* <DEDUP_REMOVED lines=15> */
.L_x_1216:


//--------------------- .text._ZN5flash16flash_fwd_kernelI23Flash_fwd_kernel_traitsILi96ELi128ELi64ELi4ELb0ELb0EN7cutlass10bfloat16_tE19Flash_kernel_traitsILi96ELi128ELi64ELi4ES3_EELb0ELb0ELb0ELb0ELb1ELb1ELb1ELb0EEEvNS_16Flash_fwd_paramsE --------------------------
	.section	.text._ZN5flash16flash_fwd_kernelI23Flash_fwd_kernel_traitsILi96ELi128ELi64ELi4ELb0ELb0EN7cutlass10bfloat16_tE19Flash_kernel_traitsILi96ELi128ELi64ELi4ES3_EELb0ELb0ELb0ELb0ELb1ELb1ELb1ELb0EEEvNS_16Flash_fwd_paramsE,"ax",@progbits
	.align	128
        .global         _ZN5flash16flash_fwd_kernelI23Flash_fwd_kernel_traitsILi96ELi128ELi64ELi4ELb0ELb0EN7cutlass10bfloat16_tE19Flash_kernel_traitsILi96ELi128ELi64ELi4ES3_EELb0ELb0ELb0ELb0ELb1ELb1ELb1ELb0EEEvNS_16Flash_fwd_paramsE
        .type           _ZN5flash16flash_fwd_kernelI23Flash_fwd_kernel_traitsILi96ELi128ELi64ELi4ELb0ELb0EN7cutlass10bfloat16_tE19Flash_kernel_traitsILi96ELi128ELi64ELi4ES3_EELb0ELb0ELb0ELb0ELb1ELb1ELb1ELb0EEEvNS_16Flash_fwd_paramsE,@function
        .size           _ZN5flash16flash_fwd_kernelI23Flash_fwd_kernel_traitsILi96ELi128ELi64ELi4ELb0ELb0EN7cutlass10bfloat16_tE19Flash_kernel_traitsILi96ELi128ELi64ELi4ES3_EELb0ELb0ELb0ELb0ELb1ELb1ELb1ELb0EEEvNS_16Flash_fwd_paramsE,(.L_x_1217 - _ZN5flash16flash_fwd_kernelI23Flash_fwd_kernel_traitsILi96ELi128ELi64ELi4ELb0ELb0EN7cutlass10bfloat16_tE19Flash_kernel_traitsILi96ELi128ELi64ELi4ES3_EELb0ELb0ELb0ELb0ELb1ELb1ELb1ELb0EEEvNS_16Flash_fwd_paramsE)
        .other          _ZN5flash16flash_fwd_kernelI23Flash_fwd_kernel_traitsILi96ELi128ELi64ELi4ELb0ELb0EN7cutlass10bfloat16_tE19Flash_kernel_traitsILi96ELi128ELi64ELi4ES3_EELb0ELb0ELb0ELb0ELb1ELb1ELb1ELb0EEEvNS_16Flash_fwd_paramsE,@"STO_CUDA_ENTRY STV_DEFAULT"
_ZN5flash16flash_fwd_kernelI23Flash_fwd_kernel_traitsILi96ELi128ELi64ELi4ELb0ELb0EN7cutlass10bfloat16_tE19Flash_kernel_traitsILi96ELi128ELi64ELi4ES3_EELb0ELb0ELb0ELb0ELb1ELb1ELb1ELb0EEEvNS_16Flash_fwd_paramsE:
.text._ZN5flash16flash_fwd_kernelI23Flash_fwd_kernel_traitsILi96ELi128ELi64ELi4ELb0ELb0EN7cutlass10bfloat16_tE19Flash_kernel_traitsILi96ELi128ELi64ELi4ES3_EELb0ELb0ELb0ELb0ELb1ELb1ELb1ELb0EEEvNS_16Flash_fwd_paramsE:
        /* <DEDUP_REMOVED lines=35> */
[C---:B--2---:R-:W-:Y:S02]  /*0230*/  SHF.L.U64.HI R227, R136.reuse, 0x6, R137 ;  /* 0x0000000688e37819 */ /* 0x044fe40000010289 */
[----:B---3--:R-:W-:Y:S02]  /*0240*/  SHF.R.S32.HI R42, RZ, 0x1f, R41 ;  /* 0x0000001fff2a7819 */ /* 0x008fe40000011429 */
[----:B------:R-:W-:Y:S02]  /*0250*/  SHF.L.U32 R228, R136, 0x6, RZ ;  /* 0x0000000688e47819 */ /* 0x000fe400000006ff */
[CC--:B------:R-:W-:Y:S02]  /*0260*/  LEA.HI R0, R42.reuse, R41.reuse, RZ, 0x4 ;  /* 0x000000292a007211 */ /* 0x0c0fe400078f20ff */
[CC--:B------:R-:W-:Y:S02]  /*0270*/  LEA.HI R31, R42.reuse, R41.reuse, RZ, 0x2 ;  /* 0x000000292a1f7211 */ /* 0x0c0fe400078f10ff */
[----:B------:R-:W-:Y:S01]  /*0280*/  SHF.R.S32.HI R2, RZ, 0x4, R0 ;  /* 0x00000004ff027819 */ /* 0x000fe20000011400 */
[----:B-1----:R-:W1:Y:S01]  /*0290*/  MUFU.RCP R28, R28 ;  /* 0x0000001c001c7308 */ /* 0x002e620000001000 */
[----:B------:R-:W-:-:S02]  /*02a0*/  LEA.HI R5, R42, R41, RZ, 0x3 ;  /* 0x000000292a057211 */ /* 0x000fc400078f18ff */
        /* <DEDUP_REMOVED lines=11> */
[----:B------:R-:W-:Y:S01]  /*0360*/  SHF.L.U32 R16, R16, 0x3, RZ ;  /* 0x0000000310107819 */ /* 0x000fe200000006ff */
[----:B------:R-:W-:Y:S01]  /*0370*/  IMAD.IADD R11, R2, 0x1, -R11 ;  /* 0x00000001020b7824 */ /* 0x000fe200078e0a0b */
[----:B------:R-:W-:Y:S01]  /*0380*/  LOP3.LUT R139, R3, 0x7fffffe, RZ, 0xc0, !PT ;  /* 0x07fffffe038b7812 */ /* 0x000fe200078ec0ff */
[----:B------:R-:W1:Y:S01]  /*0390*/  F2I.FTZ.U32.TRUNC.NTZ R29, R28 ;  /* 0x0000001c001d7305 */ /* 0x000e62000021f000 */
[----:B------:R-:W-:-:S02]  /*03a0*/  LOP3.LUT R9, R9, 0xc0, RZ, 0xc0, !PT ;  /* 0x000000c009097812 */ /* 0x000fc400078ec0ff */
[----:B------:R-:W-:Y:S01]  /*03b0*/  SHF.R.S32.HI R25, RZ, 0x1f, R0 ;  /* 0x0000001fff197819 */ /* 0x000fe20000011400 */
[----:B------:R-:W-:Y:S01]  /*03c0*/  IMAD.IADD R139, R0, 0x1, -R139 ;  /* 0x00000001008b7824 */ /* 0x000fe200078e0a8b */
[----:B------:R-:W-:Y:S02]  /*03d0*/  LEA.HI R31, R31, R26, RZ, 0x1 ;  /* 0x0000001a1f1f7211 */ /* 0x000fe400078f08ff */
[--C-:B------:R-:W-:Y:S02]  /*03e0*/  SHF.R.S32.HI R17, RZ, 0x1f, R16.reuse ;  /* 0x0000001fff117819 */ /* 0x100fe40000011410 */
[--C-:B------:R-:W-:Y:S02]  /*03f0*/  LOP3.LUT R7, R9, 0x18, R16.reuse, 0xf8, !PT ;  /* 0x0000001809077812 */ /* 0x100fe400078ef810 */
[----:B------:R-:W-:Y:S01]  /*0400*/  SHF.R.U32.HI R18, RZ, 0x3, R9 ;  /* 0x00000003ff127819 */ /* 0x000fe20000011609 */
[----:B------:R-:W-:Y:S01]  /*0410*/  IMAD.WIDE.U32 R32, R12, UR4, R16 ;  /* 0x000000040c207c25 */ /* 0x000fe2000f8e0010 */
[----:B------:R-:W-:Y:S01]  /*0420*/  LEA.HI R8, R25, R0, RZ, 0x3 ;  /* 0x0000000019087211 */ /* 0x000fe200078f18ff */
[----:B------:R-:W-:Y:S01]  /*0430*/  ULDC.64 UR4, c[0x0][0x258] ;  /* 0x0000960000047ab9 */ /* 0x000fe20000000a00 */
[----:B----4-:R-:W-:Y:S01]  /*0440*/  SHF.R.S32.HI R0, RZ, 0x1f, R21 ;  /* 0x0000001fff007819 */ /* 0x010fe20000011415 */
[----:B-1----:R-:W-:Y:S01]  /*0450*/  IMAD.MOV R2, RZ, RZ, -R29 ;  /* 0x000000ffff027224 */ /* 0x002fe200078e0a1d */
[----:B------:R-:W-:Y:S01]  /*0460*/  LEA.HI R42, R42, R41, RZ, 0x5 ;  /* 0x000000292a2a7211 */ /* 0x000fe200078f28ff */
[----:B------:R-:W-:Y:S01]  /*0470*/  IMAD.MOV.U32 R28, RZ, RZ, RZ ;  /* 0x000000ffff1c7224 */ /* 0x000fe200078e00ff */
[----:B------:R-:W-:Y:S01]  /*0480*/  LOP3.LUT R31, R31, 0x7fffffe, RZ, 0xc0, !PT ;  /* 0x07fffffe1f1f7812 */ /* 0x000fe200078ec0ff */
[----:B------:R-:W-:Y:S01]  /*0490*/  IMAD R0, R0, UR4, RZ ;  /* 0x0000000400007c24 */ /* 0x000fe2000f8e02ff */
[----:B------:R-:W-:Y:S01]  /*04a0*/  LOP3.LUT R18, R7, R18, RZ, 0x3c, !PT ;  /* 0x0000001207127212 */ /* 0x000fe200078e3cff */
[----:B------:R-:W-:Y:S01]  /*04b0*/  IMAD R7, R2, R19, RZ ;  /* 0x0000001302077224 */ /* 0x000fe200078e02ff */
[----:B------:R-:W-:Y:S01]  /*04c0*/  LOP3.LUT R2, R5, 0xfffffff8, RZ, 0xc0, !PT ;  /* 0xfffffff805027812 */ /* 0x000fe200078ec0ff */
[----:B------:R-:W-:Y:S01]  /*04d0*/  IMAD.IADD R20, R26, 0x1, -R31 ;  /* 0x000000011a147824 */ /* 0x000fe200078e0a1f */
[----:B------:R-:W-:Y:S01]  /*04e0*/  SHF.R.S32.HI R9, RZ, 0x5, R42 ;  /* 0x00000005ff097819 */ /* 0x000fe2000001142a */
[----:B------:R-:W-:Y:S01]  /*04f0*/  IMAD.IADD R25, R33, 0x1, R24 ;  /* 0x0000000121197824 */ /* 0x000fe200078e0218 */
[----:B------:R-:W-:Y:S01]  /*0500*/  MOV R24, R32 ;  /* 0x0000002000187202 */ /* 0x000fe20000000f00 */
[----:B------:R-:W-:Y:S01]  /*0510*/  IMAD.HI.U32 R7, R29, R7, R28 ;  /* 0x000000071d077227 */ /* 0x000fe200078e001c */
[----:B------:R-:W-:-:S02]  /*0520*/  IABS R6, R21 ;  /* 0x0000001500067213 */ /* 0x000fc40000000000 */
[--C-:B------:R-:W-:Y:S01]  /*0530*/  SHF.R.S32.HI R4, RZ, 0x1, R3.reuse ;  /* 0x00000001ff047819 */ /* 0x100fe20000011403 */
[----:B------:R-:W-:Y:S01]  /*0540*/  IMAD R0, R21, UR5, R0 ;  /* 0x0000000515007c24 */ /* 0x000fe2000f8e0200 */
[----:B------:R-:W1:Y:S01]  /*0550*/  S2UR UR5, SR_CgaCtaId ;  /* 0x00000000000579c3 */ /* 0x000e620000008800 */
[----:B------:R-:W-:Y:S01]  /*0560*/  IMAD.IADD R29, R41, 0x1, -R2 ;  /* 0x00000001291d7824 */ /* 0x000fe200078e0a02 */
[----:B------:R-:W-:Y:S01]  /*0570*/  SHF.R.S32.HI R3, RZ, 0x1f, R3 ;  /* 0x0000001fff037819 */ /* 0x000fe20000011403 */
[----:B------:R-:W-:Y:S01]  /*0580*/  IMAD R229, R9, 0x8, R20 ;  /* 0x0000000809e57824 */ /* 0x000fe200078e0214 */
[----:B------:R-:W-:Y:S01]  /*0590*/  SHF.R.S32.HI R27, RZ, 0x1f, R26 ;  /* 0x0000001fff1b7819 */ /* 0x000fe2000001141a */
[----:B------:R-:W-:Y:S01]  /*05a0*/  IMAD.WIDE.U32 R24, R21, UR4, R24 ;  /* 0x0000000415187c25 */ /* 0x000fe2000f8e0018 */
[----:B------:R-:W-:Y:S01]  /*05b0*/  LEA.HI R2, R29, R29, RZ, 0x1 ;  /* 0x0000001d1d027211 */ /* 0x000fe200078f08ff */
[----:B------:R-:W-:Y:S01]  /*05c0*/  UMOV UR4, 0x400 ;  /* 0x0000040000047882 */ /* 0x000fe20000000000 */
[----:B------:R-:W-:Y:S01]  /*05d0*/  LEA.HI R3, R3, R4, RZ, 0x2 ;  /* 0x0000000403037211 */ /* 0x000fe200078f10ff */
[----:B------:R-:W-:Y:S01]  /*05e0*/  IMAD.U32 R229, R229, 0x20, R18 ;  /* 0x00000020e5e57824 */ /* 0x000fe200078e0012 */
[----:B------:R-:W-:Y:S01]  /*05f0*/  LOP3.LUT R10, R2, 0x3fffffe, RZ, 0xc0, !PT ;  /* 0x03fffffe020a7812 */ /* 0x000fe200078ec0ff */
[----:B------:R-:W-:Y:S01]  /*0600*/  IMAD.HI.U32 R18, R7, R6, RZ ;  /* 0x0000000607127227 */ /* 0x000fe200078e00ff */
[----:B------:R-:W-:-:S02]  /*0610*/  LOP3.LUT R3, R3, 0xfffffffc, RZ, 0xc0, !PT ;  /* 0xfffffffc03037812 */ /* 0x000fc400078ec0ff */
[----:B------:R-:W-:Y:S01]  /*0620*/  LOP3.LUT R21, R21, R14, RZ, 0x3c, !PT ;  /* 0x0000000e15157212 */ /* 0x000fe200078e3cff */
[----:B------:R-:W-:Y:S01]  /*0630*/  IMAD.WIDE R22, R23, 0x80, R26 ;  /* 0x0000008017167825 */ /* 0x000fe200078e021a */
[----:B------:R-:W-:-:S03]  /*0640*/  IADD3 R10, R29, -R10, RZ ;  /* 0x8000000a1d0a7210 */ /* 0x000fc60007ffe0ff */
[----:B------:R-:W-:Y:S01]  /*0650*/  IMAD.IADD R25, R25, 0x1, R0 ;  /* 0x0000000119197824 */ /* 0x000fe200078e0200 */
[----:B------:R-:W-:Y:S01]  /*0660*/  SHF.R.S32.HI R0, RZ, 0x1, R2 ;  /* 0x00000001ff007819 */ /* 0x000fe20000011402 */
[----:B------:R-:W-:Y:S02]  /*0670*/  IMAD.MOV R20, RZ, RZ, -R18 ;  /* 0x000000ffff147224 */ /* 0x000fe400078e0a12 */
[----:B------:R-:W-:Y:S01]  /*0680*/  IMAD R7, R23, UR6, RZ ;  /* 0x0000000617077c24 */ /* 0x000fe2000f8e02ff */
[----:B------:R-:W-:Y:S01]  /*0690*/  SHF.L.U32 R2, R0, 0x6, RZ ;  /* 0x0000000600027819 */ /* 0x000fe200000006ff */
[C---:B------:R-:W-:Y:S01]  /*06a0*/  IMAD R20, R19.reuse, R20, R6 ;  /* 0x0000001413147224 */ /* 0x040fe200078e0206 */
[----:B-1----:R-:W-:Y:S01]  /*06b0*/  ULEA UR5, UR5, UR4, 0x18 ;  /* 0x0000000405057291 */ /* 0x002fe2000f8ec03f */
[----:B------:R-:W-:Y:S01]  /*06c0*/  IMAD.IADD R3, R4, 0x1, -R3 ;  /* 0x0000000104037824 */ /* 0x000fe200078e0a03 */
[----:B------:R-:W-:Y:S01]  /*06d0*/  LOP3.LUT R2, R2, 0xc0, RZ, 0xc0, !PT ;  /* 0x000000c002027812 */ /* 0x000fe200078ec0ff */
[C---:B------:R-:W-:Y:S01]  /*06e0*/  IMAD R4, R22.reuse, UR7, R7 ;  /* 0x0000000716047c24 */ /* 0x040fe2000f8e0207 */
[----:B------:R-:W-:Y:S01]  /*06f0*/  ISETP.GT.U32.AND P2, PT, R19, R20, PT ;  /* 0x000000141300720c */ /* 0x000fe20003f44070 */
[----:B------:R-:W-:Y:S01]  /*0700*/  IMAD.WIDE.U32 R22, R22, UR6, R24 ;  /* 0x0000000616167c25 */ /* 0x000fe2000f8e0018 */
[----:B------:R-:W1:Y:S01]  /*0710*/  @!P3 LDC.64 R6, c[0x0][0x318] ;  /* 0x0000c600ff06bb82 */ /* 0x000e620000000a00 */
[----:B------:R-:W-:Y:S01]  /*0720*/  LOP3.LUT R5, R2, 0x8, R5, 0xf8, !PT ;  /* 0x0000000802057812 */ /* 0x000fe200078ef805 */
[----:B------:R-:W-:Y:S01]  /*0730*/  USHF.L.U32 UR4, UR6, 0x6, URZ ;  /* 0x0000000606047899 */ /* 0x000fe2000800063f */
[----:B------:R-:W-:Y:S01]  /*0740*/  IMAD.IADD R4, R23, 0x1, R4 ;  /* 0x0000000117047824 */ /* 0x000fe200078e0204 */
[----:B------:R-:W-:Y:S01]  /*0750*/  SHF.R.U32.HI R2, RZ, 0x3, R2 ;  /* 0x00000003ff027819 */ /* 0x000fe20000011602 */
[----:B------:R-:W-:Y:S01]  /*0760*/  ULDC.64 UR6, c[0x0][0x230] ;  /* 0x00008c0000067ab9 */ /* 0x000fe20000000a00 */
[----:B------:R-:W-:Y:S01]  /*0770*/  LEA R24, P0, R22, UR8, 0x1 ;  /* 0x0000000816187c11 */ /* 0x000fe2000f8008ff */
[----:B------:R-:W-:Y:S01]  /*0780*/  IMAD.SHL.U32 R8, R8, 0x20, RZ ;  /* 0x0000002008087824 */ /* 0x000fe200078e00ff */
[----:B------:R-:W-:-:S02]  /*0790*/  LOP3.LUT R2, R5, R2, RZ, 0x3c, !PT ;  /* 0x0000000205027212 */ /* 0x000fc400078e3cff */
[----:B------:R-:W-:Y:S01]  /*07a0*/  LEA.HI.X R25, R22, UR9, R4, 0x1, P0 ;  /* 0x0000000916197c11 */ /* 0x000fe200080f0c04 */
[----:B------:R-:W-:Y:S01]  /*07b0*/  @!P2 IMAD.IADD R20, R20, 0x1, -R19 ;  /* 0x000000011414a824 */ /* 0x000fe200078e0a13 */
[----:B------:R-:W2:Y:S01]  /*07c0*/  @!P3 LDC.64 R4, c[0x0][0x2c8] ;  /* 0x0000b200ff04bb82 */ /* 0x000ea20000000a00 */
[----:B------:R-:W-:Y:S01]  /*07d0*/  IADD3 R22, P0, R24, UR4, RZ ;  /* 0x0000000418167c10 */ /* 0x000fe2000ff1e0ff */
[----:B------:R-:W-:Y:S01]  /*07e0*/  ULDC.64 UR8, c[0x0][0x250] ;  /* 0x0000940000087ab9 */ /* 0x000fe20000000a00 */
[----:B------:R-:W-:Y:S01]  /*07f0*/  @!P2 IADD3 R18, R18, 0x1, RZ ;  /* 0x000000011212a810 */ /* 0x000fe20007ffe0ff */
[----:B------:R-:W-:Y:S01]  /*0800*/  USHF.L.U32 UR14, UR8, 0x6, URZ ;  /* 0x00000006080e7899 */ /* 0x000fe2000800063f */
[----:B------:R-:W-:Y:S01]  /*0810*/  IADD3.X R23, R25, UR10, RZ, P0, !PT ;  /* 0x0000000a19177c10 */ /* 0x000fe200087fe4ff */
[----:B------:R-:W-:Y:S01]  /*0820*/  USHF.L.U64.HI UR15, UR8, 0x6, UR9 ;  /* 0x00000006080f7899 */ /* 0x000fe20008010209 */
[----:B------:R-:W-:Y:S02]  /*0830*/  ISETP.GE.U32.AND P4, PT, R20, R19, PT ;  /* 0x000000131400720c */ /* 0x000fe40003f86070 */
[----:B------:R-:W-:-:S02]  /*0840*/  IADD3 R19, P0, R26, R15, RZ ;  /* 0x0000000f1a137210 */ /* 0x000fc40007f1e0ff */
[----:B------:R-:W-:Y:S02]  /*0850*/  ISETP.NE.AND P2, PT, R14, RZ, PT ;  /* 0x000000ff0e00720c */ /* 0x000fe40003f45270 */
[----:B------:R-:W-:Y:S02]  /*0860*/  LEA.HI.X.SX32 R27, R15, R27, 0x1, P0 ;  /* 0x0000001b0f1b7211 */ /* 0x000fe400000f0eff */
[----:B-1----:R-:W-:Y:S02]  /*0870*/  @!P3 ISETP.NE.U32.AND P1, PT, R6, RZ, PT ;  /* 0x000000ff0600b20c */ /* 0x002fe40003f25070 */
[----:B------:R-:W-:Y:S01]  /*0880*/  ISETP.GE.AND P0, PT, R21, RZ, PT ;  /* 0x000000ff1500720c */ /* 0x000fe20003f06270 */
[----:B------:R-:W-:Y:S01]  /*0890*/  IMAD R20, R27, R136, RZ ;  /* 0x000000881b147224 */ /* 0x000fe200078e02ff */
[----:B------:R-:W-:Y:S01]  /*08a0*/  @!P3 ISETP.NE.AND.EX P1, PT, R7, RZ, PT, P1 ;  /* 0x000000ff0700b20c */ /* 0x000fe20003f25310 */
[----:B------:R-:W-:Y:S01]  /*08b0*/  @P4 VIADD R18, R18, 0x1 ;  /* 0x0000000112124836 */ /* 0x000fe20000000000 */
[----:B------:R-:W-:Y:S01]  /*08c0*/  LEA R229, R229, UR5, 0x1 ;  /* 0x00000005e5e57c11 */ /* 0x000fe2000f8e08ff */
[----:B------:R-:W-:Y:S01]  /*08d0*/  IMAD R7, R19, R137, R20 ;  /* 0x0000008913077224 */ /* 0x000fe200078e0214 */
[----:B------:R-:W-:Y:S01]  /*08e0*/  LOP3.LUT R138, R8, 0xffffff00, RZ, 0xc0, !PT ;  /* 0xffffff00088a7812 */ /* 0x000fe200078ec0ff */
[----:B------:R-:W-:Y:S01]  /*08f0*/  IMAD R6, R27, UR8, RZ ;  /* 0x000000081b067c24 */ /* 0x000fe2000f8e02ff */
[----:B--2---:R-:W-:Y:S01]  /*0900*/  @!P3 SEL R20, R5, RZ, P1 ;  /* 0x000000ff0514b207 */ /* 0x004fe20000800000 */
[----:B------:R-:W-:Y:S01]  /*0910*/  @!PT LDS RZ, [RZ] ;  /* 0x00000000fffff984 */ /* 0x000fe20000000800 */
[----:B------:R-:W-:Y:S01]  /*0920*/  @!PT LDS RZ, [RZ] ;  /* 0x00000000fffff984 */ /* 0x000fe20000000800 */
[----:B------:R-:W-:Y:S01]  /*0930*/  @!PT LDS RZ, [RZ] ;  /* 0x00000000fffff984 */ /* 0x000fe20000000800 */
[----:B------:R-:W-:Y:S01]  /*0940*/  LDGSTS.E.BYPASS.LTC128B.128 [R229], desc[UR16][R24.64] ;  /* 0x0000000018e57fae */ /* 0x000fe2000b901d50 */
[----:B------:R-:W-:Y:S01]  /*0950*/  IMAD.MOV.U32 R5, RZ, RZ, R18 ;  /* 0x000000ffff057224 */ /* 0x000fe200078e0012 */
[----:B------:R-:W-:Y:S01]  /*0960*/  LOP3.LUT P1, RZ, R3, 0x2, RZ, 0xc0, !PT ;  /* 0x0000000203ff7812 */ /* 0x000fe2000782c0ff */
[----:B------:R-:W-:Y:S01]  /*0970*/  IMAD R6, R19, UR9, R6 ;  /* 0x0000000913067c24 */ /* 0x000fe2000f8e0206 */
[----:B------:R-:W-:Y:S01]  /*0980*/  LDGSTS.E.BYPASS.LTC128B.128 [R229+0x2000], desc[UR16][R24.64+0x40] ;  /* 0x0200004018e57fae */ /* 0x000fe2000b901d50 */
[----:B------:R-:W-:-:S02]  /*0990*/  @!P3 IADD3 R140, R20, R4, -R15 ;  /* 0x00000004148cb210 */ /* 0x000fc40007ffe80f */
[----:B------:R-:W-:Y:S01]  /*09a0*/  @!P0 IADD3 R5, -R5, RZ, RZ ;  /* 0x000000ff05058210 */ /* 0x000fe20007ffe1ff */
[----:B------:R1:W-:Y:S01]  /*09b0*/  LDGSTS.E.BYPASS.LTC128B.128 [R229+0x4000], desc[UR16][R24.64+0x80] ;  /* 0x0400008018e57fae */ /* 0x0003e2000b901d50 */
[----:B------:R-:W-:Y:S01]  /*09c0*/  @!P2 LOP3.LUT R5, RZ, R14, RZ, 0x33, !PT ;  /* 0x0000000eff05a212 */ /* 0x000fe200078e33ff */
[----:B------:R-:W-:Y:S01]  /*09d0*/  VIADD R40, R140, 0x3f ;  /* 0x0000003f8c287836 */ /* 0x000fe20000000000 */
[----:B------:R-:W-:Y:S01]  /*09e0*/  IADD3 R18, P0, R22, UR4, RZ ;  /* 0x0000000416127c10 */ /* 0x000fe2000ff1e0ff */
[----:B------:R-:W-:Y:S01]  /*09f0*/  LDGSTS.E.BYPASS.LTC128B.128 [R229+0x800], desc[UR16][R22.64] ;  /* 0x0080000016e57fae */ /* 0x000fe2000b901d50 */
[----:B------:R-:W-:Y:S02]  /*0a00*/  SHF.R.S32.HI R4, RZ, 0x1f, R5 ;  /* 0x0000001fff047819 */ /* 0x000fe40000011405 */
[----:B------:R-:W-:Y:S01]  /*0a10*/  SHF.R.S32.HI R15, RZ, 0x1f, R40 ;  /* 0x0000001fff0f7819 */ /* 0x000fe20000011428 */
[----:B------:R-:W-:Y:S03]  /*0a20*/  LDGSTS.E.BYPASS.LTC128B.128 [R229+0x2800], desc[UR16][R22.64+0x40] ;  /* 0x0280004016e57fae */ /* 0x000fe6000b901d50 */
[----:B------:R-:W-:Y:S01]  /*0a30*/  LEA.HI R40, R15, R40, RZ, 0x6 ;  /* 0x000000280f287211 */ /* 0x000fe200078f30ff */
[----:B------:R-:W-:Y:S01]  /*0a40*/  LDGSTS.E.BYPASS.LTC128B.128 [R229+0x4800], desc[UR16][R22.64+0x80] ;  /* 0x0480008016e57fae */ /* 0x000fe2000b901d50 */
        /* <DEDUP_REMOVED lines=28> */
[----:B------:R-:W-:Y:S01]  /*0c10*/  IMAD.IADD R21, R21, 0x1, R14 ;  /* 0x0000000115157824 */ /* 0x000fe200078e020e */
[----:B------:R-:W-:Y:S01]  /*0c20*/  IADD3 R15, R17, R6, RZ ;  /* 0x00000006110f7210 */ /* 0x000fe20007ffe0ff */
[----:B------:R-:W-:Y:S01]  /*0c30*/  IMAD.SHL.U32 R6, R3, 0x40, RZ ;  /* 0x0000004003067824 */ /* 0x000fe200078e00ff */
[----:B-1----:R-:W-:Y:S01]  /*0c40*/  IADD3 R18, P0, R18, UR4, RZ ;  /* 0x0000000412127c10 */ /* 0x002fe2000ff1e0ff */
[----:B------:R-:W-:-:S03]  /*0c50*/  UIADD3 UR4, UR5, 0x6000, URZ ;  /* 0x0000600005047890 */ /* 0x000fc6000fffe03f */
[----:B------:R-:W-:Y:S02]  /*0c60*/  LOP3.LUT R6, R6, 0xc0, RZ, 0xc0, !PT ;  /* 0x000000c006067812 */ /* 0x000fe400078ec0ff */
[----:B------:R-:W-:Y:S01]  /*0c70*/  IADD3.X R19, R19, UR10, RZ, P0, !PT ;  /* 0x0000000a13137c10 */ /* 0x000fe200087fe4ff */
[----:B------:R-:W-:Y:S01]  /*0c80*/  ULDC.64 UR10, c[0x0][0x268] ;  /* 0x00009a00000a7ab9 */ /* 0x000fe20000000a00 */
[----:B------:R-:W-:Y:S01]  /*0c90*/  LEA R14, P0, R16, UR6, 0x1 ;  /* 0x00000006100e7c11 */ /* 0x000fe2000f8008ff */
[----:B------:R-:W-:Y:S01]  /*0ca0*/  IMAD R4, R4, UR10, RZ ;  /* 0x0000000a04047c24 */ /* 0x000fe2000f8e02ff */
[----:B------:R-:W-:Y:S01]  /*0cb0*/  SHF.R.U32.HI R8, RZ, 0x3, R6 ;  /* 0x00000003ff087819 */ /* 0x000fe20000011606 */
        /* <DEDUP_REMOVED lines=13> */
[----:B------:R-:W-:Y:S01]  /*0d90*/  IMAD R7, R11, 0x8, R10 ;  /* 0x000000080b077824 */ /* 0x000fe200078e020a */
[----:B------:R-:W-:Y:S01]  /*0da0*/  IADD3 R17, R17, R4, RZ ;  /* 0x0000000411117210 */ /* 0x000fe20007ffe0ff */
[----:B------:R-:W-:Y:S01]  /*0db0*/  IMAD.SHL.U32 R11, R11, 0x8, RZ ;  /* 0x000000080b0b7824 */ /* 0x000fe200078e00ff */
[----:B------:R-:W-:Y:S01]  /*0dc0*/  LDGSTS.E.BYPASS.LTC128B.128 [R229+0x7000], desc[UR16][R14.64+0x40] ;  /* 0x070000400ee57fae */ /* 0x000fe2000b901d50 */
[----:B------:R-:W-:Y:S01]  /*0dd0*/  IMAD.IADD R226, R231, 0x1, R5 ;  /* 0x00000001e7e27824 */ /* 0x000fe200078e0205 */
[----:B------:R-:W-:Y:S01]  /*0de0*/  LEA R4, P0, R16, R230, 0x6 ;  /* 0x000000e610047211 */ /* 0x000fe200078030ff */
[----:B------:R-:W-:Y:S01]  /*0df0*/  IMAD.U32 R2, R7, 0x20, R2 ;  /* 0x0000002007027824 */ /* 0x000fe200078e0002 */
[----:B------:R-:W-:Y:S01]  /*0e00*/  LDGSTS.E.BYPASS.LTC128B.128 [R229+0x8000], desc[UR16][R14.64+0x80] ;  /* 0x080000800ee57fae */ /* 0x000fe2000b901d50 */
[----:B------:R-:W-:Y:S02]  /*0e10*/  LOP3.LUT R11, R6, 0x8, R11, 0xf8, !PT ;  /* 0x00000008060b7812 */ /* 0x000fe400078ef80b */
[----:B------:R-:W-:Y:S01]  /*0e20*/  LEA R6, R9, R138, 0x9 ;  /* 0x0000008a09067211 */ /* 0x000fe200078e48ff */
[----:B------:R-:W-:Y:S01]  /*0e30*/  LDGSTS.E.BYPASS.LTC128B.128 [R229+0x6800], desc[UR16][R12.64] ;  /* 0x068000000ce57fae */ /* 0x000fe2000b901d50 */
[----:B------:R-:W-:-:S02]  /*0e40*/  LEA.HI.X R17, R16, R226, R17, 0x6, P0 ;  /* 0x000000e210117211 */ /* 0x000fc400000f3411 */
[C---:B------:R-:W-:Y:S01]  /*0e50*/  LEA R10, P0, R4.reuse, UR10, 0x1 ;  /* 0x0000000a040a7c11 */ /* 0x040fe2000f8008ff */
[----:B------:R-:W-:Y:S01]  /*0e60*/  LDGSTS.E.BYPASS.LTC128B.128 [R229+0x7800], desc[UR16][R12.64+0x40] ;  /* 0x078000400ce57fae */ /* 0x000fe2000b901d50 */
[----:B------:R-:W-:Y:S01]  /*0e70*/  LOP3.LUT R43, R11, R8, RZ, 0x3c, !PT ;  /* 0x000000080b2b7212 */ /* 0x000fe200078e3cff */
[----:B------:R-:W-:Y:S01]  /*0e80*/  IMAD R6, R139, 0x20, R6 ;  /* 0x000000208b067824 */ /* 0x000fe200078e0206 */
[----:B------:R-:W-:Y:S01]  /*0e90*/  LEA.HI.X R11, R4, UR11, R17, 0x1, P0 ;  /* 0x0000000b040b7c11 */ /* 0x000fe200080f0c11 */
[----:B------:R-:W-:Y:S01]  /*0ea0*/  LDGSTS.E.BYPASS.LTC128B.128 [R229+0x8800], desc[UR16][R12.64+0x80] ;  /* 0x088000800ce57fae */ /* 0x000fe2000b901d50 */
[----:B------:R-:W-:Y:S01]  /*0eb0*/  IADD3 R4, P0, R10, UR14, RZ ;  /* 0x0000000e0a047c10 */ /* 0x000fe2000ff1e0ff */
[----:B------:R-:W-:Y:S01]  /*0ec0*/  IMAD.IADD R225, R43, 0x1, R6 ;  /* 0x000000012be17824 */ /* 0x000fe200078e0206 */
[----:B------:R-:W-:Y:S01]  /*0ed0*/  LEA R141, R2, UR5, 0x1 ;  /* 0x00000005028d7c11 */ /* 0x000fe2000f8e08ff */
[----:B------:R-:W0:Y:S01]  /*0ee0*/  LDGDEPBAR ;  /* 0x00000000000079af */ /* 0x000e220000000000 */
[----:B------:R-:W-:-:S02]  /*0ef0*/  IADD3.X R5, R11, UR15, RZ, P0, !PT ;  /* 0x0000000f0b057c10 */ /* 0x000fc400087fe4ff */
[----:B------:R-:W-:Y:S02]  /*0f00*/  LEA R225, R225, UR5, 0x1 ;  /* 0x00000005e1e17c11 */ /* 0x000fe4000f8e08ff */
[----:B------:R-:W-:Y:S02]  /*0f10*/  LOP3.LUT P0, RZ, R0, 0x2, RZ, 0xc0, !PT ;  /* 0x0000000200ff7812 */ /* 0x000fe4000780c0ff */
[----:B------:R-:W-:Y:S02]  /*0f20*/  MOV R0, 0x20 ;  /* 0x0000002000007802 */ /* 0x000fe40000000f00 */
[----:B------:R-:W-:Y:S01]  /*0f30*/  LEA R224, R2, UR4, 0x1 ;  /* 0x0000000402e07c11 */ /* 0x000fe2000f8e08ff */
[----:B------:R-:W-:Y:S01]  /*0f40*/  ULDC UR4, c[0x0][0x39c] ;  /* 0x0000e70000047ab9 */ /* 0x000fe20000000800 */
[C---:B------:R-:W-:Y:S02]  /*0f50*/  SEL R3, R0.reuse, 0xffffffe0, !P0 ;  /* 0xffffffe000037807 */ /* 0x040fe40004000000 */
[----:B------:R-:W-:-:S02]  /*0f60*/  SEL R0, R0, 0xffffffe0, !P1 ;  /* 0xffffffe000007807 */ /* 0x000fc40004800000 */
[----:B------:R-:W-:Y:S01]  /*0f70*/  ISETP.GE.AND P0, PT, R140, 0x41, PT ;  /* 0x000000418c00780c */ /* 0x000fe20003f06270 */
[----:B------:R-:W-:Y:S02]  /*0f80*/  IMAD.IADD R222, R224, 0x1, R3 ;  /* 0x00000001e0de7824 */ /* 0x000fe400078e0203 */
[----:B------:R-:W-:Y:S01]  /*0f90*/  IMAD.IADD R223, R225, 0x1, R0 ;  /* 0x00000001e1df7824 */ /* 0x000fe200078e0200 */
[----:B------:R-:W-:-:S04]  /*0fa0*/  DEPBAR.LE SB0, 0x0 ;  /* 0x000080000000791a */ /* 0x000fc80000000000 */
[----:B------:R-:W-:Y:S06]  /*0fb0*/  BAR.SYNC.DEFER_BLOCKING 0x0 ;  /* 0x0000000000007b1d */ /* 0x000fec0000010000 */
        /* <DEDUP_REMOVED lines=11> */
[----:B------:R-:W-:Y:S04]  /*1070*/  LDSM.16.M88.4 R124, [R223] ;  /* 0x00000000df7c783b */ /* 0x000fe80000000200 */
[----:B------:R-:W-:Y:S04]  /*1080*/  LDSM.16.M88.4 R20, [R222] ;  /* 0x00000000de14783b */ /* 0x000fe80000000200 */
[----:B------:R-:W-:Y:S04]  /*1090*/  LDSM.16.M88.4 R132, [R141+0x7000] ;  /* 0x007000008d84783b */ /* 0x000fe80000000200 */
[----:B------:R-:W-:Y:S04]  /*10a0*/  LDSM.16.M88.4 R92, [R225+0x2000] ;  /* 0x00200000e15c783b */ /* 0x000fe80000000200 */
[----:B------:R-:W4:Y:S04]  /*10b0*/  LDSM.16.M88.4 R48, [R225+0x1000] ;  /* 0x00100000e130783b */ /* 0x000f280000000200 */
[----:B------:R-:W4:Y:S04]  /*10c0*/  LDSM.16.M88.4 R112, [R141+0x6400] ;  /* 0x006400008d70783b */ /* 0x000f280000000200 */
[----:B------:R-:W4:Y:S04]  /*10d0*/  LDSM.16.M88.4 R104, [R141+0x6800] ;  /* 0x006800008d68783b */ /* 0x000f280000000200 */
[----:B-1----:R-:W1:Y:S04]  /*10e0*/  LDSM.16.M88.4 R8, [R141+0x6c00] ;  /* 0x006c00008d08783b */ /* 0x002e680000000200 */
[----:B------:R-:W-:Y:S01]  /*10f0*/  LDSM.16.M88.4 R32, [R222+0x1000] ;  /* 0x00100000de20783b */ /* 0x000fe20000000200 */
[-C--:B---3--:R-:W-:Y:S03]  /*1100*/  HMMA.16816.F32.BF16 R12, R96, R76.reuse, RZ ;  /* 0x0000004c600c723c */ /* 0x088fe600000418ff */
[----:B------:R-:W3:Y:S04]  /*1110*/  LDSM.16.M88.4 R44, [R223+0x2000] ;  /* 0x00200000df2c783b */ /* 0x000ee80000000200 */
[----:B--2---:R-:W2:Y:S04]  /*1120*/  LDSM.16.M88.4 R4, [R223+0x1000] ;  /* 0x00100000df04783b */ /* 0x004ea80000000200 */
[----:B------:R-:W2:Y:S04]  /*1130*/  LDSM.16.M88.4 R128, [R222+0x400] ;  /* 0x00040000de80783b */ /* 0x000ea80000000200 */
[----:B------:R-:W2:Y:S04]  /*1140*/  LDSM.16.M88.4 R120, [R222+0x800] ;  /* 0x00080000de78783b */ /* 0x000ea80000000200 */
[----:B------:R-:W2:Y:S01]  /*1150*/  LDSM.16.M88.4 R116, [R222+0xc00] ;  /* 0x000c0000de74783b */ /* 0x000ea20000000200 */
[----:B----4-:R-:W-:Y:S03]  /*1160*/  HMMA.16816.F32.BF16 R28, R48, R76, RZ ;  /* 0x0000004c301c723c */ /* 0x010fe600000418ff */
[----:B------:R-:W-:Y:S04]  /*1170*/  LDSM.16.M88.4 R16, [R141+0x8000] ;  /* 0x008000008d10783b */ /* 0x000fe80000000200 */
[----:B------:R-:W4:Y:S01]  /*1180*/  LDSM.16.M88.4 R24, [R225+0x4000] ;  /* 0x00400000e118783b */ /* 0x000f220000000200 */
[----:B------:R-:W-:Y:S03]  /*1190*/  HMMA.16816.F32.BF16 R12, R124, R20, R12 ;  /* 0x000000147c0c723c */ /* 0x000fe6000004180c */
[----:B------:R-:W4:Y:S03]  /*11a0*/  LDSM.16.M88.4 R88, [R225+0x3000] ;  /* 0x00300000e158783b */ /* 0x000f260000000200 */
[-C--:B------:R-:W-:Y:S01]  /*11b0*/  HMMA.16816.F32.BF16 R80, R48, R78.reuse, RZ ;  /* 0x0000004e3050723c */ /* 0x080fe200000418ff */
[----:B------:R-:W4:Y:S04]  /*11c0*/  LDSM.16.M88.4 R84, [R141+0x7400] ;  /* 0x007400008d54783b */ /* 0x000f280000000200 */
[----:B------:R-:W-:Y:S01]  /*11d0*/  LDSM.16.M88.4 R36, [R223+0x3000] ;  /* 0x00300000df24783b */ /* 0x000fe20000000200 */
[----:B------:R-:W-:Y:S03]  /*11e0*/  HMMA.16816.F32.BF16 R76, R96, R78, RZ ;  /* 0x0000004e604c723c */ /* 0x000fe600000418ff */
[----:B------:R-:W0:Y:S03]  /*11f0*/  LDGDEPBAR ;  /* 0x00000000000079af */ /* 0x000e260000000000 */
[----:B------:R-:W-:Y:S06]  /*1200*/  HMMA.16816.F32.BF16 R68, R48, R112, RZ ;  /* 0x000000703044723c */ /* 0x000fec00000418ff */
[----:B------:R-:W-:Y:S06]  /*1210*/  HMMA.16816.F32.BF16 R12, R92, R132, R12 ;  /* 0x000000845c0c723c */ /* 0x000fec000004180c */
[C---:B------:R-:W-:Y:S06]  /*1220*/  HMMA.16816.F32.BF16 R60, R48.reuse, R104, RZ ;  /* 0x00000068303c723c */ /* 0x040fec00000418ff */
[C---:B-1----:R-:W-:Y:S06]  /*1230*/  HMMA.16816.F32.BF16 R52, R48.reuse, R8, RZ ;  /* 0x000000083034723c */ /* 0x042fec00000418ff */
[C---:B------:R-:W-:Y:S06]  /*1240*/  HMMA.16816.F32.BF16 R64, R48.reuse, R114, RZ ;  /* 0x000000723040723c */ /* 0x040fec00000418ff */
[C---:B------:R-:W-:Y:S06]  /*1250*/  HMMA.16816.F32.BF16 R56, R48.reuse, R106, RZ ;  /* 0x0000006a3038723c */ /* 0x040fec00000418ff */
[----:B------:R-:W-:Y:S06]  /*1260*/  HMMA.16816.F32.BF16 R48, R48, R10, RZ ;  /* 0x0000000a3030723c */ /* 0x000fec00000418ff */
[C---:B------:R-:W-:Y:S06]  /*1270*/  HMMA.16816.F32.BF16 R72, R96.reuse, R112, RZ ;  /* 0x000000706048723c */ /* 0x040fec00000418ff */
[----:B------:R-:W-:Y:S06]  /*1280*/  HMMA.16816.F32.BF16 R112, R96, R114, RZ ;  /* 0x000000726070723c */ /* 0x000fec00000418ff */
[----:B---3--:R-:W-:Y:S06]  /*1290*/  HMMA.16816.F32.BF16 R12, R44, R32, R12 ;  /* 0x000000202c0c723c */ /* 0x008fec000004180c */
[C---:B------:R-:W-:Y:S06]  /*12a0*/  HMMA.16816.F32.BF16 R108, R96.reuse, R104, RZ ;  /* 0x00000068606c723c */ /* 0x040fec00000418ff */
[C---:B------:R-:W-:Y:S06]  /*12b0*/  HMMA.16816.F32.BF16 R104, R96.reuse, R106, RZ ;  /* 0x0000006a6068723c */ /* 0x040fec00000418ff */
[----:B------:R-:W-:Y:S06]  /*12c0*/  HMMA.16816.F32.BF16 R100, R96, R8, RZ ;  /* 0x000000086064723c */ /* 0x000fec00000418ff */
[----:B--2---:R-:W-:Y:S06]  /*12d0*/  HMMA.16816.F32.BF16 R28, R4, R20, R28 ;  /* 0x00000014041c723c */ /* 0x004fec000004181c */
[----:B------:R-:W-:Y:S01]  /*12e0*/  HMMA.16816.F32.BF16 R96, R96, R10, RZ ;  /* 0x0000000a6060723c */ /* 0x000fe200000418ff */
[----:B------:R-:W-:Y:S05]  /*12f0*/  LDSM.16.M88.4 R8, [R223+0x4000] ;  /* 0x00400000df08783b */ /* 0x000fea0000000200 */
[-C--:B------:R-:W-:Y:S06]  /*1300*/  HMMA.16816.F32.BF16 R80, R4, R22.reuse, R80 ;  /* 0x000000160450723c */ /* 0x080fec0000041850 */
[----:B------:R-:W-:Y:S01]  /*1310*/  HMMA.16816.F32.BF16 R76, R124, R22, R76 ;  /* 0x000000167c4c723c */ /* 0x000fe2000004184c */
[----:B------:R-:W-:Y:S05]  /*1320*/  LDSM.16.M88.4 R20, [R225+0x5000] ;  /* 0x00500000e114783b */ /* 0x000fea0000000200 */
[C---:B------:R-:W-:Y:S06]  /*1330*/  HMMA.16816.F32.BF16 R68, R4.reuse, R128, R68 ;  /* 0x000000800444723c */ /* 0x040fec0000041844 */
[C---:B------:R-:W-:Y:S06]  /*1340*/  HMMA.16816.F32.BF16 R60, R4.reuse, R120, R60 ;  /* 0x00000078043c723c */ /* 0x040fec000004183c */
[C---:B------:R-:W-:Y:S06]  /*1350*/  HMMA.16816.F32.BF16 R52, R4.reuse, R116, R52 ;  /* 0x000000740434723c */ /* 0x040fec0000041834 */
[C---:B------:R-:W-:Y:S06]  /*1360*/  HMMA.16816.F32.BF16 R64, R4.reuse, R130, R64 ;  /* 0x000000820440723c */ /* 0x040fec0000041840 */
[C---:B------:R-:W-:Y:S06]  /*1370*/  HMMA.16816.F32.BF16 R56, R4.reuse, R122, R56 ;  /* 0x0000007a0438723c */ /* 0x040fec0000041838 */
[----:B------:R-:W-:Y:S01]  /*1380*/  HMMA.16816.F32.BF16 R48, R4, R118, R48 ;  /* 0x000000760430723c */ /* 0x000fe20000041830 */
[----:B------:R-:W1:Y:S05]  /*1390*/  LDSM.16.M88.4 R4, [R222+0x2000] ;  /* 0x00200000de04783b */ /* 0x000e6a0000000200 */
[C---:B------:R-:W-:Y:S06]  /*13a0*/  HMMA.16816.F32.BF16 R72, R124.reuse, R128, R72 ;  /* 0x000000807c48723c */ /* 0x040fec0000041848 */
[----:B------:R-:W-:Y:S01]  /*13b0*/  HMMA.16816.F32.BF16 R128, R124, R130, R112 ;  /* 0x000000827c80723c */ /* 0x000fe20000041870 */
[----:B------:R-:W-:Y:S05]  /*13c0*/  LDSM.16.M88.4 R112, [R223+0x5000] ;  /* 0x00500000df70783b */ /* 0x000fea0000000200 */
[----:B----4-:R-:W-:Y:S06]  /*13d0*/  HMMA.16816.F32.BF16 R12, R24, R16, R12 ;  /* 0x00000010180c723c */ /* 0x010fec000004180c */
[C---:B------:R-:W-:Y:S06]  /*13e0*/  HMMA.16816.F32.BF16 R108, R124.reuse, R120, R108 ;  /* 0x000000787c6c723c */ /* 0x040fec000004186c */
[C---:B------:R-:W-:Y:S06]  /*13f0*/  HMMA.16816.F32.BF16 R100, R124.reuse, R116, R100 ;  /* 0x000000747c64723c */ /* 0x040fec0000041864 */
[----:B------:R-:W-:Y:S06]  /*1400*/  HMMA.16816.F32.BF16 R104, R124, R122, R104 ;  /* 0x0000007a7c68723c */ /* 0x000fec0000041868 */
[----:B------:R-:W-:Y:S06]  /*1410*/  HMMA.16816.F32.BF16 R28, R88, R132, R28 ;  /* 0x00000084581c723c */ /* 0x000fec000004181c */
[----:B------:R-:W-:Y:S06]  /*1420*/  HMMA.16816.F32.BF16 R76, R92, R134, R76 ;  /* 0x000000865c4c723c */ /* 0x000fec000004184c */
[----:B------:R-:W-:Y:S01]  /*1430*/  HMMA.16816.F32.BF16 R124, R124, R118, R96 ;  /* 0x000000767c7c723c */ /* 0x000fe20000041860 */
[----:B------:R-:W2:Y:S04]  /*1440*/  LDSM.16.M88.4 R96, [R222+0x1400] ;  /* 0x00140000de60783b */ /* 0x000ea80000000200 */
[----:B------:R-:W-:Y:S01]  /*1450*/  LDSM.16.M88.4 R116, [R141+0x7c00] ;  /* 0x007c00008d74783b */ /* 0x000fe20000000200 */
[----:B------:R-:W-:Y:S06]  /*1460*/  HMMA.16816.F32.BF16 R80, R88, R134, R80 ;  /* 0x000000865850723c */ /* 0x000fec0000041850 */
[-C--:B------:R-:W-:Y:S06]  /*1470*/  HMMA.16816.F32.BF16 R72, R92, R84.reuse, R72 ;  /* 0x000000545c48723c */ /* 0x080fec0000041848 */
[C---:B------:R-:W-:Y:S06]  /*1480*/  HMMA.16816.F32.BF16 R68, R88.reuse, R84, R68 ;  /* 0x000000545844723c */ /* 0x040fec0000041844 */
[-C--:B------:R-:W-:Y:S06]  /*1490*/  HMMA.16816.F32.BF16 R64, R88, R86.reuse, R64 ;  /* 0x000000565840723c */ /* 0x080fec0000041840 */
[----:B------:R-:W-:Y:S01]  /*14a0*/  HMMA.16816.F32.BF16 R128, R92, R86, R128 ;  /* 0x000000565c80723c */ /* 0x000fe20000041880 */
[----:B------:R-:W3:Y:S05]  /*14b0*/  LDSM.16.M88.4 R84, [R141+0x8400] ;  /* 0x008400008d54783b */ /* 0x000eea0000000200 */
[----:B-1----:R-:W-:Y:S06]  /*14c0*/  HMMA.16816.F32.BF16 R12, R8, R4, R12 ;  /* 0x00000004080c723c */ /* 0x002fec000004180c */
[----:B------:R-:W-:Y:S06]  /*14d0*/  HMMA.16816.F32.BF16 R28, R36, R32, R28 ;  /* 0x00000020241c723c */ /* 0x000fec000004181c */
[-C--:B------:R-:W-:Y:S06]  /*14e0*/  HMMA.16816.F32.BF16 R76, R44, R34.reuse, R76 ;  /* 0x000000222c4c723c */ /* 0x080fec000004184c */
[----:B------:R-:W-:Y:S01]  /*14f0*/  HMMA.16816.F32.BF16 R80, R36, R34, R80 ;  /* 0x000000222450723c */ /* 0x000fe20000041850 */
[----:B------:R-:W1:Y:S05]  /*1500*/  LDSM.16.M88.4 R32, [R141+0x7800] ;  /* 0x007800008d20783b */ /* 0x000e6a0000000200 */
[----:B--2---:R-:W-:Y:S01]  /*1510*/  HMMA.16816.F32.BF16 R72, R44, R96, R72 ;  /* 0x000000602c48723c */ /* 0x004fe20000041848 */
[----:B------:R-:W-:Y:S01]  /*1520*/  FMUL.FTZ R12, R12, UR4 ;  /* 0x000000040c0c7c20 */ /* 0x000fe20008410000 */
[----:B------:R-:W-:Y:S01]  /*1530*/  FMUL.FTZ R2, R13, UR4 ;  /* 0x000000040d027c20 */ /* 0x000fe20008410000 */
[----:B------:R-:W-:-:S02]  /*1540*/  FMUL.FTZ R3, R14, UR4 ;  /* 0x000000040e037c20 */ /* 0x000fc40008410000 */
[----:B------:R2:W-:Y:S01]  /*1550*/  MUFU.TANH R120, R12 ;  /* 0x0000000c00787308 */ /* 0x0005e20000002400 */
[----:B------:R-:W-:Y:S06]  /*1560*/  HMMA.16816.F32.BF16 R68, R36, R96, R68 ;  /* 0x000000602444723c */ /* 0x000fec0000041844 */
[-C--:B------:R-:W-:Y:S01]  /*1570*/  HMMA.16816.F32.BF16 R128, R44, R98.reuse, R128 ;  /* 0x000000622c80723c */ /* 0x080fe20000041880 */
[----:B------:R-:W-:Y:S01]  /*1580*/  FMUL.FTZ R97, R15, UR4 ;  /* 0x000000040f617c20 */ /* 0x000fe20008410000 */
[----:B------:R-:W4:Y:S04]  /*1590*/  MUFU.TANH R2, R2 ;  /* 0x0000000200027308 */ /* 0x000f280000002400 */
[----:B------:R-:W-:Y:S01]  /*15a0*/  HMMA.16816.F32.BF16 R64, R36, R98, R64 ;  /* 0x000000622440723c */ /* 0x000fe20000041840 */
[----:B--2---:R-:W2:Y:S03]  /*15b0*/  LDSM.16.M88.4 R12, [R222+0x2400] ;  /* 0x00240000de0c783b */ /* 0x004ea60000000200 */
[----:B------:R-:W-:Y:S02]  /*15c0*/  MUFU.TANH R3, R3 ;  /* 0x0000000300037308 */ /* 0x000fe40000002400 */
[----:B------:R-:W-:Y:S06]  /*15d0*/  HMMA.16816.F32.BF16 R28, R20, R16, R28 ;  /* 0x00000010141c723c */ /* 0x000fec000004181c */
[-C--:B------:R-:W-:Y:S01]  /*15e0*/  HMMA.16816.F32.BF16 R76, R24, R18.reuse, R76 ;  /* 0x00000012184c723c */ /* 0x080fe2000004184c */
[----:B------:R-:W-:Y:S05]  /*15f0*/  MUFU.TANH R97, R97 ;  /* 0x0000006100617308 */ /* 0x000fea0000002400 */
[----:B------:R-:W-:Y:S01]  /*1600*/  HMMA.16816.F32.BF16 R80, R20, R18, R80 ;  /* 0x000000121450723c */ /* 0x000fe20000041850 */
[----:B------:R-:W-:Y:S05]  /*1610*/  LDSM.16.M88.4 R16, [R141+0x8800] ;  /* 0x008800008d10783b */ /* 0x000fea0000000200 */
[-C--:B---3--:R-:W-:Y:S06]  /*1620*/  HMMA.16816.F32.BF16 R72, R24, R84.reuse, R72 ;  /* 0x000000541848723c */ /* 0x088fec0000041848 */
[----:B------:R-:W-:Y:S06]  /*1630*/  HMMA.16816.F32.BF16 R68, R20, R84, R68 ;  /* 0x000000541444723c */ /* 0x000fec0000041844 */
[-C--:B------:R-:W-:Y:S06]  /*1640*/  HMMA.16816.F32.BF16 R128, R24, R86.reuse, R128 ;  /* 0x000000561880723c */ /* 0x080fec0000041880 */
[----:B------:R-:W-:Y:S06]  /*1650*/  HMMA.16816.F32.BF16 R64, R20, R86, R64 ;  /* 0x000000561440723c */ /* 0x000fec0000041840 */
[----:B------:R-:W-:Y:S06]  /*1660*/  HMMA.16816.F32.BF16 R28, R112, R4, R28 ;  /* 0x00000004701c723c */ /* 0x000fec000004181c */
[-C--:B------:R-:W-:Y:S06]  /*1670*/  HMMA.16816.F32.BF16 R76, R8, R6.reuse, R76 ;  /* 0x00000006084c723c */ /* 0x080fec000004184c */
[----:B------:R-:W-:Y:S01]  /*1680*/  HMMA.16816.F32.BF16 R80, R112, R6, R80 ;  /* 0x000000067050723c */ /* 0x000fe20000041850 */
[----:B------:R-:W3:Y:S05]  /*1690*/  LDSM.16.M88.4 R4, [R222+0x1800] ;  /* 0x00180000de04783b */ /* 0x000eea0000000200 */
[C---:B-1----:R-:W-:Y:S06]  /*16a0*/  HMMA.16816.F32.BF16 R108, R92.reuse, R32, R108 ;  /* 0x000000205c6c723c */ /* 0x042fec000004186c */
[----:B------:R-:W-:Y:S01]  /*16b0*/  HMMA.16816.F32.BF16 R104, R92, R34, R104 ;  /* 0x000000225c68723c */ /* 0x000fe20000041868 */
[----:B------:R-:W-:Y:S01]  /*16c0*/  FMUL.FTZ R28, R28, UR4 ;  /* 0x000000041c1c7c20 */ /* 0x000fe20008410000 */
[----:B------:R-:W-:Y:S01]  /*16d0*/  FMUL.FTZ R29, R29, UR4 ;  /* 0x000000041d1d7c20 */ /* 0x000fe20008410000 */
[----:B------:R-:W-:Y:S01]  /*16e0*/  FMUL.FTZ R30, R30, UR4 ;  /* 0x000000041e1e7c20 */ /* 0x000fe20008410000 */
[----:B------:R-:W-:Y:S01]  /*16f0*/  FMUL.FTZ R31, R31, UR4 ;  /* 0x000000041f1f7c20 */ /* 0x000fe20008410000 */
[----:B------:R-:W-:Y:S01]  /*1700*/  MUFU.TANH R96, R28 ;  /* 0x0000001c00607308 */ /* 0x000fe20000002400 */
[----:B--2---:R-:W-:Y:S01]  /*1710*/  HMMA.16816.F32.BF16 R72, R8, R12, R72 ;  /* 0x0000000c0848723c */ /* 0x004fe20000041848 */
[----:B------:R-:W-:Y:S01]  /*1720*/  FMUL.FTZ R84, R76, UR4 ;  /* 0x000000044c547c20 */ /* 0x000fe20008410000 */
[----:B------:R-:W-:Y:S01]  /*1730*/  FMUL.FTZ R78, R78, UR4 ;  /* 0x000000044e4e7c20 */ /* 0x000fe20008410000 */
[----:B------:R-:W-:Y:S01]  /*1740*/  FMUL.FTZ R76, R77, UR4 ;  /* 0x000000044d4c7c20 */ /* 0x000fe20008410000 */
[----:B------:R-:W-:-:S02]  /*1750*/  FMUL.FTZ R77, R79, UR4 ;  /* 0x000000044f4d7c20 */ /* 0x000fc40008410000 */
[----:B------:R-:W-:Y:S01]  /*1760*/  HMMA.16816.F32.BF16 R68, R112, R12, R68 ;  /* 0x0000000c7044723c */ /* 0x000fe20000041844 */
[----:B------:R-:W-:Y:S01]  /*1770*/  MUFU.TANH R122, R29 ;  /* 0x0000001d007a7308 */ /* 0x000fe20000002400 */
[----:B------:R-:W-:Y:S01]  /*1780*/  FMUL.FTZ R80, R80, UR4 ;  /* 0x0000000450507c20 */ /* 0x000fe20008410000 */
[----:B------:R-:W-:-:S03]  /*1790*/  FMUL.FTZ R79, R83, UR4 ;  /* 0x00000004534f7c20 */ /* 0x000fc60008410000 */
[----:B------:R-:W-:Y:S03]  /*17a0*/  HMMA.16816.F32.BF16 R60, R88, R32, R60 ;  /* 0x00000020583c723c */ /* 0x000fe6000004183c */
[----:B------:R-:W-:Y:S03]  /*17b0*/  MUFU.TANH R123, R30 ;  /* 0x0000001e007b7308 */ /* 0x000fe60000002400 */
[----:B------:R-:W-:Y:S05]  /*17c0*/  HMMA.16816.F32.BF16 R128, R8, R14, R128 ;  /* 0x0000000e0880723c */ /* 0x000fea0000041880 */
[----:B------:R1:W2:Y:S01]  /*17d0*/  MUFU.TANH R133, R31 ;  /* 0x0000001f00857308 */ /* 0x0002a20000002400 */
[----:B------:R-:W-:Y:S01]  /*17e0*/  HMMA.16816.F32.BF16 R56, R88, R34, R56 ;  /* 0x000000225838723c */ /* 0x000fe20000041838 */
[----:B------:R-:W-:Y:S01]  /*17f0*/  FMUL.FTZ R74, R74, UR4 ;  /* 0x000000044a4a7c20 */ /* 0x000fe20008410000 */
[----:B------:R-:W-:-:S04]  /*1800*/  FMUL.FTZ R75, R75, UR4 ;  /* 0x000000044b4b7c20 */ /* 0x000fc80008410000 */
[----:B------:R-:W-:Y:S01]  /*1810*/  HMMA.16816.F32.BF16 R64, R112, R14, R64 ;  /* 0x0000000e7040723c */ /* 0x000fe20000041840 */
[----:B------:R-:W4:Y:S01]  /*1820*/  LDSM.16.M88.4 R12, [R222+0x1c00] ;  /* 0x001c0000de0c783b */ /* 0x000f220000000200 */
[----:B------:R-:W2:Y:S01]  /*1830*/  MUFU.TANH R84, R84 ;  /* 0x0000005400547308 */ /* 0x000ea20000002400 */
[----:B------:R-:W-:Y:S01]  /*1840*/  FMUL.FTZ R32, R68, UR4 ;  /* 0x0000000444207c20 */ /* 0x000fe20008410000 */
[----:B------:R-:W-:Y:S01]  /*1850*/  FMUL.FTZ R68, R69, UR4 ;  /* 0x0000000445447c20 */ /* 0x000fe20008410000 */
[----:B------:R-:W-:Y:S01]  /*1860*/  FMUL.FTZ R33, R70, UR4 ;  /* 0x0000000446217c20 */ /* 0x000fe20008410000 */
[----:B------:R-:W-:Y:S01]  /*1870*/  HMMA.16816.F32.BF16 R100, R92, R116, R100 ;  /* 0x000000745c64723c */ /* 0x000fe20000041864 */
[----:B------:R-:W-:Y:S01]  /*1880*/  FMUL.FTZ R35, R71, UR4 ;  /* 0x0000000447237c20 */ /* 0x000fe20008410000 */
[----:B-1----:R-:W-:Y:S02]  /*1890*/  LDSM.16.M88.4 R28, [R222+0x2800] ;  /* 0x00280000de1c783b */ /* 0x002fe40000000200 */
[----:B------:R1:W-:Y:S02]  /*18a0*/  MUFU.TANH R121, R78 ;  /* 0x0000004e00797308 */ /* 0x0003e40000002400 */
[----:B---3--:R-:W-:Y:S01]  /*18b0*/  HMMA.16816.F32.BF16 R108, R44, R4, R108 ;  /* 0x000000042c6c723c */ /* 0x008fe2000004186c */
[----:B------:R-:W-:Y:S01]  /*18c0*/  FMUL.FTZ R86, R128, UR4 ;  /* 0x0000000480567c20 */ /* 0x000fe20008410000 */
[----:B------:R-:W-:Y:S01]  /*18d0*/  FMUL.FTZ R98, R129, UR4 ;  /* 0x0000000481627c20 */ /* 0x000fe20008410000 */
[----:B------:R-:W-:Y:S01]  /*18e0*/  FMUL.FTZ R130, R130, UR4 ;  /* 0x0000000482827c20 */ /* 0x000fe20008410000 */
[----:B------:R-:W-:-:S02]  /*18f0*/  FMUL.FTZ R131, R131, UR4 ;  /* 0x0000000483837c20 */ /* 0x000fc40008410000 */
[C---:B------:R-:W-:Y:S01]  /*1900*/  HMMA.16816.F32.BF16 R60, R36.reuse, R4, R60 ;  /* 0x00000004243c723c */ /* 0x040fe2000004183c */
[----:B------:R-:W3:Y:S05]  /*1910*/  MUFU.TANH R76, R76 ;  /* 0x0000004c004c7308 */ /* 0x000eea0000002400 */
[-C--:B------:R-:W-:Y:S01]  /*1920*/  HMMA.16816.F32.BF16 R56, R36, R6.reuse, R56 ;  /* 0x000000062438723c */ /* 0x080fe20000041838 */
[----:B------:R-:W-:Y:S01]  /*1930*/  FMUL.FTZ R34, R64, UR4 ;  /* 0x0000000440227c20 */ /* 0x000fe20008410000 */
[----:B------:R-:W-:Y:S01]  /*1940*/  FMUL.FTZ R65, R65, UR4 ;  /* 0x0000000441417c20 */ /* 0x000fe20008410000 */
[----:B------:R-:W-:Y:S01]  /*1950*/  MUFU.TANH R80, R80 ;  /* 0x0000005000507308 */ /* 0x000fe20000002400 */
[----:B-1----:R-:W-:Y:S01]  /*1960*/  FMUL.FTZ R78, R72, UR4 ;  /* 0x00000004484e7c20 */ /* 0x002fe20008410000 */
[----:B------:R-:W-:Y:S01]  /*1970*/  FMUL.FTZ R72, R73, UR4 ;  /* 0x0000000449487c20 */ /* 0x000fe20008410000 */
[----:B------:R-:W-:Y:S01]  /*1980*/  HMMA.16816.F32.BF16 R104, R44, R6, R104 ;  /* 0x000000062c68723c */ /* 0x000fe20000041868 */
[----:B------:R-:W1:Y:S01]  /*1990*/  LDSM.16.M88.4 R4, [R141+0x8c00] ;  /* 0x008c00008d04783b */ /* 0x000e620000000200 */
[----:B------:R-:W-:-:S03]  /*19a0*/  FMUL.FTZ R67, R67, UR4 ;  /* 0x0000000443437c20 */ /* 0x000fc60008410000 */
[----:B------:R-:W-:Y:S01]  /*19b0*/  MUFU.TANH R78, R78 ;  /* 0x0000004e004e7308 */ /* 0x000fe20000002400 */
[----:B------:R-:W-:Y:S06]  /*19c0*/  HMMA.16816.F32.BF16 R124, R92, R118, R124 ;  /* 0x000000765c7c723c */ /* 0x000fec000004187c */
[----:B------:R-:W-:Y:S01]  /*19d0*/  HMMA.16816.F32.BF16 R52, R88, R116, R52 ;  /* 0x000000745834723c */ /* 0x000fe20000041834 */
[----:B------:R-:W-:Y:S01]  /*19e0*/  FMUL.FTZ R92, R81, UR4 ;  /* 0x00000004515c7c20 */ /* 0x000fe20008410000 */
[----:B------:R-:W-:Y:S01]  /*19f0*/  MUFU.TANH R72, R72 ;  /* 0x0000004800487308 */ /* 0x000fe20000002400 */
[----:B------:R-:W-:-:S03]  /*1a00*/  FMUL.FTZ R81, R82, UR4 ;  /* 0x0000000452517c20 */ /* 0x000fc60008410000 */
[----:B------:R-:W-:Y:S04]  /*1a10*/  HMMA.16816.F32.BF16 R48, R88, R118, R48 ;  /* 0x000000765830723c */ /* 0x000fe80000041830 */
[----:B------:R-:W-:Y:S02]  /*1a20*/  MUFU.TANH R92, R92 ;  /* 0x0000005c005c7308 */ /* 0x000fe40000002400 */
[----:B----4-:R-:W-:Y:S06]  /*1a30*/  HMMA.16816.F32.BF16 R100, R44, R12, R100 ;  /* 0x0000000c2c64723c */ /* 0x010fec0000041864 */
[-C--:B------:R-:W-:Y:S01]  /*1a40*/  HMMA.16816.F32.BF16 R108, R24, R16.reuse, R108 ;  /* 0x00000010186c723c */ /* 0x080fe2000004186c */
[----:B------:R-:W-:Y:S05]  /*1a50*/  MUFU.TANH R86, R86 ;  /* 0x0000005600567308 */ /* 0x000fea0000002400 */
[----:B------:R-:W-:Y:S03]  /*1a60*/  HMMA.16816.F32.BF16 R60, R20, R16, R60 ;  /* 0x00000010143c723c */ /* 0x000fe6000004183c */
[----:B------:R-:W-:Y:S03]  /*1a70*/  MUFU.TANH R32, R32 ;  /* 0x0000002000207308 */ /* 0x000fe60000002400 */
[-C--:B------:R-:W-:Y:S05]  /*1a80*/  HMMA.16816.F32.BF16 R104, R24, R18.reuse, R104 ;  /* 0x000000121868723c */ /* 0x080fea0000041868 */
[----:B------:R-:W-:Y:S01]  /*1a90*/  MUFU.TANH R98, R98 ;  /* 0x0000006200627308 */ /* 0x000fe20000002400 */
[----:B------:R-:W-:Y:S01]  /*1aa0*/  HMMA.16816.F32.BF16 R56, R20, R18, R56 ;  /* 0x000000121438723c */ /* 0x000fe20000041838 */
[----:B------:R-:W4:Y:S01]  /*1ab0*/  LDSM.16.M88.4 R16, [R222+0x2c00] ;  /* 0x002c0000de10783b */ /* 0x000f220000000200 */
[----:B------:R-:W-:-:S04]  /*1ac0*/  DEPBAR.LE SB0, 0x0 ;  /* 0x000080000000791a */ /* 0x000fc80000000000 */
[----:B------:R-:W-:Y:S01]  /*1ad0*/  HMMA.16816.F32.BF16 R124, R44, R14, R124 ;  /* 0x0000000e2c7c723c */ /* 0x000fe2000004187c */
[----:B------:R-:W-:Y:S05]  /*1ae0*/  MUFU.TANH R68, R68 ;  /* 0x0000004400447308 */ /* 0x000fea0000002400 */
[C---:B------:R-:W-:Y:S03]  /*1af0*/  HMMA.16816.F32.BF16 R52, R36.reuse, R12, R52 ;  /* 0x0000000c2434723c */ /* 0x040fe60000041834 */
[----:B------:R-:W-:Y:S03]  /*1b00*/  MUFU.TANH R34, R34 ;  /* 0x0000002200227308 */ /* 0x000fe60000002400 */
[----:B------:R-:W-:Y:S05]  /*1b10*/  HMMA.16816.F32.BF16 R48, R36, R14, R48 ;  /* 0x0000000e2430723c */ /* 0x000fea0000041830 */
[----:B------:R-:W3:Y:S01]  /*1b20*/  MUFU.TANH R81, R81 ;  /* 0x0000005100517308 */ /* 0x000ee20000002400 */
[----:B-1----:R-:W-:Y:S06]  /*1b30*/  HMMA.16816.F32.BF16 R100, R24, R4, R100 ;  /* 0x000000041864723c */ /* 0x002fec0000041864 */
[----:B------:R-:W-:Y:S01]  /*1b40*/  HMMA.16816.F32.BF16 R108, R8, R28, R108 ;  /* 0x0000001c086c723c */ /* 0x000fe2000004186c */
[----:B------:R-:W-:Y:S05]  /*1b50*/  MUFU.TANH R70, R65 ;  /* 0x0000004100467308 */ /* 0x000fea0000002400 */
[----:B------:R-:W-:Y:S03]  /*1b60*/  HMMA.16816.F32.BF16 R124, R24, R6, R124 ;  /* 0x00000006187c723c */ /* 0x000fe6000004187c */
[----:B------:R-:W1:Y:S03]  /*1b70*/  MUFU.TANH R79, R79 ;  /* 0x0000004f004f7308 */ /* 0x000e660000002400 */
[----:B------:R-:W-:Y:S05]  /*1b80*/  HMMA.16816.F32.BF16 R52, R20, R4, R52 ;  /* 0x000000041434723c */ /* 0x000fea0000041834 */
[----:B------:R-:W4:Y:S01]  /*1b90*/  MUFU.TANH R33, R33 ;  /* 0x0000002100217308 */ /* 0x000f220000002400 */
[----:B------:R-:W-:Y:S01]  /*1ba0*/  HMMA.16816.F32.BF16 R104, R8, R30, R104 ;  /* 0x0000001e0868723c */ /* 0x000fe20000041868 */
[----:B------:R-:W-:-:S02]  /*1bb0*/  FMNMX.FTZ R5, R120, R2, !PT ;  /* 0x0000000278057209 */ /* 0x000fc40007810000 */
[----:B--2---:R-:W-:Y:S02]  /*1bc0*/  FMNMX.FTZ R4, R123, R133, !PT ;  /* 0x000000857b047209 */ /* 0x004fe40007810000 */
[----:B------:R-:W-:Y:S01]  /*1bd0*/  FMNMX.FTZ R5, R84, R5, !PT ;  /* 0x0000000554057209 */ /* 0x000fe20007810000 */
[----:B------:R-:W-:Y:S01]  /*1be0*/  HMMA.16816.F32.BF16 R48, R20, R6, R48 ;  /* 0x000000061430723c */ /* 0x000fe20000041830 */
[----:B------:R-:W-:Y:S01]  /*1bf0*/  FMUL.FTZ R108, R108, UR4 ;  /* 0x000000046c6c7c20 */ /* 0x000fe20008410000 */
[----:B------:R-:W-:Y:S01]  /*1c00*/  FMUL.FTZ R109, R109, UR4 ;  /* 0x000000046d6d7c20 */ /* 0x000fe20008410000 */
[----:B---3--:R-:W-:Y:S01]  /*1c10*/  FMNMX.FTZ R5, R76, R5, !PT ;  /* 0x000000054c057209 */ /* 0x008fe20007810000 */
[----:B------:R-:W2:Y:S01]  /*1c20*/  MUFU.TANH R35, R35 ;  /* 0x0000002300237308 */ /* 0x000ea20000002400 */
[----:B------:R-:W-:Y:S01]  /*1c30*/  FMNMX.FTZ R4, R81, R4, !PT ;  /* 0x0000000451047209 */ /* 0x000fe20007810000 */
[----:B------:R-:W-:Y:S01]  /*1c40*/  HMMA.16816.F32.BF16 R60, R112, R28, R60 ;  /* 0x0000001c703c723c */ /* 0x000fe2000004183c */
[----:B------:R-:W-:Y:S01]  /*1c50*/  FMNMX.FTZ R7, R96, R122, !PT ;  /* 0x0000007a60077209 */ /* 0x000fe20007810000 */
[----:B------:R-:W-:Y:S01]  /*1c60*/  FMUL.FTZ R110, R110, UR4 ;  /* 0x000000046e6e7c20 */ /* 0x000fe20008410000 */
[----:B-1----:R-:W-:-:S03]  /*1c70*/  FMNMX.FTZ R4, R79, R4, !PT ;  /* 0x000000044f047209 */ /* 0x002fc60007810000 */
[----:B----4-:R-:W-:Y:S01]  /*1c80*/  HMMA.16816.F32.BF16 R100, R8, R16, R100 ;  /* 0x000000100864723c */ /* 0x010fe20000041864 */
[----:B------:R-:W1:Y:S01]  /*1c90*/  MUFU.TANH R172, R108 ;  /* 0x0000006c00ac7308 */ /* 0x000e620000002400 */
[----:B------:R-:W-:Y:S01]  /*1ca0*/  FMUL.FTZ R29, R66, UR4 ;  /* 0x00000004421d7c20 */ /* 0x000fe20008410000 */
[----:B------:R-:W-:-:S03]  /*1cb0*/  FMNMX.FTZ R4, R33, R4, !PT ;  /* 0x0000000421047209 */ /* 0x000fc60007810000 */
[----:B------:R-:W-:Y:S01]  /*1cc0*/  HMMA.16816.F32.BF16 R56, R112, R30, R56 ;  /* 0x0000001e7038723c */ /* 0x000fe20000041838 */
[----:B------:R-:W-:Y:S01]  /*1cd0*/  FMUL.FTZ R104, R104, UR4 ;  /* 0x0000000468687c20 */ /* 0x000fe20008410000 */
[----:B------:R-:W-:Y:S01]  /*1ce0*/  FMUL.FTZ R105, R105, UR4 ;  /* 0x0000000469697c20 */ /* 0x000fe20008410000 */
[----:B------:R-:W3:Y:S01]  /*1cf0*/  MUFU.TANH R186, R109 ;  /* 0x0000006d00ba7308 */ /* 0x000ee20000002400 */
[----:B--2---:R-:W-:Y:S02]  /*1d00*/  FMNMX.FTZ R4, R35, R4, !PT ;  /* 0x0000000423047209 */ /* 0x004fe40007810000 */
[----:B------:R-:W-:Y:S05]  /*1d10*/  HMMA.16816.F32.BF16 R124, R8, R18, R124 ;  /* 0x00000012087c723c */ /* 0x000fea000004187c */
[----:B------:R-:W2:Y:S01]  /*1d20*/  MUFU.TANH R202, R104 ;  /* 0x0000006800ca7308 */ /* 0x000ea20000002400 */
[C---:B------:R-:W-:Y:S01]  /*1d30*/  HMMA.16816.F32.BF16 R52, R112.reuse, R16, R52 ;  /* 0x000000107034723c */ /* 0x040fe20000041834 */
[----:B------:R-:W-:Y:S01]  /*1d40*/  FMNMX.FTZ R9, R78, R5, !PT ;  /* 0x000000054e097209 */ /* 0x000fe20007810000 */
[----:B------:R-:W-:Y:S01]  /*1d50*/  FMUL.FTZ R60, R60, UR4 ;  /* 0x000000043c3c7c20 */ /* 0x000fe20008410000 */
[----:B------:R-:W-:Y:S01]  /*1d60*/  FMNMX.FTZ R5, R80, R7, !PT ;  /* 0x0000000750057209 */ /* 0x000fe20007810000 */
[----:B------:R-:W-:Y:S01]  /*1d70*/  FMUL.FTZ R61, R61, UR4 ;  /* 0x000000043d3d7c20 */ /* 0x000fe20008410000 */
[----:B------:R-:W-:Y:S01]  /*1d80*/  FMNMX.FTZ R7, R72, R9, !PT ;  /* 0x0000000948077209 */ /* 0x000fe20007810000 */
[----:B------:R-:W-:Y:S01]  /*1d90*/  HMMA.16816.F32.BF16 R48, R112, R18, R48 ;  /* 0x000000127030723c */ /* 0x000fe20000041830 */
[----:B------:R-:W-:Y:S01]  /*1da0*/  FMNMX.FTZ R5, R92, R5, !PT ;  /* 0x000000055c057209 */ /* 0x000fe20007810000 */
[----:B------:R-:W4:Y:S01]  /*1db0*/  MUFU.TANH R174, R60 ;  /* 0x0000003c00ae7308 */ /* 0x000f220000002400 */
[----:B------:R-:W-:Y:S01]  /*1dc0*/  FMNMX.FTZ R7, R86, R7, !PT ;  /* 0x0000000756077209 */ /* 0x000fe20007810000 */
[----:B------:R-:W-:Y:S01]  /*1dd0*/  FMUL.FTZ R100, R100, UR4 ;  /* 0x0000000464647c20 */ /* 0x000fe20008410000 */
[----:B------:R-:W-:Y:S01]  /*1de0*/  FMNMX.FTZ R5, R32, R5, !PT ;  /* 0x0000000520057209 */ /* 0x000fe20007810000 */
[----:B------:R-:W-:Y:S01]  /*1df0*/  FMUL.FTZ R56, R56, UR4 ;  /* 0x0000000438387c20 */ /* 0x000fe20008410000 */
[----:B------:R-:W-:Y:S01]  /*1e00*/  FMNMX.FTZ R9, R98, R7, !PT ;  /* 0x0000000762097209 */ /* 0x000fe20007810000 */
[----:B------:R-:W-:Y:S01]  /*1e10*/  FMUL.FTZ R101, R101, UR4 ;  /* 0x0000000465657c20 */ /* 0x000fe20008410000 */
[----:B------:R-:W-:Y:S01]  /*1e20*/  FMNMX.FTZ R7, R68, R5, !PT ;  /* 0x0000000544077209 */ /* 0x000fe20007810000 */
[----:B------:R-:W4:Y:S01]  /*1e30*/  MUFU.TANH R196, R105 ;  /* 0x0000006900c47308 */ /* 0x000f220000002400 */
[----:B-1----:R-:W-:Y:S01]  /*1e40*/  FMNMX.FTZ R5, R172, R9, !PT ;  /* 0x00000009ac057209 */ /* 0x002fe20007810000 */
[----:B------:R-:W-:Y:S01]  /*1e50*/  FMUL.FTZ R36, R57, UR4 ;  /* 0x0000000439247c20 */ /* 0x000fe20008410000 */
[----:B------:R-:W-:Y:S01]  /*1e60*/  FMUL.FTZ R124, R124, UR4 ;  /* 0x000000047c7c7c20 */ /* 0x000fe20008410000 */
[----:B------:R-:W-:Y:S01]  /*1e70*/  FMNMX.FTZ R7, R34, R7, !PT ;  /* 0x0000000722077209 */ /* 0x000fe20007810000 */
[----:B------:R-:W-:Y:S01]  /*1e80*/  FMUL.FTZ R125, R125, UR4 ;  /* 0x000000047d7d7c20 */ /* 0x000fe20008410000 */
[----:B---3--:R-:W-:Y:S01]  /*1e90*/  FMNMX.FTZ R5, R186, R5, !PT ;  /* 0x00000005ba057209 */ /* 0x008fe20007810000 */
[----:B------:R-:W-:Y:S01]  /*1ea0*/  FMUL.FTZ R39, R58, UR4 ;  /* 0x000000043a277c20 */ /* 0x000fe20008410000 */
[----:B------:R-:W1:Y:S01]  /*1eb0*/  MUFU.TANH R178, R61 ;  /* 0x0000003d00b27308 */ /* 0x000e620000002400 */
[----:B------:R-:W-:Y:S01]  /*1ec0*/  FMUL.FTZ R52, R52, UR4 ;  /* 0x0000000434347c20 */ /* 0x000fe20008410000 */
[----:B------:R-:W-:Y:S01]  /*1ed0*/  FMNMX.FTZ R7, R70, R7, !PT ;  /* 0x0000000746077209 */ /* 0x000fe20007810000 */
[----:B------:R-:W-:Y:S01]  /*1ee0*/  FMUL.FTZ R37, R59, UR4 ;  /* 0x000000043b257c20 */ /* 0x000fe20008410000 */
[----:B--2---:R-:W-:Y:S01]  /*1ef0*/  FMNMX.FTZ R5, R202, R5, !PT ;  /* 0x00000005ca057209 */ /* 0x004fe20007810000 */
[----:B------:R-:W-:Y:S01]  /*1f00*/  FMUL.FTZ R62, R62, UR4 ;  /* 0x000000043e3e7c20 */ /* 0x000fe20008410000 */
[----:B------:R-:W-:Y:S01]  /*1f10*/  FMUL.FTZ R63, R63, UR4 ;  /* 0x000000043f3f7c20 */ /* 0x000fe20008410000 */
[----:B------:R-:W-:Y:S01]  /*1f20*/  FMUL.FTZ R53, R53, UR4 ;  /* 0x0000000435357c20 */ /* 0x000fe20008410000 */
[----:B------:R-:W2:Y:S01]  /*1f30*/  MUFU.TANH R200, R100 ;  /* 0x0000006400c87308 */ /* 0x000ea20000002400 */
[----:B------:R-:W-:Y:S01]  /*1f40*/  FMUL.FTZ R54, R54, UR4 ;  /* 0x0000000436367c20 */ /* 0x000fe20008410000 */
[----:B------:R-:W-:Y:S01]  /*1f50*/  FMUL.FTZ R55, R55, UR4 ;  /* 0x0000000437377c20 */ /* 0x000fe20008410000 */
[----:B------:R-:W-:Y:S01]  /*1f60*/  FMUL.FTZ R48, R48, UR4 ;  /* 0x0000000430307c20 */ /* 0x000fe20008410000 */
[----:B----4-:R-:W-:Y:S01]  /*1f70*/  FMNMX.FTZ R7, R174, R7, !PT ;  /* 0x00000007ae077209 */ /* 0x010fe20007810000 */
[----:B------:R-:W-:Y:S01]  /*1f80*/  FMUL.FTZ R49, R49, UR4 ;  /* 0x0000000431317c20 */ /* 0x000fe20008410000 */
[----:B------:R-:W-:Y:S01]  /*1f90*/  FMNMX.FTZ R5, R196, R5, !PT ;  /* 0x00000005c4057209 */ /* 0x000fe20007810000 */
[----:B------:R-:W-:Y:S01]  /*1fa0*/  FMUL.FTZ R50, R50, UR4 ;  /* 0x0000000432327c20 */ /* 0x000fe20008410000 */
[----:B------:R-:W3:Y:S01]  /*1fb0*/  MUFU.TANH R180, R56 ;  /* 0x0000003800b47308 */ /* 0x000ee20000002400 */
[----:B-1----:R-:W-:-:S07]  /*1fc0*/  FMNMX.FTZ R7, R178, R7, !PT ;  /* 0x00000007b2077209 */ /* 0x002fce0007810000 */
[----:B------:R-:W1:Y:S01]  /*1fd0*/  MUFU.TANH R198, R101 ;  /* 0x0000006500c67308 */ /* 0x000e620000002400 */
[----:B--2---:R-:W-:-:S07]  /*1fe0*/  FMNMX.FTZ R5, R200, R5, !PT ;  /* 0x00000005c8057209 */ /* 0x004fce0007810000 */
[----:B------:R-:W2:Y:S01]  /*1ff0*/  MUFU.TANH R29, R29 ;  /* 0x0000001d001d7308 */ /* 0x000ea20000002400 */
[----:B---3--:R-:W-:-:S07]  /*2000*/  FMNMX.FTZ R7, R180, R7, !PT ;  /* 0x00000007b4077209 */ /* 0x008fce0007810000 */
        /* <DEDUP_REMOVED lines=12> */
[----:B------:R3:W4:Y:S01]  /*20d0*/  MUFU.TANH R87, R74 ;  /* 0x0000004a00577308 */ /* 0x0007220000002400 */
[----:B-1----:R-:W-:-:S07]  /*20e0*/  FMNMX.FTZ R168, R204, R5, !PT ;  /* 0x00000005cca87209 */ /* 0x002fce0007810000 */
[----:B------:R3:W1:Y:S08]  /*20f0*/  MUFU.TANH R85, R75 ;  /* 0x0000004b00557308 */ /* 0x0006700000002400 */
[----:B------:R3:W1:Y:S08]  /*2100*/  MUFU.TANH R171, R130 ;  /* 0x0000008200ab7308 */ /* 0x0006700000002400 */
[----:B------:R3:W1:Y:S08]  /*2110*/  MUFU.TANH R173, R131 ;  /* 0x0000008300ad7308 */ /* 0x0006700000002400 */
[----:B------:R3:W1:Y:S08]  /*2120*/  MUFU.TANH R201, R110 ;  /* 0x0000006e00c97308 */ /* 0x0006700000002400 */
[----:B------:R3:W1:Y:S08]  /*2130*/  MUFU.TANH R183, R62 ;  /* 0x0000003e00b77308 */ /* 0x0006700000002400 */
[----:B------:R3:W1:Y:S08]  /*2140*/  MUFU.TANH R185, R63 ;  /* 0x0000003f00b97308 */ /* 0x0006700000002400 */
[----:B------:R-:W1:Y:S08]  /*2150*/  MUFU.TANH R39, R39 ;  /* 0x0000002700277308 */ /* 0x000e700000002400 */
[----:B------:R-:W1:Y:S08]  /*2160*/  MUFU.TANH R37, R37 ;  /* 0x0000002500257308 */ /* 0x000e700000002400 */
[----:B------:R3:W1:Y:S08]  /*2170*/  MUFU.TANH R190, R53 ;  /* 0x0000003500be7308 */ /* 0x0006700000002400 */
[----:B------:R3:W1:Y:S08]  /*2180*/  MUFU.TANH R195, R54 ;  /* 0x0000003600c37308 */ /* 0x0006700000002400 */
[----:B------:R3:W1:Y:S08]  /*2190*/  MUFU.TANH R193, R55 ;  /* 0x0000003700c17308 */ /* 0x0006700000002400 */
[----:B------:R3:W1:Y:S08]  /*21a0*/  MUFU.TANH R194, R48 ;  /* 0x0000003000c27308 */ /* 0x0006700000002400 */
[----:B------:R3:W1:Y:S01]  /*21b0*/  MUFU.TANH R188, R49 ;  /* 0x0000003100bc7308 */ /* 0x0006620000002400 */
[----:B------:R-:W-:Y:S06]  /*21c0*/  BAR.SYNC.DEFER_BLOCKING 0x0 ;  /* 0x0000000000007b1d */ /* 0x000fec0000010000 */
[----:B--2-4-:R-:W-:Y:S05]  /*21d0*/  @!P0 BRA `(.L_x_501) ;  /* 0x0000000000588947 */ /* 0x014fea0003800000 */
        /* <DEDUP_REMOVED lines=22> */
.L_x_501:
[----:B-1----:R-:W-:Y:S01]  /*2340*/  FMNMX.FTZ R4, R183, R4, !PT ;  /* 0x00000004b7047209 */ /* 0x002fe20007810000 */
[----:B------:R-:W1:Y:S01]  /*2350*/  MUFU.TANH R191, R50 ;  /* 0x0000003200bf7308 */ /* 0x000e620000002400 */
[----:B------:R-:W-:Y:S01]  /*2360*/  FMNMX.FTZ R5, R190, R7, !PT ;  /* 0x00000007be057209 */ /* 0x000fe20007810000 */
[----:B------:R-:W-:Y:S01]  /*2370*/  FMUL.FTZ R51, R51, UR4 ;  /* 0x0000000433337c20 */ /* 0x000fe20008410000 */
[----:B------:R-:W4:Y:S01]  /*2380*/  SHFL.BFLY PT, R7, R168, 0x2, 0x1f ;  /* 0x0c401f00a8077f89 */ /* 0x000f2200000e0000 */
[----:B------:R-:W-:Y:S01]  /*2390*/  FMNMX.FTZ R4, R185, R4, !PT ;  /* 0x00000004b9047209 */ /* 0x000fe20007810000 */
[----:B------:R-:W-:Y:S01]  /*23a0*/  FMUL.FTZ R111, R111, UR4 ;  /* 0x000000046f6f7c20 */ /* 0x000fe20008410000 */
[----:B------:R-:W-:Y:S01]  /*23b0*/  FMNMX.FTZ R5, R194, R5, !PT ;  /* 0x00000005c2057209 */ /* 0x000fe20007810000 */
[----:B------:R-:W-:Y:S01]  /*23c0*/  FMUL.FTZ R106, R106, UR4 ;  /* 0x000000046a6a7c20 */ /* 0x000fe20008410000 */
[----:B------:R-:W-:Y:S01]  /*23d0*/  FMNMX.FTZ R4, R39, R4, !PT ;  /* 0x0000000427047209 */ /* 0x000fe20007810000 */
[----:B------:R-:W5:Y:S01]  /*23e0*/  MUFU.TANH R187, R51 ;  /* 0x0000003300bb7308 */ /* 0x000f620000002400 */
[----:B------:R-:W-:Y:S01]  /*23f0*/  FMNMX.FTZ R6, R3, R97, !PT ;  /* 0x0000006103067209 */ /* 0x000fe20007810000 */
[----:B------:R-:W-:Y:S01]  /*2400*/  FMUL.FTZ R107, R107, UR4 ;  /* 0x000000046b6b7c20 */ /* 0x000fe20008410000 */
[----:B------:R-:W-:Y:S01]  /*2410*/  FMNMX.FTZ R4, R37, R4, !PT ;  /* 0x0000000425047209 */ /* 0x000fe20007810000 */
[----:B------:R-:W-:Y:S01]  /*2420*/  FMUL.FTZ R102, R102, UR4 ;  /* 0x0000000466667c20 */ /* 0x000fe20008410000 */
[----:B------:R-:W-:Y:S01]  /*2430*/  FMNMX.FTZ R5, R188, R5, !PT ;  /* 0x00000005bc057209 */ /* 0x000fe20007810000 */
[----:B------:R-:W-:Y:S01]  /*2440*/  FMUL.FTZ R103, R103, UR4 ;  /* 0x0000000467677c20 */ /* 0x000fe20008410000 */
[----:B------:R-:W-:Y:S01]  /*2450*/  FMNMX.FTZ R4, R195, R4, !PT ;  /* 0x00000004c3047209 */ /* 0x000fe20007810000 */
[----:B------:R-:W3:Y:S01]  /*2460*/  MUFU.TANH R213, R111 ;  /* 0x0000006f00d57308 */ /* 0x000ee20000002400 */
[----:B------:R-:W-:Y:S01]  /*2470*/  FMNMX.FTZ R6, R121, R6, !PT ;  /* 0x0000000679067209 */ /* 0x000fe20007810000 */
[----:B------:R-:W2:Y:S01]  /*2480*/  SHFL.BFLY PT, R166, R5, 0x2, 0x1f ;  /* 0x0c401f0005a67f89 */ /* 0x000ea200000e0000 */
[----:B------:R-:W-:Y:S01]  /*2490*/  FMNMX.FTZ R4, R193, R4, !PT ;  /* 0x00000004c1047209 */ /* 0x000fe20007810000 */
[----:B------:R-:W-:Y:S01]  /*24a0*/  FMUL.FTZ R126, R126, UR4 ;  /* 0x000000047e7e7c20 */ /* 0x000fe20008410000 */
[----:B------:R-:W-:Y:S01]  /*24b0*/  FMNMX.FTZ R6, R77, R6, !PT ;  /* 0x000000064d067209 */ /* 0x000fe20007810000 */
[----:B------:R-:W-:Y:S01]  /*24c0*/  FMUL.FTZ R127, R127, UR4 ;  /* 0x000000047f7f7c20 */ /* 0x000fe20008410000 */
[----:B-1----:R-:W-:Y:S01]  /*24d0*/  FMNMX.FTZ R4, R191, R4, !PT ;  /* 0x00000004bf047209 */ /* 0x002fe20007810000 */
[----:B------:R-:W1:Y:S01]  /*24e0*/  MUFU.TANH R211, R106 ;  /* 0x0000006a00d37308 */ /* 0x000e620000002400 */
[----:B------:R-:W-:Y:S01]  /*24f0*/  FMNMX.FTZ R6, R87, R6, !PT ;  /* 0x0000000657067209 */ /* 0x000fe20007810000 */
[----:B------:R-:W-:Y:S01]  /*2500*/  ULDC UR4, c[0x0][0x2ec] ;  /* 0x0000bb0000047ab9 */ /* 0x000fe20000000800 */
[----:B----4-:R-:W-:-:S02]  /*2510*/  FMNMX.FTZ R168, R168, R7, !PT ;  /* 0x00000007a8a87209 */ /* 0x010fc40007810000 */
[----:B-----5:R-:W-:Y:S02]  /*2520*/  FMNMX.FTZ R7, R187, R4, !PT ;  /* 0x00000004bb077209 */ /* 0x020fe40007810000 */
[----:B------:R-:W-:Y:S01]  /*2530*/  FMNMX.FTZ R6, R85, R6, !PT ;  /* 0x0000000655067209 */ /* 0x000fe20007810000 */
[----:B------:R-:W4:Y:S01]  /*2540*/  MUFU.TANH R209, R107 ;  /* 0x0000006b00d17308 */ /* 0x000f220000002400 */
[----:B------:R-:W5:Y:S01]  /*2550*/  SHFL.BFLY PT, R9, R168, 0x1, 0x1f ;  /* 0x0c201f00a8097f89 */ /* 0x000f6200000e0000 */
[----:B------:R-:W-:Y:S02]  /*2560*/  LEA R138, R139, R138, 0x5 ;  /* 0x0000008a8b8a7211 */ /* 0x000fe400078e28ff */
[----:B------:R-:W-:Y:S01]  /*2570*/  FMNMX.FTZ R6, R171, R6, !PT ;  /* 0x00000006ab067209 */ /* 0x000fe20007810000 */
[----:B------:R-:W5:Y:S01]  /*2580*/  SHFL.BFLY PT, R4, R7, 0x2, 0x1f ;  /* 0x0c401f0007047f89 */ /* 0x000f6200000e0000 */
[----:B------:R-:W-:Y:S02]  /*2590*/  IADD3 R221, R43, R138, RZ ;  /* 0x0000008a2bdd7210 */ /* 0x000fe40007ffe0ff */
[----:B------:R-:W-:Y:S01]  /*25a0*/  FMNMX.FTZ R6, R173, R6, !PT ;  /* 0x00000006ad067209 */ /* 0x000fe20007810000 */
[----:B------:R-:W5:Y:S01]  /*25b0*/  MUFU.TANH R205, R102 ;  /* 0x0000006600cd7308 */ /* 0x000f620000002400 */
[----:B--2---:R-:W-:-:S02]  /*25c0*/  FMNMX.FTZ R166, R5, R166, !PT ;  /* 0x000000a605a67209 */ /* 0x004fc40007810000 */
[----:B------:R-:W-:Y:S02]  /*25d0*/  FMNMX.FTZ R6, R201, R6, !PT ;  /* 0x00000006c9067209 */ /* 0x000fe40007810000 */
[----:B------:R-:W-:Y:S01]  /*25e0*/  LEA R221, R221, UR5, 0x1 ;  /* 0x00000005dddd7c11 */ /* 0x000fe2000f8e08ff */
[----:B------:R-:W2:Y:S01]  /*25f0*/  SHFL.BFLY PT, R5, R166, 0x1, 0x1f ;  /* 0x0c201f00a6057f89 */ /* 0x000ea200000e0000 */
[----:B---3--:R-:W-:Y:S01]  /*2600*/  FMNMX.FTZ R6, R213, R6, !PT ;  /* 0x00000006d5067209 */ /* 0x008fe20007810000 */
[----:B------:R-:W3:Y:S01]  /*2610*/  MUFU.TANH R181, R103 ;  /* 0x0000006700b57308 */ /* 0x000ee20000002400 */
[----:B------:R-:W-:Y:S01]  /*2620*/  IADD3 R220, R0, R221, RZ ;  /* 0x000000dd00dc7210 */ /* 0x000fe20007ffe0ff */
[----:B------:R-:W-:Y:S01]  /*2630*/  LDSM.16.MT88.4 R148, [R221+0x9000] ;  /* 0x00900000dd94783b */ /* 0x000fe20000004200 */
[----:B-1----:R-:W-:Y:S02]  /*2640*/  FMNMX.FTZ R6, R211, R6, !PT ;  /* 0x00000006d3067209 */ /* 0x002fe40007810000 */
[----:B------:R-:W-:Y:S01]  /*2650*/  LOP3.LUT R42, R42, 0xffffffe0, RZ, 0xc0, !PT ;  /* 0xffffffe02a2a7812 */ /* 0x000fe200078ec0ff */
[----:B------:R-:W-:Y:S01]  /*2660*/  LDSM.16.MT88.4 R116, [R221+0xa000] ;  /* 0x00a00000dd74783b */ /* 0x000fe20000004200 */
[----:B----4-:R-:W-:Y:S01]  /*2670*/  FMNMX.FTZ R6, R209, R6, !PT ;  /* 0x00000006d1067209 */ /* 0x010fe20007810000 */
[----:B------:R-:W1:Y:S01]  /*2680*/  MUFU.TANH R179, R126 ;  /* 0x0000007e00b37308 */ /* 0x000e620000002400 */
[----:B-----5:R-:W-:Y:S01]  /*2690*/  FMNMX.FTZ R168, R168, R9, !PT ;  /* 0x00000009a8a87209 */ /* 0x020fe20007810000 */
[----:B------:R-:W-:Y:S01]  /*26a0*/  LDSM.16.MT88.4 R20, [R221+0x9400] ;  /* 0x00940000dd14783b */ /* 0x000fe20000004200 */
[----:B------:R-:W-:-:S02]  /*26b0*/  FMNMX.FTZ R6, R205, R6, !PT ;  /* 0x00000006cd067209 */ /* 0x000fc40007810000 */
[----:B------:R-:W-:Y:S01]  /*26c0*/  FMNMX.FTZ R4, R7, R4, !PT ;  /* 0x0000000407047209 */ /* 0x000fe20007810000 */
[C---:B------:R-:W-:Y:S01]  /*26d0*/  FMUL.FTZ R207, R168.reuse, UR4 ;  /* 0x00000004a8cf7c20 */ /* 0x040fe20008410000 */
[----:B------:R-:W-:Y:S01]  /*26e0*/  FSETP.NEU.FTZ.AND P1, PT, R168, -INF , PT ;  /* 0xff800000a800780b */ /* 0x000fe20003f3d000 */
[----:B------:R-:W4:Y:S01]  /*26f0*/  MUFU.TANH R175, R127 ;  /* 0x0000007f00af7308 */ /* 0x000f220000002400 */
[----:B---3--:R-:W-:Y:S01]  /*2700*/  FMNMX.FTZ R6, R181, R6, !PT ;  /* 0x00000006b5067209 */ /* 0x008fe20007810000 */
[----:B------:R-:W3:Y:S01]  /*2710*/  SHFL.BFLY PT, R165, R4, 0x1, 0x1f ;  /* 0x0c201f0004a57f89 */ /* 0x000ee200000e0000 */
[----:B------:R-:W-:Y:S02]  /*2720*/  FSEL R207, R207, RZ, P1 ;  /* 0x000000ffcfcf7208 */ /* 0x000fe40000800000 */
[----:B------:R-:W-:Y:S01]  /*2730*/  IADD3 R237, -R42, R41, RZ ;  /* 0x000000292aed7210 */ /* 0x000fe20007ffe1ff */
[----:B------:R-:W-:Y:S01]  /*2740*/  LDSM.16.MT88.4 R100, [R220+0xa000] ;  /* 0x00a00000dc64783b */ /* 0x000fe20000004200 */
[----:B--2---:R-:W-:Y:S01]  /*2750*/  FMNMX.FTZ R166, R166, R5, !PT ;  /* 0x00000005a6a67209 */ /* 0x004fe20007810000 */
[--C-:B------:R-:W-:Y:S01]  /*2760*/  FFMA.FTZ R164, R120, UR4, -R207.reuse ;  /* 0x0000000478a47c23 */ /* 0x100fe200080108cf */
[--C-:B------:R-:W-:Y:S01]  /*2770*/  FFMA.FTZ R169, R2, UR4, -R207.reuse ;  /* 0x0000000402a97c23 */ /* 0x100fe200080108cf */
[--C-:B------:R-:W-:Y:S01]  /*2780*/  FFMA.FTZ R64, R84, UR4, -R207.reuse ;  /* 0x0000000454407c23 */ /* 0x100fe200080108cf */
[C---:B------:R-:W-:Y:S01]  /*2790*/  FSETP.NEU.FTZ.AND P1, PT, R166.reuse, -INF , PT ;  /* 0xff800000a600780b */ /* 0x040fe20003f3d000 */
[----:B------:R-:W-:Y:S01]  /*27a0*/  FMUL.FTZ R197, R166, UR4 ;  /* 0x00000004a6c57c20 */ /* 0x000fe20008410000 */
[--C-:B------:R-:W-:Y:S01]  /*27b0*/  FFMA.FTZ R57, R76, UR4, -R207.reuse ;  /* 0x000000044c397c23 */ /* 0x100fe200080108cf */
[----:B------:R-:W-:Y:S01]  /*27c0*/  MUFU.EX2 R164, R164 ;  /* 0x000000a400a47308 */ /* 0x000fe20000000800 */
[----:B------:R-:W-:Y:S01]  /*27d0*/  LDSM.16.MT88.4 R16, [R220+0x9400] ;  /* 0x00940000dc10783b */ /* 0x000fe20000004200 */
[--C-:B------:R-:W-:Y:S01]  /*27e0*/  FFMA.FTZ R44, R98, UR4, -R207.reuse ;  /* 0x00000004622c7c23 */ /* 0x100fe200080108cf */
[----:B------:R-:W-:Y:S01]  /*27f0*/  FSEL R197, R197, RZ, P1 ;  /* 0x000000ffc5c57208 */ /* 0x000fe20000800000 */
[--C-:B------:R-:W-:Y:S01]  /*2800*/  FFMA.FTZ R51, R78, UR4, -R207.reuse ;  /* 0x000000044e337c23 */ /* 0x100fe200080108cf */
[----:B------:R-:W-:Y:S01]  /*2810*/  LDSM.16.MT88.4 R12, [R221+0xa400] ;  /* 0x00a40000dd0c783b */ /* 0x000fe20000004200 */
[--C-:B------:R-:W-:Y:S01]  /*2820*/  FFMA.FTZ R46, R72, UR4, -R207.reuse ;  /* 0x00000004482e7c23 */ /* 0x100fe200080108cf */
[----:B------:R-:W-:Y:S01]  /*2830*/  FFMA.FTZ R45, R86, UR4, -R207 ;  /* 0x00000004562d7c23 */ /* 0x000fe200080108cf */
[--C-:B------:R-:W-:Y:S01]  /*2840*/  FFMA.FTZ R54, R80, UR4, -R197.reuse ;  /* 0x0000000450367c23 */ /* 0x100fe200080108c5 */
[--C-:B------:R-:W-:Y:S01]  /*2850*/  FFMA.FTZ R59, R96, UR4, -R197.reuse ;  /* 0x00000004603b7c23 */ /* 0x100fe200080108c5 */
[--C-:B------:R-:W-:Y:S01]  /*2860*/  FFMA.FTZ R58, R122, UR4, -R197.reuse ;  /* 0x000000047a3a7c23 */ /* 0x100fe200080108c5 */
[--C-:B------:R-:W-:Y:S01]  /*2870*/  FFMA.FTZ R53, R92, UR4, -R197.reuse ;  /* 0x000000045c357c23 */ /* 0x100fe200080108c5 */
[----:B---3--:R-:W-:Y:S01]  /*2880*/  FMNMX.FTZ R165, R4, R165, !PT ;  /* 0x000000a504a57209 */ /* 0x008fe20007810000 */
[----:B------:R-:W2:Y:S01]  /*2890*/  MUFU.EX2 R169, R169 ;  /* 0x000000a900a97308 */ /* 0x000ea20000000800 */
[----:B-1----:R-:W-:Y:S01]  /*28a0*/  FMNMX.FTZ R4, R179, R6, !PT ;  /* 0x00000006b3047209 */ /* 0x002fe20007810000 */
[--C-:B------:R-:W-:Y:S01]  /*28b0*/  FFMA.FTZ R52, R32, UR4, -R197.reuse ;  /* 0x0000000420347c23 */ /* 0x100fe200080108c5 */
[C---:B------:R-:W-:Y:S01]  /*28c0*/  FSETP.NEU.FTZ.AND P1, PT, R165.reuse, -INF , PT ;  /* 0xff800000a500780b */ /* 0x040fe20003f3d000 */
[----:B------:R-:W-:Y:S01]  /*28d0*/  FMUL.FTZ R184, R165, UR4 ;  /* 0x00000004a5b87c20 */ /* 0x000fe20008410000 */
[----:B----4-:R-:W-:Y:S01]  /*28e0*/  FMNMX.FTZ R4, R175, R4, !PT ;  /* 0x00000004af047209 */ /* 0x010fe20007810000 */
[----:B------:R-:W-:Y:S01]  /*28f0*/  LDSM.16.MT88.4 R8, [R220+0xa400] ;  /* 0x00a40000dc08783b */ /* 0x000fe20000004200 */
[--C-:B------:R-:W-:Y:S01]  /*2900*/  FFMA.FTZ R43, R68, UR4, -R197.reuse ;  /* 0x00000004442b7c23 */ /* 0x100fe200080108c5 */
[----:B------:R-:W-:Y:S01]  /*2910*/  MUFU.EX2 R59, R59 ;  /* 0x0000003b003b7308 */ /* 0x000fe20000000800 */
[----:B------:R-:W-:Y:S01]  /*2920*/  FSEL R184, R184, RZ, P1 ;  /* 0x000000ffb8b87208 */ /* 0x000fe20000800000 */
[----:B------:R-:W1:Y:S01]  /*2930*/  SHFL.BFLY PT, R5, R4, 0x2, 0x1f ;  /* 0x0c401f0004057f89 */ /* 0x000e6200000e0000 */
[--C-:B------:R-:W-:Y:S01]  /*2940*/  FFMA.FTZ R2, R70, UR4, -R197.reuse ;  /* 0x0000000446027c23 */ /* 0x100fe200080108c5 */
[----:B------:R-:W-:Y:S01]  /*2950*/  FFMA.FTZ R177, R180, UR4, -R197 ;  /* 0x00000004b4b17c23 */ /* 0x000fe200080108c5 */
[--C-:B------:R-:W-:Y:S01]  /*2960*/  FFMA.FTZ R199, R196, UR4, -R207.reuse ;  /* 0x00000004c4c77c23 */ /* 0x100fe200080108cf */
[--C-:B------:R-:W-:Y:S01]  /*2970*/  FFMA.FTZ R61, R133, UR4, -R184.reuse ;  /* 0x00000004853d7c23 */ /* 0x100fe200080108b8 */
[--C-:B------:R-:W-:Y:S01]  /*2980*/  FFMA.FTZ R55, R81, UR4, -R184.reuse ;  /* 0x0000000451377c23 */ /* 0x100fe200080108b8 */
[----:B------:R-:W-:Y:S01]  /*2990*/  LDSM.16.MT88.4 R132, [R220+0x9000] ;  /* 0x00900000dc84783b */ /* 0x000fe20000004200 */
[--C-:B------:R-:W-:Y:S01]  /*29a0*/  FFMA.FTZ R60, R123, UR4, -R184.reuse ;  /* 0x000000047b3c7c23 */ /* 0x100fe200080108b8 */
[--C-:B------:R-:W-:Y:S01]  /*29b0*/  FFMA.FTZ R50, R79, UR4, -R184.reuse ;  /* 0x000000044f327c23 */ /* 0x100fe200080108b8 */
[----:B------:R-:W3:Y:S01]  /*29c0*/  MUFU.EX2 R58, R58 ;  /* 0x0000003a003a7308 */ /* 0x000ee20000000800 */
[----:B------:R-:W-:Y:S01]  /*29d0*/  LDSM.16.MT88.4 R80, [R221+0xb000] ;  /* 0x00b00000dd50783b */ /* 0x000fe20000004200 */
[--C-:B------:R-:W-:Y:S01]  /*29e0*/  FFMA.FTZ R49, R33, UR4, -R184.reuse ;  /* 0x0000000421317c23 */ /* 0x100fe200080108b8 */
[--C-:B------:R-:W-:Y:S01]  /*29f0*/  FFMA.FTZ R47, R29, UR4, -R184.reuse ;  /* 0x000000041d2f7c23 */ /* 0x100fe200080108b8 */
[----:B--2---:R-:W-:Y:S01]  /*2a00*/  F2FP.BF16.F32.PACK_AB R96, R169, R164 ;  /* 0x000000a4a960723e */ /* 0x004fe200000010ff */
[----:B------:R-:W-:Y:S01]  /*2a10*/  LDSM.16.MT88.4 R28, [R221+0xb400] ;  /* 0x00b40000dd1c783b */ /* 0x000fe20000004200 */
[--C-:B------:R-:W-:Y:S01]  /*2a20*/  FFMA.FTZ R48, R67, UR4, -R184.reuse ;  /* 0x0000000443307c23 */ /* 0x100fe200080108b8 */
[--C-:B------:R-:W-:Y:S01]  /*2a30*/  FFMA.FTZ R180, R183, UR4, -R184.reuse ;  /* 0x00000004b7b47c23 */ /* 0x100fe200080108b8 */
[----:B------:R-:W-:Y:S01]  /*2a40*/  MUFU.EX2 R54, R54 ;  /* 0x0000003600367308 */ /* 0x000fe20000000800 */
[--C-:B------:R-:W-:Y:S01]  /*2a50*/  FFMA.FTZ R183, R185, UR4, -R184.reuse ;  /* 0x00000004b9b77c23 */ /* 0x100fe200080108b8 */
[--C-:B------:R-:W-:Y:S01]  /*2a60*/  FFMA.FTZ R182, R39, UR4, -R184.reuse ;  /* 0x0000000427b67c23 */ /* 0x100fe200080108b8 */
[----:B------:R-:W-:Y:S01]  /*2a70*/  FFMA.FTZ R185, R37, UR4, -R184 ;  /* 0x0000000425b97c23 */ /* 0x000fe200080108b8 */
[--C-:B------:R-:W-:Y:S01]  /*2a80*/  FFMA.FTZ R189, R186, UR4, -R207.reuse ;  /* 0x00000004babd7c23 */ /* 0x100fe200080108cf */
[--C-:B------:R-:W-:Y:S01]  /*2a90*/  FFMA.FTZ R196, R200, UR4, -R207.reuse ;  /* 0x00000004c8c47c23 */ /* 0x100fe200080108cf */
[--C-:B------:R-:W-:Y:S01]  /*2aa0*/  FFMA.FTZ R186, R202, UR4, -R207.reuse ;  /* 0x00000004caba7c23 */ /* 0x100fe200080108cf */
[----:B-1----:R-:W-:Y:S01]  /*2ab0*/  FMNMX.FTZ R0, R4, R5, !PT ;  /* 0x0000000504007209 */ /* 0x002fe20007810000 */
[----:B------:R-:W1:Y:S01]  /*2ac0*/  MUFU.EX2 R53, R53 ;  /* 0x0000003500357308 */ /* 0x000e620000000800 */
[----:B------:R-:W-:Y:S01]  /*2ad0*/  LDSM.16.MT88.4 R4, [R220+0xb000] ;  /* 0x00b00000dc04783b */ /* 0x000fe20000004200 */
[----:B---3--:R-:W-:Y:S01]  /*2ae0*/  F2FP.BF16.F32.PACK_AB R92, R58, R59 ;  /* 0x0000003b3a5c723e */ /* 0x008fe200000010ff */
[----:B------:R-:W-:Y:S01]  /*2af0*/  FFMA.FTZ R172, R172, UR4, -R207 ;  /* 0x00000004acac7c23 */ /* 0x000fe200080108cf */
[----:B------:R-:W-:Y:S01]  /*2b00*/  FADD.FTZ R169, R164, R169 ;  /* 0x000000a9a4a97221 */ /* 0x000fe20000010000 */
[----:B------:R-:W2:Y:S01]  /*2b10*/  SHFL.BFLY PT, R167, R0, 0x1, 0x1f ;  /* 0x0c201f0000a77f89 */ /* 0x000ea200000e0000 */
[----:B------:R-:W-:Y:S01]  /*2b20*/  FADD.FTZ R59, R59, R58 ;  /* 0x0000003a3b3b7221 */ /* 0x000fe20000010000 */
[----:B------:R-:W-:Y:S01]  /*2b30*/  FFMA.FTZ R243, R204, UR4, -R207 ;  /* 0x00000004ccf37c23 */ /* 0x000fe200080108cf */
[----:B------:R-:W-:Y:S01]  /*2b40*/  MUFU.EX2 R60, R60 ;  /* 0x0000003c003c7308 */ /* 0x000fe20000000800 */
[----:B------:R-:W-:Y:S01]  /*2b50*/  FFMA.FTZ R241, R188, UR4, -R197 ;  /* 0x00000004bcf17c23 */ /* 0x000fe200080108c5 */
[----:B------:R-:W-:Y:S01]  /*2b60*/  FFMA.FTZ R203, R198, UR4, -R207 ;  /* 0x00000004c6cb7c23 */ /* 0x000fe200080108cf */
[----:B------:R-:W-:Y:S01]  /*2b70*/  FFMA.FTZ R192, R192, UR4, -R197 ;  /* 0x00000004c0c07c23 */ /* 0x000fe200080108c5 */
[--C-:B------:R-:W-:Y:S01]  /*2b80*/  FFMA.FTZ R188, R195, UR4, -R184.reuse ;  /* 0x00000004c3bc7c23 */ /* 0x100fe200080108b8 */
[--C-:B------:R-:W-:Y:S01]  /*2b90*/  FFMA.FTZ R193, R193, UR4, -R184.reuse ;  /* 0x00000004c1c17c23 */ /* 0x100fe200080108b8 */
[----:B------:R-:W-:Y:S01]  /*2ba0*/  FFMA.FTZ R191, R191, UR4, -R184 ;  /* 0x00000004bfbf7c23 */ /* 0x000fe200080108b8 */
[----:B------:R-:W-:Y:S01]  /*2bb0*/  FFMA.FTZ R198, R206, UR4, -R207 ;  /* 0x00000004cec67c23 */ /* 0x000fe200080108cf */
[----:B------:R-:W3:Y:S01]  /*2bc0*/  MUFU.EX2 R61, R61 ;  /* 0x0000003d003d7308 */ /* 0x000ee20000000800 */
[----:B-1----:R-:W-:Y:S01]  /*2bd0*/  F2FP.BF16.F32.PACK_AB R94, R53, R54 ;  /* 0x00000036355e723e */ /* 0x002fe200000010ff */
[----:B------:R-:W-:-:S04]  /*2be0*/  FADD.FTZ R54, R54, R59 ;  /* 0x0000003b36367221 */ /* 0x000fc80000010000 */
[----:B------:R-:W-:Y:S02]  /*2bf0*/  FADD.FTZ R53, R53, R54 ;  /* 0x0000003635357221 */ /* 0x000fe40000010000 */
[----:B------:R-:W-:Y:S01]  /*2c00*/  MUFU.EX2 R55, R55 ;  /* 0x0000003700377308 */ /* 0x000fe20000000800 */
[----:B--2---:R-:W-:Y:S01]  /*2c10*/  FMNMX.FTZ R167, R0, R167, !PT ;  /* 0x000000a700a77209 */ /* 0x004fe20007810000 */
[--C-:B------:R-:W-:Y:S01]  /*2c20*/  FFMA.FTZ R0, R35, UR4, -R184.reuse ;  /* 0x0000000423007c23 */ /* 0x100fe200080108b8 */
[----:B------:R-:W-:-:S05]  /*2c30*/  FFMA.FTZ R184, R187, UR4, -R184 ;  /* 0x00000004bbb87c23 */ /* 0x000fca00080108b8 */
[----:B------:R-:W1:Y:S01]  /*2c40*/  MUFU.EX2 R50, R50 ;  /* 0x0000003200327308 */ /* 0x000e620000000800 */
[C---:B------:R-:W-:Y:S01]  /*2c50*/  FSETP.NEU.FTZ.AND P1, PT, R167.reuse, -INF , PT ;  /* 0xff800000a700780b */ /* 0x040fe20003f3d000 */
[----:B------:R-:W-:Y:S01]  /*2c60*/  FMUL.FTZ R176, R167, UR4 ;  /* 0x00000004a7b07c20 */ /* 0x000fe20008410000 */
[----:B---3--:R-:W-:Y:S01]  /*2c70*/  F2FP.BF16.F32.PACK_AB R93, R61, R60 ;  /* 0x0000003c3d5d723e */ /* 0x008fe200000010ff */
[----:B------:R-:W-:-:S03]  /*2c80*/  FADD.FTZ R60, R60, R61 ;  /* 0x0000003d3c3c7221 */ /* 0x000fc60000010000 */
[----:B------:R-:W-:Y:S01]  /*2c90*/  FSEL R176, R176, RZ, P1 ;  /* 0x000000ffb0b07208 */ /* 0x000fe20000800000 */
[----:B------:R-:W-:Y:S04]  /*2ca0*/  MUFU.EX2 R64, R64 ;  /* 0x0000004000407308 */ /* 0x000fe80000000800 */
[--C-:B------:R-:W-:Y:S01]  /*2cb0*/  FFMA.FTZ R65, R3, UR4, -R176.reuse ;  /* 0x0000000403417c23 */ /* 0x100fe200080108b0 */
[--C-:B------:R-:W-:Y:S01]  /*2cc0*/  FFMA.FTZ R62, R97, UR4, -R176.reuse ;  /* 0x00000004613e7c23 */ /* 0x100fe200080108b0 */
[--C-:B------:R-:W-:Y:S01]  /*2cd0*/  FFMA.FTZ R63, R121, UR4, -R176.reuse ;  /* 0x00000004793f7c23 */ /* 0x100fe200080108b0 */
[--C-:B------:R-:W-:Y:S01]  /*2ce0*/  FFMA.FTZ R56, R77, UR4, -R176.reuse ;  /* 0x000000044d387c23 */ /* 0x100fe200080108b0 */
[----:B------:R-:W2:Y:S01]  /*2cf0*/  MUFU.EX2 R57, R57 ;  /* 0x0000003900397308 */ /* 0x000ea20000000800 */
[--C-:B------:R-:W-:Y:S01]  /*2d00*/  FFMA.FTZ R3, R34, UR4, -R197.reuse ;  /* 0x0000000422037c23 */ /* 0x100fe200080108c5 */
[----:B-1----:R-:W-:Y:S01]  /*2d10*/  F2FP.BF16.F32.PACK_AB R95, R50, R55 ;  /* 0x00000037325f723e */ /* 0x002fe200000010ff */
[----:B------:R-:W1:Y:S01]  /*2d20*/  LDSM.16.MT88.4 R32, [R220+0xb400] ;  /* 0x00b40000dc20783b */ /* 0x000e620000004200 */
[--C-:B------:R-:W-:Y:S01]  /*2d30*/  FFMA.FTZ R170, R171, UR4, -R176.reuse ;  /* 0x00000004abaa7c23 */ /* 0x100fe200080108b0 */
[--C-:B------:R-:W-:Y:S01]  /*2d40*/  FFMA.FTZ R67, R87, UR4, -R176.reuse ;  /* 0x0000000457437c23 */ /* 0x100fe200080108b0 */
[--C-:B------:R-:W-:Y:S01]  /*2d50*/  FFMA.FTZ R66, R85, UR4, -R176.reuse ;  /* 0x0000000455427c23 */ /* 0x100fe200080108b0 */
[--C-:B------:R-:W-:Y:S01]  /*2d60*/  FFMA.FTZ R171, R173, UR4, -R176.reuse ;  /* 0x00000004adab7c23 */ /* 0x100fe200080108b0 */
[----:B------:R-:W-:Y:S01]  /*2d70*/  MUFU.EX2 R65, R65 ;  /* 0x0000004100417308 */ /* 0x000fe20000000800 */
[C---:B------:R-:W-:Y:S01]  /*2d80*/  HMMA.16816.F32.BF16 R156, R92.reuse, R148, RZ ;  /* 0x000000945c9c723c */ /* 0x040fe200000418ff */
[--C-:B------:R-:W-:Y:S01]  /*2d90*/  FFMA.FTZ R173, R174, UR4, -R197.reuse ;  /* 0x00000004aead7c23 */ /* 0x100fe200080108c5 */
[--C-:B------:R-:W-:Y:S01]  /*2da0*/  FFMA.FTZ R174, R178, UR4, -R197.reuse ;  /* 0x00000004b2ae7c23 */ /* 0x100fe200080108c5 */
[----:B------:R-:W-:Y:S01]  /*2db0*/  FFMA.FTZ R178, R36, UR4, -R197 ;  /* 0x0000000424b27c23 */ /* 0x000fe200080108c5 */
[--C-:B------:R-:W-:Y:S01]  /*2dc0*/  FFMA.FTZ R200, R201, UR4, -R176.reuse ;  /* 0x00000004c9c87c23 */ /* 0x100fe200080108b0 */
[----:B------:R-:W-:Y:S01]  /*2dd0*/  LDSM.16.MT88.4 R36, [R220+0xb800] ;  /* 0x00b80000dc24783b */ /* 0x000fe20000004200 */
[C---:B------:R-:W-:Y:S01]  /*2de0*/  HMMA.16816.F32.BF16 R140, R92.reuse, R132, RZ ;  /* 0x000000845c8c723c */ /* 0x040fe200000418ff */
[----:B------:R-:W3:Y:S01]  /*2df0*/  MUFU.EX2 R62, R62 ;  /* 0x0000003e003e7308 */ /* 0x000ee20000000800 */
[----:B--2---:R-:W-:Y:S01]  /*2e00*/  F2FP.BF16.F32.PACK_AB R98, R57, R64 ;  /* 0x000000403962723e */ /* 0x004fe200000010ff */
[--C-:B------:R-:W-:Y:S01]  /*2e10*/  FFMA.FTZ R201, R213, UR4, -R176.reuse ;  /* 0x00000004d5c97c23 */ /* 0x100fe200080108b0 */
[--C-:B------:R-:W-:Y:S01]  /*2e20*/  FFMA.FTZ R202, R211, UR4, -R176.reuse ;  /* 0x00000004d3ca7c23 */ /* 0x100fe200080108b0 */
[----:B------:R-:W-:Y:S01]  /*2e30*/  FFMA.FTZ R209, R209, UR4, -R176 ;  /* 0x00000004d1d17c23 */ /* 0x000fe200080108b0 */
[C---:B------:R-:W-:Y:S01]  /*2e40*/  HMMA.16816.F32.BF16 R124, R92.reuse, R116, RZ ;  /* 0x000000745c7c723c */ /* 0x040fe200000418ff */
[----:B------:R-:W-:Y:S01]  /*2e50*/  FADD.FTZ R64, R64, R169 ;  /* 0x000000a940407221 */ /* 0x000fe20000010000 */
[----:B------:R-:W-:Y:S01]  /*2e60*/  FADD.FTZ R55, R55, R60 ;  /* 0x0000003c37377221 */ /* 0x000fe20000010000 */
[----:B------:R-:W-:Y:S01]  /*2e70*/  MUFU.EX2 R63, R63 ;  /* 0x0000003f003f7308 */ /* 0x000fe20000000800 */
[----:B------:R-:W-:Y:S01]  /*2e80*/  FFMA.FTZ R204, R205, UR4, -R176 ;  /* 0x00000004cdcc7c23 */ /* 0x000fe200080108b0 */
[----:B------:R-:W-:Y:S01]  /*2e90*/  FADD.FTZ R64, R57, R64 ;  /* 0x0000004039407221 */ /* 0x000fe20000010000 */
[C---:B------:R-:W-:Y:S01]  /*2ea0*/  HMMA.16816.F32.BF16 R108, R92.reuse, R100, RZ ;  /* 0x000000645c6c723c */ /* 0x040fe200000418ff */
[----:B------:R-:W-:Y:S01]  /*2eb0*/  FADD.FTZ R50, R50, R55 ;  /* 0x0000003732327221 */ /* 0x000fe20000010000 */
[--C-:B------:R-:W-:Y:S01]  /*2ec0*/  FFMA.FTZ R205, R190, UR4, -R197.reuse ;  /* 0x00000004becd7c23 */ /* 0x100fe200080108c5 */
[----:B------:R-:W-:Y:S01]  /*2ed0*/  FFMA.FTZ R181, R181, UR4, -R176 ;  /* 0x00000004b5b57c23 */ /* 0x000fe200080108b0 */
[----:B------:R-:W-:Y:S01]  /*2ee0*/  FFMA.FTZ R190, R194, UR4, -R197 ;  /* 0x00000004c2be7c23 */ /* 0x000fe200080108c5 */
[----:B------:R-:W2:Y:S01]  /*2ef0*/  MUFU.EX2 R56, R56 ;  /* 0x0000003800387308 */ /* 0x000ea20000000800 */
[----:B---3--:R-:W-:Y:S01]  /*2f00*/  F2FP.BF16.F32.PACK_AB R97, R62, R65 ;  /* 0x000000413e61723e */ /* 0x008fe200000010ff */
[----:B------:R-:W-:Y:S01]  /*2f10*/  HMMA.16816.F32.BF16 R72, R92, R80, RZ ;  /* 0x000000505c48723c */ /* 0x000fe200000418ff */
[----:B------:R-:W-:Y:S01]  /*2f20*/  FADD.FTZ R62, R65, R62 ;  /* 0x0000003e413e7221 */ /* 0x000fe20000010000 */
[----:B------:R-:W-:-:S04]  /*2f30*/  FFMA.FTZ R179, R179, UR4, -R176 ;  /* 0x00000004b3b37c23 */ /* 0x000fc800080108b0 */
[C---:B------:R-:W-:Y:S01]  /*2f40*/  HMMA.16816.F32.BF16 R88, R92.reuse, R4, RZ ;  /* 0x000000045c58723c */ /* 0x040fe200000418ff */
[----:B------:R-:W-:Y:S05]  /*2f50*/  MUFU.EX2 R51, R51 ;  /* 0x0000003300337308 */ /* 0x000fea0000000800 */
[----:B------:R-:W-:Y:S01]  /*2f60*/  HMMA.16816.F32.BF16 R152, R92, R150, RZ ;  /* 0x000000965c98723c */ /* 0x000fe200000418ff */
[----:B--2---:R-:W-:Y:S02]  /*2f70*/  F2FP.BF16.F32.PACK_AB R99, R56, R63 ;  /* 0x0000003f3863723e */ /* 0x004fe400000010ff */
[----:B------:R-:W-:Y:S01]  /*2f80*/  MUFU.EX2 R46, R46 ;  /* 0x0000002e002e7308 */ /* 0x000fe20000000800 */
[----:B------:R-:W-:-:S02]  /*2f90*/  FADD.FTZ R63, R63, R62 ;  /* 0x0000003e3f3f7221 */ /* 0x000fc40000010000 */
[----:B------:R-:W-:Y:S02]  /*2fa0*/  HMMA.16816.F32.BF16 R136, R92, R134, RZ ;  /* 0x000000865c88723c */ /* 0x000fe400000418ff */
[----:B------:R-:W-:-:S04]  /*2fb0*/  FADD.FTZ R56, R56, R63 ;  /* 0x0000003f38387221 */ /* 0x000fc80000010000 */
[C---:B------:R-:W-:Y:S01]  /*2fc0*/  HMMA.16816.F32.BF16 R120, R92.reuse, R118, RZ ;  /* 0x000000765c78723c */ /* 0x040fe200000418ff */
[----:B------:R-:W-:Y:S05]  /*2fd0*/  MUFU.EX2 R45, R45 ;  /* 0x0000002d002d7308 */ /* 0x000fea0000000800 */
[C---:B------:R-:W-:Y:S03]  /*2fe0*/  HMMA.16816.F32.BF16 R104, R92.reuse, R102, RZ ;  /* 0x000000665c68723c */ /* 0x040fe600000418ff */
[----:B------:R-:W-:Y:S03]  /*2ff0*/  MUFU.EX2 R44, R44 ;  /* 0x0000002c002c7308 */ /* 0x000fe60000000800 */
[----:B------:R-:W-:Y:S05]  /*3000*/  HMMA.16816.F32.BF16 R76, R92, R82, RZ ;  /* 0x000000525c4c723c */ /* 0x000fea00000418ff */
[----:B------:R-:W-:Y:S01]  /*3010*/  MUFU.EX2 R52, R52 ;  /* 0x0000003400347308 */ /* 0x000fe20000000800 */
[C---:B------:R-:W-:Y:S06]  /*3020*/  HMMA.16816.F32.BF16 R160, R96.reuse, R148, RZ ;  /* 0x0000009460a0723c */ /* 0x040fec00000418ff */
[C---:B------:R-:W-:Y:S01]  /*3030*/  HMMA.16816.F32.BF16 R144, R96.reuse, R132, RZ ;  /* 0x000000846090723c */ /* 0x040fe200000418ff */
[----:B------:R-:W2:Y:S05]  /*3040*/  MUFU.EX2 R43, R43 ;  /* 0x0000002b002b7308 */ /* 0x000eaa0000000800 */
[C---:B------:R-:W-:Y:S03]  /*3050*/  HMMA.16816.F32.BF16 R128, R96.reuse, R116, RZ ;  /* 0x000000746080723c */ /* 0x040fe600000418ff */
[----:B------:R-:W-:Y:S03]  /*3060*/  MUFU.EX2 R3, R3 ;  /* 0x0000000300037308 */ /* 0x000fe60000000800 */
[----:B------:R-:W-:Y:S05]  /*3070*/  HMMA.16816.F32.BF16 R112, R96, R100, RZ ;  /* 0x000000646070723c */ /* 0x000fea00000418ff */
[----:B------:R-:W3:Y:S01]  /*3080*/  MUFU.EX2 R2, R2 ;  /* 0x0000000200027308 */ /* 0x000ee20000000800 */
[----:B------:R-:W-:Y:S01]  /*3090*/  HMMA.16816.F32.BF16 R92, R92, R6, RZ ;  /* 0x000000065c5c723c */ /* 0x000fe200000418ff */
[----:B--2---:R-:W-:Y:S01]  /*30a0*/  F2FP.BF16.F32.PACK_AB R24, R43, R52 ;  /* 0x000000342b18723e */ /* 0x004fe200000010ff */
[----:B------:R-:W-:-:S04]  /*30b0*/  FADD.FTZ R52, R52, R53 ;  /* 0x0000003534347221 */ /* 0x000fc80000010000 */
[----:B------:R-:W-:Y:S01]  /*30c0*/  HMMA.16816.F32.BF16 R148, R96, R150, RZ ;  /* 0x000000966094723c */ /* 0x000fe200000418ff */
[----:B------:R-:W-:Y:S01]  /*30d0*/  MUFU.EX2 R49, R49 ;  /* 0x0000003100317308 */ /* 0x000fe20000000800 */
[----:B------:R-:W-:-:S04]  /*30e0*/  FADD.FTZ R52, R43, R52 ;  /* 0x000000342b347221 */ /* 0x000fc80000010000 */
[C---:B------:R-:W-:Y:S03]  /*30f0*/  HMMA.16816.F32.BF16 R132, R96.reuse, R134, RZ ;  /* 0x000000866084723c */ /* 0x040fe600000418ff */
[----:B------:R-:W2:Y:S01]  /*3100*/  MUFU.EX2 R0, R0 ;  /* 0x0000000000007308 */ /* 0x000ea20000000800 */
[C---:B---3--:R-:W-:Y:S01]  /*3110*/  F2FP.BF16.F32.PACK_AB R26, R2.reuse, R3 ;  /* 0x00000003021a723e */ /* 0x048fe200000010ff */
[----:B------:R-:W-:Y:S01]  /*3120*/  FADD.FTZ R3, R3, R52 ;  /* 0x0000003403037221 */ /* 0x000fe20000010000 */
[C---:B------:R-:W-:Y:S03]  /*3130*/  HMMA.16816.F32.BF16 R116, R96.reuse, R118, RZ ;  /* 0x000000766074723c */ /* 0x040fe600000418ff */
[----:B------:R-:W-:Y:S02]  /*3140*/  FADD.FTZ R2, R2, R3 ;  /* 0x0000000302027221 */ /* 0x000fe40000010000 */
[----:B------:R-:W-:Y:S01]  /*3150*/  MUFU.EX2 R47, R47 ;  /* 0x0000002f002f7308 */ /* 0x000fe20000000800 */
[C---:B------:R-:W-:Y:S06]  /*3160*/  HMMA.16816.F32.BF16 R100, R96.reuse, R102, RZ ;  /* 0x000000666064723c */ /* 0x040fec00000418ff */
[----:B------:R-:W-:Y:S01]  /*3170*/  HMMA.16816.F32.BF16 R68, R96, R80, RZ ;  /* 0x000000506044723c */ /* 0x000fe200000418ff */
[----:B------:R-:W3:Y:S01]  /*3180*/  MUFU.EX2 R48, R48 ;  /* 0x0000003000307308 */ /* 0x000ee20000000800 */
[----:B--2---:R-:W-:Y:S01]  /*3190*/  F2FP.BF16.F32.PACK_AB R25, R0, R49 ;  /* 0x000000310019723e */ /* 0x004fe200000010ff */
[----:B------:R-:W-:-:S03]  /*31a0*/  FADD.FTZ R49, R49, R50 ;  /* 0x0000003231317221 */ /* 0x000fc60000010000 */
[C---:B------:R-:W-:Y:S01]  /*31b0*/  HMMA.16816.F32.BF16 R80, R96.reuse, R82, RZ ;  /* 0x000000526050723c */ /* 0x040fe200000418ff */
[----:B------:R-:W-:Y:S02]  /*31c0*/  FADD.FTZ R0, R0, R49 ;  /* 0x0000003100007221 */ /* 0x000fe40000010000 */
[----:B------:R-:W-:Y:S03]  /*31d0*/  MUFU.EX2 R67, R67 ;  /* 0x0000004300437308 */ /* 0x000fe60000000800 */
[C---:B------:R-:W-:Y:S05]  /*31e0*/  HMMA.16816.F32.BF16 R84, R96.reuse, R4, RZ ;  /* 0x000000046054723c */ /* 0x040fea00000418ff */
[----:B------:R-:W2:Y:S01]  /*31f0*/  MUFU.EX2 R66, R66 ;  /* 0x0000004200427308 */ /* 0x000ea20000000800 */
[----:B------:R-:W-:Y:S01]  /*3200*/  HMMA.16816.F32.BF16 R96, R96, R6, RZ ;  /* 0x000000066060723c */ /* 0x000fe200000418ff */
[----:B---3--:R-:W-:Y:S01]  /*3210*/  F2FP.BF16.F32.PACK_AB R27, R48, R47 ;  /* 0x0000002f301b723e */ /* 0x008fe200000010ff */
[----:B------:R-:W-:Y:S01]  /*3220*/  FADD.FTZ R47, R47, R0 ;  /* 0x000000002f2f7221 */ /* 0x000fe20000010000 */
[----:B------:R-:W-:Y:S01]  /*3230*/  F2FP.BF16.F32.PACK_AB R4, R46, R51 ;  /* 0x000000332e04723e */ /* 0x000fe200000010ff */
[----:B------:R-:W-:-:S02]  /*3240*/  FADD.FTZ R51, R51, R64 ;  /* 0x0000004033337221 */ /* 0x000fc40000010000 */
[----:B------:R-:W-:Y:S01]  /*3250*/  FADD.FTZ R47, R48, R47 ;  /* 0x0000002f302f7221 */ /* 0x000fe20000010000 */
[----:B------:R-:W-:Y:S01]  /*3260*/  MUFU.EX2 R170, R170 ;  /* 0x000000aa00aa7308 */ /* 0x000fe20000000800 */
[----:B------:R-:W-:Y:S01]  /*3270*/  F2FP.BF16.F32.PACK_AB R6, R44, R45 ;  /* 0x0000002d2c06723e */ /* 0x000fe200000010ff */
[----:B------:R-:W-:Y:S01]  /*3280*/  HMMA.16816.F32.BF16 R156, R24, R20, R156 ;  /* 0x00000014189c723c */ /* 0x000fe2000004189c */
[----:B------:R-:W-:-:S04]  /*3290*/  FADD.FTZ R46, R46, R51 ;  /* 0x000000332e2e7221 */ /* 0x000fc80000010000 */
[----:B------:R-:W-:Y:S01]  /*32a0*/  FADD.FTZ R45, R45, R46 ;  /* 0x0000002e2d2d7221 */ /* 0x000fe20000010000 */
[----:B------:R-:W3:Y:S01]  /*32b0*/  MUFU.EX2 R171, R171 ;  /* 0x000000ab00ab7308 */ /* 0x000ee20000000800 */
[----:B--2---:R-:W-:Y:S01]  /*32c0*/  F2FP.BF16.F32.PACK_AB R5, R66, R67 ;  /* 0x000000434205723e */ /* 0x004fe200000010ff */
        /* <DEDUP_REMOVED lines=10> */
[----:B------:R-:W-:Y:S02]  /*3370*/  HMMA.16816.F32.BF16 R72, R24, R28, R72 ;  /* 0x0000001c1848723c */ /* 0x000fe40000041848 */
[----:B------:R-:W-:-:S04]  /*3380*/  FADD.FTZ R171, R171, R170 ;  /* 0x000000aaabab7221 */ /* 0x000fc80000010000 */
[C---:B-1----:R-:W-:Y:S01]  /*3390*/  HMMA.16816.F32.BF16 R88, R24.reuse, R32, R88 ;  /* 0x000000201858723c */ /* 0x042fe20000041858 */
[----:B------:R-:W1:Y:S05]  /*33a0*/  MUFU.EX2 R174, R174 ;  /* 0x000000ae00ae7308 */ /* 0x000e6a0000000800 */
[C---:B------:R-:W-:Y:S03]  /*33b0*/  HMMA.16816.F32.BF16 R152, R24.reuse, R22, R152 ;  /* 0x000000161898723c */ /* 0x040fe60000041898 */
[----:B------:R-:W-:Y:S03]  /*33c0*/  MUFU.EX2 R177, R177 ;  /* 0x000000b100b17308 */ /* 0x000fe60000000800 */
[C---:B------:R-:W-:Y:S05]  /*33d0*/  HMMA.16816.F32.BF16 R136, R24.reuse, R18, R136 ;  /* 0x000000121888723c */ /* 0x040fea0000041888 */
[----:B------:R-:W-:Y:S01]  /*33e0*/  MUFU.EX2 R178, R178 ;  /* 0x000000b200b27308 */ /* 0x000fe20000000800 */
[C---:B------:R-:W-:Y:S06]  /*33f0*/  HMMA.16816.F32.BF16 R120, R24.reuse, R14, R120 ;  /* 0x0000000e1878723c */ /* 0x040fec0000041878 */
[C---:B------:R-:W-:Y:S01]  /*3400*/  HMMA.16816.F32.BF16 R104, R24.reuse, R10, R104 ;  /* 0x0000000a1868723c */ /* 0x040fe20000041868 */
[----:B------:R-:W-:Y:S05]  /*3410*/  MUFU.EX2 R180, R180 ;  /* 0x000000b400b47308 */ /* 0x000fea0000000800 */
[C---:B------:R-:W-:Y:S03]  /*3420*/  HMMA.16816.F32.BF16 R76, R24.reuse, R30, R76 ;  /* 0x0000001e184c723c */ /* 0x040fe6000004184c */
[----:B------:R-:W2:Y:S03]  /*3430*/  MUFU.EX2 R183, R183 ;  /* 0x000000b700b77308 */ /* 0x000ea60000000800 */
[----:B------:R-:W-:Y:S01]  /*3440*/  HMMA.16816.F32.BF16 R92, R24, R34, R92 ;  /* 0x00000022185c723c */ /* 0x000fe2000004185c */
[----:B------:R-:W3:Y:S04]  /*3450*/  LDSM.16.MT88.4 R24, [R221+0x9800] ;  /* 0x00980000dd18783b */ /* 0x000ee80000004200 */
[----:B------:R-:W-:Y:S01]  /*3460*/  MUFU.EX2 R182, R182 ;  /* 0x000000b600b67308 */ /* 0x000fe20000000800 */
[C---:B------:R-:W-:Y:S06]  /*3470*/  HMMA.16816.F32.BF16 R160, R4.reuse, R20, R160 ;  /* 0x0000001404a0723c */ /* 0x040fec00000418a0 */
[C---:B------:R-:W-:Y:S01]  /*3480*/  HMMA.16816.F32.BF16 R144, R4.reuse, R16, R144 ;  /* 0x000000100490723c */ /* 0x040fe20000041890 */
[----:B------:R-:W4:Y:S05]  /*3490*/  MUFU.EX2 R185, R185 ;  /* 0x000000b900b97308 */ /* 0x000f2a0000000800 */
[C---:B------:R-:W-:Y:S03]  /*34a0*/  HMMA.16816.F32.BF16 R128, R4.reuse, R12, R128 ;  /* 0x0000000c0480723c */ /* 0x040fe60000041880 */
[----:B------:R-:W5:Y:S03]  /*34b0*/  MUFU.EX2 R189, R189 ;  /* 0x000000bd00bd7308 */ /* 0x000f660000000800 */
[C---:B------:R-:W-:Y:S05]  /*34c0*/  HMMA.16816.F32.BF16 R112, R4.reuse, R8, R112 ;  /* 0x000000080470723c */ /* 0x040fea0000041870 */
[----:B------:R-:W-:Y:S01]  /*34d0*/  MUFU.EX2 R186, R186 ;  /* 0x000000ba00ba7308 */ /* 0x000fe20000000800 */
[C---:B------:R-:W-:Y:S01]  /*34e0*/  HMMA.16816.F32.BF16 R148, R4.reuse, R22, R148 ;  /* 0x000000160494723c */ /* 0x040fe20000041894 */
[----:B------:R-:W5:Y:S05]  /*34f0*/  LDSM.16.MT88.4 R20, [R220+0x9800] ;  /* 0x00980000dc14783b */ /* 0x000f6a0000004200 */
[C---:B------:R-:W-:Y:S01]  /*3500*/  HMMA.16816.F32.BF16 R132, R4.reuse, R18, R132 ;  /* 0x000000120484723c */ /* 0x040fe20000041884 */
[----:B------:R-:W5:Y:S01]  /*3510*/  LDSM.16.MT88.4 R16, [R221+0xa800] ;  /* 0x00a80000dd10783b */ /* 0x000f620000004200 */
[----:B------:R-:W-:Y:S04]  /*3520*/  MUFU.EX2 R199, R199 ;  /* 0x000000c700c77308 */ /* 0x000fe80000000800 */
[C---:B------:R-:W-:Y:S01]  /*3530*/  HMMA.16816.F32.BF16 R116, R4.reuse, R14, R116 ;  /* 0x0000000e0474723c */ /* 0x040fe20000041874 */
[----:B------:R-:W5:Y:S03]  /*3540*/  LDSM.16.MT88.4 R12, [R220+0xa800] ;  /* 0x00a80000dc0c783b */ /* 0x000f660000004200 */
[----:B------:R-:W-:Y:S02]  /*3550*/  MUFU.EX2 R200, R200 ;  /* 0x000000c800c87308 */ /* 0x000fe40000000800 */
[C---:B------:R-:W-:Y:S01]  /*3560*/  HMMA.16816.F32.BF16 R100, R4.reuse, R10, R100 ;  /* 0x0000000a0464723c */ /* 0x040fe20000041864 */
[----:B------:R-:W5:Y:S05]  /*3570*/  LDSM.16.MT88.4 R8, [R221+0xb800] ;  /* 0x00b80000dd08783b */ /* 0x000f6a0000004200 */
[C---:B------:R-:W-:Y:S01]  /*3580*/  HMMA.16816.F32.BF16 R68, R4.reuse, R28, R68 ;  /* 0x0000001c0444723c */ /* 0x040fe20000041844 */
[----:B------:R-:W5:Y:S05]  /*3590*/  MUFU.EX2 R201, R201 ;  /* 0x000000c900c97308 */ /* 0x000f6a0000000800 */
[C---:B------:R-:W-:Y:S01]  /*35a0*/  HMMA.16816.F32.BF16 R80, R4.reuse, R30, R80 ;  /* 0x0000001e0450723c */ /* 0x040fe20000041850 */
[----:B-1----:R-:W-:Y:S01]  /*35b0*/  F2FP.BF16.F32.PACK_AB R28, R174, R173 ;  /* 0x000000adae1c723e */ /* 0x002fe200000010ff */
[----:B------:R-:W-:Y:S01]  /*35c0*/  FADD.FTZ R173, R173, R2 ;  /* 0x00000002adad7221 */ /* 0x000fe20000010000 */
[----:B------:R-:W-:Y:S01]  /*35d0*/  MUFU.EX2 R202, R202 ;  /* 0x000000ca00ca7308 */ /* 0x000fe20000000800 */
[----:B--2---:R-:W-:Y:S01]  /*35e0*/  F2FP.BF16.F32.PACK_AB R29, R183, R180 ;  /* 0x000000b4b71d723e */ /* 0x004fe200000010ff */
[----:B------:R-:W-:Y:S01]  /*35f0*/  FADD.FTZ R180, R180, R47 ;  /* 0x0000002fb4b47221 */ /* 0x000fe20000010000 */
[C---:B------:R-:W-:Y:S01]  /*3600*/  HMMA.16816.F32.BF16 R84, R4.reuse, R32, R84 ;  /* 0x000000200454723c */ /* 0x040fe20000041854 */
[----:B------:R-:W-:Y:S01]  /*3610*/  F2FP.BF16.F32.PACK_AB R30, R178, R177 ;  /* 0x000000b1b21e723e */ /* 0x000fe200000010ff */
[----:B------:R-:W-:Y:S01]  /*3620*/  FADD.FTZ R174, R174, R173 ;  /* 0x000000adaeae7221 */ /* 0x000fe20000010000 */
[----:B----4-:R-:W-:Y:S01]  /*3630*/  F2FP.BF16.F32.PACK_AB R31, R185, R182 ;  /* 0x000000b6b91f723e */ /* 0x010fe200000010ff */
[----:B------:R-:W-:Y:S01]  /*3640*/  FADD.FTZ R183, R183, R180 ;  /* 0x000000b4b7b77221 */ /* 0x000fe20000010000 */
[----:B------:R-:W1:Y:S01]  /*3650*/  MUFU.EX2 R209, R209 ;  /* 0x000000d100d17308 */ /* 0x000e620000000800 */
[----:B------:R-:W-:Y:S01]  /*3660*/  HMMA.16816.F32.BF16 R96, R4, R34, R96 ;  /* 0x000000220460723c */ /* 0x000fe20000041860 */
[----:B------:R-:W-:Y:S01]  /*3670*/  FADD.FTZ R177, R177, R174 ;  /* 0x000000aeb1b17221 */ /* 0x000fe20000010000 */
[----:B------:R-:W-:-:S03]  /*3680*/  FADD.FTZ R182, R182, R183 ;  /* 0x000000b7b6b67221 */ /* 0x000fc60000010000 */
[----:B------:R-:W-:Y:S01]  /*3690*/  FADD.FTZ R177, R178, R177 ;  /* 0x000000b1b2b17221 */ /* 0x000fe20000010000 */
[C---:B---3--:R-:W-:Y:S01]  /*36a0*/  HMMA.16816.F32.BF16 R156, R28.reuse, R24, R156 ;  /* 0x000000181c9c723c */ /* 0x048fe2000004189c */
[----:B-----5:R-:W-:Y:S01]  /*36b0*/  F2FP.BF16.F32.PACK_AB R4, R189, R172 ;  /* 0x000000acbd04723e */ /* 0x020fe200000010ff */
[----:B------:R-:W-:Y:S01]  /*36c0*/  MUFU.EX2 R196, R196 ;  /* 0x000000c400c47308 */ /* 0x000fe20000000800 */
[----:B------:R-:W-:Y:S01]  /*36d0*/  F2FP.BF16.F32.PACK_AB R5, R201, R200 ;  /* 0x000000c8c905723e */ /* 0x000fe200000010ff */
[----:B------:R-:W-:Y:S01]  /*36e0*/  FADD.FTZ R172, R172, R45 ;  /* 0x0000002dacac7221 */ /* 0x000fe20000010000 */
[----:B------:R-:W-:Y:S01]  /*36f0*/  F2FP.BF16.F32.PACK_AB R6, R199, R186 ;  /* 0x000000bac706723e */ /* 0x000fe200000010ff */
[C---:B------:R-:W-:Y:S01]  /*3700*/  HMMA.16816.F32.BF16 R140, R28.reuse, R20, R140 ;  /* 0x000000141c8c723c */ /* 0x040fe2000004188c */
[----:B------:R-:W-:Y:S01]  /*3710*/  FADD.FTZ R200, R200, R171 ;  /* 0x000000abc8c87221 */ /* 0x000fe20000010000 */
[----:B------:R-:W-:Y:S01]  /*3720*/  FADD.FTZ R189, R189, R172 ;  /* 0x000000acbdbd7221 */ /* 0x000fe20000010000 */
[----:B------:R-:W-:Y:S01]  /*3730*/  FADD.FTZ R185, R185, R182 ;  /* 0x000000b6b9b97221 */ /* 0x000fe20000010000 */
[----:B-1----:R-:W-:Y:S01]  /*3740*/  F2FP.BF16.F32.PACK_AB R7, R209, R202 ;  /* 0x000000cad107723e */ /* 0x002fe200000010ff */
[----:B------:R-:W-:Y:S01]  /*3750*/  MUFU.EX2 R203, R203 ;  /* 0x000000cb00cb7308 */ /* 0x000fe20000000800 */
[----:B------:R-:W-:Y:S01]  /*3760*/  HMMA.16816.F32.BF16 R124, R28, R16, R124 ;  /* 0x000000101c7c723c */ /* 0x000fe2000004187c */
[----:B------:R-:W-:Y:S01]  /*3770*/  FADD.FTZ R201, R201, R200 ;  /* 0x000000c8c9c97221 */ /* 0x000fe20000010000 */
[----:B------:R-:W-:-:S03]  /*3780*/  FADD.FTZ R186, R186, R189 ;  /* 0x000000bdbaba7221 */ /* 0x000fc60000010000 */
[----:B------:R-:W-:Y:S01]  /*3790*/  FADD.FTZ R202, R202, R201 ;  /* 0x000000c9caca7221 */ /* 0x000fe20000010000 */
[----:B------:R-:W-:Y:S01]  /*37a0*/  HMMA.16816.F32.BF16 R108, R28, R12, R108 ;  /* 0x0000000c1c6c723c */ /* 0x000fe2000004186c */
[----:B------:R-:W-:Y:S01]  /*37b0*/  MUFU.EX2 R204, R204 ;  /* 0x000000cc00cc7308 */ /* 0x000fe20000000800 */
[----:B------:R-:W-:Y:S01]  /*37c0*/  FADD.FTZ R199, R199, R186 ;  /* 0x000000bac7c77221 */ /* 0x000fe20000010000 */
[----:B------:R-:W-:-:S03]  /*37d0*/  FADD.FTZ R209, R209, R202 ;  /* 0x000000cad1d17221 */ /* 0x000fc60000010000 */
[C---:B------:R-:W-:Y:S03]  /*37e0*/  HMMA.16816.F32.BF16 R72, R28.reuse, R8, R72 ;  /* 0x000000081c48723c */ /* 0x040fe60000041848 */
[----:B------:R-:W-:Y:S03]  /*37f0*/  MUFU.EX2 R192, R192 ;  /* 0x000000c000c07308 */ /* 0x000fe60000000800 */
[C---:B------:R-:W-:Y:S05]  /*3800*/  HMMA.16816.F32.BF16 R88, R28.reuse, R36, R88 ;  /* 0x000000241c58723c */ /* 0x040fea0000041858 */
[----:B------:R-:W1:Y:S01]  /*3810*/  MUFU.EX2 R205, R205 ;  /* 0x000000cd00cd7308 */ /* 0x000e620000000800 */
[C---:B------:R-:W-:Y:S06]  /*3820*/  HMMA.16816.F32.BF16 R152, R28.reuse, R26, R152 ;  /* 0x0000001a1c98723c */ /* 0x040fec0000041898 */
[C---:B------:R-:W-:Y:S01]  /*3830*/  HMMA.16816.F32.BF16 R136, R28.reuse, R22, R136 ;  /* 0x000000161c88723c */ /* 0x040fe20000041888 */
[----:B------:R-:W-:Y:S05]  /*3840*/  MUFU.EX2 R188, R188 ;  /* 0x000000bc00bc7308 */ /* 0x000fea0000000800 */
[C---:B------:R-:W-:Y:S03]  /*3850*/  HMMA.16816.F32.BF16 R120, R28.reuse, R18, R120 ;  /* 0x000000121c78723c */ /* 0x040fe60000041878 */
[----:B------:R-:W2:Y:S01]  /*3860*/  MUFU.EX2 R193, R193 ;  /* 0x000000c100c17308 */ /* 0x000ea20000000800 */
[C---:B-1----:R-:W-:Y:S01]  /*3870*/  F2FP.BF16.F32.PACK_AB R32, R205.reuse, R192 ;  /* 0x000000c0cd20723e */ /* 0x042fe200000010ff */
[----:B------:R-:W-:Y:S01]  /*3880*/  FADD.FTZ R192, R192, R177 ;  /* 0x000000b1c0c07221 */ /* 0x000fe20000010000 */
[----:B------:R-:W-:Y:S03]  /*3890*/  HMMA.16816.F32.BF16 R104, R28, R14, R104 ;  /* 0x0000000e1c68723c */ /* 0x000fe60000041868 */
[----:B------:R-:W-:-:S02]  /*38a0*/  FADD.FTZ R205, R205, R192 ;  /* 0x000000c0cdcd7221 */ /* 0x000fc40000010000 */
[----:B------:R-:W-:Y:S01]  /*38b0*/  MUFU.EX2 R181, R181 ;  /* 0x000000b500b57308 */ /* 0x000fe20000000800 */
[C---:B------:R-:W-:Y:S06]  /*38c0*/  HMMA.16816.F32.BF16 R76, R28.reuse, R10, R76 ;  /* 0x0000000a1c4c723c */ /* 0x040fec000004184c */
[----:B------:R-:W-:Y:S01]  /*38d0*/  HMMA.16816.F32.BF16 R92, R28, R38, R92 ;  /* 0x000000261c5c723c */ /* 0x000fe2000004185c */
[----:B------:R-:W1:Y:S01]  /*38e0*/  LDSM.16.MT88.4 R28, [R221+0x9c00] ;  /* 0x009c0000dd1c783b */ /* 0x000e620000004200 */
[----:B------:R-:W-:Y:S01]  /*38f0*/  MUFU.EX2 R198, R198 ;  /* 0x000000c600c67308 */ /* 0x000fe20000000800 */
[----:B--2---:R-:W-:Y:S01]  /*3900*/  F2FP.BF16.F32.PACK_AB R33, R193, R188 ;  /* 0x000000bcc121723e */ /* 0x004fe200000010ff */
[----:B------:R-:W-:-:S02]  /*3910*/  FADD.FTZ R188, R188, R185 ;  /* 0x000000b9bcbc7221 */ /* 0x000fc40000010000 */
[C---:B------:R-:W-:Y:S02]  /*3920*/  HMMA.16816.F32.BF16 R160, R4.reuse, R24, R160 ;  /* 0x0000001804a0723c */ /* 0x040fe400000418a0 */
[----:B------:R-:W-:Y:S02]  /*3930*/  FADD.FTZ R188, R193, R188 ;  /* 0x000000bcc1bc7221 */ /* 0x000fe40000010000 */
[----:B------:R-:W-:Y:S02]  /*3940*/  MUFU.EX2 R243, R243 ;  /* 0x000000f300f37308 */ /* 0x000fe40000000800 */
[C---:B------:R-:W-:Y:S01]  /*3950*/  HMMA.16816.F32.BF16 R148, R4.reuse, R26, R148 ;  /* 0x0000001a0494723c */ /* 0x040fe20000041894 */
[----:B------:R-:W2:Y:S05]  /*3960*/  LDSM.16.MT88.4 R24, [R220+0x9c00] ;  /* 0x009c0000dc18783b */ /* 0x000eaa0000004200 */
[C---:B------:R-:W-:Y:S01]  /*3970*/  HMMA.16816.F32.BF16 R144, R4.reuse, R20, R144 ;  /* 0x000000140490723c */ /* 0x040fe20000041890 */
[----:B------:R-:W-:Y:S05]  /*3980*/  MUFU.EX2 R190, R190 ;  /* 0x000000be00be7308 */ /* 0x000fea0000000800 */
[C---:B------:R-:W-:Y:S01]  /*3990*/  HMMA.16816.F32.BF16 R132, R4.reuse, R22, R132 ;  /* 0x000000160484723c */ /* 0x040fe20000041884 */
[----:B------:R-:W3:Y:S02]  /*39a0*/  LDSM.16.MT88.4 R20, [R221+0xac00] ;  /* 0x00ac0000dd14783b */ /* 0x000ee40000004200 */
[----:B------:R-:W4:Y:S03]  /*39b0*/  MUFU.EX2 R241, R241 ;  /* 0x000000f100f17308 */ /* 0x000f260000000800 */
[C---:B------:R-:W-:Y:S05]  /*39c0*/  HMMA.16816.F32.BF16 R128, R4.reuse, R16, R128 ;  /* 0x000000100480723c */ /* 0x040fea0000041880 */
[----:B------:R-:W-:Y:S01]  /*39d0*/  MUFU.EX2 R191, R191 ;  /* 0x000000bf00bf7308 */ /* 0x000fe20000000800 */
[C---:B------:R-:W-:Y:S01]  /*39e0*/  HMMA.16816.F32.BF16 R116, R4.reuse, R18, R116 ;  /* 0x000000120474723c */ /* 0x040fe20000041874 */
[----:B------:R-:W5:Y:S05]  /*39f0*/  LDSM.16.MT88.4 R16, [R220+0xac00] ;  /* 0x00ac0000dc10783b */ /* 0x000f6a0000004200 */
[----:B------:R-:W-:Y:S01]  /*3a00*/  HMMA.16816.F32.BF16 R112, R4, R12, R112 ;  /* 0x0000000c0470723c */ /* 0x000fe20000041870 */
[----:B------:R-:W1:Y:S01]  /*3a10*/  MUFU.EX2 R184, R184 ;  /* 0x000000b800b87308 */ /* 0x000e620000000800 */
[----:B----4-:R-:W-:Y:S01]  /*3a20*/  F2FP.BF16.F32.PACK_AB R34, R241, R190 ;  /* 0x000000bef122723e */ /* 0x010fe200000010ff */
[----:B------:R-:W-:-:S03]  /*3a30*/  FADD.FTZ R190, R190, R205 ;  /* 0x000000cdbebe7221 */ /* 0x000fc60000010000 */
[----:B------:R-:W-:Y:S01]  /*3a40*/  HMMA.16816.F32.BF16 R100, R4, R14, R100 ;  /* 0x0000000e0464723c */ /* 0x000fe20000041864 */
[----:B------:R-:W4:Y:S01]  /*3a50*/  LDSM.16.MT88.4 R12, [R221+0xbc00] ;  /* 0x00bc0000dd0c783b */ /* 0x000f220000004200 */
[----:B------:R-:W-:-:S04]  /*3a60*/  FADD.FTZ R241, R241, R190 ;  /* 0x000000bef1f17221 */ /* 0x000fc80000010000 */
[C---:B------:R-:W-:Y:S06]  /*3a70*/  HMMA.16816.F32.BF16 R68, R4.reuse, R8, R68 ;  /* 0x000000080444723c */ /* 0x040fec0000041844 */
[----:B------:R-:W-:Y:S01]  /*3a80*/  HMMA.16816.F32.BF16 R80, R4, R10, R80 ;  /* 0x0000000a0450723c */ /* 0x000fe20000041850 */
[----:B------:R-:W4:Y:S01]  /*3a90*/  LDSM.16.MT88.4 R8, [R220+0xbc00] ;  /* 0x00bc0000dc08783b */ /* 0x000f220000004200 */
[----:B-1----:R-:W-:Y:S01]  /*3aa0*/  F2FP.BF16.F32.PACK_AB R35, R184, R191 ;  /* 0x000000bfb823723e */ /* 0x002fe200000010ff */
[----:B------:R-:W-:-:S03]  /*3ab0*/  FADD.FTZ R191, R191, R188 ;  /* 0x000000bcbfbf7221 */ /* 0x000fc60000010000 */
[----:B------:R-:W-:Y:S01]  /*3ac0*/  HMMA.16816.F32.BF16 R84, R4, R36, R84 ;  /* 0x000000240454723c */ /* 0x000fe20000041854 */
[----:B------:R-:W-:Y:S01]  /*3ad0*/  MUFU.EX2 R36, R179 ;  /* 0x000000b300247308 */ /* 0x000fe20000000800 */
[----:B------:R-:W-:-:S04]  /*3ae0*/  FADD.FTZ R239, R184, R191 ;  /* 0x000000bfb8ef7221 */ /* 0x000fc80000010000 */
[----:B------:R-:W-:Y:S01]  /*3af0*/  HMMA.16816.F32.BF16 R96, R4, R38, R96 ;  /* 0x000000260460723c */ /* 0x000fe20000041860 */
[----:B------:R-:W-:-:S05]  /*3b00*/  FFMA.FTZ R37, R175, UR4, -R176 ;  /* 0x00000004af257c23 */ /* 0x000fca00080108b0 */
[C---:B------:R-:W-:Y:S01]  /*3b10*/  HMMA.16816.F32.BF16 R156, R32.reuse, R28, R156 ;  /* 0x0000001c209c723c */ /* 0x040fe2000004189c */
[----:B------:R-:W1:Y:S01]  /*3b20*/  MUFU.EX2 R37, R37 ;  /* 0x0000002500257308 */ /* 0x000e620000000800 */
[----:B------:R-:W-:Y:S01]  /*3b30*/  F2FP.BF16.F32.PACK_AB R4, R203, R196 ;  /* 0x000000c4cb04723e */ /* 0x000fe200000010ff */
[----:B------:R-:W-:Y:S01]  /*3b40*/  FADD.FTZ R196, R196, R199 ;  /* 0x000000c7c4c47221 */ /* 0x000fe20000010000 */
[----:B------:R-:W-:Y:S01]  /*3b50*/  F2FP.BF16.F32.PACK_AB R5, R181, R204 ;  /* 0x000000ccb505723e */ /* 0x000fe200000010ff */
[----:B------:R-:W-:Y:S01]  /*3b60*/  FADD.FTZ R204, R204, R209 ;  /* 0x000000d1cccc7221 */ /* 0x000fe20000010000 */
[----:B------:R-:W-:Y:S01]  /*3b70*/  F2FP.BF16.F32.PACK_AB R6, R243, R198 ;  /* 0x000000c6f306723e */ /* 0x000fe200000010ff */
[----:B------:R-:W-:Y:S01]  /*3b80*/  FADD.FTZ R203, R203, R196 ;  /* 0x000000c4cbcb7221 */ /* 0x000fe20000010000 */
[----:B------:R-:W-:Y:S01]  /*3b90*/  HMMA.16816.F32.BF16 R152, R32, R30, R152 ;  /* 0x0000001e2098723c */ /* 0x000fe20000041898 */
[----:B------:R-:W-:Y:S02]  /*3ba0*/  FADD.FTZ R181, R181, R204 ;  /* 0x000000ccb5b57221 */ /* 0x000fe40000010000 */
[----:B------:R-:W-:-:S03]  /*3bb0*/  FADD.FTZ R198, R198, R203 ;  /* 0x000000cbc6c67221 */ /* 0x000fc60000010000 */
[----:B--2---:R-:W-:Y:S01]  /*3bc0*/  HMMA.16816.F32.BF16 R140, R32, R24, R140 ;  /* 0x00000018208c723c */ /* 0x004fe2000004188c */
[----:B------:R-:W-:Y:S01]  /*3bd0*/  FADD.FTZ R243, R243, R198 ;  /* 0x000000c6f3f37221 */ /* 0x000fe20000010000 */
[----:B-1----:R-:W-:Y:S01]  /*3be0*/  F2FP.BF16.F32.PACK_AB R7, R37, R36 ;  /* 0x000000242507723e */ /* 0x002fe200000010ff */
[----:B------:R-:W-:-:S03]  /*3bf0*/  FADD.FTZ R36, R36, R181 ;  /* 0x000000b524247221 */ /* 0x000fc60000010000 */
[----:B------:R-:W-:Y:S01]  /*3c00*/  HMMA.16816.F32.BF16 R136, R32, R26, R136 ;  /* 0x0000001a2088723c */ /* 0x000fe20000041888 */
[----:B------:R-:W-:-:S05]  /*3c10*/  FADD.FTZ R238, R37, R36 ;  /* 0x0000002425ee7221 */ /* 0x000fca0000010000 */
[C---:B---3--:R-:W-:Y:S06]  /*3c20*/  HMMA.16816.F32.BF16 R124, R32.reuse, R20, R124 ;  /* 0x00000014207c723c */ /* 0x048fec000004187c */
[C---:B------:R-:W-:Y:S06]  /*3c30*/  HMMA.16816.F32.BF16 R120, R32.reuse, R22, R120 ;  /* 0x000000162078723c */ /* 0x040fec0000041878 */
[C---:B-----5:R-:W-:Y:S06]  /*3c40*/  HMMA.16816.F32.BF16 R108, R32.reuse, R16, R108 ;  /* 0x00000010206c723c */ /* 0x060fec000004186c */
[C---:B------:R-:W-:Y:S06]  /*3c50*/  HMMA.16816.F32.BF16 R104, R32.reuse, R18, R104 ;  /* 0x000000122068723c */ /* 0x040fec0000041868 */
[C---:B----4-:R-:W-:Y:S06]  /*3c60*/  HMMA.16816.F32.BF16 R72, R32.reuse, R12, R72 ;  /* 0x0000000c2048723c */ /* 0x050fec0000041848 */
        /* <DEDUP_REMOVED lines=23> */
[----:B------:R-:W-:Y:S01]  /*3de0*/  ULDC UR4, c[0x0][0x2ec] ;  /* 0x0000bb0000047ab9 */ /* 0x000fe20000000800 */
[----:B------:R-:W-:Y:S01]  /*3df0*/  ULDC.64 UR10, c[0x0][0x220] ;  /* 0x00008800000a7ab9 */ /* 0x000fe20000000a00 */
[----:B------:R-:W-:Y:S01]  /*3e00*/  ULDC.64 UR12, c[0x0][0x250] ;  /* 0x00009400000c7ab9 */ /* 0x000fe20000000a00 */
[----:B------:R-:W-:Y:S01]  /*3e10*/  ULDC.64 UR6, c[0x0][0x218] ;  /* 0x0000860000067ab9 */ /* 0x000fe20000000a00 */
[----:B------:R-:W-:Y:S01]  /*3e20*/  ULDC.64 UR8, c[0x0][0x248] ;  /* 0x0000920000087ab9 */ /* 0x000fe20000000a00 */
[----:B------:R-:W-:Y:S05]  /*3e30*/  BRA `(.L_x_503) ;  /* 0x00000000005c7947 */ /* 0x000fea0003800000 */
.L_x_505:
        /* <DEDUP_REMOVED lines=23> */
.L_x_503:
[----:B------:R-:W-:Y:S01]  /*3fb0*/  SHF.R.S32.HI R52, RZ, 0x1f, R236 ;  /* 0x0000001fff347819 */ /* 0x000fe200000114ec */
[----:B------:R-:W-:Y:S04]  /*3fc0*/  DEPBAR.LE SB0, 0x0 ;  /* 0x000080000000791a */ /* 0x000fe80000000000 */
[----:B------:R-:W-:Y:S01]  /*3fd0*/  BAR.SYNC.DEFER_BLOCKING 0x0 ;  /* 0x0000000000007b1d */ /* 0x000fe20000010000 */
[----:B------:R-:W-:Y:S02]  /*3fe0*/  IMAD R52, R52, UR12, RZ ;  /* 0x0000000c34347c24 */ /* 0x000fe4000f8e02ff */
[C---:B------:R-:W-:Y:S04]  /*3ff0*/  IMAD.WIDE.U32 R54, R236.reuse, UR12, RZ ;  /* 0x0000000cec367c25 */ /* 0x040fe8000f8e00ff */
[----:B------:R-:W-:Y:S01]  /*4000*/  IMAD R52, R236, UR13, R52 ;  /* 0x0000000dec347c24 */ /* 0x000fe2000f8e0234 */
[C---:B------:R-:W-:Y:S04]  /*4010*/  LEA R53, P0, R54.reuse, R230, 0x6 ;  /* 0x000000e636357211 */ /* 0x040fe800078030ff */
[----:B------:R-:W-:Y:S02]  /*4020*/  IADD3 R55, R55, R52, RZ ;  /* 0x0000003437377210 */ /* 0x000fe40007ffe0ff */
[C---:B------:R-:W-:Y:S02]  /*4030*/  LEA R56, P1, R53.reuse, UR10, 0x1 ;  /* 0x0000000a35387c11 */ /* 0x040fe4000f8208ff */
        /* <DEDUP_REMOVED lines=8> */
[----:B------:R-:W-:Y:S07]  /*40c0*/  ISETP.GT.AND P0, PT, R236, RZ, PT ;  /* 0x000000ffec00720c */ /* 0x000fee0003f04270 */
[----:B------:R-:W-:Y:S08]  /*40d0*/  LDGSTS.E.BYPASS.LTC128B.128 [R229+0xa000], desc[UR16][R56.64+0x40] ;  /* 0x0a00004038e57fae */ /* 0x000ff0000b901d50 */
[----:B------:R-:W-:Y:S08]  /*40e0*/  LDGSTS.E.BYPASS.LTC128B.128 [R229+0xb000], desc[UR16][R56.64+0x80] ;  /* 0x0b00008038e57fae */ /* 0x000ff0000b901d50 */
[----:B------:R-:W-:Y:S08]  /*40f0*/  LDGSTS.E.BYPASS.LTC128B.128 [R229+0x9800], desc[UR16][R52.64] ;  /* 0x0980000034e57fae */ /* 0x000ff0000b901d50 */
[----:B------:R-:W-:Y:S08]  /*4100*/  LDGSTS.E.BYPASS.LTC128B.128 [R229+0xa800], desc[UR16][R52.64+0x40] ;  /* 0x0a80004034e57fae */ /* 0x000ff0000b901d50 */
[----:B------:R1:W-:Y:S08]  /*4110*/  LDGSTS.E.BYPASS.LTC128B.128 [R229+0xb800], desc[UR16][R52.64+0x80] ;  /* 0x0b80008034e57fae */ /* 0x0003f0000b901d50 */
[----:B------:R-:W-:Y:S08]  /*4120*/  LDSM.16.M88.4 R164, [R225] ;  /* 0x00000000e1a4783b */ /* 0x000ff00000000200 */
[----:B------:R-:W2:Y:S08]  /*4130*/  LDSM.16.M88.4 R172, [R224] ;  /* 0x00000000e0ac783b */ /* 0x000eb00000000200 */
[----:B------:R-:W3:Y:S08]  /*4140*/  LDSM.16.M88.4 R176, [R225+0x1000] ;  /* 0x00100000e1b0783b */ /* 0x000ef00000000200 */
[----:B------:R-:W4:Y:S08]  /*4150*/  LDSM.16.M88.4 R180, [R224+0x400] ;  /* 0x00040000e0b4783b */ /* 0x000f300000000200 */
[----:B------:R-:W0:Y:S08]  /*4160*/  LDGDEPBAR ;  /* 0x00000000000079af */ /* 0x000e300000000000 */
[----:B------:R-:W5:Y:S08]  /*4170*/  LDSM.16.M88.4 R184, [R224+0x800] ;  /* 0x00080000e0b8783b */ /* 0x000f700000000200 */
[----:B------:R-:W1:Y:S01]  /*4180*/  LDSM.16.M88.4 R188, [R224+0xc00] ;  /* 0x000c0000e0bc783b */ /* 0x000e620000000200 */
[-C--:B--2---:R-:W-:Y:S07]  /*4190*/  HMMA.16816.F32.BF16 R4, R164, R172.reuse, RZ ;  /* 0x000000aca404723c */ /* 0x084fee00000418ff */
[----:B------:R-:W-:Y:S01]  /*41a0*/  LDSM.16.M88.4 R192, [R223] ;  /* 0x00000000dfc0783b */ /* 0x000fe20000000200 */
[C---:B---3--:R-:W-:Y:S07]  /*41b0*/  HMMA.16816.F32.BF16 R8, R176.reuse, R172, RZ ;  /* 0x000000acb008723c */ /* 0x048fee00000418ff */
[----:B------:R-:W2:Y:S01]  /*41c0*/  LDSM.16.M88.4 R196, [R222] ;  /* 0x00000000dec4783b */ /* 0x000ea20000000200 */
[-C--:B------:R-:W-:Y:S06]  /*41d0*/  HMMA.16816.F32.BF16 R12, R176, R174.reuse, RZ ;  /* 0x000000aeb00c723c */ /* 0x080fec00000418ff */
[C---:B------:R-:W-:Y:S01]  /*41e0*/  HMMA.16816.F32.BF16 R16, R164.reuse, R174, RZ ;  /* 0x000000aea410723c */ /* 0x040fe200000418ff */
[----:B------:R-:W3:Y:S05]  /*41f0*/  LDSM.16.M88.4 R200, [R223+0x1000] ;  /* 0x00100000dfc8783b */ /* 0x000eea0000000200 */
[-C--:B----4-:R-:W-:Y:S03]  /*4200*/  HMMA.16816.F32.BF16 R20, R164, R180.reuse, RZ ;  /* 0x000000b4a414723c */ /* 0x090fe600000418ff */
[----:B------:R-:W4:Y:S03]  /*4210*/  LDSM.16.M88.4 R204, [R222+0x400] ;  /* 0x00040000decc783b */ /* 0x000f260000000200 */
        /* <DEDUP_REMOVED lines=10> */
[C---:B------:R-:W-:Y:S01]  /*42c0*/  HMMA.16816.F32.BF16 R48, R164.reuse, R186, RZ ;  /* 0x000000baa430723c */ /* 0x040fe200000418ff */
[----:B------:R-:W5:Y:S05]  /*42d0*/  LDSM.16.M88.4 R184, [R225+0x2000] ;  /* 0x00200000e1b8783b */ /* 0x000f6a0000000200 */
[-C--:B-1----:R-:W-:Y:S03]  /*42e0*/  HMMA.16816.F32.BF16 R52, R164, R188.reuse, RZ ;  /* 0x000000bca434723c */ /* 0x082fe600000418ff */
[----:B------:R-:W-:Y:S03]  /*42f0*/  LDSM.16.M88.4 R216, [R222+0x2000] ;  /* 0x00200000ded8783b */ /* 0x000fe60000000200 */
[C---:B------:R-:W-:Y:S06]  /*4300*/  HMMA.16816.F32.BF16 R56, R176.reuse, R188, RZ ;  /* 0x000000bcb038723c */ /* 0x040fec00000418ff */
[-C--:B------:R-:W-:Y:S01]  /*4310*/  HMMA.16816.F32.BF16 R60, R176, R190.reuse, RZ ;  /* 0x000000beb03c723c */ /* 0x080fe200000418ff */
[----:B------:R-:W-:Y:S05]  /*4320*/  LDSM.16.M88.4 R176, [R224+0x1800] ;  /* 0x00180000e0b0783b */ /* 0x000fea0000000200 */
[----:B------:R-:W-:Y:S03]  /*4330*/  HMMA.16816.F32.BF16 R64, R164, R190, RZ ;  /* 0x000000bea440723c */ /* 0x000fe600000418ff */
[----:B------:R-:W1:Y:S03]  /*4340*/  LDSM.16.M88.4 R164, [R224+0x1400] ;  /* 0x00140000e0a4783b */ /* 0x000e660000000200 */
[-C--:B--2---:R-:W-:Y:S05]  /*4350*/  HMMA.16816.F32.BF16 R4, R192, R196.reuse, R4 ;  /* 0x000000c4c004723c */ /* 0x084fea0000041804 */
[----:B------:R-:W2:Y:S01]  /*4360*/  LDSM.16.M88.4 R188, [R224+0x1c00] ;  /* 0x001c0000e0bc783b */ /* 0x000ea20000000200 */
[C---:B---3--:R-:W-:Y:S06]  /*4370*/  HMMA.16816.F32.BF16 R8, R200.reuse, R196, R8 ;  /* 0x000000c4c808723c */ /* 0x048fec0000041808 */
[-C--:B------:R-:W-:Y:S06]  /*4380*/  HMMA.16816.F32.BF16 R12, R200, R198.reuse, R12 ;  /* 0x000000c6c80c723c */ /* 0x080fec000004180c */
[C---:B------:R-:W-:Y:S01]  /*4390*/  HMMA.16816.F32.BF16 R16, R192.reuse, R198, R16 ;  /* 0x000000c6c010723c */ /* 0x040fe20000041810 */
[----:B------:R-:W-:Y:S05]  /*43a0*/  LDSM.16.M88.4 R196, [R222+0x1400] ;  /* 0x00140000dec4783b */ /* 0x000fea0000000200 */
[-C--:B----4-:R-:W-:Y:S06]  /*43b0*/  HMMA.16816.F32.BF16 R20, R192, R204.reuse, R20 ;  /* 0x000000ccc014723c */ /* 0x090fec0000041814 */
        /* <DEDUP_REMOVED lines=14> */
[----:B------:R-:W3:Y:S03]  /*44a0*/  LDSM.16.M88.4 R180, [R222+0x1000] ;  /* 0x00100000deb4783b */ /* 0x000ee60000000200 */
[-C--:B-----5:R-:W-:Y:S05]  /*44b0*/  HMMA.16816.F32.BF16 R4, R184, R208.reuse, R4 ;  /* 0x000000d0b804723c */ /* 0x0a0fea0000041804 */
[----:B------:R-:W4:Y:S01]  /*44c0*/  LDSM.16.M88.4 R192, [R223+0x3000] ;  /* 0x00300000dfc0783b */ /* 0x000f220000000200 */
        /* <DEDUP_REMOVED lines=13> */
[----:B------:R-:W5:Y:S05]  /*45a0*/  LDSM.16.M88.4 R176, [R222+0x1c00] ;  /* 0x001c0000deb0783b */ /* 0x000f6a0000000200 */
[-C--:B--2---:R-:W-:Y:S06]  /*45b0*/  HMMA.16816.F32.BF16 R52, R184, R188.reuse, R52 ;  /* 0x000000bcb834723c */ /* 0x084fec0000041834 */
[C---:B------:R-:W-:Y:S06]  /*45c0*/  HMMA.16816.F32.BF16 R56, R212.reuse, R188, R56 ;  /* 0x000000bcd438723c */ /* 0x040fec0000041838 */
[-C--:B------:R-:W-:Y:S01]  /*45d0*/  HMMA.16816.F32.BF16 R60, R212, R190.reuse, R60 ;  /* 0x000000bed43c723c */ /* 0x080fe2000004183c */
[----:B------:R-:W-:Y:S05]  /*45e0*/  LDSM.16.M88.4 R212, [R223+0x4000] ;  /* 0x00400000dfd4783b */ /* 0x000fea0000000200 */
[----:B------:R-:W-:Y:S03]  /*45f0*/  HMMA.16816.F32.BF16 R64, R184, R190, R64 ;  /* 0x000000beb840723c */ /* 0x000fe60000041840 */
[----:B------:R-:W2:Y:S03]  /*4600*/  LDSM.16.M88.4 R184, [R225+0x5000] ;  /* 0x00500000e1b8783b */ /* 0x000ea60000000200 */
[-C--:B---3--:R-:W-:Y:S05]  /*4610*/  HMMA.16816.F32.BF16 R4, R172, R180.reuse, R4 ;  /* 0x000000b4ac04723c */ /* 0x088fea0000041804 */
[----:B------:R-:W3:Y:S01]  /*4620*/  LDSM.16.M88.4 R188, [R224+0x2400] ;  /* 0x00240000e0bc783b */ /* 0x000ee20000000200 */
[C---:B----4-:R-:W-:Y:S06]  /*4630*/  HMMA.16816.F32.BF16 R8, R192.reuse, R180, R8 ;  /* 0x000000b4c008723c */ /* 0x050fec0000041808 */
[-C--:B------:R-:W-:Y:S06]  /*4640*/  HMMA.16816.F32.BF16 R12, R192, R182.reuse, R12 ;  /* 0x000000b6c00c723c */ /* 0x080fec000004180c */
[C---:B------:R-:W-:Y:S01]  /*4650*/  HMMA.16816.F32.BF16 R16, R172.reuse, R182, R16 ;  /* 0x000000b6ac10723c */ /* 0x040fe20000041810 */
[----:B------:R-:W4:Y:S05]  /*4660*/  LDSM.16.M88.4 R180, [R224+0x2800] ;  /* 0x00280000e0b4783b */ /* 0x000f2a0000000200 */
[-C--:B------:R-:W-:Y:S06]  /*4670*/  HMMA.16816.F32.BF16 R20, R172, R196.reuse, R20 ;  /* 0x000000c4ac14723c */ /* 0x080fec0000041814 */
[C---:B------:R-:W-:Y:S06]  /*4680*/  HMMA.16816.F32.BF16 R24, R192.reuse, R196, R24 ;  /* 0x000000c4c018723c */ /* 0x040fec0000041818 */
[-C--:B------:R-:W-:Y:S06]  /*4690*/  HMMA.16816.F32.BF16 R28, R192, R198.reuse, R28 ;  /* 0x000000c6c01c723c */ /* 0x080fec000004181c */
[C---:B------:R-:W-:Y:S06]  /*46a0*/  HMMA.16816.F32.BF16 R32, R172.reuse, R198, R32 ;  /* 0x000000c6ac20723c */ /* 0x040fec0000041820 */
[-C--:B-1----:R-:W-:Y:S06]  /*46b0*/  HMMA.16816.F32.BF16 R36, R172, R164.reuse, R36 ;  /* 0x000000a4ac24723c */ /* 0x082fec0000041824 */
[C---:B------:R-:W-:Y:S06]  /*46c0*/  HMMA.16816.F32.BF16 R40, R192.reuse, R164, R40 ;  /* 0x000000a4c028723c */ /* 0x040fec0000041828 */
[-C--:B------:R-:W-:Y:S06]  /*46d0*/  HMMA.16816.F32.BF16 R44, R192, R166.reuse, R44 ;  /* 0x000000a6c02c723c */ /* 0x080fec000004182c */
[C---:B------:R-:W-:Y:S01]  /*46e0*/  HMMA.16816.F32.BF16 R48, R172.reuse, R166, R48 ;  /* 0x000000a6ac30723c */ /* 0x040fe20000041830 */
[----:B------:R-:W1:Y:S05]  /*46f0*/  LDSM.16.M88.4 R164, [R223+0x5000] ;  /* 0x00500000dfa4783b */ /* 0x000e6a0000000200 */
[-C--:B-----5:R-:W-:Y:S06]  /*4700*/  HMMA.16816.F32.BF16 R52, R172, R176.reuse, R52 ;  /* 0x000000b0ac34723c */ /* 0x0a0fec0000041834 */
[C---:B------:R-:W-:Y:S06]  /*4710*/  HMMA.16816.F32.BF16 R56, R192.reuse, R176, R56 ;  /* 0x000000b0c038723c */ /* 0x040fec0000041838 */
[-C--:B------:R-:W-:Y:S06]  /*4720*/  HMMA.16816.F32.BF16 R60, R192, R178.reuse, R60 ;  /* 0x000000b2c03c723c */ /* 0x080fec000004183c */
[----:B------:R-:W-:Y:S01]  /*4730*/  HMMA.16816.F32.BF16 R64, R172, R178, R64 ;  /* 0x000000b2ac40723c */ /* 0x000fe20000041840 */
[----:B------:R-:W5:Y:S05]  /*4740*/  LDSM.16.M88.4 R172, [R222+0x2400] ;  /* 0x00240000deac783b */ /* 0x000f6a0000000200 */
[-C--:B------:R-:W-:Y:S03]  /*4750*/  HMMA.16816.F32.BF16 R4, R200, R204.reuse, R4 ;  /* 0x000000ccc804723c */ /* 0x080fe60000041804 */
[----:B------:R-:W5:Y:S03]  /*4760*/  LDSM.16.M88.4 R176, [R222+0x2800] ;  /* 0x00280000deb0783b */ /* 0x000f660000000200 */
[C---:B--2---:R-:W-:Y:S06]  /*4770*/  HMMA.16816.F32.BF16 R8, R184.reuse, R204, R8 ;  /* 0x000000ccb808723c */ /* 0x044fec0000041808 */
[-C--:B------:R-:W-:Y:S06]  /*4780*/  HMMA.16816.F32.BF16 R12, R184, R206.reuse, R12 ;  /* 0x000000ceb80c723c */ /* 0x080fec000004180c */
[C---:B------:R-:W-:Y:S06]  /*4790*/  HMMA.16816.F32.BF16 R16, R200.reuse, R206, R16 ;  /* 0x000000cec810723c */ /* 0x040fec0000041810 */
[-C--:B---3--:R-:W-:Y:S06]  /*47a0*/  HMMA.16816.F32.BF16 R20, R200, R188.reuse, R20 ;  /* 0x000000bcc814723c */ /* 0x088fec0000041814 */
        /* <DEDUP_REMOVED lines=12> */
[C---:B-1----:R-:W-:Y:S06]  /*4870*/  HMMA.16816.F32.BF16 R8, R164.reuse, R216, R8 ;  /* 0x000000d8a408723c */ /* 0x042fec0000041808 */
[-C--:B------:R-:W-:Y:S06]  /*4880*/  HMMA.16816.F32.BF16 R12, R164, R218.reuse, R12 ;  /* 0x000000daa40c723c */ /* 0x080fec000004180c */
[C---:B------:R-:W-:Y:S06]  /*4890*/  HMMA.16816.F32.BF16 R16, R212.reuse, R218, R16 ;  /* 0x000000dad410723c */ /* 0x040fec0000041810 */
[-C--:B-----5:R-:W-:Y:S05]  /*48a0*/  HMMA.16816.F32.BF16 R20, R212, R172.reuse, R20 ;  /* 0x000000acd414723c */ /* 0x0a0fea0000041814 */
[----:B------:R-:W-:Y:S01]  /*48b0*/  FMUL.FTZ R170, R4, UR5 ;  /* 0x0000000504aa7c20 */ /* 0x000fe20008410000 */
[C---:B------:R-:W-:Y:S03]  /*48c0*/  HMMA.16816.F32.BF16 R24, R164.reuse, R172, R24 ;  /* 0x000000aca418723c */ /* 0x040fe60000041818 */
[----:B------:R1:W2:Y:S02]  /*48d0*/  MUFU.TANH R198, R170 ;  /* 0x000000aa00c67308 */ /* 0x0002a40000002400 */
[----:B------:R-:W-:Y:S01]  /*48e0*/  FMUL.FTZ R217, R8, UR5 ;  /* 0x0000000508d97c20 */ /* 0x000fe20008410000 */
[-C--:B------:R-:W-:Y:S07]  /*48f0*/  HMMA.16816.F32.BF16 R28, R164, R174.reuse, R28 ;  /* 0x000000aea41c723c */ /* 0x080fee000004181c */
[----:B------:R3:W-:Y:S01]  /*4900*/  MUFU.TANH R190, R217 ;  /* 0x000000d900be7308 */ /* 0x0007e20000002400 */
[C---:B------:R-:W-:Y:S01]  /*4910*/  HMMA.16816.F32.BF16 R32, R212.reuse, R174, R32 ;  /* 0x000000aed420723c */ /* 0x040fe20000041820 */
[----:B------:R-:W4:Y:S01]  /*4920*/  LDSM.16.M88.4 R172, [R222+0x2c00] ;  /* 0x002c0000deac783b */ /* 0x000f220000000200 */
[----:B------:R-:W-:Y:S04]  /*4930*/  DEPBAR.LE SB0, 0x0 ;  /* 0x000080000000791a */ /* 0x000fe80000000000 */
[-C--:B------:R-:W-:Y:S01]  /*4940*/  HMMA.16816.F32.BF16 R36, R212, R176.reuse, R36 ;  /* 0x000000b0d424723c */ /* 0x080fe20000041824 */
[----:B------:R-:W-:Y:S04]  /*4950*/  BAR.SYNC.DEFER_BLOCKING 0x0 ;  /* 0x0000000000007b1d */ /* 0x000fe80000010000 */
[----:B------:R-:W-:Y:S01]  /*4960*/  FMUL.FTZ R216, R9, UR5 ;  /* 0x0000000509d87c20 */ /* 0x000fe20008410000 */
[----:B-1----:R-:W-:Y:S01]  /*4970*/  FMUL.FTZ R170, R10, UR5 ;  /* 0x000000050aaa7c20 */ /* 0x002fe20008410000 */
[----:B------:R-:W-:Y:S01]  /*4980*/  FMUL.FTZ R169, R7, UR5 ;  /* 0x0000000507a97c20 */ /* 0x000fe20008410000 */
[----:B------:R-:W-:Y:S01]  /*4990*/  FMUL.FTZ R219, R12, UR5 ;  /* 0x000000050cdb7c20 */ /* 0x000fe20008410000 */
[----:B------:R1:W-:Y:S01]  /*49a0*/  MUFU.TANH R10, R216 ;  /* 0x000000d8000a7308 */ /* 0x0003e20000002400 */
[C---:B------:R-:W-:Y:S04]  /*49b0*/  HMMA.16816.F32.BF16 R40, R164.reuse, R176, R40 ;  /* 0x000000b0a428723c */ /* 0x040fe80000041828 */
[----:B------:R-:W-:Y:S01]  /*49c0*/  FMUL.FTZ R168, R6, UR5 ;  /* 0x0000000506a87c20 */ /* 0x000fe20008410000 */
[----:B---3--:R-:W-:Y:S01]  /*49d0*/  FMUL.FTZ R217, R13, UR5 ;  /* 0x000000050dd97c20 */ /* 0x008fe20008410000 */
[----:B------:R-:W-:Y:S03]  /*49e0*/  FMUL.FTZ R218, R14, UR5 ;  /* 0x000000050eda7c20 */ /* 0x000fe60008410000 */
[----:B------:R3:W-:Y:S01]  /*49f0*/  MUFU.TANH R7, R170 ;  /* 0x000000aa00077308 */ /* 0x0007e20000002400 */
[-C--:B------:R-:W-:Y:S03]  /*4a00*/  HMMA.16816.F32.BF16 R44, R164, R178.reuse, R44 ;  /* 0x000000b2a42c723c */ /* 0x080fe6000004182c */
[----:B------:R-:W-:Y:S01]  /*4a10*/  FMUL.FTZ R249, R26, UR5 ;  /* 0x000000051af97c20 */ /* 0x000fe20008410000 */
[----:B------:R-:W-:Y:S01]  /*4a20*/  FMUL.FTZ R240, R5, UR5 ;  /* 0x0000000505f07c20 */ /* 0x000fe20008410000 */
[----:B------:R-:W-:Y:S01]  /*4a30*/  FMUL.FTZ R251, R27, UR5 ;  /* 0x000000051bfb7c20 */ /* 0x000fe20008410000 */
[C---:B------:R-:W-:Y:S03]  /*4a40*/  HMMA.16816.F32.BF16 R48, R212.reuse, R178, R48 ;  /* 0x000000b2d430723c */ /* 0x040fe60000041830 */
[----:B------:R5:W-:Y:S02]  /*4a50*/  MUFU.TANH R191, R219 ;  /* 0x000000db00bf7308 */ /* 0x000be40000002400 */
[----:B-1----:R-:W-:Y:S01]  /*4a60*/  FMUL.FTZ R216, R17, UR5 ;  /* 0x0000000511d87c20 */ /* 0x002fe20008410000 */
[----:B------:R-:W-:Y:S01]  /*4a70*/  FMUL.FTZ R252, R28, UR5 ;  /* 0x000000051cfc7c20 */ /* 0x000fe20008410000 */
[----:B------:R-:W-:Y:S06]  /*4a80*/  FMUL.FTZ R248, R25, UR5 ;  /* 0x0000000519f87c20 */ /* 0x000fec0008410000 */
[----:B------:R1:W2:Y:S01]  /*4a90*/  MUFU.TANH R189, R168 ;  /* 0x000000a800bd7308 */ /* 0x0002a20000002400 */
[----:B---3--:R-:W-:Y:S01]  /*4aa0*/  FMUL.FTZ R170, R18, UR5 ;  /* 0x0000000512aa7c20 */ /* 0x008fe20008410000 */
[-C--:B----4-:R-:W-:Y:S08]  /*4ab0*/  HMMA.16816.F32.BF16 R52, R212, R172.reuse, R52 ;  /* 0x000000acd434723c */ /* 0x090ff00000041834 */
[----:B------:R3:W-:Y:S03]  /*4ac0*/  MUFU.TANH R14, R217 ;  /* 0x000000d9000e7308 */ /* 0x0007e60000002400 */
[----:B-----5:R-:W-:Y:S01]  /*4ad0*/  FMUL.FTZ R219, R20, UR5 ;  /* 0x0000000514db7c20 */ /* 0x020fe20008410000 */
[C---:B------:R-:W-:Y:S04]  /*4ae0*/  HMMA.16816.F32.BF16 R56, R164.reuse, R172, R56 ;  /* 0x000000aca438723c */ /* 0x040fe80000041838 */
[----:B------:R-:W-:Y:S02]  /*4af0*/  FMUL.FTZ R250, R47, UR5 ;  /* 0x000000052ffa7c20 */ /* 0x000fe40008410000 */
[----:B------:R4:W5:Y:S01]  /*4b00*/  MUFU.TANH R193, R169 ;  /* 0x000000a900c17308 */ /* 0x0009620000002400 */
[----:B-1----:R-:W-:Y:S01]  /*4b10*/  FMUL.FTZ R168, R11, UR5 ;  /* 0x000000050ba87c20 */ /* 0x002fe20008410000 */
[-C--:B------:R-:W-:Y:S08]  /*4b20*/  HMMA.16816.F32.BF16 R60, R164, R174.reuse, R60 ;  /* 0x000000aea43c723c */ /* 0x080ff0000004183c */
[----:B------:R1:W-:Y:S03]  /*4b30*/  MUFU.TANH R18, R216 ;  /* 0x000000d800127308 */ /* 0x0003e60000002400 */
[----:B---3--:R-:W-:Y:S01]  /*4b40*/  FMUL.FTZ R217, R22, UR5 ;  /* 0x0000000516d97c20 */ /* 0x008fe20008410000 */
[----:B------:R-:W-:Y:S04]  /*4b50*/  HMMA.16816.F32.BF16 R64, R212, R174, R64 ;  /* 0x000000aed440723c */ /* 0x000fe80000041840 */
[----:B------:R-:W-:Y:S01]  /*4b60*/  FMUL.FTZ R52, R52, UR5 ;  /* 0x0000000534347c20 */ /* 0x000fe20008410000 */
[----:B------:R-:W-:Y:S01]  /*4b70*/  FMUL.FTZ R53, R53, UR5 ;  /* 0x0000000535357c20 */ /* 0x000fe20008410000 */
[----:B------:R3:W5:Y:S01]  /*4b80*/  MUFU.TANH R13, R170 ;  /* 0x000000aa000d7308 */ /* 0x0007620000002400 */
[----:B----4-:R-:W-:Y:S01]  /*4b90*/  FMUL.FTZ R169, R15, UR5 ;  /* 0x000000050fa97c20 */ /* 0x010fe20008410000 */
[----:B------:R-:W-:Y:S03]  /*4ba0*/  FMUL.FTZ R57, R57, UR5 ;  /* 0x0000000539397c20 */ /* 0x000fe60008410000 */
[----:B------:R-:W-:Y:S01]  /*4bb0*/  FMUL.FTZ R58, R58, UR5 ;  /* 0x000000053a3a7c20 */ /* 0x000fe20008410000 */
[----:B------:R-:W-:Y:S01]  /*4bc0*/  FMUL.FTZ R55, R55, UR5 ;  /* 0x0000000537377c20 */ /* 0x000fe20008410000 */
[----:B------:R-:W-:Y:S03]  /*4bd0*/  FMUL.FTZ R56, R56, UR5 ;  /* 0x0000000538387c20 */ /* 0x000fe60008410000 */
[----:B------:R4:W-:Y:S01]  /*4be0*/  MUFU.TANH R202, R219 ;  /* 0x000000db00ca7308 */ /* 0x0009e20000002400 */
[----:B-1----:R-:W-:Y:S01]  /*4bf0*/  FMUL.FTZ R216, R35, UR5 ;  /* 0x0000000523d87c20 */ /* 0x002fe20008410000 */
[----:B------:R-:W-:Y:S01]  /*4c00*/  FMUL.FTZ R54, R54, UR5 ;  /* 0x0000000536367c20 */ /* 0x000fe20008410000 */
[----:B------:R-:W-:Y:S01]  /*4c10*/  FMUL.FTZ R59, R59, UR5 ;  /* 0x000000053b3b7c20 */ /* 0x000fe20008410000 */
[----:B------:R-:W-:Y:S01]  /*4c20*/  FMUL.FTZ R60, R60, UR5 ;  /* 0x000000053c3c7c20 */ /* 0x000fe20008410000 */
[----:B------:R-:W-:Y:S01]  /*4c30*/  FMUL.FTZ R61, R61, UR5 ;  /* 0x000000053d3d7c20 */ /* 0x000fe20008410000 */
[----:B------:R-:W-:Y:S01]  /*4c40*/  FMUL.FTZ R62, R62, UR5 ;  /* 0x000000053e3e7c20 */ /* 0x000fe20008410000 */
[----:B------:R-:W-:Y:S03]  /*4c50*/  FMUL.FTZ R63, R63, UR5 ;  /* 0x000000053f3f7c20 */ /* 0x000fe60008410000 */
[----:B------:R1:W-:Y:S01]  /*4c60*/  MUFU.TANH R188, R168 ;  /* 0x000000a800bc7308 */ /* 0x0003e20000002400 */
[----:B---3--:R-:W-:Y:S01]  /*4c70*/  FMUL.FTZ R170, R23, UR5 ;  /* 0x0000000517aa7c20 */ /* 0x008fe20008410000 */
[----:B------:R-:W-:Y:S01]  /*4c80*/  FMUL.FTZ R64, R64, UR5 ;  /* 0x0000000540407c20 */ /* 0x000fe20008410000 */
[----:B------:R-:W-:Y:S01]  /*4c90*/  FMUL.FTZ R66, R66, UR5 ;  /* 0x0000000542427c20 */ /* 0x000fe20008410000 */
[----:B------:R-:W-:Y:S01]  /*4ca0*/  FMUL.FTZ R65, R65, UR5 ;  /* 0x0000000541417c20 */ /* 0x000fe20008410000 */
[----:B------:R-:W-:Y:S05]  /*4cb0*/  FMUL.FTZ R67, R67, UR5 ;  /* 0x0000000543437c20 */ /* 0x000fea0008410000 */
[----:B------:R3:W-:Y:S01]  /*4cc0*/  MUFU.TANH R205, R217 ;  /* 0x000000d900cd7308 */ /* 0x0007e20000002400 */
[----:B----4-:R-:W-:Y:S09]  /*4cd0*/  FMUL.FTZ R219, R32, UR5 ;  /* 0x0000000520db7c20 */ /* 0x010ff20008410000 */
[----:B------:R4:W-:Y:S01]  /*4ce0*/  MUFU.TANH R11, R169 ;  /* 0x000000a9000b7308 */ /* 0x0009e20000002400 */
[----:B-1----:R-:W-:Y:S09]  /*4cf0*/  FMUL.FTZ R168, R19, UR5 ;  /* 0x0000000513a87c20 */ /* 0x002ff20008410000 */
[----:B------:R1:W-:Y:S01]  /*4d00*/  MUFU.TANH R9, R218 ;  /* 0x000000da00097308 */ /* 0x0003e20000002400 */
[----:B---3--:R-:W-:Y:S09]  /*4d10*/  FMUL.FTZ R217, R34, UR5 ;  /* 0x0000000522d97c20 */ /* 0x008ff20008410000 */
[----:B------:R3:W-:Y:S01]  /*4d20*/  MUFU.TANH R211, R216 ;  /* 0x000000d800d37308 */ /* 0x0007e20000002400 */
[----:B----4-:R-:W-:Y:S09]  /*4d30*/  FMUL.FTZ R169, R24, UR5 ;  /* 0x0000000518a97c20 */ /* 0x010ff20008410000 */
[----:B------:R4:W-:Y:S01]  /*4d40*/  MUFU.TANH R207, R170 ;  /* 0x000000aa00cf7308 */ /* 0x0009e20000002400 */
[----:B-1----:R-:W-:Y:S09]  /*4d50*/  FMUL.FTZ R218, R21, UR5 ;  /* 0x0000000515da7c20 */ /* 0x002ff20008410000 */
[----:B------:R1:W-:Y:S01]  /*4d60*/  MUFU.TANH R206, R219 ;  /* 0x000000db00ce7308 */ /* 0x0003e20000002400 */
[----:B---3--:R-:W-:Y:S09]  /*4d70*/  FMUL.FTZ R216, R41, UR5 ;  /* 0x0000000529d87c20 */ /* 0x008ff20008410000 */
[----:B------:R3:W5:Y:S01]  /*4d80*/  MUFU.TANH R17, R168 ;  /* 0x000000a800117308 */ /* 0x0007620000002400 */
        /* <DEDUP_REMOVED lines=21> */
[----:B------:R-:W-:Y:S01]  /*4ee0*/  MUFU.TANH R176, R216 ;  /* 0x000000d800b07308 */ /* 0x000fe20000002400 */
[----:B---3--:R-:W-:Y:S09]  /*4ef0*/  FMUL.FTZ R240, R16, UR5 ;  /* 0x0000000510f07c20 */ /* 0x008ff20008410000 */
[----:B------:R2:W-:Y:S01]  /*4f00*/  MUFU.TANH R216, R57 ;  /* 0x0000003900d87308 */ /* 0x0005e20000002400 */
[----:B----4-:R-:W-:Y:S09]  /*4f10*/  FMUL.FTZ R218, R44, UR5 ;  /* 0x000000052cda7c20 */ /* 0x010ff20008410000 */
[----:B------:R1:W-:Y:S10]  /*4f20*/  MUFU.TANH R27, R170 ;  /* 0x000000aa001b7308 */ /* 0x0003f40000002400 */
[----:B------:R3:W-:Y:S01]  /*4f30*/  MUFU.TANH R244, R52 ;  /* 0x0000003400f47308 */ /* 0x0007e20000002400 */
[----:B--2---:R-:W-:Y:S09]  /*4f40*/  FMNMX.FTZ R57, R198, R171, !PT ;  /* 0x000000abc6397209 */ /* 0x004ff20007810000 */
[----:B------:R2:W-:Y:S01]  /*4f50*/  MUFU.TANH R242, R53 ;  /* 0x0000003500f27308 */ /* 0x0005e20000002400 */
[----:B-1----:R-:W-:Y:S09]  /*4f60*/  FMUL.FTZ R170, R42, UR5 ;  /* 0x000000052aaa7c20 */ /* 0x002ff20008410000 */
[----:B------:R1:W-:Y:S01]  /*4f70*/  MUFU.TANH R215, R58 ;  /* 0x0000003a00d77308 */ /* 0x0003e20000002400 */
[----:B---3--:R-:W-:Y:S04]  /*4f80*/  FMNMX.FTZ R52, R189, R2, !PT ;  /* 0x00000002bd347209 */ /* 0x008fe80007810000 */
[----:B-----5:R-:W-:Y:S05]  /*4f90*/  FMNMX.FTZ R52, R193, R52, !PT ;  /* 0x00000034c1347209 */ /* 0x020fea0007810000 */
[----:B------:R3:W-:Y:S01]  /*4fa0*/  MUFU.TANH R184, R168 ;  /* 0x000000a800b87308 */ /* 0x0007e20000002400 */
[----:B--2---:R-:W-:Y:S02]  /*4fb0*/  FMNMX.FTZ R53, R7, R0, !PT ;  /* 0x0000000007357209 */ /* 0x004fe40007810000 */
[----:B------:R-:W-:Y:S04]  /*4fc0*/  FMNMX.FTZ R52, R13, R52, !PT ;  /* 0x000000340d347209 */ /* 0x000fe80007810000 */
[----:B------:R-:W-:Y:S03]  /*4fd0*/  FMNMX.FTZ R52, R17, R52, !PT ;  /* 0x0000003411347209 */ /* 0x000fe60007810000 */
[----:B------:R-:W-:Y:S01]  /*4fe0*/  MUFU.TANH R31, R219 ;  /* 0x000000db001f7308 */ /* 0x000fe20000002400 */
[----:B-1----:R-:W-:Y:S02]  /*4ff0*/  FMNMX.FTZ R58, R194, R57, !PT ;  /* 0x00000039c23a7209 */ /* 0x002fe40007810000 */
[----:B------:R-:W-:Y:S04]  /*5000*/  FMNMX.FTZ R52, R205, R52, !PT ;  /* 0x00000034cd347209 */ /* 0x000fe80007810000 */
[----:B------:R-:W-:Y:S03]  /*5010*/  FMNMX.FTZ R52, R207, R52, !PT ;  /* 0x00000034cf347209 */ /* 0x000fe60007810000 */
[----:B------:R-:W-:Y:S01]  /*5020*/  MUFU.TANH R182, R217 ;  /* 0x000000d900b67308 */ /* 0x000fe20000002400 */
[----:B---3--:R-:W-:Y:S01]  /*5030*/  FMUL.FTZ R168, R43, UR5 ;  /* 0x000000052ba87c20 */ /* 0x008fe20008410000 */
[----:B------:R-:W-:Y:S08]  /*5040*/  FMNMX.FTZ R52, R209, R52, !PT ;  /* 0x00000034d1347209 */ /* 0x000ff00007810000 */
[----:B------:R1:W-:Y:S10]  /*5050*/  MUFU.TANH R219, R55 ;  /* 0x0000003700db7308 */ /* 0x0003f40000002400 */
[----:B------:R2:W-:Y:S10]  /*5060*/  MUFU.TANH R217, R56 ;  /* 0x0000003800d97308 */ /* 0x0005f40000002400 */
[----:B------:R-:W3:Y:S01]  /*5070*/  MUFU.TANH R15, R240 ;  /* 0x000000f0000f7308 */ /* 0x000ee20000002400 */
[----:B-1----:R-:W-:Y:S09]  /*5080*/  FMNMX.FTZ R55, R190, R3, !PT ;  /* 0x00000003be377209 */ /* 0x002ff20007810000 */
[----:B------:R-:W-:Y:S01]  /*5090*/  MUFU.TANH R186, R218 ;  /* 0x000000da00ba7308 */ /* 0x000fe20000002400 */
[----:B--2---:R-:W-:Y:S04]  /*50a0*/  FMNMX.FTZ R56, R188, R53, !PT ;  /* 0x00000035bc387209 */ /* 0x004fe80007810000 */
[----:B------:R-:W-:Y:S05]  /*50b0*/  FMNMX.FTZ R56, R9, R56, !PT ;  /* 0x0000003809387209 */ /* 0x000fea0007810000 */
[----:B------:R1:W-:Y:S01]  /*50c0*/  MUFU.TANH R218, R54 ;  /* 0x0000003600da7308 */ /* 0x0003e20000002400 */
[----:B---3--:R-:W-:Y:S02]  /*50d0*/  FMNMX.FTZ R53, R15, R58, !PT ;  /* 0x0000003a0f357209 */ /* 0x008fe40007810000 */
[----:B------:R-:W-:Y:S02]  /*50e0*/  FMNMX.FTZ R56, R11, R56, !PT ;  /* 0x000000380b387209 */ /* 0x000fe40007810000 */
[----:B------:R-:W-:Y:S05]  /*50f0*/  FMNMX.FTZ R53, R18, R53, !PT ;  /* 0x0000003512357209 */ /* 0x000fea0007810000 */
[----:B------:R2:W-:Y:S01]  /*5100*/  MUFU.TANH R28, R169 ;  /* 0x000000a9001c7308 */ /* 0x0005e20000002400 */
[----:B------:R-:W-:Y:S04]  /*5110*/  FMNMX.FTZ R53, R202, R53, !PT ;  /* 0x00000035ca357209 */ /* 0x000fe80007810000 */
[----:B------:R-:W-:Y:S05]  /*5120*/  FMNMX.FTZ R53, R204, R53, !PT ;  /* 0x00000035cc357209 */ /* 0x000fea0007810000 */
[----:B------:R3:W-:Y:S01]  /*5130*/  MUFU.TANH R183, R170 ;  /* 0x000000aa00b77308 */ /* 0x0007e20000002400 */
[----:B-1----:R-:W-:Y:S02]  /*5140*/  FMNMX.FTZ R54, R10, R55, !PT ;  /* 0x000000370a367209 */ /* 0x002fe40007810000 */
[----:B------:R-:W-:Y:S02]  /*5150*/  FMNMX.FTZ R53, R206, R53, !PT ;  /* 0x00000035ce357209 */ /* 0x000fe40007810000 */
[----:B------:R-:W-:Y:S02]  /*5160*/  FMNMX.FTZ R55, R191, R54, !PT ;  /* 0x00000036bf377209 */ /* 0x000fe40007810000 */
[----:B------:R-:W-:Y:S03]  /*5170*/  FMNMX.FTZ R53, R208, R53, !PT ;  /* 0x00000035d0357209 */ /* 0x000fe60007810000 */
[----:B------:R-:W1:Y:S01]  /*5180*/  MUFU.TANH R248, R248 ;  /* 0x000000f800f87308 */ /* 0x000e620000002400 */
[----:B--2---:R-:W-:Y:S01]  /*5190*/  FMUL.FTZ R169, R39, UR5 ;  /* 0x0000000527a97c20 */ /* 0x004fe20008410000 */
[----:B------:R-:W-:Y:S02]  /*51a0*/  FMNMX.FTZ R55, R14, R55, !PT ;  /* 0x000000370e377209 */ /* 0x000fe40007810000 */
[----:B------:R-:W-:Y:S02]  /*51b0*/  FMNMX.FTZ R53, R27, R53, !PT ;  /* 0x000000351b357209 */ /* 0x000fe40007810000 */
[----:B------:R-:W-:Y:S04]  /*51c0*/  FMNMX.FTZ R55, R210, R55, !PT ;  /* 0x00000037d2377209 */ /* 0x000fe80007810000 */
[----:B------:R2:W-:Y:S01]  /*51d0*/  MUFU.TANH R185, R168 ;  /* 0x000000a800b97308 */ /* 0x0005e20000002400 */
[----:B---3--:R-:W-:Y:S01]  /*51e0*/  FMUL.FTZ R170, R50, UR5 ;  /* 0x0000000532aa7c20 */ /* 0x008fe20008410000 */
[----:B------:R-:W-:Y:S04]  /*51f0*/  FMNMX.FTZ R53, R30, R53, !PT ;  /* 0x000000351e357209 */ /* 0x000fe80007810000 */
[----:B------:R-:W-:Y:S04]  /*5200*/  FMNMX.FTZ R53, R31, R53, !PT ;  /* 0x000000351f357209 */ /* 0x000fe80007810000 */
[----:B------:R-:W3:Y:S01]  /*5210*/  MUFU.TANH R252, R252 ;  /* 0x000000fc00fc7308 */ /* 0x000ee20000002400 */
[----:B-1----:R-:W-:Y:S02]  /*5220*/  FMNMX.FTZ R55, R248, R55, !PT ;  /* 0x00000037f8377209 */ /* 0x002fe40007810000 */
[----:B------:R-:W-:Y:S04]  /*5230*/  FMNMX.FTZ R53, R176, R53, !PT ;  /* 0x00000035b0357209 */ /* 0x000fe80007810000 */
[----:B------:R-:W-:Y:S03]  /*5240*/  FMNMX.FTZ R53, R244, R53, !PT ;  /* 0x00000035f4357209 */ /* 0x000fe60007810000 */
[----:B------:R-:W1:Y:S01]  /*5250*/  MUFU.TANH R249, R249 ;  /* 0x000000f900f97308 */ /* 0x000e620000002400 */
[----:B--2---:R-:W-:Y:S09]  /*5260*/  FMUL.FTZ R168, R51, UR5 ;  /* 0x0000000533a87c20 */ /* 0x004ff20008410000 */
[----:B------:R2:W4:Y:S01]  /*5270*/  MUFU.TANH R180, R169 ;  /* 0x000000a900b47308 */ /* 0x0005220000002400 */
[----:B---3--:R-:W-:Y:S02]  /*5280*/  FMNMX.FTZ R54, R252, R55, !PT ;  /* 0x00000037fc367209 */ /* 0x008fe40007810000 */
[----:B------:R-:W-:Y:S02]  /*5290*/  FMNMX.FTZ R55, R211, R52, !PT ;  /* 0x00000034d3377209 */ /* 0x000fe40007810000 */
[----:B------:R-:W-:Y:S02]  /*52a0*/  FMNMX.FTZ R54, R26, R54, !PT ;  /* 0x000000361a367209 */ /* 0x000fe40007810000 */
[----:B------:R-:W-:Y:S03]  /*52b0*/  FMNMX.FTZ R55, R184, R55, !PT ;  /* 0x00000037b8377209 */ /* 0x000fe60007810000 */
[----:B------:R-:W3:Y:S01]  /*52c0*/  MUFU.TANH R251, R251 ;  /* 0x000000fb00fb7308 */ /* 0x000ee20000002400 */
[----:B-1----:R-:W-:Y:S02]  /*52d0*/  FMNMX.FTZ R56, R249, R56, !PT ;  /* 0x00000038f9387209 */ /* 0x002fe40007810000 */
[----:B------:R-:W-:Y:S07]  /*52e0*/  FMNMX.FTZ R54, R177, R54, !PT ;  /* 0x00000036b1367209 */ /* 0x000fee0007810000 */
[----:B------:R-:W1:Y:S01]  /*52f0*/  MUFU.TANH R178, R170 ;  /* 0x000000aa00b27308 */ /* 0x000e620000002400 */
[----:B--2---:R-:W-:Y:S01]  /*5300*/  FMUL.FTZ R169, R46, UR5 ;  /* 0x000000052ea97c20 */ /* 0x004fe20008410000 */
[----:B----4-:R-:W-:Y:S08]  /*5310*/  FMNMX.FTZ R55, R180, R55, !PT ;  /* 0x00000037b4377209 */ /* 0x010ff00007810000 */
[----:B------:R-:W2:Y:S01]  /*5320*/  MUFU.TANH R179, R168 ;  /* 0x000000a800b37308 */ /* 0x000ea20000002400 */
[----:B---3--:R-:W-:Y:S04]  /*5330*/  FMNMX.FTZ R56, R251, R56, !PT ;  /* 0x00000038fb387209 */ /* 0x008fe80007810000 */
[----:B------:R-:W-:Y:S05]  /*5340*/  FMNMX.FTZ R56, R28, R56, !PT ;  /* 0x000000381c387209 */ /* 0x000fea0007810000 */
[----:B------:R-:W3:Y:S01]  /*5350*/  MUFU.TANH R181, R169 ;  /* 0x000000a900b57308 */ /* 0x000ee20000002400 */
[----:B------:R-:W-:Y:S02]  /*5360*/  FMNMX.FTZ R56, R29, R56, !PT ;  /* 0x000000381d387209 */ /* 0x000fe40007810000 */
[----:B-1----:R-:W-:Y:S02]  /*5370*/  FMNMX.FTZ R52, R178, R55, !PT ;  /* 0x00000037b2347209 */ /* 0x002fe40007810000 */
[----:B------:R-:W-:Y:S02]  /*5380*/  FMNMX.FTZ R56, R183, R56, !PT ;  /* 0x00000038b7387209 */ /* 0x000fe40007810000 */
[----:B------:R-:W-:Y:S03]  /*5390*/  FMNMX.FTZ R55, R187, R54, !PT ;  /* 0x00000036bb377209 */ /* 0x000fe60007810000 */
[----:B------:R-:W1:Y:S01]  /*53a0*/  MUFU.TANH R247, R64 ;  /* 0x0000004000f77308 */ /* 0x000e620000002400 */
[----:B--2---:R-:W-:Y:S02]  /*53b0*/  FMNMX.FTZ R57, R179, R52, !PT ;  /* 0x00000034b3397209 */ /* 0x004fe40007810000 */
[----:B------:R-:W-:Y:S02]  /*53c0*/  FMNMX.FTZ R56, R185, R56, !PT ;  /* 0x00000038b9387209 */ /* 0x000fe40007810000 */
[----:B------:R-:W-:Y:S02]  /*53d0*/  FMNMX.FTZ R52, R218, R57, !PT ;  /* 0x00000039da347209 */ /* 0x000fe40007810000 */
[----:B------:R-:W-:Y:S03]  /*53e0*/  FMNMX.FTZ R55, R186, R55, !PT ;  /* 0x00000037ba377209 */ /* 0x000fe60007810000 */
[----:B------:R-:W2:Y:S01]  /*53f0*/  MUFU.TANH R250, R250 ;  /* 0x000000fa00fa7308 */ /* 0x000ea20000002400 */
[----:B------:R-:W-:Y:S02]  /*5400*/  FMNMX.FTZ R54, R242, R53, !PT ;  /* 0x00000035f2367209 */ /* 0x000fe40007810000 */
[----:B---3--:R-:W-:Y:S02]  /*5410*/  FMNMX.FTZ R53, R181, R56, !PT ;  /* 0x00000038b5357209 */ /* 0x008fe40007810000 */
[----:B------:R-:W-:Y:S02]  /*5420*/  FMNMX.FTZ R52, R219, R52, !PT ;  /* 0x00000034db347209 */ /* 0x000fe40007810000 */
[----:B------:R-:W-:Y:S03]  /*5430*/  FMNMX.FTZ R56, R182, R55, !PT ;  /* 0x00000037b6387209 */ /* 0x000fe60007810000 */
[----:B------:R-:W-:Y:S01]  /*5440*/  MUFU.TANH R213, R59 ;  /* 0x0000003b00d57308 */ /* 0x000fe20000002400 */
[----:B-1----:R-:W-:Y:S09]  /*5450*/  FMNMX.FTZ R57, R247, R54, !PT ;  /* 0x00000036f7397209 */ /* 0x002ff20007810000 */
[----:B------:R-:W-:Y:S01]  /*5460*/  MUFU.TANH R214, R60 ;  /* 0x0000003c00d67308 */ /* 0x000fe20000002400 */
[----:B--2---:R-:W-:Y:S02]  /*5470*/  FMNMX.FTZ R54, R250, R53, !PT ;  /* 0x00000035fa367209 */ /* 0x004fe40007810000 */
[----:B------:R-:W-:Y:S07]  /*5480*/  FMNMX.FTZ R53, R217, R56, !PT ;  /* 0x00000038d9357209 */ /* 0x000fee0007810000 */
        /* <DEDUP_REMOVED lines=9> */
.L_x_504:
[----:B-1----:R-:W-:Y:S01]  /*5520*/  FMNMX.FTZ R23, R216, R53, !PT ;  /* 0x00000035d8177209 */ /* 0x002fe20007810000 */
[----:B------:R-:W-:Y:S01]  /*5530*/  SHFL.BFLY PT, R21, R52, 0x2, 0x1f ;  /* 0x0c401f0034157f89 */ /* 0x000fe200000e0000 */
[----:B------:R-:W-:Y:S02]  /*5540*/  FMNMX.FTZ R54, R215, R54, !PT ;  /* 0x00000036d7367209 */ /* 0x000fe40007810000 */
[----:B----4-:R-:W-:Y:S05]  /*5550*/  FMNMX.FTZ R19, R240, R55, !PT ;  /* 0x00000037f0137209 */ /* 0x010fea0007810000 */
[----:B------:R-:W-:Y:S01]  /*5560*/  LDSM.16.MT88.4 R36, [R220+0x9000] ;  /* 0x00900000dc24783b */ /* 0x000fe20000004200 */
[----:B------:R-:W-:Y:S02]  /*5570*/  FMNMX.FTZ R23, R214, R23, !PT ;  /* 0x00000017d6177209 */ /* 0x000fe40007810000 */
[----:B------:R-:W-:Y:S02]  /*5580*/  FMNMX.FTZ R5, R213, R54, !PT ;  /* 0x00000036d5057209 */ /* 0x000fe40007810000 */
[----:B------:R-:W-:Y:S02]  /*5590*/  FMNMX.FTZ R6, R212, R23, !PT ;  /* 0x00000017d4067209 */ /* 0x000fe40007810000 */
[----:B------:R-:W-:Y:S01]  /*55a0*/  FMNMX.FTZ R4, R170, R5, !PT ;  /* 0x00000005aa047209 */ /* 0x000fe20007810000 */
[----:B------:R-:W-:Y:S01]  /*55b0*/  SHFL.BFLY PT, R16, R19, 0x2, 0x1f ;  /* 0x0c401f0013107f89 */ /* 0x000fe200000e0000 */
[----:B------:R-:W-:Y:S02]  /*55c0*/  IADD3 R236, R236, -0x1, RZ ;  /* 0xffffffffecec7810 */ /* 0x000fe40007ffe0ff */
[----:B------:R-:W-:Y:S05]  /*55d0*/  FMNMX.FTZ R8, R169, R4, !PT ;  /* 0x00000004a9087209 */ /* 0x000fea0007810000 */
[----:B------:R-:W-:Y:S08]  /*55e0*/  SHFL.BFLY PT, R23, R6, 0x2, 0x1f ;  /* 0x0c401f0006177f89 */ /* 0x000ff000000e0000 */
[----:B------:R-:W1:Y:S02]  /*55f0*/  SHFL.BFLY PT, R5, R8, 0x2, 0x1f ;  /* 0x0c401f0008057f89 */ /* 0x000e6400000e0000 */
[----:B-1----:R-:W-:Y:S02]  /*5600*/  FMNMX.FTZ R4, R8, R5, !PT ;  /* 0x0000000508047209 */ /* 0x002fe40007810000 */
[----:B------:R-:W-:Y:S02]  /*5610*/  FMNMX.FTZ R21, R52, R21, !PT ;  /* 0x0000001534157209 */ /* 0x000fe40007810000 */
[----:B------:R-:W-:Y:S02]  /*5620*/  FMNMX.FTZ R12, R19, R16, !PT ;  /* 0x00000010130c7209 */ /* 0x000fe40007810000 */
[----:B------:R-:W1:Y:S01]  /*5630*/  SHFL.BFLY PT, R165, R4, 0x1, 0x1f ;  /* 0x0c201f0004a57f89 */ /* 0x000e6200000e0000 */
[----:B------:R-:W-:Y:S07]  /*5640*/  FMNMX.FTZ R19, R6, R23, !PT ;  /* 0x0000001706137209 */ /* 0x000fee0007810000 */
[----:B------:R-:W2:Y:S08]  /*5650*/  SHFL.BFLY PT, R168, R21, 0x1, 0x1f ;  /* 0x0c201f0015a87f89 */ /* 0x000eb000000e0000 */
[----:B------:R-:W4:Y:S08]  /*5660*/  SHFL.BFLY PT, R167, R12, 0x1, 0x1f ;  /* 0x0c201f000ca77f89 */ /* 0x000f3000000e0000 */
[----:B------:R-:W5:Y:S08]  /*5670*/  SHFL.BFLY PT, R166, R19, 0x1, 0x1f ;  /* 0x0c201f0013a67f89 */ /* 0x000f7000000e0000 */
[----:B------:R-:W-:Y:S01]  /*5680*/  LDSM.16.MT88.4 R52, [R221+0xa000] ;  /* 0x00a00000dd34783b */ /* 0x000fe20000004200 */
[----:B-1----:R-:W-:Y:S02]  /*5690*/  FMNMX.FTZ R165, R4, R165, !PT ;  /* 0x000000a504a57209 */ /* 0x002fe40007810000 */
[----:B--2---:R-:W-:Y:S03]  /*56a0*/  FMNMX.FTZ R168, R21, R168, !PT ;  /* 0x000000a815a87209 */ /* 0x004fe60007810000 */
[C---:B------:R-:W-:Y:S02]  /*56b0*/  FMUL.FTZ R172, R165.reuse, UR4 ;  /* 0x00000004a5ac7c20 */ /* 0x040fe40008410000 */
[----:B------:R-:W1:Y:S01]  /*56c0*/  LDSM.16.MT88.4 R20, [R221+0x9000] ;  /* 0x00900000dd14783b */ /* 0x000e620000004200 */
[----:B------:R-:W-:Y:S01]  /*56d0*/  FADD.FTZ R0, -R165, R0 ;  /* 0x00000000a5007221 */ /* 0x000fe20000010100 */
[----:B----4-:R-:W-:Y:S01]  /*56e0*/  FMNMX.FTZ R167, R12, R167, !PT ;  /* 0x000000a70ca77209 */ /* 0x010fe20007810000 */
[C---:B------:R-:W-:Y:S01]  /*56f0*/  FMUL.FTZ R175, R168.reuse, UR4 ;  /* 0x00000004a8af7c20 */ /* 0x040fe20008410000 */
[C---:B------:R-:W-:Y:S01]  /*5700*/  FSETP.NEU.FTZ.AND P1, PT, R168.reuse, -INF , PT ;  /* 0xff800000a800780b */ /* 0x040fe20003f3d000 */
[----:B------:R-:W-:Y:S01]  /*5710*/  FADD.FTZ R6, -R168, R171 ;  /* 0x000000aba8067221 */ /* 0x000fe20000010100 */
[----:B-----5:R-:W-:Y:S01]  /*5720*/  FMNMX.FTZ R166, R19, R166, !PT ;  /* 0x000000a613a67209 */ /* 0x020fe20007810000 */
[----:B------:R-:W-:Y:S01]  /*5730*/  FMUL.FTZ R174, R167, UR4 ;  /* 0x00000004a7ae7c20 */ /* 0x000fe20008410000 */
[----:B------:R-:W-:Y:S01]  /*5740*/  FSEL R175, R175, RZ, P1 ;  /* 0x000000ffafaf7208 */ /* 0x000fe20000800000 */
[C---:B------:R-:W-:Y:S01]  /*5750*/  FADD.FTZ R2, -R167.reuse, R2 ;  /* 0x00000002a7027221 */ /* 0x040fe20000010100 */
[----:B------:R-:W-:Y:S01]  /*5760*/  FSETP.NEU.FTZ.AND P1, PT, R167, -INF , PT ;  /* 0xff800000a700780b */ /* 0x000fe20003f3d000 */
[----:B------:R-:W-:Y:S01]  /*5770*/  FMUL.FTZ R173, R166, UR4 ;  /* 0x00000004a6ad7c20 */ /* 0x000fe20008410000 */
[----:B------:R-:W-:Y:S01]  /*5780*/  FMUL.FTZ R164, R6, UR4 ;  /* 0x0000000406a47c20 */ /* 0x000fe20008410000 */
[----:B------:R-:W-:Y:S01]  /*5790*/  FMUL.FTZ R5, R2, UR4 ;  /* 0x0000000402057c20 */ /* 0x000fe20008410000 */
[----:B------:R-:W-:Y:S01]  /*57a0*/  FSEL R174, R174, RZ, P1 ;  /* 0x000000ffaeae7208 */ /* 0x000fe20000800000 */
[C---:B------:R-:W-:Y:S01]  /*57b0*/  FADD.FTZ R2, -R166.reuse, R3 ;  /* 0x00000003a6027221 */ /* 0x040fe20000010100 */
[----:B------:R-:W-:Y:S01]  /*57c0*/  FSETP.NEU.FTZ.AND P1, PT, R166, -INF , PT ;  /* 0xff800000a600780b */ /* 0x000fe20003f3d000 */
[--C-:B------:R-:W-:Y:S01]  /*57d0*/  FFMA.FTZ R203, R198, UR4, -R175.reuse ;  /* 0x00000004c6cb7c23 */ /* 0x100fe200080108af */
[--C-:B------:R-:W-:Y:S01]  /*57e0*/  FFMA.FTZ R200, R194, UR4, -R175.reuse ;  /* 0x00000004c2c87c23 */ /* 0x100fe200080108af */
[--C-:B------:R-:W-:Y:S01]  /*57f0*/  FFMA.FTZ R195, R193, UR4, -R174.reuse ;  /* 0x00000004c1c37c23 */ /* 0x100fe200080108ae */
[----:B------:R-:W-:Y:S01]  /*5800*/  FSEL R173, R173, RZ, P1 ;  /* 0x000000ffadad7208 */ /* 0x000fe20000800000 */
[--C-:B------:R-:W-:Y:S01]  /*5810*/  FFMA.FTZ R196, R18, UR4, -R175.reuse ;  /* 0x0000000412c47c23 */ /* 0x100fe200080108af */
[----:B------:R-:W-:Y:S01]  /*5820*/  FSETP.NEU.FTZ.AND P1, PT, R165, -INF , PT ;  /* 0xff800000a500780b */ /* 0x000fe20003f3d000 */
[--C-:B------:R-:W-:Y:S01]  /*5830*/  FFMA.FTZ R193, R17, UR4, -R174.reuse ;  /* 0x0000000411c17c23 */ /* 0x100fe200080108ae */
[--C-:B------:R-:W-:Y:S01]  /*5840*/  FFMA.FTZ R198, R189, UR4, -R174.reuse ;  /* 0x00000004bdc67c23 */ /* 0x100fe200080108ae */
[----:B------:R-:W-:Y:S01]  /*5850*/  FFMA.FTZ R197, R15, UR4, -R175 ;  /* 0x000000040fc57c23 */ /* 0x000fe200080108af */
[----:B------:R-:W-:Y:S01]  /*5860*/  FSEL R172, R172, RZ, P1 ;  /* 0x000000ffacac7208 */ /* 0x000fe20000800000 */
[----:B------:R-:W-:Y:S01]  /*5870*/  FFMA.FTZ R194, R13, UR4, -R174 ;  /* 0x000000040dc27c23 */ /* 0x000fe200080108ae */
[----:B------:R-:W-:Y:S01]  /*5880*/  FMUL.FTZ R4, R2, UR4 ;  /* 0x0000000402047c20 */ /* 0x000fe20008410000 */
[----:B------:R-:W-:Y:S01]  /*5890*/  FMUL.FTZ R6, R0, UR4 ;  /* 0x0000000400067c20 */ /* 0x000fe20008410000 */
[--C-:B------:R-:W-:Y:S01]  /*58a0*/  FFMA.FTZ R201, R190, UR4, -R173.reuse ;  /* 0x00000004bec97c23 */ /* 0x100fe200080108ad */
[--C-:B------:R-:W-:Y:S01]  /*58b0*/  FFMA.FTZ R189, R188, UR4, -R172.reuse ;  /* 0x00000004bcbd7c23 */ /* 0x100fe200080108ac */
[----:B------:R-:W2:Y:S01]  /*58c0*/  MUFU.EX2 R2, R4 ;  /* 0x0000000400027308 */ /* 0x000ea20000000800 */
[--C-:B------:R-:W-:Y:S01]  /*58d0*/  FFMA.FTZ R192, R10, UR4, -R173.reuse ;  /* 0x000000040ac07c23 */ /* 0x100fe200080108ad */
[--C-:B------:R-:W-:Y:S01]  /*58e0*/  FFMA.FTZ R199, R7, UR4, -R172.reuse ;  /* 0x0000000407c77c23 */ /* 0x100fe200080108ac */
[--C-:B------:R-:W-:Y:S01]  /*58f0*/  FFMA.FTZ R191, R191, UR4, -R173.reuse ;  /* 0x00000004bfbf7c23 */ /* 0x100fe200080108ad */
[--C-:B------:R-:W-:Y:S01]  /*5900*/  FFMA.FTZ R190, R14, UR4, -R173.reuse ;  /* 0x000000040ebe7c23 */ /* 0x100fe200080108ad */
[--C-:B------:R-:W-:Y:S01]  /*5910*/  FFMA.FTZ R188, R9, UR4, -R172.reuse ;  /* 0x0000000409bc7c23 */ /* 0x100fe200080108ac */
[----:B------:R-:W-:Y:S01]  /*5920*/  FFMA.FTZ R171, R11, UR4, -R172 ;  /* 0x000000040bab7c23 */ /* 0x000fe200080108ac */
[--C-:B------:R-:W-:Y:S03]  /*5930*/  FFMA.FTZ R184, R184, UR4, -R174.reuse ;  /* 0x00000004b8b87c23 */ /* 0x100fe600080108ae */
[----:B------:R-:W4:Y:S01]  /*5940*/  MUFU.EX2 R0, R6 ;  /* 0x0000000600007308 */ /* 0x000f220000000800 */
[----:B------:R-:W-:Y:S01]  /*5950*/  FFMA.FTZ R180, R180, UR4, -R174 ;  /* 0x00000004b4b47c23 */ /* 0x000fe200080108ae */
[--C-:B------:R-:W-:Y:S01]  /*5960*/  FFMA.FTZ R187, R187, UR4, -R173.reuse ;  /* 0x00000004bbbb7c23 */ /* 0x100fe200080108ad */
[--C-:B------:R-:W-:Y:S01]  /*5970*/  FFMA.FTZ R183, R183, UR4, -R172.reuse ;  /* 0x00000004b7b77c23 */ /* 0x100fe200080108ac */
[--C-:B------:R-:W-:Y:S01]  /*5980*/  FFMA.FTZ R185, R185, UR4, -R172.reuse ;  /* 0x00000004b9b97c23 */ /* 0x100fe200080108ac */
[--C-:B------:R-:W-:Y:S01]  /*5990*/  FFMA.FTZ R186, R186, UR4, -R173.reuse ;  /* 0x00000004baba7c23 */ /* 0x100fe200080108ad */
[----:B------:R-:W-:Y:S01]  /*59a0*/  FFMA.FTZ R182, R182, UR4, -R173 ;  /* 0x00000004b6b67c23 */ /* 0x000fe200080108ad */
[--C-:B------:R-:W-:Y:S03]  /*59b0*/  FFMA.FTZ R181, R181, UR4, -R172.reuse ;  /* 0x00000004b5b57c23 */ /* 0x100fe600080108ac */
[----:B------:R-:W5:Y:S01]  /*59c0*/  MUFU.EX2 R164, R164 ;  /* 0x000000a400a47308 */ /* 0x000f620000000800 */
[C---:B--2---:R-:W-:Y:S01]  /*59d0*/  FMUL.FTZ R8, R2.reuse, R156 ;  /* 0x0000009c02087220 */ /* 0x044fe20000410000 */
[C---:B------:R-:W-:Y:S01]  /*59e0*/  FMUL.FTZ R9, R2.reuse, R157 ;  /* 0x0000009d02097220 */ /* 0x040fe20000410000 */
[C---:B------:R-:W-:Y:S01]  /*59f0*/  FMUL.FTZ R12, R2.reuse, R152 ;  /* 0x00000098020c7220 */ /* 0x040fe20000410000 */
[C---:B------:R-:W-:Y:S01]  /*5a00*/  FMUL.FTZ R13, R2.reuse, R153 ;  /* 0x00000099020d7220 */ /* 0x040fe20000410000 */
[C---:B------:R-:W-:Y:S01]  /*5a10*/  FMUL.FTZ R25, R2.reuse, R141 ;  /* 0x0000008d02197220 */ /* 0x040fe20000410000 */
[----:B------:R-:W-:Y:S01]  /*5a20*/  FMUL.FTZ R24, R2, R140 ;  /* 0x0000008c02187220 */ /* 0x000fe20000410000 */
[----:B------:R-:W-:Y:S03]  /*5a30*/  MOV R152, R31 ;  /* 0x0000001f00987202 */ /* 0x000fe60000000f00 */
[----:B------:R2:W3:Y:S01]  /*5a40*/  MUFU.EX2 R3, R5 ;  /* 0x0000000500037308 */ /* 0x0004e20000000800 */
[C---:B----4-:R-:W-:Y:S01]  /*5a50*/  FMUL.FTZ R10, R0.reuse, R158 ;  /* 0x0000009e000a7220 */ /* 0x050fe20000410000 */
[C---:B------:R-:W-:Y:S01]  /*5a60*/  FMUL.FTZ R11, R0.reuse, R159 ;  /* 0x0000009f000b7220 */ /* 0x040fe20000410000 */
[C---:B------:R-:W-:Y:S01]  /*5a70*/  FMUL.FTZ R14, R0.reuse, R154 ;  /* 0x0000009a000e7220 */ /* 0x040fe20000410000 */
[C---:B------:R-:W-:Y:S01]  /*5a80*/  FMUL.FTZ R15, R0.reuse, R155 ;  /* 0x0000009b000f7220 */ /* 0x040fe20000410000 */
[----:B------:R-:W-:Y:S01]  /*5a90*/  MOV R154, R27 ;  /* 0x0000001b009a7202 */ /* 0x000fe20000000f00 */
[----:B------:R-:W-:Y:S01]  /*5aa0*/  FMUL.FTZ R27, R0, R143 ;  /* 0x0000008f001b7220 */ /* 0x000fe20000410000 */
[----:B------:R-:W-:Y:S03]  /*5ab0*/  MOV R153, R30 ;  /* 0x0000001e00997202 */ /* 0x000fe60000000f00 */
[----:B------:R-:W-:Y:S01]  /*5ac0*/  MUFU.EX2 R203, R203 ;  /* 0x000000cb00cb7308 */ /* 0x000fe20000000800 */
[C---:B-----5:R-:W-:Y:S01]  /*5ad0*/  FMUL.FTZ R4, R164.reuse, R160 ;  /* 0x000000a0a4047220 */ /* 0x060fe20000410000 */
[C---:B------:R-:W-:Y:S01]  /*5ae0*/  FMUL.FTZ R16, R164.reuse, R148 ;  /* 0x00000094a4107220 */ /* 0x040fe20000410000 */
[----:B------:R-:W-:Y:S01]  /*5af0*/  FMUL.FTZ R17, R164, R149 ;  /* 0x00000095a4117220 */ /* 0x000fe20000410000 */
[----:B------:R-:W-:Y:S01]  /*5b00*/  MOV R149, R26 ;  /* 0x0000001a00957202 */ /* 0x000fe20000000f00 */
[----:B------:R-:W-:Y:S01]  /*5b10*/  FMUL.FTZ R26, R0, R142 ;  /* 0x0000008e001a7220 */ /* 0x000fe20000410000 */
[----:B------:R-:W-:Y:S01]  /*5b20*/  MOV R148, R28 ;  /* 0x0000001c00947202 */ /* 0x000fe20000000f00 */
[----:B------:R-:W-:Y:S03]  /*5b30*/  FMUL.FTZ R28, R2, R136 ;  /* 0x00000088021c7220 */ /* 0x000fe60000410000 */
[----:B------:R-:W4:Y:S01]  /*5b40*/  MUFU.EX2 R200, R200 ;  /* 0x000000c800c87308 */ /* 0x000f220000000800 */
[----:B--2---:R-:W-:Y:S01]  /*5b50*/  FMUL.FTZ R5, R164, R161 ;  /* 0x000000a1a4057220 */ /* 0x004fe20000410000 */
[C---:B---3--:R-:W-:Y:S01]  /*5b60*/  FMUL.FTZ R6, R3.reuse, R162 ;  /* 0x000000a203067220 */ /* 0x048fe20000410000 */
[C---:B------:R-:W-:Y:S01]  /*5b70*/  FMUL.FTZ R7, R3.reuse, R163 ;  /* 0x000000a303077220 */ /* 0x040fe20000410000 */
[C---:B------:R-:W-:Y:S01]  /*5b80*/  FMUL.FTZ R18, R3.reuse, R150 ;  /* 0x0000009603127220 */ /* 0x040fe20000410000 */
[C---:B------:R-:W-:Y:S01]  /*5b90*/  FMUL.FTZ R19, R3.reuse, R151 ;  /* 0x0000009703137220 */ /* 0x040fe20000410000 */
[----:B------:R-:W-:Y:S01]  /*5ba0*/  MOV R155, R29 ;  /* 0x0000001d009b7202 */ /* 0x000fe20000000f00 */
[----:B------:R-:W-:Y:S03]  /*5bb0*/  FMUL.FTZ R29, R2, R137 ;  /* 0x00000089021d7220 */ /* 0x000fe60000410000 */
[----:B------:R-:W-:Y:S01]  /*5bc0*/  MUFU.EX2 R198, R198 ;  /* 0x000000c600c67308 */ /* 0x000fe20000000800 */
[C---:B------:R-:W-:Y:S01]  /*5bd0*/  FMUL.FTZ R30, R0.reuse, R138 ;  /* 0x0000008a001e7220 */ /* 0x040fe20000410000 */
[----:B------:R-:W-:Y:S01]  /*5be0*/  FMUL.FTZ R31, R0, R139 ;  /* 0x0000008b001f7220 */ /* 0x000fe20000410000 */
[C---:B------:R-:W-:Y:S01]  /*5bf0*/  FMUL.FTZ R32, R164.reuse, R132 ;  /* 0x00000084a4207220 */ /* 0x040fe20000410000 */
[----:B------:R-:W-:Y:S01]  /*5c00*/  FMUL.FTZ R33, R164, R133 ;  /* 0x00000085a4217220 */ /* 0x000fe20000410000 */
[C---:B------:R-:W-:Y:S01]  /*5c10*/  FMUL.FTZ R34, R3.reuse, R134 ;  /* 0x0000008603227220 */ /* 0x040fe20000410000 */
[C---:B------:R-:W-:Y:S01]  /*5c20*/  FMUL.FTZ R35, R3.reuse, R135 ;  /* 0x0000008703237220 */ /* 0x040fe20000410000 */
[----:B------:R-:W-:Y:S03]  /*5c30*/  FMUL.FTZ R46, R0, R122 ;  /* 0x0000007a002e7220 */ /* 0x000fe60000410000 */
[----:B------:R-:W2:Y:S01]  /*5c40*/  MUFU.EX2 R195, R195 ;  /* 0x000000c300c37308 */ /* 0x000ea20000000800 */
[----:B----4-:R-:W-:Y:S01]  /*5c50*/  F2FP.BF16.F32.PACK_AB R156, R200, R203 ;  /* 0x000000cbc89c723e */ /* 0x010fe200000010ff */
[----:B------:R-:W3:Y:S01]  /*5c60*/  LDSM.16.MT88.4 R132, [R220+0xa000] ;  /* 0x00a00000dc84783b */ /* 0x000ee20000004200 */
[----:B------:R-:W-:Y:S01]  /*5c70*/  FMUL.FTZ R47, R0, R123 ;  /* 0x0000007b002f7220 */ /* 0x000fe20000410000 */
[C---:B------:R-:W-:Y:S01]  /*5c80*/  FMUL.FTZ R48, R164.reuse, R116 ;  /* 0x00000074a4307220 */ /* 0x040fe20000410000 */
[----:B------:R-:W-:Y:S01]  /*5c90*/  FMUL.FTZ R49, R164, R117 ;  /* 0x00000075a4317220 */ /* 0x000fe20000410000 */
[C---:B------:R-:W-:Y:S01]  /*5ca0*/  FMUL.FTZ R50, R3.reuse, R118 ;  /* 0x0000007603327220 */ /* 0x040fe20000410000 */
[C---:B------:R-:W-:Y:S03]  /*5cb0*/  FMUL.FTZ R51, R3.reuse, R119 ;  /* 0x0000007703337220 */ /* 0x040fe60000410000 */
[----:B------:R-:W-:Y:S01]  /*5cc0*/  MUFU.EX2 R197, R197 ;  /* 0x000000c500c57308 */ /* 0x000fe20000000800 */
[----:B------:R-:W-:Y:S01]  /*5cd0*/  FMUL.FTZ R61, R2, R105 ;  /* 0x00000069023d7220 */ /* 0x000fe20000410000 */
[----:B------:R-:W4:Y:S01]  /*5ce0*/  LDSM.16.MT88.4 R116, [R221+0xb000] ;  /* 0x00b00000dd74783b */ /* 0x000f220000004200 */
[C---:B------:R-:W-:Y:S01]  /*5cf0*/  FMUL.FTZ R62, R0.reuse, R106 ;  /* 0x0000006a003e7220 */ /* 0x040fe20000410000 */
[----:B------:R-:W-:Y:S01]  /*5d00*/  FMUL.FTZ R63, R0, R107 ;  /* 0x0000006b003f7220 */ /* 0x000fe20000410000 */
[C---:B------:R-:W-:Y:S01]  /*5d10*/  FMUL.FTZ R64, R164.reuse, R100 ;  /* 0x00000064a4407220 */ /* 0x040fe20000410000 */
[----:B------:R-:W-:Y:S01]  /*5d20*/  FMUL.FTZ R65, R164, R101 ;  /* 0x00000065a4417220 */ /* 0x000fe20000410000 */
[----:B------:R-:W-:Y:S03]  /*5d30*/  FMUL.FTZ R66, R3, R102 ;  /* 0x0000006603427220 */ /* 0x000fe60000410000 */
[----:B------:R-:W5:Y:S01]  /*5d40*/  MUFU.EX2 R196, R196 ;  /* 0x000000c400c47308 */ /* 0x000f620000000800 */
[----:B--2---:R-:W-:Y:S01]  /*5d50*/  F2FP.BF16.F32.PACK_AB R157, R195, R198 ;  /* 0x000000c6c39d723e */ /* 0x004fe200000010ff */
[----:B------:R-:W-:Y:S01]  /*5d60*/  FMUL.FTZ R67, R3, R103 ;  /* 0x0000006703437220 */ /* 0x000fe20000410000 */
[C---:B------:R-:W-:Y:S01]  /*5d70*/  FMUL.FTZ R45, R2.reuse, R121 ;  /* 0x00000079022d7220 */ /* 0x040fe20000410000 */
[----:B------:R-:W2:Y:S01]  /*5d80*/  LDSM.16.MT88.4 R100, [R220+0xb000] ;  /* 0x00b00000dc64783b */ /* 0x000ea20000004200 */
[----:B------:R-:W-:Y:S01]  /*5d90*/  FFMA.FTZ R121, R153, UR4, -R175 ;  /* 0x0000000499797c23 */ /* 0x000fe200080108af */
[----:B------:R-:W-:Y:S01]  /*5da0*/  FMUL.FTZ R57, R2, R109 ;  /* 0x0000006d02397220 */ /* 0x000fe20000410000 */
[--C-:B------:R-:W-:Y:S03]  /*5db0*/  FFMA.FTZ R109, R149, UR4, -R173.reuse ;  /* 0x00000004956d7c23 */ /* 0x100fe600080108ad */
[----:B------:R-:W-:Y:S01]  /*5dc0*/  MUFU.EX2 R194, R194 ;  /* 0x000000c200c27308 */ /* 0x000fe20000000800 */
[C---:B------:R-:W-:Y:S01]  /*5dd0*/  FMUL.FTZ R58, R0.reuse, R110 ;  /* 0x0000006e003a7220 */ /* 0x040fe20000410000 */
[----:B------:R-:W-:Y:S01]  /*5de0*/  FMUL.FTZ R59, R0, R111 ;  /* 0x0000006f003b7220 */ /* 0x000fe20000410000 */
[----:B------:R-:W-:Y:S01]  /*5df0*/  FMUL.FTZ R60, R2, R104 ;  /* 0x00000068023c7220 */ /* 0x000fe20000410000 */
[----:B------:R-:W-:Y:S01]  /*5e00*/  FFMA.FTZ R104, R248, UR4, -R173 ;  /* 0x00000004f8687c23 */ /* 0x000fe200080108ad */
[C---:B------:R-:W-:Y:S01]  /*5e10*/  FMUL.FTZ R68, R164.reuse, R68 ;  /* 0x00000044a4447220 */ /* 0x040fe20000410000 */
[----:B------:R-:W-:Y:S01]  /*5e20*/  FMUL.FTZ R69, R164, R69 ;  /* 0x00000045a4457220 */ /* 0x000fe20000410000 */
[C---:B------:R-:W-:Y:S03]  /*5e30*/  FMUL.FTZ R70, R3.reuse, R70 ;  /* 0x0000004603467220 */ /* 0x040fe60000410000 */
[----:B------:R-:W1:Y:S01]  /*5e40*/  MUFU.EX2 R193, R193 ;  /* 0x000000c100c17308 */ /* 0x000e620000000800 */
[----:B-----5:R-:W-:Y:S01]  /*5e50*/  F2FP.BF16.F32.PACK_AB R158, R196, R197 ;  /* 0x000000c5c49e723e */ /* 0x020fe200000010ff */
[----:B------:R-:W-:Y:S01]  /*5e60*/  FMUL.FTZ R71, R3, R71 ;  /* 0x0000004703477220 */ /* 0x000fe20000410000 */
[--C-:B------:R-:W-:Y:S01]  /*5e70*/  FFMA.FTZ R248, R249, UR4, -R172.reuse ;  /* 0x00000004f9f87c23 */ /* 0x100fe200080108ac */
[C---:B------:R-:W-:Y:S01]  /*5e80*/  FMUL.FTZ R72, R2.reuse, R72 ;  /* 0x0000004802487220 */ /* 0x040fe20000410000 */
[----:B------:R-:W-:Y:S01]  /*5e90*/  FMUL.FTZ R73, R2, R73 ;  /* 0x0000004902497220 */ /* 0x000fe20000410000 */
[C---:B------:R-:W-:Y:S01]  /*5ea0*/  FMUL.FTZ R74, R0.reuse, R74 ;  /* 0x0000004a004a7220 */ /* 0x040fe20000410000 */
[----:B------:R-:W-:Y:S03]  /*5eb0*/  FMUL.FTZ R75, R0, R75 ;  /* 0x0000004b004b7220 */ /* 0x000fe60000410000 */
[----:B------:R-:W-:Y:S01]  /*5ec0*/  MUFU.EX2 R201, R201 ;  /* 0x000000c900c97308 */ /* 0x000fe20000000800 */
[C---:B------:R-:W-:Y:S01]  /*5ed0*/  FMUL.FTZ R76, R2.reuse, R76 ;  /* 0x0000004c024c7220 */ /* 0x040fe20000410000 */
[----:B------:R-:W-:Y:S01]  /*5ee0*/  FMUL.FTZ R77, R2, R77 ;  /* 0x0000004d024d7220 */ /* 0x000fe20000410000 */
[C---:B------:R-:W-:Y:S01]  /*5ef0*/  FMUL.FTZ R78, R0.reuse, R78 ;  /* 0x0000004e004e7220 */ /* 0x040fe20000410000 */
[----:B------:R-:W-:Y:S01]  /*5f00*/  FMUL.FTZ R79, R0, R79 ;  /* 0x0000004f004f7220 */ /* 0x000fe20000410000 */
[C---:B------:R-:W-:Y:S01]  /*5f10*/  FMUL.FTZ R80, R164.reuse, R80 ;  /* 0x00000050a4507220 */ /* 0x040fe20000410000 */
[----:B------:R-:W-:Y:S01]  /*5f20*/  FMUL.FTZ R81, R164, R81 ;  /* 0x00000051a4517220 */ /* 0x000fe20000410000 */
[----:B------:R-:W-:Y:S03]  /*5f30*/  FMUL.FTZ R82, R3, R82 ;  /* 0x0000005203527220 */ /* 0x000fe60000410000 */
[----:B------:R-:W5:Y:S01]  /*5f40*/  MUFU.EX2 R192, R192 ;  /* 0x000000c000c07308 */ /* 0x000f620000000800 */
[----:B-1----:R-:W-:Y:S01]  /*5f50*/  F2FP.BF16.F32.PACK_AB R159, R193, R194 ;  /* 0x000000c2c19f723e */ /* 0x002fe200000010ff */
[C---:B------:R-:W-:Y:S01]  /*5f60*/  FMUL.FTZ R83, R3.reuse, R83 ;  /* 0x0000005303537220 */ /* 0x040fe20000410000 */
[C---:B------:R-:W-:Y:S01]  /*5f70*/  FMUL.FTZ R40, R2.reuse, R124 ;  /* 0x0000007c02287220 */ /* 0x040fe20000410000 */
[----:B------:R-:W-:Y:S01]  /*5f80*/  FMUL.FTZ R41, R2, R125 ;  /* 0x0000007d02297220 */ /* 0x000fe20000410000 */
[C---:B------:R-:W-:Y:S01]  /*5f90*/  FMUL.FTZ R42, R0.reuse, R126 ;  /* 0x0000007e002a7220 */ /* 0x040fe20000410000 */
[----:B------:R-:W-:Y:S01]  /*5fa0*/  FMUL.FTZ R43, R0, R127 ;  /* 0x0000007f002b7220 */ /* 0x000fe20000410000 */
[----:B------:R-:W-:Y:S01]  /*5fb0*/  FMUL.FTZ R44, R2, R120 ;  /* 0x00000078022c7220 */ /* 0x000fe20000410000 */
[-C--:B------:R-:W-:Y:S02]  /*5fc0*/  HMMA.16816.F32.BF16 R4, R156, R20.reuse, R4 ;  /* 0x000000149c04723c */ /* 0x080fe40000041804 */
[----:B------:R-:W-:Y:S03]  /*5fd0*/  MUFU.EX2 R199, R199 ;  /* 0x000000c700c77308 */ /* 0x000fe60000000800 */
[--C-:B------:R-:W-:Y:S01]  /*5fe0*/  FFMA.FTZ R120, R154, UR4, -R175.reuse ;  /* 0x000000049a787c23 */ /* 0x100fe200080108af */
[--C-:B------:R-:W-:Y:S01]  /*5ff0*/  FFMA.FTZ R56, R204, UR4, -R175.reuse ;  /* 0x00000004cc387c23 */ /* 0x100fe200080108af */
[C---:B------:R-:W-:Y:S01]  /*6000*/  FMUL.FTZ R84, R164.reuse, R84 ;  /* 0x00000054a4547220 */ /* 0x040fe20000410000 */
[----:B------:R-:W-:Y:S04]  /*6010*/  FMUL.FTZ R85, R164, R85 ;  /* 0x00000055a4557220 */ /* 0x000fe80000410000 */
[----:B------:R-:W1:Y:S01]  /*6020*/  MUFU.EX2 R189, R189 ;  /* 0x000000bd00bd7308 */ /* 0x000e620000000800 */
[----:B-----5:R-:W-:Y:S01]  /*6030*/  F2FP.BF16.F32.PACK_AB R160, R192, R201 ;  /* 0x000000c9c0a0723e */ /* 0x020fe200000010ff */
        /* <DEDUP_REMOVED lines=8> */
[----:B------:R-:W-:Y:S01]  /*60c0*/  FMUL.FTZ R93, R2, R93 ;  /* 0x0000005d025d7220 */ /* 0x000fe20000410000 */
[C---:B------:R-:W-:Y:S01]  /*60d0*/  FMUL.FTZ R94, R0.reuse, R94 ;  /* 0x0000005e005e7220 */ /* 0x040fe20000410000 */
[----:B------:R-:W-:Y:S01]  /*60e0*/  FMUL.FTZ R95, R0, R95 ;  /* 0x0000005f005f7220 */ /* 0x000fe20000410000 */
[----:B------:R-:W-:Y:S01]  /*60f0*/  FFMA.FTZ R110, R155, UR4, -R172 ;  /* 0x000000049b6e7c23 */ /* 0x000fe200080108ac */
[C---:B------:R-:W-:Y:S03]  /*6100*/  FMUL.FTZ R96, R164.reuse, R96 ;  /* 0x00000060a4607220 */ /* 0x040fe60000410000 */
[----:B------:R-:W5:Y:S01]  /*6110*/  MUFU.EX2 R190, R190 ;  /* 0x000000be00be7308 */ /* 0x000f620000000800 */
[----:B-1----:R-:W-:Y:S01]  /*6120*/  F2FP.BF16.F32.PACK_AB R161, R189, R199 ;  /* 0x000000c7bda1723e */ /* 0x002fe200000010ff */
[----:B------:R-:W-:Y:S01]  /*6130*/  FMUL.FTZ R97, R164, R97 ;  /* 0x00000061a4617220 */ /* 0x000fe20000410000 */
[C---:B------:R-:W-:Y:S01]  /*6140*/  FMUL.FTZ R98, R3.reuse, R98 ;  /* 0x0000006203627220 */ /* 0x040fe20000410000 */
[----:B------:R-:W-:Y:S01]  /*6150*/  FMUL.FTZ R99, R3, R99 ;  /* 0x0000006303637220 */ /* 0x000fe20000410000 */
[--C-:B------:R-:W-:Y:S01]  /*6160*/  FFMA.FTZ R204, R205, UR4, -R174.reuse ;  /* 0x00000004cdcc7c23 */ /* 0x100fe200080108ae */
[--C-:B------:R-:W-:Y:S01]  /*6170*/  FFMA.FTZ R202, R202, UR4, -R175.reuse ;  /* 0x00000004caca7c23 */ /* 0x100fe200080108af */
[--C-:B------:R-:W-:Y:S03]  /*6180*/  FFMA.FTZ R207, R207, UR4, -R174.reuse ;  /* 0x00000004cfcf7c23 */ /* 0x100fe600080108ae */
[----:B------:R-:W-:Y:S01]  /*6190*/  MUFU.EX2 R188, R188 ;  /* 0x000000bc00bc7308 */ /* 0x000fe20000000800 */
[----:B------:R-:W-:Y:S01]  /*61a0*/  FFMA.FTZ R206, R206, UR4, -R175 ;  /* 0x00000004cece7c23 */ /* 0x000fe200080108af */
[----:B------:R-:W-:Y:S01]  /*61b0*/  FFMA.FTZ R211, R211, UR4, -R174 ;  /* 0x00000004d3d37c23 */ /* 0x000fe200080108ae */
[--C-:B------:R-:W-:Y:S01]  /*61c0*/  FFMA.FTZ R210, R210, UR4, -R173.reuse ;  /* 0x00000004d2d27c23 */ /* 0x100fe200080108ad */
[----:B------:R-:W-:Y:S01]  /*61d0*/  FFMA.FTZ R251, R251, UR4, -R172 ;  /* 0x00000004fbfb7c23 */ /* 0x000fe200080108ac */
[----:B------:R-:W-:Y:S01]  /*61e0*/  FFMA.FTZ R252, R252, UR4, -R173 ;  /* 0x00000004fcfc7c23 */ /* 0x000fe200080108ad */
[----:B------:R-:W-:Y:S01]  /*61f0*/  FFMA.FTZ R176, R176, UR4, -R175 ;  /* 0x00000004b0b07c23 */ /* 0x000fe200080108af */
[--C-:B------:R-:W-:Y:S03]  /*6200*/  FFMA.FTZ R178, R178, UR4, -R174.reuse ;  /* 0x00000004b2b27c23 */ /* 0x100fe600080108ae */
[----:B------:R-:W1:Y:S01]  /*6210*/  MUFU.EX2 R171, R171 ;  /* 0x000000ab00ab7308 */ /* 0x000e620000000800 */
[----:B-----5:R-:W-:Y:S01]  /*6220*/  F2FP.BF16.F32.PACK_AB R162, R190, R191 ;  /* 0x000000bfbea2723e */ /* 0x020fe200000010ff */
[----:B------:R-:W-:Y:S01]  /*6230*/  FFMA.FTZ R179, R179, UR4, -R174 ;  /* 0x00000004b3b37c23 */ /* 0x000fe200080108ae */
[----:B------:R-:W-:Y:S01]  /*6240*/  FFMA.FTZ R250, R250, UR4, -R172 ;  /* 0x00000004fafa7c23 */ /* 0x000fe200080108ac */
[----:B------:R-:W-:Y:S01]  /*6250*/  FFMA.FTZ R177, R177, UR4, -R173 ;  /* 0x00000004b1b17c23 */ /* 0x000fe200080108ad */
[--C-:B------:R-:W-:Y:S01]  /*6260*/  FFMA.FTZ R244, R244, UR4, -R175.reuse ;  /* 0x00000004f4f47c23 */ /* 0x100fe200080108af */
[--C-:B------:R-:W-:Y:S01]  /*6270*/  FFMA.FTZ R242, R242, UR4, -R175.reuse ;  /* 0x00000004f2f27c23 */ /* 0x100fe200080108af */
[--C-:B------:R-:W-:Y:S03]  /*6280*/  FFMA.FTZ R218, R218, UR4, -R174.reuse ;  /* 0x00000004dada7c23 */ /* 0x100fe600080108ae */
[----:B------:R5:W-:Y:S01]  /*6290*/  MUFU.EX2 R249, R104 ;  /* 0x0000006800f97308 */ /* 0x000be20000000800 */
[--C-:B------:R-:W-:Y:S01]  /*62a0*/  FFMA.FTZ R219, R219, UR4, -R174.reuse ;  /* 0x00000004dbdb7c23 */ /* 0x100fe200080108ae */
[----:B------:R-:W-:Y:S01]  /*62b0*/  FFMA.FTZ R247, R247, UR4, -R175 ;  /* 0x00000004f7f77c23 */ /* 0x000fe200080108af */
[----:B------:R-:W-:Y:S01]  /*62c0*/  FFMA.FTZ R245, R245, UR4, -R174 ;  /* 0x00000004f5f57c23 */ /* 0x000fe200080108ae */
[--C-:B------:R-:W-:Y:S01]  /*62d0*/  FFMA.FTZ R217, R217, UR4, -R173.reuse ;  /* 0x00000004d9d97c23 */ /* 0x100fe200080108ad */
[--C-:B------:R-:W-:Y:S01]  /*62e0*/  FFMA.FTZ R216, R216, UR4, -R173.reuse ;  /* 0x00000004d8d87c23 */ /* 0x100fe200080108ad */
[--C-:B------:R-:W-:Y:S01]  /*62f0*/  FFMA.FTZ R215, R215, UR4, -R172.reuse ;  /* 0x00000004d7d77c23 */ /* 0x100fe200080108ac */
[--C-:B------:R-:W-:Y:S03]  /*6300*/  FFMA.FTZ R213, R213, UR4, -R172.reuse ;  /* 0x00000004d5d57c23 */ /* 0x100fe600080108ac */
[----:B------:R-:W-:Y:S01]  /*6310*/  MUFU.EX2 R136, R180 ;  /* 0x000000b400887308 */ /* 0x000fe20000000800 */
[----:B-1----:R-:W-:Y:S01]  /*6320*/  F2FP.BF16.F32.PACK_AB R163, R171, R188 ;  /* 0x000000bcaba3723e */ /* 0x002fe200000010ff */
[--C-:B------:R-:W-:Y:S01]  /*6330*/  FFMA.FTZ R214, R214, UR4, -R173.reuse ;  /* 0x00000004d6d67c23 */ /* 0x100fe200080108ad */
[----:B------:R-:W-:Y:S01]  /*6340*/  FFMA.FTZ R173, R212, UR4, -R173 ;  /* 0x00000004d4ad7c23 */ /* 0x000fe200080108ad */
[----:B------:R-:W-:Y:S01]  /*6350*/  FFMA.FTZ R170, R170, UR4, -R172 ;  /* 0x00000004aaaa7c23 */ /* 0x000fe200080108ac */
[----:B------:R-:W-:Y:S01]  /*6360*/  FFMA.FTZ R203, R164, R243, R203 ;  /* 0x000000f3a4cb7223 */ /* 0x000fe200000100cb */
[C---:B------:R-:W-:Y:S01]  /*6370*/  FFMA.FTZ R198, R3.reuse, R238, R198 ;  /* 0x000000ee03c67223 */ /* 0x040fe200000100c6 */
[----:B------:R-:W-:Y:S01]  /*6380*/  FFMA.FTZ R201, R2, R241, R201 ;  /* 0x000000f102c97223 */ /* 0x000fe200000100c9 */
[C---:B------:R-:W-:Y:S01]  /*6390*/  HMMA.16816.F32.BF16 R8, R160.reuse, R20, R8 ;  /* 0x00000014a008723c */ /* 0x040fe20000041808 */
[----:B-----5:R-:W1:Y:S01]  /*63a0*/  LDSM.16.MT88.4 R104, [R221+0x9400] ;  /* 0x00940000dd68783b */ /* 0x020e620000004200 */
[----:B------:R-:W-:Y:S02]  /*63b0*/  MUFU.EX2 R137, R187 ;  /* 0x000000bb00897308 */ /* 0x000fe40000000800 */
[----:B------:R-:W-:Y:S01]  /*63c0*/  FFMA.FTZ R199, R0, R239, R199 ;  /* 0x000000ef00c77223 */ /* 0x000fe200000100c7 */
[----:B------:R-:W-:Y:S01]  /*63d0*/  FADD.FTZ R200, R200, R203 ;  /* 0x000000cbc8c87221 */ /* 0x000fe20000010000 */
[-C--:B------:R-:W-:Y:S06]  /*63e0*/  HMMA.16816.F32.BF16 R12, R160, R22.reuse, R12 ;  /* 0x00000016a00c723c */ /* 0x080fec000004180c */
[----:B------:R-:W-:Y:S01]  /*63f0*/  MUFU.EX2 R138, R185 ;  /* 0x000000b9008a7308 */ /* 0x000fe20000000800 */
[C---:B------:R-:W-:Y:S01]  /*6400*/  FMUL.FTZ R21, R164.reuse, R145 ;  /* 0x00000091a4157220 */ /* 0x040fe20000410000 */
[C---:B------:R-:W-:Y:S04]  /*6410*/  HMMA.16816.F32.BF16 R16, R156.reuse, R22, R16 ;  /* 0x000000169c10723c */ /* 0x040fe80000041810 */
[----:B------:R-:W-:Y:S04]  /*6420*/  FMUL.FTZ R20, R164, R144 ;  /* 0x00000090a4147220 */ /* 0x000fe80000410000 */
[----:B------:R5:W-:Y:S03]  /*6430*/  MUFU.EX2 R205, R56 ;  /* 0x0000003800cd7308 */ /* 0x000be60000000800 */
[C---:B------:R-:W-:Y:S01]  /*6440*/  FMUL.FTZ R22, R3.reuse, R146 ;  /* 0x0000009203167220 */ /* 0x040fe20000410000 */
[----:B------:R-:W-:Y:S01]  /*6450*/  FMUL.FTZ R23, R3, R147 ;  /* 0x0000009303177220 */ /* 0x000fe20000410000 */
[----:B------:R-:W-:Y:S01]  /*6460*/  FADD.FTZ R195, R195, R198 ;  /* 0x000000c6c3c37221 */ /* 0x000fe20000010000 */
[----:B------:R-:W-:Y:S01]  /*6470*/  FADD.FTZ R192, R192, R201 ;  /* 0x000000c9c0c07221 */ /* 0x000fe20000010000 */
[----:B------:R-:W-:Y:S03]  /*6480*/  FADD.FTZ R199, R189, R199 ;  /* 0x000000c7bdc77221 */ /* 0x000fe60000010000 */
[----:B------:R-:W-:Y:S01]  /*6490*/  MUFU.EX2 R141, R186 ;  /* 0x000000ba008d7308 */ /* 0x000fe20000000800 */
[-C--:B------:R-:W-:Y:S03]  /*64a0*/  HMMA.16816.F32.BF16 R20, R156, R36.reuse, R20 ;  /* 0x000000249c14723c */ /* 0x080fe60000041814 */
[----:B------:R-:W-:Y:S01]  /*64b0*/  FADD.FTZ R197, R197, R200 ;  /* 0x000000c8c5c57221 */ /* 0x000fe20000010000 */
[----:B------:R-:W-:Y:S01]  /*64c0*/  FADD.FTZ R194, R194, R195 ;  /* 0x000000c3c2c27221 */ /* 0x000fe20000010000 */
[----:B------:R-:W-:Y:S01]  /*64d0*/  FADD.FTZ R191, R191, R192 ;  /* 0x000000c0bfbf7221 */ /* 0x000fe20000010000 */
[C---:B------:R-:W-:Y:S03]  /*64e0*/  HMMA.16816.F32.BF16 R24, R160.reuse, R36, R24 ;  /* 0x00000024a018723c */ /* 0x040fe60000041818 */
[----:B------:R-:W-:Y:S02]  /*64f0*/  MUFU.EX2 R145, R182 ;  /* 0x000000b600917308 */ /* 0x000fe40000000800 */
[----:B-----5:R-:W-:Y:S01]  /*6500*/  FMUL.FTZ R56, R2, R108 ;  /* 0x0000006c02387220 */ /* 0x020fe20000410000 */
[-C--:B------:R-:W-:Y:S07]  /*6510*/  HMMA.16816.F32.BF16 R28, R160, R38.reuse, R28 ;  /* 0x00000026a01c723c */ /* 0x080fee000004181c */
[----:B------:R-:W-:Y:S01]  /*6520*/  MUFU.EX2 R142, R181 ;  /* 0x000000b5008e7308 */ /* 0x000fe20000000800 */
[--C-:B------:R-:W-:Y:S01]  /*6530*/  FFMA.FTZ R108, R148, UR4, -R172.reuse ;  /* 0x00000004946c7c23 */ /* 0x100fe200080108ac */
[C---:B------:R-:W-:Y:S01]  /*6540*/  HMMA.16816.F32.BF16 R32, R156.reuse, R38, R32 ;  /* 0x000000269c20723c */ /* 0x040fe20000041820 */
[----:B------:R-:W-:Y:S03]  /*6550*/  LDSM.16.MT88.4 R148, [R221+0x9c00] ;  /* 0x009c0000dd94783b */ /* 0x000fe60000004200 */
[C---:B------:R-:W-:Y:S01]  /*6560*/  FMUL.FTZ R36, R164.reuse, R128 ;  /* 0x00000080a4247220 */ /* 0x040fe20000410000 */
[----:B------:R-:W-:Y:S02]  /*6570*/  FMUL.FTZ R37, R164, R129 ;  /* 0x00000081a4257220 */ /* 0x000fe40000410000 */
[C---:B------:R-:W-:Y:S01]  /*6580*/  FMUL.FTZ R38, R3.reuse, R130 ;  /* 0x0000008203267220 */ /* 0x040fe20000410000 */
[----:B------:R-:W-:Y:S01]  /*6590*/  FMUL.FTZ R39, R3, R131 ;  /* 0x0000008303277220 */ /* 0x000fe20000410000 */
[----:B------:R5:W-:Y:S02]  /*65a0*/  MUFU.EX2 R128, R184 ;  /* 0x000000b800807308 */ /* 0x000be40000000800 */
[----:B------:R-:W-:Y:S01]  /*65b0*/  FFMA.FTZ R172, R169, UR4, -R172 ;  /* 0x00000004a9ac7c23 */ /* 0x000fe200080108ac */
[----:B------:R-:W-:Y:S01]  /*65c0*/  FADD.FTZ R188, R188, R199 ;  /* 0x000000c7bcbc7221 */ /* 0x000fe20000010000 */
[----:B------:R-:W-:Y:S01]  /*65d0*/  MOV R2, R167 ;  /* 0x000000a700027202 */ /* 0x000fe20000000f00 */
[----:B------:R-:W-:Y:S01]  /*65e0*/  FADD.FTZ R197, R196, R197 ;  /* 0x000000c5c4c57221 */ /* 0x000fe20000010000 */
[-C--:B------:R-:W-:Y:S04]  /*65f0*/  HMMA.16816.F32.BF16 R36, R156, R52.reuse, R36 ;  /* 0x000000349c24723c */ /* 0x080fe80000041824 */
[----:B------:R-:W-:Y:S01]  /*6600*/  MUFU.EX2 R131, R121 ;  /* 0x0000007900837308 */ /* 0x000fe20000000800 */
[----:B------:R-:W-:Y:S01]  /*6610*/  FADD.FTZ R193, R193, R194 ;  /* 0x000000c2c1c17221 */ /* 0x000fe20000010000 */
[----:B------:R-:W-:Y:S01]  /*6620*/  FADD.FTZ R191, R190, R191 ;  /* 0x000000bfbebf7221 */ /* 0x000fe20000010000 */
[----:B------:R-:W-:Y:S01]  /*6630*/  FADD.FTZ R171, R171, R188 ;  /* 0x000000bcabab7221 */ /* 0x000fe20000010000 */
[C---:B------:R-:W-:Y:S06]  /*6640*/  HMMA.16816.F32.BF16 R40, R160.reuse, R52, R40 ;  /* 0x00000034a028723c */ /* 0x040fec0000041828 */
[----:B------:R3:W-:Y:S01]  /*6650*/  MUFU.EX2 R130, R183 ;  /* 0x000000b700827308 */ /* 0x0007e20000000800 */
[----:B-----5:R-:W-:Y:S01]  /*6660*/  LDSM.16.MT88.4 R184, [R221+0xbc00] ;  /* 0x00bc0000ddb8783b */ /* 0x020fe20000004200 */
[-C--:B------:R-:W-:Y:S03]  /*6670*/  HMMA.16816.F32.BF16 R44, R160, R54.reuse, R44 ;  /* 0x00000036a02c723c */ /* 0x080fe6000004182c */
[C---:B------:R-:W-:Y:S03]  /*6680*/  FMUL.FTZ R53, R164.reuse, R113 ;  /* 0x00000071a4357220 */ /* 0x040fe60000410000 */
[C---:B------:R-:W-:Y:S02]  /*6690*/  HMMA.16816.F32.BF16 R48, R156.reuse, R54, R48 ;  /* 0x000000369c30723c */ /* 0x040fe40000041830 */
[----:B------:R5:W-:Y:S03]  /*66a0*/  MUFU.EX2 R127, R120 ;  /* 0x00000078007f7308 */ /* 0x000be60000000800 */
[----:B------:R-:W-:Y:S01]  /*66b0*/  FMUL.FTZ R52, R164, R112 ;  /* 0x00000070a4347220 */ /* 0x000fe20000410000 */
[--C-:B------:R-:W-:Y:S01]  /*66c0*/  FFMA.FTZ R112, R208, UR4, -R175.reuse ;  /* 0x00000004d0707c23 */ /* 0x100fe200080108af */
[C---:B------:R-:W-:Y:S01]  /*66d0*/  FMUL.FTZ R54, R3.reuse, R114 ;  /* 0x0000007203367220 */ /* 0x040fe20000410000 */
[----:B------:R-:W-:Y:S01]  /*66e0*/  FMUL.FTZ R55, R3, R115 ;  /* 0x0000007303377220 */ /* 0x000fe20000410000 */
[----:B---3--:R-:W-:Y:S03]  /*66f0*/  LDSM.16.MT88.4 R180, [R220+0xac00] ;  /* 0x00ac0000dcb4783b */ /* 0x008fe60000004200 */
[----:B------:R-:W3:Y:S01]  /*6700*/  MUFU.EX2 R202, R202 ;  /* 0x000000ca00ca7308 */ /* 0x000ee20000000800 */
[--C-:B------:R-:W-:Y:S01]  /*6710*/  FFMA.FTZ R208, R209, UR4, -R174.reuse ;  /* 0x00000004d1d07c23 */ /* 0x100fe200080108ae */
[----:B------:R-:W-:Y:S01]  /*6720*/  FFMA.FTZ R174, R240, UR4, -R174 ;  /* 0x00000004f0ae7c23 */ /* 0x000fe200080108ae */
[-C--:B------:R-:W-:Y:S07]  /*6730*/  HMMA.16816.F32.BF16 R52, R156, R132.reuse, R52 ;  /* 0x000000849c34723c */ /* 0x080fee0000041834 */
[----:B------:R2:W-:Y:S01]  /*6740*/  MUFU.EX2 R209, R112 ;  /* 0x0000007000d17308 */ /* 0x0005e20000000800 */
[--C-:B-----5:R-:W-:Y:S03]  /*6750*/  FFMA.FTZ R120, R152, UR4, -R175.reuse ;  /* 0x0000000498787c23 */ /* 0x120fe600080108af */
[----:B------:R-:W-:Y:S01]  /*6760*/  FFMA.FTZ R175, R246, UR4, -R175 ;  /* 0x00000004f6af7c23 */ /* 0x000fe200080108af */
[C---:B------:R-:W-:Y:S05]  /*6770*/  HMMA.16816.F32.BF16 R56, R160.reuse, R132, R56 ;  /* 0x00000084a038723c */ /* 0x040fea0000041838 */
[----:B------:R5:W-:Y:S01]  /*6780*/  MUFU.EX2 R139, R120 ;  /* 0x00000078008b7308 */ /* 0x000be20000000800 */
[-C--:B------:R-:W-:Y:S06]  /*6790*/  HMMA.16816.F32.BF16 R60, R160, R134.reuse, R60 ;  /* 0x00000086a03c723c */ /* 0x080fec000004183c */
[C---:B------:R-:W-:Y:S01]  /*67a0*/  HMMA.16816.F32.BF16 R64, R156.reuse, R134, R64 ;  /* 0x000000869c40723c */ /* 0x040fe20000041840 */
[----:B------:R-:W-:Y:S02]  /*67b0*/  LDSM.16.MT88.4 R132, [R220+0x9c00] ;  /* 0x009c0000dc84783b */ /* 0x000fe40000004200 */
[----:B------:R-:W-:Y:S03]  /*67c0*/  MUFU.EX2 R204, R204 ;  /* 0x000000cc00cc7308 */ /* 0x000fe60000000800 */
[-C--:B----4-:R-:W-:Y:S03]  /*67d0*/  HMMA.16816.F32.BF16 R68, R156, R116.reuse, R68 ;  /* 0x000000749c44723c */ /* 0x090fe60000041844 */
[----:B--2---:R-:W2:Y:S04]  /*67e0*/  LDSM.16.MT88.4 R112, [R220+0x9400] ;  /* 0x00940000dc70783b */ /* 0x004ea80000004200 */
[----:B------:R-:W4:Y:S01]  /*67f0*/  MUFU.EX2 R207, R207 ;  /* 0x000000cf00cf7308 */ /* 0x000f220000000800 */
[C---:B------:R-:W-:Y:S03]  /*6800*/  HMMA.16816.F32.BF16 R72, R160.reuse, R116, R72 ;  /* 0x00000074a048723c */ /* 0x040fe60000041848 */
[----:B-----5:R-:W-:Y:S03]  /*6810*/  LDSM.16.MT88.4 R120, [R220+0x9800] ;  /* 0x00980000dc78783b */ /* 0x020fe60000004200 */
[-C--:B------:R-:W-:Y:S03]  /*6820*/  HMMA.16816.F32.BF16 R76, R160, R118.reuse, R76 ;  /* 0x00000076a04c723c */ /* 0x080fe6000004184c */
[----:B------:R-:W5:Y:S03]  /*6830*/  MUFU.EX2 R206, R206 ;  /* 0x000000ce00ce7308 */ /* 0x000f660000000800 */
[C---:B------:R-:W-:Y:S01]  /*6840*/  HMMA.16816.F32.BF16 R80, R156.reuse, R118, R80 ;  /* 0x000000769c50723c */ /* 0x040fe20000041850 */
[----:B------:R-:W2:Y:S06]  /*6850*/  LDSM.16.MT88.4 R116, [R221+0xa400] ;  /* 0x00a40000dd74783b */ /* 0x000eac0000004200 */
[----:B------:R-:W-:Y:S01]  /*6860*/  MUFU.EX2 R208, R208 ;  /* 0x000000d000d07308 */ /* 0x000fe20000000800 */
[-C--:B------:R-:W-:Y:S09]  /*6870*/  HMMA.16816.F32.BF16 R84, R156, R100.reuse, R84 ;  /* 0x000000649c54723c */ /* 0x080ff20000041854 */
[----:B------:R-:W1:Y:S01]  /*6880*/  MUFU.EX2 R211, R211 ;  /* 0x000000d300d37308 */ /* 0x000e620000000800 */
[C---:B------:R-:W-:Y:S06]  /*6890*/  HMMA.16816.F32.BF16 R88, R160.reuse, R100, R88 ;  /* 0x00000064a058723c */ /* 0x040fec0000041858 */
[-C--:B------:R-:W-:Y:S03]  /*68a0*/  HMMA.16816.F32.BF16 R92, R160, R102.reuse, R92 ;  /* 0x00000066a05c723c */ /* 0x080fe6000004185c */
[----:B------:R-:W-:Y:S02]  /*68b0*/  MUFU.EX2 R210, R210 ;  /* 0x000000d200d27308 */ /* 0x000fe40000000800 */
[----:B---3--:R-:W-:Y:S01]  /*68c0*/  F2FP.BF16.F32.PACK_AB R100, R205, R202 ;  /* 0x000000cacd64723e */ /* 0x008fe200000010ff */
[----:B------:R-:W-:Y:S07]  /*68d0*/  HMMA.16816.F32.BF16 R96, R156, R102, R96 ;  /* 0x000000669c60723c */ /* 0x000fee0000041860 */
[----:B------:R-:W-:Y:S01]  /*68e0*/  MUFU.EX2 R248, R248 ;  /* 0x000000f800f87308 */ /* 0x000fe20000000800 */
[----:B----4-:R-:W-:Y:S03]  /*68f0*/  F2FP.BF16.F32.PACK_AB R101, R207, R204 ;  /* 0x000000cccf65723e */ /* 0x010fe600000010ff */
[----:B------:R-:W-:Y:S01]  /*6900*/  FADD.FTZ R202, R202, R197 ;  /* 0x000000c5caca7221 */ /* 0x000fe20000010000 */
[----:B-----5:R-:W-:Y:S01]  /*6910*/  F2FP.BF16.F32.PACK_AB R102, R209, R206 ;  /* 0x000000ced166723e */ /* 0x020fe200000010ff */
[----:B------:R-:W-:Y:S04]  /*6920*/  FADD.FTZ R204, R204, R193 ;  /* 0x000000c1cccc7221 */ /* 0x000fe80000010000 */
[----:B------:R-:W3:Y:S01]  /*6930*/  MUFU.EX2 R251, R251 ;  /* 0x000000fb00fb7308 */ /* 0x000ee20000000800 */
[----:B-1----:R-:W-:Y:S01]  /*6940*/  F2FP.BF16.F32.PACK_AB R103, R211, R208 ;  /* 0x000000d0d367723e */ /* 0x002fe200000010ff */
[----:B------:R-:W-:Y:S01]  /*6950*/  FADD.FTZ R205, R205, R202 ;  /* 0x000000cacdcd7221 */ /* 0x000fe20000010000 */
[----:B------:R-:W-:Y:S03]  /*6960*/  FADD.FTZ R207, R207, R204 ;  /* 0x000000cccfcf7221 */ /* 0x000fe60000010000 */
[----:B------:R-:W-:Y:S01]  /*6970*/  FADD.FTZ R206, R206, R205 ;  /* 0x000000cdcece7221 */ /* 0x000fe20000010000 */
[----:B------:R-:W-:Y:S01]  /*6980*/  FADD.FTZ R208, R208, R207 ;  /* 0x000000cfd0d07221 */ /* 0x000fe20000010000 */
[-C--:B------:R-:W-:Y:S02]  /*6990*/  HMMA.16816.F32.BF16 R4, R100, R104.reuse, R4 ;  /* 0x000000686404723c */ /* 0x080fe40000041804 */
[----:B------:R-:W-:Y:S03]  /*69a0*/  MUFU.EX2 R252, R252 ;  /* 0x000000fc00fc7308 */ /* 0x000fe60000000800 */
[----:B------:R-:W-:Y:S01]  /*69b0*/  FADD.FTZ R206, R209, R206 ;  /* 0x000000ced1ce7221 */ /* 0x000fe20000010000 */
[----:B------:R-:W-:Y:S06]  /*69c0*/  FADD.FTZ R208, R211, R208 ;  /* 0x000000d0d3d07221 */ /* 0x000fec0000010000 */
[----:B------:R3:W1:Y:S10]  /*69d0*/  MUFU.EX2 R125, R109 ;  /* 0x0000006d007d7308 */ /* 0x0006740000000800 */
[----:B------:R4:W-:Y:S10]  /*69e0*/  MUFU.EX2 R124, R108 ;  /* 0x0000006c007c7308 */ /* 0x0009f40000000800 */
[----:B------:R1:W5:Y:S01]  /*69f0*/  MUFU.EX2 R126, R110 ;  /* 0x0000006e007e7308 */ /* 0x0003620000000800 */
[C---:B---3--:R-:W-:Y:S01]  /*6a00*/  F2FP.BF16.F32.PACK_AB R109, R251.reuse, R248 ;  /* 0x000000f8fb6d723e */ /* 0x048fe200000010ff */
[----:B------:R-:W-:Y:S01]  /*6a10*/  FADD.FTZ R248, R248, R171 ;  /* 0x000000abf8f87221 */ /* 0x000fe20000010000 */
[----:B------:R-:W-:Y:S03]  /*6a20*/  MOV R171, R168 ;  /* 0x000000a800ab7202 */ /* 0x000fe60000000f00 */
[----:B------:R-:W-:Y:S04]  /*6a30*/  FADD.FTZ R248, R251, R248 ;  /* 0x000000f8fbf87221 */ /* 0x000fe80000010000 */
[----:B------:R-:W-:Y:S01]  /*6a40*/  MUFU.EX2 R143, R176 ;  /* 0x000000b0008f7308 */ /* 0x000fe20000000800 */
[C---:B----4-:R-:W-:Y:S01]  /*6a50*/  F2FP.BF16.F32.PACK_AB R108, R249.reuse, R210 ;  /* 0x000000d2f96c723e */ /* 0x050fe200000010ff */
[----:B------:R-:W-:Y:S04]  /*6a60*/  FADD.FTZ R210, R210, R191 ;  /* 0x000000bfd2d27221 */ /* 0x000fe80000010000 */
[----:B------:R-:W-:Y:S04]  /*6a70*/  FADD.FTZ R249, R249, R210 ;  /* 0x000000d2f9f97221 */ /* 0x000fe80000010000 */
[----:B------:R-:W-:Y:S01]  /*6a80*/  MUFU.EX2 R140, R178 ;  /* 0x000000b2008c7308 */ /* 0x000fe20000000800 */
[----:B-1----:R-:W-:Y:S01]  /*6a90*/  F2FP.BF16.F32.PACK_AB R110, R125, R252 ;  /* 0x000000fc7d6e723e */ /* 0x002fe200000010ff */
[----:B------:R-:W-:Y:S01]  /*6aa0*/  FADD.FTZ R249, R252, R249 ;  /* 0x000000f9fcf97221 */ /* 0x000fe20000010000 */
[----:B-----5:R-:W-:Y:S07]  /*6ab0*/  F2FP.BF16.F32.PACK_AB R111, R126, R124 ;  /* 0x0000007c7e6f723e */ /* 0x020fee00000010ff */
[----:B------:R-:W-:Y:S01]  /*6ac0*/  MUFU.EX2 R144, R179 ;  /* 0x000000b300907308 */ /* 0x000fe20000000800 */
[C---:B------:R-:W-:Y:S06]  /*6ad0*/  HMMA.16816.F32.BF16 R8, R108.reuse, R104, R8 ;  /* 0x000000686c08723c */ /* 0x040fec0000041808 */
[-C--:B------:R-:W-:Y:S03]  /*6ae0*/  HMMA.16816.F32.BF16 R12, R108, R106.reuse, R12 ;  /* 0x0000006a6c0c723c */ /* 0x080fe6000004180c */
[----:B------:R-:W-:Y:S03]  /*6af0*/  MUFU.EX2 R129, R177 ;  /* 0x000000b100817308 */ /* 0x000fe60000000800 */
[C---:B------:R-:W-:Y:S01]  /*6b00*/  HMMA.16816.F32.BF16 R16, R100.reuse, R106, R16 ;  /* 0x0000006a6410723c */ /* 0x040fe20000041810 */
[----:B------:R-:W1:Y:S06]  /*6b10*/  LDSM.16.MT88.4 R104, [R220+0xa400] ;  /* 0x00a40000dc68783b */ /* 0x000e6c0000004200 */
[----:B------:R-:W-:Y:S01]  /*6b20*/  MUFU.EX2 R250, R250 ;  /* 0x000000fa00fa7308 */ /* 0x000fe20000000800 */
[-C--:B--2---:R-:W-:Y:S09]  /*6b30*/  HMMA.16816.F32.BF16 R20, R100, R112.reuse, R20 ;  /* 0x000000706414723c */ /* 0x084ff20000041814 */
[----:B------:R-:W-:Y:S01]  /*6b40*/  MUFU.EX2 R244, R244 ;  /* 0x000000f400f47308 */ /* 0x000fe20000000800 */
[C---:B------:R-:W-:Y:S06]  /*6b50*/  HMMA.16816.F32.BF16 R24, R108.reuse, R112, R24 ;  /* 0x000000706c18723c */ /* 0x040fec0000041818 */
[-C--:B------:R-:W-:Y:S03]  /*6b60*/  HMMA.16816.F32.BF16 R28, R108, R114.reuse, R28 ;  /* 0x000000726c1c723c */ /* 0x080fe6000004181c */
[----:B------:R-:W-:Y:S03]  /*6b70*/  MUFU.EX2 R242, R242 ;  /* 0x000000f200f27308 */ /* 0x000fe60000000800 */
[C---:B------:R-:W-:Y:S01]  /*6b80*/  HMMA.16816.F32.BF16 R32, R100.reuse, R114, R32 ;  /* 0x000000726420723c */ /* 0x040fe20000041820 */
[----:B------:R-:W2:Y:S06]  /*6b90*/  LDSM.16.MT88.4 R112, [R221+0xb400] ;  /* 0x00b40000dd70783b */ /* 0x000eac0000004200 */
[----:B------:R-:W-:Y:S01]  /*6ba0*/  MUFU.EX2 R218, R218 ;  /* 0x000000da00da7308 */ /* 0x000fe20000000800 */
[-C--:B------:R-:W-:Y:S09]  /*6bb0*/  HMMA.16816.F32.BF16 R36, R100, R116.reuse, R36 ;  /* 0x000000746424723c */ /* 0x080ff20000041824 */
[----:B------:R-:W-:Y:S01]  /*6bc0*/  MUFU.EX2 R219, R219 ;  /* 0x000000db00db7308 */ /* 0x000fe20000000800 */
[C---:B------:R-:W-:Y:S06]  /*6bd0*/  HMMA.16816.F32.BF16 R40, R108.reuse, R116, R40 ;  /* 0x000000746c28723c */ /* 0x040fec0000041828 */
[-C--:B------:R-:W-:Y:S03]  /*6be0*/  HMMA.16816.F32.BF16 R44, R108, R118.reuse, R44 ;  /* 0x000000766c2c723c */ /* 0x080fe6000004182c */
[----:B------:R-:W-:Y:S03]  /*6bf0*/  MUFU.EX2 R247, R247 ;  /* 0x000000f700f77308 */ /* 0x000fe60000000800 */
[C---:B------:R-:W-:Y:S01]  /*6c00*/  HMMA.16816.F32.BF16 R48, R100.reuse, R118, R48 ;  /* 0x000000766430723c */ /* 0x040fe20000041830 */
[----:B------:R-:W3:Y:S06]  /*6c10*/  LDSM.16.MT88.4 R116, [R220+0xb400] ;  /* 0x00b40000dc74783b */ /* 0x000eec0000004200 */
[----:B------:R-:W4:Y:S01]  /*6c20*/  MUFU.EX2 R246, R175 ;  /* 0x000000af00f67308 */ /* 0x000f220000000800 */
[-C--:B-1----:R-:W-:Y:S09]  /*6c30*/  HMMA.16816.F32.BF16 R52, R100, R104.reuse, R52 ;  /* 0x000000686434723c */ /* 0x082ff20000041834 */
[----:B------:R-:W-:Y:S01]  /*6c40*/  MUFU.EX2 R245, R245 ;  /* 0x000000f500f57308 */ /* 0x000fe20000000800 */
[C---:B------:R-:W-:Y:S06]  /*6c50*/  HMMA.16816.F32.BF16 R56, R108.reuse, R104, R56 ;  /* 0x000000686c38723c */ /* 0x040fec0000041838 */
[-C--:B------:R-:W-:Y:S03]  /*6c60*/  HMMA.16816.F32.BF16 R60, R108, R106.reuse, R60 ;  /* 0x0000006a6c3c723c */ /* 0x080fe6000004183c */
[----:B------:R4:W1:Y:S03]  /*6c70*/  MUFU.EX2 R240, R174 ;  /* 0x000000ae00f07308 */ /* 0x0008660000000800 */
[C---:B------:R-:W-:Y:S01]  /*6c80*/  HMMA.16816.F32.BF16 R64, R100.reuse, R106, R64 ;  /* 0x0000006a6440723c */ /* 0x040fe20000041840 */
[----:B------:R-:W5:Y:S06]  /*6c90*/  LDSM.16.MT88.4 R104, [R221+0x9800] ;  /* 0x00980000dd68783b */ /* 0x000f6c0000004200 */
[----:B------:R3:W-:Y:S01]  /*6ca0*/  MUFU.EX2 R212, R173 ;  /* 0x000000ad00d47308 */ /* 0x0007e20000000800 */
[-C--:B--2---:R-:W-:Y:S09]  /*6cb0*/  HMMA.16816.F32.BF16 R68, R100, R112.reuse, R68 ;  /* 0x000000706444723c */ /* 0x084ff20000041844 */
[----:B------:R2:W-:Y:S01]  /*6cc0*/  MUFU.EX2 R169, R172 ;  /* 0x000000ac00a97308 */ /* 0x0005e20000000800 */
[C---:B------:R-:W-:Y:S04]  /*6cd0*/  HMMA.16816.F32.BF16 R72, R108.reuse, R112, R72 ;  /* 0x000000706c48723c */ /* 0x040fe80000041848 */
[----:B----4-:R-:W-:Y:S02]  /*6ce0*/  F2FP.BF16.F32.PACK_AB R174, R246, R247 ;  /* 0x000000f7f6ae723e */ /* 0x010fe400000010ff */
[-C--:B------:R-:W-:Y:S03]  /*6cf0*/  HMMA.16816.F32.BF16 R76, R108, R114.reuse, R76 ;  /* 0x000000726c4c723c */ /* 0x080fe6000004184c */
[----:B------:R-:W-:Y:S02]  /*6d00*/  MUFU.EX2 R217, R217 ;  /* 0x000000d900d97308 */ /* 0x000fe40000000800 */
[----:B---3--:R-:W-:Y:S01]  /*6d10*/  F2FP.BF16.F32.PACK_AB R173, R219, R218 ;  /* 0x000000dadbad723e */ /* 0x008fe200000010ff */
[C---:B------:R-:W-:Y:S01]  /*6d20*/  HMMA.16816.F32.BF16 R80, R100.reuse, R114, R80 ;  /* 0x000000726450723c */ /* 0x040fe20000041850 */
[----:B------:R-:W3:Y:S06]  /*6d30*/  LDSM.16.MT88.4 R112, [R221+0xa800] ;  /* 0x00a80000dd70783b */ /* 0x000eec0000004200 */
[----:B------:R-:W4:Y:S01]  /*6d40*/  MUFU.EX2 R216, R216 ;  /* 0x000000d800d87308 */ /* 0x000f220000000800 */
[----:B--2---:R-:W-:Y:S01]  /*6d50*/  F2FP.BF16.F32.PACK_AB R172, R242, R244 ;  /* 0x000000f4f2ac723e */ /* 0x004fe200000010ff */
[-C--:B------:R-:W-:Y:S03]  /*6d60*/  HMMA.16816.F32.BF16 R84, R100, R116.reuse, R84 ;  /* 0x000000746454723c */ /* 0x080fe60000041854 */
[----:B-1----:R-:W-:Y:S03]  /*6d70*/  F2FP.BF16.F32.PACK_AB R175, R240, R245 ;  /* 0x000000f5f0af723e */ /* 0x002fe600000010ff */
[C---:B------:R-:W-:Y:S02]  /*6d80*/  HMMA.16816.F32.BF16 R88, R108.reuse, R116, R88 ;  /* 0x000000746c58723c */ /* 0x040fe40000041858 */
[----:B------:R-:W-:Y:S04]  /*6d90*/  MUFU.EX2 R215, R215 ;  /* 0x000000d700d77308 */ /* 0x000fe80000000800 */
[-C--:B------:R-:W-:Y:S06]  /*6da0*/  HMMA.16816.F32.BF16 R92, R108, R118.reuse, R92 ;  /* 0x000000766c5c723c */ /* 0x080fec000004185c */
[----:B------:R-:W1:Y:S01]  /*6db0*/  MUFU.EX2 R213, R213 ;  /* 0x000000d500d57308 */ /* 0x000e620000000800 */
[----:B----4-:R-:W-:Y:S01]  /*6dc0*/  F2FP.BF16.F32.PACK_AB R176, R216, R217 ;  /* 0x000000d9d8b0723e */ /* 0x010fe200000010ff */
[----:B------:R-:W-:Y:S01]  /*6dd0*/  HMMA.16816.F32.BF16 R96, R100, R118, R96 ;  /* 0x000000766460723c */ /* 0x000fe20000041860 */
[----:B------:R-:W-:Y:S03]  /*6de0*/  LDSM.16.MT88.4 R116, [R221+0xb800] ;  /* 0x00b80000dd74783b */ /* 0x000fe60000004200 */
[----:B------:R-:W-:Y:S04]  /*6df0*/  F2FP.BF16.F32.PACK_AB R108, R137, R129 ;  /* 0x00000081896c723e */ /* 0x000fe800000010ff */
[----:B------:R-:W2:Y:S03]  /*6e00*/  MUFU.EX2 R214, R214 ;  /* 0x000000d600d67308 */ /* 0x000ea60000000800 */
[----:B------:R-:W-:Y:S02]  /*6e10*/  F2FP.BF16.F32.PACK_AB R100, R131, R127 ;  /* 0x0000007f8364723e */ /* 0x000fe400000010ff */
[----:B------:R-:W-:Y:S02]  /*6e20*/  F2FP.BF16.F32.PACK_AB R101, R136, R128 ;  /* 0x000000808865723e */ /* 0x000fe400000010ff */
[----:B------:R-:W-:Y:S03]  /*6e30*/  F2FP.BF16.F32.PACK_AB R102, R143, R139 ;  /* 0x0000008b8f66723e */ /* 0x000fe600000010ff */
[----:B------:R-:W4:Y:S01]  /*6e40*/  MUFU.EX2 R170, R170 ;  /* 0x000000aa00aa7308 */ /* 0x000f220000000800 */
[----:B------:R-:W-:Y:S02]  /*6e50*/  F2FP.BF16.F32.PACK_AB R103, R144, R140 ;  /* 0x0000008c9067723e */ /* 0x000fe400000010ff */
[----:B------:R-:W-:Y:S02]  /*6e60*/  F2FP.BF16.F32.PACK_AB R109, R138, R130 ;  /* 0x000000828a6d723e */ /* 0x000fe400000010ff */
[----:B------:R-:W-:Y:S02]  /*6e70*/  F2FP.BF16.F32.PACK_AB R110, R145, R141 ;  /* 0x0000008d916e723e */ /* 0x000fe400000010ff */
[----:B------:R-:W-:Y:S01]  /*6e80*/  F2FP.BF16.F32.PACK_AB R111, R250, R142 ;  /* 0x0000008efa6f723e */ /* 0x000fe200000010ff */
[-C--:B-----5:R-:W-:Y:S03]  /*6e90*/  HMMA.16816.F32.BF16 R4, R100, R104.reuse, R4 ;  /* 0x000000686404723c */ /* 0x0a0fe60000041804 */
[----:B-1----:R-:W-:Y:S02]  /*6ea0*/  F2FP.BF16.F32.PACK_AB R177, R213, R215 ;  /* 0x000000d7d5b1723e */ /* 0x002fe400000010ff */
[----:B--2---:R-:W-:Y:S01]  /*6eb0*/  F2FP.BF16.F32.PACK_AB R178, R212, R214 ;  /* 0x000000d6d4b2723e */ /* 0x004fe200000010ff */
[C---:B------:R-:W-:Y:S05]  /*6ec0*/  HMMA.16816.F32.BF16 R8, R108.reuse, R104, R8 ;  /* 0x000000686c08723c */ /* 0x040fea0000041808 */
[----:B----4-:R-:W-:Y:S01]  /*6ed0*/  F2FP.BF16.F32.PACK_AB R179, R169, R170 ;  /* 0x000000aaa9b3723e */ /* 0x010fe200000010ff */
[-C--:B------:R-:W-:Y:S06]  /*6ee0*/  HMMA.16816.F32.BF16 R12, R108, R106.reuse, R12 ;  /* 0x0000006a6c0c723c */ /* 0x080fec000004180c */
[C---:B------:R-:W-:Y:S01]  /*6ef0*/  HMMA.16816.F32.BF16 R16, R100.reuse, R106, R16 ;  /* 0x0000006a6410723c */ /* 0x040fe20000041810 */
[----:B------:R-:W1:Y:S05]  /*6f00*/  LDSM.16.MT88.4 R104, [R220+0xa800] ;  /* 0x00a80000dc68783b */ /* 0x000e6a0000004200 */
        /* <DEDUP_REMOVED lines=8> */
[----:B------:R-:W2:Y:S05]  /*6f90*/  LDSM.16.MT88.4 R112, [R220+0xb800] ;  /* 0x00b80000dc70783b */ /* 0x000eaa0000004200 */
[-C--:B-1----:R-:W-:Y:S06]  /*6fa0*/  HMMA.16816.F32.BF16 R52, R100, R104.reuse, R52 ;  /* 0x000000686434723c */ /* 0x082fec0000041834 */
[C---:B------:R-:W-:Y:S06]  /*6fb0*/  HMMA.16816.F32.BF16 R56, R108.reuse, R104, R56 ;  /* 0x000000686c38723c */ /* 0x040fec0000041838 */
[-C--:B------:R-:W-:Y:S06]  /*6fc0*/  HMMA.16816.F32.BF16 R60, R108, R106.reuse, R60 ;  /* 0x0000006a6c3c723c */ /* 0x080fec000004183c */
[C---:B------:R-:W-:Y:S01]  /*6fd0*/  HMMA.16816.F32.BF16 R64, R100.reuse, R106, R64 ;  /* 0x0000006a6440723c */ /* 0x040fe20000041840 */
[----:B------:R-:W1:Y:S05]  /*6fe0*/  LDSM.16.MT88.4 R104, [R221+0xac00] ;  /* 0x00ac0000dd68783b */ /* 0x000e6a0000004200 */
[-C--:B------:R-:W-:Y:S06]  /*6ff0*/  HMMA.16816.F32.BF16 R68, R100, R116.reuse, R68 ;  /* 0x000000746444723c */ /* 0x080fec0000041844 */
[C---:B------:R-:W-:Y:S06]  /*7000*/  HMMA.16816.F32.BF16 R72, R108.reuse, R116, R72 ;  /* 0x000000746c48723c */ /* 0x040fec0000041848 */
[-C--:B------:R-:W-:Y:S06]  /*7010*/  HMMA.16816.F32.BF16 R76, R108, R118.reuse, R76 ;  /* 0x000000766c4c723c */ /* 0x080fec000004184c */
[C---:B------:R-:W-:Y:S06]  /*7020*/  HMMA.16816.F32.BF16 R80, R100.reuse, R118, R80 ;  /* 0x000000766450723c */ /* 0x040fec0000041850 */
[-C--:B--2---:R-:W-:Y:S06]  /*7030*/  HMMA.16816.F32.BF16 R84, R100, R112.reuse, R84 ;  /* 0x000000706454723c */ /* 0x084fec0000041854 */
[C---:B------:R-:W-:Y:S06]  /*7040*/  HMMA.16816.F32.BF16 R88, R108.reuse, R112, R88 ;  /* 0x000000706c58723c */ /* 0x040fec0000041858 */
[-C--:B------:R-:W-:Y:S06]  /*7050*/  HMMA.16816.F32.BF16 R92, R108, R114.reuse, R92 ;  /* 0x000000726c5c723c */ /* 0x080fec000004185c */
[----:B------:R-:W-:Y:S06]  /*7060*/  HMMA.16816.F32.BF16 R96, R100, R114, R96 ;  /* 0x000000726460723c */ /* 0x000fec0000041860 */
[-C--:B------:R-:W-:Y:S01]  /*7070*/  HMMA.16816.F32.BF16 R160, R172, R148.reuse, R4 ;  /* 0x00000094aca0723c */ /* 0x080fe20000041804 */
[----:B------:R-:W2:Y:S05]  /*7080*/  LDSM.16.MT88.4 R4, [R220+0xbc00] ;  /* 0x00bc0000dc04783b */ /* 0x000eaa0000004200 */
[C---:B------:R-:W-:Y:S06]  /*7090*/  HMMA.16816.F32.BF16 R156, R176.reuse, R148, R8 ;  /* 0x00000094b09c723c */ /* 0x040fec0000041808 */
[-C--:B------:R-:W-:Y:S05]  /*70a0*/  HMMA.16816.F32.BF16 R152, R176, R150.reuse, R12 ;  /* 0x00000096b098723c */ /* 0x080fea000004180c */
[----:B------:R-:W-:Y:S01]  /*70b0*/  MOV R11, R145 ;  /* 0x00000091000b7202 */ /* 0x000fe20000000f00 */
[C---:B------:R-:W-:Y:S05]  /*70c0*/  HMMA.16816.F32.BF16 R148, R172.reuse, R150, R16 ;  /* 0x00000096ac94723c */ /* 0x040fea0000041810 */
[----:B------:R-:W-:Y:S02]  /*70d0*/  MOV R10, R144 ;  /* 0x00000090000a7202 */ /* 0x000fe40000000f00 */
[-C--:B------:R-:W-:Y:S04]  /*70e0*/  HMMA.16816.F32.BF16 R144, R172, R132.reuse, R20 ;  /* 0x00000084ac90723c */ /* 0x080fe80000041814 */
[----:B------:R-:W-:Y:S02]  /*70f0*/  MOV R9, R143 ;  /* 0x0000008f00097202 */ /* 0x000fe40000000f00 */
[----:B------:R-:W-:Y:S02]  /*7100*/  MOV R8, R142 ;  /* 0x0000008e00087202 */ /* 0x000fe40000000f00 */
[----:B------:R-:W-:Y:S03]  /*7110*/  MOV R15, R141 ;  /* 0x0000008d000f7202 */ /* 0x000fe60000000f00 */
[----:B------:R-:W-:Y:S02]  /*7120*/  MOV R14, R140 ;  /* 0x0000008c000e7202 */ /* 0x000fe40000000f00 */
[C---:B------:R-:W-:Y:S04]  /*7130*/  HMMA.16816.F32.BF16 R140, R176.reuse, R132, R24 ;  /* 0x00000084b08c723c */ /* 0x040fe80000041818 */
[----:B------:R-:W-:Y:S02]  /*7140*/  MOV R13, R139 ;  /* 0x0000008b000d7202 */ /* 0x000fe40000000f00 */
[----:B------:R-:W-:Y:S02]  /*7150*/  MOV R12, R138 ;  /* 0x0000008a000c7202 */ /* 0x000fe40000000f00 */
[----:B------:R-:W-:Y:S03]  /*7160*/  MOV R19, R137 ;  /* 0x0000008900137202 */ /* 0x000fe60000000f00 */
[----:B------:R-:W-:Y:S02]  /*7170*/  MOV R18, R136 ;  /* 0x0000008800127202 */ /* 0x000fe40000000f00 */
[-C--:B------:R-:W-:Y:S03]  /*7180*/  HMMA.16816.F32.BF16 R136, R176, R134.reuse, R28 ;  /* 0x00000086b088723c */ /* 0x080fe6000004181c */
[----:B------:R-:W-:Y:S02]  /*7190*/  MOV R17, R131 ;  /* 0x0000008300117202 */ /* 0x000fe40000000f00 */
[----:B------:R-:W-:Y:S01]  /*71a0*/  MOV R16, R130 ;  /* 0x0000008200107202 */ /* 0x000fe20000000f00 */
[C---:B------:R-:W-:Y:S05]  /*71b0*/  HMMA.16816.F32.BF16 R132, R172.reuse, R134, R32 ;  /* 0x00000086ac84723c */ /* 0x040fea0000041820 */
[----:B------:R-:W-:Y:S02]  /*71c0*/  MOV R23, R129 ;  /* 0x0000008100177202 */ /* 0x000fe40000000f00 */
[----:B------:R-:W-:Y:S02]  /*71d0*/  MOV R22, R128 ;  /* 0x0000008000167202 */ /* 0x000fe40000000f00 */
[-C--:B-1----:R-:W-:Y:S03]  /*71e0*/  HMMA.16816.F32.BF16 R128, R172, R104.reuse, R36 ;  /* 0x00000068ac80723c */ /* 0x082fe60000041824 */
[----:B------:R-:W-:Y:S01]  /*71f0*/  MOV R21, R127 ;  /* 0x0000007f00157202 */ /* 0x000fe20000000f00 */
[----:B------:R-:W-:Y:S01]  /*7200*/  FADD.FTZ R208, R22, R208 ;  /* 0x000000d016d07221 */ /* 0x000fe20000010000 */
[----:B------:R-:W-:Y:S02]  /*7210*/  MOV R20, R126 ;  /* 0x0000007e00147202 */ /* 0x000fe40000000f00 */
[----:B------:R-:W-:Y:S01]  /*7220*/  MOV R27, R125 ;  /* 0x0000007d001b7202 */ /* 0x000fe20000000f00 */
[----:B------:R-:W-:Y:S03]  /*7230*/  FADD.FTZ R206, R21, R206 ;  /* 0x000000ce15ce7221 */ /* 0x000fe60000010000 */
        /* <DEDUP_REMOVED lines=31> */
[----:B------:R-:W-:Y:S05]  /*7430*/  HMMA.16816.F32.BF16 R96, R172, R6, R96 ;  /* 0x00000006ac60723c */ /* 0x000fea0000041860 */
        /* <DEDUP_REMOVED lines=20> */
.L_x_502:
        /* <DEDUP_REMOVED lines=358> */
.L_x_507:
[----:B------:R-:W-:Y:S05]  /*8be0*/  BSYNC B0 ;  /* 0x0000000000007941 */ /* 0x000fea0003800000 */
.L_x_506:
        /* <DEDUP_REMOVED lines=54> */
.L_x_508:
        /* <DEDUP_REMOVED lines=11> */
.L_x_1217:


//--------------------- .text._ZN5flash16flash_fwd_kernelI23Flash_fwd_kernel_traitsILi96ELi128ELi64ELi4ELb0ELb0EN7cutlass10bfloat16_tE19Flash_kernel_traitsILi96ELi128ELi64ELi4ES3_EELb1ELb0ELb0ELb1ELb0ELb0ELb0ELb0EEEvNS_16Flash_fwd_paramsE --------------------------
	.section	.text._ZN5flash16flash_fwd_kernelI23Flash_fwd_kernel_traitsILi96ELi128ELi64ELi4ELb0ELb0EN7cutlass10bfloat16_tE19Flash_kernel_traitsILi96ELi128ELi64ELi4ES3_EELb1ELb0ELb0ELb1ELb0ELb0ELb0ELb0EEEvNS_16Flash_fwd_paramsE,"ax",@progbits
	.align	128
        .global         _ZN5flash16flash_fwd_kernelI23Flash_fwd_kernel_traitsILi96ELi128ELi64ELi4ELb0ELb0EN7cutlass10bfloat16_tE19Flash_kernel_traitsILi96ELi128ELi64ELi4ES3_EELb1ELb0ELb0ELb1ELb0ELb0ELb0ELb0EEEvNS_16Flash_fwd_paramsE
        .type           _ZN5flash16flash_fwd_kernelI23Flash_fwd_kernel_traitsILi96ELi128ELi64ELi4ELb0ELb0EN7cutlass10bfloat16_tE19Flash_kernel_traitsILi96ELi128ELi64ELi4ES3_EELb1ELb0ELb0ELb1ELb0ELb0ELb0ELb0EEEvNS_16Flash_fwd_paramsE,@function
        .size           _ZN5flash16flash_fwd_kernelI23Flash_fwd_kernel_traitsILi96ELi128ELi64ELi4ELb0ELb0EN7cutlass10bfloat16_tE19Flash_kernel_traitsILi96ELi128ELi64ELi4ES3_EELb1ELb0ELb0ELb1ELb0ELb0ELb0ELb0EEEvNS_16Flash_fwd_paramsE,(.L_x_1218 - _ZN5flash16flash_fwd_kernelI23Flash_fwd_kernel_traitsILi96ELi128ELi64ELi4ELb0ELb0EN7cutlass10bfloat16_tE19Flash_kernel_traitsILi96ELi128ELi64ELi4ES3_EELb1ELb0ELb0ELb1ELb0ELb0ELb0ELb0EEEvNS_16Flash_fwd_paramsE)
        .other          _ZN5flash16flash_fwd_kernelI23Flash_fwd_kernel_traitsILi96ELi128ELi64ELi4ELb0ELb0EN7cutlass10bfloat16_tE19Flash_kernel_traitsILi96ELi128ELi64ELi4ES3_EELb1ELb0ELb0ELb1ELb0ELb0ELb0ELb0EEEvNS_16Flash_fwd_paramsE,@"STO_CUDA_ENTRY STV_DEFAULT"
_ZN5flash16flash_fwd_kernelI23Flash_fwd_kernel_traitsILi96ELi128ELi64ELi4ELb0ELb0EN7cutlass10bfloat16_tE19Flash_kernel_traitsILi96ELi128ELi64ELi4ES3_EELb1ELb0ELb0ELb1ELb0ELb0ELb0ELb0EEEvNS_16Flash_fwd_paramsE:
.text._ZN5flash16flash_fwd_kernelI23Flash_fwd_kernel_traitsILi96ELi128ELi64ELi4ELb0ELb0EN7cutlass10bfloat16_tE19Flash_kernel_traitsILi96ELi128ELi64ELi4ES3_EELb1ELb0ELb0ELb1ELb0ELb0ELb0ELb0EEEvNS_16Flash_fwd_paramsE:
        /* <DEDUP_REMOVED lines=19> */
[----:B------:R-:W4:Y:S01]  /*0130*/  LDC.64 R12, c[0x0][0x2f8] ;  /* 0x0000be00ff0c7b82 */ /* 0x000f220000000a00 */
[----:B--2---:R-:W-:-:S07]  /*0140*/  @P3 IMAD.MOV.U32 R2, RZ, RZ, R10 ;  /* 0x000000ffff023224 */ /* 0x004fce00078e000a */
[----:B------:R-:W2:Y:S01]  /*0150*/  LDC R29, c[0x0][0x270] ;  /* 0x00009c00ff1d7b82 */ /* 0x000ea20000000800 */
[----:B---3--:R-:W-:-:S06]  /*0160*/  @P3 IMAD.MOV.U32 R3, RZ, RZ, R11 ;  /* 0x000000ffff033224 */ /* 0x008fcc00078e000b */
[----:B------:R-:W3:Y:S01]  /*0170*/  @P3 LDG.E.64 R2, desc[UR20][R2.64] ;  /* 0x0000001402023981 */ /* 0x000ee2000c1e1b00 */
[----:B-1----:R-:W-:Y:S02]  /*0180*/  ISETP.NE.U32.AND P0, PT, R8, RZ, PT ;  /* 0x000000ff0800720c */ /* 0x002fe40003f05070 */
[----:B------:R-:W-:Y:S01]  /*0190*/  ISETP.NE.U32.AND P4, PT, RZ, UR4, PT ;  /* 0x00000004ff007c0c */ /* 0x000fe2000bf85070 */
[----:B------:R-:W1:Y:S01]  /*01a0*/  LDC.U8 R8, c[0x0][0x3c2] ;  /* 0x0000f080ff087b82 */ /* 0x000e620000000000 */
[----:B------:R-:W-:Y:S02]  /*01b0*/  ISETP.NE.AND.EX P1, PT, R9, RZ, PT, P0 ;  /* 0x000000ff0900720c */ /* 0x000fe40003f25300 */
[----:B----4-:R-:W-:Y:S02]  /*01c0*/  LOP3.LUT R0, R22, R159, R41, 0xfe, !PT ;  /* 0x0000009f16007212 */ /* 0x010fe400078efe29 */
[----:B------:R-:W-:Y:S02]  /*01d0*/  ISETP.NE.AND.EX P0, PT, RZ, UR5, PT, P4 ;  /* 0x00000005ff007c0c */ /* 0x000fe4000bf05340 */
[----:B------:R-:W-:-:S02]  /*01e0*/  LOP3.LUT P2, RZ, R0, R157, RZ, 0xfc, !PT ;  /* 0x0000009d00ff7212 */ /* 0x000fc4000784fcff */
[----:B------:R-:W3:Y:S11]  /*01f0*/  @P3 LDC R0, c[0x0][0x3b0] ;  /* 0x0000ec00ff003b82 */ /* 0x000ef60000000800 */
[----:B------:R-:W4:Y:S01]  /*0200*/  @!P2 LDC.64 R4, c[0x0][0x3b8] ;  /* 0x0000ee00ff04ab82 */ /* 0x000f220000000a00 */
[----:B------:R-:W-:-:S02]  /*0210*/  @P3 R2UR UR22, R6 ;  /* 0x00000000061632ca */ /* 0x000fc400000e0000 */
        /* <DEDUP_REMOVED lines=12> */
[----:B------:R1:W2:Y:S01]  /*02e0*/  @P0 LDG.E R0, desc[UR20][R6.64+0x4] ;  /* 0x0000041406000981 */ /* 0x0002a2000c1e1900 */
[----:B---3--:R-:W3:Y:S01]  /*02f0*/  @P1 LDC.64 R2, c[0x0][0x300] ;  /* 0x0000c000ff021b82 */ /* 0x008ee20000000a00 */
[----:B-1----:R-:W-:-:S02]  /*0300*/  ISETP.NE.AND P3, PT, R8, RZ, PT ;  /* 0x000000ff0800720c */ /* 0x002fc40003f65270 */
[----:B------:R-:W-:Y:S01]  /*0310*/  ISETP.EQ.U32.AND P2, PT, R12, RZ, PT ;  /* 0x000000ff0c00720c */ /* 0x000fe20003f42070 */
        /* <DEDUP_REMOVED lines=10> */
[----:B------:R-:W-:-:S05]  /*03c0*/  IMAD.IADD R145, R157, 0x1, -R2 ;  /* 0x000000019d917824 */ /* 0x000fca00078e0a02 */
[----:B------:R-:W-:Y:S01]  /*03d0*/  SHF.R.S32.HI R2, RZ, 0x1f, R145 ;  /* 0x0000001fff027819 */ /* 0x000fe20000011491 */
        /* <DEDUP_REMOVED lines=9> */
[----:B------:R-:W-:-:S04]  /*0470*/  SHF.R.S32.HI R0, RZ, 0x1f, R0 ;  /* 0x0000001fff007819 */ /* 0x000fc80000011400 */
[----:B------:R-:W-:Y:S01]  /*0480*/  IADD3.X R188, R0, R11, R2, P1, P0 ;  /* 0x0000000b00bc7210 */ /* 0x000fe20000fe0402 */
[----:B------:R-:W-:Y:S06]  /*0490*/  @!P2 BRA `(.L_x_509) ;  /* 0x000000000010a947 */ /* 0x000fec0003800000 */
[----:B------:R-:W3:Y:S02]  /*04a0*/  @P3 LDG.E R0, desc[UR20][R14.64+0x4] ;  /* 0x000004140e003981 */ /* 0x000ee4000c1e1900 */
[----:B---3-5:R-:W-:-:S06]  /*04b0*/  @P3 IADD3 R4, R0, -R6, RZ ;  /* 0x8000000600043210 */ /* 0x028fcc0007ffe0ff */
[----:B------:R4:W5:Y:S01]  /*04c0*/  @!P3 LDG.E R4, desc[UR20][R14.64] ;  /* 0x000000140e04b981 */ /* 0x000962000c1e1900 */
[----:B------:R-:W-:Y:S05]  /*04d0*/  BRA `(.L_x_510) ;  /* 0x0000000000047947 */ /* 0x000fea0003800000 */
.L_x_509:
[----:B------:R-:W3:Y:S02]  /*04e0*/  LDC R4, c[0x0][0x2c8] ;  /* 0x0000b200ff047b82 */ /* 0x000ee40000000800 */
.L_x_510:
        /* <DEDUP_REMOVED lines=16> */
[----:B------:R-:W-:-:S13]  /*05f0*/  ISETP.GE.AND P0, PT, R144, 0x1, PT ;  /* 0x000000019000780c */ /* 0x000fda0003f06270 */
[----:B------:R-:W-:Y:S05]  /*0600*/  @!P0 BRA `(.L_x_511) ;  /* 0x000000f800008947 */ /* 0x000fea0003800000 */
[----:B------:R-:W1:Y:S01]  /*0610*/  LDC R27, c[0x0][0x278] ;  /* 0x00009e00ff1b7b82 */ /* 0x000e620000000800 */
[----:B------:R-:W-:Y:S01]  /*0620*/  IABS R4, R22 ;  /* 0x0000001600047213 */ /* 0x000fe20000000000 */
[----:B------:R-:W-:Y:S01]  /*0630*/  IMAD.IADD R36, R237, 0x1, -R250 ;  /* 0x00000001ed247824 */ /* 0x000fe200078e0afa */
[----:B------:R-:W-:Y:S02]  /*0640*/  ISETP.NE.AND P1, PT, R31, -0x1, PT ;  /* 0xffffffff1f00780c */ /* 0x000fe40003f25270 */
[CC--:B------:R-:W-:Y:S02]  /*0650*/  LEA.HI R7, R30.reuse, R157.reuse, RZ, 0x2 ;  /* 0x0000009d1e077211 */ /* 0x0c0fe400078f10ff */
[----:B------:R-:W-:Y:S01]  /*0660*/  LEA.HI R26, R30, R157, RZ, 0x3 ;  /* 0x0000009d1e1a7211 */ /* 0x000fe200078f18ff */
[----:B------:R2:W-:Y:S01]  /*0670*/  STL [R1+0x6c], R36 ;  /* 0x00006c2401007387 */ /* 0x0005e20000100800 */
[----:B------:R-:W-:Y:S01]  /*0680*/  ISETP.NE.AND P0, PT, R6, -0x1, PT ;  /* 0xffffffff0600780c */ /* 0x000fe20003f05270 */
[----:B------:R-:W3:Y:S01]  /*0690*/  LDC.64 R38, c[0x0][0x3c8] ;  /* 0x0000f200ff267b82 */ /* 0x000ee20000000a00 */
[----:B------:R-:W-:-:S02]  /*06a0*/  SHF.R.S32.HI R32, RZ, 0x3, R26 ;  /* 0x00000003ff207819 */ /* 0x000fc4000001141a */
[----:B------:R-:W-:Y:S02]  /*06b0*/  SHF.R.S32.HI R10, RZ, 0x2, R7 ;  /* 0x00000002ff0a7819 */ /* 0x000fe40000011407 */
[----:B------:R-:W-:-:S03]  /*06c0*/  SHF.R.S32.HI R148, RZ, 0x5, R16 ;  /* 0x00000005ff947819 */ /* 0x000fc60000011410 */
[----:B------:R-:W4:Y:S01]  /*06d0*/  @!P1 LDC.64 R18, c[0x0][0x228] ;  /* 0x00008a00ff129b82 */ /* 0x000f220000000a00 */
[----:B-1----:R-:W-:-:S07]  /*06e0*/  IABS R11, R27 ;  /* 0x0000001b000b7213 */ /* 0x002fce0000000000 */
[----:B------:R-:W1:Y:S01]  /*06f0*/  @P0 LDC.64 R28, c[0x0][0x250] ;  /* 0x00009400ff1c0b82 */ /* 0x000e620000000a00 */
[----:B------:R-:W5:Y:S07]  /*0700*/  I2F.RP R2, R11 ;  /* 0x0000000b00027306 */ /* 0x000f6e0000209400 */
[----:B------:R-:W2:Y:S08]  /*0710*/  @P0 LDC.64 R24, c[0x0][0x248] ;  /* 0x00009200ff180b82 */ /* 0x000eb00000000a00 */
[----:B------:R-:W1:Y:S01]  /*0720*/  @P1 LDC.64 R20, c[0x0][0x240] ;  /* 0x00009000ff141b82 */ /* 0x000e620000000a00 */
[----:B-----5:R-:W5:Y:S02]  /*0730*/  MUFU.RCP R2, R2 ;  /* 0x0000000200027308 */ /* 0x020f640000001000 */
[----:B-----5:R-:W-:-:S06]  /*0740*/  VIADD R2, R2, 0xffffffe ;  /* 0x0ffffffe02027836 */ /* 0x020fcc0000000000 */
[----:B------:R-:W5:Y:S02]  /*0750*/  F2I.FTZ.U32.TRUNC.NTZ R3, R2 ;  /* 0x0000000200037305 */ /* 0x000f64000021f000 */
[----:B-----5:R-:W-:Y:S02]  /*0760*/  IMAD.MOV R0, RZ, RZ, -R3 ;  /* 0x000000ffff007224 */ /* 0x020fe400078e0a03 */
        /* <DEDUP_REMOVED lines=8> */
[----:B------:R-:W-:Y:S01]  /*07f0*/  LEA.HI R252, R4, R2, RZ, 0x6 ;  /* 0x0000000204fc7211 */ /* 0x000fe200078f30ff */
[----:B------:R-:W-:Y:S02]  /*0800*/  VIADD R4, R10, 0x40 ;  /* 0x000000400a047836 */ /* 0x000fe40000000000 */
[----:B------:R-:W-:Y:S01]  /*0810*/  IMAD R2, R11, R3, R0 ;  /* 0x000000030b027224 */ /* 0x000fe200078e0200 */
[----:B------:R-:W-:Y:S01]  /*0820*/  LOP3.LUT R3, R7, 0xfffffffc, RZ, 0xc0, !PT ;  /* 0xfffffffc07037812 */ /* 0x000fe200078ec0ff */
[----:B------:R-:W-:Y:S01]  /*0830*/  IMAD.SHL.U32 R0, R32, 0x40, RZ ;  /* 0x0000004020007824 */ /* 0x000fe200078e00ff */
[----:B------:R-:W-:Y:S01]  /*0840*/  ISETP.GE.AND P3, PT, R4, R36, PT ;  /* 0x000000240400720c */ /* 0x000fe20003f66270 */
[----:B------:R-:W-:Y:S01]  /*0850*/  VIADD R4, R10, 0x60 ;  /* 0x000000600a047836 */ /* 0x000fe20000000000 */
[----:B------:R-:W-:Y:S01]  /*0860*/  ISETP.GT.U32.AND P2, PT, R11, R2, PT ;  /* 0x000000020b00720c */ /* 0x000fe20003f44070 */
[----:B------:R-:W-:Y:S01]  /*0870*/  IMAD.IADD R3, R157, 0x1, -R3 ;  /* 0x000000019d037824 */ /* 0x000fe200078e0a03 */
[----:B------:R-:W-:-:S02]  /*0880*/  LOP3.LUT R0, R0, 0xc0, RZ, 0xc0, !PT ;  /* 0x000000c000007812 */ /* 0x000fc400078ec0ff */
[----:B------:R-:W-:Y:S02]  /*0890*/  P2R R17, PR, RZ, 0x8 ;  /* 0x00000008ff117803 */ /* 0x000fe40000000000 */
[----:B------:R-:W-:Y:S02]  /*08a0*/  SHF.L.U32 R150, R3, 0x3, RZ ;  /* 0x0000000303967819 */ /* 0x000fe400000006ff */
[----:B------:R-:W-:Y:S02]  /*08b0*/  ISETP.GE.AND P3, PT, R4, R36, PT ;  /* 0x000000240400720c */ /* 0x000fe40003f66270 */
[----:B------:R-:W-:Y:S02]  /*08c0*/  LOP3.LUT R5, R0, 0x18, R150, 0xf8, !PT ;  /* 0x0000001800057812 */ /* 0x000fe400078ef896 */
[----:B------:R-:W-:Y:S01]  /*08d0*/  SHF.R.U32.HI R0, RZ, 0x3, R0 ;  /* 0x00000003ff007819 */ /* 0x000fe20000011600 */
[----:B------:R-:W-:Y:S01]  /*08e0*/  @!P2 IMAD.IADD R2, R2, 0x1, -R11 ;  /* 0x000000010202a824 */ /* 0x000fe200078e0a0b */
[----:B------:R-:W-:-:S02]  /*08f0*/  LOP3.LUT R3, R22, R27, RZ, 0x3c, !PT ;  /* 0x0000001b16037212 */ /* 0x000fc400078e3cff */
[----:B------:R-:W-:Y:S02]  /*0900*/  LOP3.LUT R13, R5, R0, RZ, 0x3c, !PT ;  /* 0x00000000050d7212 */ /* 0x000fe400078e3cff */
[----:B------:R-:W-:Y:S02]  /*0910*/  LEA.HI R0, R7, R10, RZ, 0x1 ;  /* 0x0000000a07007211 */ /* 0x000fe400078f08ff */
[----:B------:R-:W-:Y:S02]  /*0920*/  P2R R37, PR, RZ, 0x8 ;  /* 0x00000008ff257803 */ /* 0x000fe40000000000 */
[----:B------:R-:W-:Y:S02]  /*0930*/  ISETP.GE.AND P3, PT, R3, RZ, PT ;  /* 0x000000ff0300720c */ /* 0x000fe40003f66270 */
[----:B------:R-:W-:Y:S01]  /*0940*/  LOP3.LUT R3, R0, 0x7fffffe, RZ, 0xc0, !PT ;  /* 0x07fffffe00037812 */ /* 0x000fe200078ec0ff */
[----:B------:R-:W-:Y:S01]  /*0950*/  @P0 IMAD.IADD R0, R8, 0x1, R6 ;  /* 0x0000000108000824 */ /* 0x000fe200078e0206 */
[----:B------:R-:W-:-:S02]  /*0960*/  ISETP.GE.U32.AND P4, PT, R2, R11, PT ;  /* 0x0000000b0200720c */ /* 0x000fc40003f86070 */
[----:B------:R-:W-:Y:S01]  /*0970*/  @!P1 SHF.R.S32.HI R2, RZ, 0x1f, R41 ;  /* 0x0000001fff029819 */ /* 0x000fe20000011429 */
[----:B------:R-:W-:Y:S01]  /*0980*/  IMAD.IADD R3, R10, 0x1, -R3 ;  /* 0x000000010a037824 */ /* 0x000fe200078e0a03 */
[----:B------:R-:W-:Y:S01]  /*0990*/  @P0 IADD3 R4, R8, R6, RZ ;  /* 0x0000000608040210 */ /* 0x000fe20007ffe0ff */
[----:B-1----:R-:W-:Y:S02]  /*09a0*/  @P0 IMAD R6, R0, R29, RZ ;  /* 0x0000001d00060224 */ /* 0x002fe400078e02ff */
[----:B----4-:R-:W-:Y:S02]  /*09b0*/  @!P1 IMAD R7, R2, R18, RZ ;  /* 0x0000001202079224 */ /* 0x010fe400078e02ff */
[----:B------:R-:W-:Y:S02]  /*09c0*/  IMAD R12, R148, 0x8, R3 ;  /* 0x00000008940c7824 */ /* 0x000fe400078e0203 */
[----:B------:R-:W-:-:S04]  /*09d0*/  @P0 IMAD.WIDE.U32 R2, R0, R28, RZ ;  /* 0x0000001c00020225 */ /* 0x000fc800078e00ff */
[C---:B--2---:R-:W-:Y:S01]  /*09e0*/  @P0 IMAD R0, R4.reuse, R25, RZ ;  /* 0x0000001904000224 */ /* 0x044fe200078e02ff */
[----:B------:R-:W-:Y:S01]  /*09f0*/  @P0 MOV R15, R2 ;  /* 0x00000002000f0202 */ /* 0x000fe20000000f00 */
[----:B------:R-:W-:-:S04]  /*0a00*/  @P0 IMAD.WIDE.U32 R4, R4, R24, RZ ;  /* 0x0000001804040225 */ /* 0x000fc800078e00ff */
[----:B------:R-:W-:Y:S02]  /*0a10*/  IMAD.U32 R218, R12, 0x20, R13 ;  /* 0x000000200cda7824 */ /* 0x000fe400078e000d */
[----:B------:R-:W-:Y:S02]  /*0a20*/  @!P1 IMAD R19, R41, R19, R7 ;  /* 0x0000001329139224 */ /* 0x000fe400078e0207 */
[----:B------:R-:W-:Y:S02]  /*0a30*/  @P0 IMAD.IADD R16, R3, 0x1, R6 ;  /* 0x0000000103100824 */ /* 0x000fe400078e0206 */
[----:B------:R-:W-:Y:S02]  /*0a40*/  @P0 IMAD.IADD R14, R5, 0x1, R0 ;  /* 0x00000001050e0824 */ /* 0x000fe400078e0200 */
[----:B------:R-:W-:Y:S01]  /*0a50*/  @P0 IMAD.MOV.U32 R13, RZ, RZ, R4 ;  /* 0x000000ffff0d0224 */ /* 0x000fe200078e0004 */
[----:B---3--:R-:W-:Y:S06]  /*0a60*/  @P0 BRA `(.L_x_512) ;  /* 0x0000000000340947 */ /* 0x008fec0003800000 */
        /* <DEDUP_REMOVED lines=13> */
.L_x_512:
        /* <DEDUP_REMOVED lines=14> */
.L_x_513:
[----:B------:R-:W-:Y:S01]  /*0c20*/  @P1 IMAD.WIDE.U32 R6, R31, R20, RZ ;  /* 0x000000141f061225 */ /* 0x000fe200078e00ff */
[----:B------:R-:W-:Y:S01]  /*0c30*/  SHF.R.S32.HI R151, RZ, 0x1f, R150 ;  /* 0x0000001fff977819 */ /* 0x000fe20000011496 */
[----:B------:R-:W1:Y:S01]  /*0c40*/  S2UR UR8, SR_CgaCtaId ;  /* 0x00000000000879c3 */ /* 0x000e620000008800 */
[----:B------:R-:W-:Y:S01]  /*0c50*/  SHF.R.S32.HI R11, RZ, 0x1f, R10 ;  /* 0x0000001fff0b7819 */ /* 0x000fe2000001140a */
[----:B------:R-:W-:Y:S01]  /*0c60*/  @!P1 IMAD.WIDE.U32 R4, R41, R18, RZ ;  /* 0x0000001229049225 */ /* 0x000fe200078e00ff */
[----:B------:R-:W-:Y:S01]  /*0c70*/  @!P2 IADD3 R9, R9, 0x1, RZ ;  /* 0x000000010909a810 */ /* 0x000fe20007ffe0ff */
[----:B------:R-:W-:Y:S01]  /*0c80*/  ULDC.64 UR4, c[0x0][0x260] ;  /* 0x0000980000047ab9 */ /* 0x000fe20000000a00 */
[----:B------:R-:W-:Y:S01]  /*0c90*/  @P1 MOV R8, R6 ;  /* 0x0000000600081202 */ /* 0x000fe20000000f00 */
[----:B------:R-:W-:Y:S01]  /*0ca0*/  @P1 IMAD R12, R31, R21, R7 ;  /* 0x000000151f0c1224 */ /* 0x000fe200078e0207 */
[----:B------:R-:W-:Y:S01]  /*0cb0*/  ISETP.NE.AND P5, PT, R27, RZ, PT ;  /* 0x000000ff1b00720c */ /* 0x000fe20003fa5270 */
[-C--:B------:R-:W-:Y:S01]  /*0cc0*/  IMAD R7, R11, R24.reuse, RZ ;  /* 0x000000180b077224 */ /* 0x080fe200078e02ff */
[----:B------:R-:W-:Y:S01]  /*0cd0*/  @P4 IADD3 R9, R9, 0x1, RZ ;  /* 0x0000000109094810 */ /* 0x000fe20007ffe0ff */
[----:B------:R-:W-:Y:S01]  /*0ce0*/  IMAD.WIDE.U32 R2, R10, R24, R150 ;  /* 0x000000180a027225 */ /* 0x000fe200078e0096 */
[----:B------:R-:W-:Y:S01]  /*0cf0*/  ISETP.NE.U32.AND P2, PT, R38, RZ, PT ;  /* 0x000000ff2600720c */ /* 0x000fe20003f45070 */
[----:B------:R-:W-:Y:S01]  /*0d00*/  ULDC.64 UR6, c[0x0][0x268] ;  /* 0x00009a0000067ab9 */ /* 0x000fe20000000a00 */
[----:B------:R-:W-:Y:S01]  /*0d10*/  IADD3 R164, R150, 0x40, RZ ;  /* 0x0000004096a47810 */ /* 0x000fe20007ffe0ff */
[----:B------:R-:W-:Y:S01]  /*0d20*/  @!P1 IMAD.IADD R12, R5, 0x1, R19 ;  /* 0x00000001050c9824 */ /* 0x000fe200078e0213 */
[----:B------:R-:W-:Y:S01]  /*0d30*/  IADD3 R6, P0, R13, R2, RZ ;  /* 0x000000020d067210 */ /* 0x000fe20007f1e0ff */
[----:B------:R-:W-:Y:S01]  /*0d40*/  IMAD R5, R10, R25, R7 ;  /* 0x000000190a057224 */ /* 0x000fe200078e0207 */
[----:B------:R-:W-:Y:S01]  /*0d50*/  ISETP.NE.AND.EX P6, PT, R39, RZ, PT, P2 ;  /* 0x000000ff2700720c */ /* 0x000fe20003fc5320 */
[----:B------:R-:W-:Y:S01]  /*0d60*/  IMAD.MOV.U32 R0, RZ, RZ, R9 ;  /* 0x000000ffff007224 */ /* 0x000fe200078e0009 */
[----:B------:R-:W-:Y:S01]  /*0d70*/  SHF.R.S32.HI R23, RZ, 0x1f, R22 ;  /* 0x0000001fff177819 */ /* 0x000fe20000011416 */
[----:B------:R-:W-:Y:S01]  /*0d80*/  @!P1 IMAD.MOV.U32 R8, RZ, RZ, R4 ;  /* 0x000000ffff089224 */ /* 0x000fe200078e0004 */
[----:B------:R-:W-:Y:S01]  /*0d90*/  IADD3.X R7, R14, R3, R5, P0, !PT ;  /* 0x000000030e077210 */ /* 0x000fe200007fe405 */
[-C--:B------:R-:W-:Y:S01]  /*0da0*/  IMAD.WIDE.U32 R2, R10, R28.reuse, R150 ;  /* 0x0000001c0a027225 */ /* 0x080fe200078e0096 */
[----:B------:R-:W-:Y:S01]  /*0db0*/  @!P3 IADD3 R0, -R0, RZ, RZ ;  /* 0x000000ff0000b210 */ /* 0x000fe20007ffe1ff */
[----:B------:R-:W-:Y:S01]  /*0dc0*/  BSSY B0, `(.L_x_514) ;  /* 0x0000047000007945 */ /* 0x000fe20003800000 */
[----:B------:R-:W-:Y:S01]  /*0dd0*/  @!P5 LOP3.LUT R0, RZ, R27, RZ, 0x33, !PT ;  /* 0x0000001bff00d212 */ /* 0x000fe200078e33ff */
[----:B------:R-:W-:Y:S01]  /*0de0*/  IMAD R5, R11, R28, RZ ;  /* 0x0000001c0b057224 */ /* 0x000fe200078e02ff */
[----:B------:R-:W-:Y:S01]  /*0df0*/  IADD3 R2, P1, R15, R2, RZ ;  /* 0x000000020f027210 */ /* 0x000fe20007f3e0ff */
[C---:B------:R-:W-:Y:S01]  /*0e00*/  VIADD R165, R150.reuse, 0x20 ;  /* 0x0000002096a57836 */ /* 0x040fe20000000000 */
[----:B------:R-:W-:Y:S01]  /*0e10*/  IADD3 R4, P0, R150, R8, RZ ;  /* 0x0000000896047210 */ /* 0x000fe20007f1e0ff */
[----:B------:R-:W-:Y:S01]  /*0e20*/  IMAD R9, R10, R29, R5 ;  /* 0x0000001d0a097224 */ /* 0x000fe200078e0205 */
[----:B------:R-:W-:Y:S01]  /*0e30*/  SHF.R.S32.HI R8, RZ, 0x1f, R0 ;  /* 0x0000001fff087819 */ /* 0x000fe20000011400 */
[----:B------:R-:W-:Y:S01]  /*0e40*/  IMAD.WIDE.U32 R44, R0, UR4, R6 ;  /* 0x00000004002c7c25 */ /* 0x000fe2000f8e0006 */
[----:B------:R-:W2:Y:S01]  /*0e50*/  @P6 LDC.64 R34, c[0x0][0x3d0] ;  /* 0x0000f400ff226b82 */ /* 0x000ea20000000a00 */
[----:B------:R-:W-:-:S02]  /*0e60*/  IADD3.X R5, R151, R12, RZ, P0, !PT ;  /* 0x0000000c97057210 */ /* 0x000fc400007fe4ff */
[----:B------:R-:W-:Y:S01]  /*0e70*/  IADD3.X R3, R16, R3, R9, P1, !PT ;  /* 0x0000000310037210 */ /* 0x000fe20000ffe409 */
[----:B------:R3:W-:Y:S01]  /*0e80*/  STL.64 [R1+0x58], R44 ;  /* 0x0000582c01007387 */ /* 0x0007e20000100a00 */
[----:B------:R-:W-:Y:S01]  /*0e90*/  IMAD R12, R8, UR4, RZ ;  /* 0x00000004080c7c24 */ /* 0x000fe2000f8e02ff */
[----:B------:R-:W-:Y:S01]  /*0ea0*/  ISETP.GE.AND P0, PT, R10, R36, PT ;  /* 0x000000240a00720c */ /* 0x000fe20003f06270 */
[----:B------:R-:W-:Y:S01]  /*0eb0*/  IMAD R6, R8, UR6, RZ ;  /* 0x0000000608067c24 */ /* 0x000fe2000f8e02ff */
[----:B------:R-:W-:Y:S01]  /*0ec0*/  LOP3.LUT R16, R26, 0xfffffff8, RZ, 0xc0, !PT ;  /* 0xfffffff81a107812 */ /* 0x000fe200078ec0ff */
[----:B------:R-:W-:Y:S01]  /*0ed0*/  IMAD.WIDE.U32 R42, R0, UR6, R2 ;  /* 0x00000006002a7c25 */ /* 0x000fe2000f8e0002 */
[----:B------:R-:W-:-:S03]  /*0ee0*/  IADD3 R31, R10, 0x20, RZ ;  /* 0x000000200a1f7810 */ /* 0x000fc60007ffe0ff */
[C---:B------:R-:W-:Y:S01]  /*0ef0*/  IMAD R33, R0.reuse, UR5, R12 ;  /* 0x0000000500217c24 */ /* 0x040fe2000f8e020c */
[----:B------:R3:W-:Y:S01]  /*0f00*/  STL.64 [R1+0x50], R42 ;  /* 0x0000502a01007387 */ /* 0x0007e20000100a00 */
[----:B------:R-:W-:Y:S01]  /*0f10*/  ULDC.64 UR4, c[0x0][0x258] ;  /* 0x0000960000047ab9 */ /* 0x000fe20000000a00 */
[----:B------:R-:W-:Y:S02]  /*0f20*/  IMAD R40, R0, UR7, R6 ;  /* 0x0000000700287c24 */ /* 0x000fe4000f8e0206 */
[----:B------:R3:W-:Y:S01]  /*0f30*/  STL [R1+0x2c], R165 ;  /* 0x00002ca501007387 */ /* 0x0007e20000100800 */
[----:B------:R-:W-:Y:S02]  /*0f40*/  IMAD R12, R23, UR4, RZ ;  /* 0x00000004170c7c24 */ /* 0x000fe4000f8e02ff */
[----:B------:R-:W-:Y:S01]  /*0f50*/  IMAD.WIDE.U32 R14, R22, UR4, R4 ;  /* 0x00000004160e7c25 */ /* 0x000fe2000f8e0004 */
[----:B------:R3:W-:Y:S01]  /*0f60*/  STL [R1+0x30], R164 ;  /* 0x000030a401007387 */ /* 0x0007e20000100800 */
[----:B------:R-:W-:-:S02]  /*0f70*/  UMOV UR4, 0x400 ;  /* 0x0000040000047882 */ /* 0x000fc40000000000 */
[----:B-1----:R-:W-:Y:S01]  /*0f80*/  ULEA UR4, UR8, UR4, 0x18 ;  /* 0x0000000408047291 */ /* 0x002fe2000f8ec03f */
[----:B------:R-:W-:Y:S02]  /*0f90*/  IMAD R12, R22, UR5, R12 ;  /* 0x00000005160c7c24 */ /* 0x000fe4000f8e020c */
[----:B------:R-:W-:-:S03]  /*0fa0*/  IMAD.WIDE R8, R159, 0x80, R10 ;  /* 0x000000809f087825 */ /* 0x000fc600078e020a */
        /* <DEDUP_REMOVED lines=40> */
.L_x_515:
[----:B------:R-:W-:Y:S05]  /*1230*/  BSYNC B0 ;  /* 0x0000000000007941 */ /* 0x000fea0003800000 */
.L_x_514:
[----:B------:R-:W-:Y:S01]  /*1240*/  ISETP.GE.AND P0, PT, R31, R36, PT ;  /* 0x000000241f00720c */ /* 0x000fe20003f06270 */
[----:B------:R-:W-:Y:S01]  /*1250*/  IMAD.IADD R20, R157, 0x1, -R16 ;  /* 0x000000019d147824 */ /* 0x000fe200078e0a10 */
[----:B------:R-:W-:Y:S01]  /*1260*/  LEA.HI.SX32 R146, R252, 0xffffffff, 0x1a ;  /* 0xfffffffffc927811 */ /* 0x000fe200078fd2ff */
[----:B------:R-:W-:Y:S03]  /*1270*/  BSSY B0, `(.L_x_516) ;  /* 0x000002a000007945 */ /* 0x000fe60003800000 */
[----:B------:R-:W-:Y:S01]  /*1280*/  LEA.HI R18, R20, R20, RZ, 0x1 ;  /* 0x0000001414127211 */ /* 0x000fe200078f08ff */
[----:B------:R-:W-:-:S06]  /*1290*/  IMAD R27, R146, -0x40, R144 ;  /* 0xffffffc0921b7824 */ /* 0x000fcc00078e0290 */
[----:B------:R-:W-:Y:S05]  /*12a0*/  @P0 BRA `(.L_x_517) ;  /* 0x0000000000980947 */ /* 0x000fea0003800000 */
[----:B------:R-:W-:Y:S01]  /*12b0*/  ULDC UR5, c[0x0][0x2d0] ;  /* 0x0000b40000057ab9 */ /* 0x000fe20000000800 */
[----:B------:R-:W-:Y:S01]  /*12c0*/  IADD3 R0, P2, R8, 0x20, RZ ;  /* 0x0000002008007810 */ /* 0x000fe20007f5e0ff */
[----:B------:R-:W-:Y:S01]  /*12d0*/  ULDC.64 UR6, c[0x0][0x240] ;  /* 0x0000900000067ab9 */ /* 0x000fe20000000a00 */
[----:B------:R-:W-:Y:S01]  /*12e0*/  ISETP.GE.AND P1, PT, R150, UR5, PT ;  /* 0x0000000596007c0c */ /* 0x000fe2000bf26270 */
[----:B-1--4-:R-:W-:Y:S01]  /*12f0*/  IMAD.MOV.U32 R3, RZ, RZ, R13 ;  /* 0x000000ffff037224 */ /* 0x012fe200078e000d */
[----:B------:R-:W-:Y:S01]  /*1300*/  ISETP.GE.AND P0, PT, R165, UR5, PT ;  /* 0x00000005a5007c0c */ /* 0x000fe2000bf06270 */
[----:B------:R-:W-:Y:S01]  /*1310*/  IMAD.X R2, RZ, RZ, R9, P2 ;  /* 0x000000ffff027224 */ /* 0x000fe200010e0609 */
[----:B------:R-:W-:-:S03]  /*1320*/  ISETP.GE.AND P2, PT, R164, UR5, PT ;  /* 0x00000005a4007c0c */ /* 0x000fc6000bf46270 */
[----:B------:R-:W-:Y:S02]  /*1330*/  IMAD R16, R2, UR6, RZ ;  /* 0x0000000602107c24 */ /* 0x000fe4000f8e02ff */
[----:B------:R-:W-:-:S04]  /*1340*/  IMAD.MOV.U32 R2, RZ, RZ, R14 ;  /* 0x000000ffff027224 */ /* 0x000fc800078e000e */
[----:B------:R-:W1:Y:S01]  /*1350*/  @!P1 LDC.64 R6, c[0x0][0x210] ;  /* 0x00008400ff069b82 */ /* 0x000e620000000a00 */
[C---:B------:R-:W-:Y:S01]  /*1360*/  IMAD.WIDE.U32 R2, R0.reuse, UR6, R2 ;  /* 0x0000000600027c25 */ /* 0x040fe2000f8e0002 */
[----:B------:R4:W-:Y:S03]  /*1370*/  @P1 STS.128 [R218+0x800], RZ ;  /* 0x000800ffda001388 */ /* 0x0009e60000000c00 */
[----:B------:R-:W-:-:S03]  /*1380*/  IMAD R0, R0, UR7, R16 ;  /* 0x0000000700007c24 */ /* 0x000fc6000f8e0210 */
[----:B------:R-:W5:Y:S01]  /*1390*/  @!P0 LDC.64 R4, c[0x0][0x210] ;  /* 0x00008400ff048b82 */ /* 0x000f620000000a00 */
[----:B------:R-:W-:Y:S01]  /*13a0*/  IMAD.IADD R0, R3, 0x1, R0 ;  /* 0x0000000103007824 */ /* 0x000fe200078e0200 */
        /* <DEDUP_REMOVED lines=22> */
.L_x_517:
[----:B------:R-:W-:Y:S05]  /*1510*/  BSYNC B0 ;  /* 0x0000000000007941 */ /* 0x000fea0003800000 */
.L_x_516:
[----:B------:R-:W-:Y:S01]  /*1520*/  ISETP.NE.AND P0, PT, R17, RZ, PT ;  /* 0x000000ff1100720c */ /* 0x000fe20003f05270 */
[----:B------:R-:W-:Y:S01]  /*1530*/  BSSY B0, `(.L_x_518) ;  /* 0x000002e000007945 */ /* 0x000fe20003800000 */
[----:B------:R-:W-:Y:S02]  /*1540*/  SHF.R.S32.HI R36, RZ, 0x1, R18 ;  /* 0x00000001ff247819 */ /* 0x000fe40000011412 */
[----:B------:R-:W-:Y:S02]  /*1550*/  ISETP.GE.AND P1, PT, R10, R27, PT ;  /* 0x0000001b0a00720c */ /* 0x000fe40003f26270 */
[----:B------:R-:W-:Y:S01]  /*1560*/  LEA.HI R16, R30, R157, RZ, 0x4 ;  /* 0x0000009d1e107211 */ /* 0x000fe200078f20ff */
[----:B------:R-:W-:Y:S01]  /*1570*/  IMAD.SHL.U32 R17, R36, 0x40, RZ ;  /* 0x0000004024117824 */ /* 0x000fe200078e00ff */
[----:B------:R-:W-:Y:S02]  /*1580*/  P2R R30, PR, RZ, 0x2 ;  /* 0x00000002ff1e7803 */ /* 0x000fe40000000000 */
[----:B------:R-:W-:-:S03]  /*1590*/  SHF.R.S32.HI R26, RZ, 0x4, R16 ;  /* 0x00000004ff1a7819 */ /* 0x000fc60000011410 */
        /* <DEDUP_REMOVED lines=39> */
.L_x_519:
[----:B------:R-:W-:Y:S05]  /*1810*/  BSYNC B0 ;  /* 0x0000000000007941 */ /* 0x000fea0003800000 */
.L_x_518:
[----:B------:R-:W-:Y:S01]  /*1820*/  ISETP.NE.AND P0, PT, R37, RZ, PT ;  /* 0x000000ff2500720c */ /* 0x000fe20003f05270 */
[----:B-1--4-:R-:W-:Y:S01]  /*1830*/  IMAD.SHL.U32 R3, R32, 0x8, RZ ;  /* 0x0000000820037824 */ /* 0x012fe200078e00ff */
[C---:B------:R-:W-:Y:S01]  /*1840*/  LOP3.LUT R11, R16.reuse, 0xfffffff0, RZ, 0xc0, !PT ;  /* 0xfffffff0100b7812 */ /* 0x040fe200078ec0ff */
[----:B------:R-:W-:Y:S01]  /*1850*/  BSSY B0, `(.L_x_520) ;  /* 0x0000034000007945 */ /* 0x000fe20003800000 */
[----:B------:R-:W-:Y:S02]  /*1860*/  LEA.HI R4, R16, R26, RZ, 0x1 ;  /* 0x0000001a10047211 */ /* 0x000fe400078f08ff */
[----:B------:R-:W-:Y:S01]  /*1870*/  LOP3.LUT R0, R17, 0xc0, RZ, 0xc0, !PT ;  /* 0x000000c011007812 */ /* 0x000fe200078ec0ff */
[----:B------:R-:W-:Y:S01]  /*1880*/  IMAD.IADD R11, R157, 0x1, -R11 ;  /* 0x000000019d0b7824 */ /* 0x000fe200078e0a0b */
[----:B------:R-:W-:Y:S02]  /*1890*/  LOP3.LUT R4, R4, 0xfffffffe, RZ, 0xc0, !PT ;  /* 0xfffffffe04047812 */ /* 0x000fe400078ec0ff */
[----:B------:R-:W-:-:S02]  /*18a0*/  LOP3.LUT R2, R18, 0x3fffffe, RZ, 0xc0, !PT ;  /* 0x03fffffe12027812 */ /* 0x000fc400078ec0ff */
[----:B------:R-:W-:Y:S01]  /*18b0*/  LOP3.LUT R3, R0, 0x8, R3, 0xf8, !PT ;  /* 0x0000000800037812 */ /* 0x000fe200078ef803 */
[----:B------:R-:W-:Y:S01]  /*18c0*/  IMAD.IADD R26, R26, 0x1, -R4 ;  /* 0x000000011a1a7824 */ /* 0x000fe200078e0a04 */
[----:B------:R-:W-:Y:S01]  /*18d0*/  SHF.R.U32.HI R0, RZ, 0x3, R0 ;  /* 0x00000003ff007819 */ /* 0x000fe20000011600 */
[----:B------:R-:W-:Y:S01]  /*18e0*/  IMAD.IADD R20, R20, 0x1, -R2 ;  /* 0x0000000114147824 */ /* 0x000fe200078e0a02 */
[----:B------:R-:W-:Y:S02]  /*18f0*/  ISETP.GE.AND P5, PT, R10, R27, PT ;  /* 0x0000001b0a00720c */ /* 0x000fe40003fa6270 */
[----:B------:R-:W-:Y:S02]  /*1900*/  LOP3.LUT R21, R3, R0, RZ, 0x3c, !PT ;  /* 0x0000000003157212 */ /* 0x000fe400078e3cff */
        /* <DEDUP_REMOVED lines=40> */
.L_x_521:
[----:B------:R-:W-:Y:S05]  /*1b90*/  BSYNC B0 ;  /* 0x0000000000007941 */ /* 0x000fea0003800000 */
.L_x_520:
[----:B------:R-:W-:Y:S01]  /*1ba0*/  IMAD.IADD R163, R45, 0x1, R33 ;  /* 0x000000012da37824 */ /* 0x000fe200078e0221 */
[----:B----4-:R-:W-:Y:S01]  /*1bb0*/  SHF.R.S32.HI R4, RZ, 0x1, R10 ;  /* 0x00000001ff047819 */ /* 0x010fe2000001140a */
[----:B------:R-:W-:Y:S01]  /*1bc0*/  IMAD.MOV.U32 R162, RZ, RZ, R44 ;  /* 0x000000ffffa27224 */ /* 0x000fe200078e002c */
[----:B------:R-:W-:Y:S01]  /*1bd0*/  SHF.R.S32.HI R0, RZ, 0x1f, R10 ;  /* 0x0000001fff007819 */ /* 0x000fe2000001140a */
[----:B------:R-:W-:Y:S01]  /*1be0*/  IMAD.SHL.U32 R147, R24, 0x40, RZ ;  /* 0x0000004018937824 */ /* 0x000fe200078e00ff */
[----:B------:R-:W-:Y:S01]  /*1bf0*/  ISETP.NE.AND P0, PT, R30, RZ, PT ;  /* 0x000000ff1e00720c */ /* 0x000fe20003f05270 */
[----:B------:R-:W-:Y:S01]  /*1c00*/  IMAD R5, R26, 0x8, R20 ;  /* 0x000000081a057824 */ /* 0x000fe200078e0214 */
[----:B------:R4:W-:Y:S01]  /*1c10*/  STL.64 [R1+0x48], R162 ;  /* 0x000048a201007387 */ /* 0x0009e20000100a00 */
[----:B------:R-:W-:Y:S01]  /*1c20*/  LEA.HI R0, R0, R4, RZ, 0x2 ;  /* 0x0000000400007211 */ /* 0x000fe200078f10ff */
[----:B------:R-:W-:Y:S01]  /*1c30*/  BSSY B0, `(.L_x_522) ;  /* 0x0000031000007945 */ /* 0x000fe20003800000 */
[----:B------:R-:W-:-:S02]  /*1c40*/  SHF.L.U64.HI R156, R24, 0x6, R25 ;  /* 0x00000006189c7819 */ /* 0x000fc40000010219 */
[----:B------:R-:W-:Y:S02]  /*1c50*/  LOP3.LUT R7, R10, 0x7fffffe, RZ, 0xc0, !PT ;  /* 0x07fffffe0a077812 */ /* 0x000fe400078ec0ff */
[----:B-1----:R-:W-:Y:S02]  /*1c60*/  SHF.R.S32.HI R2, RZ, 0x1f, R11 ;  /* 0x0000001fff027819 */ /* 0x002fe4000001140b */
[----:B------:R-:W-:Y:S01]  /*1c70*/  SHF.R.S32.HI R10, RZ, 0x1f, R146 ;  /* 0x0000001fff0a7819 */ /* 0x000fe20000011492 */
[----:B------:R-:W-:Y:S01]  /*1c80*/  IMAD.IADD R154, R11, 0x1, -R7 ;  /* 0x000000010b9a7824 */ /* 0x000fe200078e0a07 */
[----:B------:R-:W-:Y:S01]  /*1c90*/  LOP3.LUT R6, R0, 0xfffffffc, RZ, 0xc0, !PT ;  /* 0xfffffffc00067812 */ /* 0x000fe200078ec0ff */
[----:B------:R-:W-:Y:S01]  /*1ca0*/  IMAD R0, R156, R146, RZ ;  /* 0x000000929c007224 */ /* 0x000fe200078e02ff */
[----:B------:R-:W-:Y:S02]  /*1cb0*/  @P6 SHF.R.S32.HI R9, RZ, 0x1f, R41 ;  /* 0x0000001fff096819 */ /* 0x000fe40000011429 */
[----:B------:R-:W-:Y:S01]  /*1cc0*/  LEA.HI R12, R2, R11, RZ, 0x3 ;  /* 0x0000000b020c7211 */ /* 0x000fe200078f18ff */
[----:B------:R-:W-:Y:S01]  /*1cd0*/  IMAD.WIDE.U32 R2, R146, R147, R162 ;  /* 0x0000009392027225 */ /* 0x000fe200078e00a2 */
[----:B------:R-:W-:-:S03]  /*1ce0*/  ISETP.GE.AND P4, PT, R31, R27, PT ;  /* 0x0000001b1f00720c */ /* 0x000fc60003f86270 */
[----:B------:R-:W-:Y:S02]  /*1cf0*/  IMAD R8, R10, R147, R0 ;  /* 0x000000930a087224 */ /* 0x000fe400078e0200 */
[----:B------:R-:W-:Y:S02]  /*1d00*/  IMAD.IADD R13, R4, 0x1, -R6 ;  /* 0x00000001040d7824 */ /* 0x000fe400078e0a06 */
[----:B------:R-:W-:Y:S02]  /*1d10*/  IMAD.U32 R0, R5, 0x20, R21 ;  /* 0x0000002005007824 */ /* 0x000fe400078e0015 */
[----:B--2---:R-:W-:Y:S02]  /*1d20*/  @P6 IMAD R9, R9, R34, RZ ;  /* 0x0000002209096224 */ /* 0x004fe400078e02ff */
[----:B------:R-:W-:Y:S01]  /*1d30*/  IMAD.IADD R8, R3, 0x1, R8 ;  /* 0x0000000103087824 */ /* 0x000fe200078e0208 */
[----:B----4-:R-:W-:Y:S06]  /*1d40*/  @P0 BRA `(.L_x_523) ;  /* 0x00000000007c0947 */ /* 0x010fec0003800000 */
[----:B------:R-:W-:Y:S02]  /*1d50*/  ULDC UR5, c[0x0][0x2d0] ;  /* 0x0000b40000057ab9 */ /* 0x000fe40000000800 */
[----:B------:R-:W-:Y:S02]  /*1d60*/  ISETP.GE.AND P0, PT, R150, UR5, PT ;  /* 0x0000000596007c0c */ /* 0x000fe4000bf06270 */
[----:B------:R-:W-:Y:S02]  /*1d70*/  ISETP.GE.AND P1, PT, R165, UR5, PT ;  /* 0x00000005a5007c0c */ /* 0x000fe4000bf26270 */
[----:B------:R-:W-:-:S09]  /*1d80*/  ISETP.GE.AND P2, PT, R164, UR5, PT ;  /* 0x00000005a4007c0c */ /* 0x000fd2000bf46270 */
[----:B------:R-:W1:Y:S01]  /*1d90*/  @!P0 LDC.64 R6, c[0x0][0x218] ;  /* 0x00008600ff068b82 */ /* 0x000e620000000a00 */
[----:B------:R2:W-:Y:S04]  /*1da0*/  @P0 STS [R218+0x6000], RZ ;  /* 0x006000ffda000388 */ /* 0x0005e80000000800 */
        /* <DEDUP_REMOVED lines=25> */
.L_x_523:
[----:B------:R-:W-:Y:S05]  /*1f40*/  BSYNC B0 ;  /* 0x0000000000007941 */ /* 0x000fea0003800000 */
.L_x_522:
        /* <DEDUP_REMOVED lines=10> */
[----:B------:R-:W-:Y:S01]  /*1ff0*/  IMAD.X R8, R160, 0x1, R8, P2 ;  /* 0x00000001a0087824 */ /* 0x000fe200010e0608 */
[----:B------:R-:W-:-:S09]  /*2000*/  ISETP.GE.AND P2, PT, R164, UR5, PT ;  /* 0x00000005a4007c0c */ /* 0x000fd2000bf46270 */
[----:B--2---:R-:W2:Y:S01]  /*2010*/  @!P1 LDC.64 R6, c[0x0][0x218] ;  /* 0x00008600ff069b82 */ /* 0x004ea20000000a00 */
        /* <DEDUP_REMOVED lines=24> */
.L_x_525:
[----:B------:R-:W-:Y:S05]  /*21a0*/  BSYNC B0 ;  /* 0x0000000000007941 */ /* 0x000fea0003800000 */
.L_x_524:
[----:B------:R-:W0:Y:S01]  /*21b0*/  LDGDEPBAR ;  /* 0x00000000000079af */ /* 0x000e220000000000 */
[----:B------:R-:W-:-:S04]  /*21c0*/  @P6 IMAD.WIDE.U32 R2, R41, R34, R22 ;  /* 0x0000002229026225 */ /* 0x000fc800078e0016 */
[----:B-12---:R-:W-:Y:S01]  /*21d0*/  @P6 IMAD R5, R41, R35, R9 ;  /* 0x0000002329056224 */ /* 0x006fe200078e0209 */
[----:B------:R-:W-:Y:S01]  /*21e0*/  @P6 LEA R8, P0, R2, R38, 0x2 ;  /* 0x0000002602086211 */ /* 0x000fe200078010ff */
[----:B------:R-:W-:Y:S02]  /*21f0*/  IMAD.SHL.U32 R4, R13, 0x40, RZ ;  /* 0x000000400d047824 */ /* 0x000fe400078e00ff */
[----:B------:R-:W-:Y:S02]  /*2200*/  @P6 IMAD.IADD R3, R3, 0x1, R5 ;  /* 0x0000000103036824 */ /* 0x000fe400078e0205 */
[----:B------:R-:W-:Y:S01]  /*2210*/  IMAD.IADD R11, R43, 0x1, R40 ;  /* 0x000000012b0b7824 */ /* 0x000fe200078e0228 */
[----:B------:R-:W-:Y:S01]  /*2220*/  LOP3.LUT R4, R4, 0xc0, RZ, 0xc0, !PT ;  /* 0x000000c004047812 */ /* 0x000fe200078ec0ff */
[----:B------:R-:W-:Y:S01]  /*2230*/  IMAD.SHL.U32 R7, R12, 0x20, RZ ;  /* 0x000000200c077824 */ /* 0x000fe200078e00ff */
[----:B------:R-:W-:Y:S01]  /*2240*/  @P6 LEA.HI.X R9, R2, R39, R3, 0x2, P0 ;  /* 0x0000002702096211 */ /* 0x000fe200000f1403 */
[----:B------:R-:W-:Y:S01]  /*2250*/  IMAD.SHL.U32 R6, R26, 0x8, RZ ;  /* 0x000000081a067824 */ /* 0x000fe200078e00ff */
[----:B------:R-:W-:-:S04]  /*2260*/  DEPBAR.LE SB0, 0x0 ;  /* 0x000080000000791a */ /* 0x000fc80000000000 */
[----:B------:R1:W5:Y:S01]  /*2270*/  @P6 LDG.E R153, desc[UR20][R8.64] ;  /* 0x0000001408996981 */ /* 0x000362000c1e1900 */
[----:B------:R-:W-:Y:S01]  /*2280*/  LOP3.LUT R152, R7, 0xffffff00, RZ, 0xc0, !PT ;  /* 0xffffff0007987812 */ /* 0x000fe200078ec0ff */
[----:B------:R-:W-:Y:S01]  /*2290*/  IMAD R2, R10, R28, RZ ;  /* 0x0000001c0a027224 */ /* 0x000fe200078e02ff */
[----:B------:R-:W-:Y:S01]  /*22a0*/  LOP3.LUT R6, R4, 0x8, R6, 0xf8, !PT ;  /* 0x0000000804067812 */ /* 0x000fe200078ef806 */
[----:B------:R-:W-:Y:S01]  /*22b0*/  BAR.SYNC.DEFER_BLOCKING 0x0 ;  /* 0x0000000000007b1d */ /* 0x000fe20000010000 */
[----:B------:R-:W-:Y:S01]  /*22c0*/  SHF.R.U32.HI R4, RZ, 0x3, R4 ;  /* 0x00000003ff047819 */ /* 0x000fe20000011604 */
[----:B------:R-:W-:Y:S01]  /*22d0*/  IMAD R2, R146, R29, R2 ;  /* 0x0000001d92027224 */ /* 0x000fe200078e0202 */
[----:B------:R-:W-:Y:S02]  /*22e0*/  LEA R3, R148, R152, 0x9 ;  /* 0x0000009894037211 */ /* 0x000fe400078e48ff */
[----:B------:R-:W-:Y:S01]  /*22f0*/  LOP3.LUT R149, R6, R4, RZ, 0x3c, !PT ;  /* 0x0000000406957212 */ /* 0x000fe200078e3cff */
[----:B------:R-:W-:Y:S01]  /*2300*/  IMAD.WIDE.U32 R4, R146, R28, RZ ;  /* 0x0000001c92047225 */ /* 0x000fe200078e00ff */
[----:B------:R1:W-:Y:S03]  /*2310*/  STL [R1+0x64], R11 ;  /* 0x0000640b01007387 */ /* 0x0003e60000100800 */
[----:B------:R-:W-:Y:S01]  /*2320*/  IMAD R3, R154, 0x20, R3 ;  /* 0x000000209a037824 */ /* 0x000fe200078e0203 */
[----:B------:R-:W-:Y:S01]  /*2330*/  IADD3 R7, R5, R2, RZ ;  /* 0x0000000205077210 */ /* 0x000fe20007ffe0ff */
[----:B------:R-:W-:Y:S01]  /*2340*/  BSSY B0, `(.L_x_526) ;  /* 0x000002c000007945 */ /* 0x000fe20003800000 */
[----:B------:R-:W-:Y:S01]  /*2350*/  LEA R6, P0, R4, R42, 0x6 ;  /* 0x0000002a04067211 */ /* 0x000fe200078030ff */
[----:B------:R1:W-:Y:S04]  /*2360*/  @P5 STS [R218+0x9000], RZ ;  /* 0x009000ffda005388 */ /* 0x0003e80000000800 */
[----:B------:R1:W-:Y:S04]  /*2370*/  @P5 STS [R218+0x9004], RZ ;  /* 0x009004ffda005388 */ /* 0x0003e80000000800 */
[----:B------:R1:W-:Y:S04]  /*2380*/  @P5 STS.64 [R218+0x9008], RZ ;  /* 0x009008ffda005388 */ /* 0x0003e80000000a00 */
[----:B------:R1:W-:Y:S04]  /*2390*/  @P5 STS.128 [R218+0xa000], RZ ;  /* 0x00a000ffda005388 */ /* 0x0003e80000000c00 */
[----:B------:R1:W-:Y:S01]  /*23a0*/  @P5 STS.128 [R218+0xb000], RZ ;  /* 0x00b000ffda005388 */ /* 0x0003e20000000c00 */
[----:B------:R-:W-:Y:S01]  /*23b0*/  IMAD.IADD R2, R149, 0x1, R3 ;  /* 0x0000000195027824 */ /* 0x000fe200078e0203 */
        /* <DEDUP_REMOVED lines=12> */
[----:B------:R-:W3:Y:S01]  /*2480*/  @!P1 LDC.64 R2, c[0x0][0x220] ;  /* 0x00008800ff029b82 */ /* 0x000ee20000000a00 */
[----:B------:R1:W-:Y:S01]  /*2490*/  @P0 STS.64 [R218+0x9008], RZ ;  /* 0x009008ffda000388 */ /* 0x0003e20000000a00 */
        /* <DEDUP_REMOVED lines=22> */
.L_x_527:
[----:B------:R-:W-:Y:S05]  /*2600*/  BSYNC B0 ;  /* 0x0000000000007941 */ /* 0x000fea0003800000 */
.L_x_526:
[----:B------:R1:W-:Y:S01]  /*2610*/  @P3 STS.128 [R218+0x9800], RZ ;  /* 0x009800ffda003388 */ /* 0x0003e20000000c00 */
[----:B------:R-:W-:Y:S03]  /*2620*/  BSSY B0, `(.L_x_528) ;  /* 0x0000025000007945 */ /* 0x000fe60003800000 */
[----:B------:R1:W-:Y:S04]  /*2630*/  @P3 STS.128 [R218+0xa800], RZ ;  /* 0x00a800ffda003388 */ /* 0x0003e80000000c00 */
[----:B------:R1:W-:Y:S01]  /*2640*/  @P3 STS.128 [R218+0xb800], RZ ;  /* 0x00b800ffda003388 */ /* 0x0003e20000000c00 */
[----:B------:R-:W-:Y:S05]  /*2650*/  @P3 BRA `(.L_x_529) ;  /* 0x0000000000843947 */ /* 0x000fea0003800000 */
[----:B------:R-:W-:Y:S01]  /*2660*/  ULDC UR5, c[0x0][0x2d0] ;  /* 0x0000b40000057ab9 */ /* 0x000fe20000000800 */
[----:B-12---:R-:W-:Y:S01]  /*2670*/  IMAD.WIDE.U32 R2, R28, 0x20, RZ ;  /* 0x000000201c027825 */ /* 0x006fe200078e00ff */
[----:B------:R-:W-:Y:S02]  /*2680*/  ISETP.GE.AND P1, PT, R150, UR5, PT ;  /* 0x0000000596007c0c */ /* 0x000fe4000bf26270 */
[----:B------:R-:W-:Y:S01]  /*2690*/  ISETP.GE.AND P0, PT, R165, UR5, PT ;  /* 0x00000005a5007c0c */ /* 0x000fe2000bf06270 */
[----:B------:R-:W-:Y:S01]  /*26a0*/  IMAD.SHL.U32 R4, R29, 0x20, RZ ;  /* 0x000000201d047824 */ /* 0x000fe200078e00ff */
[----:B------:R-:W-:-:S04]  /*26b0*/  IADD3 R0, P2, R6, R2, RZ ;  /* 0x0000000206007210 */ /* 0x000fc80007f5e0ff */
[----:B------:R-:W-:Y:S02]  /*26c0*/  IADD3.X R6, R7, R3, R4, P2, !PT ;  /* 0x0000000307067210 */ /* 0x000fe400017fe404 */
[----:B------:R-:W-:-:S03]  /*26d0*/  ISETP.GE.AND P2, PT, R164, UR5, PT ;  /* 0x00000005a4007c0c */ /* 0x000fc6000bf46270 */
[----:B------:R-:W1:Y:S01]  /*26e0*/  @!P1 LDC.64 R8, c[0x0][0x220] ;  /* 0x00008800ff089b82 */ /* 0x000e620000000a00 */
        /* <DEDUP_REMOVED lines=24> */
.L_x_529:
[----:B------:R-:W-:Y:S05]  /*2870*/  BSYNC B0 ;  /* 0x0000000000007941 */ /* 0x000fea0003800000 */
.L_x_528:
[----:B-1----:R-:W-:Y:S01]  /*2880*/  LDSM.16.M88.4 R8, [R216] ;  /* 0x00000000d808783b */ /* 0x002fe20000000200 */
[----:B------:R-:W-:Y:S01]  /*2890*/  IMAD.MOV.U32 R0, RZ, RZ, 0x20 ;  /* 0x00000020ff007424 */ /* 0x000fe200078e00ff */
[----:B------:R-:W-:Y:S01]  /*28a0*/  LOP3.LUT P0, RZ, R36, 0x2, RZ, 0xc0, !PT ;  /* 0x0000000224ff7812 */ /* 0x000fe2000780c0ff */
[----:B--2---:R-:W-:Y:S01]  /*28b0*/  IMAD.MOV.U32 R2, RZ, RZ, 0x10 ;  /* 0x00000010ff027424 */ /* 0x004fe200078e00ff */
[----:B------:R-:W1:Y:S01]  /*28c0*/  LDSM.16.M88.4 R16, [R213+0x6000] ;  /* 0x00600000d510783b */ /* 0x000e620000000200 */
[----:B------:R-:W-:Y:S01]  /*28d0*/  LOP3.LUT P1, RZ, R13, 0x2, RZ, 0xc0, !PT ;  /* 0x000000020dff7812 */ /* 0x000fe2000782c0ff */
[----:B------:R-:W2:Y:S01]  /*28e0*/  @P6 LDC R3, c[0x0][0x2e8] ;  /* 0x0000ba00ff036b82 */ /* 0x000ea20000000800 */
[----:B------:R-:W-:Y:S01]  /*28f0*/  SEL R0, R0, 0xffffffe0, !P0 ;  /* 0xffffffe000007807 */ /* 0x000fe20004000000 */
[----:B------:R-:W4:Y:S01]  /*2900*/  LDSM.16.M88.4 R4, [R216+0x1000] ;  /* 0x00100000d804783b */ /* 0x000f220000000200 */
[----:B------:R-:W-:Y:S01]  /*2910*/  SEL R2, R2, 0xfffffff0, !P1 ;  /* 0xfffffff002027807 */ /* 0x000fe20004800000 */
[----:B------:R-:W-:-:S02]  /*2920*/  ULDC.U8 UR12, c[0x0][0x388] ;  /* 0x0000e200000c7ab9 */ /* 0x000fc40000000000 */
[----:B------:R-:W2:Y:S01]  /*2930*/  LDSM.16.M88.4 R32, [R213+0x6400] ;  /* 0x00640000d520783b */ /* 0x000ea20000000200 */
[----:B------:R-:W-:Y:S01]  /*2940*/  IMAD.IADD R215, R213, 0x1, R0 ;  /* 0x00000001d5d77824 */ /* 0x000fe200078e0200 */
[----:B------:R-:W-:Y:S01]  /*2950*/  SHF.R.S32.HI R0, RZ, 0x1f, R145 ;  /* 0x0000001fff007819 */ /* 0x000fe20000011491 */
[----:B------:R-:W-:Y:S01]  /*2960*/  IMAD R217, R2, 0x2, R216 ;  /* 0x0000000202d97824 */ /* 0x000fe200078e02d8 */
[----:B------:R-:W2:Y:S02]  /*2970*/  LDSM.16.M88.4 R28, [R213+0x6800] ;  /* 0x00680000d51c783b */ /* 0x000ea40000000200 */
[----:B------:R-:W-:Y:S01]  /*2980*/  LEA.HI R0, R0, R145, RZ, 0x2 ;  /* 0x0000009100007211 */ /* 0x000fe200078f10ff */
[----:B------:R-:W-:Y:S01]  /*2990*/  IMAD.MOV.U32 R145, RZ, RZ, RZ ;  /* 0x000000ffff917224 */ /* 0x000fe200078e00ff */
[----:B------:R-:W2:Y:S02]  /*29a0*/  LDSM.16.M88.4 R24, [R213+0x6c00] ;  /* 0x006c0000d518783b */ /* 0x000ea40000000200 */
[----:B------:R-:W-:-:S02]  /*29b0*/  SHF.R.S32.HI R0, RZ, 0x2, R0 ;  /* 0x00000002ff007819 */ /* 0x000fc40000011400 */
[----:B------:R-:W-:Y:S03]  /*29c0*/  LDSM.16.M88.4 R12, [R217+0x1000] ;  /* 0x00100000d90c783b */ /* 0x000fe60000000200 */
[----:B------:R-:W-:Y:S01]  /*29d0*/  IMAD R0, R148, 0x10, R0 ;  /* 0x0000001094007824 */ /* 0x000fe200078e0200 */
[----:B---3--:R-:W3:Y:S03]  /*29e0*/  LDSM.16.M88.4 R40, [R215+0x6400] ;  /* 0x00640000d728783b */ /* 0x008ee60000000200 */
[----:B------:R-:W-:Y:S01]  /*29f0*/  IMAD.IADD R250, R250, 0x1, R0 ;  /* 0x00000001fafa7824 */ /* 0x000fe200078e0200 */
[----:B------:R-:W3:Y:S04]  /*2a00*/  LDSM.16.M88.4 R36, [R215+0x6000] ;  /* 0x00600000d724783b */ /* 0x000ee80000000200 */
[----:B------:R-:W3:Y:S01]  /*2a10*/  LDSM.16.M88.4 R44, [R215+0x6800] ;  /* 0x00680000d72c783b */ /* 0x000ee20000000200 */
[----:B------:R-:W-:-:S03]  /*2a20*/  IADD3 R0, R144, R250, -R237 ;  /* 0x000000fa90007210 */ /* 0x000fc60007ffe8ed */
[----:B------:R-:W3:Y:S01]  /*2a30*/  LDSM.16.M88.4 R56, [R215+0x6c00] ;  /* 0x006c0000d738783b */ /* 0x000ee20000000200 */
[-C--:B-1----:R-:W-:Y:S03]  /*2a40*/  HMMA.16816.F32.BF16 R104, R8, R16.reuse, RZ ;  /* 0x000000100868723c */ /* 0x082fe600000418ff */
[----:B------:R-:W1:Y:S04]  /*2a50*/  LDSM.16.M88.4 R20, [R217] ;  /* 0x00000000d914783b */ /* 0x000e680000000200 */
[----:B------:R-:W0:Y:S01]  /*2a60*/  LDGDEPBAR ;  /* 0x00000000000079af */ /* 0x000e220000000000 */
[C---:B----4-:R-:W-:Y:S06]  /*2a70*/  HMMA.16816.F32.BF16 R64, R4.reuse, R16, RZ ;  /* 0x000000100440723c */ /* 0x050fec00000418ff */
[-C--:B------:R-:W-:Y:S06]  /*2a80*/  HMMA.16816.F32.BF16 R60, R4, R18.reuse, RZ ;  /* 0x00000012043c723c */ /* 0x080fec00000418ff */
[----:B------:R-:W-:Y:S06]  /*2a90*/  HMMA.16816.F32.BF16 R100, R8, R18, RZ ;  /* 0x000000120864723c */ /* 0x000fec00000418ff */
[C---:B--2---:R-:W-:Y:S06]  /*2aa0*/  HMMA.16816.F32.BF16 R52, R4.reuse, R32, RZ ;  /* 0x000000200434723c */ /* 0x044fec00000418ff */
[C---:B------:R-:W-:Y:S06]  /*2ab0*/  HMMA.16816.F32.BF16 R48, R4.reuse, R28, RZ ;  /* 0x0000001c0430723c */ /* 0x040fec00000418ff */
[C---:B------:R-:W-:Y:S06]  /*2ac0*/  HMMA.16816.F32.BF16 R16, R4.reuse, R24, RZ ;  /* 0x000000180410723c */ /* 0x040fec00000418ff */
[C---:B------:R-:W-:Y:S06]  /*2ad0*/  HMMA.16816.F32.BF16 R88, R4.reuse, R34, RZ ;  /* 0x000000220458723c */ /* 0x040fec00000418ff */
[C---:B------:R-:W-:Y:S06]  /*2ae0*/  HMMA.16816.F32.BF16 R92, R4.reuse, R30, RZ ;  /* 0x0000001e045c723c */ /* 0x040fec00000418ff */
[----:B------:R-:W-:Y:S01]  /*2af0*/  HMMA.16816.F32.BF16 R80, R4, R26, RZ ;  /* 0x0000001a0450723c */ /* 0x000fe200000418ff */
[----:B------:R-:W-:Y:S05]  /*2b00*/  LDSM.16.M88.4 R4, [R216+0x3000] ;  /* 0x00300000d804783b */ /* 0x000fea0000000200 */
[C---:B------:R-:W-:Y:S06]  /*2b10*/  HMMA.16816.F32.BF16 R68, R8.reuse, R24, RZ ;  /* 0x000000180844723c */ /* 0x040fec00000418ff */
[C---:B------:R-:W-:Y:S01]  /*2b20*/  HMMA.16816.F32.BF16 R108, R8.reuse, R26, RZ ;  /* 0x0000001a086c723c */ /* 0x040fe200000418ff */
[----:B------:R-:W2:Y:S05]  /*2b30*/  LDSM.16.M88.4 R24, [R213+0x7c00] ;  /* 0x007c0000d518783b */ /* 0x000eaa0000000200 */
[C---:B------:R-:W-:Y:S06]  /*2b40*/  HMMA.16816.F32.BF16 R76, R8.reuse, R32, RZ ;  /* 0x00000020084c723c */ /* 0x040fec00000418ff */
[C---:B------:R-:W-:Y:S01]  /*2b50*/  HMMA.16816.F32.BF16 R96, R8.reuse, R34, RZ ;  /* 0x000000220860723c */ /* 0x040fe200000418ff */
[----:B------:R-:W4:Y:S05]  /*2b60*/  LDSM.16.M88.4 R32, [R213+0x7000] ;  /* 0x00700000d520783b */ /* 0x000f2a0000000200 */
[----:B------:R-:W-:Y:S06]  /*2b70*/  HMMA.16816.F32.BF16 R72, R8, R28, RZ ;  /* 0x0000001c0848723c */ /* 0x000fec00000418ff */
[----:B---3--:R-:W-:Y:S06]  /*2b80*/  HMMA.16816.F32.BF16 R124, R12, R40, R52 ;  /* 0x000000280c7c723c */ /* 0x008fec0000041834 */
[----:B------:R-:W-:Y:S01]  /*2b90*/  HMMA.16816.F32.BF16 R84, R8, R30, RZ ;  /* 0x0000001e0854723c */ /* 0x000fe200000418ff */
[----:B------:R-:W3:Y:S04]  /*2ba0*/  LDSM.16.M88.4 R28, [R213+0x7400] ;  /* 0x00740000d51c783b */ /* 0x000ee80000000200 */
[----:B------:R-:W-:Y:S01]  /*2bb0*/  LDSM.16.M88.4 R8, [R216+0x2000] ;  /* 0x00200000d808783b */ /* 0x000fe20000000200 */
[C---:B------:R-:W-:Y:S06]  /*2bc0*/  HMMA.16816.F32.BF16 R64, R12.reuse, R36, R64 ;  /* 0x000000240c40723c */ /* 0x040fec0000041840 */
[C---:B------:R-:W-:Y:S01]  /*2bd0*/  HMMA.16816.F32.BF16 R140, R12.reuse, R44, R48 ;  /* 0x0000002c0c8c723c */ /* 0x040fe20000041830 */
[----:B------:R-:W-:Y:S05]  /*2be0*/  LDSM.16.M88.4 R48, [R215+0x7800] ;  /* 0x00780000d730783b */ /* 0x000fea0000000200 */
[C---:B------:R-:W-:Y:S01]  /*2bf0*/  HMMA.16816.F32.BF16 R52, R12.reuse, R56, R16 ;  /* 0x000000380c34723c */ /* 0x040fe20000041810 */
[----:B------:R-:W-:Y:S05]  /*2c00*/  LDSM.16.M88.4 R16, [R217+0x3000] ;  /* 0x00300000d910783b */ /* 0x000fea0000000200 */
[C---:B------:R-:W-:Y:S06]  /*2c10*/  HMMA.16816.F32.BF16 R60, R12.reuse, R38, R60 ;  /* 0x000000260c3c723c */ /* 0x040fec000004183c */
[C---:B------:R-:W-:Y:S01]  /*2c20*/  HMMA.16816.F32.BF16 R120, R12.reuse, R42, R88 ;  /* 0x0000002a0c78723c */ /* 0x040fe20000041858 */
[----:B------:R-:W-:Y:S05]  /*2c30*/  LDSM.16.M88.4 R88, [R215+0x7c00] ;  /* 0x007c0000d758783b */ /* 0x000fea0000000200 */
[C---:B------:R-:W-:Y:S06]  /*2c40*/  HMMA.16816.F32.BF16 R132, R12.reuse, R46, R92 ;  /* 0x0000002e0c84723c */ /* 0x040fec000004185c */
[----:B------:R-:W-:Y:S01]  /*2c50*/  HMMA.16816.F32.BF16 R116, R12, R58, R80 ;  /* 0x0000003a0c74723c */ /* 0x000fe20000041850 */
[----:B------:R-:W3:Y:S05]  /*2c60*/  LDSM.16.M88.4 R12, [R213+0x7800] ;  /* 0x00780000d50c783b */ /* 0x000eea0000000200 */
[C---:B-1----:R-:W-:Y:S06]  /*2c70*/  HMMA.16816.F32.BF16 R112, R20.reuse, R36, R104 ;  /* 0x000000241470723c */ /* 0x042fec0000041868 */
[C---:B------:R-:W-:Y:S06]  /*2c80*/  HMMA.16816.F32.BF16 R128, R20.reuse, R40, R76 ;  /* 0x000000281480723c */ /* 0x040fec000004184c */
[C---:B------:R-:W-:Y:S06]  /*2c90*/  HMMA.16816.F32.BF16 R100, R20.reuse, R38, R100 ;  /* 0x000000261464723c */ /* 0x040fec0000041864 */
[C---:B------:R-:W-:Y:S01]  /*2ca0*/  HMMA.16816.F32.BF16 R92, R20.reuse, R42, R96 ;  /* 0x0000002a145c723c */ /* 0x040fe20000041860 */
[----:B------:R-:W1:Y:S05]  /*2cb0*/  LDSM.16.M88.4 R40, [R215+0x7000] ;  /* 0x00700000d728783b */ /* 0x000e6a0000000200 */
[C---:B------:R-:W-:Y:S06]  /*2cc0*/  HMMA.16816.F32.BF16 R136, R20.reuse, R44, R72 ;  /* 0x0000002c1488723c */ /* 0x040fec0000041848 */
[C---:B------:R-:W-:Y:S01]  /*2cd0*/  HMMA.16816.F32.BF16 R80, R20.reuse, R46, R84 ;  /* 0x0000002e1450723c */ /* 0x040fe20000041854 */
[----:B------:R-:W1:Y:S05]  /*2ce0*/  LDSM.16.M88.4 R44, [R215+0x7400] ;  /* 0x00740000d72c783b */ /* 0x000e6a0000000200 */
[C---:B------:R-:W-:Y:S06]  /*2cf0*/  HMMA.16816.F32.BF16 R104, R20.reuse, R56, R68 ;  /* 0x000000381468723c */ /* 0x040fec0000041844 */
[----:B------:R-:W-:Y:S01]  /*2d00*/  HMMA.16816.F32.BF16 R68, R20, R58, R108 ;  /* 0x0000003a1444723c */ /* 0x000fe2000004186c */
[----:B------:R-:W1:Y:S05]  /*2d10*/  LDSM.16.M88.4 R20, [R217+0x2000] ;  /* 0x00200000d914783b */ /* 0x000e6a0000000200 */
[C---:B--2---:R-:W-:Y:S06]  /*2d20*/  HMMA.16816.F32.BF16 R36, R4.reuse, R24, R52 ;  /* 0x000000180424723c */ /* 0x044fec0000041834 */
[C---:B----4-:R-:W-:Y:S06]  /*2d30*/  HMMA.16816.F32.BF16 R64, R4.reuse, R32, R64 ;  /* 0x000000200440723c */ /* 0x050fec0000041840 */
[C---:B---3--:R-:W-:Y:S06]  /*2d40*/  HMMA.16816.F32.BF16 R56, R4.reuse, R28, R124 ;  /* 0x0000001c0438723c */ /* 0x048fec000004187c */
        /* <DEDUP_REMOVED lines=11> */
[C---:B------:R-:W-:Y:S06]  /*2e00*/  HMMA.16816.F32.BF16 R108, R8.reuse, R24, R104 ;  /* 0x00000018086c723c */ /* 0x040fec0000041868 */
[----:B------:R-:W-:Y:S01]  /*2e10*/  HMMA.16816.F32.BF16 R80, R8, R14, R80 ;  /* 0x0000000e0850723c */ /* 0x000fe20000041850 */
[----:B------:R-:W-:Y:S05]  /*2e20*/  LDSM.16.M88.4 R12, [R216+0x4000] ;  /* 0x00400000d80c783b */ /* 0x000fea0000000200 */
[----:B------:R-:W-:Y:S01]  /*2e30*/  HMMA.16816.F32.BF16 R140, R16, R88, R36 ;  /* 0x00000058108c723c */ /* 0x000fe20000041824 */
[----:B------:R-:W2:Y:S05]  /*2e40*/  LDSM.16.M88.4 R36, [R213+0x8000] ;  /* 0x00800000d524783b */ /* 0x000eaa0000000200 */
[----:B------:R-:W-:Y:S01]  /*2e50*/  HMMA.16816.F32.BF16 R104, R8, R26, R68 ;  /* 0x0000001a0868723c */ /* 0x000fe20000041844 */
[----:B------:R-:W3:Y:S04]  /*2e60*/  LDSM.16.M88.4 R24, [R213+0x8800] ;  /* 0x00880000d518783b */ /* 0x000ee80000000200 */
[----:B------:R-:W-:Y:S01]  /*2e70*/  LDSM.16.M88.4 R8, [R216+0x5000] ;  /* 0x00500000d808783b */ /* 0x000fe20000000200 */
[C---:B-1----:R-:W-:Y:S06]  /*2e80*/  HMMA.16816.F32.BF16 R136, R16.reuse, R40, R64 ;  /* 0x000000281088723c */ /* 0x042fec0000041840 */
[C---:B------:R-:W-:Y:S01]  /*2e90*/  HMMA.16816.F32.BF16 R132, R16.reuse, R42, R60 ;  /* 0x0000002a1084723c */ /* 0x040fe2000004183c */
[----:B------:R-:W-:Y:S05]  /*2ea0*/  LDSM.16.M88.4 R60, [R215+0x8800] ;  /* 0x00880000d73c783b */ /* 0x000fea0000000200 */
[C---:B------:R-:W-:Y:S06]  /*2eb0*/  HMMA.16816.F32.BF16 R128, R16.reuse, R44, R56 ;  /* 0x0000002c1080723c */ /* 0x040fec0000041838 */
[C---:B------:R-:W-:Y:S06]  /*2ec0*/  HMMA.16816.F32.BF16 R124, R16.reuse, R46, R52 ;  /* 0x0000002e107c723c */ /* 0x040fec0000041834 */
[C---:B------:R-:W-:Y:S06]  /*2ed0*/  HMMA.16816.F32.BF16 R120, R16.reuse, R48, R72 ;  /* 0x000000301078723c */ /* 0x040fec0000041848 */
[C---:B------:R-:W-:Y:S06]  /*2ee0*/  HMMA.16816.F32.BF16 R116, R16.reuse, R50, R84 ;  /* 0x000000321074723c */ /* 0x040fec0000041854 */
[----:B------:R-:W-:Y:S01]  /*2ef0*/  HMMA.16816.F32.BF16 R112, R16, R90, R4 ;  /* 0x0000005a1070723c */ /* 0x000fe20000041804 */
[----:B------:R-:W1:Y:S04]  /*2f00*/  LDSM.16.M88.4 R16, [R213+0x8c00] ;  /* 0x008c0000d510783b */ /* 0x000e680000000200 */
[----:B------:R-:W-:Y:S01]  /*2f10*/  LDSM.16.M88.4 R4, [R217+0x4000] ;  /* 0x00400000d904783b */ /* 0x000fe20000000200 */
[C---:B------:R-:W-:Y:S03]  /*2f20*/  HMMA.16816.F32.BF16 R68, R20.reuse, R42, R32 ;  /* 0x0000002a1444723c */ /* 0x040fe60000041820 */
[----:B------:R-:W4:Y:S03]  /*2f30*/  LDSM.16.M88.4 R32, [R215+0x8000] ;  /* 0x00800000d720783b */ /* 0x000f260000000200 */
[C---:B------:R-:W-:Y:S06]  /*2f40*/  HMMA.16816.F32.BF16 R64, R20.reuse, R44, R96 ;  /* 0x0000002c1440723c */ /* 0x040fec0000041860 */
[C---:B------:R-:W-:Y:S01]  /*2f50*/  HMMA.16816.F32.BF16 R56, R20.reuse, R46, R92 ;  /* 0x0000002e1438723c */ /* 0x040fe2000004185c */
[----:B------:R-:W-:Y:S05]  /*2f60*/  LDSM.16.M88.4 R92, [R215+0x8c00] ;  /* 0x008c0000d75c783b */ /* 0x000fea0000000200 */
[C---:B------:R-:W-:Y:S06]  /*2f70*/  HMMA.16816.F32.BF16 R44, R20.reuse, R48, R100 ;  /* 0x00000030142c723c */ /* 0x040fec0000041864 */
[C---:B------:R-:W-:Y:S01]  /*2f80*/  HMMA.16816.F32.BF16 R72, R20.reuse, R40, R76 ;  /* 0x000000281448723c */ /* 0x040fe2000004184c */
[----:B------:R-:W4:Y:S05]  /*2f90*/  LDSM.16.M88.4 R40, [R215+0x8400] ;  /* 0x00840000d728783b */ /* 0x000f2a0000000200 */
[C---:B------:R-:W-:Y:S06]  /*2fa0*/  HMMA.16816.F32.BF16 R52, R20.reuse, R50, R80 ;  /* 0x000000321434723c */ /* 0x040fec0000041850 */
[C---:B------:R-:W-:Y:S06]  /*2fb0*/  HMMA.16816.F32.BF16 R48, R20.reuse, R88, R108 ;  /* 0x000000581430723c */ /* 0x040fec000004186c */
[----:B------:R-:W-:Y:S06]  /*2fc0*/  HMMA.16816.F32.BF16 R20, R20, R90, R104 ;  /* 0x0000005a1414723c */ /* 0x000fec0000041868 */
[C---:B--2---:R-:W-:Y:S06]  /*2fd0*/  HMMA.16816.F32.BF16 R80, R12.reuse, R38, R68 ;  /* 0x000000260c50723c */ /* 0x044fec0000041844 */
[----:B---3--:R-:W-:Y:S01]  /*2fe0*/  HMMA.16816.F32.BF16 R68, R12, R24, R44 ;  /* 0x000000180c44723c */ /* 0x008fe2000004182c */
[----:B------:R-:W2:Y:S01]  /*2ff0*/  LDSM.16.M88.4 R44, [R217+0x5000] ;  /* 0x00500000d92c783b */ /* 0x000ea20000000200 */
[----:B------:R-:W-:-:S04]  /*3000*/  DEPBAR.LE SB0, 0x0 ;  /* 0x000080000000791a */ /* 0x000fc80000000000 */
[C---:B------:R-:W-:Y:S06]  /*3010*/  HMMA.16816.F32.BF16 R84, R12.reuse, R36, R72 ;  /* 0x000000240c54723c */ /* 0x040fec0000041848 */
[C---:B------:R-:W-:Y:S06]  /*3020*/  HMMA.16816.F32.BF16 R76, R12.reuse, R28, R64 ;  /* 0x0000001c0c4c723c */ /* 0x040fec0000041840 */
[C---:B------:R-:W-:Y:S06]  /*3030*/  HMMA.16816.F32.BF16 R72, R12.reuse, R30, R56 ;  /* 0x0000001e0c48723c */ /* 0x040fec0000041838 */
[C---:B------:R-:W-:Y:S06]  /*3040*/  HMMA.16816.F32.BF16 R64, R12.reuse, R26, R52 ;  /* 0x0000001a0c40723c */ /* 0x040fec0000041834 */
[C---:B-1----:R-:W-:Y:S06]  /*3050*/  HMMA.16816.F32.BF16 R56, R12.reuse, R16, R48 ;  /* 0x000000100c38723c */ /* 0x042fec0000041830 */
[----:B------:R-:W-:Y:S06]  /*3060*/  HMMA.16816.F32.BF16 R52, R12, R18, R20 ;  /* 0x000000120c34723c */ /* 0x000fec0000041814 */
        /* <DEDUP_REMOVED lines=12> */
[----:B--2---:R-:W-:Y:S01]  /*3130*/  HMMA.16816.F32.BF16 R52, R44, R32, R12 ;  /* 0x000000202c34723c */ /* 0x004fe2000004180c */
[----:B------:R-:W-:-:S05]  /*3140*/  IMAD.SHL.U32 R4, R157, 0x2, RZ ;  /* 0x000000029d047824 */ /* 0x000fca00078e00ff */
[C---:B------:R-:W-:Y:S01]  /*3150*/  HMMA.16816.F32.BF16 R24, R8.reuse, R26, R116 ;  /* 0x0000001a0818723c */ /* 0x040fe20000041874 */
[----:B------:R-:W-:Y:S02]  /*3160*/  LOP3.LUT R13, R4, 0x6, RZ, 0xc0, !PT ;  /* 0x00000006040d7812 */ /* 0x000fe400078ec0ff */
[----:B------:R1:W2:Y:S03]  /*3170*/  @P6 MUFU.RCP R4, R3 ;  /* 0x0000000300046308 */ /* 0x0002a60000001000 */
[----:B------:R-:W-:Y:S01]  /*3180*/  IMAD R13, R146, 0x40, R13 ;  /* 0x00000040920d7824 */ /* 0x000fe200078e020d */
[----:B------:R-:W-:Y:S03]  /*3190*/  HMMA.16816.F32.BF16 R140, R8, R16, R140 ;  /* 0x00000010088c723c */ /* 0x000fe6000004188c */
[C---:B------:R-:W-:Y:S01]  /*31a0*/  VIADD R12, R13.reuse, 0x1 ;  /* 0x000000010d0c7836 */ /* 0x040fe20000000000 */
[CC--:B------:R-:W-:Y:S01]  /*31b0*/  ISETP.GE.AND P4, PT, R13.reuse, R144.reuse, PT ;  /* 0x000000900d00720c */ /* 0x0c0fe20003f86270 */
[C---:B------:R-:W-:Y:S01]  /*31c0*/  VIADD R14, R13.reuse, 0x8 ;  /* 0x000000080d0e7836 */ /* 0x040fe20000000000 */
[----:B------:R-:W-:Y:S01]  /*31d0*/  HMMA.16816.F32.BF16 R64, R44, R40, R48 ;  /* 0x000000282c40723c */ /* 0x000fe20000041830 */
[C---:B------:R-:W-:Y:S01]  /*31e0*/  VIADD R15, R13.reuse, 0x9 ;  /* 0x000000090d0f7836 */ /* 0x040fe20000000000 */
[-C--:B------:R-:W-:Y:S01]  /*31f0*/  ISETP.GE.AND P3, PT, R12, R144.reuse, PT ;  /* 0x000000900c00720c */ /* 0x080fe20003f66270 */
[C---:B------:R-:W-:Y:S01]  /*3200*/  VIADD R16, R13.reuse, 0x10 ;  /* 0x000000100d107836 */ /* 0x040fe20000000000 */
[----:B------:R-:W-:Y:S01]  /*3210*/  ISETP.GE.AND P2, PT, R14, R144, PT ;  /* 0x000000900e00720c */ /* 0x000fe20003f46270 */
[----:B------:R-:W-:Y:S01]  /*3220*/  VIADD R17, R13, 0x11 ;  /* 0x000000110d117836 */ /* 0x000fe20000000000 */
[----:B------:R-:W-:Y:S01]  /*3230*/  HMMA.16816.F32.BF16 R36, R8, R38, R132 ;  /* 0x000000260824723c */ /* 0x000fe20000041884 */
[----:B-1----:R-:W-:-:S02]  /*3240*/  IMAD.IADD R3, R0, 0x1, -R13 ;  /* 0x0000000100037824 */ /* 0x002fc400078e0a0d */
[----:B--2--5:R-:W-:Y:S01]  /*3250*/  @P6 FMUL.FTZ R145, R153, R4 ;  /* 0x0000000499916220 */ /* 0x024fe20000410000 */
[C---:B------:R-:W-:Y:S01]  /*3260*/  IMAD.IADD R4, R0.reuse, 0x1, -R12 ;  /* 0x0000000100047824 */ /* 0x040fe200078e0a0c */
[----:B------:R-:W-:Y:S01]  /*3270*/  ISETP.GE.AND P1, PT, R15, R144, PT ;  /* 0x000000900f00720c */ /* 0x000fe20003f26270 */
[C---:B------:R-:W-:Y:S01]  /*3280*/  IMAD.IADD R5, R0.reuse, 0x1, -R15 ;  /* 0x0000000100057824 */ /* 0x040fe200078e0a0f */
[----:B------:R-:W-:Y:S01]  /*3290*/  IABS R3, R3 ;  /* 0x0000000300037213 */ /* 0x000fe20000000000 */
[----:B------:R-:W-:Y:S01]  /*32a0*/  IMAD.IADD R7, R0, 0x1, -R16 ;  /* 0x0000000100077824 */ /* 0x000fe200078e0a10 */
[----:B------:R-:W-:Y:S01]  /*32b0*/  HMMA.16816.F32.BF16 R112, R8, R18, R112 ;  /* 0x000000120870723c */ /* 0x000fe20000041870 */
[----:B------:R-:W-:Y:S01]  /*32c0*/  IABS R6, R4 ;  /* 0x0000000400067213 */ /* 0x000fe20000000000 */
[C---:B------:R-:W-:Y:S01]  /*32d0*/  VIADD R41, R13.reuse, 0x19 ;  /* 0x000000190d297836 */ /* 0x040fe20000000000 */
[----:B------:R-:W-:Y:S01]  /*32e0*/  I2FP.F32.S32 R3, R3 ;  /* 0x0000000300037245 */ /* 0x000fe20000201400 */
[----:B------:R-:W-:Y:S01]  /*32f0*/  VIADD R40, R13, 0x20 ;  /* 0x000000200d287836 */ /* 0x000fe20000000000 */
[----:B------:R-:W-:Y:S01]  /*3300*/  ISETP.GE.AND P0, PT, R16, R144, PT ;  /* 0x000000901000720c */ /* 0x000fe20003f06270 */
[----:B------:R-:W-:Y:S01]  /*3310*/  HMMA.16816.F32.BF16 R68, R44, R42, R28 ;  /* 0x0000002a2c44723c */ /* 0x000fe2000004181c */
[----:B------:R-:W-:-:S02]  /*3320*/  IMAD.IADD R8, R0, 0x1, -R17 ;  /* 0x0000000100087824 */ /* 0x000fc400078e0a11 */
[----:B------:R-:W-:Y:S01]  /*3330*/  FFMA.FTZ R51, R3, -R145, R84 ;  /* 0x8000009103337223 */ /* 0x000fe20000010054 */
[----:B------:R-:W-:Y:S01]  /*3340*/  IMAD.IADD R3, R0, 0x1, -R14 ;  /* 0x0000000100037824 */ /* 0x000fe200078e0a0e */
[----:B------:R-:W-:Y:S02]  /*3350*/  ISETP.GE.AND P6, PT, R17, R144, PT ;  /* 0x000000901100720c */ /* 0x000fe40003fc6270 */
[----:B------:R-:W-:Y:S01]  /*3360*/  IABS R8, R8 ;  /* 0x0000000800087213 */ /* 0x000fe20000000000 */
[----:B------:R-:W-:Y:S01]  /*3370*/  VIADD R42, R13, 0x18 ;  /* 0x000000180d2a7836 */ /* 0x000fe20000000000 */
[----:B------:R-:W-:Y:S01]  /*3380*/  IABS R4, R3 ;  /* 0x0000000300047213 */ /* 0x000fe20000000000 */
[C---:B------:R-:W-:Y:S01]  /*3390*/  HMMA.16816.F32.BF16 R100, R44.reuse, R62, R24 ;  /* 0x0000003e2c64723c */ /* 0x040fe20000041818 */
[----:B------:R-:W-:Y:S02]  /*33a0*/  IABS R3, R5 ;  /* 0x0000000500037213 */ /* 0x000fe40000000000 */
[----:B------:R-:W-:Y:S01]  /*33b0*/  IABS R5, R7 ;  /* 0x0000000700057213 */ /* 0x000fe20000000000 */
[----:B------:R-:W-:Y:S01]  /*33c0*/  IMAD.MOV.U32 R7, RZ, RZ, R6 ;  /* 0x000000ffff077224 */ /* 0x000fe200078e0006 */
[----:B------:R-:W-:Y:S01]  /*33d0*/  FSEL R116, R51, -INF , !P4 ;  /* 0xff80000033747808 */ /* 0x000fe20006000000 */
[----:B------:R-:W-:Y:S01]  /*33e0*/  IMAD.MOV.U32 R6, RZ, RZ, R4 ;  /* 0x000000ffff067224 */ /* 0x000fe200078e0004 */
[----:B------:R-:W-:Y:S01]  /*33f0*/  HMMA.16816.F32.BF16 R88, R44, R60, R20 ;  /* 0x0000003c2c58723c */ /* 0x000fe20000041814 */
[----:B------:R-:W-:Y:S01]  /*3400*/  IMAD.MOV.U32 R4, RZ, RZ, R5 ;  /* 0x000000ffff047224 */ /* 0x000fe200078e0005 */
[----:B------:R-:W-:Y:S01]  /*3410*/  I2FP.F32.S32 R5, R3 ;  /* 0x0000000300057245 */ /* 0x000fe20000201400 */
[----:B------:R-:W-:Y:S01]  /*3420*/  IMAD.MOV.U32 R3, RZ, RZ, R8 ;  /* 0x000000ffff037224 */ /* 0x000fe200078e0008 */
[----:B------:R-:W-:-:S02]  /*3430*/  I2FP.F32.S32 R6, R6 ;  /* 0x0000000600067245 */ /* 0x000fc40000201400 */
[----:B------:R-:W-:Y:S01]  /*3440*/  I2FP.F32.S32 R7, R7 ;  /* 0x0000000700077245 */ /* 0x000fe20000201400 */
[----:B------:R-:W-:Y:S01]  /*3450*/  HMMA.16816.F32.BF16 R56, R44, R34, R36 ;  /* 0x000000222c38723c */ /* 0x000fe20000041824 */
[----:B------:R-:W-:Y:S01]  /*3460*/  I2FP.F32.S32 R3, R3 ;  /* 0x0000000300037245 */ /* 0x000fe20000201400 */
[-C--:B------:R-:W-:Y:S01]  /*3470*/  FFMA.FTZ R63, R6, -R145.reuse, R80 ;  /* 0x80000091063f7223 */ /* 0x080fe20000010050 */
[C---:B------:R-:W-:Y:S01]  /*3480*/  IMAD.IADD R6, R0.reuse, 0x1, -R42 ;  /* 0x0000000100067824 */ /* 0x040fe200078e0a2a */
[----:B------:R-:W-:Y:S01]  /*3490*/  I2FP.F32.S32 R4, R4 ;  /* 0x0000000400047245 */ /* 0x000fe20000201400 */
[-C--:B------:R-:W-:Y:S01]  /*34a0*/  FFMA.FTZ R62, R5, -R145.reuse, R81 ;  /* 0x80000091053e7223 */ /* 0x080fe20000010051 */
[-C--:B------:R-:W-:Y:S01]  /*34b0*/  FFMA.FTZ R60, R3, -R145.reuse, R77 ;  /* 0x80000091033c7223 */ /* 0x080fe2000001004d */
        /* <DEDUP_REMOVED lines=9> */
[--C-:B------:R-:W-:Y:S01]  /*3550*/  IMAD.IADD R7, R5, 0x1, -R13.reuse ;  /* 0x0000000105077824 */ /* 0x100fe200078e0a0d */
        /* <DEDUP_REMOVED lines=8> */
[----:B------:R-:W-:Y:S01]  /*35e0*/  I2FP.F32.S32 R7, R9 ;  /* 0x0000000900077245 */ /* 0x000fe20000201400 */
[----:B------:R-:W-:Y:S01]  /*35f0*/  VIADD R38, R13, 0x21 ;  /* 0x000000210d267836 */ /* 0x000fe20000000000 */
[----:B------:R-:W-:-:S02]  /*3600*/  IABS R3, R10 ;  /* 0x0000000a00037213 */ /* 0x000fc40000000000 */
[----:B------:R-:W-:Y:S01]  /*3610*/  I2FP.F32.S32 R9, R8 ;  /* 0x0000000800097245 */ /* 0x000fe20000201400 */
[----:B------:R-:W-:Y:S01]  /*3620*/  FFMA.FTZ R50, R7, -R145, R72 ;  /* 0x8000009107327223 */ /* 0x000fe20000010048 */
[----:B------:R-:W-:Y:S02]  /*3630*/  I2FP.F32.S32 R7, R6 ;  /* 0x0000000600077245 */ /* 0x000fe40000201400 */
[----:B------:R-:W-:Y:S01]  /*3640*/  I2FP.F32.S32 R6, R3 ;  /* 0x0000000300067245 */ /* 0x000fe20000201400 */
[----:B------:R-:W-:Y:S01]  /*3650*/  VIADD R3, R0, 0x48 ;  /* 0x0000004800037836 */ /* 0x000fe20000000000 */
[----:B------:R-:W-:Y:S01]  /*3660*/  I2FP.F32.S32 R8, R11 ;  /* 0x0000000b00087245 */ /* 0x000fe20000201400 */
[-C--:B------:R-:W-:Y:S01]  /*3670*/  FFMA.FTZ R23, R7, -R145.reuse, R86 ;  /* 0x8000009107177223 */ /* 0x080fe20000010056 */
[----:B------:R-:W-:Y:S02]  /*3680*/  IMAD.IADD R7, R5, 0x1, -R12 ;  /* 0x0000000105077824 */ /* 0x000fe400078e0a0c */
[----:B------:R-:W-:Y:S01]  /*3690*/  FFMA.FTZ R22, R6, -R145, R52 ;  /* 0x8000009106167223 */ /* 0x000fe20000010034 */
[----:B------:R-:W-:-:S02]  /*36a0*/  IMAD.IADD R6, R3, 0x1, -R13 ;  /* 0x0000000103067824 */ /* 0x000fc400078e0a0d */
[-C--:B------:R-:W-:Y:S01]  /*36b0*/  FFMA.FTZ R48, R8, -R145.reuse, R96 ;  /* 0x8000009108307223 */ /* 0x080fe20000010060 */
[--C-:B------:R-:W-:Y:S02]  /*36c0*/  IMAD.IADD R8, R4, 0x1, -R12.reuse ;  /* 0x0000000104087824 */ /* 0x100fe400078e0a0c */
[----:B------:R-:W-:Y:S01]  /*36d0*/  FFMA.FTZ R49, R9, -R145, R73 ;  /* 0x8000009109317223 */ /* 0x000fe20000010049 */
[----:B------:R-:W-:Y:S01]  /*36e0*/  IMAD.IADD R10, R3, 0x1, -R12 ;  /* 0x00000001030a7824 */ /* 0x000fe200078e0a0c */
[----:B------:R-:W-:Y:S01]  /*36f0*/  IABS R9, R6 ;  /* 0x0000000600097213 */ /* 0x000fe20000000000 */
[----:B------:R-:W-:Y:S01]  /*3700*/  IMAD.IADD R11, R5, 0x1, -R14 ;  /* 0x00000001050b7824 */ /* 0x000fe200078e0a0e */
[----:B------:R-:W-:Y:S02]  /*3710*/  IABS R7, R7 ;  /* 0x0000000700077213 */ /* 0x000fe40000000000 */
        /* <DEDUP_REMOVED lines=15> */
[----:B------:R-:W-:Y:S01]  /*3810*/  IMAD.IADD R11, R3, 0x1, -R15 ;  /* 0x00000001030b7824 */ /* 0x000fe200078e0a0f */
[----:B------:R-:W-:Y:S01]  /*3820*/  I2FP.F32.S32 R7, R8 ;  /* 0x0000000800077245 */ /* 0x000fe20000201400 */
[-C--:B------:R-:W-:Y:S01]  /*3830*/  FFMA.FTZ R20, R10, -R145.reuse, R87 ;  /* 0x800000910a147223 */ /* 0x080fe20000010057 */
[----:B------:R-:W-:Y:S01]  /*3840*/  I2FP.F32.S32 R6, R6 ;  /* 0x0000000600067245 */ /* 0x000fe20000201400 */
[----:B------:R-:W-:Y:S01]  /*3850*/  FFMA.FTZ R19, R9, -R145, R53 ;  /* 0x8000009109137223 */ /* 0x000fe20000010035 */
[----:B------:R-:W-:-:S02]  /*3860*/  IMAD.IADD R9, R4, 0x1, -R15 ;  /* 0x0000000104097824 */ /* 0x000fc400078e0a0f */
[-C--:B------:R-:W-:Y:S01]  /*3870*/  FFMA.FTZ R43, R7, -R145.reuse, R82 ;  /* 0x80000091072b7223 */ /* 0x080fe20000010052 */
[--C-:B------:R-:W-:Y:S02]  /*3880*/  IMAD.IADD R7, R4, 0x1, -R14.reuse ;  /* 0x0000000104077824 */ /* 0x100fe400078e0a0e */
        /* <DEDUP_REMOVED lines=18> */
[--C-:B------:R-:W-:Y:S01]  /*39b0*/  IMAD.IADD R7, R5, 0x1, -R16.reuse ;  /* 0x0000000105077824 */ /* 0x100fe200078e0a10 */
        /* <DEDUP_REMOVED lines=58> */
[----:B------:R-:W-:Y:S01]  /*3d60*/  FSEL R66, R18, -INF , !P3 ;  /* 0xff80000012427808 */ /* 0x000fe20005800000 */
[----:B------:R-:W-:Y:S01]  /*3d70*/  IMAD.IADD R8, R5, 0x1, -R40 ;  /* 0x0000000105087824 */ /* 0x000fe200078e0a28 */
[----:B------:R-:W-:Y:S02]  /*3d80*/  IABS R10, R7 ;  /* 0x00000007000a7213 */ /* 0x000fe40000000000 */
[----:B------:R-:W-:-:S02]  /*3d90*/  IABS R6, R6 ;  /* 0x0000000600067213 */ /* 0x000fc40000000000 */
[----:B------:R-:W-:Y:S02]  /*3da0*/  IABS R7, R9 ;  /* 0x0000000900077213 */ /* 0x000fe40000000000 */
        /* <DEDUP_REMOVED lines=13> */
[-C--:B------:R-:W-:Y:S01]  /*3e80*/  FFMA.FTZ R18, R10, -R145.reuse, R71 ;  /* 0x800000910a127223 */ /* 0x080fe20000010047 */
[----:B------:R-:W-:Y:S01]  /*3e90*/  VIADD R11, R13, 0x28 ;  /* 0x000000280d0b7836 */ /* 0x000fe20000000000 */
[----:B------:R-:W-:Y:S01]  /*3ea0*/  FSEL R63, R37, -INF , !P2 ;  /* 0xff800000253f7808 */ /* 0x000fe20005000000 */
[-C--:B------:R-:W-:Y:S01]  /*3eb0*/  FFMA.FTZ R16, R8, -R145.reuse, R98 ;  /* 0x8000009108107223 */ /* 0x080fe20000010062 */
[----:B------:R-:W-:Y:S01]  /*3ec0*/  FSEL R138, R36, -INF , !P1 ;  /* 0xff800000248a7808 */ /* 0x000fe20004800000 */
[----:B------:R-:W-:Y:S01]  /*3ed0*/  FFMA.FTZ R12, R6, -R145, R90 ;  /* 0x80000091060c7223 */ /* 0x000fe2000001005a */
[----:B------:R-:W-:Y:S01]  /*3ee0*/  FSEL R58, R35, -INF , !P1 ;  /* 0xff800000233a7808 */ /* 0x000fe20004800000 */
[C---:B------:R-:W-:Y:S01]  /*3ef0*/  VIADD R10, R13.reuse, 0x29 ;  /* 0x000000290d0a7836 */ /* 0x040fe20000000000 */
[----:B------:R-:W-:Y:S01]  /*3f00*/  FSEL R62, R34, -INF , !P1 ;  /* 0xff800000223e7808 */ /* 0x000fe20004800000 */
[----:B------:R-:W-:Y:S01]  /*3f10*/  VIADD R8, R13, 0x31 ;  /* 0x000000310d087836 */ /* 0x000fe20000000000 */
[----:B------:R-:W-:Y:S01]  /*3f20*/  FSEL R220, R33, -INF , !P0 ;  /* 0xff80000021dc7808 */ /* 0x000fe20004000000 */
[C---:B------:R-:W-:Y:S01]  /*3f30*/  VIADD R7, R13.reuse, 0x38 ;  /* 0x000000380d077836 */ /* 0x040fe20000000000 */
[----:B------:R-:W-:Y:S01]  /*3f40*/  FSEL R61, R32, -INF , !P0 ;  /* 0xff800000203d7808 */ /* 0x000fe20004000000 */
[----:B------:R-:W-:Y:S01]  /*3f50*/  VIADD R6, R13, 0x39 ;  /* 0x000000390d067836 */ /* 0x000fe20000000000 */
[----:B------:R-:W-:Y:S01]  /*3f60*/  FSEL R74, R31, -INF , !P0 ;  /* 0xff8000001f4a7808 */ /* 0x000fe20004000000 */
[----:B------:R-:W-:Y:S01]  /*3f70*/  IMAD.IADD R13, R0, 0x1, -R38 ;  /* 0x00000001000d7824 */ /* 0x000fe200078e0a26 */
[-C--:B------:R-:W-:Y:S01]  /*3f80*/  ISETP.GE.AND P2, PT, R42, R144.reuse, PT ;  /* 0x000000902a00720c */ /* 0x080fe20003f46270 */
[C---:B------:R-:W-:Y:S01]  /*3f90*/  IMAD.IADD R15, R0.reuse, 0x1, -R11 ;  /* 0x00000001000f7824 */ /* 0x040fe200078e0a0b */
[-C--:B------:R-:W-:Y:S01]  /*3fa0*/  ISETP.GE.AND P1, PT, R41, R144.reuse, PT ;  /* 0x000000902900720c */ /* 0x080fe20003f26270 */
[----:B------:R-:W-:Y:S01]  /*3fb0*/  IMAD.IADD R17, R0, 0x1, -R10 ;  /* 0x0000000100117824 */ /* 0x000fe200078e0a0a */
[-C--:B------:R-:W-:Y:S01]  /*3fc0*/  ISETP.GE.AND P0, PT, R40, R144.reuse, PT ;  /* 0x000000902800720c */ /* 0x080fe20003f06270 */
[C---:B------:R-:W-:Y:S01]  /*3fd0*/  IMAD.IADD R32, R3.reuse, 0x1, -R9 ;  /* 0x0000000103207824 */ /* 0x040fe200078e0a09 */
[----:B------:R-:W-:Y:S01]  /*3fe0*/  FSEL R59, R22, -INF , !P4 ;  /* 0xff800000163b7808 */ /* 0x000fe20006000000 */
[----:B------:R-:W-:Y:S01]  /*3ff0*/  IMAD.IADD R36, R3, 0x1, -R8 ;  /* 0x0000000103247824 */ /* 0x000fe200078e0a08 */
[----:B------:R-:W-:Y:S01]  /*4000*/  FSEL R65, R21, -INF , !P4 ;  /* 0xff80000015417808 */ /* 0x000fe20006000000 */
[----:B------:R-:W-:Y:S01]  /*4010*/  IMAD.IADD R54, R3, 0x1, -R7 ;  /* 0x0000000103367824 */ /* 0x000fe200078e0a07 */
[----:B------:R-:W-:Y:S01]  /*4020*/  FSEL R67, R26, -INF , !P2 ;  /* 0xff8000001a437808 */ /* 0x000fe20005000000 */
[C-C-:B------:R-:W-:Y:S01]  /*4030*/  IMAD.IADD R26, R4.reuse, 0x1, -R10.reuse ;  /* 0x00000001041a7824 */ /* 0x140fe200078e0a0a */
[----:B------:R-:W-:Y:S01]  /*4040*/  FSEL R73, R25, -INF , !P2 ;  /* 0xff80000019497808 */ /* 0x000fe20005000000 */
[--C-:B------:R-:W-:Y:S01]  /*4050*/  IMAD.IADD R25, R5, 0x1, -R10.reuse ;  /* 0x0000000105197824 */ /* 0x100fe200078e0a0a */
[----:B------:R-:W-:Y:S01]  /*4060*/  FSEL R72, R19, -INF , !P1 ;  /* 0xff80000013487808 */ /* 0x000fe20004800000 */
[--C-:B------:R-:W-:Y:S01]  /*4070*/  IMAD.IADD R19, R4, 0x1, -R11.reuse ;  /* 0x0000000104137824 */ /* 0x100fe200078e0a0b */
[----:B------:R-:W-:Y:S01]  /*4080*/  FSEL R75, R18, -INF , !P1 ;  /* 0xff800000124b7808 */ /* 0x000fe20004800000 */
[--C-:B------:R-:W-:Y:S01]  /*4090*/  IMAD.IADD R18, R5, 0x1, -R11.reuse ;  /* 0x0000000105127824 */ /* 0x100fe200078e0a0b */
[-C--:B------:R-:W-:Y:S01]  /*40a0*/  ISETP.GE.AND P5, PT, R11, R144.reuse, PT ;  /* 0x000000900b00720c */ /* 0x080fe20003fa6270 */
[C---:B------:R-:W-:Y:S01]  /*40b0*/  IMAD.IADD R11, R3.reuse, 0x1, -R11 ;  /* 0x00000001030b7824 */ /* 0x040fe200078e0a0b */
[-C--:B------:R-:W-:Y:S01]  /*40c0*/  ISETP.GE.AND P4, PT, R10, R144.reuse, PT ;  /* 0x000000900a00720c */ /* 0x080fe20003f86270 */
[C---:B------:R-:W-:Y:S01]  /*40d0*/  IMAD.IADD R10, R3.reuse, 0x1, -R10 ;  /* 0x00000001030a7824 */ /* 0x040fe200078e0a0a */
[----:B------:R-:W-:Y:S01]  /*40e0*/  FSEL R247, R16, -INF , !P0 ;  /* 0xff80000010f77808 */ /* 0x000fe20004000000 */
[C---:B------:R-:W-:Y:S01]  /*40f0*/  IMAD.IADD R16, R3.reuse, 0x1, -R38 ;  /* 0x0000000103107824 */ /* 0x040fe200078e0a26 */
[----:B------:R-:W-:Y:S01]  /*4100*/  FSEL R104, R28, -INF , !P6 ;  /* 0xff8000001c687808 */ /* 0x000fe20007000000 */
[----:B------:R-:W-:Y:S01]  /*4110*/  IMAD.IADD R52, R3, 0x1, -R6 ;  /* 0x0000000103347824 */ /* 0x000fe200078e0a06 */
[----:B------:R-:W-:Y:S01]  /*4120*/  IABS R3, R13 ;  /* 0x0000000d00037213 */ /* 0x000fe20000000000 */
        /* <DEDUP_REMOVED lines=8> */
[----:B------:R-:W-:Y:S01]  /*41b0*/  IMAD.IADD R14, R4, 0x1, -R38 ;  /* 0x00000001040e7824 */ /* 0x000fe200078e0a26 */
[----:B------:R-:W-:Y:S01]  /*41c0*/  FSEL R245, R48, -INF , !P0 ;  /* 0xff80000030f57808 */ /* 0x000fe20004000000 */
[----:B------:R-:W-:Y:S01]  /*41d0*/  IMAD.IADD R28, R4, 0x1, -R9 ;  /* 0x00000001041c7824 */ /* 0x000fe200078e0a09 */
[-C--:B------:R-:W-:Y:S01]  /*41e0*/  ISETP.GE.AND P0, PT, R6, R144.reuse, PT ;  /* 0x000000900600720c */ /* 0x080fe20003f06270 */
[----:B------:R-:W-:Y:S01]  /*41f0*/  IMAD.IADD R37, R4, 0x1, -R8 ;  /* 0x0000000104257824 */ /* 0x000fe200078e0a08 */
[----:B------:R-:W-:Y:S01]  /*4200*/  FSEL R191, R50, -INF , !P2 ;  /* 0xff80000032bf7808 */ /* 0x000fe20005000000 */
[C---:B------:R-:W-:Y:S01]  /*4210*/  IMAD.IADD R56, R4.reuse, 0x1, -R7 ;  /* 0x0000000104387824 */ /* 0x040fe200078e0a07 */
[----:B------:R-:W-:Y:S01]  /*4220*/  FSEL R190, R49, -INF , !P1 ;  /* 0xff80000031be7808 */ /* 0x000fe20004800000 */
[----:B------:R-:W-:Y:S01]  /*4230*/  IMAD.IADD R55, R4, 0x1, -R6 ;  /* 0x0000000104377824 */ /* 0x000fe200078e0a06 */
[----:B------:R-:W-:Y:S01]  /*4240*/  IABS R4, R17 ;  /* 0x0000001100047213 */ /* 0x000fe20000000000 */
[C---:B------:R-:W-:Y:S01]  /*4250*/  IMAD.IADD R12, R5.reuse, 0x1, -R38 ;  /* 0x00000001050c7824 */ /* 0x040fe200078e0a26 */
[C---:B------:R-:W-:Y:S01]  /*4260*/  HMMA.16816.F32.BF16 R40, R44.reuse, R92, R140 ;  /* 0x0000005c2c28723c */ /* 0x040fe2000004188c */
[C---:B------:R-:W-:Y:S01]  /*4270*/  IMAD.IADD R27, R5.reuse, 0x1, -R9 ;  /* 0x00000001051b7824 */ /* 0x040fe200078e0a09 */
[-C--:B------:R-:W-:Y:S01]  /*4280*/  ISETP.GE.AND P2, PT, R8, R144.reuse, PT ;  /* 0x000000900800720c */ /* 0x080fe20003f46270 */
[C---:B------:R-:W-:Y:S01]  /*4290*/  IMAD.IADD R34, R5.reuse, 0x1, -R8 ;  /* 0x0000000105227824 */ /* 0x040fe200078e0a08 */
[----:B------:R-:W-:Y:S01]  /*42a0*/  FSEL R209, R24, -INF , !P1 ;  /* 0xff80000018d17808 */ /* 0x000fe20004800000 */
[C---:B------:R-:W-:Y:S01]  /*42b0*/  IMAD.IADD R39, R5.reuse, 0x1, -R7 ;  /* 0x0000000105277824 */ /* 0x040fe200078e0a07 */
[----:B------:R-:W-:Y:S01]  /*42c0*/  HMMA.16816.F32.BF16 R48, R44, R94, R112 ;  /* 0x0000005e2c30723c */ /* 0x000fe20000041870 */
[----:B------:R-:W-:Y:S01]  /*42d0*/  IMAD.IADD R53, R5, 0x1, -R6 ;  /* 0x0000000105357824 */ /* 0x000fe200078e0a06 */
[----:B------:R-:W-:Y:S01]  /*42e0*/  BAR.SYNC.DEFER_BLOCKING 0x0 ;  /* 0x0000000000007b1d */ /* 0x000fe20000010000 */
[----:B------:R-:W-:Y:S01]  /*42f0*/  IMAD.MOV.U32 R5, RZ, RZ, R3 ;  /* 0x000000ffff057224 */ /* 0x000fe200078e0003 */
[----:B------:R-:W-:Y:S01]  /*4300*/  ISETP.GE.AND P1, PT, R7, R144, PT ;  /* 0x000000900700720c */ /* 0x000fe20003f26270 */
[----:B------:R-:W-:Y:S01]  /*4310*/  IMAD.MOV.U32 R3, RZ, RZ, R0 ;  /* 0x000000ffff037224 */ /* 0x000fe200078e0000 */
[----:B------:R-:W-:Y:S01]  /*4320*/  FSEL R219, R30, -INF , !P6 ;  /* 0xff8000001edb7808 */ /* 0x000fe20007000000 */
[----:B------:R-:W-:Y:S01]  /*4330*/  IMAD.MOV.U32 R0, RZ, RZ, R4 ;  /* 0x000000ffff007224 */ /* 0x000fe200078e0004 */
[----:B------:R-:W-:Y:S01]  /*4340*/  I2FP.F32.S32 R5, R5 ;  /* 0x0000000500057245 */ /* 0x000fe20000201400 */
[----:B------:R-:W-:Y:S01]  /*4350*/  IMAD R6, R154, 0x20, R152 ;  /* 0x000000209a067824 */ /* 0x000fe200078e0298 */
[----:B------:R-:W-:-:S02]  /*4360*/  I2FP.F32.S32 R4, R3 ;  /* 0x0000000300047245 */ /* 0x000fc40000201400 */
[----:B------:R-:W-:Y:S01]  /*4370*/  I2FP.F32.S32 R3, R0 ;  /* 0x0000000000037245 */ /* 0x000fe20000201400 */
[----:B------:R-:W-:Y:S01]  /*4380*/  IMAD.IADD R0, R149, 0x1, R6 ;  /* 0x0000000195007824 */ /* 0x000fe200078e0206 */
[----:B------:R-:W-:Y:S01]  /*4390*/  IABS R6, R22 ;  /* 0x0000001600067213 */ /* 0x000fe20000000000 */
[-C--:B------:R-:W-:Y:S01]  /*43a0*/  FFMA.FTZ R45, R4, -R145.reuse, R108 ;  /* 0x80000091042d7223 */ /* 0x080fe2000001006c */
[----:B------:R-:W-:Y:S01]  /*43b0*/  IABS R4, R20 ;  /* 0x0000001400047213 */ /* 0x000fe20000000000 */
[----:B------:R-:W-:Y:S01]  /*43c0*/  FFMA.FTZ R44, R3, -R145, R109 ;  /* 0x80000091032c7223 */ /* 0x000fe2000001006d */
[----:B------:R-:W-:Y:S01]  /*43d0*/  IABS R3, R21 ;  /* 0x0000001500037213 */ /* 0x000fe20000000000 */
[----:B------:R-:W-:Y:S01]  /*43e0*/  FFMA.FTZ R46, R5, -R145, R97 ;  /* 0x80000091052e7223 */ /* 0x000fe20000010061 */
[----:B------:R-:W-:Y:S01]  /*43f0*/  IABS R5, R23 ;  /* 0x0000001700057213 */ /* 0x000fe20000000000 */
[----:B------:R-:W-:Y:S01]  /*4400*/  IMAD.MOV.U32 R8, RZ, RZ, R4 ;  /* 0x000000ffff087224 */ /* 0x000fe200078e0004 */
[----:B------:R-:W-:Y:S01]  /*4410*/  FSEL R60, R29, -INF , !P6 ;  /* 0xff8000001d3c7808 */ /* 0x000fe20007000000 */
[----:B------:R-:W-:Y:S01]  /*4420*/  IMAD.MOV.U32 R4, RZ, RZ, R6 ;  /* 0x000000ffff047224 */ /* 0x000fe200078e0006 */
[----:B------:R-:W-:Y:S01]  /*4430*/  I2FP.F32.S32 R5, R5 ;  /* 0x0000000500057245 */ /* 0x000fe20000201400 */
[----:B------:R-:W-:Y:S01]  /*4440*/  IMAD.MOV.U32 R7, RZ, RZ, R3 ;  /* 0x000000ffff077224 */ /* 0x000fe200078e0003 */
[----:B------:R-:W-:-:S02]  /*4450*/  IABS R3, R12 ;  /* 0x0000000c00037213 */ /* 0x000fc40000000000 */
[----:B------:R-:W-:Y:S01]  /*4460*/  I2FP.F32.S32 R4, R4 ;  /* 0x0000000400047245 */ /* 0x000fe20000201400 */
[----:B------:R-:W-:Y:S01]  /*4470*/  FFMA.FTZ R31, R5, -R145, R124 ;  /* 0x80000091051f7223 */ /* 0x000fe2000001007c */
[----:B------:R-:W-:Y:S02]  /*4480*/  I2FP.F32.S32 R3, R3 ;  /* 0x0000000300037245 */ /* 0x000fe40000201400 */
[----:B------:R-:W-:Y:S01]  /*4490*/  I2FP.F32.S32 R6, R8 ;  /* 0x0000000800067245 */ /* 0x000fe20000201400 */
[----:B------:R-:W-:Y:S01]  /*44a0*/  FFMA.FTZ R30, R4, -R145, R125 ;  /* 0x80000091041e7223 */ /* 0x000fe2000001007d */
[----:B------:R-:W-:Y:S01]  /*44b0*/  I2FP.F32.S32 R7, R7 ;  /* 0x0000000700077245 */ /* 0x000fe20000201400 */
[-C--:B------:R-:W-:Y:S01]  /*44c0*/  FFMA.FTZ R29, R3, -R145.reuse, R99 ;  /* 0x80000091031d7223 */ /* 0x080fe20000010063 */
[----:B------:R-:W-:Y:S01]  /*44d0*/  IABS R4, R14 ;  /* 0x0000000e00047213 */ /* 0x000fe20000000000 */
[-C--:B------:R-:W-:Y:S01]  /*44e0*/  FFMA.FTZ R35, R6, -R145.reuse, R120 ;  /* 0x8000009106237223 */ /* 0x080fe20000010078 */
[----:B------:R-:W-:Y:S01]  /*44f0*/  IABS R3, R16 ;  /* 0x0000001000037213 */ /* 0x000fe20000000000 */
[----:B------:R-:W-:Y:S01]  /*4500*/  FFMA.FTZ R33, R7, -R145, R121 ;  /* 0x8000009107217223 */ /* 0x000fe20000010079 */
[----:B------:R-:W-:-:S02]  /*4510*/  IABS R5, R18 ;  /* 0x0000001200057213 */ /* 0x000fc40000000000 */
[----:B------:R-:W-:Y:S01]  /*4520*/  IABS R6, R19 ;  /* 0x0000001300067213 */ /* 0x000fe20000000000 */
[----:B------:R-:W-:Y:S01]  /*4530*/  IMAD.MOV.U32 R7, RZ, RZ, R3 ;  /* 0x000000ffff077224 */ /* 0x000fe200078e0003 */
        /* <DEDUP_REMOVED lines=62> */
[----:B------:R-:W-:Y:S01]  /*4920*/  ISETP.GE.AND P6, PT, R38, R144, PT ;  /* 0x000000902600720c */ /* 0x000fe20003fc6270 */
[----:B------:R-:W-:Y:S01]  /*4930*/  IMAD.MOV.U32 R3, RZ, RZ, R6 ;  /* 0x000000ffff037224 */ /* 0x000fe200078e0006 */
[----:B------:R-:W-:Y:S01]  /*4940*/  I2FP.F32.S32 R6, R4 ;  /* 0x0000000400067245 */ /* 0x000fe20000201400 */
[----:B------:R-:W-:Y:S01]  /*4950*/  IMAD.MOV.U32 R5, RZ, RZ, R8 ;  /* 0x000000ffff057224 */ /* 0x000fe200078e0008 */
[----:B------:R-:W-:-:S02]  /*4960*/  FSEL R223, R46, -INF , !P6 ;  /* 0xff8000002edf7808 */ /* 0x000fc40007000000 */
[----:B------:R-:W-:Y:S02]  /*4970*/  FSEL R227, R29, -INF , !P6 ;  /* 0xff8000001de37808 */ /* 0x000fe40007000000 */
[----:B------:R-:W-:Y:S02]  /*4980*/  FSEL R152, R24, -INF , !P6 ;  /* 0xff80000018987808 */ /* 0x000fe40007000000 */
[----:B------:R-:W-:Y:S02]  /*4990*/  FSEL R174, R23, -INF , !P6 ;  /* 0xff80000017ae7808 */ /* 0x000fe40007000000 */
[----:B------:R-:W-:Y:S02]  /*49a0*/  ISETP.GE.AND P6, PT, R144, 0x41, PT ;  /* 0x000000419000780c */ /* 0x000fe40003fc6270 */
[----:B------:R-:W-:Y:S02]  /*49b0*/  I2FP.F32.S32 R4, R3 ;  /* 0x0000000300047245 */ /* 0x000fe40000201400 */
[----:B------:R-:W-:-:S02]  /*49c0*/  I2FP.F32.S32 R8, R9 ;  /* 0x0000000900087245 */ /* 0x000fc40000201400 */
        /* <DEDUP_REMOVED lines=96> */
.L_x_532:
[----:B------:R-:W-:Y:S05]  /*4fd0*/  BSYNC B0 ;  /* 0x0000000000007941 */ /* 0x000fea0003800000 */
.L_x_531:
[----:B------:R-:W0:Y:S02]  /*4fe0*/  LDGDEPBAR ;  /* 0x00000000000079af */ /* 0x000e240000000000 */
.L_x_530:
        /* <DEDUP_REMOVED lines=14> */
[-C--:B-1----:R-:W-:Y:S01]  /*50d0*/  LOP3.LUT R5, R133, R188.reuse, RZ, 0x3c, !PT ;  /* 0x000000bc85057212 */ /* 0x082fe200078e3cff */
[----:B------:R-:W-:Y:S01]  /*50e0*/  IMAD.SHL.U32 R134, R146, 0x2, RZ ;  /* 0x0000000292867824 */ /* 0x000fe200078e00ff */
[----:B------:R-:W-:Y:S01]  /*50f0*/  FMNMX.FTZ R3, R60, R3, !PT ;  /* 0x000000033c037209 */ /* 0x000fe20007810000 */
[----:B------:R-:W-:Y:S01]  /*5100*/  IMAD.WIDE.U32 R140, R158, -0x2daee0ad, RZ ;  /* 0xd2511f539e8c7825 */ /* 0x000fe200078e00ff */
[----:B------:R-:W-:Y:S01]  /*5110*/  LOP3.LUT R6, R129, R188, RZ, 0x3c, !PT ;  /* 0x000000bc81067212 */ /* 0x000fe200078e3cff */
        /* <DEDUP_REMOVED lines=46> */
[----:B------:R-:W-:Y:S01]  /*5400*/  LOP3.LUT R11, R5, UR14, R132, 0x96, !PT ;  /* 0x0000000e050b7c12 */ /* 0x000fe2000f8e9684 */
        /* <DEDUP_REMOVED lines=15> */
[----:B------:R-:W-:-:S02]  /*5500*/  FMNMX.FTZ R4, R137, R4, !PT ;  /* 0x0000000489047209 */ /* 0x000fc40007810000 */
[----:B------:R-:W-:Y:S02]  /*5510*/  FMNMX.FTZ R5, R136, R5, !PT ;  /* 0x0000000588057209 */ /* 0x000fe40007810000 */
[----:B------:R-:W-:Y:S02]  /*5520*/  FMNMX.FTZ R9, R236, R3, !PT ;  /* 0x00000003ec097209 */ /* 0x000fe40007810000 */
[----:B------:R-:W-:Y:S02]  /*5530*/  FMNMX.FTZ R4, R138, R4, !PT ;  /* 0x000000048a047209 */ /* 0x000fe40007810000 */
[----:B------:R-:W-:Y:S01]  /*5540*/  FMNMX.FTZ R5, R210, R5, !PT ;  /* 0x00000005d2057209 */ /* 0x000fe20007810000 */
[----:B------:R-:W2:Y:S01]  /*5550*/  SHFL.BFLY PT, R146, R9, 0x2, 0x1f ;  /* 0x0c401f0009927f89 */ /* 0x000ea200000e0000 */
[----:B-1----:R-:W-:Y:S02]  /*5560*/  FMNMX.FTZ R147, R10, R147, !PT ;  /* 0x000000930a937209 */ /* 0x002fe40007810000 */
[----:B------:R-:W-:-:S02]  /*5570*/  FMNMX.FTZ R3, R220, R4, !PT ;  /* 0x00000004dc037209 */ /* 0x000fc40007810000 */
[----:B------:R-:W-:Y:S01]  /*5580*/  FMNMX.FTZ R8, R208, R5, !PT ;  /* 0x00000005d0087209 */ /* 0x000fe20007810000 */
[----:B------:R-:W-:Y:S01]  /*5590*/  IMAD.WIDE.U32 R4, R7, -0x2daee0ad, RZ ;  /* 0xd2511f5307047825 */ /* 0x000fe200078e00ff */
[----:B------:R-:W1:Y:S01]  /*55a0*/  SHFL.BFLY PT, R16, R147, 0x1, 0x1f ;  /* 0x0c201f0093107f89 */ /* 0x000e6200000e0000 */
[----:B------:R-:W-:Y:S02]  /*55b0*/  FMNMX.FTZ R3, R219, R3, !PT ;  /* 0x00000003db037209 */ /* 0x000fe40007810000 */
[----:B------:R-:W-:Y:S01]  /*55c0*/  IMAD.WIDE.U32 R6, R11, -0x2daee0ad, RZ ;  /* 0xd2511f530b067825 */ /* 0x000fe200078e00ff */
[----:B------:R-:W-:Y:S02]  /*55d0*/  LOP3.LUT R10, R13, UR11, R4, 0x96, !PT ;  /* 0x0000000b0d0a7c12 */ /* 0x000fe4000f8e9604 */
[----:B------:R-:W-:Y:S02]  /*55e0*/  FMNMX.FTZ R4, R191, R8, !PT ;  /* 0x00000008bf047209 */ /* 0x000fe40007810000 */
[----:B------:R-:W-:Y:S01]  /*55f0*/  LOP3.LUT R5, R5, UR7, R130, 0x96, !PT ;  /* 0x0000000705057c12 */ /* 0x000fe2000f8e9682 */
[----:B------:R-:W-:Y:S01]  /*5600*/  IMAD.WIDE.U32 R14, R10, -0x326172a9, RZ ;  /* 0xcd9e8d570a0e7825 */ /* 0x000fe200078e00ff */
[----:B------:R-:W-:-:S02]  /*5610*/  FMNMX.FTZ R3, R211, R3, !PT ;  /* 0x00000003d3037209 */ /* 0x000fc40007810000 */
[----:B------:R-:W-:Y:S02]  /*5620*/  LOP3.LUT R13, R7, UR7, R172, 0x96, !PT ;  /* 0x00000007070d7c12 */ /* 0x000fe4000f8e96ac */
[----:B------:R-:W-:Y:S01]  /*5630*/  FMNMX.FTZ R8, R190, R4, !PT ;  /* 0x00000004be087209 */ /* 0x000fe20007810000 */
[----:B------:R-:W-:Y:S01]  /*5640*/  IMAD.WIDE.U32 R4, R5, -0x326172a9, RZ ;  /* 0xcd9e8d5705047825 */ /* 0x000fe200078e00ff */
[----:B------:R-:W-:Y:S02]  /*5650*/  FMNMX.FTZ R7, R209, R3, !PT ;  /* 0x00000003d1077209 */ /* 0x000fe40007810000 */
[----:B------:R-:W-:Y:S02]  /*5660*/  LOP3.LUT R17, R89, UR11, R6, 0x96, !PT ;  /* 0x0000000b59117c12 */ /* 0x000fe4000f8e9606 */
[----:B------:R-:W-:Y:S02]  /*5670*/  FMNMX.FTZ R3, R245, R8, !PT ;  /* 0x00000008f5037209 */ /* 0x000fe40007810000 */
[----:B------:R-:W-:Y:S01]  /*5680*/  FMNMX.FTZ R6, R247, R7, !PT ;  /* 0x00000007f7067209 */ /* 0x000fe20007810000 */
[----:B------:R-:W-:Y:S01]  /*5690*/  IMAD.WIDE.U32 R100, R17, -0x326172a9, RZ ;  /* 0xcd9e8d5711647825 */ /* 0x000fe200078e00ff */
[----:B------:R-:W-:-:S02]  /*56a0*/  LOP3.LUT R8, R15, UR10, R4, 0x96, !PT ;  /* 0x0000000a0f087c12 */ /* 0x000fc4000f8e9604 */
[----:B------:R-:W-:Y:S02]  /*56b0*/  FMNMX.FTZ R4, R223, R3, !PT ;  /* 0x00000003df047209 */ /* 0x000fe40007810000 */
[----:B------:R-:W-:Y:S01]  /*56c0*/  FMNMX.FTZ R3, R227, R6, !PT ;  /* 0x00000006e3037209 */ /* 0x000fe20007810000 */
[----:B------:R-:W-:Y:S01]  /*56d0*/  IMAD.WIDE.U32 R18, R8, -0x2daee0ad, RZ ;  /* 0xd2511f5308127825 */ /* 0x000fe200078e00ff */
[----:B--2---:R-:W-:Y:S02]  /*56e0*/  FMNMX.FTZ R146, R9, R146, !PT ;  /* 0x0000009209927209 */ /* 0x004fe40007810000 */
[----:B------:R-:W-:Y:S01]  /*56f0*/  FMNMX.FTZ R4, R222, R4, !PT ;  /* 0x00000004de047209 */ /* 0x000fe20007810000 */
[----:B------:R-:W-:Y:S01]  /*5700*/  IMAD.WIDE.U32 R8, R13, -0x326172a9, RZ ;  /* 0xcd9e8d570d087825 */ /* 0x000fe200078e00ff */
[----:B------:R-:W-:Y:S02]  /*5710*/  FMNMX.FTZ R3, R225, R3, !PT ;  /* 0x00000003e1037209 */ /* 0x000fe40007810000 */
[----:B-1----:R-:W-:-:S02]  /*5720*/  FMNMX.FTZ R147, R147, R16, !PT ;  /* 0x0000001093937209 */ /* 0x002fc40007810000 */
[----:B------:R-:W-:Y:S01]  /*5730*/  LOP3.LUT R7, R5, UR6, R90, 0x96, !PT ;  /* 0x0000000605077c12 */ /* 0x000fe2000f8e965a */
[----:B------:R-:W1:Y:S01]  /*5740*/  SHFL.BFLY PT, R16, R146, 0x1, 0x1f ;  /* 0x0c201f0092107f89 */ /* 0x000e6200000e0000 */
[----:B------:R-:W-:Y:S02]  /*5750*/  FMNMX.FTZ R5, R221, R4, !PT ;  /* 0x00000004dd057209 */ /* 0x000fe40007810000 */
[----:B------:R-:W-:Y:S01]  /*5760*/  FMNMX.FTZ R4, R226, R3, !PT ;  /* 0x00000003e2047209 */ /* 0x000fe20007810000 */
[C---:B------:R-:W-:Y:S01]  /*5770*/  FMUL.FTZ R3, R147.reuse, UR16 ;  /* 0x0000001093037c20 */ /* 0x040fe20008410000 */
[----:B------:R-:W-:Y:S02]  /*5780*/  FSETP.NEU.FTZ.AND P0, PT, R147, -INF , PT ;  /* 0xff8000009300780b */ /* 0x000fe40003f1d000 */
[----:B------:R-:W-:Y:S02]  /*5790*/  FMNMX.FTZ R6, R242, R4, !PT ;  /* 0x00000004f2067209 */ /* 0x000fe40007810000 */
[----:B------:R-:W-:-:S02]  /*57a0*/  FSEL R21, R3, RZ, P0 ;  /* 0x000000ff03157208 */ /* 0x000fc40000000000 */
[----:B------:R-:W-:Y:S02]  /*57b0*/  FMNMX.FTZ R3, R246, R6, !PT ;  /* 0x00000006f6037209 */ /* 0x000fe40007810000 */
[----:B------:R-:W-:Y:S01]  /*57c0*/  FMNMX.FTZ R11, R238, R5, !PT ;  /* 0x00000005ee0b7209 */ /* 0x000fe20007810000 */
[----:B------:R-:W-:Y:S01]  /*57d0*/  IMAD.WIDE.U32 R4, R7, -0x2daee0ad, RZ ;  /* 0xd2511f5307047825 */ /* 0x000fe200078e00ff */
[----:B------:R-:W-:-:S03]  /*57e0*/  FMNMX.FTZ R3, R243, R3, !PT ;  /* 0x00000003f3037209 */ /* 0x000fc60007810000 */
[--C-:B------:R-:W-:Y:S01]  /*57f0*/  FFMA.FTZ R6, R59, UR16, -R21.reuse ;  /* 0x000000103b067c23 */ /* 0x100fe20008010815 */
[----:B------:R-:W-:Y:S02]  /*5800*/  FMNMX.FTZ R11, R239, R11, !PT ;  /* 0x0000000bef0b7209 */ /* 0x000fe40007810000 */
[----:B------:R-:W-:Y:S01]  /*5810*/  FMNMX.FTZ R10, R244, R3, !PT ;  /* 0x00000003f40a7209 */ /* 0x000fe20007810000 */
[--C-:B------:R-:W-:Y:S01]  /*5820*/  FFMA.FTZ R3, R64, UR16, -R21.reuse ;  /* 0x0000001040037c23 */ /* 0x100fe20008010815 */
[----:B------:R-:W-:Y:S01]  /*5830*/  LOP3.LUT R7, R5, UR9, R12, 0x96, !PT ;  /* 0x0000000905077c12 */ /* 0x000fe2000f8e960c */
[----:B------:R2:W-:Y:S01]  /*5840*/  MUFU.EX2 R167, R6 ;  /* 0x0000000600a77308 */ /* 0x0005e20000000800 */
[----:B------:R-:W-:Y:S01]  /*5850*/  LOP3.LUT R4, R19, UR5, R4, 0x96, !PT ;  /* 0x0000000513047c12 */ /* 0x000fe2000f8e9604 */
[----:B------:R-:W3:Y:S01]  /*5860*/  SHFL.BFLY PT, R13, R10, 0x2, 0x1f ;  /* 0x0c401f000a0d7f89 */ /* 0x000ee200000e0000 */
[----:B-1----:R-:W-:Y:S02]  /*5870*/  FMNMX.FTZ R146, R146, R16, !PT ;  /* 0x0000001092927209 */ /* 0x002fe40007810000 */
[----:B------:R-:W-:Y:S01]  /*5880*/  LOP3.LUT R19, R9, UR6, R102, 0x96, !PT ;  /* 0x0000000609137c12 */ /* 0x000fe2000f8e9666 */
[----:B------:R-:W-:Y:S01]  /*5890*/  IMAD.WIDE.U32 R4, R4, -0x326172a9, RZ ;  /* 0xcd9e8d5704047825 */ /* 0x000fe200078e00ff */
[----:B------:R-:W-:Y:S01]  /*58a0*/  FSETP.NEU.FTZ.AND P0, PT, R146, -INF , PT ;  /* 0xff8000009200780b */ /* 0x000fe20003f1d000 */
[----:B------:R1:W-:Y:S02]  /*58b0*/  MUFU.EX2 R251, R3 ;  /* 0x0000000300fb7308 */ /* 0x0003e40000000800 */
[----:B------:R-:W-:Y:S01]  /*58c0*/  FFMA.FTZ R9, R58, UR16, -R21 ;  /* 0x000000103a097c23 */ /* 0x000fe20008010815 */
[----:B------:R-:W-:-:S02]  /*58d0*/  FMNMX.FTZ R11, R240, R11, !PT ;  /* 0x0000000bf00b7209 */ /* 0x000fc40007810000 */
[----:B------:R-:W-:Y:S02]  /*58e0*/  SHF.R.U32.HI R12, RZ, 0x18, R4 ;  /* 0x00000018ff0c7819 */ /* 0x000fe40000011604 */
[----:B------:R-:W-:Y:S01]  /*58f0*/  LOP3.LUT R22, R101, UR10, R8, 0x96, !PT ;  /* 0x0000000a65167c12 */ /* 0x000fe2000f8e9608 */
[----:B------:R4:W-:Y:S01]  /*5900*/  MUFU.EX2 R160, R9 ;  /* 0x0000000900a07308 */ /* 0x0009e20000000800 */
[----:B--2---:R-:W-:Y:S01]  /*5910*/  IMAD.WIDE.U32 R6, R7, -0x326172a9, RZ ;  /* 0xcd9e8d5707067825 */ /* 0x004fe200078e00ff */
[----:B------:R-:W-:-:S04]  /*5920*/  FMNMX.FTZ R11, R241, R11, !PT ;  /* 0x0000000bf10b7209 */ /* 0x000fc80007810000 */
[----:B------:R-:W-:Y:S01]  /*5930*/  LOP3.LUT R14, R7, UR8, R14, 0x96, !PT ;  /* 0x00000008070e7c12 */ /* 0x000fe2000f8e960e */
[----:B------:R-:W2:Y:S01]  /*5940*/  SHFL.BFLY PT, R15, R11, 0x2, 0x1f ;  /* 0x0c401f000b0f7f89 */ /* 0x000ea200000e0000 */
[----:B------:R-:W-:Y:S01]  /*5950*/  SHF.R.U32.HI R7, RZ, 0x10, R4 ;  /* 0x00000010ff077819 */ /* 0x000fe20000011604 */
[----:B-1----:R-:W-:Y:S01]  /*5960*/  FFMA.FTZ R3, R57, UR16, -R21 ;  /* 0x0000001039037c23 */ /* 0x002fe20008010815 */
[----:B---3--:R-:W-:Y:S02]  /*5970*/  FMNMX.FTZ R16, R10, R13, !PT ;  /* 0x0000000d0a107209 */ /* 0x008fe40007810000 */
[----:B------:R-:W-:Y:S01]  /*5980*/  LOP3.LUT R7, R7, 0xff, RZ, 0xc0, !PT ;  /* 0x000000ff07077812 */ /* 0x000fe200078ec0ff */
[----:B------:R1:W3:Y:S03]  /*5990*/  MUFU.EX2 R156, R3 ;  /* 0x00000003009c7308 */ /* 0x0002e60000000800 */
[----:B------:R-:W-:-:S02]  /*59a0*/  PRMT R7, R7, 0x5410, R12 ;  /* 0x0000541007077816 */ /* 0x000fc4000000000c */
[----:B----4-:R-:W-:Y:S01]  /*59b0*/  LOP3.LUT R9, R4, 0xff, RZ, 0xc0, !PT ;  /* 0x000000ff04097812 */ /* 0x010fe200078ec0ff */
[----:B-1----:R-:W-:Y:S01]  /*59c0*/  FMUL.FTZ R3, R146, UR16 ;  /* 0x0000001092037c20 */ /* 0x002fe20008410000 */
[----:B--2---:R-:W-:Y:S02]  /*59d0*/  FMNMX.FTZ R17, R11, R15, !PT ;  /* 0x0000000f0b117209 */ /* 0x004fe40007810000 */
[----:B------:R-:W1:Y:S02]  /*59e0*/  SHFL.BFLY PT, R15, R16, 0x1, 0x1f ;  /* 0x0c201f00100f7f89 */ /* 0x000e6400000e0000 */
        /* <DEDUP_REMOVED lines=14> */
[----:B------:R-:W-:-:S04]  /*5ad0*/  SHF.R.U32.HI R2, RZ, 0x10, R3 ;  /* 0x00000010ff027819 */ /* 0x000fc80000011603 */
[----:B------:R-:W-:Y:S02]  /*5ae0*/  LOP3.LUT R5, R2, 0xff, RZ, 0xc0, !PT ;  /* 0x000000ff02057812 */ /* 0x000fe400078ec0ff */
[----:B-1----:R-:W-:Y:S01]  /*5af0*/  FMNMX.FTZ R148, R16, R15, !PT ;  /* 0x0000000f10947209 */ /* 0x002fe20007810000 */
        /* <DEDUP_REMOVED lines=16> */
[----:B--2---:R-:W-:Y:S01]  /*5c00*/  F2FP.BF16.F32.PACK_AB R4, R157, R158 ;  /* 0x0000009e9d04723e */ /* 0x004fe200000010ff */
[----:B----4-:R-:W-:Y:S01]  /*5c10*/  IMAD.MOV.U32 R89, RZ, RZ, R169 ;  /* 0x000000ffff597224 */ /* 0x010fe200078e00a9 */
        /* <DEDUP_REMOVED lines=8> */
[----:B------:R-:W-:Y:S02]  /*5ca0*/  F2FP.BF16.F32.PACK_AB R8, R169, R142 ;  /* 0x0000008ea908723e */ /* 0x000fe400000010ff */
        /* <DEDUP_REMOVED lines=38> */
[----:B------:R-:W-:Y:S01]  /*5f10*/  FFMA.FTZ R3, R75, UR16, -R20 ;  /* 0x000000104b037c23 */ /* 0x000fe20008010814 */
[C---:B------:R-:W-:Y:S02]  /*5f20*/  HMMA.16816.F32.BF16 R24, R4.reuse, R94, RZ ;  /* 0x0000005e0418723c */ /* 0x040fe400000418ff */
[----:B------:R-:W-:Y:S01]  /*5f30*/  PRMT R14, R2, 0x5410, R10 ;  /* 0x00005410020e7816 */ /* 0x000fe2000000000a */
[----:B------:R1:W2:Y:S01]  /*5f40*/  MUFU.EX2 R165, R3 ;  /* 0x0000000300a57308 */ /* 0x0002a20000000800 */
[----:B------:R-:W-:Y:S02]  /*5f50*/  FFMA.FTZ R2, R104, UR16, -R20 ;  /* 0x0000001068027c23 */ /* 0x000fe40008010814 */
[----:B------:R-:W3:Y:S01]  /*5f60*/  LDSM.16.MT88.4 R104, [R212+0x9400] ;  /* 0x00940000d468783b */ /* 0x000ee20000004200 */
[----:B------:R-:W-:Y:S04]  /*5f70*/  HMMA.16816.F32.BF16 R72, R4, R86, RZ ;  /* 0x000000560448723c */ /* 0x000fe800000418ff */
[----:B------:R4:W5:Y:S01]  /*5f80*/  MUFU.EX2 R17, R2 ;  /* 0x0000000200117308 */ /* 0x0009620000000800 */
[----:B-1----:R-:W-:Y:S01]  /*5f90*/  FMUL.FTZ R3, R149, UR16 ;  /* 0x0000001095037c20 */ /* 0x002fe20008410000 */
[----:B--2---:R-:W-:-:S04]  /*5fa0*/  F2FP.BF16.F32.PACK_AB R8, R165, R159 ;  /* 0x0000009fa508723e */ /* 0x004fc800000010ff */
[----:B------:R-:W-:Y:S02]  /*5fb0*/  FSEL R15, R3, RZ, P0 ;  /* 0x000000ff030f7208 */ /* 0x000fe40000000000 */
[----:B------:R-:W-:Y:S02]  /*5fc0*/  LOP3.LUT R11, R11, R8, RZ, 0xc0, !PT ;  /* 0x000000080b0b7212 */ /* 0x000fe400078ec0ff */
[----:B----4-:R-:W-:Y:S01]  /*5fd0*/  HSET2.LE.AND R2, R13, R0, PT ;  /* 0x000000000d027233 */ /* 0x010fe20003803000 */
[--C-:B------:R-:W-:Y:S01]  /*5fe0*/  FFMA.FTZ R3, R116, UR16, -R15.reuse ;  /* 0x0000001074037c23 */ /* 0x100fe2000801080f */
[----:B------:R-:W-:Y:S01]  /*5ff0*/  LOP3.LUT R8, R9, R12, RZ, 0xc0, !PT ;  /* 0x0000000c09087212 */ /* 0x000fe200078ec0ff */
[--C-:B------:R-:W-:Y:S01]  /*6000*/  FFMA.FTZ R12, R135, UR16, -R15.reuse ;  /* 0x00000010870c7c23 */ /* 0x100fe2000801080f */
[----:B------:R-:W-:Y:S01]  /*6010*/  FSETP.NEU.FTZ.AND P0, PT, R148, -INF , PT ;  /* 0xff8000009400780b */ /* 0x000fe20003f1d000 */
[----:B------:R1:W-:Y:S01]  /*6020*/  MUFU.EX2 R162, R3 ;  /* 0x0000000300a27308 */ /* 0x0003e20000000800 */
[----:B------:R-:W-:-:S07]  /*6030*/  FFMA.FTZ R4, R136, UR16, -R15 ;  /* 0x0000001088047c23 */ /* 0x000fce000801080f */
[----:B------:R2:W-:Y:S08]  /*6040*/  MUFU.EX2 R143, R12 ;  /* 0x0000000c008f7308 */ /* 0x0005f00000000800 */
[----:B------:R4:W-:Y:S01]  /*6050*/  MUFU.EX2 R13, R4 ;  /* 0x00000004000d7308 */ /* 0x0009e20000000800 */
[----:B-1----:R-:W-:-:S04]  /*6060*/  F2FP.BF16.F32.PACK_AB R3, R161, R166 ;  /* 0x000000a6a103723e */ /* 0x002fc800000010ff */
[----:B------:R-:W-:Y:S01]  /*6070*/  LOP3.LUT R10, R2, R3, RZ, 0xc0, !PT ;  /* 0x00000003020a7212 */ /* 0x000fe200078ec0ff */
[----:B------:R-:W-:Y:S01]  /*6080*/  FFMA.FTZ R2, R117, UR16, -R15 ;  /* 0x0000001075027c23 */ /* 0x000fe2000801080f */
[----:B-----5:R-:W-:Y:S01]  /*6090*/  F2FP.BF16.F32.PACK_AB R3, R17, R168 ;  /* 0x000000a81103723e */ /* 0x020fe200000010ff */
[----:B------:R-:W1:Y:S01]  /*60a0*/  LDSM.16.MT88.4 R116, [R212+0xb400] ;  /* 0x00b40000d474783b */ /* 0x000e620000004200 */
[----:B--2---:R-:W-:Y:S01]  /*60b0*/  FMUL.FTZ R12, R148, UR16 ;  /* 0x00000010940c7c20 */ /* 0x004fe20008410000 */
[----:B------:R2:W5:Y:S04]  /*60c0*/  MUFU.EX2 R23, R2 ;  /* 0x0000000200177308 */ /* 0x0005680000000800 */
[----:B------:R-:W-:-:S05]  /*60d0*/  FSEL R16, R12, RZ, P0 ;  /* 0x000000ff0c107208 */ /* 0x000fca0000000000 */
[--C-:B----4-:R-:W-:Y:S01]  /*60e0*/  FFMA.FTZ R4, R139, UR16, -R16.reuse ;  /* 0x000000108b047c23 */ /* 0x110fe20008010810 */
[----:B------:R-:W-:Y:S01]  /*60f0*/  FFMA.FTZ R6, R138, UR16, -R16 ;  /* 0x000000108a067c23 */ /* 0x000fe20008010810 */
[----:B--2---:R-:W-:Y:S01]  /*6100*/  HSET2.LE.AND R2, R14, R0, PT ;  /* 0x000000000e027233 */ /* 0x004fe20003803000 */
[----:B-----5:R-:W-:Y:S02]  /*6110*/  IMAD.MOV.U32 R135, RZ, RZ, R23 ;  /* 0x000000ffff877224 */ /* 0x020fe400078e0017 */
[----:B------:R-:W-:Y:S02]  /*6120*/  IMAD.WIDE.U32 R22, R22, -0x2daee0ad, RZ ;  /* 0xd2511f5316167825 */ /* 0x000fe400078e00ff */
[----:B------:R-:W-:Y:S02]  /*6130*/  LOP3.LUT R9, R2, R3, RZ, 0xc0, !PT ;  /* 0x0000000302097212 */ /* 0x000fe400078ec0ff */
[----:B------:R-:W-:-:S03]  /*6140*/  IMAD.WIDE.U32 R2, R19, -0x2daee0ad, RZ ;  /* 0xd2511f5313027825 */ /* 0x000fc600078e00ff */
[----:B------:R-:W-:Y:S02]  /*6150*/  LOP3.LUT R2, R23, UR5, R2, 0x96, !PT ;  /* 0x0000000517027c12 */ /* 0x000fe4000f8e9602 */
[C---:B------:R-:W-:Y:S01]  /*6160*/  HMMA.16816.F32.BF16 R200, R8.reuse, R112, R40 ;  /* 0x0000007008c8723c */ /* 0x040fe20000041828 */
[----:B------:R-:W-:Y:S01]  /*6170*/  LOP3.LUT R5, R3, UR9, R88, 0x96, !PT ;  /* 0x0000000903057c12 */ /* 0x000fe2000f8e9658 */
[----:B------:R2:W-:Y:S01]  /*6180*/  MUFU.EX2 R42, R4 ;  /* 0x00000004002a7308 */ /* 0x0005e20000000800 */
[----:B------:R-:W-:Y:S02]  /*6190*/  IMAD.MOV.U32 R88, RZ, RZ, R168 ;  /* 0x000000ffff587224 */ /* 0x000fe400078e00a8 */
[----:B------:R-:W-:Y:S01]  /*61a0*/  IMAD.WIDE.U32 R2, R2, -0x326172a9, RZ ;  /* 0xcd9e8d5702027825 */ /* 0x000fe200078e00ff */
[C---:B------:R-:W-:Y:S03]  /*61b0*/  HMMA.16816.F32.BF16 R196, R8.reuse, R108, R28 ;  /* 0x0000006c08c4723c */ /* 0x040fe6000004181c */
[----:B------:R-:W-:Y:S01]  /*61c0*/  IMAD.WIDE.U32 R18, R5, -0x326172a9, RZ ;  /* 0xcd9e8d5705127825 */ /* 0x000fe200078e00ff */
[----:B------:R-:W-:Y:S01]  /*61d0*/  SHF.R.U32.HI R7, RZ, 0x18, R2 ;  /* 0x00000018ff077819 */ /* 0x000fe20000011602 */
[----:B------:R-:W-:Y:S01]  /*61e0*/  MUFU.EX2 R40, R6 ;  /* 0x0000000600287308 */ /* 0x000fe20000000800 */
[C---:B------:R-:W-:Y:S01]  /*61f0*/  LOP3.LUT R5, R2.reuse, 0xffff, RZ, 0xc0, !PT ;  /* 0x0000ffff02057812 */ /* 0x040fe200078ec0ff */
[----:B---3--:R-:W-:Y:S01]  /*6200*/  HMMA.16816.F32.BF16 R204, R8, R104, R60 ;  /* 0x0000006808cc723c */ /* 0x008fe2000004183c */
[----:B------:R-:W-:Y:S01]  /*6210*/  LOP3.LUT R12, R2, 0xff, RZ, 0xc0, !PT ;  /* 0x000000ff020c7812 */ /* 0x000fe200078ec0ff */
[----:B------:R-:W-:Y:S01]  /*6220*/  IMAD.MOV.U32 R43, RZ, RZ, R164 ;  /* 0x000000ffff2b7224 */ /* 0x000fe200078e00a4 */
[----:B------:R-:W-:Y:S01]  /*6230*/  SHF.R.U32.HI R5, RZ, 0x8, R5 ;  /* 0x00000008ff057819 */ /* 0x000fe20000011605 */
[----:B------:R-:W-:-:S02]  /*6240*/  IMAD.MOV.U32 R31, RZ, RZ, R163 ;  /* 0x000000ffff1f7224 */ /* 0x000fc400078e00a3 */
[----:B--2---:R-:W-:Y:S01]  /*6250*/  FFMA.FTZ R4, R137, UR16, -R16 ;  /* 0x0000001089047c23 */ /* 0x004fe20008010810 */
[----:B------:R-:W-:Y:S01]  /*6260*/  PRMT R12, R12, 0x5410, R5 ;  /* 0x000054100c0c7816 */ /* 0x000fe20000000005 */
[----:B------:R-:W-:Y:S01]  /*6270*/  IMAD.MOV.U32 R63, RZ, RZ, R13 ;  /* 0x000000ffff3f7224 */ /* 0x000fe200078e000d */
[C---:B------:R-:W-:Y:S01]  /*6280*/  HMMA.16816.F32.BF16 R168, R8.reuse, R110, R72 ;  /* 0x0000006e08a8723c */ /* 0x040fe20000041848 */
[----:B------:R2:W3:Y:S01]  /*6290*/  MUFU.EX2 R28, R4 ;  /* 0x00000004001c7308 */ /* 0x0004e20000000800 */
        /* <DEDUP_REMOVED lines=8> */
[----:B--2---:R-:W-:-:S05]  /*6320*/  SHF.R.U32.HI R4, RZ, 0x10, R2 ;  /* 0x00000010ff047819 */ /* 0x004fca0000011602 */
[C---:B-1----:R-:W-:Y:S01]  /*6330*/  HMMA.16816.F32.BF16 R184, R8.reuse, R116, R36 ;  /* 0x0000007408b8723c */ /* 0x042fe20000041824 */
[----:B------:R-:W-:Y:S01]  /*6340*/  LOP3.LUT R2, R3, UR15, R18, 0x96, !PT ;  /* 0x0000000f03027c12 */ /* 0x000fe2000f8e9612 */
[----:B------:R-:W-:Y:S01]  /*6350*/  IMAD.MOV.U32 R51, RZ, RZ, R161 ;  /* 0x000000ffff337224 */ /* 0x000fe200078e00a1 */
[----:B------:R-:W-:Y:S01]  /*6360*/  LOP3.LUT R4, R4, 0xff, RZ, 0xc0, !PT ;  /* 0x000000ff04047812 */ /* 0x000fe200078ec0ff */
[----:B------:R-:W-:Y:S01]  /*6370*/  IMAD.MOV.U32 R50, RZ, RZ, R160 ;  /* 0x000000ffff327224 */ /* 0x000fe200078e00a0 */
[----:B------:R-:W-:Y:S01]  /*6380*/  LOP3.LUT R3, R2, 0xffff, RZ, 0xc0, !PT ;  /* 0x0000ffff02037812 */ /* 0x000fe200078ec0ff */
[C---:B------:R-:W-:Y:S01]  /*6390*/  HMMA.16816.F32.BF16 R180, R8.reuse, R124, R32 ;  /* 0x0000007c08b4723c */ /* 0x040fe20000041820 */
[----:B------:R-:W-:Y:S01]  /*63a0*/  PRMT R14, R4, 0x5410, R7 ;  /* 0x00005410040e7816 */ /* 0x000fe20000000007 */
[----:B------:R-:W-:Y:S01]  /*63b0*/  FFMA.FTZ R4, R155, UR16, -R16 ;  /* 0x000000109b047c23 */ /* 0x000fe20008010810 */
[--C-:B------:R-:W-:Y:S01]  /*63c0*/  SHF.R.U32.HI R6, RZ, 0x10, R2.reuse ;  /* 0x00000010ff067819 */ /* 0x100fe20000011602 */
[----:B------:R-:W-:Y:S01]  /*63d0*/  IMAD.MOV.U32 R155, RZ, RZ, R159 ;  /* 0x000000ffff9b7224 */ /* 0x000fe200078e009f */
[----:B------:R-:W-:Y:S01]  /*63e0*/  LOP3.LUT R13, R2, 0xff, RZ, 0xc0, !PT ;  /* 0x000000ff020d7812 */ /* 0x000fe200078ec0ff */
[----:B------:R1:W2:Y:S01]  /*63f0*/  MUFU.EX2 R41, R4 ;  /* 0x0000000400297308 */ /* 0x0002a20000000800 */
[----:B------:R-:W-:Y:S01]  /*6400*/  SHF.R.U32.HI R7, RZ, 0x8, R3 ;  /* 0x00000008ff077819 */ /* 0x000fe20000011603 */
[C---:B------:R-:W-:Y:S01]  /*6410*/  HMMA.16816.F32.BF16 R176, R8.reuse, R114, R52 ;  /* 0x0000007208b0723c */ /* 0x040fe20000041834 */
[----:B------:R-:W-:Y:S01]  /*6420*/  SHF.R.U32.HI R5, RZ, 0x18, R2 ;  /* 0x00000018ff057819 */ /* 0x000fe20000011602 */
[----:B---3--:R-:W-:Y:S01]  /*6430*/  IMAD.MOV.U32 R73, RZ, RZ, R28 ;  /* 0x000000ffff497224 */ /* 0x008fe200078e001c */
[----:B------:R-:W-:Y:S01]  /*6440*/  HSET2.LE.AND R2, R12, R0, PT ;  /* 0x000000000c027233 */ /* 0x000fe20003803000 */
[----:B------:R-:W-:Y:S01]  /*6450*/  IMAD.MOV.U32 R49, RZ, RZ, R61 ;  /* 0x000000ffff317224 */ /* 0x000fe200078e003d */
[----:B------:R-:W-:Y:S01]  /*6460*/  F2FP.BF16.F32.PACK_AB R3, R63, R143 ;  /* 0x0000008f3f03723e */ /* 0x000fe200000010ff */
[----:B------:R-:W-:Y:S01]  /*6470*/  HMMA.16816.F32.BF16 R160, R8, R122, R64 ;  /* 0x0000007a08a0723c */ /* 0x000fe20000041840 */
[----:B------:R-:W-:Y:S01]  /*6480*/  PRMT R7, R13, 0x5410, R7 ;  /* 0x000054100d077816 */ /* 0x000fe20000000007 */
[----:B------:R-:W-:-:S04]  /*6490*/  IMAD.MOV.U32 R48, RZ, RZ, R62 ;  /* 0x000000ffff307224 */ /* 0x000fc800078e003e */
[C---:B------:R-:W-:Y:S01]  /*64a0*/  HMMA.16816.F32.BF16 R136, R8.reuse, R126, R24 ;  /* 0x0000007e0888723c */ /* 0x040fe20000041818 */
[----:B-1----:R-:W-:Y:S02]  /*64b0*/  LOP3.LUT R4, R6, 0xff, RZ, 0xc0, !PT ;  /* 0x000000ff06047812 */ /* 0x002fe400078ec0ff */
[----:B------:R-:W-:Y:S02]  /*64c0*/  LOP3.LUT R6, R2, R3, RZ, 0xc0, !PT ;  /* 0x0000000302067212 */ /* 0x000fe400078ec0ff */
[----:B------:R-:W-:Y:S02]  /*64d0*/  PRMT R12, R4, 0x5410, R5 ;  /* 0x00005410040c7816 */ /* 0x000fe40000000005 */
[--C-:B------:R-:W-:Y:S01]  /*64e0*/  HSET2.LE.AND R2, R14, R0.reuse, PT ;  /* 0x000000000e027233 */ /* 0x100fe20003803000 */
[----:B------:R-:W-:Y:S01]  /*64f0*/  IMAD.MOV.U32 R14, RZ, RZ, R158 ;  /* 0x000000ffff0e7224 */ /* 0x000fe200078e009e */
[----:B------:R-:W-:Y:S01]  /*6500*/  HSET2.LE.AND R4, R7, R0, PT ;  /* 0x0000000007047233 */ /* 0x000fe20003803000 */
[----:B------:R-:W-:Y:S01]  /*6510*/  HMMA.16816.F32.BF16 R156, R8, R118, R56 ;  /* 0x00000076089c723c */ /* 0x000fe20000041838 */
[----:B------:R-:W-:-:S02]  /*6520*/  F2FP.BF16.F32.PACK_AB R3, R40, R28 ;  /* 0x0000001c2803723e */ /* 0x000fc400000010ff */
[----:B------:R-:W-:Y:S02]  /*6530*/  F2FP.BF16.F32.PACK_AB R5, R135, R74 ;  /* 0x0000004a8705723e */ /* 0x000fe400000010ff */
[----:B------:R-:W-:Y:S02]  /*6540*/  HSET2.LE.AND R12, R12, R0, PT ;  /* 0x000000000c0c7233 */ /* 0x000fe40003803000 */
[----:B--2---:R-:W-:Y:S01]  /*6550*/  F2FP.BF16.F32.PACK_AB R13, R41, R42 ;  /* 0x0000002a290d723e */ /* 0x004fe200000010ff */
[----:B------:R-:W-:Y:S01]  /*6560*/  IMAD.MOV.U32 R8, RZ, RZ, R31 ;  /* 0x000000ffff087224 */ /* 0x000fe200078e001f */
[----:B------:R-:W-:Y:S01]  /*6570*/  LOP3.LUT R7, R2, R3, RZ, 0xc0, !PT ;  /* 0x0000000302077212 */ /* 0x000fe200078ec0ff */
[----:B------:R-:W-:Y:S01]  /*6580*/  FFMA.FTZ R2, R210, UR16, -R15 ;  /* 0x00000010d2027c23 */ /* 0x000fe2000801080f */
[----:B------:R-:W-:Y:S01]  /*6590*/  LOP3.LUT R4, R4, R5, RZ, 0xc0, !PT ;  /* 0x0000000504047212 */ /* 0x000fe200078ec0ff */
[----:B------:R-:W-:Y:S01]  /*65a0*/  IMAD.MOV.U32 R10, RZ, RZ, R43 ;  /* 0x000000ffff0a7224 */ /* 0x000fe200078e002b */
[----:B------:R-:W-:Y:S01]  /*65b0*/  LOP3.LUT R5, R12, R13, RZ, 0xc0, !PT ;  /* 0x0000000d0c057212 */ /* 0x000fe200078ec0ff */
[----:B------:R1:W-:Y:S01]  /*65c0*/  MUFU.EX2 R101, R2 ;  /* 0x0000000200657308 */ /* 0x0003e20000000800 */
[----:B------:R-:W-:Y:S01]  /*65d0*/  LOP3.LUT R3, R19, UR8, R100, 0x96, !PT ;  /* 0x0000000813037c12 */ /* 0x000fe2000f8e9664 */
[----:B------:R-:W-:-:S02]  /*65e0*/  IMAD.MOV.U32 R9, RZ, RZ, R60 ;  /* 0x000000ffff097224 */ /* 0x000fc400078e003c */
[----:B------:R-:W-:Y:S02]  /*65f0*/  IMAD.MOV.U32 R100, RZ, RZ, R42 ;  /* 0x000000ffff647224 */ /* 0x000fe400078e002a */
[C---:B------:R-:W-:Y:S01]  /*6600*/  HMMA.16816.F32.BF16 R36, R4.reuse, R68, RZ ;  /* 0x000000440424723c */ /* 0x040fe200000418ff */
[----:B------:R-:W-:Y:S02]  /*6610*/  IMAD.MOV.U32 R13, RZ, RZ, R41 ;  /* 0x000000ffff0d7224 */ /* 0x000fe400078e0029 */
[----:B------:R-:W-:Y:S02]  /*6620*/  IMAD.MOV.U32 R12, RZ, RZ, R40 ;  /* 0x000000ffff0c7224 */ /* 0x000fe400078e0028 */
[----:B------:R-:W-:Y:S01]  /*6630*/  IMAD.MOV.U32 R11, RZ, RZ, R63 ;  /* 0x000000ffff0b7224 */ /* 0x000fe200078e003f */
[----:B------:R-:W-:Y:S01]  /*6640*/  HMMA.16816.F32.BF16 R52, R4, R70, RZ ;  /* 0x000000460434723c */ /* 0x000fe200000418ff */
[----:B-1----:R-:W-:-:S05]  /*6650*/  FFMA.FTZ R2, R208, UR16, -R15 ;  /* 0x00000010d0027c23 */ /* 0x002fca000801080f */
[C---:B------:R-:W-:Y:S01]  /*6660*/  HMMA.16816.F32.BF16 R44, R4.reuse, R92, RZ ;  /* 0x0000005c042c723c */ /* 0x040fe200000418ff */
[----:B------:R-:W-:Y:S01]  /*6670*/  IMAD.MOV.U32 R208, RZ, RZ, R8 ;  /* 0x000000ffffd07224 */ /* 0x000fe200078e0008 */
[----:B------:R1:W-:Y:S04]  /*6680*/  MUFU.EX2 R19, R2 ;  /* 0x0000000200137308 */ /* 0x0003e80000000800 */
[C---:B------:R-:W-:Y:S06]  /*6690*/  HMMA.16816.F32.BF16 R32, R4.reuse, R76, RZ ;  /* 0x0000004c0420723c */ /* 0x040fec00000418ff */
[C---:B------:R-:W-:Y:S06]  /*66a0*/  HMMA.16816.F32.BF16 R56, R4.reuse, R78, RZ ;  /* 0x0000004e0438723c */ /* 0x040fec00000418ff */
[----:B------:R-:W-:Y:S01]  /*66b0*/  HMMA.16816.F32.BF16 R28, R4, R84, RZ ;  /* 0x00000054041c723c */ /* 0x000fe200000418ff */
[----:B-1----:R-:W-:-:S05]  /*66c0*/  IMAD.WIDE.U32 R2, R3, -0x2daee0ad, RZ ;  /* 0xd2511f5303027825 */ /* 0x002fca00078e00ff */
[----:B------:R-:W-:Y:S01]  /*66d0*/  HMMA.16816.F32.BF16 R60, R4, R86, RZ ;  /* 0x00000056043c723c */ /* 0x000fe200000418ff */
[----:B------:R-:W-:-:S05]  /*66e0*/  LOP3.LUT R8, R2, 0xff, RZ, 0xc0, !PT ;  /* 0x000000ff02087812 */ /* 0x000fca00078ec0ff */
[C---:B------:R-:W-:Y:S06]  /*66f0*/  HMMA.16816.F32.BF16 R24, R4.reuse, R80, RZ ;  /* 0x000000500418723c */ /* 0x040fec00000418ff */
[C---:B------:R-:W-:Y:S06]  /*6700*/  HMMA.16816.F32.BF16 R64, R4.reuse, R82, RZ ;  /* 0x000000520440723c */ /* 0x040fec00000418ff */
[C---:B------:R-:W-:Y:S06]  /*6710*/  HMMA.16816.F32.BF16 R40, R4.reuse, R96, RZ ;  /* 0x000000600428723c */ /* 0x040fec00000418ff */
[----:B------:R-:W-:Y:S01]  /*6720*/  HMMA.16816.F32.BF16 R68, R4, R98, RZ ;  /* 0x000000620444723c */ /* 0x000fe200000418ff */
[----:B------:R-:W-:-:S02]  /*6730*/  IMAD.MOV.U32 R97, RZ, RZ, R50 ;  /* 0x000000ffff617224 */ /* 0x000fc400078e0032 */
[----:B------:R-:W-:-:S03]  /*6740*/  IMAD.MOV.U32 R96, RZ, RZ, R51 ;  /* 0x000000ffff607224 */ /* 0x000fc600078e0033 */
[----:B------:R-:W-:Y:S07]  /*6750*/  HMMA.16816.F32.BF16 R92, R4, R94, RZ ;  /* 0x0000005e045c723c */ /* 0x000fee00000418ff */
[--C-:B------:R-:W-:Y:S01]  /*6760*/  FFMA.FTZ R4, R191, UR16, -R15.reuse ;  /* 0x00000010bf047c23 */ /* 0x100fe2000801080f */
[--C-:B------:R-:W-:Y:S01]  /*6770*/  SHF.R.U32.HI R7, RZ, 0x10, R2.reuse ;  /* 0x00000010ff077819 */ /* 0x100fe20000011602 */
[----:B------:R-:W-:Y:S01]  /*6780*/  FFMA.FTZ R5, R190, UR16, -R15 ;  /* 0x00000010be057c23 */ /* 0x000fe2000801080f */
[----:B------:R-:W-:Y:S01]  /*6790*/  SHF.R.U32.HI R6, RZ, 0x18, R2 ;  /* 0x00000018ff067819 */ /* 0x000fe20000011602 */
[----:B------:R1:W-:Y:S01]  /*67a0*/  MUFU.EX2 R210, R4 ;  /* 0x0000000400d27308 */ /* 0x0003e20000000800 */
[----:B------:R-:W-:-:S02]  /*67b0*/  IMAD.MOV.U32 R190, RZ, RZ, R12 ;  /* 0x000000ffffbe7224 */ /* 0x000fc400078e000c */
[----:B------:R-:W-:-:S05]  /*67c0*/  IMAD.MOV.U32 R12, RZ, RZ, R251 ;  /* 0x000000ffff0c7224 */ /* 0x000fca00078e00fb */
[----:B------:R2:W3:Y:S01]  /*67d0*/  MUFU.EX2 R50, R5 ;  /* 0x0000000500327308 */ /* 0x0004e20000000800 */
[----:B-1----:R-:W-:Y:S02]  /*67e0*/  LOP3.LUT R4, R3, UR4, R22, 0x96, !PT ;  /* 0x0000000403047c12 */ /* 0x002fe4000f8e9616 */
[----:B------:R-:W-:-:S04]  /*67f0*/  LOP3.LUT R3, R2, 0xffff, RZ, 0xc0, !PT ;  /* 0x0000ffff02037812 */ /* 0x000fc800078ec0ff */
[----:B------:R-:W-:Y:S01]  /*6800*/  SHF.R.U32.HI R2, RZ, 0x8, R3 ;  /* 0x00000008ff027819 */ /* 0x000fe20000011603 */
[----:B------:R-:W-:Y:S01]  /*6810*/  FFMA.FTZ R3, R211, UR16, -R16 ;  /* 0x00000010d3037c23 */ /* 0x000fe20008010810 */
[----:B--2---:R-:W-:Y:S02]  /*6820*/  SHF.R.U32.HI R5, RZ, 0x18, R4 ;  /* 0x00000018ff057819 */ /* 0x004fe40000011604 */
        /* <DEDUP_REMOVED lines=13> */
[----:B------:R-:W-:Y:S01]  /*6900*/  PRMT R4, R6, 0x5410, R4 ;  /* 0x0000541006047816 */ /* 0x000fe20000000004 */
[----:B------:R-:W-:Y:S01]  /*6910*/  IMAD.MOV.U32 R220, RZ, RZ, R9 ;  /* 0x000000ffffdc7224 */ /* 0x000fe200078e0009 */
        /* <DEDUP_REMOVED lines=19> */
[C---:B------:R-:W-:Y:S01]  /*6a50*/  HMMA.16816.F32.BF16 R84, R4.reuse, R108, R28 ;  /* 0x0000006c0454723c */ /* 0x040fe2000004181c */
[----:B------:R-:W1:Y:S03]  /*6a60*/  LDSM.16.MT88.4 R28, [R214+0x9800] ;  /* 0x00980000d61c783b */ /* 0x000e660000004200 */
        /* <DEDUP_REMOVED lines=16> */
[----:B------:R-:W-:Y:S01]  /*6b70*/  HMMA.16816.F32.BF16 R128, R4, R124, R44 ;  /* 0x0000007c0480723c */ /* 0x000fe2000004182c */
[----:B------:R-:W-:-:S04]  /*6b80*/  IMAD.WIDE.U32 R2, R3, -0x326172a9, RZ ;  /* 0xcd9e8d5703027825 */ /* 0x000fc800078e00ff */
[----:B------:R-:W-:Y:S01]  /*6b90*/  FFMA.FTZ R9, R224, UR16, -R21 ;  /* 0x00000010e0097c23 */ /* 0x000fe20008010815 */
[----:B------:R-:W-:Y:S01]  /*6ba0*/  LDSM.16.MT88.4 R44, [R212+0xb800] ;  /* 0x00b80000d42c783b */ /* 0x000fe20000004200 */
[----:B------:R-:W-:Y:S02]  /*6bb0*/  IMAD.MOV.U32 R120, RZ, RZ, R142 ;  /* 0x000000ffff787224 */ /* 0x000fe400078e008e */
[----:B------:R2:W-:Y:S01]  /*6bc0*/  MUFU.EX2 R251, R9 ;  /* 0x0000000900fb7308 */ /* 0x0005e20000000800 */
[----:B------:R-:W-:Y:S01]  /*6bd0*/  IMAD.MOV.U32 R125, RZ, RZ, R208 ;  /* 0x000000ffff7d7224 */ /* 0x000fe200078e00d0 */
[----:B------:R-:W-:Y:S01]  /*6be0*/  LOP3.LUT R3, R3, UR6, R90, 0x96, !PT ;  /* 0x0000000603037c12 */ /* 0x000fe2000f8e965a */
[----:B------:R-:W-:Y:S01]  /*6bf0*/  IMAD.MOV.U32 R208, RZ, RZ, R11 ;  /* 0x000000ffffd07224 */ /* 0x000fe200078e000b */
[----:B------:R-:W-:Y:S01]  /*6c00*/  HMMA.16816.F32.BF16 R140, R4, R116, R40 ;  /* 0x00000074048c723c */ /* 0x000fe20000041828 */
[----:B------:R-:W-:Y:S02]  /*6c10*/  IMAD.MOV.U32 R124, RZ, RZ, R13 ;  /* 0x000000ffff7c7224 */ /* 0x000fe400078e000d */
[----:B------:R-:W-:-:S02]  /*6c20*/  IMAD.MOV.U32 R13, RZ, RZ, R48 ;  /* 0x000000ffff0d7224 */ /* 0x000fc400078e0030 */
[----:B------:R-:W-:Y:S01]  /*6c30*/  IMAD.MOV.U32 R11, RZ, RZ, R49 ;  /* 0x000000ffff0b7224 */ /* 0x000fe200078e0031 */
[----:B------:R-:W-:Y:S01]  /*6c40*/  HMMA.16816.F32.BF16 R60, R4, R110, R60 ;  /* 0x0000006e043c723c */ /* 0x000fe2000004183c */
[----:B------:R-:W-:-:S04]  /*6c50*/  IMAD.WIDE.U32 R48, R10, -0x326172a9, RZ ;  /* 0xcd9e8d570a307825 */ /* 0x000fc800078e00ff */
[----:B------:R-:W-:Y:S01]  /*6c60*/  FFMA.FTZ R10, R152, UR16, -R21 ;  /* 0x00000010980a7c23 */ /* 0x000fe20008010815 */
[----:B------:R-:W-:-:S03]  /*6c70*/  IMAD.MOV.U32 R112, RZ, RZ, R210 ;  /* 0x000000ffff707224 */ /* 0x000fc600078e00d2 */
[----:B------:R-:W3:Y:S01]  /*6c80*/  MUFU.EX2 R224, R10 ;  /* 0x0000000a00e07308 */ /* 0x000ee20000000800 */
[----:B--2---:R-:W-:Y:S01]  /*6c90*/  LOP3.LUT R9, R49, UR10, R2, 0x96, !PT ;  /* 0x0000000a31097c12 */ /* 0x004fe2000f8e9602 */
[----:B------:R-:W-:Y:S01]  /*6ca0*/  IMAD.WIDE.U32 R2, R3, -0x2daee0ad, RZ ;  /* 0xd2511f5303027825 */ /* 0x000fe200078e00ff */
[----:B------:R-:W-:Y:S01]  /*6cb0*/  HMMA.16816.F32.BF16 R80, R4, R104, R36 ;  /* 0x000000680450723c */ /* 0x000fe20000041824 */
[----:B------:R-:W2:Y:S02]  /*6cc0*/  LDSM.16.MT88.4 R36, [R214+0xa800] ;  /* 0x00a80000d624783b */ /* 0x000ea40000004200 */
        /* <DEDUP_REMOVED lines=8> */
[----:B------:R-:W-:Y:S01]  /*6d50*/  HMMA.16816.F32.BF16 R104, R4, R106, R52 ;  /* 0x0000006a0468723c */ /* 0x000fe20000041834 */
[----:B------:R-:W5:Y:S01]  /*6d60*/  LDSM.16.MT88.4 R52, [R214+0xb800] ;  /* 0x00b80000d634783b */ /* 0x000f620000004200 */
[----:B------:R-:W-:-:S04]  /*6d70*/  IMAD.WIDE.U32 R2, R2, -0x326172a9, RZ ;  /* 0xcd9e8d5702027825 */ /* 0x000fc800078e00ff */
[----:B------:R-:W-:Y:S01]  /*6d80*/  IMAD.MOV.U32 R43, RZ, RZ, R211 ;  /* 0x000000ffff2b7224 */ /* 0x000fe200078e00d3 */
[----:B------:R1:W-:Y:S01]  /*6d90*/  MUFU.EX2 R219, R8 ;  /* 0x0000000800db7308 */ /* 0x0003e20000000800 */
[C---:B------:R-:W-:Y:S01]  /*6da0*/  LOP3.LUT R18, R2.reuse, 0xff, RZ, 0xc0, !PT ;  /* 0x000000ff02127812 */ /* 0x040fe200078ec0ff */
[----:B------:R-:W-:Y:S01]  /*6db0*/  IMAD.MOV.U32 R117, RZ, RZ, R11 ;  /* 0x000000ffff757224 */ /* 0x000fe200078e000b */
[----:B------:R-:W-:Y:S01]  /*6dc0*/  SHF.R.U32.HI R12, RZ, 0x10, R2 ;  /* 0x00000010ff0c7819 */ /* 0x000fe20000011602 */
[----:B------:R-:W-:Y:S01]  /*6dd0*/  IMAD.MOV.U32 R110, RZ, RZ, R101 ;  /* 0x000000ffff6e7224 */ /* 0x000fe200078e0065 */
[C---:B------:R-:W-:Y:S01]  /*6de0*/  HMMA.16816.F32.BF16 R64, R4.reuse, R122, R64 ;  /* 0x0000007a0440723c */ /* 0x040fe20000041840 */
[----:B------:R-:W-:Y:S02]  /*6df0*/  IMAD.MOV.U32 R115, RZ, RZ, R14 ;  /* 0x000000ffff737224 */ /* 0x000fe400078e000e */
[----:B------:R-:W-:Y:S01]  /*6e00*/  IMAD.MOV.U32 R101, RZ, RZ, R13 ;  /* 0x000000ffff657224 */ /* 0x000fe200078e000d */
[----:B----4-:R-:W-:Y:S01]  /*6e10*/  LOP3.LUT R9, R2, 0xffff, RZ, 0xc0, !PT ;  /* 0x0000ffff02097812 */ /* 0x010fe200078ec0ff */
[----:B------:R-:W-:Y:S01]  /*6e20*/  IMAD.MOV.U32 R111, RZ, RZ, R208 ;  /* 0x000000ffff6f7224 */ /* 0x000fe200078e00d0 */
[C---:B------:R-:W-:Y:S01]  /*6e30*/  HMMA.16816.F32.BF16 R68, R4.reuse, R118, R68 ;  /* 0x000000760444723c */ /* 0x040fe20000041844 */
[----:B------:R-:W-:Y:S01]  /*6e40*/  IMAD.MOV.U32 R90, RZ, RZ, R209 ;  /* 0x000000ffff5a7224 */ /* 0x000fe200078e00d1 */
[----:B------:R-:W-:Y:S01]  /*6e50*/  SHF.R.U32.HI R10, RZ, 0x8, R9 ;  /* 0x00000008ff0a7819 */ /* 0x000fe20000011609 */
[----:B------:R-:W-:Y:S01]  /*6e60*/  FFMA.FTZ R9, R175, UR16, -R20 ;  /* 0x00000010af097c23 */ /* 0x000fe20008010814 */
[----:B------:R-:W-:Y:S01]  /*6e70*/  IMAD.MOV.U32 R123, RZ, RZ, R72 ;  /* 0x000000ffff7b7224 */ /* 0x000fe200078e0048 */
[----:B-1----:R-:W-:Y:S01]  /*6e80*/  LOP3.LUT R8, R3, UR15, R40, 0x96, !PT ;  /* 0x0000000f03087c12 */ /* 0x002fe2000f8e9628 */
[----:B------:R-:W-:Y:S01]  /*6e90*/  FFMA.FTZ R3, R230, UR16, -R20 ;  /* 0x00000010e6037c23 */ /* 0x000fe20008010814 */
[----:B------:R-:W-:Y:S01]  /*6ea0*/  IMAD.MOV.U32 R40, RZ, RZ, R17 ;  /* 0x000000ffff287224 */ /* 0x000fe200078e0011 */
[----:B------:R-:W-:Y:S01]  /*6eb0*/  SHF.R.U32.HI R17, RZ, 0x18, R2 ;  /* 0x00000018ff117819 */ /* 0x000fe20000011602 */
[----:B------:R-:W-:Y:S01]  /*6ec0*/  FFMA.FTZ R2, R174, UR16, -R20 ;  /* 0x00000010ae027c23 */ /* 0x000fe20008010814 */
[----:B------:R1:W-:Y:S01]  /*6ed0*/  MUFU.EX2 R211, R3 ;  /* 0x0000000300d37308 */ /* 0x0003e20000000800 */
[--C-:B------:R-:W-:Y:S01]  /*6ee0*/  SHF.R.U32.HI R11, RZ, 0x10, R8.reuse ;  /* 0x00000010ff0b7819 */ /* 0x100fe20000011608 */
[----:B------:R-:W-:Y:S01]  /*6ef0*/  HMMA.16816.F32.BF16 R92, R4, R126, R92 ;  /* 0x0000007e045c723c */ /* 0x000fe2000004185c */
[----:B------:R-:W-:Y:S01]  /*6f00*/  LOP3.LUT R14, R8, 0xff, RZ, 0xc0, !PT ;  /* 0x000000ff080e7812 */ /* 0x000fe200078ec0ff */
[----:B------:R-:W-:Y:S01]  /*6f10*/  IMAD.MOV.U32 R122, RZ, RZ, R73 ;  /* 0x000000ffff7a7224 */ /* 0x000fe200078e0049 */
[----:B------:R-:W-:Y:S01]  /*6f20*/  SHF.R.U32.HI R13, RZ, 0x18, R8 ;  /* 0x00000018ff0d7819 */ /* 0x000fe20000011608 */
[----:B------:R-:W-:Y:S01]  /*6f30*/  IMAD.MOV.U32 R113, RZ, RZ, R74 ;  /* 0x000000ffff717224 */ /* 0x000fe200078e004a */
[----:B------:R-:W-:Y:S01]  /*6f40*/  PRMT R10, R18, 0x5410, R10 ;  /* 0x00005410120a7816 */ /* 0x000fe2000000000a */
[----:B------:R4:W2:Y:S01]  /*6f50*/  MUFU.EX2 R210, R2 ;  /* 0x0000000200d27308 */ /* 0x0008a20000000800 */
[----:B------:R-:W-:-:S02]  /*6f60*/  IMAD.MOV.U32 R114, RZ, RZ, R75 ;  /* 0x000000ffff727224 */ /* 0x000fc400078e004b */
[----:B------:R-:W-:Y:S02]  /*6f70*/  IMAD.MOV.U32 R119, RZ, RZ, R124 ;  /* 0x000000ffff777224 */ /* 0x000fe400078e007c */
[----:B------:R-:W-:Y:S02]  /*6f80*/  IMAD.MOV.U32 R175, RZ, RZ, R122 ;  /* 0x000000ffffaf7224 */ /* 0x000fe400078e007a */
[----:B------:R-:W-:Y:S01]  /*6f90*/  IMAD.MOV.U32 R18, RZ, RZ, R123 ;  /* 0x000000ffff127224 */ /* 0x000fe200078e007b */
[----:B------:R3:W-:Y:S01]  /*6fa0*/  MUFU.EX2 R209, R9 ;  /* 0x0000000900d17308 */ /* 0x0007e20000000800 */
[----:B-1----:R-:W-:Y:S01]  /*6fb0*/  LOP3.LUT R3, R8, 0xffff, RZ, 0xc0, !PT ;  /* 0x0000ffff08037812 */ /* 0x002fe200078ec0ff */
[----:B------:R-:W-:Y:S01]  /*6fc0*/  IMAD.MOV.U32 R230, RZ, RZ, R91 ;  /* 0x000000ffffe67224 */ /* 0x000fe200078e005b */
[----:B------:R-:W-:Y:S01]  /*6fd0*/  LOP3.LUT R8, R11, 0xff, RZ, 0xc0, !PT ;  /* 0x000000ff0b087812 */ /* 0x000fe200078ec0ff */
[----:B------:R-:W-:Y:S01]  /*6fe0*/  IMAD.MOV.U32 R174, RZ, RZ, R121 ;  /* 0x000000ffffae7224 */ /* 0x000fe200078e0079 */
[----:B------:R-:W-:Y:S01]  /*6ff0*/  SHF.R.U32.HI R3, RZ, 0x8, R3 ;  /* 0x00000008ff037819 */ /* 0x000fe20000011603 */
[----:B------:R-:W-:Y:S01]  /*7000*/  IMAD.MOV.U32 R116, RZ, RZ, R155 ;  /* 0x000000ffff747224 */ /* 0x000fe200078e009b */
[----:B------:R-:W-:Y:S01]  /*7010*/  PRMT R8, R8, 0x5410, R13 ;  /* 0x0000541008087816 */ /* 0x000fe2000000000d */
[----:B------:R-:W-:Y:S01]  /*7020*/  IMAD.MOV.U32 R13, RZ, RZ, R19 ;  /* 0x000000ffff0d7224 */ /* 0x000fe200078e0013 */
[----:B----4-:R-:W-:Y:S01]  /*7030*/  LOP3.LUT R2, R12, 0xff, RZ, 0xc0, !PT ;  /* 0x000000ff0c027812 */ /* 0x010fe200078ec0ff */
[----:B------:R-:W-:-:S02]  /*7040*/  IMAD.MOV.U32 R19, RZ, RZ, R88 ;  /* 0x000000ffff137224 */ /* 0x000fc400078e0058 */
[----:B------:R-:W-:Y:S01]  /*7050*/  IMAD.MOV.U32 R118, RZ, RZ, R111 ;  /* 0x000000ffff767224 */ /* 0x000fe200078e006f */
[----:B------:R-:W-:Y:S01]  /*7060*/  PRMT R11, R2, 0x5410, R17 ;  /* 0x00005410020b7816 */ /* 0x000fe20000000011 */
[----:B------:R-:W-:Y:S01]  /*7070*/  IMAD.MOV.U32 R17, RZ, RZ, R110 ;  /* 0x000000ffff117224 */ /* 0x000fe200078e006e */
[----:B------:R-:W-:Y:S01]  /*7080*/  PRMT R2, R14, 0x5410, R3 ;  /* 0x000054100e027816 */ /* 0x000fe20000000003 */
[----:B------:R-:W-:Y:S01]  /*7090*/  FFMA.FTZ R3, R189, UR16, -R20 ;  /* 0x00000010bd037c23 */ /* 0x000fe20008010814 */
[----:B------:R-:W-:Y:S02]  /*70a0*/  IMAD.MOV.U32 R189, RZ, RZ, R191 ;  /* 0x000000ffffbd7224 */ /* 0x000fe400078e00bf */
[----:B------:R-:W-:Y:S01]  /*70b0*/  IMAD.MOV.U32 R14, RZ, RZ, R43 ;  /* 0x000000ffff0e7224 */ /* 0x000fe200078e002b */
[----:B------:R-:W-:Y:S01]  /*70c0*/  HSET2.LE.AND R2, R2, R0, PT ;  /* 0x0000000002027233 */ /* 0x000fe20003803000 */
[----:B------:R1:W4:Y:S01]  /*70d0*/  MUFU.EX2 R208, R3 ;  /* 0x0000000300d07308 */ /* 0x0003220000000800 */
[----:B------:R-:W-:-:S02]  /*70e0*/  IMAD.MOV.U32 R191, RZ, RZ, R100 ;  /* 0x000000ffffbf7224 */ /* 0x000fc400078e0064 */
[----:B---3--:R-:W-:Y:S02]  /*70f0*/  IMAD.MOV.U32 R9, RZ, RZ, R90 ;  /* 0x000000ffff097224 */ /* 0x008fe400078e005a */
[----:B------:R-:W-:Y:S02]  /*7100*/  IMAD.MOV.U32 R43, RZ, RZ, R120 ;  /* 0x000000ffff2b7224 */ /* 0x000fe400078e0078 */
[----:B------:R-:W-:Y:S02]  /*7110*/  IMAD.MOV.U32 R100, RZ, RZ, R89 ;  /* 0x000000ffff647224 */ /* 0x000fe400078e0059 */
[----:B------:R-:W-:Y:S01]  /*7120*/  IMAD.MOV.U32 R12, RZ, RZ, R108 ;  /* 0x000000ffff0c7224 */ /* 0x000fe200078e006c */
[----:B-1----:R-:W-:-:S04]  /*7130*/  F2FP.BF16.F32.PACK_AB R3, R224, R251 ;  /* 0x000000fbe003723e */ /* 0x002fc800000010ff */
[----:B------:R-:W-:Y:S02]  /*7140*/  LOP3.LUT R4, R2, R3, RZ, 0xc0, !PT ;  /* 0x0000000302047212 */ /* 0x000fe400078ec0ff */
[----:B------:R-:W-:Y:S01]  /*7150*/  HSET2.LE.AND R2, R8, R0, PT ;  /* 0x0000000008027233 */ /* 0x000fe20003803000 */
[----:B------:R-:W-:Y:S01]  /*7160*/  IMAD.MOV.U32 R8, RZ, RZ, R125 ;  /* 0x000000ffff087224 */ /* 0x000fe200078e007d */
[----:B--2---:R-:W-:-:S04]  /*7170*/  F2FP.BF16.F32.PACK_AB R3, R210, R211 ;  /* 0x000000d3d203723e */ /* 0x004fc800000010ff */
[----:B------:R-:W-:Y:S02]  /*7180*/  LOP3.LUT R5, R2, R3, RZ, 0xc0, !PT ;  /* 0x0000000302057212 */ /* 0x000fe400078ec0ff */
[--C-:B------:R-:W-:Y:S01]  /*7190*/  HSET2.LE.AND R2, R10, R0.reuse, PT ;  /* 0x000000000a027233 */ /* 0x100fe20003803000 */
[----:B------:R-:W-:Y:S01]  /*71a0*/  IMAD.MOV.U32 R10, RZ, RZ, R189 ;  /* 0x000000ffff0a7224 */ /* 0x000fe200078e00bd */
[----:B------:R-:W-:Y:S01]  /*71b0*/  F2FP.BF16.F32.PACK_AB R3, R219, R220 ;  /* 0x000000dcdb03723e */ /* 0x000fe200000010ff */
[----:B------:R-:W-:Y:S02]  /*71c0*/  IMAD.MOV.U32 R189, RZ, RZ, R9 ;  /* 0x000000ffffbd7224 */ /* 0x000fe400078e0009 */
[----:B------:R-:W-:Y:S01]  /*71d0*/  IMAD.MOV.U32 R9, RZ, RZ, R17 ;  /* 0x000000ffff097224 */ /* 0x000fe200078e0011 */
[----:B------:R-:W-:Y:S01]  /*71e0*/  LOP3.LUT R6, R2, R3, RZ, 0xc0, !PT ;  /* 0x0000000302067212 */ /* 0x000fe200078ec0ff */
[----:B------:R-:W-:Y:S01]  /*71f0*/  IMAD.MOV.U32 R17, RZ, RZ, R175 ;  /* 0x000000ffff117224 */ /* 0x000fe200078e00af */
[----:B------:R-:W-:Y:S01]  /*7200*/  HSET2.LE.AND R2, R11, R0, PT ;  /* 0x000000000b027233 */ /* 0x000fe20003803000 */
[----:B------:R-:W-:Y:S01]  /*7210*/  IMAD.MOV.U32 R175, RZ, RZ, R115 ;  /* 0x000000ffffaf7224 */ /* 0x000fe200078e0073 */
[----:B----4-:R-:W-:Y:S01]  /*7220*/  F2FP.BF16.F32.PACK_AB R3, R208, R209 ;  /* 0x000000d1d003723e */ /* 0x010fe200000010ff */
[----:B------:R-:W-:-:S03]  /*7230*/  IMAD.MOV.U32 R115, RZ, RZ, R50 ;  /* 0x000000ffff737224 */ /* 0x000fc600078e0032 */
[----:B------:R-:W-:Y:S02]  /*7240*/  LOP3.LUT R7, R2, R3, RZ, 0xc0, !PT ;  /* 0x0000000302077212 */ /* 0x000fe400078ec0ff */
[----:B------:R-:W-:-:S05]  /*7250*/  LOP3.LUT R2, R23, UR14, R132, 0x96, !PT ;  /* 0x0000000e17027c12 */ /* 0x000fca000f8e9684 */
[----:B------:R-:W-:Y:S01]  /*7260*/  HMMA.16816.F32.BF16 R72, R4, R28, R200 ;  /* 0x0000001c0448723c */ /* 0x000fe200000418c8 */
[----:B------:R-:W-:-:S05]  /*7270*/  IMAD.WIDE.U32 R2, R2, -0x2daee0ad, RZ ;  /* 0xd2511f5302027825 */ /* 0x000fca00078e00ff */
[C---:B------:R-:W-:Y:S01]  /*7280*/  HMMA.16816.F32.BF16 R124, R4.reuse, R36, R192 ;  /* 0x00000024047c723c */ /* 0x040fe200000418c0 */
[----:B------:R-:W-:Y:S01]  /*7290*/  IMAD.MOV.U32 R200, RZ, RZ, R40 ;  /* 0x000000ffffc87224 */ /* 0x000fe200078e0028 */
[----:B------:R-:W-:Y:S01]  /*72a0*/  LOP3.LUT R3, R3, UR7, R172, 0x96, !PT ;  /* 0x0000000703037c12 */ /* 0x000fe2000f8e96ac */
[----:B------:R-:W-:Y:S02]  /*72b0*/  IMAD.MOV.U32 R40, RZ, RZ, R109 ;  /* 0x000000ffff287224 */ /* 0x000fe400078e006d */
[----:B------:R-:W-:Y:S01]  /*72c0*/  IMAD.MOV.U32 R203, RZ, RZ, R117 ;  /* 0x000000ffffcb7224 */ /* 0x000fe200078e0075 */
[----:B-----5:R-:W-:Y:S01]  /*72d0*/  HMMA.16816.F32.BF16 R192, R4, R52, R180 ;  /* 0x0000003404c0723c */ /* 0x020fe200000418b4 */
[----:B------:R-:W-:Y:S02]  /*72e0*/  IMAD.MOV.U32 R201, RZ, RZ, R112 ;  /* 0x000000ffffc97224 */ /* 0x000fe400078e0070 */
[----:B------:R-:W-:-:S03]  /*72f0*/  IMAD.MOV.U32 R202, RZ, RZ, R134 ;  /* 0x000000ffffca7224 */ /* 0x000fc600078e0086 */
[C---:B------:R-:W-:Y:S06]  /*7300*/  HMMA.16816.F32.BF16 R88, R4.reuse, R30, R176 ;  /* 0x0000001e0458723c */ /* 0x040fec00000418b0 */
[C---:B------:R-:W-:Y:S06]  /*7310*/  HMMA.16816.F32.BF16 R120, R4.reuse, R34, R168 ;  /* 0x000000220478723c */ /* 0x040fec00000418a8 */
[C---:B------:R-:W-:Y:S06]  /*7320*/  HMMA.16816.F32.BF16 R152, R4.reuse, R24, R204 ;  /* 0x000000180498723c */ /* 0x040fec00000418cc */
[----:B------:R-:W-:Y:S01]  /*7330*/  HMMA.16816.F32.BF16 R108, R4, R32, R196 ;  /* 0x00000020046c723c */ /* 0x000fe200000418c4 */
[----:B------:R-:W-:-:S02]  /*7340*/  IMAD.MOV.U32 R204, RZ, RZ, R116 ;  /* 0x000000ffffcc7224 */ /* 0x000fc400078e0074 */
[----:B------:R-:W-:-:S03]  /*7350*/  IMAD.MOV.U32 R205, RZ, RZ, R115 ;  /* 0x000000ffffcd7224 */ /* 0x000fc600078e0073 */
[C---:B------:R-:W-:Y:S06]  /*7360*/  HMMA.16816.F32.BF16 R184, R4.reuse, R44, R184 ;  /* 0x0000002c04b8723c */ /* 0x040fec00000418b8 */
[C---:B------:R-:W-:Y:S06]  /*7370*/  HMMA.16816.F32.BF16 R164, R4.reuse, R26, R164 ;  /* 0x0000001a04a4723c */ /* 0x040fec00000418a4 */
[C---:B------:R-:W-:Y:S01]  /*7380*/  HMMA.16816.F32.BF16 R168, R4.reuse, R38, R160 ;  /* 0x0000002604a8723c */ /* 0x040fe200000418a0 */
[----:B------:R-:W-:Y:S05]  /*7390*/  LDSM.16.MT88.4 R160, [R212+0x9c00] ;  /* 0x009c0000d4a0783b */ /* 0x000fea0000004200 */
[C---:B------:R-:W-:Y:S06]  /*73a0*/  HMMA.16816.F32.BF16 R176, R4.reuse, R46, R156 ;  /* 0x0000002e04b0723c */ /* 0x040fec000004189c */
        /* <DEDUP_REMOVED lines=11> */
[----:B------:R-:W-:-:S03]  /*7460*/  LOP3.LUT R3, R3, UR6, R102, 0x96, !PT ;  /* 0x0000000603037c12 */ /* 0x000fc6000f8e9666 */
[----:B------:R-:W-:Y:S01]  /*7470*/  IMAD.MOV.U32 R14, RZ, RZ, R18 ;  /* 0x000000ffff0e7224 */ /* 0x000fe200078e0012 */
[----:B------:R-:W-:Y:S01]  /*7480*/  LOP3.LUT R5, R23, UR10, R2, 0x96, !PT ;  /* 0x0000000a17057c12 */ /* 0x000fe2000f8e9602 */
[----:B------:R-:W-:Y:S02]  /*7490*/  IMAD.MOV.U32 R18, RZ, RZ, R114 ;  /* 0x000000ffff127224 */ /* 0x000fe400078e0072 */
[----:B-1----:R-:W-:Y:S01]  /*74a0*/  FFMA.FTZ R6, R221, UR16, -R15 ;  /* 0x00000010dd067c23 */ /* 0x002fe2000801080f */
[----:B------:R-:W-:Y:S02]  /*74b0*/  IMAD.MOV.U32 R114, RZ, RZ, R51 ;  /* 0x000000ffff727224 */ /* 0x000fe400078e0033 */
[----:B------:R-:W-:Y:S01]  /*74c0*/  IMAD.WIDE.U32 R2, R3, -0x2daee0ad, RZ ;  /* 0xd2511f5303027825 */ /* 0x000fe200078e00ff */
[----:B------:R-:W-:Y:S03]  /*74d0*/  MUFU.EX2 R196, R6 ;  /* 0x0000000600c47308 */ /* 0x000fe60000000800 */
[----:B------:R-:W-:Y:S01]  /*74e0*/  IMAD.WIDE.U32 R50, R5, -0x2daee0ad, RZ ;  /* 0xd2511f5305327825 */ /* 0x000fe200078e00ff */
[----:B------:R-:W-:-:S03]  /*74f0*/  LOP3.LUT R7, R3, UR9, R4, 0x96, !PT ;  /* 0x0000000903077c12 */ /* 0x000fc6000f8e9604 */
[--C-:B------:R-:W-:Y:S01]  /*7500*/  FFMA.FTZ R3, R223, UR16, -R15.reuse ;  /* 0x00000010df037c23 */ /* 0x100fe2000801080f */
[----:B------:R-:W-:Y:S01]  /*7510*/  FFMA.FTZ R5, R222, UR16, -R15 ;  /* 0x00000010de057c23 */ /* 0x000fe2000801080f */
[----:B------:R-:W-:Y:S01]  /*7520*/  IMAD.MOV.U32 R222, RZ, RZ, R8 ;  /* 0x000000ffffde7224 */ /* 0x000fe200078e0008 */
[----:B------:R-:W-:Y:S01]  /*7530*/  LOP3.LUT R2, R51, UR5, R2, 0x96, !PT ;  /* 0x0000000533027c12 */ /* 0x000fe2000f8e9602 */
[----:B------:R1:W-:Y:S01]  /*7540*/  MUFU.EX2 R197, R3 ;  /* 0x0000000300c57308 */ /* 0x0003e20000000800 */
[----:B------:R-:W-:Y:S02]  /*7550*/  IMAD.MOV.U32 R223, RZ, RZ, R10 ;  /* 0x000000ffffdf7224 */ /* 0x000fe400078e000a */
[----:B------:R-:W-:Y:S02]  /*7560*/  IMAD.MOV.U32 R8, RZ, RZ, R13 ;  /* 0x000000ffff087224 */ /* 0x000fe400078e000d */
[----:B------:R-:W-:Y:S02]  /*7570*/  IMAD.MOV.U32 R10, RZ, RZ, R189 ;  /* 0x000000ffff0a7224 */ /* 0x000fe400078e00bd */
[----:B------:R-:W-:Y:S01]  /*7580*/  IMAD.MOV.U32 R13, RZ, RZ, R14 ;  /* 0x000000ffff0d7224 */ /* 0x000fe200078e000e */
[----:B------:R2:W3:Y:S01]  /*7590*/  MUFU.EX2 R198, R5 ;  /* 0x0000000500c67308 */ /* 0x0004e20000000800 */
[----:B------:R-:W-:-:S02]  /*75a0*/  IMAD.MOV.U32 R189, RZ, RZ, R9 ;  /* 0x000000ffffbd7224 */ /* 0x000fc400078e0009 */
[----:B------:R-:W-:Y:S02]  /*75b0*/  IMAD.MOV.U32 R14, RZ, RZ, R17 ;  /* 0x000000ffff0e7224 */ /* 0x000fe400078e0011 */
[----:B------:R-:W-:Y:S02]  /*75c0*/  IMAD.MOV.U32 R17, RZ, RZ, R18 ;  /* 0x000000ffff117224 */ /* 0x000fe400078e0012 */
[----:B------:R-:W-:Y:S02]  /*75d0*/  IMAD.MOV.U32 R221, RZ, RZ, R19 ;  /* 0x000000ffffdd7224 */ /* 0x000fe400078e0013 */
[----:B-1----:R-:W-:-:S04]  /*75e0*/  IMAD.WIDE.U32 R2, R2, -0x326172a9, RZ ;  /* 0xcd9e8d5702027825 */ /* 0x002fc800078e00ff */
[----:B------:R-:W-:Y:S01]  /*75f0*/  IMAD.WIDE.U32 R18, R7, -0x326172a9, RZ ;  /* 0xcd9e8d5707127825 */ /* 0x000fe200078e00ff */
[C---:B------:R-:W-:Y:S02]  /*7600*/  LOP3.LUT R4, R2.reuse, 0xffff, RZ, 0xc0, !PT ;  /* 0x0000ffff02047812 */ /* 0x040fe400078ec0ff */
[----:B------:R-:W-:Y:S01]  /*7610*/  SHF.R.U32.HI R6, RZ, 0x18, R2 ;  /* 0x00000018ff067819 */ /* 0x000fe20000011602 */
[----:B------:R-:W-:Y:S01]  /*7620*/  IMAD.MOV.U32 R206, RZ, RZ, R114 ;  /* 0x000000ffffce7224 */ /* 0x000fe200078e0072 */
[----:B--2---:R-:W-:Y:S02]  /*7630*/  SHF.R.U32.HI R5, RZ, 0x8, R4 ;  /* 0x00000008ff057819 */ /* 0x004fe40000011604 */
        /* <DEDUP_REMOVED lines=21> */
[----:B------:R-:W-:Y:S01]  /*7790*/  PRMT R8, R3, 0x5410, R6 ;  /* 0x0000541003087816 */ /* 0x000fe20000000006 */
[----:B------:R-:W-:Y:S01]  /*77a0*/  IMAD.MOV.U32 R13, RZ, RZ, R14 ;  /* 0x000000ffff0d7224 */ /* 0x000fe200078e000e */
[----:B------:R-:W-:Y:S01]  /*77b0*/  LOP3.LUT R3, R2, 0xffff, RZ, 0xc0, !PT ;  /* 0x0000ffff02037812 */ /* 0x000fe200078ec0ff */
[----:B------:R-:W-:Y:S01]  /*77c0*/  IMAD.MOV.U32 R14, RZ, RZ, R17 ;  /* 0x000000ffff0e7224 */ /* 0x000fe200078e0011 */
[----:B------:R1:W-:Y:S01]  /*77d0*/  MUFU.EX2 R191, R5 ;  /* 0x0000000500bf7308 */ /* 0x0003e20000000800 */
[----:B------:R-:W-:Y:S01]  /*77e0*/  IMAD.MOV.U32 R17, RZ, RZ, R175 ;  /* 0x000000ffff117224 */ /* 0x000fe200078e00af */
[----:B------:R-:W-:Y:S01]  /*77f0*/  SHF.R.U32.HI R6, RZ, 0x18, R2 ;  /* 0x00000018ff067819 */ /* 0x000fe20000011602 */
[----:B------:R-:W-:Y:S02]  /*7800*/  IMAD.MOV.U32 R175, RZ, RZ, R12 ;  /* 0x000000ffffaf7224 */ /* 0x000fe400078e000c */
[----:B------:R-:W-:-:S02]  /*7810*/  IMAD.MOV.U32 R12, RZ, RZ, R174 ;  /* 0x000000ffff0c7224 */ /* 0x000fc400078e00ae */
[----:B------:R-:W-:Y:S02]  /*7820*/  IMAD.MOV.U32 R174, RZ, RZ, R190 ;  /* 0x000000ffffae7224 */ /* 0x000fe400078e00be */
[----:B------:R2:W4:Y:S01]  /*7830*/  MUFU.EX2 R190, R4 ;  /* 0x0000000400be7308 */ /* 0x0005220000000800 */
[----:B------:R-:W-:Y:S02]  /*7840*/  IMAD.MOV.U32 R207, RZ, RZ, R14 ;  /* 0x000000ffffcf7224 */ /* 0x000fe400078e000e */
[----:B------:R-:W-:Y:S01]  /*7850*/  IMAD.MOV.U32 R14, RZ, RZ, R175 ;  /* 0x000000ffff0e7224 */ /* 0x000fe200078e00af */
[----:B-1----:R-:W-:Y:S01]  /*7860*/  SHF.R.U32.HI R5, RZ, 0x8, R3 ;  /* 0x00000008ff057819 */ /* 0x002fe20000011603 */
[----:B------:R-:W-:Y:S01]  /*7870*/  FFMA.FTZ R3, R247, UR16, -R16 ;  /* 0x00000010f7037c23 */ /* 0x000fe20008010810 */
[----:B------:R-:W-:-:S03]  /*7880*/  IMAD.MOV.U32 R247, RZ, RZ, R189 ;  /* 0x000000fffff77224 */ /* 0x000fc600078e00bd */
[----:B------:R1:W-:Y:S01]  /*7890*/  MUFU.EX2 R189, R3 ;  /* 0x0000000300bd7308 */ /* 0x0003e20000000800 */
[----:B--2---:R-:W-:-:S04]  /*78a0*/  SHF.R.U32.HI R4, RZ, 0x10, R2 ;  /* 0x00000010ff047819 */ /* 0x004fc80000011602 */
        /* <DEDUP_REMOVED lines=9> */
[----:B------:R3:W1:Y:S01]  /*7940*/  MUFU.EX2 R51, R3 ;  /* 0x0000000300337308 */ /* 0x0006620000000800 */
[----:B------:R-:W-:Y:S02]  /*7950*/  IMAD.MOV.U32 R13, RZ, RZ, R17 ;  /* 0x000000ffff0d7224 */ /* 0x000fe400078e0011 */
[----:B------:R-:W-:Y:S02]  /*7960*/  IMAD.MOV.U32 R17, RZ, RZ, R12 ;  /* 0x000000ffff117224 */ /* 0x000fe400078e000c */
[----:B------:R-:W-:Y:S01]  /*7970*/  IMAD.MOV.U32 R12, RZ, RZ, R174 ;  /* 0x000000ffff0c7224 */ /* 0x000fe200078e00ae */
[----:B---3--:R-:W-:-:S04]  /*7980*/  F2FP.BF16.F32.PACK_AB R3, R196, R198 ;  /* 0x000000c6c403723e */ /* 0x008fc800000010ff */
        /* <DEDUP_REMOVED lines=11> */
[----:B------:R-:W-:Y:S02]  /*7a40*/  IMAD.MOV.U32 R232, RZ, RZ, R13 ;  /* 0x000000ffffe87224 */ /* 0x000fe400078e000d */
[----:B------:R-:W-:Y:S01]  /*7a50*/  FFMA.FTZ R3, R231, UR16, -R21 ;  /* 0x00000010e7037c23 */ /* 0x000fe20008010815 */
[----:B------:R-:W-:Y:S02]  /*7a60*/  IMAD.MOV.U32 R13, RZ, RZ, R14 ;  /* 0x000000ffff0d7224 */ /* 0x000fe400078e000e */
[----:B------:R-:W-:Y:S01]  /*7a70*/  IMAD.MOV.U32 R14, RZ, RZ, R43 ;  /* 0x000000ffff0e7224 */ /* 0x000fe200078e002b */
[----:B------:R-:W-:Y:S01]  /*7a80*/  HMMA.16816.F32.BF16 R84, R4, R32, R84 ;  /* 0x000000200454723c */ /* 0x000fe20000041854 */
[----:B------:R1:W-:Y:S01]  /*7a90*/  MUFU.EX2 R43, R2 ;  /* 0x00000002002b7308 */ /* 0x0003e20000000800 */
[----:B------:R-:W-:-:S04]  /*7aa0*/  IMAD.MOV.U32 R231, RZ, RZ, R10 ;  /* 0x000000ffffe77224 */ /* 0x000fc800078e000a */
[C---:B------:R-:W-:Y:S03]  /*7ab0*/  HMMA.16816.F32.BF16 R60, R4.reuse, R34, R60 ;  /* 0x00000022043c723c */ /* 0x040fe6000004183c */
[----:B------:R-:W-:Y:S03]  /*7ac0*/  MUFU.EX2 R33, R3 ;  /* 0x0000000300217308 */ /* 0x000fe60000000800 */
[C---:B------:R-:W-:Y:S01]  /*7ad0*/  HMMA.16816.F32.BF16 R56, R4.reuse, R30, R56 ;  /* 0x0000001e0438723c */ /* 0x040fe20000041838 */
[----:B------:R-:W-:Y:S02]  /*7ae0*/  IMAD.MOV.U32 R34, RZ, RZ, R14 ;  /* 0x000000ffff227224 */ /* 0x000fe400078e000e */
[----:B------:R-:W-:Y:S02]  /*7af0*/  IMAD.MOV.U32 R35, RZ, RZ, R13 ;  /* 0x000000ffff237224 */ /* 0x000fe400078e000d */
[----:B------:R2:W-:Y:S01]  /*7b00*/  MUFU.EX2 R32, R9 ;  /* 0x0000000900207308 */ /* 0x0005e20000000800 */
[----:B-1----:R-:W-:Y:S01]  /*7b10*/  FFMA.FTZ R2, R228, UR16, -R21 ;  /* 0x00000010e4027c23 */ /* 0x002fe20008010815 */
[----:B------:R-:W-:Y:S01]  /*7b20*/  IMAD.MOV.U32 R228, RZ, RZ, R17 ;  /* 0x000000ffffe47224 */ /* 0x000fe200078e0011 */
[C---:B------:R-:W-:Y:S01]  /*7b30*/  HMMA.16816.F32.BF16 R156, R4.reuse, R24, R80 ;  /* 0x00000018049c723c */ /* 0x040fe20000041850 */
[----:B------:R-:W-:Y:S01]  /*7b40*/  IMAD.MOV.U32 R17, RZ, RZ, R49 ;  /* 0x000000ffff117224 */ /* 0x000fe200078e0031 */
[----:B------:R-:W1:Y:S03]  /*7b50*/  LDSM.16.MT88.4 R80, [R214+0x9c00] ;  /* 0x009c0000d650783b */ /* 0x000e660000004200 */
[----:B------:R3:W4:Y:S01]  /*7b60*/  MUFU.EX2 R49, R2 ;  /* 0x0000000200317308 */ /* 0x0007220000000800 */
[C---:B------:R-:W-:Y:S06]  /*7b70*/  HMMA.16816.F32.BF16 R172, R4.reuse, R26, R104 ;  /* 0x0000001a04ac723c */ /* 0x040fec0000041868 */
[----:B------:R-:W-:Y:S01]  /*7b80*/  HMMA.16816.F32.BF16 R24, R4, R28, R76 ;  /* 0x0000001c0418723c */ /* 0x000fe2000004184c */
[----:B--2---:R-:W-:-:S04]  /*7b90*/  FFMA.FTZ R9, R234, UR16, -R20 ;  /* 0x00000010ea097c23 */ /* 0x004fc80008010814 */
[----:B------:R-:W2:Y:S01]  /*7ba0*/  MUFU.EX2 R31, R9 ;  /* 0x00000009001f7308 */ /* 0x000ea20000000800 */
[----:B------:R-:W-:Y:S01]  /*7bb0*/  HMMA.16816.F32.BF16 R64, R4, R38, R64 ;  /* 0x000000260440723c */ /* 0x000fe20000041840 */
[----:B---3--:R-:W-:Y:S01]  /*7bc0*/  FFMA.FTZ R2, R229, UR16, -R21 ;  /* 0x00000010e5027c23 */ /* 0x008fe20008010815 */
[----:B------:R-:W-:Y:S02]  /*7bd0*/  IMAD.MOV.U32 R229, RZ, RZ, R118 ;  /* 0x000000ffffe57224 */ /* 0x000fe400078e0076 */
[----:B------:R-:W-:Y:S02]  /*7be0*/  IMAD.MOV.U32 R118, RZ, RZ, R119 ;  /* 0x000000ffff767224 */ /* 0x000fe400078e0077 */
[----:B------:R-:W-:Y:S02]  /*7bf0*/  IMAD.MOV.U32 R119, RZ, RZ, R40 ;  /* 0x000000ffff777224 */ /* 0x000fe400078e0028 */
[----:B------:R3:W-:Y:S01]  /*7c00*/  MUFU.EX2 R40, R2 ;  /* 0x0000000200287308 */ /* 0x0007e20000000800 */
[----:B------:R-:W-:-:S02]  /*7c10*/  IMAD.MOV.U32 R234, RZ, RZ, R118 ;  /* 0x000000ffffea7224 */ /* 0x000fc400078e0076 */
[----:B------:R-:W-:Y:S02]  /*7c20*/  IMAD.MOV.U32 R39, RZ, RZ, R113 ;  /* 0x000000ffff277224 */ /* 0x000fe400078e0071 */
[----:B------:R-:W-:Y:S01]  /*7c30*/  LDSM.16.MT88.4 R112, [R214+0xac00] ;  /* 0x00ac0000d670783b */ /* 0x000fe20000004200 */
[----:B------:R-:W-:Y:S02]  /*7c40*/  IMAD.MOV.U32 R38, RZ, RZ, R135 ;  /* 0x000000ffff267224 */ /* 0x000fe400078e0087 */
[C---:B------:R-:W-:Y:S01]  /*7c50*/  HMMA.16816.F32.BF16 R132, R4.reuse, R52, R128 ;  /* 0x000000340484723c */ /* 0x040fe20000041880 */
[----:B------:R-:W-:Y:S05]  /*7c60*/  LDSM.16.MT88.4 R128, [R212+0xbc00] ;  /* 0x00bc0000d480783b */ /* 0x000fea0000004200 */
[----:B------:R-:W-:Y:S01]  /*7c70*/  HMMA.16816.F32.BF16 R52, R4, R54, R92 ;  /* 0x000000360434723c */ /* 0x000fe2000004185c */
[----:B---3--:R-:W-:Y:S01]  /*7c80*/  LOP3.LUT R2, R41, UR8, R48, 0x96, !PT ;  /* 0x0000000829027c12 */ /* 0x008fe2000f8e9630 */
[----:B------:R-:W-:-:S02]  /*7c90*/  IMAD.MOV.U32 R41, RZ, RZ, R11 ;  /* 0x000000ffff297224 */ /* 0x000fc400078e000b */
[----:B------:R-:W-:Y:S02]  /*7ca0*/  IMAD.MOV.U32 R48, RZ, RZ, R207 ;  /* 0x000000ffff307224 */ /* 0x000fe400078e00cf */
[----:B------:R-:W-:-:S04]  /*7cb0*/  IMAD.WIDE.U32 R2, R2, -0x2daee0ad, RZ ;  /* 0xd2511f5302027825 */ /* 0x000fc800078e00ff */
[----:B------:R-:W-:Y:S01]  /*7cc0*/  IMAD.MOV.U32 R207, RZ, RZ, R119 ;  /* 0x000000ffffcf7224 */ /* 0x000fe200078e0077 */
[----:B------:R-:W-:Y:S01]  /*7cd0*/  LOP3.LUT R8, R3, UR4, R42, 0x96, !PT ;  /* 0x0000000403087c12 */ /* 0x000fe2000f8e962a */
[----:B------:R-:W-:Y:S01]  /*7ce0*/  IMAD.MOV.U32 R42, RZ, RZ, R101 ;  /* 0x000000ffff2a7224 */ /* 0x000fe200078e0065 */
[C---:B------:R-:W-:Y:S01]  /*7cf0*/  LOP3.LUT R3, R2.reuse, 0xffff, RZ, 0xc0, !PT ;  /* 0x0000ffff02037812 */ /* 0x040fe200078ec0ff */
[C---:B------:R-:W-:Y:S01]  /*7d00*/  HMMA.16816.F32.BF16 R100, R4.reuse, R36, R96 ;  /* 0x000000240464723c */ /* 0x040fe20000041860 */
[----:B------:R-:W-:Y:S01]  /*7d10*/  LOP3.LUT R11, R2, 0xff, RZ, 0xc0, !PT ;  /* 0x000000ff020b7812 */ /* 0x000fe200078ec0ff */
[----:B------:R-:W3:Y:S01]  /*7d20*/  LDSM.16.MT88.4 R96, [R212+0xac00] ;  /* 0x00ac0000d460783b */ /* 0x000ee20000004200 */
[----:B------:R-:W-:Y:S02]  /*7d30*/  SHF.R.U32.HI R14, RZ, 0x18, R2 ;  /* 0x00000018ff0e7819 */ /* 0x000fe40000011602 */
[----:B------:R-:W-:Y:S01]  /*7d40*/  SHF.R.U32.HI R9, RZ, 0x8, R3 ;  /* 0x00000008ff097819 */ /* 0x000fe20000011603 */
[----:B------:R-:W-:Y:S01]  /*7d50*/  FFMA.FTZ R3, R235, UR16, -R20 ;  /* 0x00000010eb037c23 */ /* 0x000fe20008010814 */
[----:B------:R-:W-:Y:S01]  /*7d60*/  IMAD.MOV.U32 R36, RZ, RZ, R12 ;  /* 0x000000ffff247224 */ /* 0x000fe200078e000c */
[----:B------:R-:W-:Y:S01]  /*7d70*/  SHF.R.U32.HI R12, RZ, 0x10, R2 ;  /* 0x00000010ff0c7819 */ /* 0x000fe20000011602 */
[C---:B------:R-:W-:Y:S01]  /*7d80*/  HMMA.16816.F32.BF16 R116, R4.reuse, R44, R140 ;  /* 0x0000002c0474723c */ /* 0x040fe2000004188c */
[C---:B------:R-:W-:Y:S01]  /*7d90*/  LOP3.LUT R2, R8.reuse, 0xffff, RZ, 0xc0, !PT ;  /* 0x0000ffff08027812 */ /* 0x040fe200078ec0ff */
[----:B------:R5:W-:Y:S01]  /*7da0*/  MUFU.EX2 R30, R3 ;  /* 0x00000003001e7308 */ /* 0x000be20000000800 */
[----:B------:R-:W-:Y:S01]  /*7db0*/  LOP3.LUT R10, R8, 0xff, RZ, 0xc0, !PT ;  /* 0x000000ff080a7812 */ /* 0x000fe200078ec0ff */
[----:B------:R-:W-:Y:S01]  /*7dc0*/  IMAD.MOV.U32 R37, RZ, RZ, R17 ;  /* 0x000000ffff257224 */ /* 0x000fe200078e0011 */
[----:B------:R-:W-:Y:S01]  /*7dd0*/  SHF.R.U32.HI R2, RZ, 0x8, R2 ;  /* 0x00000008ff027819 */ /* 0x000fe20000011602 */
[----:B------:R-:W-:Y:S01]  /*7de0*/  HMMA.16816.F32.BF16 R44, R4, R46, R68 ;  /* 0x0000002e042c723c */ /* 0x000fe20000041844 */
[----:B------:R-:W-:-:S02]  /*7df0*/  PRMT R13, R11, 0x5410, R9 ;  /* 0x000054100b0d7816 */ /* 0x000fc40000000009 */
[----:B------:R-:W-:Y:S02]  /*7e00*/  PRMT R9, R10, 0x5410, R2 ;  /* 0x000054100a097816 */ /* 0x000fe40000000002 */
[--C-:B------:R-:W-:Y:S02]  /*7e10*/  SHF.R.U32.HI R2, RZ, 0x10, R8.reuse ;  /* 0x00000010ff027819 */ /* 0x100fe40000011608 */
[----:B------:R-:W-:Y:S01]  /*7e20*/  SHF.R.U32.HI R11, RZ, 0x18, R8 ;  /* 0x00000018ff0b7819 */ /* 0x000fe20000011608 */
[--C-:B------:R-:W-:Y:S01]  /*7e30*/  FFMA.FTZ R4, R242, UR16, -R16.reuse ;  /* 0x00000010f2047c23 */ /* 0x100fe20008010810 */
[----:B------:R-:W-:Y:S01]  /*7e40*/  LOP3.LUT R8, R2, 0xff, RZ, 0xc0, !PT ;  /* 0x000000ff02087812 */ /* 0x000fe200078ec0ff */
[----:B------:R-:W-:Y:S01]  /*7e50*/  FFMA.FTZ R5, R243, UR16, -R16 ;  /* 0x00000010f3057c23 */ /* 0x000fe20008010810 */
[----:B------:R-:W-:Y:S01]  /*7e60*/  HSET2.LE.AND R2, R9, R0, PT ;  /* 0x0000000009027233 */ /* 0x000fe20003803000 */
[----:B------:R-:W-:Y:S01]  /*7e70*/  FFMA.FTZ R9, R238, UR16, -R15 ;  /* 0x00000010ee097c23 */ /* 0x000fe2000801080f */
[----:B-----5:R-:W-:Y:S01]  /*7e80*/  FFMA.FTZ R3, R236, UR16, -R20 ;  /* 0x00000010ec037c23 */ /* 0x020fe20008010814 */
[----:B------:R-:W-:Y:S01]  /*7e90*/  PRMT R11, R8, 0x5410, R11 ;  /* 0x00005410080b7816 */ /* 0x000fe2000000000b */
[----:B------:R-:W-:Y:S01]  /*7ea0*/  MUFU.EX2 R18, R4 ;  /* 0x0000000400127308 */ /* 0x000fe20000000800 */
[----:B------:R-:W-:-:S02]  /*7eb0*/  LOP3.LUT R10, R12, 0xff, RZ, 0xc0, !PT ;  /* 0x000000ff0c0a7812 */ /* 0x000fc400078ec0ff */
[----:B------:R-:W-:Y:S02]  /*7ec0*/  HSET2.LE.AND R8, R13, R0, PT ;  /* 0x000000000d087233 */ /* 0x000fe40003803000 */
[----:B------:R-:W-:-:S03]  /*7ed0*/  PRMT R10, R10, 0x5410, R14 ;  /* 0x000054100a0a7816 */ /* 0x000fc6000000000e */
[----:B------:R4:W5:Y:S02]  /*7ee0*/  MUFU.EX2 R29, R3 ;  /* 0x00000003001d7308 */ /* 0x0009640000000800 */
[----:B------:R-:W-:-:S06]  /*7ef0*/  HSET2.LE.AND R10, R10, R0, PT ;  /* 0x000000000a0a7233 */ /* 0x000fcc0003803000 */
[----:B------:R1:W-:Y:S01]  /*7f00*/  MUFU.EX2 R28, R9 ;  /* 0x00000009001c7308 */ /* 0x0003e20000000800 */
[----:B----4-:R-:W-:-:S04]  /*7f10*/  F2FP.BF16.F32.PACK_AB R3, R49, R43 ;  /* 0x0000002b3103723e */ /* 0x010fc800000010ff */
[----:B------:R-:W-:Y:S02]  /*7f20*/  LOP3.LUT R140, R2, R3, RZ, 0xc0, !PT ;  /* 0x00000003028c7212 */ /* 0x000fe400078ec0ff */
[----:B------:R-:W-:Y:S02]  /*7f30*/  HSET2.LE.AND R2, R11, R0, PT ;  /* 0x000000000b027233 */ /* 0x000fe40003803000 */
[----:B--2---:R-:W-:Y:S01]  /*7f40*/  F2FP.BF16.F32.PACK_AB R3, R31, R32 ;  /* 0x000000201f03723e */ /* 0x004fe200000010ff */
[--C-:B-1----:R-:W-:Y:S01]  /*7f50*/  FFMA.FTZ R9, R239, UR16, -R15.reuse ;  /* 0x00000010ef097c23 */ /* 0x102fe2000801080f */
[----:B-----5:R-:W-:Y:S02]  /*7f60*/  F2FP.BF16.F32.PACK_AB R11, R29, R30 ;  /* 0x0000001e1d0b723e */ /* 0x020fe400000010ff */
[----:B------:R-:W-:Y:S01]  /*7f70*/  LOP3.LUT R141, R2, R3, RZ, 0xc0, !PT ;  /* 0x00000003028d7212 */ /* 0x000fe200078ec0ff */
[----:B------:R-:W-:Y:S01]  /*7f80*/  FFMA.FTZ R2, R240, UR16, -R15 ;  /* 0x00000010f0027c23 */ /* 0x000fe2000801080f */
[----:B------:R-:W-:Y:S01]  /*7f90*/  LOP3.LUT R143, R10, R11, RZ, 0xc0, !PT ;  /* 0x0000000b0a8f7212 */ /* 0x000fe200078ec0ff */
[----:B------:R1:W-:Y:S08]  /*7fa0*/  MUFU.EX2 R23, R9 ;  /* 0x0000000900177308 */ /* 0x0003f00000000800 */
[----:B------:R2:W-:Y:S01]  /*7fb0*/  MUFU.EX2 R21, R2 ;  /* 0x0000000200157308 */ /* 0x0005e20000000800 */
[----:B-1----:R-:W-:-:S04]  /*7fc0*/  F2FP.BF16.F32.PACK_AB R9, R33, R40 ;  /* 0x000000282109723e */ /* 0x002fc800000010ff */
[----:B------:R-:W-:Y:S01]  /*7fd0*/  LOP3.LUT R142, R8, R9, RZ, 0xc0, !PT ;  /* 0x00000009088e7212 */ /* 0x000fe200078ec0ff */
[----:B--2---:R-:W-:Y:S02]  /*7fe0*/  FFMA.FTZ R2, R241, UR16, -R15 ;  /* 0x00000010f1027c23 */ /* 0x004fe4000801080f */
[----:B------:R-:W1:Y:S04]  /*7ff0*/  LDSM.16.MT88.4 R12, [R214+0xbc00] ;  /* 0x00bc0000d60c783b */ /* 0x000e680000004200 */
[C---:B------:R-:W-:Y:S01]  /*8000*/  HMMA.16816.F32.BF16 R76, R140.reuse, R82, R88 ;  /* 0x000000528c4c723c */ /* 0x040fe20000041858 */
[----:B------:R2:W4:Y:S05]  /*8010*/  MUFU.EX2 R20, R2 ;  /* 0x0000000200147308 */ /* 0x00052a0000000800 */
[C---:B---3--:R-:W-:Y:S06]  /*8020*/  HMMA.16816.F32.BF16 R88, R140.reuse, R96, R108 ;  /* 0x000000608c58723c */ /* 0x048fec000004186c */
[----:B------:R-:W-:Y:S01]  /*8030*/  HMMA.16816.F32.BF16 R108, R140, R114, R168 ;  /* 0x000000728c6c723c */ /* 0x000fe200000418a8 */
[----:B--2---:R-:W-:-:S05]  /*8040*/  LOP3.LUT R2, R19, UR8, R22, 0x96, !PT ;  /* 0x0000000813027c12 */ /* 0x004fca000f8e9616 */
[----:B------:R-:W-:Y:S01]  /*8050*/  HMMA.16816.F32.BF16 R92, R140, R98, R120 ;  /* 0x000000628c5c723c */ /* 0x000fe20000041878 */
[----:B------:R2:W-:Y:S01]  /*8060*/  MUFU.EX2 R19, R5 ;  /* 0x0000000500137308 */ /* 0x0005e20000000800 */
[----:B------:R-:W-:-:S04]  /*8070*/  IMAD.WIDE.U32 R2, R2, -0x2daee0ad, RZ ;  /* 0xd2511f5302027825 */ /* 0x000fc800078e00ff */
[----:B------:R-:W-:Y:S01]  /*8080*/  HMMA.16816.F32.BF16 R104, R140, R112, R124 ;  /* 0x000000708c68723c */ /* 0x000fe2000004187c */
[----:B------:R-:W-:Y:S02]  /*8090*/  LOP3.LUT R4, R3, UR4, R50, 0x96, !PT ;  /* 0x0000000403047c12 */ /* 0x000fe4000f8e9632 */
[----:B------:R-:W-:-:S03]  /*80a0*/  LOP3.LUT R6, R2, 0xffff, RZ, 0xc0, !PT ;  /* 0x0000ffff02067812 */ /* 0x000fc600078ec0ff */
[C---:B------:R-:W-:Y:S01]  /*80b0*/  HMMA.16816.F32.BF16 R152, R140.reuse, R160, R152 ;  /* 0x000000a08c98723c */ /* 0x040fe20000041898 */
[----:B------:R-:W-:Y:S02]  /*80c0*/  LOP3.LUT R11, R2, 0xff, RZ, 0xc0, !PT ;  /* 0x000000ff020b7812 */ /* 0x000fe400078ec0ff */
[--C-:B------:R-:W-:Y:S02]  /*80d0*/  SHF.R.U32.HI R3, RZ, 0x10, R2.reuse ;  /* 0x00000010ff037819 */ /* 0x100fe40000011602 */
[----:B------:R-:W-:Y:S01]  /*80e0*/  SHF.R.U32.HI R10, RZ, 0x18, R2 ;  /* 0x00000018ff0a7819 */ /* 0x000fe20000011602 */
[--C-:B------:R-:W-:Y:S01]  /*80f0*/  FFMA.FTZ R2, R244, UR16, -R16.reuse ;  /* 0x00000010f4027c23 */ /* 0x100fe20008010810 */
[----:B--2---:R-:W-:Y:S01]  /*8100*/  FFMA.FTZ R5, R246, UR16, -R16 ;  /* 0x00000010f6057c23 */ /* 0x004fe20008010810 */
[----:B------:R-:W-:Y:S01]  /*8110*/  LOP3.LUT R7, R3, 0xff, RZ, 0xc0, !PT ;  /* 0x000000ff03077812 */ /* 0x000fe200078ec0ff */
[----:B------:R-:W-:Y:S01]  /*8120*/  HMMA.16816.F32.BF16 R164, R140, R162, R164 ;  /* 0x000000a28ca4723c */ /* 0x000fe200000418a4 */
[----:B------:R2:W3:Y:S01]  /*8130*/  MUFU.EX2 R17, R2 ;  /* 0x0000000200117308 */ /* 0x0004e20000000800 */
[----:B------:R-:W-:-:S02]  /*8140*/  SHF.R.U32.HI R3, RZ, 0x10, R4 ;  /* 0x00000010ff037819 */ /* 0x000fc40000011604 */
[----:B------:R-:W-:Y:S02]  /*8150*/  SHF.R.U32.HI R9, RZ, 0x8, R6 ;  /* 0x00000008ff097819 */ /* 0x000fe40000011606 */
[----:B------:R-:W-:Y:S01]  /*8160*/  LOP3.LUT R8, R4, 0xff, RZ, 0xc0, !PT ;  /* 0x000000ff04087812 */ /* 0x000fe200078ec0ff */
[C---:B------:R-:W-:Y:S01]  /*8170*/  HMMA.16816.F32.BF16 R72, R140.reuse, R80, R72 ;  /* 0x000000508c48723c */ /* 0x040fe20000041848 */
[----:B------:R-:W-:Y:S01]  /*8180*/  SHF.R.U32.HI R6, RZ, 0x18, R4 ;  /* 0x00000018ff067819 */ /* 0x000fe20000011604 */
[----:B------:R5:W3:Y:S01]  /*8190*/  MUFU.EX2 R16, R5 ;  /* 0x0000000500107308 */ /* 0x000ae20000000800 */
[----:B------:R-:W-:Y:S02]  /*81a0*/  LOP3.LUT R3, R3, 0xff, RZ, 0xc0, !PT ;  /* 0x000000ff03037812 */ /* 0x000fe400078ec0ff */
[----:B------:R-:W-:Y:S01]  /*81b0*/  PRMT R7, R7, 0x5410, R10 ;  /* 0x0000541007077816 */ /* 0x000fe2000000000a */
[----:B------:R-:W-:Y:S01]  /*81c0*/  HMMA.16816.F32.BF16 R120, R140, R128, R184 ;  /* 0x000000808c78723c */ /* 0x000fe200000418b8 */
[----:B------:R-:W-:-:S02]  /*81d0*/  PRMT R3, R3, 0x5410, R6 ;  /* 0x0000541003037816 */ /* 0x000fc40000000006 */
[----:B--2---:R-:W-:-:S03]  /*81e0*/  LOP3.LUT R2, R4, 0xffff, RZ, 0xc0, !PT ;  /* 0x0000ffff04027812 */ /* 0x004fc600078ec0ff */
[----:B------:R-:W-:Y:S01]  /*81f0*/  HMMA.16816.F32.BF16 R124, R140, R130, R176 ;  /* 0x000000828c7c723c */ /* 0x000fe200000418b0 */
[----:B------:R-:W-:Y:S02]  /*8200*/  SHF.R.U32.HI R4, RZ, 0x8, R2 ;  /* 0x00000008ff047819 */ /* 0x000fe40000011602 */
[----:B------:R-:W-:-:S03]  /*8210*/  PRMT R2, R11, 0x5410, R9 ;  /* 0x000054100b027816 */ /* 0x000fc60000000009 */
[C---:B-1----:R-:W-:Y:S01]  /*8220*/  HMMA.16816.F32.BF16 R136, R140.reuse, R12, R192 ;  /* 0x0000000c8c88723c */ /* 0x042fe200000418c0 */
[----:B-----5:R-:W-:Y:S02]  /*8230*/  PRMT R5, R8, 0x5410, R4 ;  /* 0x0000541008057816 */ /* 0x020fe40000000004 */
[--C-:B------:R-:W-:Y:S02]  /*8240*/  HSET2.LE.AND R4, R7, R0.reuse, PT ;  /* 0x0000000007047233 */ /* 0x100fe40003803000 */
[--C-:B------:R-:W-:Y:S01]  /*8250*/  HSET2.LE.AND R2, R2, R0.reuse, PT ;  /* 0x0000000002027233 */ /* 0x100fe20003803000 */
[----:B------:R-:W-:Y:S01]  /*8260*/  HMMA.16816.F32.BF16 R140, R140, R14, R180 ;  /* 0x0000000e8c8c723c */ /* 0x000fe200000418b4 */
[--C-:B------:R-:W-:Y:S02]  /*8270*/  HSET2.LE.AND R6, R5, R0.reuse, PT ;  /* 0x0000000005067233 */ /* 0x100fe40003803000 */
[----:B------:R-:W-:Y:S02]  /*8280*/  HSET2.LE.AND R7, R3, R0, PT ;  /* 0x0000000003077233 */ /* 0x000fe40003803000 */
[----:B----4-:R-:W-:-:S02]  /*8290*/  F2FP.BF16.F32.PACK_AB R0, R20, R21 ;  /* 0x000000151400723e */ /* 0x010fc400000010ff */
[----:B---3--:R-:W-:Y:S02]  /*82a0*/  F2FP.BF16.F32.PACK_AB R3, R17, R19 ;  /* 0x000000131103723e */ /* 0x008fe400000010ff */
        /* <DEDUP_REMOVED lines=84> */
[----:B------:R-:W2:Y:S01]  /*87f0*/  LDL.LU R230, [R1+0x70] ;  /* 0x0000700001e67983 */ /* 0x000ea20000300800 */
[----:B------:R-:W-:Y:S01]  /*8800*/  ULDC UR4, c[0x0][0x2d0] ;  /* 0x0000b40000047ab9 */ /* 0x000fe20000000800 */
[----:B------:R-:W1:Y:S01]  /*8810*/  LDC.64 R6, c[0x0][0x250] ;  /* 0x00009400ff067b82 */ /* 0x000e620000000a00 */
[----:B------:R-:W-:Y:S01]  /*8820*/  ISETP.GE.AND P2, PT, R150, UR4, PT ;  /* 0x0000000496007c0c */ /* 0x000fe2000bf46270 */
[----:B------:R-:W3:Y:S01]  /*8830*/  S2R R207, SR_TID.X ;  /* 0x0000000000cf7919 */ /* 0x000ee20000002100 */
[----:B------:R-:W-:Y:S01]  /*8840*/  LEA.HI.SX32 R219, R252, 0xfffffffe, 0x1a ;  /* 0xfffffffefcdb7811 */ /* 0x000fe200078fd2ff */
[----:B------:R-:W-:Y:S01]  /*8850*/  ULDC UR19, c[0x0][0x2d0] ;  /* 0x0000b40000137ab9 */ /* 0x000fe20000000800 */
[----:B------:R-:W-:Y:S01]  /*8860*/  MOV R151, R146 ;  /* 0x0000009200977202 */ /* 0x000fe20000000f00 */
[----:B------:R-:W-:Y:S01]  /*8870*/  ULDC UR4, c[0x0][0x2ec] ;  /* 0x0000bb0000047ab9 */ /* 0x000fe20000000800 */
[----:B------:R-:W-:Y:S01]  /*8880*/  MOV R150, R147 ;  /* 0x0000009300967202 */ /* 0x000fe20000000f00 */
[----:B------:R-:W-:-:S06]  /*8890*/  ULDC.64 UR6, c[0x0][0x248] ;  /* 0x0000920000067ab9 */ /* 0x000fcc0000000a00 */
[----:B------:R-:W4:Y:S08]  /*88a0*/  @!P2 LDC.64 R4, c[0x0][0x220] ;  /* 0x00008800ff04ab82 */ /* 0x000f300000000a00 */
[----:B------:R-:W5:Y:S01]  /*88b0*/  @!P2 LDC.64 R2, c[0x0][0x220] ;  /* 0x00008800ff02ab82 */ /* 0x000f620000000a00 */
[----:B-1----:R1:W-:Y:S01]  /*88c0*/  STL.64 [R1], R6 ;  /* 0x0000000601007387 */ /* 0x0023e20000100a00 */
[----:B---3--:R-:W-:-:S03]  /*88d0*/  LOP3.LUT R207, R207, 0x3, RZ, 0xc0, !PT ;  /* 0x00000003cfcf7812 */ /* 0x008fc600078ec0ff */
[----:B----4-:R3:W-:Y:S02]  /*88e0*/  @!P2 STL.64 [R1+0x40], R4 ;  /* 0x000040040100a387 */ /* 0x0107e40000100a00 */
[----:B------:R-:W-:-:S05]  /*88f0*/  IMAD R0, R207, -0x2, R250 ;  /* 0xfffffffecf007824 */ /* 0x000fca00078e02fa */
[----:B------:R-:W-:Y:S01]  /*8900*/  IADD3 R0, R144, R0, -R237 ;  /* 0x0000000090007210 */ /* 0x000fe20007ffe8ed */
[----:B------:R-:W-:Y:S01]  /*8910*/  IMAD.MOV.U32 R144, RZ, RZ, R148 ;  /* 0x000000ffff907224 */ /* 0x000fe200078e0094 */
[----:B-----5:R4:W-:Y:S04]  /*8920*/  @!P2 STL.64 [R1+0x38], R2 ;  /* 0x000038020100a387 */ /* 0x0209e80000100a00 */
[----:B------:R2:W-:Y:S01]  /*8930*/  STL [R1+0x28], R0 ;  /* 0x0000280001007387 */ /* 0x0005e20000100800 */
[----:B-1----:R-:W-:-:S05]  /*8940*/  IMAD.WIDE.U32 R6, R248, -0x326172a9, RZ ;  /* 0xcd9e8d57f8067825 */ /* 0x002fca00078e00ff */
[----:B------:R1:W-:Y:S01]  /*8950*/  STL.64 [R1+0x20], R6 ;  /* 0x0000200601007387 */ /* 0x0003e20000100a00 */
[----:B------:R-:W-:Y:S01]  /*8960*/  LOP3.LUT R248, R7, R188, RZ, 0x3c, !PT ;  /* 0x000000bc07f87212 */ /* 0x000fe200078e3cff */
[----:B---3--:R-:W-:-:S04]  /*8970*/  IMAD.WIDE.U32 R4, R249, -0x326172a9, RZ ;  /* 0xcd9e8d57f9047825 */ /* 0x008fc800078e00ff */
[----:B------:R-:W-:Y:S01]  /*8980*/  IMAD.WIDE.U32 R248, R248, -0x2daee0ad, RZ ;  /* 0xd2511f53f8f87825 */ /* 0x000fe200078e00ff */
[----:B------:R1:W-:Y:S01]  /*8990*/  STL.64 [R1+0x18], R4 ;  /* 0x0000180401007387 */ /* 0x0003e20000100a00 */
[----:B------:R-:W-:Y:S02]  /*89a0*/  LOP3.LUT R250, R5, R188, RZ, 0x3c, !PT ;  /* 0x000000bc05fa7212 */ /* 0x000fe400078e3cff */
[----:B----4-:R-:W-:-:S03]  /*89b0*/  IMAD.MOV.U32 R3, RZ, RZ, R149 ;  /* 0x000000ffff037224 */ /* 0x010fc600078e0095 */
[----:B------:R-:W-:-:S04]  /*89c0*/  IMAD.WIDE.U32 R250, R250, -0x2daee0ad, RZ ;  /* 0xd2511f53fafa7825 */ /* 0x000fc800078e00ff */
[----:B--2---:R-:W-:Y:S01]  /*89d0*/  IMAD.WIDE.U32 R246, R230, -0x2daee0ad, RZ ;  /* 0xd2511f53e6f67825 */ /* 0x004fe200078e00ff */
[----:B-1----:R-:W-:Y:S06]  /*89e0*/  BRA `(.L_x_534) ;  /* 0x0000000400087947 */ /* 0x002fec0003800000 */
.L_x_536:
        /* <DEDUP_REMOVED lines=11> */
[----:B------:R-:W5:Y:S01]  /*8aa0*/  @!P0 LDC.64 R180, c[0x0][0x218] ;  /* 0x00008600ffb48b82 */ /* 0x000f620000000a00 */
[----:B------:R-:W-:Y:S02]  /*8ab0*/  IMAD R147, R146, UR7, R147 ;  /* 0x0000000792937c24 */ /* 0x000fe4000f8e0293 */
[----:B------:R1:W-:Y:S02]  /*8ac0*/  @P2 STS [R218+0x6004], RZ ;  /* 0x006004ffda002388 */ /* 0x0003e40000000800 */
[----:B------:R-:W-:Y:S02]  /*8ad0*/  IMAD.IADD R147, R173, 0x1, R147 ;  /* 0x00000001ad937824 */ /* 0x000fe400078e0293 */
[----:B------:R1:W-:Y:S01]  /*8ae0*/  @P2 STS.64 [R218+0x6008], RZ ;  /* 0x006008ffda002388 */ /* 0x0003e20000000a00 */
[----:B------:R-:W4:Y:S08]  /*8af0*/  @!P2 LDC.64 R176, c[0x0][0x218] ;  /* 0x00008600ffb0ab82 */ /* 0x000f300000000a00 */
[----:B------:R-:W4:Y:S01]  /*8b00*/  @!P1 LDC.64 R192, c[0x0][0x218] ;  /* 0x00008600ffc09b82 */ /* 0x000f220000000a00 */
[C---:B--2---:R-:W-:Y:S04]  /*8b10*/  LEA R146, P3, R172.reuse, R220, 0x6 ;  /* 0x000000dcac927211 */ /* 0x044fe800078630ff */
        /* <DEDUP_REMOVED lines=9> */
[C-C-:B------:R-:W-:Y:S02]  /*8bb0*/  @!P1 LEA.HI.X R183, R146.reuse, R183, R147.reuse, 0x1, P3 ;  /* 0x000000b792b79211 */ /* 0x140fe400018f0c93 */
[C---:B------:R-:W-:Y:S01]  /*8bc0*/  @!P0 LEA R180, P3, R146.reuse, R180, 0x1 ;  /* 0x000000b492b48211 */ /* 0x040fe200078608ff */
[----:B------:R2:W-:Y:S03]  /*8bd0*/  @P1 STS.128 [R218+0x7000], RZ ;  /* 0x007000ffda001388 */ /* 0x0005e60000000c00 */
[--C-:B------:R-:W-:Y:S01]  /*8be0*/  @!P0 LEA.HI.X R181, R146, R181, R147.reuse, 0x1, P3 ;  /* 0x000000b592b58211 */ /* 0x100fe200018f0c93 */
[----:B------:R-:W-:Y:S01]  /*8bf0*/  @!PT LDS RZ, [RZ] ;  /* 0x00000000fffff984 */ /* 0x000fe20000000800 */
[----:B------:R-:W-:Y:S01]  /*8c00*/  @!PT LDS RZ, [RZ] ;  /* 0x00000000fffff984 */ /* 0x000fe20000000800 */
[----:B------:R-:W-:Y:S01]  /*8c10*/  @!PT LDS RZ, [RZ] ;  /* 0x00000000fffff984 */ /* 0x000fe20000000800 */
[----:B------:R2:W-:Y:S01]  /*8c20*/  @!P1 LDGSTS.E.BYPASS.LTC128B.128 [R218+0x7000], desc[UR20][R182.64+0x40] ;  /* 0x07000040b6da9fae */ /* 0x0005e2000b901d54 */
[----:B----4-:R-:W-:Y:S03]  /*8c30*/  IADD3 R146, P3, R184, R146, RZ ;  /* 0x00000092b8927210 */ /* 0x010fe60007f7e0ff */
[----:B------:R2:W-:Y:S02]  /*8c40*/  @P0 STS.128 [R218+0x8000], RZ ;  /* 0x008000ffda000388 */ /* 0x0005e40000000c00 */
        /* <DEDUP_REMOVED lines=28> */
.L_x_534:
[----:B--2---:R-:W2:Y:S01]  /*8e10*/  LDL R2, [R1+0x2c] ;  /* 0x00002c0001027983 */ /* 0x004ea20000100800 */
[----:B------:R-:W-:Y:S04]  /*8e20*/  DEPBAR.LE SB0, 0x0 ;  /* 0x000080000000791a */ /* 0x000fe80000000000 */
[----:B------:R-:W3:Y:S04]  /*8e30*/  LDL R0, [R1+0x30] ;  /* 0x0000300001007983 */ /* 0x000ee80000100800 */
[----:B------:R-:W4:Y:S04]  /*8e40*/  LDL R19, [R1] ;  /* 0x0000000001137983 */ /* 0x000f280000100800 */
[----:B------:R-:W5:Y:S04]  /*8e50*/  LDL R20, [R1+0x4] ;  /* 0x0000040001147983 */ /* 0x000f680000100800 */
[----:B------:R-:W5:Y:S04]  /*8e60*/  LDL.64 R8, [R1+0x50] ;  /* 0x0000500001087983 */ /* 0x000f680000100a00 */
[----:B------:R-:W5:Y:S04]  /*8e70*/  LDL R7, [R1+0x64] ;  /* 0x0000640001077983 */ /* 0x000f680000100800 */
[----:B------:R-:W5:Y:S04]  /*8e80*/  LDL R6, [R1+0x40] ;  /* 0x0000400001067983 */ /* 0x000f680000100800 */
[----:B------:R-:W5:Y:S04]  /*8e90*/  LDL R11, [R1+0x44] ;  /* 0x00004400010b7983 */ /* 0x000f680000100800 */
[----:B------:R-:W5:Y:S04]  /*8ea0*/  LDL R10, [R1+0x38] ;  /* 0x00003800010a7983 */ /* 0x000f680000100800 */
[----:B------:R-:W5:Y:S01]  /*8eb0*/  LDL R18, [R1+0x3c] ;  /* 0x00003c0001127983 */ /* 0x000f620000100800 */
[----:B------:R-:W-:Y:S06]  /*8ec0*/  BAR.SYNC.DEFER_BLOCKING 0x0 ;  /* 0x0000000000007b1d */ /* 0x000fec0000010000 */
[----:B------:R-:W-:Y:S04]  /*8ed0*/  @P2 STS [R218+0x9000], RZ ;  /* 0x009000ffda002388 */ /* 0x000fe80000000800 */
[----:B------:R-:W-:Y:S04]  /*8ee0*/  @P2 STS [R218+0x9004], RZ ;  /* 0x009004ffda002388 */ /* 0x000fe80000000800 */
[----:B------:R-:W-:Y:S04]  /*8ef0*/  @P2 STS.64 [R218+0x9008], RZ ;  /* 0x009008ffda002388 */ /* 0x000fe80000000a00 */
[----:B------:R-:W5:Y:S01]  /*8f00*/  LDL R146, [R1+0x28] ;  /* 0x0000280001927983 */ /* 0x000f620000100800 */
[----:B--2---:R-:W-:Y:S02]  /*8f10*/  ISETP.GE.AND P1, PT, R2, UR19, PT ;  /* 0x0000001302007c0c */ /* 0x004fe4000bf26270 */
[----:B---3--:R-:W-:Y:S02]  /*8f20*/  ISETP.GE.AND P0, PT, R0, UR19, PT ;  /* 0x0000001300007c0c */ /* 0x008fe4000bf06270 */
[----:B------:R-:W-:Y:S01]  /*8f30*/  SHF.R.S32.HI R0, RZ, 0x1f, R219 ;  /* 0x0000001fff007819 */ /* 0x000fe200000114db */
[CC--:B----4-:R-:W-:Y:S08]  /*8f40*/  IMAD.WIDE.U32 R4, R219.reuse, R19.reuse, RZ ;  /* 0x00000013db047225 */ /* 0x0d0ff000078e00ff */
[----:B------:R-:W1:Y:S01]  /*8f50*/  @!P1 LDC.64 R14, c[0x0][0x220] ;  /* 0x00008800ff0e9b82 */ /* 0x000e620000000a00 */
[----:B------:R-:W-:Y:S04]  /*8f60*/  IMAD R0, R0, R19, RZ ;  /* 0x0000001300007224 */ /* 0x000fe800078e02ff */
[----:B-----5:R-:W-:Y:S01]  /*8f70*/  IMAD R2, R219, R20, R0 ;  /* 0x00000014db027224 */ /* 0x020fe200078e0200 */
[C---:B------:R-:W-:Y:S02]  /*8f80*/  LEA R0, P3, R4.reuse, R8, 0x6 ;  /* 0x0000000804007211 */ /* 0x040fe400078630ff */
[----:B------:R-:W2:Y:S01]  /*8f90*/  @!P0 LDC.64 R12, c[0x0][0x220] ;  /* 0x00008800ff0c8b82 */ /* 0x000ea20000000a00 */
[----:B------:R-:W-:Y:S05]  /*8fa0*/  IMAD.IADD R2, R5, 0x1, R2 ;  /* 0x0000000105027824 */ /* 0x000fea00078e0202 */
[----:B------:R-:W-:Y:S02]  /*8fb0*/  LEA.HI.X R4, R4, R7, R2, 0x6, P3 ;  /* 0x0000000704047211 */ /* 0x000fe400018f3402 */
[C---:B------:R-:W-:Y:S01]  /*8fc0*/  @!P2 LEA R6, P3, R0.reuse, R6, 0x1 ;  /* 0x000000060006a211 */ /* 0x040fe200078608ff */
[----:B------:R-:W3:Y:S01]  /*8fd0*/  @!P1 LDC.64 R8, c[0x0][0x220] ;  /* 0x00008800ff089b82 */ /* 0x000ee20000000a00 */
[C---:B------:R-:W-:Y:S02]  /*8fe0*/  LEA R2, P6, R19.reuse, R0, 0x5 ;  /* 0x0000000013027211 */ /* 0x040fe400078c28ff */
[--C-:B------:R-:W-:Y:S02]  /*8ff0*/  @!P2 LEA.HI.X R7, R0, R11, R4.reuse, 0x1, P3 ;  /* 0x0000000b0007a211 */ /* 0x100fe400018f0c04 */
[----:B------:R-:W-:Y:S02]  /*9000*/  @!P2 LEA R10, P5, R2, R10, 0x1 ;  /* 0x0000000a020aa211 */ /* 0x000fe400078a08ff */
[C---:B-1----:R-:W-:Y:S01]  /*9010*/  @!P1 LEA R14, P4, R0.reuse, R14, 0x1 ;  /* 0x0000000e000e9211 */ /* 0x042fe200078808ff */
[----:B------:R-:W-:Y:S01]  /*9020*/  @!PT LDS RZ, [RZ] ;  /* 0x00000000fffff984 */ /* 0x000fe20000000800 */
[----:B------:R-:W-:Y:S01]  /*9030*/  @!PT LDS RZ, [RZ] ;  /* 0x00000000fffff984 */ /* 0x000fe20000000800 */
[----:B------:R-:W-:Y:S01]  /*9040*/  @!PT LDS RZ, [RZ] ;  /* 0x00000000fffff984 */ /* 0x000fe20000000800 */
[----:B------:R1:W-:Y:S01]  /*9050*/  @!P2 LDGSTS.E.BYPASS.LTC128B.128 [R218+0x9000], desc[UR20][R6.64] ;  /* 0x0900000006daafae */ /* 0x0003e2000b901d54 */
[----:B------:R-:W1:Y:S02]  /*9060*/  @!P0 LDC.64 R16, c[0x0][0x220] ;  /* 0x00008800ff108b82 */ /* 0x000e640000000a00 */
[C-C-:B------:R-:W-:Y:S01]  /*9070*/  @!P1 LEA.HI.X R15, R0.reuse, R15, R4.reuse, 0x1, P4 ;  /* 0x0000000f000f9211 */ /* 0x140fe200020f0c04 */
[----:B------:R-:W-:Y:S01]  /*9080*/  @P1 STS.128 [R218+0xa000], RZ ;  /* 0x00a000ffda001388 */ /* 0x000fe20000000c00 */
[C---:B--2---:R-:W-:Y:S03]  /*9090*/  @!P0 LEA R12, P3, R0.reuse, R12, 0x1 ;  /* 0x0000000c000c8211 */ /* 0x044fe600078608ff */
[----:B------:R-:W-:Y:S01]  /*90a0*/  @!PT LDS RZ, [RZ] ;  /* 0x00000000fffff984 */ /* 0x000fe20000000800 */
[----:B------:R-:W-:Y:S01]  /*90b0*/  @!PT LDS RZ, [RZ] ;  /* 0x00000000fffff984 */ /* 0x000fe20000000800 */
[----:B------:R-:W-:Y:S01]  /*90c0*/  @!PT LDS RZ, [RZ] ;  /* 0x00000000fffff984 */ /* 0x000fe20000000800 */
[----:B------:R-:W-:Y:S01]  /*90d0*/  @!P1 LDGSTS.E.BYPASS.LTC128B.128 [R218+0xa000], desc[UR20][R14.64+0x40] ;  /* 0x0a0000400eda9fae */ /* 0x000fe2000b901d54 */
[----:B------:R-:W-:Y:S03]  /*90e0*/  @!P0 LEA.HI.X R13, R0, R13, R4, 0x1, P3 ;  /* 0x0000000d000d8211 */ /* 0x000fe600018f0c04 */
[----:B------:R-:W-:Y:S01]  /*90f0*/  @P0 STS.128 [R218+0xb000], RZ ;  /* 0x00b000ffda000388 */ /* 0x000fe20000000c00 */
[----:B------:R-:W-:Y:S01]  /*9100*/  LEA.HI.X R4, R19, R4, R20, 0x5, P6 ;  /* 0x0000000413047211 */ /* 0x000fe200030f2c14 */
[----:B------:R-:W-:Y:S02]  /*9110*/  IMAD.MOV.U32 R0, RZ, RZ, -0x40 ;  /* 0xffffffc0ff007424 */ /* 0x000fe400078e00ff */
[----:B------:R-:W-:Y:S01]  /*9120*/  @!PT LDS RZ, [RZ] ;  /* 0x00000000fffff984 */ /* 0x000fe20000000800 */
[----:B------:R-:W-:Y:S01]  /*9130*/  @!PT LDS RZ, [RZ] ;  /* 0x00000000fffff984 */ /* 0x000fe20000000800 */
[----:B------:R-:W-:Y:S01]  /*9140*/  @!PT LDS RZ, [RZ] ;  /* 0x00000000fffff984 */ /* 0x000fe20000000800 */
[----:B------:R-:W-:Y:S01]  /*9150*/  @!P0 LDGSTS.E.BYPASS.LTC128B.128 [R218+0xb000], desc[UR20][R12.64+0x80] ;  /* 0x0b0000800cda8fae */ /* 0x000fe2000b901d54 */
[C-C-:B------:R-:W-:Y:S02]  /*9160*/  @!P2 LEA.HI.X R11, R2.reuse, R18, R4.reuse, 0x1, P5 ;  /* 0x00000012020ba211 */ /* 0x140fe400028f0c04 */
[C---:B---3--:R-:W-:Y:S01]  /*9170*/  @!P1 LEA R8, P4, R2.reuse, R8, 0x1 ;  /* 0x0000000802089211 */ /* 0x048fe200078808ff */
[----:B------:R-:W-:Y:S03]  /*9180*/  @P2 STS.128 [R218+0x9800], RZ ;  /* 0x009800ffda002388 */ /* 0x000fe60000000c00 */
[C-C-:B------:R-:W-:Y:S01]  /*9190*/  @!P1 LEA.HI.X R9, R2.reuse, R9, R4.reuse, 0x1, P4 ;  /* 0x0000000902099211 */ /* 0x140fe200020f0c04 */
[----:B------:R-:W-:Y:S01]  /*91a0*/  @!PT LDS RZ, [RZ] ;  /* 0x00000000fffff984 */ /* 0x000fe20000000800 */
[----:B------:R-:W-:Y:S01]  /*91b0*/  @!PT LDS RZ, [RZ] ;  /* 0x00000000fffff984 */ /* 0x000fe20000000800 */
[----:B------:R-:W-:Y:S01]  /*91c0*/  @!PT LDS RZ, [RZ] ;  /* 0x00000000fffff984 */ /* 0x000fe20000000800 */
[----:B------:R-:W-:Y:S01]  /*91d0*/  @!P2 LDGSTS.E.BYPASS.LTC128B.128 [R218+0x9800], desc[UR20][R10.64] ;  /* 0x098000000adaafae */ /* 0x000fe2000b901d54 */
[C---:B------:R-:W-:Y:S02]  /*91e0*/  ISETP.GT.AND P4, PT, R219.reuse, RZ, PT ;  /* 0x000000ffdb00720c */ /* 0x040fe40003f84270 */
[C---:B-1----:R-:W-:Y:S01]  /*91f0*/  @!P0 LEA R6, P3, R2.reuse, R16, 0x1 ;  /* 0x0000001002068211 */ /* 0x042fe200078608ff */
[----:B------:R-:W-:Y:S03]  /*9200*/  @P1 STS.128 [R218+0xa800], RZ ;  /* 0x00a800ffda001388 */ /* 0x000fe60000000c00 */
[----:B------:R-:W-:Y:S01]  /*9210*/  @!P0 LEA.HI.X R7, R2, R17, R4, 0x1, P3 ;  /* 0x0000001102078211 */ /* 0x000fe200018f0c04 */
[----:B------:R-:W-:Y:S01]  /*9220*/  @!PT LDS RZ, [RZ] ;  /* 0x00000000fffff984 */ /* 0x000fe20000000800 */
[----:B------:R-:W-:Y:S01]  /*9230*/  @!PT LDS RZ, [RZ] ;  /* 0x00000000fffff984 */ /* 0x000fe20000000800 */
[----:B------:R-:W-:Y:S01]  /*9240*/  @!PT LDS RZ, [RZ] ;  /* 0x00000000fffff984 */ /* 0x000fe20000000800 */
[----:B------:R-:W-:Y:S01]  /*9250*/  @!P1 LDGSTS.E.BYPASS.LTC128B.128 [R218+0xa800], desc[UR20][R8.64+0x40] ;  /* 0x0a80004008da9fae */ /* 0x000fe2000b901d54 */
[C---:B------:R-:W-:Y:S03]  /*9260*/  IMAD R2, R219.reuse, R0, 0x40 ;  /* 0x00000040db027424 */ /* 0x040fe600078e0200 */
[----:B------:R-:W-:Y:S01]  /*9270*/  @P0 STS.128 [R218+0xb800], RZ ;  /* 0x00b800ffda000388 */ /* 0x000fe20000000c00 */
[----:B------:R-:W-:Y:S03]  /*9280*/  IMAD R0, R219, -0x40, R146 ;  /* 0xffffffc0db007824 */ /* 0x000fe600078e0292 */
[----:B------:R-:W-:Y:S01]  /*9290*/  @!PT LDS RZ, [RZ] ;  /* 0x00000000fffff984 */ /* 0x000fe20000000800 */
[----:B------:R-:W-:Y:S01]  /*92a0*/  @!PT LDS RZ, [RZ] ;  /* 0x00000000fffff984 */ /* 0x000fe20000000800 */
[----:B------:R-:W-:Y:S01]  /*92b0*/  @!PT LDS RZ, [RZ] ;  /* 0x00000000fffff984 */ /* 0x000fe20000000800 */
[----:B------:R1:W-:Y:S01]  /*92c0*/  @!P0 LDGSTS.E.BYPASS.LTC128B.128 [R218+0xb800], desc[UR20][R6.64+0x80] ;  /* 0x0b80008006da8fae */ /* 0x0003e2000b901d54 */
[----:B------:R-:W-:Y:S02]  /*92d0*/  IMAD.IADD R2, R146, 0x1, R2 ;  /* 0x0000000192027824 */ /* 0x000fe400078e0202 */
[C---:B------:R-:W-:Y:S01]  /*92e0*/  VIADD R149, R0.reuse, 0x48 ;  /* 0x0000004800957836 */ /* 0x040fe20000000000 */
[----:B------:R-:W-:Y:S01]  /*92f0*/  LDSM.16.M88.4 R64, [R216] ;  /* 0x00000000d840783b */ /* 0x000fe20000000200 */
[----:B------:R-:W-:Y:S03]  /*9300*/  VIADD R148, R0, 0x47 ;  /* 0x0000004700947836 */ /* 0x000fe60000000000 */
[----:B------:R-:W1:Y:S01]  /*9310*/  LDSM.16.M88.4 R16, [R213+0x6000] ;  /* 0x00600000d510783b */ /* 0x000e620000000200 */
[----:B------:R-:W-:Y:S02]  /*9320*/  ISETP.GE.AND P5, PT, R149, RZ, PT ;  /* 0x000000ff9500720c */ /* 0x000fe40003fa6270 */
[----:B------:R-:W-:Y:S01]  /*9330*/  ISETP.GE.AND P6, PT, R148, RZ, PT ;  /* 0x000000ff9400720c */ /* 0x000fe20003fc6270 */
[----:B------:R-:W2:Y:S04]  /*9340*/  LDSM.16.M88.4 R60, [R216+0x1000] ;  /* 0x00100000d83c783b */ /* 0x000ea80000000200 */
[----:B------:R-:W3:Y:S04]  /*9350*/  LDSM.16.M88.4 R32, [R213+0x6400] ;  /* 0x00640000d520783b */ /* 0x000ee80000000200 */
[----:B------:R-:W0:Y:S04]  /*9360*/  LDGDEPBAR ;  /* 0x00000000000079af */ /* 0x000e280000000000 */
[----:B------:R-:W4:Y:S04]  /*9370*/  LDSM.16.M88.4 R48, [R213+0x6800] ;  /* 0x00680000d530783b */ /* 0x000f280000000200 */
[----:B------:R-:W5:Y:S04]  /*9380*/  LDSM.16.M88.4 R172, [R213+0x6c00] ;  /* 0x006c0000d5ac783b */ /* 0x000f680000000200 */
[----:B------:R-:W-:Y:S04]  /*9390*/  LDSM.16.M88.4 R176, [R217] ;  /* 0x00000000d9b0783b */ /* 0x000fe80000000200 */
[----:B------:R-:W5:Y:S04]  /*93a0*/  LDSM.16.M88.4 R180, [R215+0x6000] ;  /* 0x00600000d7b4783b */ /* 0x000f680000000200 */
[----:B------:R-:W5:Y:S04]  /*93b0*/  LDSM.16.M88.4 R184, [R217+0x1000] ;  /* 0x00100000d9b8783b */ /* 0x000f680000000200 */
[----:B------:R-:W5:Y:S01]  /*93c0*/  LDSM.16.M88.4 R188, [R215+0x6400] ;  /* 0x00640000d7bc783b */ /* 0x000f620000000200 */
[-C--:B-1----:R-:W-:Y:S03]  /*93d0*/  HMMA.16816.F32.BF16 R4, R64, R16.reuse, RZ ;  /* 0x000000104004723c */ /* 0x082fe600000418ff */
[----:B------:R-:W1:Y:S04]  /*93e0*/  LDSM.16.M88.4 R192, [R215+0x6800] ;  /* 0x00680000d7c0783b */ /* 0x000e680000000200 */
[----:B------:R-:W1:Y:S01]  /*93f0*/  LDSM.16.M88.4 R196, [R215+0x6c00] ;  /* 0x006c0000d7c4783b */ /* 0x000e620000000200 */
[C---:B--2---:R-:W-:Y:S03]  /*9400*/  HMMA.16816.F32.BF16 R8, R60.reuse, R16, RZ ;  /* 0x000000103c08723c */ /* 0x044fe600000418ff */
[----:B------:R-:W-:Y:S03]  /*9410*/  LDSM.16.M88.4 R200, [R216+0x2000] ;  /* 0x00200000d8c8783b */ /* 0x000fe60000000200 */
[-C--:B------:R-:W-:Y:S01]  /*9420*/  HMMA.16816.F32.BF16 R12, R60, R18.reuse, RZ ;  /* 0x000000123c0c723c */ /* 0x080fe200000418ff */
[----:B------:R-:W2:Y:S04]  /*9430*/  LDSM.16.M88.4 R204, [R213+0x7000] ;  /* 0x00700000d5cc783b */ /* 0x000ea80000000200 */
[----:B------:R-:W2:Y:S01]  /*9440*/  LDSM.16.M88.4 R208, [R216+0x3000] ;  /* 0x00300000d8d0783b */ /* 0x000ea20000000200 */
[C---:B------:R-:W-:Y:S06]  /*9450*/  HMMA.16816.F32.BF16 R16, R64.reuse, R18, RZ ;  /* 0x000000124010723c */ /* 0x040fec00000418ff */
[-C--:B---3--:R-:W-:Y:S06]  /*9460*/  HMMA.16816.F32.BF16 R20, R64, R32.reuse, RZ ;  /* 0x000000204014723c */ /* 0x088fec00000418ff */
[C---:B------:R-:W-:Y:S06]  /*9470*/  HMMA.16816.F32.BF16 R24, R60.reuse, R32, RZ ;  /* 0x000000203c18723c */ /* 0x040fec00000418ff */
[-C--:B------:R-:W-:Y:S06]  /*9480*/  HMMA.16816.F32.BF16 R28, R60, R34.reuse, RZ ;  /* 0x000000223c1c723c */ /* 0x080fec00000418ff */
        /* <DEDUP_REMOVED lines=9> */
[----:B------:R-:W3:Y:S05]  /*9520*/  LDSM.16.M88.4 R172, [R213+0x7400] ;  /* 0x00740000d5ac783b */ /* 0x000eea0000000200 */
[-C--:B------:R-:W-:Y:S06]  /*9530*/  HMMA.16816.F32.BF16 R4, R176, R180.reuse, R4 ;  /* 0x000000b4b004723c */ /* 0x080fec0000041804 */
        /* <DEDUP_REMOVED lines=19> */
[----:B------:R-:W-:Y:S04]  /*9670*/  LDSM.16.M88.4 R176, [R215+0x7000] ;  /* 0x00700000d7b0783b */ /* 0x000fe80000000200 */
[----:B------:R-:W-:Y:S01]  /*9680*/  LDSM.16.M88.4 R196, [R215+0x7800] ;  /* 0x00780000d7c4783b */ /* 0x000fe20000000200 */
[-C--:B--2---:R-:W-:Y:S06]  /*9690*/  HMMA.16816.F32.BF16 R4, R200, R204.reuse, R4 ;  /* 0x000000ccc804723c */ /* 0x084fec0000041804 */
        /* <DEDUP_REMOVED lines=8> */
[----:B------:R-:W1:Y:S05]  /*9720*/  LDSM.16.M88.4 R172, [R217+0x2000] ;  /* 0x00200000d9ac783b */ /* 0x000e6a0000000200 */
[-C--:B----4-:R-:W-:Y:S06]  /*9730*/  HMMA.16816.F32.BF16 R36, R200, R180.reuse, R36 ;  /* 0x000000b4c824723c */ /* 0x090fec0000041824 */
        /* <DEDUP_REMOVED lines=9> */
[----:B------:R-:W2:Y:S04]  /*97d0*/  LDSM.16.M88.4 R188, [R213+0x8000] ;  /* 0x00800000d5bc783b */ /* 0x000ea80000000200 */
[----:B------:R-:W3:Y:S01]  /*97e0*/  LDSM.16.M88.4 R200, [R216+0x5000] ;  /* 0x00500000d8c8783b */ /* 0x000ee20000000200 */
        /* <DEDUP_REMOVED lines=20> */
[----:B------:R-:W4:Y:S04]  /*9930*/  LDSM.16.M88.4 R172, [R213+0x8c00] ;  /* 0x008c0000d5ac783b */ /* 0x000f280000000200 */
[----:B------:R-:W-:Y:S01]  /*9940*/  LDSM.16.M88.4 R204, [R215+0x8800] ;  /* 0x00880000d7cc783b */ /* 0x000fe20000000200 */
        /* <DEDUP_REMOVED lines=9> */
[----:B------:R-:W3:Y:S01]  /*99e0*/  LDSM.16.M88.4 R208, [R215+0x8c00] ;  /* 0x008c0000d7d0783b */ /* 0x000ee20000000200 */
[----:B------:R-:W-:Y:S04]  /*99f0*/  DEPBAR.LE SB0, 0x0 ;  /* 0x000080000000791a */ /* 0x000fe80000000000 */
[-C--:B-1----:R-:W-:Y:S01]  /*9a00*/  HMMA.16816.F32.BF16 R36, R180, R176.reuse, R36 ;  /* 0x000000b0b424723c */ /* 0x082fe20000041824 */
[----:B------:R-:W-:Y:S05]  /*9a10*/  BAR.SYNC.DEFER_BLOCKING 0x0 ;  /* 0x0000000000007b1d */ /* 0x000fea0000010000 */
[C---:B------:R-:W-:Y:S06]  /*9a20*/  HMMA.16816.F32.BF16 R40, R200.reuse, R176, R40 ;  /* 0x000000b0c828723c */ /* 0x040fec0000041828 */
[-C--:B------:R-:W-:Y:S06]  /*9a30*/  HMMA.16816.F32.BF16 R44, R200, R178.reuse, R44 ;  /* 0x000000b2c82c723c */ /* 0x080fec000004182c */
[C---:B------:R-:W-:Y:S06]  /*9a40*/  HMMA.16816.F32.BF16 R48, R180.reuse, R178, R48 ;  /* 0x000000b2b430723c */ /* 0x040fec0000041830 */
[-C--:B----4-:R-:W-:Y:S05]  /*9a50*/  HMMA.16816.F32.BF16 R52, R180, R172.reuse, R52 ;  /* 0x000000acb434723c */ /* 0x090fea0000041834 */
[C---:B------:R-:W-:Y:S01]  /*9a60*/  VIADD R178, R0.reuse, 0x3f ;  /* 0x0000003f00b27836 */ /* 0x040fe20000000000 */
[C---:B------:R-:W-:Y:S06]  /*9a70*/  HMMA.16816.F32.BF16 R56, R200.reuse, R172, R56 ;  /* 0x000000acc838723c */ /* 0x040fec0000041838 */
[-C--:B------:R-:W-:Y:S06]  /*9a80*/  HMMA.16816.F32.BF16 R60, R200, R174.reuse, R60 ;  /* 0x000000aec83c723c */ /* 0x080fec000004183c */
[----:B------:R-:W-:Y:S01]  /*9a90*/  HMMA.16816.F32.BF16 R64, R180, R174, R64 ;  /* 0x000000aeb440723c */ /* 0x000fe20000041840 */
[----:B------:R-:W-:Y:S05]  /*9aa0*/  P2R R200, PR, RZ, 0x10 ;  /* 0x00000010ffc87803 */ /* 0x000fea0000000000 */
[-C--:B--2---:R-:W-:Y:S06]  /*9ab0*/  HMMA.16816.F32.BF16 R4, R184, R188.reuse, R4 ;  /* 0x000000bcb804723c */ /* 0x084fec0000041804 */
[C---:B------:R-:W-:Y:S06]  /*9ac0*/  HMMA.16816.F32.BF16 R8, R192.reuse, R188, R8 ;  /* 0x000000bcc008723c */ /* 0x040fec0000041808 */
[-C--:B------:R-:W-:Y:S05]  /*9ad0*/  HMMA.16816.F32.BF16 R12, R192, R190.reuse, R12 ;  /* 0x000000bec00c723c */ /* 0x080fea000004180c */
[C---:B------:R-:W-:Y:S01]  /*9ae0*/  VIADD R189, R0.reuse, 0xfffffff8 ;  /* 0xfffffff800bd7836 */ /* 0x040fe20000000000 */
[C---:B------:R-:W-:Y:S05]  /*9af0*/  HMMA.16816.F32.BF16 R16, R184.reuse, R190, R16 ;  /* 0x000000beb810723c */ /* 0x040fea0000041810 */
[C---:B------:R-:W-:Y:S01]  /*9b00*/  VIADD R188, R0.reuse, 0xfffffff7 ;  /* 0xfffffff700bc7836 */ /* 0x040fe20000000000 */
        /* <DEDUP_REMOVED lines=11> */
[----:B------:R-:W-:Y:S07]  /*9bc0*/  HMMA.16816.F32.BF16 R64, R184, R210, R64 ;  /* 0x000000d2b840723c */ /* 0x000fee0000041840 */
[C---:B------:R-:W-:Y:S04]  /*9bd0*/  VIADD R185, R0.reuse, 0xffffffff ;  /* 0xffffffff00b97836 */ /* 0x040fe80000000000 */
[C---:B------:R-:W-:Y:S02]  /*9be0*/  VIADD R187, R0.reuse, 0x38 ;  /* 0x0000003800bb7836 */ /* 0x040fe40000000000 */
[----:B------:R-:W-:Y:S01]  /*9bf0*/  VIADD R186, R0, 0x37 ;  /* 0x0000003700ba7836 */ /* 0x000fe20000000000 */
[----:B------:R-:W-:Y:S10]  /*9c00*/  @P4 BRA `(.L_x_536) ;  /* 0xffffffec00784947 */ /* 0x000ff4000383ffff */
.L_x_535:
[----:B------:R-:W-:Y:S01]  /*9c10*/  @!P6 IADD3 R148, -R2, -0x7, RZ ;  /* 0xfffffff90294e810 */ /* 0x000fe20007ffe1ff */
[----:B------:R-:W3:Y:S01]  /*9c20*/  LDL.64 R220, [R1+0x20] ;  /* 0x0000200001dc7983 */ /* 0x000ee20000100a00 */
[----:B------:R-:W-:Y:S01]  /*9c30*/  ISETP.GE.AND P6, PT, R187, RZ, PT ;  /* 0x000000ffbb00720c */ /* 0x000fe20003fc6270 */
[----:B------:R-:W-:Y:S01]  /*9c40*/  UIADD3 UR18, UR22, -0x255992d5, URZ ;  /* 0xdaa66d2b16127890 */ /* 0x000fe2000fffe03f */
[----:B------:R-:W-:Y:S01]  /*9c50*/  ISETP.GE.AND P0, PT, R178, RZ, PT ;  /* 0x000000ffb200720c */ /* 0x000fe20003f06270 */
[----:B------:R-:W-:Y:S01]  /*9c60*/  UIADD3 UR17, UR22, -0x4ab325aa, URZ ;  /* 0xb54cda5616117890 */ /* 0x000fe2000fffe03f */
[----:B------:R-:W-:Y:S01]  /*9c70*/  ISETP.GE.AND P1, PT, R185, RZ, PT ;  /* 0x000000ffb900720c */ /* 0x000fe20003f26270 */
[----:B------:R-:W4:Y:S01]  /*9c80*/  LDL.64 R226, [R1+0x18] ;  /* 0x0000180001e27983 */ /* 0x000f220000100a00 */
[----:B------:R-:W-:Y:S01]  /*9c90*/  @!P5 IADD3 R149, -R2, -0x8, RZ ;  /* 0xfffffff80295d810 */ /* 0x000fe20007ffe1ff */
[----:B------:R-:W-:Y:S01]  /*9ca0*/  UIADD3 UR15, UR23, -0x4498517b, URZ ;  /* 0xbb67ae85170f7890 */ /* 0x000fe2000fffe03f */
[----:B------:R-:W-:Y:S01]  /*9cb0*/  ISETP.GE.AND P5, PT, R188, RZ, PT ;  /* 0x000000ffbc00720c */ /* 0x000fe20003fa6270 */
[C---:B--2---:R-:W-:Y:S01]  /*9cc0*/  VIADD R175, R0.reuse, 0x8 ;  /* 0x0000000800af7836 */ /* 0x044fe20000000000 */
[C---:B------:R-:W-:Y:S01]  /*9cd0*/  IADD3 R146, -R0.reuse, -0x7, RZ ;  /* 0xfffffff900927810 */ /* 0x040fe20007ffe1ff */
[----:B------:R-:W-:Y:S01]  /*9ce0*/  UIADD3 UR14, UR22, 0x3c6ef372, URZ ;  /* 0x3c6ef372160e7890 */ /* 0x000fe2000fffe03f */
[----:B------:R-:W-:Y:S01]  /*9cf0*/  IADD3 R147, -R0, -0x8, RZ ;  /* 0xfffffff800937810 */ /* 0x000fe20007ffe1ff */
[----:B------:R-:W-:Y:S01]  /*9d00*/  UIADD3 UR13, UR23, 0x76cf5d0a, URZ ;  /* 0x76cf5d0a170d7890 */ /* 0x000fe2000fffe03f */
[----:B------:R-:W-:Y:S01]  /*9d10*/  @!P6 IADD3 R187, -R2, 0x8, RZ ;  /* 0x0000000802bbe810 */ /* 0x000fe20007ffe1ff */
[C---:B------:R-:W-:Y:S01]  /*9d20*/  VIADD R182, R0.reuse, 0x30 ;  /* 0x0000003000b67836 */ /* 0x040fe20000000000 */
[----:B------:R-:W-:Y:S01]  /*9d30*/  ISETP.GE.AND P6, PT, R175, RZ, PT ;  /* 0x000000ffaf00720c */ /* 0x000fe20003fc6270 */
[----:B------:R-:W-:Y:S01]  /*9d40*/  VIADD R181, R0, 0x2f ;  /* 0x0000002f00b57836 */ /* 0x000fe20000000000 */
[----:B------:R-:W-:Y:S01]  /*9d50*/  @!P0 IADD3 R178, -R2, 0x1, RZ ;  /* 0x0000000102b28810 */ /* 0x000fe20007ffe1ff */
[C---:B------:R-:W-:Y:S01]  /*9d60*/  VIADD R174, R0.reuse, 0x7 ;  /* 0x0000000700ae7836 */ /* 0x040fe20000000000 */
[C---:B------:R-:W-:Y:S01]  /*9d70*/  @!P1 IADD3 R185, -R0.reuse, 0x1, RZ ;  /* 0x0000000100b99810 */ /* 0x040fe20007ffe1ff */
[----:B------:R-:W-:Y:S01]  /*9d80*/  VIADD R194, R0, 0x27 ;  /* 0x0000002700c27836 */ /* 0x000fe20000000000 */
[----:B------:R-:W-:Y:S01]  /*9d90*/  ISETP.GE.AND P1, PT, R182, RZ, PT ;  /* 0x000000ffb600720c */ /* 0x000fe20003f26270 */
[C---:B------:R-:W-:Y:S01]  /*9da0*/  VIADD R193, R0.reuse, 0x1f ;  /* 0x0000001f00c17836 */ /* 0x040fe20000000000 */
[----:B------:R-:W-:Y:S01]  /*9db0*/  ISETP.GE.AND P0, PT, R181, RZ, PT ;  /* 0x000000ffb500720c */ /* 0x000fe20003f06270 */
[C---:B------:R-:W-:Y:S01]  /*9dc0*/  VIADD R195, R0.reuse, 0xffffffd7 ;  /* 0xffffffd700c37836 */ /* 0x040fe20000000000 */
[----:B------:R-:W-:Y:S01]  /*9dd0*/  @!P5 IADD3 R188, -R0, 0x9, RZ ;  /* 0x0000000900bcd810 */ /* 0x000fe20007ffe1ff */
[----:B------:R-:W-:Y:S01]  /*9de0*/  IMAD.SHL.U32 R206, R219, 0x2, RZ ;  /* 0x00000002dbce7824 */ /* 0x000fe200078e00ff */
[----:B------:R-:W-:Y:S01]  /*9df0*/  ISETP.GE.AND P5, PT, R174, RZ, PT ;  /* 0x000000ffae00720c */ /* 0x000fe20003fa6270 */
[C---:B------:R-:W-:Y:S01]  /*9e00*/  VIADD R192, R0.reuse, 0xffffffd8 ;  /* 0xffffffd800c07836 */ /* 0x040fe20000000000 */
[----:B------:R-:W-:Y:S01]  /*9e10*/  SEL R147, R147, R175, !P6 ;  /* 0x000000af93937207 */ /* 0x000fe20007000000 */
[----:B------:R-:W-:Y:S01]  /*9e20*/  VIADD R191, R0, 0x28 ;  /* 0x0000002800bf7836 */ /* 0x000fe20000000000 */
[----:B------:R-:W-:Y:S01]  /*9e30*/  SEL R146, R146, R174, !P5 ;  /* 0x000000ae92927207 */ /* 0x000fe20006800000 */
[----:B------:R-:W-:Y:S01]  /*9e40*/  UIADD3 UR16, UR22, -0x61c88647, URZ ;  /* 0x9e3779b916107890 */ /* 0x000fe2000fffe03f */
[----:B------:R-:W-:Y:S01]  /*9e50*/  LOP3.LUT R172, R247, UR23, R206, 0x96, !PT ;  /* 0x00000017f7ac7c12 */ /* 0x000fe2000f8e96ce */
[C---:B------:R-:W-:Y:S01]  /*9e60*/  VIADD R204, R0.reuse, 0x18 ;  /* 0x0000001800cc7836 */ /* 0x040fe20000000000 */
[----:B------:R-:W-:Y:S01]  /*9e70*/  I2FP.F32.S32 R148, R148 ;  /* 0x0000009400947245 */ /* 0x000fe20000201400 */
[----:B------:R-:W-:Y:S01]  /*9e80*/  VIADD R205, R0, 0x17 ;  /* 0x0000001700cd7836 */ /* 0x000fe20000000000 */
[----:B------:R-:W-:Y:S01]  /*9e90*/  I2FP.F32.S32 R146, R146 ;  /* 0x0000009200927245 */ /* 0x000fe20000201400 */
[----:B------:R-:W-:Y:S01]  /*9ea0*/  IMAD.WIDE.U32 R172, R172, -0x326172a9, RZ ;  /* 0xcd9e8d57acac7825 */ /* 0x000fe200078e00ff */
[----:B------:R-:W-:Y:S02]  /*9eb0*/  @!P6 IADD3 R175, -R2, 0x38, RZ ;  /* 0x0000003802afe810 */ /* 0x000fe40007ffe1ff */
[----:B------:R-:W-:Y:S01]  /*9ec0*/  ISETP.GE.AND P6, PT, R192, RZ, PT ;  /* 0x000000ffc000720c */ /* 0x000fe20003fc6270 */
[----:B------:R-:W-:Y:S01]  /*9ed0*/  VIADD R183, R0, 0xffffffef ;  /* 0xffffffef00b77836 */ /* 0x000fe20000000000 */
[----:B------:R-:W-:Y:S01]  /*9ee0*/  @!P1 IADD3 R182, -R2, 0x10, RZ ;  /* 0x0000001002b69810 */ /* 0x000fe20007ffe1ff */
[-C--:B------:R-:W-:Y:S01]  /*9ef0*/  FFMA.FTZ R11, R148, -R145.reuse, R11 ;  /* 0x80000091940b7223 */ /* 0x080fe2000001000b */
[----:B------:R-:W-:Y:S01]  /*9f00*/  @!P0 IADD3 R181, -R2, 0x11, RZ ;  /* 0x0000001102b58810 */ /* 0x000fe20007ffe1ff */
[----:B------:R-:W-:Y:S01]  /*9f10*/  FFMA.FTZ R7, R146, -R145, R7 ;  /* 0x8000009192077223 */ /* 0x000fe20000010007 */
[----:B------:R-:W-:Y:S01]  /*9f20*/  I2FP.F32.S32 R149, R149 ;  /* 0x0000009500957245 */ /* 0x000fe20000201400 */
[C---:B------:R-:W-:Y:S01]  /*9f30*/  VIADD R208, R0.reuse, 0xf ;  /* 0x0000000f00d07836 */ /* 0x040fe20000000000 */
[----:B------:R-:W-:Y:S01]  /*9f40*/  ISETP.GE.AND P4, PT, R189, RZ, PT ;  /* 0x000000ffbd00720c */ /* 0x000fe20003f86270 */
[----:B------:R-:W-:Y:S01]  /*9f50*/  VIADD R180, R0, 0xffffffe8 ;  /* 0xffffffe800b47836 */ /* 0x000fe20000000000 */
[----:B------:R-:W-:Y:S01]  /*9f60*/  ISETP.GE.AND P3, PT, R186, RZ, PT ;  /* 0x000000ffba00720c */ /* 0x000fe20003f66270 */
[----:B------:R-:W-:Y:S01]  /*9f70*/  FFMA.FTZ R10, R149, -R145, R10 ;  /* 0x80000091950a7223 */ /* 0x000fe2000001000a */
[----:B------:R-:W-:Y:S01]  /*9f80*/  ISETP.GE.AND P1, PT, R183, RZ, PT ;  /* 0x000000ffb700720c */ /* 0x000fe20003f26270 */
[C---:B------:R-:W-:Y:S01]  /*9f90*/  VIADD R179, R0.reuse, 0xffffffe7 ;  /* 0xffffffe700b37836 */ /* 0x040fe20000000000 */
[----:B------:R-:W-:Y:S01]  /*9fa0*/  ISETP.GE.AND P0, PT, R191, RZ, PT ;  /* 0x000000ffbf00720c */ /* 0x000fe20003f06270 */
[C---:B------:R-:W-:Y:S01]  /*9fb0*/  VIADD R177, R0.reuse, 0xffffffe0 ;  /* 0xffffffe000b17836 */ /* 0x040fe20000000000 */
[----:B------:R-:W-:Y:S01]  /*9fc0*/  I2FP.F32.S32 R147, R147 ;  /* 0x0000009300937245 */ /* 0x000fe20000201400 */
[----:B------:R-:W-:Y:S01]  /*9fd0*/  VIADD R176, R0, 0xffffffdf ;  /* 0xffffffdf00b07836 */ /* 0x000fe20000000000 */
[----:B------:R-:W-:Y:S01]  /*9fe0*/  LOP3.LUT R148, R249, UR15, R246, 0x96, !PT ;  /* 0x0000000ff9947c12 */ /* 0x000fe2000f8e96f6 */
[----:B------:R-:W-:Y:S01]  /*9ff0*/  VIADD R206, R206, 0x1 ;  /* 0x00000001cece7836 */ /* 0x000fe20000000000 */
[----:B------:R-:W-:Y:S01]  /*a000*/  @!P6 IADD3 R192, -R0, 0x28, RZ ;  /* 0x0000002800c0e810 */ /* 0x000fe20007ffe1ff */
[-C--:B------:R-:W-:Y:S01]  /*a010*/  FFMA.FTZ R6, R147, -R145.reuse, R6 ;  /* 0x8000009193067223 */ /* 0x080fe20000010006 */
[----:B------:R-:W-:Y:S01]  /*a020*/  ISETP.NE.AND P6, PT, R200, RZ, PT ;  /* 0x000000ffc800720c */ /* 0x000fe20003fc5270 */
[----:B------:R-:W-:Y:S01]  /*a030*/  IMAD.WIDE.U32 R148, R148, -0x326172a9, RZ ;  /* 0xcd9e8d5794947825 */ /* 0x000fe200078e00ff */
[----:B------:R-:W-:Y:S02]  /*a040*/  @!P4 IADD3 R189, -R0, 0x8, RZ ;  /* 0x0000000800bdc810 */ /* 0x000fe40007ffe1ff */
[----:B------:R-:W-:Y:S01]  /*a050*/  @!P3 IADD3 R186, -R2, 0x9, RZ ;  /* 0x0000000902bab810 */ /* 0x000fe20007ffe1ff */
[C---:B------:R-:W-:Y:S01]  /*a060*/  VIADD R197, R0.reuse, 0xffffffcf ;  /* 0xffffffcf00c57836 */ /* 0x040fe20000000000 */
[----:B------:R-:W-:Y:S01]  /*a070*/  LOP3.LUT R202, R149, UR14, R172, 0x96, !PT ;  /* 0x0000000e95ca7c12 */ /* 0x000fe2000f8e96ac */
[C---:B------:R-:W-:Y:S01]  /*a080*/  VIADD R199, R0.reuse, 0xffffffc8 ;  /* 0xffffffc800c77836 */ /* 0x040fe20000000000 */
[C---:B------:R-:W-:Y:S01]  /*a090*/  @!P1 IADD3 R183, -R0.reuse, 0x11, RZ ;  /* 0x0000001100b79810 */ /* 0x040fe20007ffe1ff */
[----:B------:R-:W-:Y:S01]  /*a0a0*/  VIADD R198, R0, 0xffffffc7 ;  /* 0xffffffc700c67836 */ /* 0x000fe20000000000 */
[----:B------:R-:W-:Y:S01]  /*a0b0*/  @!P0 IADD3 R191, -R2, 0x18, RZ ;  /* 0x0000001802bf8810 */ /* 0x000fe20007ffe1ff */
[----:B------:R-:W-:Y:S01]  /*a0c0*/  IMAD.WIDE.U32 R202, R202, -0x2daee0ad, RZ ;  /* 0xd2511f53caca7825 */ /* 0x000fe200078e00ff */
[----:B------:R-:W-:Y:S02]  /*a0d0*/  ISETP.GE.AND P3, PT, R194, RZ, PT ;  /* 0x000000ffc200720c */ /* 0x000fe40003f66270 */
[----:B------:R-:W-:Y:S01]  /*a0e0*/  ISETP.GE.AND P0, PT, R193, RZ, PT ;  /* 0x000000ffc100720c */ /* 0x000fe20003f06270 */
[C---:B------:R-:W-:Y:S01]  /*a0f0*/  VIADD R190, R0.reuse, 0x20 ;  /* 0x0000002000be7836 */ /* 0x040fe20000000000 */
[----:B------:R-:W-:Y:S01]  /*a100*/  LOP3.LUT R206, R247, UR23, R206, 0x96, !PT ;  /* 0x00000017f7ce7c12 */ /* 0x000fe2000f8e96ce */
[C---:B------:R-:W-:Y:S01]  /*a110*/  VIADD R207, R0.reuse, 0x10 ;  /* 0x0000001000cf7836 */ /* 0x040fe20000000000 */
[----:B------:R-:W-:Y:S01]  /*a120*/  I2FP.F32.S32 R178, R178 ;  /* 0x000000b200b27245 */ /* 0x000fe20000201400 */
[----:B------:R-:W-:Y:S01]  /*a130*/  VIADD R196, R0, 0xffffffd0 ;  /* 0xffffffd000c47836 */ /* 0x000fe20000000000 */
[----:B------:R-:W-:Y:S01]  /*a140*/  ISETP.GE.AND P1, PT, R190, RZ, PT ;  /* 0x000000ffbe00720c */ /* 0x000fe20003f26270 */
[----:B------:R-:W-:Y:S01]  /*a150*/  IMAD.WIDE.U32 R222, R206, -0x326172a9, RZ ;  /* 0xcd9e8d57cede7825 */ /* 0x000fe200078e00ff */
[----:B------:R-:W-:Y:S02]  /*a160*/  I2FP.F32.S32 R186, R186 ;  /* 0x000000ba00ba7245 */ /* 0x000fe40000201400 */
[C---:B------:R-:W-:Y:S01]  /*a170*/  @!P5 IADD3 R174, -R2.reuse, 0x39, RZ ;  /* 0x0000003902aed810 */ /* 0x040fe20007ffe1ff */
[----:B------:R-:W-:Y:S01]  /*a180*/  IMAD.MOV.U32 R206, RZ, RZ, 0x7054 ;  /* 0x00007054ffce7424 */ /* 0x000fe200078e00ff */
[----:B------:R-:W-:Y:S01]  /*a190*/  @!P3 IADD3 R194, -R2, 0x19, RZ ;  /* 0x0000001902c2b810 */ /* 0x000fe20007ffe1ff */
[-C--:B------:R-:W-:Y:S01]  /*a1a0*/  FFMA.FTZ R9, R178, -R145.reuse, R9 ;  /* 0x80000091b2097223 */ /* 0x080fe20000010009 */
[----:B------:R-:W-:Y:S01]  /*a1b0*/  @!P0 IADD3 R193, -R2, 0x21, RZ ;  /* 0x0000002102c18810 */ /* 0x000fe20007ffe1ff */
[-C--:B------:R-:W-:Y:S01]  /*a1c0*/  FFMA.FTZ R15, R178, -R145.reuse, R15 ;  /* 0x80000091b20f7223 */ /* 0x080fe2000001000f */
[----:B------:R-:W-:Y:S01]  /*a1d0*/  ISETP.GE.AND P3, PT, R205, RZ, PT ;  /* 0x000000ffcd00720c */ /* 0x000fe20003f66270 */
[-C--:B------:R-:W-:Y:S01]  /*a1e0*/  FFMA.FTZ R13, R186, -R145.reuse, R13 ;  /* 0x80000091ba0d7223 */ /* 0x080fe2000001000d */
[----:B------:R-:W-:Y:S01]  /*a1f0*/  ISETP.GE.AND P0, PT, R208, RZ, PT ;  /* 0x000000ffd000720c */ /* 0x000fe20003f06270 */
[----:B------:R-:W-:Y:S01]  /*a200*/  FFMA.FTZ R27, R186, -R145, R27 ;  /* 0x80000091ba1b7223 */ /* 0x000fe2000001001b */
[----:B------:R-:W-:Y:S01]  /*a210*/  @!P1 IADD3 R190, -R2, 0x20, RZ ;  /* 0x0000002002be9810 */ /* 0x000fe20007ffe1ff */
[----:B------:R-:W-:Y:S01]  /*a220*/  VIADD R184, R0, 0xfffffff0 ;  /* 0xfffffff000b87836 */ /* 0x000fe20000000000 */
[----:B------:R-:W-:Y:S02]  /*a230*/  ISETP.GE.AND P1, PT, R207, RZ, PT ;  /* 0x000000ffcf00720c */ /* 0x000fe40003f26270 */
[----:B------:R-:W-:Y:S02]  /*a240*/  ISETP.GE.AND P5, PT, R195, RZ, PT ;  /* 0x000000ffc300720c */ /* 0x000fe40003fa6270 */
[----:B------:R-:W-:Y:S02]  /*a250*/  ISETP.GE.AND P4, PT, R184, RZ, PT ;  /* 0x000000ffb800720c */ /* 0x000fe40003f86270 */
[----:B------:R-:W-:Y:S02]  /*a260*/  I2FP.F32.S32 R187, R187 ;  /* 0x000000bb00bb7245 */ /* 0x000fe40000201400 */
[C---:B------:R-:W-:Y:S02]  /*a270*/  @!P3 IADD3 R205, -R2.reuse, 0x29, RZ ;  /* 0x0000002902cdb810 */ /* 0x040fe40007ffe1ff */
[C---:B------:R-:W-:Y:S01]  /*a280*/  @!P0 IADD3 R208, -R2.reuse, 0x31, RZ ;  /* 0x0000003102d08810 */ /* 0x040fe20007ffe1ff */
[-C--:B------:R-:W-:Y:S01]  /*a290*/  FFMA.FTZ R12, R187, -R145.reuse, R12 ;  /* 0x80000091bb0c7223 */ /* 0x080fe2000001000c */
[----:B------:R-:W-:Y:S01]  /*a2a0*/  ISETP.GE.AND P3, PT, R179, RZ, PT ;  /* 0x000000ffb300720c */ /* 0x000fe20003f66270 */
[----:B------:R-:W-:Y:S01]  /*a2b0*/  FFMA.FTZ R26, R187, -R145, R26 ;  /* 0x80000091bb1a7223 */ /* 0x000fe2000001001a */
[----:B------:R-:W-:Y:S02]  /*a2c0*/  @!P1 IADD3 R207, -R2, 0x30, RZ ;  /* 0x0000003002cf9810 */ /* 0x000fe40007ffe1ff */
[----:B------:R-:W-:Y:S02]  /*a2d0*/  ISETP.GE.AND P1, PT, R177, RZ, PT ;  /* 0x000000ffb100720c */ /* 0x000fe40003f26270 */
[----:B------:R-:W-:Y:S02]  /*a2e0*/  @!P4 IADD3 R184, -R0, 0x10, RZ ;  /* 0x0000001000b8c810 */ /* 0x000fe40007ffe1ff */
[----:B------:R-:W-:Y:S02]  /*a2f0*/  ISETP.GE.AND P4, PT, R204, RZ, PT ;  /* 0x000000ffcc00720c */ /* 0x000fe40003f86270 */
[----:B------:R-:W-:Y:S02]  /*a300*/  ISETP.GE.AND P0, PT, R176, RZ, PT ;  /* 0x000000ffb000720c */ /* 0x000fe40003f06270 */
[----:B------:R-:W-:Y:S02]  /*a310*/  LOP3.LUT R186, R149, UR14, R222, 0x96, !PT ;  /* 0x0000000e95ba7c12 */ /* 0x000fe4000f8e96de */
[----:B------:R-:W-:Y:S02]  /*a320*/  @!P3 IADD3 R179, -R0, 0x19, RZ ;  /* 0x0000001900b3b810 */ /* 0x000fe40007ffe1ff */
[----:B------:R-:W-:Y:S01]  /*a330*/  ISETP.GE.AND P3, PT, R197, RZ, PT ;  /* 0x000000ffc500720c */ /* 0x000fe20003f66270 */
[----:B------:R-:W-:Y:S01]  /*a340*/  IMAD.WIDE.U32 R186, R186, -0x2daee0ad, RZ ;  /* 0xd2511f53baba7825 */ /* 0x000fe200078e00ff */
[----:B------:R-:W-:Y:S02]  /*a350*/  @!P1 IADD3 R177, -R0, 0x20, RZ ;  /* 0x0000002000b19810 */ /* 0x000fe40007ffe1ff */
[----:B------:R-:W-:Y:S02]  /*a360*/  ISETP.GE.AND P1, PT, R199, RZ, PT ;  /* 0x000000ffc700720c */ /* 0x000fe40003f26270 */
[----:B------:R-:W-:Y:S02]  /*a370*/  @!P4 IADD3 R204, -R2, 0x28, RZ ;  /* 0x0000002802ccc810 */ /* 0x000fe40007ffe1ff */
[----:B------:R-:W-:Y:S02]  /*a380*/  ISETP.GE.AND P4, PT, R180, RZ, PT ;  /* 0x000000ffb400720c */ /* 0x000fe40003f86270 */
[----:B------:R-:W-:Y:S02]  /*a390*/  @!P0 IADD3 R176, -R0, 0x21, RZ ;  /* 0x0000002100b08810 */ /* 0x000fe40007ffe1ff */
[----:B------:R-:W-:Y:S02]  /*a3a0*/  ISETP.GE.AND P0, PT, R198, RZ, PT ;  /* 0x000000ffc600720c */ /* 0x000fe40003f06270 */
[----:B------:R-:W-:Y:S02]  /*a3b0*/  I2FP.F32.S32 R188, R188 ;  /* 0x000000bc00bc7245 */ /* 0x000fe40000201400 */
[----:B------:R-:W-:Y:S02]  /*a3c0*/  I2FP.F32.S32 R189, R189 ;  /* 0x000000bd00bd7245 */ /* 0x000fe40000201400 */
[----:B------:R-:W-:Y:S01]  /*a3d0*/  @!P5 IADD3 R195, -R0, 0x29, RZ ;  /* 0x0000002900c3d810 */ /* 0x000fe20007ffe1ff */
[-C--:B------:R-:W-:Y:S01]  /*a3e0*/  FFMA.FTZ R17, R188, -R145.reuse, R17 ;  /* 0x80000091bc117223 */ /* 0x080fe20000010011 */
[----:B------:R-:W-:Y:S01]  /*a3f0*/  @!P3 IADD3 R197, -R0, 0x31, RZ ;  /* 0x0000003100c5b810 */ /* 0x000fe20007ffe1ff */
[-C--:B------:R-:W-:Y:S01]  /*a400*/  FFMA.FTZ R23, R188, -R145.reuse, R23 ;  /* 0x80000091bc177223 */ /* 0x080fe20000010017 */
[----:B------:R-:W-:Y:S01]  /*a410*/  @!P4 IADD3 R180, -R0, 0x18, RZ ;  /* 0x0000001800b4c810 */ /* 0x000fe20007ffe1ff */
[CC--:B------:R-:W-:Y:S01]  /*a420*/  FFMA.FTZ R22, R189.reuse, -R145.reuse, R22 ;  /* 0x80000091bd167223 */ /* 0x0c0fe20000010016 */
[----:B------:R-:W-:Y:S01]  /*a430*/  ISETP.GE.AND P4, PT, R196, RZ, PT ;  /* 0x000000ffc400720c */ /* 0x000fe20003f86270 */
[----:B------:R-:W-:Y:S01]  /*a440*/  FFMA.FTZ R16, R189, -R145, R16 ;  /* 0x80000091bd107223 */ /* 0x000fe20000010010 */
[C---:B------:R-:W-:Y:S02]  /*a450*/  @!P1 IADD3 R199, -R0.reuse, 0x38, RZ ;  /* 0x0000003800c79810 */ /* 0x040fe40007ffe1ff */
[----:B------:R-:W-:Y:S02]  /*a460*/  @!P0 IADD3 R198, -R0, 0x39, RZ ;  /* 0x0000003900c68810 */ /* 0x000fe40007ffe1ff */
[----:B------:R-:W-:Y:S02]  /*a470*/  I2FP.F32.S32 R182, R182 ;  /* 0x000000b600b67245 */ /* 0x000fe40000201400 */
[----:B------:R-:W-:Y:S02]  /*a480*/  I2FP.F32.S32 R183, R183 ;  /* 0x000000b700b77245 */ /* 0x000fe40000201400 */
[----:B------:R-:W-:Y:S01]  /*a490*/  I2FP.F32.S32 R185, R185 ;  /* 0x000000b900b97245 */ /* 0x000fe20000201400 */
[CC--:B------:R-:W-:Y:S01]  /*a4a0*/  FFMA.FTZ R30, R182.reuse, -R145.reuse, R30 ;  /* 0x80000091b61e7223 */ /* 0x0c0fe2000001001e */
        /* <DEDUP_REMOVED lines=14> */
[----:B------:R-:W-:Y:S01]  /*a590*/  I2FP.F32.S32 R177, R177 ;  /* 0x000000b100b17245 */ /* 0x000fe20000201400 */
[----:B------:R-:W-:Y:S01]  /*a5a0*/  FFMA.FTZ R39, R179, -R145, R39 ;  /* 0x80000091b3277223 */ /* 0x000fe20000010027 */
[----:B------:R-:W-:Y:S01]  /*a5b0*/  I2FP.F32.S32 R181, R181 ;  /* 0x000000b500b57245 */ /* 0x000fe20000201400 */
[-C--:B------:R-:W-:Y:S01]  /*a5c0*/  FFMA.FTZ R32, R180, -R145.reuse, R32 ;  /* 0x80000091b4207223 */ /* 0x080fe20000010020 */
[----:B------:R-:W-:Y:S01]  /*a5d0*/  I2FP.F32.S32 R2, R2 ;  /* 0x0000000200027245 */ /* 0x000fe20000201400 */
[-C--:B------:R-:W-:Y:S01]  /*a5e0*/  FFMA.FTZ R50, R177, -R145.reuse, R50 ;  /* 0x80000091b1327223 */ /* 0x080fe20000010032 */
[----:B------:R-:W-:Y:S01]  /*a5f0*/  I2FP.F32.S32 R176, R176 ;  /* 0x000000b000b07245 */ /* 0x000fe20000201400 */
[----:B------:R-:W-:Y:S01]  /*a600*/  FFMA.FTZ R31, R181, -R145, R31 ;  /* 0x80000091b51f7223 */ /* 0x000fe2000001001f */
[----:B------:R-:W-:Y:S01]  /*a610*/  I2FP.F32.S32 R199, R199 ;  /* 0x000000c700c77245 */ /* 0x000fe20000201400 */
[-C--:B------:R-:W-:Y:S01]  /*a620*/  FFMA.FTZ R36, R177, -R145.reuse, R36 ;  /* 0x80000091b1247223 */ /* 0x080fe20000010024 */
[----:B------:R-:W-:Y:S01]  /*a630*/  I2FP.F32.S32 R198, R198 ;  /* 0x000000c600c67245 */ /* 0x000fe20000201400 */
[C---:B------:R-:W-:Y:S01]  /*a640*/  FFMA.FTZ R37, R176.reuse, -R145, R37 ;  /* 0x80000091b0257223 */ /* 0x040fe20000010025 */
[----:B------:R-:W-:Y:S01]  /*a650*/  I2FP.F32.S32 R175, R175 ;  /* 0x000000af00af7245 */ /* 0x000fe20000201400 */
[-C--:B------:R-:W-:Y:S01]  /*a660*/  FFMA.FTZ R51, R176, -R145.reuse, R51 ;  /* 0x80000091b0337223 */ /* 0x080fe20000010033 */
[----:B------:R-:W-:Y:S01]  /*a670*/  I2FP.F32.S32 R174, R174 ;  /* 0x000000ae00ae7245 */ /* 0x000fe20000201400 */
[-C--:B------:R-:W-:Y:S01]  /*a680*/  FFMA.FTZ R64, R199, -R145.reuse, R64 ;  /* 0x80000091c7407223 */ /* 0x080fe20000010040 */
[-C--:B------:R-:W-:Y:S01]  /*a690*/  FFMA.FTZ R65, R198, -R145.reuse, R65 ;  /* 0x80000091c6417223 */ /* 0x080fe20000010041 */
[-C--:B------:R-:W-:Y:S01]  /*a6a0*/  FFMA.FTZ R25, R181, -R145.reuse, R25 ;  /* 0x80000091b5197223 */ /* 0x080fe20000010019 */
[-C--:B------:R-:W-:Y:S01]  /*a6b0*/  FFMA.FTZ R14, R2, -R145.reuse, R14 ;  /* 0x80000091020e7223 */ /* 0x080fe2000001000e */
[-C--:B------:R-:W-:Y:S01]  /*a6c0*/  FFMA.FTZ R61, R174, -R145.reuse, R61 ;  /* 0x80000091ae3d7223 */ /* 0x080fe2000001003d */
[-C--:B------:R-:W-:Y:S01]  /*a6d0*/  FFMA.FTZ R60, R175, -R145.reuse, R60 ;  /* 0x80000091af3c7223 */ /* 0x080fe2000001003c */
[-C--:B------:R-:W-:Y:S01]  /*a6e0*/  FFMA.FTZ R4, R0, -R145.reuse, R4 ;  /* 0x8000009100047223 */ /* 0x080fe20000010004 */
[----:B------:R-:W-:Y:S01]  /*a6f0*/  LOP3.LUT R0, R251, UR15, R246, 0x96, !PT ;  /* 0x0000000ffb007c12 */ /* 0x000fe2000f8e96f6 */
[----:B------:R-:W-:Y:S01]  /*a700*/  UIADD3 UR15, UR23, 0x646e171e, URZ ;  /* 0x646e171e170f7890 */ /* 0x000fe2000fffe03f */
[-C--:B------:R-:W-:Y:S01]  /*a710*/  FFMA.FTZ R21, R183, -R145.reuse, R21 ;  /* 0x80000091b7157223 */ /* 0x080fe20000010015 */
[-C--:B------:R-:W-:Y:S01]  /*a720*/  FFMA.FTZ R20, R184, -R145.reuse, R20 ;  /* 0x80000091b8147223 */ /* 0x080fe20000010014 */
[-C--:B------:R-:W-:Y:S01]  /*a730*/  FFMA.FTZ R33, R179, -R145.reuse, R33 ;  /* 0x80000091b3217223 */ /* 0x080fe20000010021 */
[-C--:B------:R-:W-:Y:S01]  /*a740*/  FFMA.FTZ R8, R2, -R145.reuse, R8 ;  /* 0x8000009102087223 */ /* 0x080fe20000010008 */
[----:B------:R-:W-:Y:S05]  /*a750*/  I2FP.F32.S32 R2, R190 ;  /* 0x000000be00027245 */ /* 0x000fea0000201400 */
[CC--:B------:R-:W-:Y:S01]  /*a760*/  FFMA.FTZ R40, R2.reuse, -R145.reuse, R40 ;  /* 0x8000009102287223 */ /* 0x0c0fe20000010028 */
[-C--:B------:R-:W-:Y:S01]  /*a770*/  FFMA.FTZ R46, R2, -R145.reuse, R46 ;  /* 0x80000091022e7223 */ /* 0x080fe2000001002e */
[----:B------:R-:W-:Y:S05]  /*a780*/  I2FP.F32.S32 R2, R196 ;  /* 0x000000c400027245 */ /* 0x000fea0000201400 */
[CC--:B------:R-:W-:Y:S01]  /*a790*/  FFMA.FTZ R52, R2.reuse, -R145.reuse, R52 ;  /* 0x8000009102347223 */ /* 0x0c0fe20000010034 */
[----:B------:R-:W-:Y:S01]  /*a7a0*/  FFMA.FTZ R66, R2, -R145, R66 ;  /* 0x8000009102427223 */ /* 0x000fe20000010042 */
[----:B------:R-:W-:Y:S04]  /*a7b0*/  FMNMX.FTZ R2, R10, R151, !PT ;  /* 0x000000970a027209 */ /* 0x000fe80007810000 */
[----:B------:R-:W-:Y:S02]  /*a7c0*/  FMNMX.FTZ R2, R11, R2, !PT ;  /* 0x000000020b027209 */ /* 0x000fe40007810000 */
[----:B---3--:R-:W-:Y:S05]  /*a7d0*/  LOP3.LUT R146, R173, UR16, R220, 0x96, !PT ;  /* 0x00000010ad927c12 */ /* 0x008fea000f8e96dc */
[----:B------:R-:W-:Y:S04]  /*a7e0*/  IMAD.WIDE.U32 R146, R146, -0x2daee0ad, RZ ;  /* 0xd2511f5392927825 */ /* 0x000fe800078e00ff */
[----:B----4-:R-:W-:Y:S01]  /*a7f0*/  IMAD.MOV.U32 R196, RZ, RZ, R226 ;  /* 0x000000ffffc47224 */ /* 0x010fe200078e00e2 */
[----:B------:R-:W-:Y:S02]  /*a800*/  LOP3.LUT R200, R147, UR13, R248, 0x96, !PT ;  /* 0x0000000d93c87c12 */ /* 0x000fe4000f8e96f8 */
[----:B------:R-:W-:Y:S03]  /*a810*/  LOP3.LUT R203, R203, UR11, R146, 0x96, !PT ;  /* 0x0000000bcbcb7c12 */ /* 0x000fe6000f8e9692 */
[----:B------:R-:W-:Y:S05]  /*a820*/  IMAD.WIDE.U32 R200, R200, -0x326172a9, RZ ;  /* 0xcd9e8d57c8c87825 */ /* 0x000fea00078e00ff */
[----:B------:R-:W-:Y:S05]  /*a830*/  LOP3.LUT R146, R201, UR18, R148, 0x96, !PT ;  /* 0x00000012c9927c12 */ /* 0x000fea000f8e9694 */
[----:B------:R-:W-:Y:S05]  /*a840*/  IMAD.WIDE.U32 R146, R146, -0x2daee0ad, RZ ;  /* 0xd2511f5392927825 */ /* 0x000fea00078e00ff */
[----:B------:R-:W-:Y:S01]  /*a850*/  LOP3.LUT R201, R147, UR9, R202, 0x96, !PT ;  /* 0x0000000993c97c12 */ /* 0x000fe2000f8e96ca */
[----:B------:R-:W-:Y:S05]  /*a860*/  IMAD.WIDE.U32 R202, R203, -0x326172a9, RZ ;  /* 0xcd9e8d57cbca7825 */ /* 0x000fea00078e00ff */
[----:B------:R-:W-:Y:S05]  /*a870*/  LOP3.LUT R200, R203, UR10, R200, 0x96, !PT ;  /* 0x0000000acbc87c12 */ /* 0x000fea000f8e96c8 */
[----:B------:R-:W-:Y:S04]  /*a880*/  IMAD.WIDE.U32 R210, R200, -0x2daee0ad, RZ ;  /* 0xd2511f53c8d27825 */ /* 0x000fe800078e00ff */
[----:B------:R-:W-:Y:S01]  /*a890*/  IMAD.WIDE.U32 R200, R201, -0x326172a9, RZ ;  /* 0xcd9e8d57c9c87825 */ /* 0x000fe200078e00ff */
[----:B------:R-:W-:Y:S04]  /*a8a0*/  LOP3.LUT R146, R211, UR5, R146, 0x96, !PT ;  /* 0x00000005d3927c12 */ /* 0x000fe8000f8e9692 */
[----:B------:R-:W-:Y:S01]  /*a8b0*/  LOP3.LUT R203, R201, UR8, R202, 0x96, !PT ;  /* 0x00000008c9cb7c12 */ /* 0x000fe2000f8e96ca */
[----:B------:R-:W-:Y:S05]  /*a8c0*/  IMAD.WIDE.U32 R146, R146, -0x326172a9, RZ ;  /* 0xcd9e8d5792927825 */ /* 0x000fea00078e00ff */
[----:B------:R-:W-:Y:S02]  /*a8d0*/  LOP3.LUT R178, R147, UR17, R200, 0x96, !PT ;  /* 0x0000001193b27c12 */ /* 0x000fe4000f8e96c8 */
[----:B------:R-:W-:Y:S01]  /*a8e0*/  LOP3.LUT R200, R223, UR16, R220, 0x96, !PT ;  /* 0x00000010dfc87c12 */ /* 0x000fe2000f8e96dc */
[----:B------:R-:W-:Y:S01]  /*a8f0*/  IMAD.WIDE.U32 R220, R0, -0x326172a9, RZ ;  /* 0xcd9e8d5700dc7825 */ /* 0x000fe200078e00ff */
[----:B------:R-:W-:Y:S02]  /*a900*/  I2FP.F32.S32 R0, R191 ;  /* 0x000000bf00007245 */ /* 0x000fe40000201400 */
[----:B------:R-:W-:Y:S01]  /*a910*/  LOP3.LUT R184, R146, 0xff, RZ, 0xc0, !PT ;  /* 0x000000ff92b87812 */ /* 0x000fe200078ec0ff */
[----:B------:R-:W-:Y:S01]  /*a920*/  IMAD.WIDE.U32 R200, R200, -0x2daee0ad, RZ ;  /* 0xd2511f53c8c87825 */ /* 0x000fe200078e00ff */
[----:B------:R-:W-:Y:S02]  /*a930*/  LOP3.LUT R182, R221, UR14, R172, 0x96, !PT ;  /* 0x0000000eddb67c12 */ /* 0x000fe4000f8e96ac */
[----:B------:R-:W-:Y:S01]  /*a940*/  SHF.R.U32.HI R185, RZ, 0x10, R146 ;  /* 0x00000010ffb97819 */ /* 0x000fe20000011692 */
[CC--:B------:R-:W-:Y:S01]  /*a950*/  FFMA.FTZ R42, R0.reuse, -R145.reuse, R42 ;  /* 0x80000091002a7223 */ /* 0x0c0fe2000001002a */
[----:B------:R-:W-:Y:S01]  /*a960*/  LOP3.LUT R188, R201, UR13, R248, 0x96, !PT ;  /* 0x0000000dc9bc7c12 */ /* 0x000fe2000f8e96f8 */
[-C--:B------:R-:W-:Y:S01]  /*a970*/  FFMA.FTZ R28, R0, -R145.reuse, R28 ;  /* 0x80000091001c7223 */ /* 0x080fe2000001001c */
[----:B------:R-:W-:Y:S01]  /*a980*/  LOP3.LUT R200, R187, UR11, R200, 0x96, !PT ;  /* 0x0000000bbbc87c12 */ /* 0x000fe2000f8e96c8 */
[----:B------:R-:W-:Y:S01]  /*a990*/  IMAD.WIDE.U32 R182, R182, -0x2daee0ad, RZ ;  /* 0xd2511f53b6b67825 */ /* 0x000fe200078e00ff */
[----:B------:R-:W-:Y:S03]  /*a9a0*/  I2FP.F32.S32 R0, R194 ;  /* 0x000000c200007245 */ /* 0x000fe60000201400 */
[----:B------:R-:W-:Y:S04]  /*a9b0*/  IMAD.WIDE.U32 R238, R200, -0x326172a9, RZ ;  /* 0xcd9e8d57c8ee7825 */ /* 0x000fe800078e00ff */
[-C--:B------:R-:W-:Y:S01]  /*a9c0*/  FFMA.FTZ R43, R0, -R145.reuse, R43 ;  /* 0x80000091002b7223 */ /* 0x080fe2000001002b */
[----:B------:R-:W-:Y:S04]  /*a9d0*/  IMAD.WIDE.U32 R188, R188, -0x326172a9, RZ ;  /* 0xcd9e8d57bcbc7825 */ /* 0x000fe800078e00ff */
[----:B------:R-:W-:Y:S01]  /*a9e0*/  FFMA.FTZ R29, R0, -R145, R29 ;  /* 0x80000091001d7223 */ /* 0x000fe2000001001d */
[----:B------:R-:W-:Y:S02]  /*a9f0*/  I2FP.F32.S32 R0, R193 ;  /* 0x000000c100007245 */ /* 0x000fe40000201400 */
[----:B------:R-:W-:Y:S02]  /*aa00*/  LOP3.LUT R148, R189, UR18, R148, 0x96, !PT ;  /* 0x00000012bd947c12 */ /* 0x000fe4000f8e9694 */
[----:B------:R-:W-:Y:S01]  /*aa10*/  LOP3.LUT R188, R239, UR10, R188, 0x96, !PT ;  /* 0x0000000aefbc7c12 */ /* 0x000fe2000f8e96bc */
[CC--:B------:R-:W-:Y:S01]  /*aa20*/  FFMA.FTZ R41, R0.reuse, -R145.reuse, R41 ;  /* 0x8000009100297223 */ /* 0x0c0fe20000010029 */
[----:B------:R-:W-:Y:S01]  /*aa30*/  FFMA.FTZ R47, R0, -R145, R47 ;  /* 0x80000091002f7223 */ /* 0x000fe2000001002f */
[----:B------:R-:W-:Y:S01]  /*aa40*/  I2FP.F32.S32 R0, R197 ;  /* 0x000000c500007245 */ /* 0x000fe20000201400 */
[----:B------:R-:W-:Y:S04]  /*aa50*/  IMAD.WIDE.U32 R148, R148, -0x2daee0ad, RZ ;  /* 0xd2511f5394947825 */ /* 0x000fe800078e00ff */
[----:B------:R-:W-:Y:S01]  /*aa60*/  IMAD.WIDE.U32 R240, R188, -0x2daee0ad, RZ ;  /* 0xd2511f53bcf07825 */ /* 0x000fe200078e00ff */
[----:B------:R-:W-:Y:S02]  /*aa70*/  LOP3.LUT R202, R149, UR9, R186, 0x96, !PT ;  /* 0x0000000995ca7c12 */ /* 0x000fe4000f8e96ba */
[----:B------:R-:W-:Y:S01]  /*aa80*/  SHF.R.U32.HI R186, RZ, 0x18, R146 ;  /* 0x00000018ffba7819 */ /* 0x000fe20000011692 */
[-C--:B------:R-:W-:Y:S01]  /*aa90*/  FFMA.FTZ R53, R0, -R145.reuse, R53 ;  /* 0x8000009100357223 */ /* 0x080fe20000010035 */
[----:B------:R-:W-:Y:S01]  /*aaa0*/  LOP3.LUT R187, R241, UR5, R148, 0x96, !PT ;  /* 0x00000005f1bb7c12 */ /* 0x000fe2000f8e9694 */
[----:B------:R-:W-:Y:S01]  /*aab0*/  IMAD.WIDE.U32 R224, R202, -0x326172a9, RZ ;  /* 0xcd9e8d57cae07825 */ /* 0x000fe200078e00ff */
[----:B------:R-:W-:Y:S03]  /*aac0*/  LOP3.LUT R148, R173, UR16, R226, 0x96, !PT ;  /* 0x00000010ad947c12 */ /* 0x000fe6000f8e96e2 */
[-C--:B------:R-:W-:Y:S01]  /*aad0*/  FFMA.FTZ R67, R0, -R145.reuse, R67 ;  /* 0x8000009100437223 */ /* 0x080fe20000010043 */
[----:B------:R-:W-:Y:S01]  /*aae0*/  FMNMX.FTZ R0, R14, R2, !PT ;  /* 0x000000020e007209 */ /* 0x000fe20007810000 */
[----:B------:R-:W-:Y:S01]  /*aaf0*/  IMAD.MOV.U32 R197, RZ, RZ, R227 ;  /* 0x000000ffffc57224 */ /* 0x000fe200078e00e3 */
[----:B------:R-:W-:Y:S01]  /*ab00*/  I2FP.F32.S32 R2, R204 ;  /* 0x000000cc00027245 */ /* 0x000fe20000201400 */
[----:B------:R-:W-:Y:S04]  /*ab10*/  IMAD.WIDE.U32 R148, R148, -0x2daee0ad, RZ ;  /* 0xd2511f5394947825 */ /* 0x000fe800078e00ff */
[CC--:B------:R-:W-:Y:S01]  /*ab20*/  FFMA.FTZ R58, R2.reuse, -R145.reuse, R58 ;  /* 0x80000091023a7223 */ /* 0x0c0fe2000001003a */
[----:B------:R-:W-:Y:S01]  /*ab30*/  LOP3.LUT R172, R149, UR13, R250, 0x96, !PT ;  /* 0x0000000d95ac7c12 */ /* 0x000fe2000f8e96fa */
[----:B------:R-:W-:Y:S01]  /*ab40*/  FFMA.FTZ R44, R2, -R145, R44 ;  /* 0x80000091022c7223 */ /* 0x000fe2000001002c */
[----:B------:R-:W-:Y:S02]  /*ab50*/  LOP3.LUT R188, R183, UR11, R148, 0x96, !PT ;  /* 0x0000000bb7bc7c12 */ /* 0x000fe4000f8e9694 */
[----:B------:R-:W-:Y:S01]  /*ab60*/  I2FP.F32.S32 R2, R207 ;  /* 0x000000cf00027245 */ /* 0x000fe20000201400 */
[----:B------:R-:W-:Y:S01]  /*ab70*/  IMAD.WIDE.U32 R172, R172, -0x326172a9, RZ ;  /* 0xcd9e8d57acac7825 */ /* 0x000fe200078e00ff */
[----:B------:R-:W-:Y:S03]  /*ab80*/  LOP3.LUT R183, R146, 0xffff, RZ, 0xc0, !PT ;  /* 0x0000ffff92b77812 */ /* 0x000fe600078ec0ff */
[----:B------:R-:W-:Y:S01]  /*ab90*/  IMAD.WIDE.U32 R188, R188, -0x326172a9, RZ ;  /* 0xcd9e8d57bcbc7825 */ /* 0x000fe200078e00ff */
[----:B------:R-:W-:Y:S03]  /*aba0*/  LOP3.LUT R148, R173, UR18, R220, 0x96, !PT ;  /* 0x00000012ad947c12 */ /* 0x000fe6000f8e96dc */
[----:B------:R-:W-:Y:S01]  /*abb0*/  FFMA.FTZ R56, R2, -R145, R56 ;  /* 0x8000009102387223 */ /* 0x000fe20000010038 */
[----:B------:R-:W-:Y:S01]  /*abc0*/  IMAD.WIDE.U32 R146, R187, -0x326172a9, RZ ;  /* 0xcd9e8d57bb927825 */ /* 0x000fe200078e00ff */
[----:B------:R-:W-:Y:S02]  /*abd0*/  LOP3.LUT R173, R189, UR10, R172, 0x96, !PT ;  /* 0x0000000abdad7c12 */ /* 0x000fe4000f8e96ac */
[----:B------:R-:W-:Y:S01]  /*abe0*/  FMNMX.FTZ R172, R4, R3, !PT ;  /* 0x0000000304ac7209 */ /* 0x000fe20007810000 */
[----:B------:R-:W-:Y:S01]  /*abf0*/  IMAD.WIDE.U32 R148, R148, -0x2daee0ad, RZ ;  /* 0xd2511f5394947825 */ /* 0x000fe200078e00ff */
[----:B------:R-:W-:Y:S02]  /*ac00*/  LOP3.LUT R190, R146, 0xffff, RZ, 0xc0, !PT ;  /* 0x0000ffff92be7812 */ /* 0x000fe400078ec0ff */
[----:B------:R-:W-:Y:S01]  /*ac10*/  FMNMX.FTZ R172, R5, R172, !PT ;  /* 0x000000ac05ac7209 */ /* 0x000fe20007810000 */
[----:B------:R-:W-:Y:S01]  /*ac20*/  IMAD.WIDE.U32 R200, R173, -0x2daee0ad, RZ ;  /* 0xd2511f53adc87825 */ /* 0x000fe200078e00ff */
        /* <DEDUP_REMOVED lines=14> */
[----:B------:R-:W-:Y:S02]  /*ad10*/  LOP3.LUT R181, R149, UR9, R182, 0x96, !PT ;  /* 0x0000000995b57c12 */ /* 0x000fe4000f8e96b6 */
[----:B------:R-:W-:Y:S02]  /*ad20*/  I2FP.F32.S32 R149, R192 ;  /* 0x000000c000957245 */ /* 0x000fe40000201400 */
[----:B------:R-:W-:Y:S02]  /*ad30*/  FMNMX.FTZ R172, R36, R172, !PT ;  /* 0x000000ac24ac7209 */ /* 0x000fe40007810000 */
[----:B------:R-:W-:Y:S01]  /*ad40*/  FMNMX.FTZ R173, R35, R173, !PT ;  /* 0x000000ad23ad7209 */ /* 0x000fe20007810000 */
[-C--:B------:R-:W-:Y:S01]  /*ad50*/  FFMA.FTZ R54, R149, -R145.reuse, R54 ;  /* 0x8000009195367223 */ /* 0x080fe20000010036 */
[----:B------:R-:W-:Y:S01]  /*ad60*/  LOP3.LUT R180, R201, UR5, R148, 0x96, !PT ;  /* 0x00000005c9b47c12 */ /* 0x000fe2000f8e9694 */
[----:B------:R-:W-:Y:S01]  /*ad70*/  FFMA.FTZ R48, R149, -R145, R48 ;  /* 0x8000009195307223 */ /* 0x000fe20000010030 */
[----:B------:R-:W-:Y:S02]  /*ad80*/  I2FP.F32.S32 R148, R195 ;  /* 0x000000c300947245 */ /* 0x000fe40000201400 */
[----:B------:R-:W-:Y:S01]  /*ad90*/  FMNMX.FTZ R172, R37, R172, !PT ;  /* 0x000000ac25ac7209 */ /* 0x000fe20007810000 */
[----:B------:R-:W-:Y:S01]  /*ada0*/  IMAD.WIDE.U32 R174, R180, -0x326172a9, RZ ;  /* 0xcd9e8d57b4ae7825 */ /* 0x000fe200078e00ff */
[----:B------:R-:W-:Y:S02]  /*adb0*/  FMNMX.FTZ R173, R38, R173, !PT ;  /* 0x000000ad26ad7209 */ /* 0x000fe40007810000 */
[----:B------:R-:W-:Y:S01]  /*adc0*/  FMNMX.FTZ R172, R48, R172, !PT ;  /* 0x000000ac30ac7209 */ /* 0x000fe20007810000 */
[C---:B------:R-:W-:Y:S01]  /*add0*/  FFMA.FTZ R49, R148.reuse, -R145, R49 ;  /* 0x8000009194317223 */ /* 0x040fe20000010031 */
        /* <DEDUP_REMOVED lines=20> */
[----:B------:R-:W-:Y:S02]  /*af20*/  I2FP.F32.S32 R0, R205 ;  /* 0x000000cd00007245 */ /* 0x000fe40000201400 */
[----:B------:R-:W-:Y:S01]  /*af30*/  FMNMX.FTZ R173, R26, R172, !PT ;  /* 0x000000ac1aad7209 */ /* 0x000fe20007810000 */
[----:B------:R-:W2:Y:S01]  /*af40*/  SHFL.BFLY PT, R177, R148, 0x2, 0x1f ;  /* 0x0c401f0094b17f89 */ /* 0x000ea200000e0000 */
[----:B------:R-:W-:Y:S01]  /*af50*/  FMNMX.FTZ R172, R25, R176, !PT ;  /* 0x000000b019ac7209 */ /* 0x000fe20007810000 */
[C---:B------:R-:W-:Y:S01]  /*af60*/  FFMA.FTZ R59, R0.reuse, -R145, R59 ;  /* 0x80000091003b7223 */ /* 0x040fe2000001003b */
[----:B------:R-:W-:Y:S01]  /*af70*/  FMNMX.FTZ R173, R27, R173, !PT ;  /* 0x000000ad1bad7209 */ /* 0x000fe20007810000 */
[----:B------:R-:W-:Y:S01]  /*af80*/  FFMA.FTZ R45, R0, -R145, R45 ;  /* 0x80000091002d7223 */ /* 0x000fe2000001002d */
[----:B------:R-:W-:Y:S02]  /*af90*/  FMNMX.FTZ R0, R28, R172, !PT ;  /* 0x000000ac1c007209 */ /* 0x000fe40007810000 */
[----:B------:R-:W-:Y:S02]  /*afa0*/  FMNMX.FTZ R172, R30, R173, !PT ;  /* 0x000000ad1eac7209 */ /* 0x000fe40007810000 */
[----:B------:R-:W-:Y:S02]  /*afb0*/  FMNMX.FTZ R173, R29, R0, !PT ;  /* 0x000000001dad7209 */ /* 0x000fe40007810000 */
[----:B------:R-:W-:Y:S02]  /*afc0*/  I2FP.F32.S32 R0, R208 ;  /* 0x000000d000007245 */ /* 0x000fe40000201400 */
[----:B------:R-:W-:Y:S02]  /*afd0*/  FMNMX.FTZ R173, R40, R173, !PT ;  /* 0x000000ad28ad7209 */ /* 0x000fe40007810000 */
[----:B------:R-:W-:Y:S01]  /*afe0*/  FMNMX.FTZ R172, R31, R172, !PT ;  /* 0x000000ac1fac7209 */ /* 0x000fe20007810000 */
[C---:B------:R-:W-:Y:S01]  /*aff0*/  FFMA.FTZ R57, R0.reuse, -R145, R57 ;  /* 0x8000009100397223 */ /* 0x040fe20000010039 */
[----:B------:R-:W-:Y:S01]  /*b000*/  FMNMX.FTZ R173, R41, R173, !PT ;  /* 0x000000ad29ad7209 */ /* 0x000fe20007810000 */
[----:B------:R-:W-:Y:S01]  /*b010*/  FFMA.FTZ R63, R0, -R145, R63 ;  /* 0x80000091003f7223 */ /* 0x000fe2000001003f */
[----:B-1----:R-:W-:Y:S02]  /*b020*/  FMNMX.FTZ R149, R149, R179, !PT ;  /* 0x000000b395957209 */ /* 0x002fe40007810000 */
        /* <DEDUP_REMOVED lines=12> */
[----:B--2---:R-:W-:Y:S02]  /*b0f0*/  FMNMX.FTZ R148, R148, R177, !PT ;  /* 0x000000b194947209 */ /* 0x004fe40007810000 */
[----:B------:R-:W-:Y:S01]  /*b100*/  FMNMX.FTZ R0, R59, R172, !PT ;  /* 0x000000ac3b007209 */ /* 0x000fe20007810000 */
[----:B------:R-:W2:Y:S01]  /*b110*/  SHFL.BFLY PT, R180, R179, 0x2, 0x1f ;  /* 0x0c401f00b3b47f89 */ /* 0x000ea200000e0000 */
[----:B------:R-:W-:Y:S01]  /*b120*/  IMAD.WIDE.U32 R172, R203, -0x2daee0ad, RZ ;  /* 0xd2511f53cbac7825 */ /* 0x000fe200078e00ff */
[----:B-1----:R-:W-:Y:S06]  /*b130*/  FMNMX.FTZ R149, R149, R176, !PT ;  /* 0x000000b095957209 */ /* 0x002fec0007810000 */
[----:B------:R-:W1:Y:S01]  /*b140*/  SHFL.BFLY PT, R182, R148, 0x1, 0x1f ;  /* 0x0c201f0094b67f89 */ /* 0x000e6200000e0000 */
[----:B------:R-:W-:Y:S01]  /*b150*/  FMNMX.FTZ R0, R62, R0, !PT ;  /* 0x000000003e007209 */ /* 0x000fe20007810000 */
[----:B------:R-:W-:Y:S01]  /*b160*/  IMAD.WIDE.U32 R176, R181, -0x326172a9, RZ ;  /* 0xcd9e8d57b5b07825 */ /* 0x000fe200078e00ff */
[----:B------:R-:W-:Y:S02]  /*b170*/  LOP3.LUT R193, R147, UR17, R224, 0x96, !PT ;  /* 0x0000001193c17c12 */ /* 0x000fe4000f8e96e0 */
[----:B------:R-:W-:Y:S01]  /*b180*/  FMNMX.FTZ R0, R63, R0, !PT ;  /* 0x000000003f007209 */ /* 0x000fe20007810000 */
[----:B------:R-:W-:Y:S01]  /*b190*/  FMUL.FTZ R181, R149, UR4 ;  /* 0x0000000495b57c20 */ /* 0x000fe20008410000 */
[----:B------:R-:W-:Y:S02]  /*b1a0*/  LOP3.LUT R177, R177, UR8, R188, 0x96, !PT ;  /* 0x00000008b1b17c12 */ /* 0x000fe4000f8e96bc */
[----:B------:R-:W-:Y:S01]  /*b1b0*/  LOP3.LUT R188, R172, 0xff, RZ, 0xc0, !PT ;  /* 0x000000ffacbc7812 */ /* 0x000fe200078ec0ff */
[----:B------:R-:W3:Y:S01]  /*b1c0*/  SHFL.BFLY PT, R2, R0, 0x2, 0x1f ;  /* 0x0c401f0000027f89 */ /* 0x000ee200000e0000 */
[----:B------:R-:W-:Y:S02]  /*b1d0*/  SHF.R.U32.HI R187, RZ, 0x10, R172 ;  /* 0x00000010ffbb7819 */ /* 0x000fe400000116ac */
[----:B------:R-:W-:Y:S02]  /*b1e0*/  FSETP.NEU.FTZ.AND P0, PT, R149, -INF , PT ;  /* 0xff8000009500780b */ /* 0x000fe40003f1d000 */
[--C-:B------:R-:W-:Y:S02]  /*b1f0*/  SHF.R.U32.HI R236, RZ, 0x10, R146.reuse ;  /* 0x00000010ffec7819 */ /* 0x100fe40000011692 */
[----:B------:R-:W-:Y:S02]  /*b200*/  FSEL R181, R181, RZ, P0 ;  /* 0x000000ffb5b57208 */ /* 0x000fe40000000000 */
[----:B------:R-:W-:Y:S02]  /*b210*/  SHF.R.U32.HI R237, RZ, 0x18, R146 ;  /* 0x00000018ffed7819 */ /* 0x000fe40000011692 */
[----:B--2---:R-:W-:Y:S01]  /*b220*/  FMNMX.FTZ R147, R179, R180, !PT ;  /* 0x000000b4b3937209 */ /* 0x004fe20007810000 */
[--C-:B------:R-:W-:Y:S01]  /*b230*/  FFMA.FTZ R17, R17, UR4, -R181.reuse ;  /* 0x0000000411117c23 */ /* 0x100fe200080108b5 */
[----:B------:R-:W-:Y:S01]  /*b240*/  SHF.R.U32.HI R180, RZ, 0x18, R172 ;  /* 0x00000018ffb47819 */ /* 0x000fe200000116ac */
[--C-:B------:R-:W-:Y:S01]  /*b250*/  FFMA.FTZ R4, R4, UR4, -R181.reuse ;  /* 0x0000000404047c23 */ /* 0x100fe200080108b5 */
[----:B------:R-:W-:Y:S01]  /*b260*/  LOP3.LUT R179, R172, 0xffff, RZ, 0xc0, !PT ;  /* 0x0000ffffacb37812 */ /* 0x000fe200078ec0ff */
[----:B------:R2:W-:Y:S01]  /*b270*/  MUFU.EX2 R242, R17 ;  /* 0x0000001100f27308 */ /* 0x0005e20000000800 */
[----:B------:R-:W4:Y:S01]  /*b280*/  SHFL.BFLY PT, R172, R147, 0x1, 0x1f ;  /* 0x0c201f0093ac7f89 */ /* 0x000f2200000e0000 */
[----:B-1----:R-:W-:Y:S01]  /*b290*/  FMNMX.FTZ R148, R148, R182, !PT ;  /* 0x000000b694947209 */ /* 0x002fe20007810000 */
[--C-:B------:R-:W-:Y:S01]  /*b2a0*/  FFMA.FTZ R16, R16, UR4, -R181.reuse ;  /* 0x0000000410107c23 */ /* 0x100fe200080108b5 */
[----:B------:R-:W-:Y:S01]  /*b2b0*/  LOP3.LUT R191, R146, 0xff, RZ, 0xc0, !PT ;  /* 0x000000ff92bf7812 */ /* 0x000fe200078ec0ff */
[----:B------:R-:W-:Y:S01]  /*b2c0*/  FFMA.FTZ R5, R5, UR4, -R181 ;  /* 0x0000000405057c23 */ /* 0x000fe200080108b5 */
[C---:B------:R-:W-:Y:S01]  /*b2d0*/  FSETP.NEU.FTZ.AND P0, PT, R148.reuse, -INF , PT ;  /* 0xff8000009400780b */ /* 0x040fe20003f1d000 */
[----:B------:R-:W-:Y:S01]  /*b2e0*/  FMUL.FTZ R182, R148, UR4 ;  /* 0x0000000494b67c20 */ /* 0x000fe20008410000 */
[----:B---3--:R-:W-:Y:S02]  /*b2f0*/  FMNMX.FTZ R0, R0, R2, !PT ;  /* 0x0000000200007209 */ /* 0x008fe40007810000 */
[----:B------:R1:W-:Y:S01]  /*b300*/  MUFU.EX2 R230, R4 ;  /* 0x0000000400e67308 */ /* 0x0003e20000000800 */
[----:B------:R-:W-:Y:S01]  /*b310*/  SHF.R.U32.HI R2, RZ, 0x8, R183 ;  /* 0x00000008ff027819 */ /* 0x000fe200000116b7 */
[--C-:B------:R-:W-:Y:S01]  /*b320*/  FFMA.FTZ R32, R32, UR4, -R181.reuse ;  /* 0x0000000420207c23 */ /* 0x100fe200080108b5 */
[----:B------:R-:W-:Y:S01]  /*b330*/  FSEL R182, R182, RZ, P0 ;  /* 0x000000ffb6b67208 */ /* 0x000fe20000000000 */
[--C-:B------:R-:W-:Y:S01]  /*b340*/  FFMA.FTZ R33, R33, UR4, -R181.reuse ;  /* 0x0000000421217c23 */ /* 0x100fe200080108b5 */
[----:B------:R-:W-:Y:S01]  /*b350*/  PRMT R189, R184, 0x5410, R2 ;  /* 0x00005410b8bd7816 */ /* 0x000fe20000000002 */
[----:B------:R-:W-:Y:S01]  /*b360*/  FFMA.FTZ R20, R20, UR4, -R181 ;  /* 0x0000000414147c23 */ /* 0x000fe200080108b5 */
[----:B------:R-:W3:Y:S01]  /*b370*/  SHFL.BFLY PT, R2, R0, 0x1, 0x1f ;  /* 0x0c201f0000027f89 */ /* 0x000ee200000e0000 */
[--C-:B------:R-:W-:Y:S01]  /*b380*/  FFMA.FTZ R18, R18, UR4, -R182.reuse ;  /* 0x0000000412127c23 */ /* 0x100fe200080108b6 */
[--C-:B------:R-:W-:Y:S01]  /*b390*/  FFMA.FTZ R19, R19, UR4, -R182.reuse ;  /* 0x0000000413137c23 */ /* 0x100fe200080108b6 */
[--C-:B------:R-:W-:Y:S01]  /*b3a0*/  FFMA.FTZ R6, R6, UR4, -R182.reuse ;  /* 0x0000000406067c23 */ /* 0x100fe200080108b6 */
[C---:B--2---:R-:W-:Y:S01]  /*b3b0*/  LOP3.LUT R17, R174.reuse, 0xffff, RZ, 0xc0, !PT ;  /* 0x0000ffffae117812 */ /* 0x044fe200078ec0ff */
[----:B------:R2:W-:Y:S01]  /*b3c0*/  MUFU.EX2 R241, R18 ;  /* 0x0000001200f17308 */ /* 0x0005e20000000800 */
[----:B------:R-:W-:Y:S01]  /*b3d0*/  LOP3.LUT R146, R174, 0xff, RZ, 0xc0, !PT ;  /* 0x000000ffae927812 */ /* 0x000fe200078ec0ff */
[--C-:B------:R-:W-:Y:S01]  /*b3e0*/  FFMA.FTZ R7, R7, UR4, -R182.reuse ;  /* 0x0000000407077c23 */ /* 0x100fe200080108b6 */
[----:B------:R-:W-:Y:S01]  /*b3f0*/  SHF.R.U32.HI R17, RZ, 0x8, R17 ;  /* 0x00000008ff117819 */ /* 0x000fe20000011611 */
[--C-:B------:R-:W-:Y:S01]  /*b400*/  FFMA.FTZ R34, R34, UR4, -R182.reuse ;  /* 0x0000000422227c23 */ /* 0x100fe200080108b6 */
[----:B----4-:R-:W-:Y:S01]  /*b410*/  FMNMX.FTZ R147, R147, R172, !PT ;  /* 0x000000ac93937209 */ /* 0x010fe20007810000 */
[----:B------:R-:W-:Y:S01]  /*b420*/  FFMA.FTZ R35, R35, UR4, -R182 ;  /* 0x0000000423237c23 */ /* 0x000fe200080108b6 */
[----:B------:R-:W-:Y:S03]  /*b430*/  LOP3.LUT R176, R175, UR17, R176, 0x96, !PT ;  /* 0x00000011afb07c12 */ /* 0x000fe6000f8e96b0 */
[----:B------:R4:W-:Y:S01]  /*b440*/  MUFU.EX2 R239, R19 ;  /* 0x0000001300ef7308 */ /* 0x0009e20000000800 */
[C---:B------:R-:W-:Y:S01]  /*b450*/  FSETP.NEU.FTZ.AND P0, PT, R147.reuse, -INF , PT ;  /* 0xff8000009300780b */ /* 0x040fe20003f1d000 */
[----:B------:R-:W-:Y:S01]  /*b460*/  FMUL.FTZ R183, R147, UR4 ;  /* 0x0000000493b77c20 */ /* 0x000fe20008410000 */
[----:B------:R-:W-:Y:S01]  /*b470*/  PRMT R192, R146, 0x5410, R17 ;  /* 0x0000541092c07816 */ /* 0x000fe20000000011 */
[----:B------:R-:W-:Y:S01]  /*b480*/  FFMA.FTZ R21, R21, UR4, -R181 ;  /* 0x0000000415157c23 */ /* 0x000fe200080108b5 */
[----:B-1----:R-:W-:Y:S01]  /*b490*/  LOP3.LUT R4, R178, 0xffff, RZ, 0xc0, !PT ;  /* 0x0000ffffb2047812 */ /* 0x002fe200078ec0ff */
[----:B------:R-:W-:Y:S01]  /*b4a0*/  FFMA.FTZ R22, R22, UR4, -R182 ;  /* 0x0000000416167c23 */ /* 0x000fe200080108b6 */
[----:B------:R-:W-:Y:S03]  /*b4b0*/  FSEL R183, R183, RZ, P0 ;  /* 0x000000ffb7b77208 */ /* 0x000fe60000000000 */
[----:B------:R1:W-:Y:S01]  /*b4c0*/  MUFU.EX2 R245, R6 ;  /* 0x0000000600f57308 */ /* 0x0003e20000000800 */
[----:B--2---:R-:W-:Y:S01]  /*b4d0*/  SHF.R.U32.HI R18, RZ, 0x10, R174 ;  /* 0x00000010ff127819 */ /* 0x004fe200000116ae */
[----:B------:R-:W-:Y:S01]  /*b4e0*/  FFMA.FTZ R23, R23, UR4, -R182 ;  /* 0x0000000417177c23 */ /* 0x000fe200080108b6 */
[----:B------:R-:W-:Y:S01]  /*b4f0*/  SHF.R.U32.HI R174, RZ, 0x18, R174 ;  /* 0x00000018ffae7819 */ /* 0x000fe200000116ae */
[--C-:B------:R-:W-:Y:S01]  /*b500*/  FFMA.FTZ R12, R12, UR4, -R183.reuse ;  /* 0x000000040c0c7c23 */ /* 0x100fe200080108b7 */
[----:B------:R-:W-:Y:S01]  /*b510*/  LOP3.LUT R17, R18, 0xff, RZ, 0xc0, !PT ;  /* 0x000000ff12117812 */ /* 0x000fe200078ec0ff */
[--C-:B------:R-:W-:Y:S01]  /*b520*/  FFMA.FTZ R8, R8, UR4, -R183.reuse ;  /* 0x0000000408087c23 */ /* 0x100fe200080108b7 */
[----:B---3--:R-:W-:Y:S03]  /*b530*/  FMNMX.FTZ R146, R0, R2, !PT ;  /* 0x0000000200927209 */ /* 0x008fe60007810000 */
[----:B------:R2:W-:Y:S01]  /*b540*/  MUFU.EX2 R235, R12 ;  /* 0x0000000c00eb7308 */ /* 0x0005e20000000800 */
[----:B----4-:R-:W-:Y:S01]  /*b550*/  LOP3.LUT R19, R185, 0xff, RZ, 0xc0, !PT ;  /* 0x000000ffb9137812 */ /* 0x010fe200078ec0ff */
[--C-:B------:R-:W-:Y:S01]  /*b560*/  FFMA.FTZ R9, R9, UR4, -R183.reuse ;  /* 0x0000000409097c23 */ /* 0x100fe200080108b7 */
[----:B------:R-:W-:Y:S01]  /*b570*/  LOP3.LUT R0, R176, 0xffff, RZ, 0xc0, !PT ;  /* 0x0000ffffb0007812 */ /* 0x000fe200078ec0ff */
[----:B------:R-:W-:Y:S01]  /*b580*/  FMUL.FTZ R184, R146, UR4 ;  /* 0x0000000492b87c20 */ /* 0x000fe20008410000 */
[----:B------:R-:W-:Y:S01]  /*b590*/  PRMT R19, R19, 0x5410, R186 ;  /* 0x0000541013137816 */ /* 0x000fe200000000ba */
[--C-:B------:R-:W-:Y:S01]  /*b5a0*/  FFMA.FTZ R13, R13, UR4, -R183.reuse ;  /* 0x000000040d0d7c23 */ /* 0x100fe200080108b7 */
[----:B------:R-:W-:Y:S03]  /*b5b0*/  PRMT R186, R17, 0x5410, R174 ;  /* 0x0000541011ba7816 */ /* 0x000fe600000000ae */
[----:B------:R3:W4:Y:S01]  /*b5c0*/  MUFU.EX2 R243, R16 ;  /* 0x0000001000f37308 */ /* 0x0007220000000800 */
[----:B------:R-:W-:Y:S01]  /*b5d0*/  SHF.R.U32.HI R17, RZ, 0x10, R178 ;  /* 0x00000010ff117819 */ /* 0x000fe200000116b2 */
[--C-:B------:R-:W-:Y:S01]  /*b5e0*/  FFMA.FTZ R24, R24, UR4, -R183.reuse ;  /* 0x0000000418187c23 */ /* 0x100fe200080108b7 */
[----:B------:R-:W-:Y:S01]  /*b5f0*/  LOP3.LUT R2, R176, 0xff, RZ, 0xc0, !PT ;  /* 0x000000ffb0027812 */ /* 0x000fe200078ec0ff */
[--C-:B------:R-:W-:Y:S01]  /*b600*/  FFMA.FTZ R25, R25, UR4, -R183.reuse ;  /* 0x0000000419197c23 */ /* 0x100fe200080108b7 */
[----:B------:R-:W-:Y:S01]  /*b610*/  SHF.R.U32.HI R0, RZ, 0x8, R0 ;  /* 0x00000008ff007819 */ /* 0x000fe20000011600 */
[--C-:B------:R-:W-:Y:S01]  /*b620*/  FFMA.FTZ R28, R28, UR4, -R183.reuse ;  /* 0x000000041c1c7c23 */ /* 0x100fe200080108b7 */
[----:B------:R-:W-:Y:S03]  /*b630*/  LOP3.LUT R18, R178, 0xff, RZ, 0xc0, !PT ;  /* 0x000000ffb2127812 */ /* 0x000fe600078ec0ff */
[----:B------:R5:W4:Y:S01]  /*b640*/  MUFU.EX2 R234, R5 ;  /* 0x0000000500ea7308 */ /* 0x000b220000000800 */
[----:B-1----:R-:W-:Y:S01]  /*b650*/  LOP3.LUT R6, R17, 0xff, RZ, 0xc0, !PT ;  /* 0x000000ff11067812 */ /* 0x002fe200078ec0ff */
[----:B------:R-:W-:Y:S01]  /*b660*/  FFMA.FTZ R29, R29, UR4, -R183 ;  /* 0x000000041d1d7c23 */ /* 0x000fe200080108b7 */
[----:B------:R-:W-:Y:S01]  /*b670*/  SHF.R.U32.HI R178, RZ, 0x18, R178 ;  /* 0x00000018ffb27819 */ /* 0x000fe200000116b2 */
[--C-:B------:R-:W-:Y:S01]  /*b680*/  FFMA.FTZ R37, R37, UR4, -R181.reuse ;  /* 0x0000000425257c23 */ /* 0x100fe200080108b5 */
[----:B--2---:R-:W-:Y:S01]  /*b690*/  PRMT R12, R2, 0x5410, R0 ;  /* 0x00005410020c7816 */ /* 0x004fe20000000000 */
[----:B------:R-:W-:Y:S01]  /*b6a0*/  FFMA.FTZ R38, R38, UR4, -R182 ;  /* 0x0000000426267c23 */ /* 0x000fe200080108b6 */
[----:B------:R-:W-:Y:S03]  /*b6b0*/  SHF.R.U32.HI R0, RZ, 0x10, R176 ;  /* 0x00000010ff007819 */ /* 0x000fe600000116b0 */
[----:B------:R1:W2:Y:S01]  /*b6c0*/  MUFU.EX2 R252, R7 ;  /* 0x0000000700fc7308 */ /* 0x0002a20000000800 */
[----:B---3--:R-:W-:Y:S01]  /*b6d0*/  LOP3.LUT R16, R173, UR15, R210, 0x96, !PT ;  /* 0x0000000fad107c12 */ /* 0x008fe2000f8e96d2 */
[----:B------:R-:W-:Y:S01]  /*b6e0*/  FFMA.FTZ R39, R39, UR4, -R182 ;  /* 0x0000000427277c23 */ /* 0x000fe200080108b6 */
[----:B------:R-:W-:Y:S01]  /*b6f0*/  PRMT R173, R6, 0x5410, R178 ;  /* 0x0000541006ad7816 */ /* 0x000fe200000000b2 */
[--C-:B------:R-:W-:Y:S01]  /*b700*/  FFMA.FTZ R49, R49, UR4, -R181.reuse ;  /* 0x0000000431317c23 */ /* 0x100fe200080108b5 */
[----:B------:R-:W-:Y:S01]  /*b710*/  SHF.R.U32.HI R2, RZ, 0x8, R190 ;  /* 0x00000008ff027819 */ /* 0x000fe200000116be */
[----:B------:R-:W-:Y:S01]  /*b720*/  FFMA.FTZ R50, R50, UR4, -R182 ;  /* 0x0000000432327c23 */ /* 0x000fe200080108b6 */
[----:B------:R-:W-:Y:S03]  /*b730*/  SHF.R.U32.HI R4, RZ, 0x8, R4 ;  /* 0x00000008ff047819 */ /* 0x000fe60000011604 */
[----:B------:R-:W-:Y:S01]  /*b740*/  MUFU.EX2 R226, R8 ;  /* 0x0000000800e27308 */ /* 0x000fe20000000800 */
[----:B------:R-:W-:Y:S01]  /*b750*/  LOP3.LUT R6, R187, 0xff, RZ, 0xc0, !PT ;  /* 0x000000ffbb067812 */ /* 0x000fe200078ec0ff */
[----:B------:R-:W-:Y:S01]  /*b760*/  FFMA.FTZ R51, R51, UR4, -R182 ;  /* 0x0000000433337c23 */ /* 0x000fe200080108b6 */
[----:B------:R-:W-:Y:S01]  /*b770*/  SHF.R.U32.HI R176, RZ, 0x18, R176 ;  /* 0x00000018ffb07819 */ /* 0x000fe200000116b0 */
[----:B------:R-:W-:Y:S01]  /*b780*/  FFMA.FTZ R36, R36, UR4, -R181 ;  /* 0x0000000424247c23 */ /* 0x000fe200080108b5 */
[----:B------:R-:W-:Y:S01]  /*b790*/  LOP3.LUT R0, R0, 0xff, RZ, 0xc0, !PT ;  /* 0x000000ff00007812 */ /* 0x000fe200078ec0ff */
[--C-:B------:R-:W-:Y:S01]  /*b7a0*/  FFMA.FTZ R40, R40, UR4, -R183.reuse ;  /* 0x0000000428287c23 */ /* 0x100fe200080108b7 */
[----:B------:R-:W-:Y:S03]  /*b7b0*/  PRMT R244, R191, 0x5410, R2 ;  /* 0x00005410bff47816 */ /* 0x000fe60000000002 */
[----:B------:R-:W-:Y:S01]  /*b7c0*/  MUFU.EX2 R229, R9 ;  /* 0x0000000900e57308 */ /* 0x000fe20000000800 */
[----:B------:R-:W-:Y:S01]  /*b7d0*/  PRMT R18, R18, 0x5410, R4 ;  /* 0x0000541012127816 */ /* 0x000fe20000000004 */
[----:B-----5:R-:W-:Y:S01]  /*b7e0*/  IMAD.WIDE.U32 R4, R177, -0x2daee0ad, RZ ;  /* 0xd2511f53b1047825 */ /* 0x020fe200078e00ff */
[----:B------:R-:W-:Y:S02]  /*b7f0*/  PRMT R191, R6, 0x5410, R180 ;  /* 0x0000541006bf7816 */ /* 0x000fe400000000b4 */
[----:B------:R-:W-:Y:S01]  /*b800*/  FSETP.NEU.FTZ.AND P0, PT, R146, -INF , PT ;  /* 0xff8000009200780b */ /* 0x000fe20003f1d000 */
[----:B------:R-:W-:Y:S01]  /*b810*/  IMAD.U32 R180, RZ, RZ, UR12 ;  /* 0x0000000cffb47e24 */ /* 0x000fe2000f8e00ff */
[----:B------:R-:W-:Y:S03]  /*b820*/  PRMT R177, R0, 0x5410, R176 ;  /* 0x0000541000b17816 */ /* 0x000fe600000000b0 */
[----:B------:R-:W-:Y:S01]  /*b830*/  MUFU.EX2 R233, R13 ;  /* 0x0000000d00e97308 */ /* 0x000fe20000000800 */
[----:B------:R-:W-:Y:S01]  /*b840*/  LOP3.LUT R0, R16, 0xffff, RZ, 0xc0, !PT ;  /* 0x0000ffff10007812 */ /* 0x000fe200078ec0ff */
[----:B------:R-:W-:Y:S01]  /*b850*/  FFMA.FTZ R41, R41, UR4, -R183 ;  /* 0x0000000429297c23 */ /* 0x000fe200080108b7 */
[----:B------:R-:W-:Y:S01]  /*b860*/  SHF.R.U32.HI R2, RZ, 0x10, R16 ;  /* 0x00000010ff027819 */ /* 0x000fe20000011610 */
[----:B------:R-:W-:Y:S01]  /*b870*/  FFMA.FTZ R52, R52, UR4, -R181 ;  /* 0x0000000434347c23 */ /* 0x000fe200080108b5 */
[----:B------:R-:W-:Y:S01]  /*b880*/  FSEL R184, R184, RZ, P0 ;  /* 0x000000ffb8b87208 */ /* 0x000fe20000000000 */
[----:B------:R-:W-:Y:S01]  /*b890*/  FFMA.FTZ R56, R56, UR4, -R183 ;  /* 0x0000000438387c23 */ /* 0x000fe200080108b7 */
[----:B------:R-:W-:Y:S03]  /*b8a0*/  PRMT R180, R180, R206, UR12 ;  /* 0x0000000cb4b47e16 */ /* 0x000fe600080000ce */
[----:B------:R-:W-:Y:S01]  /*b8b0*/  MUFU.EX2 R204, R24 ;  /* 0x0000001800cc7308 */ /* 0x000fe20000000800 */
[----:B------:R-:W-:Y:S01]  /*b8c0*/  LOP3.LUT R6, R16, 0xff, RZ, 0xc0, !PT ;  /* 0x000000ff10067812 */ /* 0x000fe200078ec0ff */
[----:B------:R-:W-:Y:S01]  /*b8d0*/  FFMA.FTZ R14, R14, UR4, -R184 ;  /* 0x000000040e0e7c23 */ /* 0x000fe200080108b8 */
[----:B------:R-:W-:Y:S01]  /*b8e0*/  SHF.R.U32.HI R0, RZ, 0x8, R0 ;  /* 0x00000008ff007819 */ /* 0x000fe20000011600 */
[--C-:B------:R-:W-:Y:S01]  /*b8f0*/  FFMA.FTZ R15, R15, UR4, -R184.reuse ;  /* 0x000000040f0f7c23 */ /* 0x100fe200080108b8 */
[----:B-1----:R-:W-:Y:S01]  /*b900*/  SHF.R.U32.HI R7, RZ, 0x8, R179 ;  /* 0x00000008ff077819 */ /* 0x002fe200000116b3 */
[----:B------:R-:W-:Y:S01]  /*b910*/  FFMA.FTZ R10, R10, UR4, -R184 ;  /* 0x000000040a0a7c23 */ /* 0x000fe200080108b8 */
[----:B------:R-:W-:Y:S03]  /*b920*/  SHF.R.U32.HI R16, RZ, 0x18, R16 ;  /* 0x00000018ff107819 */ /* 0x000fe60000011610 */
[----:B------:R-:W-:Y:S01]  /*b930*/  MUFU.EX2 R232, R14 ;  /* 0x0000000e00e87308 */ /* 0x000fe20000000800 */
[----:B------:R-:W-:Y:S01]  /*b940*/  LOP3.LUT R2, R2, 0xff, RZ, 0xc0, !PT ;  /* 0x000000ff02027812 */ /* 0x000fe200078ec0ff */
[----:B------:R-:W-:Y:S01]  /*b950*/  FFMA.FTZ R11, R11, UR4, -R184 ;  /* 0x000000040b0b7c23 */ /* 0x000fe200080108b8 */
[----:B------:R-:W-:Y:S01]  /*b960*/  PRMT R190, R6, 0x5410, R0 ;  /* 0x0000541006be7816 */ /* 0x000fe20000000000 */
[--C-:B------:R-:W-:Y:S01]  /*b970*/  FFMA.FTZ R26, R26, UR4, -R184.reuse ;  /* 0x000000041a1a7c23 */ /* 0x100fe200080108b8 */
[--C-:B------:R-:W-:Y:S01]  /*b980*/  HSET2.LE.AND R174, R189, R180.reuse, PT ;  /* 0x000000b4bdae7233 */ /* 0x100fe20003803000 */
[--C-:B------:R-:W-:Y:S01]  /*b990*/  FFMA.FTZ R27, R27, UR4, -R184.reuse ;  /* 0x000000041b1b7c23 */ /* 0x100fe200080108b8 */
[----:B------:R-:W-:Y:S03]  /*b9a0*/  PRMT R194, R188, 0x5410, R7 ;  /* 0x00005410bcc27816 */ /* 0x000fe60000000007 */
[----:B------:R-:W1:Y:S01]  /*b9b0*/  MUFU.EX2 R231, R15 ;  /* 0x0000000f00e77308 */ /* 0x000e620000000800 */
[----:B----4-:R-:W-:Y:S01]  /*b9c0*/  F2FP.BF16.F32.PACK_AB R0, R242, R243 ;  /* 0x000000f3f200723e */ /* 0x010fe200000010ff */
[----:B------:R-:W-:Y:S01]  /*b9d0*/  FFMA.FTZ R30, R30, UR4, -R184 ;  /* 0x000000041e1e7c23 */ /* 0x000fe200080108b8 */
[----:B------:R-:W-:Y:S01]  /*b9e0*/  PRMT R188, R2, 0x5410, R16 ;  /* 0x0000541002bc7816 */ /* 0x000fe20000000010 */
[--C-:B------:R-:W-:Y:S01]  /*b9f0*/  FFMA.FTZ R31, R31, UR4, -R184.reuse ;  /* 0x000000041f1f7c23 */ /* 0x100fe200080108b8 */
[----:B------:R-:W-:Y:S01]  /*ba00*/  LOP3.LUT R2, R4, 0xffff, RZ, 0xc0, !PT ;  /* 0x0000ffff04027812 */ /* 0x000fe200078ec0ff */
[--C-:B------:R-:W-:Y:S01]  /*ba10*/  FFMA.FTZ R43, R43, UR4, -R184.reuse ;  /* 0x000000042b2b7c23 */ /* 0x100fe200080108b8 */
[----:B------:R-:W-:Y:S03]  /*ba20*/  LOP3.LUT R174, R174, R0, RZ, 0xc0, !PT ;  /* 0x00000000aeae7212 */ /* 0x000fe600078ec0ff */
[----:B------:R-:W-:Y:S01]  /*ba30*/  MUFU.EX2 R227, R10 ;  /* 0x0000000a00e37308 */ /* 0x000fe20000000800 */
[--C-:B------:R-:W-:Y:S01]  /*ba40*/  HSET2.LE.AND R175, R19, R180.reuse, PT ;  /* 0x000000b413af7233 */ /* 0x100fe20003803000 */
[----:B------:R-:W-:Y:S01]  /*ba50*/  FFMA.FTZ R42, R42, UR4, -R184 ;  /* 0x000000042a2a7c23 */ /* 0x000fe200080108b8 */
[----:B------:R-:W-:Y:S01]  /*ba60*/  LOP3.LUT R185, R5, UR15, R200, 0x96, !PT ;  /* 0x0000000f05b97c12 */ /* 0x000fe2000f8e96c8 */
[----:B------:R-:W-:Y:S01]  /*ba70*/  FFMA.FTZ R54, R54, UR4, -R182 ;  /* 0x0000000436367c23 */ /* 0x000fe200080108b6 */
[----:B------:R-:W-:Y:S01]  /*ba80*/  F2FP.BF16.F32.PACK_AB R0, R239, R241 ;  /* 0x000000f1ef00723e */ /* 0x000fe200000010ff */
[----:B------:R-:W-:Y:S01]  /*ba90*/  FFMA.FTZ R57, R57, UR4, -R183 ;  /* 0x0000000439397c23 */ /* 0x000fe200080108b7 */
[----:B------:R-:W-:Y:S03]  /*baa0*/  LOP3.LUT R5, R4, 0xff, RZ, 0xc0, !PT ;  /* 0x000000ff04057812 */ /* 0x000fe600078ec0ff */
[----:B------:R-:W3:Y:S01]  /*bab0*/  MUFU.EX2 R228, R11 ;  /* 0x0000000b00e47308 */ /* 0x000ee20000000800 */
[----:B------:R-:W-:Y:S01]  /*bac0*/  SHF.R.U32.HI R2, RZ, 0x8, R2 ;  /* 0x00000008ff027819 */ /* 0x000fe20000011602 */
[--C-:B------:R-:W-:Y:S01]  /*bad0*/  FFMA.FTZ R58, R58, UR4, -R184.reuse ;  /* 0x000000043a3a7c23 */ /* 0x100fe200080108b8 */
[----:B------:R-:W-:Y:S01]  /*bae0*/  LOP3.LUT R175, R175, R0, RZ, 0xc0, !PT ;  /* 0x00000000afaf7212 */ /* 0x000fe200078ec0ff */
[----:B------:R-:W-:Y:S01]  /*baf0*/  FFMA.FTZ R59, R59, UR4, -R184 ;  /* 0x000000043b3b7c23 */ /* 0x000fe200080108b8 */
[--C-:B------:R-:W-:Y:S01]  /*bb00*/  HSET2.LE.AND R172, R18, R180.reuse, PT ;  /* 0x000000b412ac7233 */ /* 0x100fe20003803000 */
[----:B------:R-:W-:Y:S01]  /*bb10*/  FFMA.FTZ R48, R48, UR4, -R181 ;  /* 0x0000000430307c23 */ /* 0x000fe200080108b5 */
[----:B------:R-:W-:Y:S03]  /*bb20*/  PRMT R189, R5, 0x5410, R2 ;  /* 0x0000541005bd7816 */ /* 0x000fe60000000002 */
[----:B------:R4:W-:Y:S01]  /*bb30*/  MUFU.EX2 R210, R25 ;  /* 0x0000001900d27308 */ /* 0x0009e20000000800 */
[----:B------:R-:W-:Y:S01]  /*bb40*/  F2FP.BF16.F32.PACK_AB R0, R234, R230 ;  /* 0x000000e6ea00723e */ /* 0x000fe200000010ff */
[--C-:B------:R-:W-:Y:S01]  /*bb50*/  FFMA.FTZ R44, R44, UR4, -R183.reuse ;  /* 0x000000042c2c7c23 */ /* 0x100fe200080108b7 */
[----:B------:R-:W-:Y:S01]  /*bb60*/  SHF.R.U32.HI R2, RZ, 0x10, R4 ;  /* 0x00000010ff027819 */ /* 0x000fe20000011604 */
[----:B------:R-:W-:Y:S01]  /*bb70*/  FFMA.FTZ R45, R45, UR4, -R183 ;  /* 0x000000042d2d7c23 */ /* 0x000fe200080108b7 */
[----:B------:R-:W-:Y:S01]  /*bb80*/  LOP3.LUT R172, R172, R0, RZ, 0xc0, !PT ;  /* 0x00000000acac7212 */ /* 0x000fe200078ec0ff */
[----:B------:R-:W-:Y:S01]  /*bb90*/  FFMA.FTZ R46, R46, UR4, -R184 ;  /* 0x000000042e2e7c23 */ /* 0x000fe200080108b8 */
[--C-:B------:R-:W-:Y:S03]  /*bba0*/  HSET2.LE.AND R173, R173, R180.reuse, PT ;  /* 0x000000b4adad7233 */ /* 0x100fe60003803000 */
[----:B------:R5:W-:Y:S01]  /*bbb0*/  MUFU.EX2 R201, R28 ;  /* 0x0000001c00c97308 */ /* 0x000be20000000800 */
[----:B------:R-:W-:Y:S01]  /*bbc0*/  SHF.R.U32.HI R5, RZ, 0x18, R4 ;  /* 0x00000018ff057819 */ /* 0x000fe20000011604 */
[----:B------:R-:W-:Y:S01]  /*bbd0*/  FFMA.FTZ R47, R47, UR4, -R184 ;  /* 0x000000042f2f7c23 */ /* 0x000fe200080108b8 */
[----:B--2---:R-:W-:Y:S01]  /*bbe0*/  F2FP.BF16.F32.PACK_AB R0, R252, R245 ;  /* 0x000000f5fc00723e */ /* 0x004fe200000010ff */
[--C-:B------:R-:W-:Y:S01]  /*bbf0*/  FFMA.FTZ R66, R66, UR4, -R182.reuse ;  /* 0x0000000442427c23 */ /* 0x100fe200080108b6 */
[----:B------:R-:W-:Y:S01]  /*bc00*/  LOP3.LUT R4, R2, 0xff, RZ, 0xc0, !PT ;  /* 0x000000ff02047812 */ /* 0x000fe200078ec0ff */
[----:B------:R-:W-:Y:S01]  /*bc10*/  FFMA.FTZ R64, R64, UR4, -R181 ;  /* 0x0000000440407c23 */ /* 0x000fe200080108b5 */
[----:B------:R-:W-:Y:S03]  /*bc20*/  LOP3.LUT R173, R173, R0, RZ, 0xc0, !PT ;  /* 0x00000000adad7212 */ /* 0x000fe600078ec0ff */
[----:B------:R2:W-:Y:S01]  /*bc30*/  MUFU.EX2 R206, R26 ;  /* 0x0000001a00ce7308 */ /* 0x0005e20000000800 */
[----:B------:R-:W-:Y:S01]  /*bc40*/  PRMT R187, R4, 0x5410, R5 ;  /* 0x0000541004bb7816 */ /* 0x000fe20000000005 */
[--C-:B------:R-:W-:Y:S01]  /*bc50*/  FFMA.FTZ R65, R65, UR4, -R181.reuse ;  /* 0x0000000441417c23 */ /* 0x100fe200080108b5 */
[--C-:B------:R-:W-:Y:S01]  /*bc60*/  HSET2.LE.AND R179, R186, R180.reuse, PT ;  /* 0x000000b4bab37233 */ /* 0x100fe20003803000 */
[----:B------:R-:W-:Y:S01]  /*bc70*/  FFMA.FTZ R181, R53, UR4, -R181 ;  /* 0x0000000435b57c23 */ /* 0x000fe200080108b5 */
[----:B-1----:R-:W-:Y:S01]  /*bc80*/  F2FP.BF16.F32.PACK_AB R0, R231, R232 ;  /* 0x000000e8e700723e */ /* 0x002fe200000010ff */
[----:B------:R-:W-:Y:S01]  /*bc90*/  FFMA.FTZ R67, R67, UR4, -R182 ;  /* 0x0000000443437c23 */ /* 0x000fe200080108b6 */
[----:B------:R-:W-:Y:S03]  /*bca0*/  LOP3.LUT R8, R221, UR14, R222, 0x96, !PT ;  /* 0x0000000edd087c12 */ /* 0x000fe6000f8e96de */
[----:B------:R1:W-:Y:S01]  /*bcb0*/  MUFU.EX2 R205, R27 ;  /* 0x0000001b00cd7308 */ /* 0x0003e20000000800 */
[----:B------:R-:W-:Y:S01]  /*bcc0*/  LOP3.LUT R4, R223, UR16, R196, 0x96, !PT ;  /* 0x00000010df047c12 */ /* 0x000fe2000f8e96c4 */
[----:B------:R-:W-:Y:S01]  /*bcd0*/  FFMA.FTZ R182, R55, UR4, -R182 ;  /* 0x0000000437b67c23 */ /* 0x000fe200080108b6 */
[----:B------:R-:W-:Y:S01]  /*bce0*/  LOP3.LUT R179, R179, R0, RZ, 0xc0, !PT ;  /* 0x00000000b3b37212 */ /* 0x000fe200078ec0ff */
[----:B------:R-:W-:Y:S01]  /*bcf0*/  IMAD.WIDE.U32 R8, R8, -0x2daee0ad, RZ ;  /* 0xd2511f5308087825 */ /* 0x000fe200078e00ff */
[--C-:B------:R-:W-:Y:S02]  /*bd00*/  HSET2.LE.AND R177, R177, R180.reuse, PT ;  /* 0x000000b4b1b17233 */ /* 0x100fe40003803000 */
[--C-:B------:R-:W-:Y:S01]  /*bd10*/  HSET2.LE.AND R178, R192, R180.reuse, PT ;  /* 0x000000b4c0b27233 */ /* 0x100fe20003803000 */
[----:B------:R-:W-:Y:S01]  /*bd20*/  IMAD.WIDE.U32 R4, R4, -0x2daee0ad, RZ ;  /* 0xd2511f5304047825 */ /* 0x000fe200078e00ff */
[----:B---3--:R-:W-:Y:S01]  /*bd30*/  F2FP.BF16.F32.PACK_AB R0, R228, R227 ;  /* 0x000000e3e400723e */ /* 0x008fe200000010ff */
[----:B------:R3:W-:Y:S01]  /*bd40*/  MUFU.EX2 R222, R32 ;  /* 0x0000002000de7308 */ /* 0x0007e20000000800 */
[----:B------:R-:W-:Y:S01]  /*bd50*/  F2FP.BF16.F32.PACK_AB R2, R233, R235 ;  /* 0x000000ebe902723e */ /* 0x000fe200000010ff */
[--C-:B------:R-:W-:Y:S01]  /*bd60*/  FFMA.FTZ R60, R60, UR4, -R183.reuse ;  /* 0x000000043c3c7c23 */ /* 0x100fe200080108b7 */
[----:B------:R-:W-:Y:S01]  /*bd70*/  LOP3.LUT R177, R177, R0, RZ, 0xc0, !PT ;  /* 0x00000000b1b17212 */ /* 0x000fe200078ec0ff */
[----:B------:R-:W-:Y:S01]  /*bd80*/  FFMA.FTZ R183, R61, UR4, -R183 ;  /* 0x000000043db77c23 */ /* 0x000fe200080108b7 */
[----:B------:R-:W-:Y:S01]  /*bd90*/  LOP3.LUT R178, R178, R2, RZ, 0xc0, !PT ;  /* 0x00000002b2b27212 */ /* 0x000fe200078ec0ff */
[----:B------:R-:W-:Y:S01]  /*bda0*/  FFMA.FTZ R62, R62, UR4, -R184 ;  /* 0x000000043e3e7c23 */ /* 0x000fe200080108b8 */
[----:B------:R-:W-:Y:S03]  /*bdb0*/  LOP3.LUT R0, R9, UR11, R4, 0x96, !PT ;  /* 0x0000000b09007c12 */ /* 0x000fe6000f8e9604 */
[----:B------:R-:W-:Y:S01]  /*bdc0*/  MUFU.EX2 R223, R33 ;  /* 0x0000002100df7308 */ /* 0x000fe20000000800 */
[--C-:B------:R-:W-:Y:S01]  /*bdd0*/  HSET2.LE.AND R176, R12, R180.reuse, PT ;  /* 0x000000b40cb07233 */ /* 0x100fe20003803000 */
[----:B------:R-:W-:Y:S01]  /*bde0*/  FFMA.FTZ R184, R63, UR4, -R184 ;  /* 0x000000043fb87c23 */ /* 0x000fe200080108b8 */
[----:B------:R-:W-:Y:S01]  /*bdf0*/  F2FP.BF16.F32.PACK_AB R2, R229, R226 ;  /* 0x000000e2e502723e */ /* 0x000fe200000010ff */
[----:B------:R-:W-:Y:S04]  /*be00*/  IMAD.WIDE.U32 R208, R0, -0x326172a9, RZ ;  /* 0xcd9e8d5700d07825 */ /* 0x000fe800078e00ff */
[----:B------:R-:W-:Y:S01]  /*be10*/  FADD.FTZ R0, -R146, R151 ;  /* 0x0000009792007221 */ /* 0x000fe20000010100 */
[----:B------:R-:W-:Y:S01]  /*be20*/  LOP3.LUT R176, R176, R2, RZ, 0xc0, !PT ;  /* 0x00000002b0b07212 */ /* 0x000fe200078ec0ff */
[----:B------:R-:W-:Y:S01]  /*be30*/  FADD.FTZ R2, -R147, R150 ;  /* 0x0000009693027221 */ /* 0x000fe20000010100 */
[----:B------:R-:W-:Y:S01]  /*be40*/  LOP3.LUT R6, R5, UR13, R250, 0x96, !PT ;  /* 0x0000000d05067c12 */ /* 0x000fe2000f8e96fa */
[----:B------:R-:W-:Y:S01]  /*be50*/  FMUL.FTZ R0, R0, UR4 ;  /* 0x0000000400007c20 */ /* 0x000fe20008410000 */
[----:B------:R-:W-:Y:S01]  /*be60*/  MUFU.EX2 R221, R34 ;  /* 0x0000002200dd7308 */ /* 0x000fe20000000800 */
[----:B------:R-:W-:Y:S01]  /*be70*/  FMUL.FTZ R2, R2, UR4 ;  /* 0x0000000402027c20 */ /* 0x000fe20008410000 */
[C---:B------:R-:W-:Y:S01]  /*be80*/  LOP3.LUT R24, R185.reuse, 0xffff, RZ, 0xc0, !PT ;  /* 0x0000ffffb9187812 */ /* 0x040fe200078ec0ff */
[----:B------:R-:W-:Y:S01]  /*be90*/  IMAD.WIDE.U32 R6, R6, -0x326172a9, RZ ;  /* 0xcd9e8d5706067825 */ /* 0x000fe200078e00ff */
[--C-:B----4-:R-:W-:Y:S02]  /*bea0*/  SHF.R.U32.HI R25, RZ, 0x10, R185.reuse ;  /* 0x00000010ff197819 */ /* 0x110fe400000116b9 */
[----:B-----5:R-:W-:Y:S04]  /*beb0*/  LOP3.LUT R28, R185, 0xff, RZ, 0xc0, !PT ;  /* 0x000000ffb91c7812 */ /* 0x020fe800078ec0ff */
[----:B------:R-:W4:Y:S01]  /*bec0*/  MUFU.EX2 R2, R2 ;  /* 0x0000000200027308 */ /* 0x000f220000000800 */
[----:B------:R-:W-:Y:S02]  /*bed0*/  LOP3.LUT R4, R7, UR18, R220, 0x96, !PT ;  /* 0x0000001207047c12 */ /* 0x000fe4000f8e96dc */
[----:B------:R-:W-:Y:S02]  /*bee0*/  LOP3.LUT R6, R209, UR10, R6, 0x96, !PT ;  /* 0x0000000ad1067c12 */ /* 0x000fe4000f8e9606 */
[----:B--2---:R-:W-:Y:S01]  /*bef0*/  SHF.R.U32.HI R26, RZ, 0x8, R24 ;  /* 0x00000008ff1a7819 */ /* 0x004fe20000011618 */
[----:B------:R-:W-:Y:S01]  /*bf00*/  IMAD.WIDE.U32 R4, R4, -0x2daee0ad, RZ ;  /* 0xd2511f5304047825 */ /* 0x000fe200078e00ff */
[----:B-1----:R-:W-:Y:S03]  /*bf10*/  SHF.R.U32.HI R27, RZ, 0x18, R185 ;  /* 0x00000018ff1b7819 */ /* 0x002fe600000116b9 */
[----:B------:R-:W1:Y:S01]  /*bf20*/  MUFU.EX2 R0, R0 ;  /* 0x0000000000007308 */ /* 0x000e620000000800 */
[----:B------:R-:W-:Y:S01]  /*bf30*/  LOP3.LUT R24, R25, 0xff, RZ, 0xc0, !PT ;  /* 0x000000ff19187812 */ /* 0x000fe200078ec0ff */
[----:B------:R-:W-:Y:S01]  /*bf40*/  IMAD.WIDE.U32 R202, R6, -0x2daee0ad, RZ ;  /* 0xd2511f5306ca7825 */ /* 0x000fe200078e00ff */
[----:B------:R-:W-:Y:S02]  /*bf50*/  LOP3.LUT R8, R5, UR9, R8, 0x96, !PT ;  /* 0x0000000905087c12 */ /* 0x000fe4000f8e9608 */
[----:B---3--:R-:W-:Y:S02]  /*bf60*/  PRMT R32, R28, 0x5410, R26 ;  /* 0x000054101c207816 */ /* 0x008fe4000000001a */
[----:B------:R-:W-:Y:S01]  /*bf70*/  LOP3.LUT R4, R203, UR5, R4, 0x96, !PT ;  /* 0x00000005cb047c12 */ /* 0x000fe2000f8e9604 */
[----:B------:R-:W-:Y:S04]  /*bf80*/  IMAD.WIDE.U32 R198, R8, -0x326172a9, RZ ;  /* 0xcd9e8d5708c67825 */ /* 0x000fe800078e00ff */
[C---:B----4-:R-:W-:Y:S01]  /*bf90*/  FMUL.FTZ R8, R2.reuse, R152 ;  /* 0x0000009802087220 */ /* 0x050fe20000410000 */
[----:B------:R-:W-:Y:S01]  /*bfa0*/  MUFU.EX2 R224, R35 ;  /* 0x0000002300e07308 */ /* 0x000fe20000000800 */
[----:B------:R-:W-:Y:S01]  /*bfb0*/  FMUL.FTZ R9, R2, R153 ;  /* 0x0000009902097220 */ /* 0x000fe20000410000 */
[----:B------:R-:W-:Y:S04]  /*bfc0*/  IMAD.WIDE.U32 R4, R4, -0x326172a9, RZ ;  /* 0xcd9e8d5704047825 */ /* 0x000fe800078e00ff */
[C---:B------:R-:W-:Y:S01]  /*bfd0*/  FMUL.FTZ R12, R2.reuse, R164 ;  /* 0x000000a4020c7220 */ /* 0x040fe20000410000 */
[C---:B------:R-:W-:Y:S01]  /*bfe0*/  FMUL.FTZ R13, R2.reuse, R165 ;  /* 0x000000a5020d7220 */ /* 0x040fe20000410000 */
[----:B------:R-:W-:Y:S01]  /*bff0*/  FMUL.FTZ R72, R2, R72 ;  /* 0x0000004802487220 */ /* 0x000fe20000410000 */
[C---:B-1----:R-:W-:Y:S01]  /*c000*/  FMUL.FTZ R10, R0.reuse, R154 ;  /* 0x0000009a000a7220 */ /* 0x042fe20000410000 */
[----:B------:R-:W-:Y:S01]  /*c010*/  FMUL.FTZ R11, R0, R155 ;  /* 0x0000009b000b7220 */ /* 0x000fe20000410000 */
[C---:B------:R-:W-:Y:S01]  /*c020*/  LOP3.LUT R192, R4.reuse, 0xffff, RZ, 0xc0, !PT ;  /* 0x0000ffff04c07812 */ /* 0x040fe200078ec0ff */
[----:B------:R-:W1:Y:S01]  /*c030*/  LDSM.16.MT88.4 R152, [R212+0x9000] ;  /* 0x00900000d498783b */ /* 0x000e620000004200 */
[----:B------:R-:W-:Y:S01]  /*c040*/  LOP3.LUT R195, R4, 0xff, RZ, 0xc0, !PT ;  /* 0x000000ff04c37812 */ /* 0x000fe200078ec0ff */
[C---:B------:R-:W-:Y:S01]  /*c050*/  FMUL.FTZ R14, R0.reuse, R166 ;  /* 0x000000a6000e7220 */ /* 0x040fe20000410000 */
[--C-:B------:R-:W-:Y:S01]  /*c060*/  SHF.R.U32.HI R197, RZ, 0x18, R4.reuse ;  /* 0x00000018ffc57819 */ /* 0x100fe20000011604 */
[----:B------:R-:W-:Y:S01]  /*c070*/  FMUL.FTZ R15, R0, R167 ;  /* 0x000000a7000f7220 */ /* 0x000fe20000410000 */
[----:B------:R-:W-:Y:S01]  /*c080*/  SHF.R.U32.HI R196, RZ, 0x10, R4 ;  /* 0x00000010ffc47819 */ /* 0x000fe20000011604 */
[----:B------:R-:W-:Y:S01]  /*c090*/  FADD.FTZ R4, -R149, R3 ;  /* 0x0000000395047221 */ /* 0x000fe20000010100 */
[----:B------:R-:W-:Y:S01]  /*c0a0*/  FADD.FTZ R3, -R148, R144 ;  /* 0x0000009094037221 */ /* 0x000fe20000010100 */
[----:B------:R-:W-:Y:S01]  /*c0b0*/  LOP3.LUT R186, R5, UR17, R198, 0x96, !PT ;  /* 0x0000001105ba7c12 */ /* 0x000fe2000f8e96c6 */
[----:B------:R-:W-:Y:S01]  /*c0c0*/  FMUL.FTZ R73, R2, R73 ;  /* 0x0000004902497220 */ /* 0x000fe20000410000 */
[----:B------:R-:W-:Y:S01]  /*c0d0*/  FMUL.FTZ R4, R4, UR4 ;  /* 0x0000000404047c20 */ /* 0x000fe20008410000 */
[----:B------:R-:W-:Y:S01]  /*c0e0*/  FMUL.FTZ R3, R3, UR4 ;  /* 0x0000000403037c20 */ /* 0x000fe20008410000 */
[C---:B------:R-:W-:Y:S01]  /*c0f0*/  FMUL.FTZ R74, R0.reuse, R74 ;  /* 0x0000004a004a7220 */ /* 0x040fe20000410000 */
[----:B------:R-:W-:Y:S01]  /*c100*/  FMUL.FTZ R75, R0, R75 ;  /* 0x0000004b004b7220 */ /* 0x000fe20000410000 */
[----:B------:R-:W2:Y:S01]  /*c110*/  MUFU.EX2 R144, R4 ;  /* 0x0000000400907308 */ /* 0x000ea20000000800 */
[C---:B------:R-:W-:Y:S01]  /*c120*/  FMUL.FTZ R76, R2.reuse, R76 ;  /* 0x0000004c024c7220 */ /* 0x040fe20000410000 */
[----:B------:R-:W-:Y:S01]  /*c130*/  FMUL.FTZ R77, R2, R77 ;  /* 0x0000004d024d7220 */ /* 0x000fe20000410000 */
[C---:B------:R-:W-:Y:S01]  /*c140*/  FMUL.FTZ R78, R0.reuse, R78 ;  /* 0x0000004e004e7220 */ /* 0x040fe20000410000 */
[----:B------:R-:W-:Y:S01]  /*c150*/  FMUL.FTZ R79, R0, R79 ;  /* 0x0000004f004f7220 */ /* 0x000fe20000410000 */
[C---:B------:R-:W-:Y:S01]  /*c160*/  FMUL.FTZ R88, R2.reuse, R88 ;  /* 0x0000005802587220 */ /* 0x040fe20000410000 */
[----:B------:R-:W-:Y:S01]  /*c170*/  FMUL.FTZ R89, R2, R89 ;  /* 0x0000005902597220 */ /* 0x000fe20000410000 */
[C---:B------:R-:W-:Y:S03]  /*c180*/  FMUL.FTZ R90, R0.reuse, R90 ;  /* 0x0000005a005a7220 */ /* 0x040fe60000410000 */
[----:B------:R-:W3:Y:S01]  /*c190*/  MUFU.EX2 R3, R3 ;  /* 0x0000000300037308 */ /* 0x000ee20000000800 */
[----:B------:R-:W-:Y:S01]  /*c1a0*/  FMUL.FTZ R91, R0, R91 ;  /* 0x0000005b005b7220 */ /* 0x000fe20000410000 */
[C---:B------:R-:W-:Y:S01]  /*c1b0*/  FMUL.FTZ R92, R2.reuse, R92 ;  /* 0x0000005c025c7220 */ /* 0x040fe20000410000 */
[----:B------:R-:W-:Y:S01]  /*c1c0*/  FMUL.FTZ R93, R2, R93 ;  /* 0x0000005d025d7220 */ /* 0x000fe20000410000 */
[C---:B------:R-:W-:Y:S01]  /*c1d0*/  FMUL.FTZ R94, R0.reuse, R94 ;  /* 0x0000005e005e7220 */ /* 0x040fe20000410000 */
[----:B------:R-:W-:Y:S01]  /*c1e0*/  FMUL.FTZ R95, R0, R95 ;  /* 0x0000005f005f7220 */ /* 0x000fe20000410000 */
[C---:B------:R-:W-:Y:S01]  /*c1f0*/  FMUL.FTZ R104, R2.reuse, R104 ;  /* 0x0000006802687220 */ /* 0x040fe20000410000 */
[----:B------:R-:W-:Y:S01]  /*c200*/  FMUL.FTZ R105, R2, R105 ;  /* 0x0000006902697220 */ /* 0x000fe20000410000 */
[----:B------:R-:W-:Y:S01]  /*c210*/  FMUL.FTZ R106, R0, R106 ;  /* 0x0000006a006a7220 */ /* 0x000fe20000410000 */
        /* <DEDUP_REMOVED lines=8> */
[C---:B---3--:R-:W-:Y:S01]  /*c2a0*/  FMUL.FTZ R6, R3.reuse, R158 ;  /* 0x0000009e03067220 */ /* 0x048fe20000410000 */
[C---:B------:R-:W-:Y:S01]  /*c2b0*/  FMUL.FTZ R7, R3.reuse, R159 ;  /* 0x0000009f03077220 */ /* 0x040fe20000410000 */
[----:B------:R-:W2:Y:S01]  /*c2c0*/  LDL.LU R156, [R1+0x14] ;  /* 0x00001400019c7983 */ /* 0x000ea20000300800 */
[C---:B------:R-:W-:Y:S01]  /*c2d0*/  FMUL.FTZ R18, R3.reuse, R162 ;  /* 0x000000a203127220 */ /* 0x040fe20000410000 */
[C---:B------:R-:W-:Y:S01]  /*c2e0*/  FMUL.FTZ R19, R3.reuse, R163 ;  /* 0x000000a303137220 */ /* 0x040fe20000410000 */
[----:B------:R-:W-:Y:S01]  /*c2f0*/  MUFU.EX2 R198, R30 ;  /* 0x0000001e00c67308 */ /* 0x000fe20000000800 */
[----:B------:R-:W3:Y:S01]  /*c300*/  LDL.LU R157, [R1+0x10] ;  /* 0x00001000019d7983 */ /* 0x000ee20000300800 */
[C---:B------:R-:W-:Y:S01]  /*c310*/  FMUL.FTZ R70, R3.reuse, R70 ;  /* 0x0000004603467220 */ /* 0x040fe20000410000 */
[-C--:B-1----:R-:W-:Y:S02]  /*c320*/  HMMA.16816.F32.BF16 R4, R172, R152.reuse, R4 ;  /* 0x00000098ac04723c */ /* 0x082fe40000041804 */
[----:B------:R-:W4:Y:S05]  /*c330*/  LDL.LU R158, [R1+0xc] ;  /* 0x00000c00019e7983 */ /* 0x000f2a0000300800 */
[----:B------:R-:W-:Y:S01]  /*c340*/  MUFU.EX2 R200, R31 ;  /* 0x0000001f00c87308 */ /* 0x000fe20000000800 */
[C---:B------:R-:W-:Y:S01]  /*c350*/  HMMA.16816.F32.BF16 R8, R176.reuse, R152, R8 ;  /* 0x00000098b008723c */ /* 0x040fe20000041808 */
[----:B------:R-:W5:Y:S04]  /*c360*/  LDL.LU R159, [R1+0x8] ;  /* 0x00000800019f7983 */ /* 0x000f680000300800 */
[----:B------:R-:W-:Y:S01]  /*c370*/  LDSM.16.MT88.4 R160, [R212+0x9c00] ;  /* 0x009c0000d4a0783b */ /* 0x000fe20000004200 */
[-C--:B------:R-:W-:Y:S03]  /*c380*/  HMMA.16816.F32.BF16 R12, R176, R154.reuse, R12 ;  /* 0x0000009ab00c723c */ /* 0x080fe6000004180c */
[----:B------:R-:W-:Y:S02]  /*c390*/  MUFU.EX2 R185, R38 ;  /* 0x0000002600b97308 */ /* 0x000fe40000000800 */
[C---:B------:R-:W-:Y:S01]  /*c3a0*/  FMUL.FTZ R71, R3.reuse, R71 ;  /* 0x0000004703477220 */ /* 0x040fe20000410000 */
[C---:B------:R-:W-:Y:S01]  /*c3b0*/  HMMA.16816.F32.BF16 R16, R172.reuse, R154, R16 ;  /* 0x0000009aac10723c */ /* 0x040fe20000041810 */
[----:B------:R-:W1:Y:S06]  /*c3c0*/  LDSM.16.MT88.4 R152, [R214+0x9000] ;  /* 0x00900000d698783b */ /* 0x000e6c0000004200 */
[----:B------:R-:W-:Y:S01]  /*c3d0*/  MUFU.EX2 R203, R29 ;  /* 0x0000001d00cb7308 */ /* 0x000fe20000000800 */
[C---:B------:R-:W-:Y:S03]  /*c3e0*/  FMUL.FTZ R82, R3.reuse, R82 ;  /* 0x0000005203527220 */ /* 0x040fe60000410000 */
        /* <DEDUP_REMOVED lines=11> */
[C---:B------:R-:W-:Y:S01]  /*c4a0*/  FMUL.FTZ R102, R3.reuse, R102 ;  /* 0x0000006603667220 */ /* 0x040fe20000410000 */
[C---:B------:R-:W-:Y:S01]  /*c4b0*/  FMUL.FTZ R103, R3.reuse, R103 ;  /* 0x0000006703677220 */ /* 0x040fe20000410000 */
[----:B------:R-:W-:Y:S01]  /*c4c0*/  FMUL.FTZ R107, R0, R107 ;  /* 0x0000006b006b7220 */ /* 0x000fe20000410000 */
[C---:B------:R-:W-:Y:S01]  /*c4d0*/  FMUL.FTZ R108, R2.reuse, R108 ;  /* 0x0000006c026c7220 */ /* 0x040fe20000410000 */
[----:B------:R-:W-:Y:S01]  /*c4e0*/  FMUL.FTZ R109, R2, R109 ;  /* 0x0000006d026d7220 */ /* 0x000fe20000410000 */
[C---:B------:R-:W-:Y:S01]  /*c4f0*/  FMUL.FTZ R110, R0.reuse, R110 ;  /* 0x0000006e006e7220 */ /* 0x040fe20000410000 */
[----:B------:R-:W-:Y:S01]  /*c500*/  FMUL.FTZ R111, R0, R111 ;  /* 0x0000006f006f7220 */ /* 0x000fe20000410000 */
        /* <DEDUP_REMOVED lines=15> */
[-C--:B-1----:R-:W-:Y:S01]  /*c600*/  HMMA.16816.F32.BF16 R68, R172, R152.reuse, R68 ;  /* 0x00000098ac44723c */ /* 0x082fe20000041844 */
[----:B------:R-:W-:Y:S02]  /*c610*/  MUFU.EX2 R183, R183 ;  /* 0x000000b700b77308 */ /* 0x000fe40000000800 */
[----:B------:R-:W-:Y:S01]  /*c620*/  FMUL.FTZ R127, R0, R127 ;  /* 0x0000007f007f7220 */ /* 0x000fe20000410000 */
[C---:B------:R-:W-:Y:S01]  /*c630*/  FMUL.FTZ R128, R144.reuse, R128 ;  /* 0x0000008090807220 */ /* 0x040fe20000410000 */
[C---:B------:R-:W-:Y:S01]  /*c640*/  FMUL.FTZ R129, R144.reuse, R129 ;  /* 0x0000008190817220 */ /* 0x040fe20000410000 */
[C---:B------:R-:W-:Y:S05]  /*c650*/  HMMA.16816.F32.BF16 R72, R176.reuse, R152, R72 ;  /* 0x00000098b048723c */ /* 0x040fea0000041848 */
[----:B------:R-:W-:Y:S01]  /*c660*/  MUFU.EX2 R184, R184 ;  /* 0x000000b800b87308 */ /* 0x000fe20000000800 */
[C---:B------:R-:W-:Y:S01]  /*c670*/  FMUL.FTZ R130, R3.reuse, R130 ;  /* 0x0000008203827220 */ /* 0x040fe20000410000 */
[-C--:B------:R-:W-:Y:S04]  /*c680*/  HMMA.16816.F32.BF16 R76, R176, R154.reuse, R76 ;  /* 0x0000009ab04c723c */ /* 0x080fe8000004184c */
[C---:B------:R-:W-:Y:S02]  /*c690*/  FMUL.FTZ R131, R3.reuse, R131 ;  /* 0x0000008303837220 */ /* 0x040fe40000410000 */
[C---:B------:R-:W-:Y:S01]  /*c6a0*/  HMMA.16816.F32.BF16 R80, R172.reuse, R154, R80 ;  /* 0x0000009aac50723c */ /* 0x040fe20000041850 */
[----:B------:R-:W1:Y:S01]  /*c6b0*/  LDSM.16.MT88.4 R152, [R212+0xa000] ;  /* 0x00a00000d498783b */ /* 0x000e620000004200 */
[----:B------:R-:W-:Y:S03]  /*c6c0*/  MUFU.EX2 R60, R60 ;  /* 0x0000003c003c7308 */ /* 0x000fe60000000800 */
[--C-:B------:R-:W-:Y:S01]  /*c6d0*/  HSET2.LE.AND R26, R194, R180.reuse, PT ;  /* 0x000000b4c21a7233 */ /* 0x100fe20003803000 */
[C---:B------:R-:W-:Y:S01]  /*c6e0*/  FMUL.FTZ R132, R144.reuse, R132 ;  /* 0x0000008490847220 */ /* 0x040fe20000410000 */
[--C-:B------:R-:W-:Y:S01]  /*c6f0*/  HSET2.LE.AND R34, R189, R180.reuse, PT ;  /* 0x000000b4bd227233 */ /* 0x100fe20003803000 */
[----:B------:R-:W-:Y:S04]  /*c700*/  FMUL.FTZ R133, R144, R133 ;  /* 0x0000008590857220 */ /* 0x000fe80000410000 */
[----:B------:R-:W-:Y:S01]  /*c710*/  MUFU.EX2 R194, R51 ;  /* 0x0000003300c27308 */ /* 0x000fe20000000800 */
[--C-:B------:R-:W-:Y:S01]  /*c720*/  HSET2.LE.AND R35, R187, R180.reuse, PT ;  /* 0x000000b4bb237233 */ /* 0x100fe20003803000 */
[----:B------:R-:W-:Y:S01]  /*c730*/  FMUL.FTZ R134, R3, R134 ;  /* 0x0000008603867220 */ /* 0x000fe20000410000 */
[----:B------:R-:W-:Y:S01]  /*c740*/  LOP3.LUT R151, R193, 0xff, RZ, 0xc0, !PT ;  /* 0x000000ffc1977812 */ /* 0x000fe200078ec0ff */
[----:B------:R-:W-:Y:S01]  /*c750*/  FMUL.FTZ R135, R3, R135 ;  /* 0x0000008703877220 */ /* 0x000fe20000410000 */
[----:B------:R-:W-:Y:S01]  /*c760*/  PRMT R33, R24, 0x5410, R27 ;  /* 0x0000541018217816 */ /* 0x000fe2000000001b */
[C---:B------:R-:W-:Y:S01]  /*c770*/  FMUL.FTZ R136, R2.reuse, R136 ;  /* 0x0000008802887220 */ /* 0x040fe20000410000 */
[--C-:B------:R-:W-:Y:S03]  /*c780*/  HSET2.LE.AND R27, R191, R180.reuse, PT ;  /* 0x000000b4bf1b7233 */ /* 0x100fe60003803000 */
[----:B------:R1:W-:Y:S01]  /*c790*/  MUFU.EX2 R187, R36 ;  /* 0x0000002400bb7308 */ /* 0x0003e20000000800 */
[----:B------:R-:W-:Y:S01]  /*c7a0*/  F2FP.BF16.F32.PACK_AB R24, R223, R222 ;  /* 0x000000dedf18723e */ /* 0x000fe200000010ff */
[----:B------:R-:W-:Y:S01]  /*c7b0*/  FMUL.FTZ R137, R2, R137 ;  /* 0x0000008902897220 */ /* 0x000fe20000410000 */
[----:B------:R-:W-:Y:S01]  /*c7c0*/  F2FP.BF16.F32.PACK_AB R25, R224, R221 ;  /* 0x000000dde019723e */ /* 0x000fe200000010ff */
[----:B------:R-:W-:Y:S01]  /*c7d0*/  FMUL.FTZ R138, R0, R138 ;  /* 0x0000008a008a7220 */ /* 0x000fe20000410000 */
[----:B------:R-:W-:Y:S01]  /*c7e0*/  LOP3.LUT R26, R26, R24, RZ, 0xc0, !PT ;  /* 0x000000181a1a7212 */ /* 0x000fe200078ec0ff */
[----:B------:R-:W-:Y:S01]  /*c7f0*/  FMUL.FTZ R139, R0, R139 ;  /* 0x0000008b008b7220 */ /* 0x000fe20000410000 */
[----:B------:R-:W-:Y:S03]  /*c800*/  LOP3.LUT R27, R27, R25, RZ, 0xc0, !PT ;  /* 0x000000191b1b7212 */ /* 0x000fe600078ec0ff */
[----:B------:R-:W-:Y:S01]  /*c810*/  MUFU.EX2 R191, R39 ;  /* 0x0000002700bf7308 */ /* 0x000fe20000000800 */
[--C-:B------:R-:W-:Y:S01]  /*c820*/  HSET2.LE.AND R24, R190, R180.reuse, PT ;  /* 0x000000b4be187233 */ /* 0x100fe20003803000 */
[C---:B------:R-:W-:Y:S01]  /*c830*/  FMUL.FTZ R140, R2.reuse, R140 ;  /* 0x0000008c028c7220 */ /* 0x040fe20000410000 */
[--C-:B------:R-:W-:Y:S01]  /*c840*/  HSET2.LE.AND R28, R188, R180.reuse, PT ;  /* 0x000000b4bc1c7233 */ /* 0x100fe20003803000 */
[----:B------:R-:W-:Y:S01]  /*c850*/  FMUL.FTZ R141, R2, R141 ;  /* 0x0000008d028d7220 */ /* 0x000fe20000410000 */
[--C-:B------:R-:W-:Y:S01]  /*c860*/  HSET2.LE.AND R32, R32, R180.reuse, PT ;  /* 0x000000b420207233 */ /* 0x100fe20003803000 */
[C---:B------:R-:W-:Y:S01]  /*c870*/  FMUL.FTZ R142, R0.reuse, R142 ;  /* 0x0000008e008e7220 */ /* 0x040fe20000410000 */
[--C-:B------:R-:W-:Y:S03]  /*c880*/  HSET2.LE.AND R33, R33, R180.reuse, PT ;  /* 0x000000b421217233 */ /* 0x100fe60003803000 */
[----:B------:R-:W-:Y:S01]  /*c890*/  MUFU.EX2 R189, R40 ;  /* 0x0000002800bd7308 */ /* 0x000fe20000000800 */
[----:B-1----:R-:W-:Y:S01]  /*c8a0*/  SHF.R.U32.HI R36, RZ, 0x10, R186 ;  /* 0x00000010ff247819 */ /* 0x002fe200000116ba */
[----:B------:R-:W-:Y:S01]  /*c8b0*/  FMUL.FTZ R143, R0, R143 ;  /* 0x0000008f008f7220 */ /* 0x000fe20000410000 */
[----:B------:R-:W-:Y:S01]  /*c8c0*/  LOP3.LUT R150, R196, 0xff, RZ, 0xc0, !PT ;  /* 0x000000ffc4967812 */ /* 0x000fe200078ec0ff */
[-C--:B------:R-:W-:Y:S06]  /*c8d0*/  HMMA.16816.F32.BF16 R84, R172, R152.reuse, R84 ;  /* 0x00000098ac54723c */ /* 0x080fec0000041854 */
[----:B------:R-:W-:Y:S01]  /*c8e0*/  MUFU.EX2 R190, R41 ;  /* 0x0000002900be7308 */ /* 0x000fe20000000800 */
[C---:B------:R-:W-:Y:S09]  /*c8f0*/  HMMA.16816.F32.BF16 R88, R176.reuse, R152, R88 ;  /* 0x00000098b058723c */ /* 0x040ff20000041858 */
[----:B------:R-:W-:Y:S01]  /*c900*/  MUFU.EX2 R188, R42 ;  /* 0x0000002a00bc7308 */ /* 0x000fe20000000800 */
[-C--:B------:R-:W-:Y:S09]  /*c910*/  HMMA.16816.F32.BF16 R92, R176, R154.reuse, R92 ;  /* 0x0000009ab05c723c */ /* 0x080ff2000004185c */
[----:B------:R1:W-:Y:S01]  /*c920*/  MUFU.EX2 R196, R48 ;  /* 0x0000003000c47308 */ /* 0x0003e20000000800 */
[C---:B------:R-:W-:Y:S01]  /*c930*/  HMMA.16816.F32.BF16 R96, R172.reuse, R154, R96 ;  /* 0x0000009aac60723c */ /* 0x040fe20000041860 */
[----:B------:R-:W1:Y:S08]  /*c940*/  LDSM.16.MT88.4 R152, [R214+0xa000] ;  /* 0x00a00000d698783b */ /* 0x000e700000004200 */
[----:B------:R-:W-:Y:S10]  /*c950*/  MUFU.EX2 R62, R62 ;  /* 0x0000003e003e7308 */ /* 0x000ff40000000800 */
[----:B------:R1:W-:Y:S02]  /*c960*/  MUFU.EX2 R209, R20 ;  /* 0x0000001400d17308 */ /* 0x0003e40000000800 */
[----:B-1----:R-:W-:Y:S08]  /*c970*/  LOP3.LUT R48, R186, 0xffff, RZ, 0xc0, !PT ;  /* 0x0000ffffba307812 */ /* 0x002ff000078ec0ff */
[----:B------:R-:W1:Y:S10]  /*c980*/  MUFU.EX2 R220, R21 ;  /* 0x0000001500dc7308 */ /* 0x000e740000000800 */
[----:B------:R1:W-:Y:S01]  /*c990*/  MUFU.EX2 R207, R22 ;  /* 0x0000001600cf7308 */ /* 0x0003e20000000800 */
[----:B------:R-:W-:Y:S09]  /*c9a0*/  FMUL.FTZ R20, R144, R168 ;  /* 0x000000a890147220 */ /* 0x000ff20000410000 */
[----:B------:R-:W1:Y:S02]  /*c9b0*/  MUFU.EX2 R211, R23 ;  /* 0x0000001700d37308 */ /* 0x000e640000000800 */
[----:B-1----:R-:W-:Y:S01]  /*c9c0*/  F2FP.BF16.F32.PACK_AB R25, R220, R209 ;  /* 0x000000d1dc19723e */ /* 0x002fe200000010ff */
[-C--:B------:R-:W-:Y:S03]  /*c9d0*/  HMMA.16816.F32.BF16 R100, R172, R152.reuse, R100 ;  /* 0x00000098ac64723c */ /* 0x080fe60000041864 */
[----:B------:R-:W-:Y:S01]  /*c9e0*/  LOP3.LUT R24, R24, R25, RZ, 0xc0, !PT ;  /* 0x0000001918187212 */ /* 0x000fe200078ec0ff */
[----:B------:R-:W-:Y:S02]  /*c9f0*/  FMUL.FTZ R21, R144, R169 ;  /* 0x000000a990157220 */ /* 0x000fe40000410000 */
[C---:B------:R-:W-:Y:S01]  /*ca00*/  HMMA.16816.F32.BF16 R104, R176.reuse, R152, R104 ;  /* 0x00000098b068723c */ /* 0x040fe20000041868 */
[----:B------:R-:W-:Y:S04]  /*ca10*/  MUFU.EX2 R181, R181 ;  /* 0x000000b500b57308 */ /* 0x000fe80000000800 */
[----:B------:R-:W-:Y:S01]  /*ca20*/  FMUL.FTZ R22, R3, R170 ;  /* 0x000000aa03167220 */ /* 0x000fe20000410000 */
[-C--:B------:R-:W-:Y:S05]  /*ca30*/  HMMA.16816.F32.BF16 R108, R176, R154.reuse, R108 ;  /* 0x0000009ab06c723c */ /* 0x080fea000004186c */
[----:B------:R-:W-:Y:S01]  /*ca40*/  MUFU.EX2 R182, R182 ;  /* 0x000000b600b67308 */ /* 0x000fe20000000800 */
[----:B------:R-:W-:Y:S01]  /*ca50*/  F2FP.BF16.F32.PACK_AB R29, R211, R207 ;  /* 0x000000cfd31d723e */ /* 0x000fe200000010ff */
[C---:B------:R-:W-:Y:S01]  /*ca60*/  HMMA.16816.F32.BF16 R112, R172.reuse, R154, R112 ;  /* 0x0000009aac70723c */ /* 0x040fe20000041870 */
[----:B------:R-:W1:Y:S03]  /*ca70*/  LDSM.16.MT88.4 R152, [R212+0xb000] ;  /* 0x00b00000d498783b */ /* 0x000e660000004200 */
[----:B------:R-:W-:Y:S01]  /*ca80*/  LOP3.LUT R25, R28, R29, RZ, 0xc0, !PT ;  /* 0x0000001d1c197212 */ /* 0x000fe200078ec0ff */
[----:B------:R-:W-:Y:S01]  /*ca90*/  FMUL.FTZ R23, R3, R171 ;  /* 0x000000ab03177220 */ /* 0x000fe20000410000 */
[----:B------:R-:W-:Y:S02]  /*caa0*/  F2FP.BF16.F32.PACK_AB R28, R210, R204 ;  /* 0x000000ccd21c723e */ /* 0x000fe400000010ff */
[----:B------:R-:W-:Y:S03]  /*cab0*/  F2FP.BF16.F32.PACK_AB R29, R205, R206 ;  /* 0x000000cecd1d723e */ /* 0x000fe600000010ff */
[----:B------:R-:W-:Y:S02]  /*cac0*/  LOP3.LUT R32, R32, R28, RZ, 0xc0, !PT ;  /* 0x0000001c20207212 */ /* 0x000fe400078ec0ff */
[----:B------:R-:W-:Y:S02]  /*cad0*/  F2FP.BF16.F32.PACK_AB R28, R203, R201 ;  /* 0x000000c9cb1c723e */ /* 0x000fe400000010ff */
[----:B------:R-:W-:Y:S02]  /*cae0*/  LOP3.LUT R33, R33, R29, RZ, 0xc0, !PT ;  /* 0x0000001d21217212 */ /* 0x000fe400078ec0ff */
[----:B------:R-:W-:Y:S02]  /*caf0*/  F2FP.BF16.F32.PACK_AB R29, R200, R198 ;  /* 0x000000c6c81d723e */ /* 0x000fe400000010ff */
[----:B------:R-:W-:Y:S02]  /*cb00*/  LOP3.LUT R34, R34, R28, RZ, 0xc0, !PT ;  /* 0x0000001c22227212 */ /* 0x000fe400078ec0ff */
[----:B------:R-:W-:Y:S02]  /*cb10*/  LOP3.LUT R35, R35, R29, RZ, 0xc0, !PT ;  /* 0x0000001d23237212 */ /* 0x000fe400078ec0ff */
[----:B------:R-:W-:Y:S01]  /*cb20*/  LDSM.16.MT88.4 R28, [R212+0x9400] ;  /* 0x00940000d41c783b */ /* 0x000fe20000004200 */
[-C--:B-1----:R-:W-:Y:S06]  /*cb30*/  HMMA.16816.F32.BF16 R116, R172, R152.reuse, R116 ;  /* 0x00000098ac74723c */ /* 0x082fec0000041874 */
[C---:B------:R-:W-:Y:S06]  /*cb40*/  HMMA.16816.F32.BF16 R120, R176.reuse, R152, R120 ;  /* 0x00000098b078723c */ /* 0x040fec0000041878 */
[-C--:B------:R-:W-:Y:S06]  /*cb50*/  HMMA.16816.F32.BF16 R124, R176, R154.reuse, R124 ;  /* 0x0000009ab07c723c */ /* 0x080fec000004187c */
[C---:B------:R-:W-:Y:S01]  /*cb60*/  HMMA.16816.F32.BF16 R128, R172.reuse, R154, R128 ;  /* 0x0000009aac80723c */ /* 0x040fe20000041880 */
[----:B------:R-:W1:Y:S05]  /*cb70*/  LDSM.16.MT88.4 R152, [R214+0xb000] ;  /* 0x00b00000d698783b */ /* 0x000e6a0000004200 */
[-C--:B-1----:R-:W-:Y:S05]  /*cb80*/  HMMA.16816.F32.BF16 R132, R172, R152.reuse, R132 ;  /* 0x00000098ac84723c */ /* 0x082fea0000041884 */
[----:B---3--:R-:W-:Y:S01]  /*cb90*/  FFMA.FTZ R61, R2, R157, R226 ;  /* 0x0000009d023d7223 */ /* 0x008fe200000100e2 */
[----:B--2---:R-:W-:Y:S01]  /*cba0*/  FFMA.FTZ R2, R0, R156, R227 ;  /* 0x0000009c00027223 */ /* 0x004fe200000100e3 */
[C---:B------:R-:W-:Y:S04]  /*cbb0*/  HMMA.16816.F32.BF16 R136, R176.reuse, R152, R136 ;  /* 0x00000098b088723c */ /* 0x040fe80000041888 */
[----:B----4-:R-:W-:Y:S02]  /*cbc0*/  FFMA.FTZ R3, R3, R158, R245 ;  /* 0x0000009e03037223 */ /* 0x010fe400000100f5 */
[-C--:B------:R-:W-:Y:S01]  /*cbd0*/  HMMA.16816.F32.BF16 R140, R176, R154.reuse, R140 ;  /* 0x0000009ab08c723c */ /* 0x080fe2000004188c */
[----:B------:R1:W-:Y:S04]  /*cbe0*/  MUFU.EX2 R179, R44 ;  /* 0x0000002c00b37308 */ /* 0x0003e80000000800 */
[----:B------:R-:W-:Y:S01]  /*cbf0*/  PRMT R153, R150, 0x5410, R197 ;  /* 0x0000541096997816 */ /* 0x000fe200000000c5 */
[----:B------:R-:W-:Y:S05]  /*cc00*/  HMMA.16816.F32.BF16 R20, R172, R154, R20 ;  /* 0x0000009aac14723c */ /* 0x000fea0000041814 */
[----:B------:R-:W-:Y:S01]  /*cc10*/  MUFU.EX2 R197, R49 ;  /* 0x0000003100c57308 */ /* 0x000fe20000000800 */
[--C-:B------:R-:W-:Y:S01]  /*cc20*/  HSET2.LE.AND R41, R153, R180.reuse, PT ;  /* 0x000000b499297233 */ /* 0x100fe20003803000 */
[-C--:B------:R-:W-:Y:S05]  /*cc30*/  HMMA.16816.F32.BF16 R4, R24, R28.reuse, R4 ;  /* 0x0000001c1804723c */ /* 0x080fea0000041804 */
[----:B------:R-:W-:Y:S01]  /*cc40*/  SHF.R.U32.HI R150, RZ, 0x18, R193 ;  /* 0x00000018ff967819 */ /* 0x000fe200000116c1 */
[C---:B------:R-:W-:Y:S02]  /*cc50*/  HMMA.16816.F32.BF16 R8, R32.reuse, R28, R8 ;  /* 0x0000001c2008723c */ /* 0x040fe40000041808 */
[----:B------:R2:W-:Y:S03]  /*cc60*/  MUFU.EX2 R178, R45 ;  /* 0x0000002d00b27308 */ /* 0x0005e60000000800 */
[----:B-----5:R-:W-:Y:S01]  /*cc70*/  FFMA.FTZ R144, R144, R159, R230 ;  /* 0x0000009f90907223 */ /* 0x020fe200000100e6 */
[-C--:B------:R-:W-:Y:S06]  /*cc80*/  HMMA.16816.F32.BF16 R12, R32, R30.reuse, R12 ;  /* 0x0000001e200c723c */ /* 0x080fec000004180c */
[----:B------:R3:W-:Y:S01]  /*cc90*/  MUFU.EX2 R177, R46 ;  /* 0x0000002e00b17308 */ /* 0x0007e20000000800 */
[----:B-1----:R-:W-:Y:S01]  /*cca0*/  LOP3.LUT R44, R225, UR8, R238, 0x96, !PT ;  /* 0x00000008e12c7c12 */ /* 0x002fe2000f8e96ee */
[C---:B------:R-:W-:Y:S01]  /*ccb0*/  HMMA.16816.F32.BF16 R16, R24.reuse, R30, R16 ;  /* 0x0000001e1810723c */ /* 0x040fe20000041810 */
[----:B------:R-:W1:Y:S07]  /*ccc0*/  LDSM.16.MT88.4 R28, [R214+0x9400] ;  /* 0x00940000d61c783b */ /* 0x000e6e0000004200 */
[----:B------:R-:W4:Y:S03]  /*ccd0*/  MUFU.EX2 R176, R47 ;  /* 0x0000002f00b07308 */ /* 0x000f260000000800 */
[----:B--2---:R-:W-:Y:S04]  /*cce0*/  IMAD.WIDE.U32 R44, R44, -0x2daee0ad, RZ ;  /* 0xd2511f532c2c7825 */ /* 0x004fe800078e00ff */
[----:B------:R-:W-:Y:S01]  /*ccf0*/  FADD.FTZ R144, R234, R144 ;  /* 0x00000090ea907221 */ /* 0x000fe20000010000 */
[----:B------:R-:W-:Y:S01]  /*cd00*/  FADD.FTZ R0, R252, R3 ;  /* 0x00000003fc007221 */ /* 0x000fe20000010000 */
[----:B------:R-:W-:Y:S01]  /*cd10*/  FADD.FTZ R3, R229, R61 ;  /* 0x0000003de5037221 */ /* 0x000fe20000010000 */
[----:B------:R-:W-:Y:S01]  /*cd20*/  MUFU.EX2 R172, R67 ;  /* 0x0000004300ac7308 */ /* 0x000fe20000000800 */
[----:B---3--:R-:W-:Y:S01]  /*cd30*/  LOP3.LUT R46, R45, UR15, R240, 0x96, !PT ;  /* 0x0000000f2d2e7c12 */ /* 0x008fe2000f8e96f0 */
[----:B------:R-:W-:Y:S01]  /*cd40*/  FADD.FTZ R0, R241, R0 ;  /* 0x00000000f1007221 */ /* 0x000fe20000010000 */
[----:B------:R-:W-:Y:S01]  /*cd50*/  FADD.FTZ R3, R235, R3 ;  /* 0x00000003eb037221 */ /* 0x000fe20000010000 */
[----:B------:R-:W-:Y:S06]  /*cd60*/  FADD.FTZ R2, R228, R2 ;  /* 0x00000002e4027221 */ /* 0x000fec0000010000 */
[----:B------:R-:W-:Y:S01]  /*cd70*/  MUFU.EX2 R67, R57 ;  /* 0x0000003900437308 */ /* 0x000fe20000000800 */
[----:B----4-:R-:W-:Y:S01]  /*cd80*/  F2FP.BF16.F32.PACK_AB R42, R176, R177 ;  /* 0x000000b1b02a723e */ /* 0x010fe200000010ff */
[----:B------:R-:W-:Y:S01]  /*cd90*/  FADD.FTZ R2, R232, R2 ;  /* 0x00000002e8027221 */ /* 0x000fe20000010000 */
[----:B------:R-:W-:Y:S03]  /*cda0*/  SHF.R.U32.HI R47, RZ, 0x18, R44 ;  /* 0x00000018ff2f7819 */ /* 0x000fe6000001162c */
[----:B------:R-:W-:Y:S04]  /*cdb0*/  FADD.FTZ R2, R231, R2 ;  /* 0x00000002e7027221 */ /* 0x000fe80000010000 */
[----:B------:R-:W-:Y:S10]  /*cdc0*/  MUFU.EX2 R174, R65 ;  /* 0x0000004100ae7308 */ /* 0x000ff40000000800 */
[----:B------:R-:W-:Y:S01]  /*cdd0*/  MUFU.EX2 R65, R58 ;  /* 0x0000003a00417308 */ /* 0x000fe20000000800 */
[-C--:B-1----:R-:W-:Y:S09]  /*cde0*/  HMMA.16816.F32.BF16 R68, R24, R28.reuse, R68 ;  /* 0x0000001c1844723c */ /* 0x082ff20000041844 */
[----:B------:R-:W1:Y:S01]  /*cdf0*/  MUFU.EX2 R173, R66 ;  /* 0x0000004200ad7308 */ /* 0x000e620000000800 */
[C---:B------:R-:W-:Y:S06]  /*ce00*/  HMMA.16816.F32.BF16 R72, R32.reuse, R28, R72 ;  /* 0x0000001c2048723c */ /* 0x040fec0000041848 */
[-C--:B------:R-:W-:Y:S03]  /*ce10*/  HMMA.16816.F32.BF16 R76, R32, R30.reuse, R76 ;  /* 0x0000001e204c723c */ /* 0x080fe6000004184c */
[----:B------:R-:W-:Y:S03]  /*ce20*/  MUFU.EX2 R66, R56 ;  /* 0x0000003800427308 */ /* 0x000fe60000000800 */
[C---:B------:R-:W-:Y:S01]  /*ce30*/  HMMA.16816.F32.BF16 R80, R24.reuse, R30, R80 ;  /* 0x0000001e1850723c */ /* 0x040fe20000041850 */
[----:B------:R-:W2:Y:S06]  /*ce40*/  LDSM.16.MT88.4 R28, [R212+0xa400] ;  /* 0x00a40000d41c783b */ /* 0x000eac0000004200 */
[----:B------:R-:W3:Y:S01]  /*ce50*/  MUFU.EX2 R175, R64 ;  /* 0x0000004000af7308 */ /* 0x000ee20000000800 */
[----:B-1----:R-:W-:Y:S09]  /*ce60*/  F2FP.BF16.F32.PACK_AB R171, R172, R173 ;  /* 0x000000adacab723e */ /* 0x002ff200000010ff */
[----:B------:R-:W-:Y:S01]  /*ce70*/  MUFU.EX2 R64, R59 ;  /* 0x0000003b00407308 */ /* 0x000fe20000000800 */
[----:B---3--:R-:W-:Y:S01]  /*ce80*/  F2FP.BF16.F32.PACK_AB R170, R174, R175 ;  /* 0x000000afaeaa723e */ /* 0x008fe200000010ff */
[-C--:B--2---:R-:W-:Y:S06]  /*ce90*/  HMMA.16816.F32.BF16 R84, R24, R28.reuse, R84 ;  /* 0x0000001c1854723c */ /* 0x084fec0000041854 */
[C---:B------:R-:W-:Y:S06]  /*cea0*/  HMMA.16816.F32.BF16 R88, R32.reuse, R28, R88 ;  /* 0x0000001c2058723c */ /* 0x040fec0000041858 */
[-C--:B------:R-:W-:Y:S05]  /*ceb0*/  HMMA.16816.F32.BF16 R92, R32, R30.reuse, R92 ;  /* 0x0000001e205c723c */ /* 0x080fea000004185c */
[----:B------:R-:W-:Y:S01]  /*cec0*/  LOP3.LUT R29, R236, 0xff, RZ, 0xc0, !PT ;  /* 0x000000ffec1d7812 */ /* 0x000fe200078ec0ff */
[C---:B------:R-:W-:Y:S05]  /*ced0*/  HMMA.16816.F32.BF16 R96, R24.reuse, R30, R96 ;  /* 0x0000001e1860723c */ /* 0x040fea0000041860 */
[----:B------:R-:W-:Y:S02]  /*cee0*/  SHF.R.U32.HI R28, RZ, 0x8, R192 ;  /* 0x00000008ff1c7819 */ /* 0x000fe400000116c0 */
[----:B------:R-:W-:Y:S01]  /*cef0*/  PRMT R152, R29, 0x5410, R237 ;  /* 0x000054101d987816 */ /* 0x000fe200000000ed */
[----:B------:R1:W-:Y:S03]  /*cf00*/  MUFU.EX2 R192, R37 ;  /* 0x0000002500c07308 */ /* 0x0003e60000000800 */
[----:B------:R-:W-:Y:S02]  /*cf10*/  PRMT R154, R195, 0x5410, R28 ;  /* 0x00005410c39a7816 */ /* 0x000fe4000000001c */
[----:B------:R-:W2:Y:S05]  /*cf20*/  LDSM.16.MT88.4 R28, [R214+0xa400] ;  /* 0x00a40000d61c783b */ /* 0x000eaa0000004200 */
[----:B------:R-:W3:Y:S01]  /*cf30*/  MUFU.EX2 R195, R50 ;  /* 0x0000003200c37308 */ /* 0x000ee20000000800 */
[-C--:B--2---:R-:W-:Y:S06]  /*cf40*/  HMMA.16816.F32.BF16 R100, R24, R28.reuse, R100 ;  /* 0x0000001c1864723c */ /* 0x084fec0000041864 */
[C---:B------:R-:W-:Y:S06]  /*cf50*/  HMMA.16816.F32.BF16 R104, R32.reuse, R28, R104 ;  /* 0x0000001c2068723c */ /* 0x040fec0000041868 */
[-C--:B------:R-:W-:Y:S05]  /*cf60*/  HMMA.16816.F32.BF16 R108, R32, R30.reuse, R108 ;  /* 0x0000001e206c723c */ /* 0x080fea000004186c */
[----:B------:R-:W-:Y:S01]  /*cf70*/  LOP3.LUT R28, R193, 0xffff, RZ, 0xc0, !PT ;  /* 0x0000ffffc11c7812 */ /* 0x000fe200078ec0ff */
[C---:B------:R-:W-:Y:S05]  /*cf80*/  HMMA.16816.F32.BF16 R112, R24.reuse, R30, R112 ;  /* 0x0000001e1870723c */ /* 0x040fea0000041870 */
[----:B------:R-:W-:Y:S02]  /*cf90*/  SHF.R.U32.HI R29, RZ, 0x10, R193 ;  /* 0x00000010ff1d7819 */ /* 0x000fe400000116c1 */
[----:B------:R-:W-:Y:S01]  /*cfa0*/  SHF.R.U32.HI R28, RZ, 0x8, R28 ;  /* 0x00000008ff1c7819 */ /* 0x000fe2000001161c */
[----:B------:R-:W2:Y:S03]  /*cfb0*/  MUFU.EX2 R193, R43 ;  /* 0x0000002b00c17308 */ /* 0x000ea60000000800 */
[----:B------:R-:W-:Y:S02]  /*cfc0*/  LOP3.LUT R29, R29, 0xff, RZ, 0xc0, !PT ;  /* 0x000000ff1d1d7812 */ /* 0x000fe400078ec0ff */
[----:B------:R-:W-:Y:S02]  /*cfd0*/  PRMT R151, R151, 0x5410, R28 ;  /* 0x0000541097977816 */ /* 0x000fe4000000001c */
[----:B------:R-:W-:Y:S02]  /*cfe0*/  PRMT R150, R29, 0x5410, R150 ;  /* 0x000054101d967816 */ /* 0x000fe40000000096 */
[----:B------:R-:W4:Y:S02]  /*cff0*/  LDSM.16.MT88.4 R28, [R212+0xb400] ;  /* 0x00b40000d41c783b */ /* 0x000f240000004200 */
[-C--:B----4-:R-:W-:Y:S06]  /*d000*/  HMMA.16816.F32.BF16 R116, R24, R28.reuse, R116 ;  /* 0x0000001c1874723c */ /* 0x090fec0000041874 */
[C---:B------:R-:W-:Y:S06]  /*d010*/  HMMA.16816.F32.BF16 R120, R32.reuse, R28, R120 ;  /* 0x0000001c2078723c */ /* 0x040fec0000041878 */
[-C--:B------:R-:W-:Y:S05]  /*d020*/  HMMA.16816.F32.BF16 R124, R32, R30.reuse, R124 ;  /* 0x0000001e207c723c */ /* 0x080fea000004187c */
[----:B------:R-:W-:Y:S01]  /*d030*/  LOP3.LUT R28, R186, 0xff, RZ, 0xc0, !PT ;  /* 0x000000ffba1c7812 */ /* 0x000fe200078ec0ff */
[C---:B------:R-:W-:Y:S05]  /*d040*/  HMMA.16816.F32.BF16 R128, R24.reuse, R30, R128 ;  /* 0x0000001e1880723c */ /* 0x040fea0000041880 */
[----:B------:R-:W-:Y:S06]  /*d050*/  SHF.R.U32.HI R29, RZ, 0x8, R48 ;  /* 0x00000008ff1d7819 */ /* 0x000fec0000011630 */
[----:B------:R-:W-:Y:S02]  /*d060*/  PRMT R48, R28, 0x5410, R29 ;  /* 0x000054101c307816 */ /* 0x000fe4000000001d */
[----:B------:R-:W4:Y:S02]  /*d070*/  LDSM.16.MT88.4 R28, [R214+0xb400] ;  /* 0x00b40000d61c783b */ /* 0x000f240000004200 */
[-C--:B----4-:R-:W-:Y:S06]  /*d080*/  HMMA.16816.F32.BF16 R132, R24, R28.reuse, R132 ;  /* 0x0000001c1884723c */ /* 0x090fec0000041884 */
[C---:B------:R-:W-:Y:S06]  /*d090*/  HMMA.16816.F32.BF16 R136, R32.reuse, R28, R136 ;  /* 0x0000001c2088723c */ /* 0x040fec0000041888 */
[-C--:B------:R-:W-:Y:S05]  /*d0a0*/  HMMA.16816.F32.BF16 R140, R32, R30.reuse, R140 ;  /* 0x0000001e208c723c */ /* 0x080fea000004188c */
[----:B------:R-:W-:Y:S01]  /*d0b0*/  LOP3.LUT R28, R36, 0xff, RZ, 0xc0, !PT ;  /* 0x000000ff241c7812 */ /* 0x000fe200078ec0ff */
[----:B------:R-:W-:Y:S01]  /*d0c0*/  HMMA.16816.F32.BF16 R20, R24, R30, R20 ;  /* 0x0000001e1814723c */ /* 0x000fe20000041814 */
[----:B-1----:R-:W1:Y:S04]  /*d0d0*/  LDSM.16.MT88.4 R36, [R212+0x9800] ;  /* 0x00980000d424783b */ /* 0x002e680000004200 */
[----:B------:R-:W-:Y:S02]  /*d0e0*/  SHF.R.U32.HI R29, RZ, 0x18, R186 ;  /* 0x00000018ff1d7819 */ /* 0x000fe400000116ba */
[--C-:B------:R-:W-:Y:S04]  /*d0f0*/  HSET2.LE.AND R34, R244, R180.reuse, PT ;  /* 0x000000b4f4227233 */ /* 0x100fe80003803000 */
[----:B------:R-:W-:Y:S02]  /*d100*/  PRMT R40, R28, 0x5410, R29 ;  /* 0x000054101c287816 */ /* 0x000fe4000000001d */
[----:B------:R-:W-:Y:S02]  /*d110*/  F2FP.BF16.F32.PACK_AB R28, R197, R196 ;  /* 0x000000c4c51c723e */ /* 0x000fe400000010ff */
[--C-:B------:R-:W-:Y:S02]  /*d120*/  HSET2.LE.AND R35, R152, R180.reuse, PT ;  /* 0x000000b498237233 */ /* 0x100fe40003803000 */
[----:B------:R-:W-:Y:S02]  /*d130*/  LOP3.LUT R34, R34, R28, RZ, 0xc0, !PT ;  /* 0x0000001c22227212 */ /* 0x000fe400078ec0ff */
[----:B---3--:R-:W-:Y:S02]  /*d140*/  F2FP.BF16.F32.PACK_AB R28, R194, R195 ;  /* 0x000000c3c21c723e */ /* 0x008fe400000010ff */
[--C-:B------:R-:W-:Y:S02]  /*d150*/  HSET2.LE.AND R32, R151, R180.reuse, PT ;  /* 0x000000b497207233 */ /* 0x100fe40003803000 */
[----:B------:R-:W-:Y:S01]  /*d160*/  LOP3.LUT R35, R35, R28, RZ, 0xc0, !PT ;  /* 0x0000001c23237212 */ /* 0x000fe200078ec0ff */
[----:B------:R-:W3:Y:S01]  /*d170*/  MUFU.EX2 R151, R52 ;  /* 0x0000003400977308 */ /* 0x000ee20000000800 */
[----:B------:R-:W4:Y:S01]  /*d180*/  LDSM.16.MT88.4 R28, [R214+0x9800] ;  /* 0x00980000d61c783b */ /* 0x000f220000004200 */
[--C-:B------:R-:W-:Y:S02]  /*d190*/  HSET2.LE.AND R33, R150, R180.reuse, PT ;  /* 0x000000b496217233 */ /* 0x100fe40003803000 */
[--C-:B------:R-:W-:Y:S02]  /*d1a0*/  HSET2.LE.AND R26, R48, R180.reuse, PT ;  /* 0x000000b4301a7233 */ /* 0x100fe40003803000 */
[----:B------:R-:W-:Y:S02]  /*d1b0*/  F2FP.BF16.F32.PACK_AB R24, R192, R187 ;  /* 0x000000bbc018723e */ /* 0x000fe400000010ff */
[----:B------:R-:W-:Y:S02]  /*d1c0*/  F2FP.BF16.F32.PACK_AB R25, R191, R185 ;  /* 0x000000b9bf19723e */ /* 0x000fe400000010ff */
[----:B------:R-:W5:Y:S01]  /*d1d0*/  MUFU.EX2 R150, R54 ;  /* 0x0000003600967308 */ /* 0x000f620000000800 */
[----:B------:R-:W-:Y:S02]  /*d1e0*/  F2FP.BF16.F32.PACK_AB R27, R190, R189 ;  /* 0x000000bdbe1b723e */ /* 0x000fe400000010ff */
[----:B------:R-:W-:Y:S02]  /*d1f0*/  LOP3.LUT R32, R32, R24, RZ, 0xc0, !PT ;  /* 0x0000001820207212 */ /* 0x000fe400078ec0ff */
[----:B------:R-:W-:Y:S02]  /*d200*/  LOP3.LUT R33, R33, R25, RZ, 0xc0, !PT ;  /* 0x0000001921217212 */ /* 0x000fe400078ec0ff */
[----:B------:R-:W-:Y:S02]  /*d210*/  LOP3.LUT R24, R26, R27, RZ, 0xc0, !PT ;  /* 0x0000001b1a187212 */ /* 0x000fe400078ec0ff */
[--C-:B------:R-:W-:Y:S02]  /*d220*/  HSET2.LE.AND R25, R40, R180.reuse, PT ;  /* 0x000000b428197233 */ /* 0x100fe40003803000 */
[--C-:B------:R-:W-:Y:S01]  /*d230*/  HSET2.LE.AND R27, R154, R180.reuse, PT ;  /* 0x000000b49a1b7233 */ /* 0x100fe20003803000 */
[-C--:B-1----:R-:W-:Y:S05]  /*d240*/  HMMA.16816.F32.BF16 R4, R32, R36.reuse, R4 ;  /* 0x000000242004723c */ /* 0x082fea0000041804 */
[----:B--2---:R-:W-:Y:S02]  /*d250*/  F2FP.BF16.F32.PACK_AB R26, R193, R188 ;  /* 0x000000bcc11a723e */ /* 0x004fe400000010ff */
[----:B------:R-:W-:Y:S04]  /*d260*/  F2FP.BF16.F32.PACK_AB R40, R178, R179 ;  /* 0x000000b3b228723e */ /* 0x000fe800000010ff */
[----:B------:R-:W-:Y:S02]  /*d270*/  LOP3.LUT R25, R25, R26, RZ, 0xc0, !PT ;  /* 0x0000001a19197212 */ /* 0x000fe400078ec0ff */
[----:B------:R-:W-:Y:S02]  /*d280*/  LOP3.LUT R26, R27, R40, RZ, 0xc0, !PT ;  /* 0x000000281b1a7212 */ /* 0x000fe400078ec0ff */
[----:B------:R-:W-:Y:S02]  /*d290*/  LOP3.LUT R27, R41, R42, RZ, 0xc0, !PT ;  /* 0x0000002a291b7212 */ /* 0x000fe400078ec0ff */
[----:B------:R-:W1:Y:S01]  /*d2a0*/  LDSM.16.MT88.4 R40, [R212+0xa800] ;  /* 0x00a80000d428783b */ /* 0x000e620000004200 */
[----:B------:R-:W-:Y:S02]  /*d2b0*/  LOP3.LUT R48, R44, 0xff, RZ, 0xc0, !PT ;  /* 0x000000ff2c307812 */ /* 0x000fe400078ec0ff */
[----:B---3--:R-:W-:Y:S02]  /*d2c0*/  F2FP.BF16.F32.PACK_AB R168, R181, R151 ;  /* 0x00000097b5a8723e */ /* 0x008fe400000010ff */
[C---:B------:R-:W-:Y:S04]  /*d2d0*/  HMMA.16816.F32.BF16 R8, R24.reuse, R36, R8 ;  /* 0x000000241808723c */ /* 0x040fe80000041808 */
[----:B-----5:R-:W-:Y:S02]  /*d2e0*/  F2FP.BF16.F32.PACK_AB R169, R182, R150 ;  /* 0x00000096b6a9723e */ /* 0x020fe400000010ff */
[-C--:B------:R-:W-:Y:S06]  /*d2f0*/  HMMA.16816.F32.BF16 R12, R24, R38.reuse, R12 ;  /* 0x00000026180c723c */ /* 0x080fec000004180c */
[C---:B------:R-:W-:Y:S01]  /*d300*/  HMMA.16816.F32.BF16 R16, R32.reuse, R38, R16 ;  /* 0x000000262010723c */ /* 0x040fe20000041810 */
[----:B------:R-:W2:Y:S05]  /*d310*/  LDSM.16.MT88.4 R36, [R214+0xa800] ;  /* 0x00a80000d624783b */ /* 0x000eaa0000004200 */
[-C--:B----4-:R-:W-:Y:S06]  /*d320*/  HMMA.16816.F32.BF16 R68, R32, R28.reuse, R68 ;  /* 0x0000001c2044723c */ /* 0x090fec0000041844 */
[C---:B------:R-:W-:Y:S06]  /*d330*/  HMMA.16816.F32.BF16 R72, R24.reuse, R28, R72 ;  /* 0x0000001c1848723c */ /* 0x040fec0000041848 */
[-C--:B------:R-:W-:Y:S05]  /*d340*/  HMMA.16816.F32.BF16 R76, R24, R30.reuse, R76 ;  /* 0x0000001e184c723c */ /* 0x080fea000004184c */
[----:B------:R-:W-:Y:S01]  /*d350*/  LOP3.LUT R28, R199, UR8, R208, 0x96, !PT ;  /* 0x00000008c71c7c12 */ /* 0x000fe2000f8e96d0 */
[C---:B------:R-:W-:Y:S05]  /*d360*/  HMMA.16816.F32.BF16 R80, R32.reuse, R30, R80 ;  /* 0x0000001e2050723c */ /* 0x040fea0000041850 */
[----:B------:R-:W-:Y:S01]  /*d370*/  IMAD.WIDE.U32 R28, R28, -0x2daee0ad, RZ ;  /* 0xd2511f531c1c7825 */ /* 0x000fe200078e00ff */
[-C--:B-1----:R-:W-:Y:S05]  /*d380*/  HMMA.16816.F32.BF16 R84, R32, R40.reuse, R84 ;  /* 0x000000282054723c */ /* 0x082fea0000041854 */
[----:B------:R-:W-:Y:S01]  /*d390*/  LOP3.LUT R30, R44, 0xffff, RZ, 0xc0, !PT ;  /* 0x0000ffff2c1e7812 */ /* 0x000fe200078ec0ff */
[C---:B------:R-:W-:Y:S05]  /*d3a0*/  HMMA.16816.F32.BF16 R88, R24.reuse, R40, R88 ;  /* 0x000000281858723c */ /* 0x040fea0000041858 */
[----:B------:R-:W-:Y:S01]  /*d3b0*/  SHF.R.U32.HI R45, RZ, 0x10, R44 ;  /* 0x00000010ff2d7819 */ /* 0x000fe2000001162c */
[-C--:B------:R-:W-:Y:S05]  /*d3c0*/  HMMA.16816.F32.BF16 R92, R24, R42.reuse, R92 ;  /* 0x0000002a185c723c */ /* 0x080fea000004185c */
[----:B------:R-:W-:Y:S01]  /*d3d0*/  LOP3.LUT R44, R29, UR15, R202, 0x96, !PT ;  /* 0x0000000f1d2c7c12 */ /* 0x000fe2000f8e96ca */
[C---:B------:R-:W-:Y:S05]  /*d3e0*/  HMMA.16816.F32.BF16 R96, R32.reuse, R42, R96 ;  /* 0x0000002a2060723c */ /* 0x040fea0000041860 */
[C---:B------:R-:W-:Y:S01]  /*d3f0*/  LOP3.LUT R29, R28.reuse, 0xffff, RZ, 0xc0, !PT ;  /* 0x0000ffff1c1d7812 */ /* 0x040fe200078ec0ff */
[-C--:B--2---:R-:W-:Y:S05]  /*d400*/  HMMA.16816.F32.BF16 R100, R32, R36.reuse, R100 ;  /* 0x000000242064723c */ /* 0x084fea0000041864 */
[----:B------:R-:W-:Y:S01]  /*d410*/  SHF.R.U32.HI R30, RZ, 0x8, R30 ;  /* 0x00000008ff1e7819 */ /* 0x000fe2000001161e */
[C---:B------:R-:W-:Y:S05]  /*d420*/  HMMA.16816.F32.BF16 R104, R24.reuse, R36, R104 ;  /* 0x000000241868723c */ /* 0x040fea0000041868 */
[----:B------:R-:W-:Y:S01]  /*d430*/  LOP3.LUT R31, R28, 0xff, RZ, 0xc0, !PT ;  /* 0x000000ff1c1f7812 */ /* 0x000fe200078ec0ff */
[-C--:B------:R-:W-:Y:S05]  /*d440*/  HMMA.16816.F32.BF16 R108, R24, R38.reuse, R108 ;  /* 0x00000026186c723c */ /* 0x080fea000004186c */
[----:B------:R-:W-:Y:S01]  /*d450*/  SHF.R.U32.HI R29, RZ, 0x8, R29 ;  /* 0x00000008ff1d7819 */ /* 0x000fe2000001161d */
[C---:B------:R-:W-:Y:S05]  /*d460*/  HMMA.16816.F32.BF16 R112, R32.reuse, R38, R112 ;  /* 0x000000262070723c */ /* 0x040fea0000041870 */
[----:B------:R-:W-:Y:S02]  /*d470*/  PRMT R52, R48, 0x5410, R30 ;  /* 0x0000541030347816 */ /* 0x000fe4000000001e */
[----:B------:R-:W-:Y:S04]  /*d480*/  LOP3.LUT R40, R45, 0xff, RZ, 0xc0, !PT ;  /* 0x000000ff2d287812 */ /* 0x000fe800078ec0ff */
[--C-:B------:R-:W-:Y:S02]  /*d490*/  SHF.R.U32.HI R41, RZ, 0x10, R28.reuse ;  /* 0x00000010ff297819 */ /* 0x100fe4000001161c */
[----:B------:R-:W-:Y:S02]  /*d4a0*/  SHF.R.U32.HI R45, RZ, 0x18, R28 ;  /* 0x00000018ff2d7819 */ /* 0x000fe4000001161c */
[----:B------:R-:W-:Y:S02]  /*d4b0*/  PRMT R48, R31, 0x5410, R29 ;  /* 0x000054101f307816 */ /* 0x000fe4000000001d */
[----:B------:R-:W1:Y:S01]  /*d4c0*/  LDSM.16.MT88.4 R28, [R212+0xb800] ;  /* 0x00b80000d41c783b */ /* 0x000e620000004200 */
[----:B------:R-:W-:Y:S02]  /*d4d0*/  LOP3.LUT R42, R41, 0xff, RZ, 0xc0, !PT ;  /* 0x000000ff292a7812 */ /* 0x000fe400078ec0ff */
[----:B------:R-:W-:Y:S02]  /*d4e0*/  PRMT R53, R40, 0x5410, R47 ;  /* 0x0000541028357816 */ /* 0x000fe4000000002f */
[C---:B------:R-:W-:Y:S02]  /*d4f0*/  LOP3.LUT R40, R46.reuse, 0xffff, RZ, 0xc0, !PT ;  /* 0x0000ffff2e287812 */ /* 0x040fe400078ec0ff */
[----:B------:R-:W-:Y:S02]  /*d500*/  SHF.R.U32.HI R41, RZ, 0x10, R46 ;  /* 0x00000010ff297819 */ /* 0x000fe4000001162e */
[----:B------:R-:W-:Y:S02]  /*d510*/  LOP3.LUT R43, R46, 0xff, RZ, 0xc0, !PT ;  /* 0x000000ff2e2b7812 */ /* 0x000fe400078ec0ff */
[----:B------:R-:W-:Y:S02]  /*d520*/  SHF.R.U32.HI R40, RZ, 0x8, R40 ;  /* 0x00000008ff287819 */ /* 0x000fe40000011628 */
[----:B------:R-:W-:Y:S02]  /*d530*/  LOP3.LUT R41, R41, 0xff, RZ, 0xc0, !PT ;  /* 0x000000ff29297812 */ /* 0x000fe400078ec0ff */
[----:B------:R-:W-:Y:S02]  /*d540*/  SHF.R.U32.HI R46, RZ, 0x18, R46 ;  /* 0x00000018ff2e7819 */ /* 0x000fe4000001162e */
[----:B------:R-:W-:Y:S02]  /*d550*/  PRMT R47, R42, 0x5410, R45 ;  /* 0x000054102a2f7816 */ /* 0x000fe4000000002d */
[----:B------:R-:W-:Y:S02]  /*d560*/  PRMT R56, R43, 0x5410, R40 ;  /* 0x000054102b387816 */ /* 0x000fe40000000028 */
[----:B------:R-:W-:Y:S02]  /*d570*/  PRMT R46, R41, 0x5410, R46 ;  /* 0x00005410292e7816 */ /* 0x000fe4000000002e */
[----:B------:R-:W2:Y:S01]  /*d580*/  LDSM.16.MT88.4 R40, [R214+0xb800] ;  /* 0x00b80000d628783b */ /* 0x000ea20000004200 */
[----:B------:R-:W-:Y:S02]  /*d590*/  LOP3.LUT R45, R44, 0xff, RZ, 0xc0, !PT ;  /* 0x000000ff2c2d7812 */ /* 0x000fe400078ec0ff */
[--C-:B------:R-:W-:Y:S02]  /*d5a0*/  HSET2.LE.AND R52, R52, R180.reuse, PT ;  /* 0x000000b434347233 */ /* 0x100fe40003803000 */
[--C-:B------:R-:W-:Y:S02]  /*d5b0*/  HSET2.LE.AND R53, R53, R180.reuse, PT ;  /* 0x000000b435357233 */ /* 0x100fe40003803000 */
[--C-:B------:R-:W-:Y:S02]  /*d5c0*/  HSET2.LE.AND R57, R46, R180.reuse, PT ;  /* 0x000000b42e397233 */ /* 0x100fe40003803000 */
[----:B------:R-:W-:Y:S02]  /*d5d0*/  LOP3.LUT R170, R52, R170, RZ, 0xc0, !PT ;  /* 0x000000aa34aa7212 */ /* 0x000fe400078ec0ff */
[----:B------:R-:W-:Y:S02]  /*d5e0*/  LOP3.LUT R171, R53, R171, RZ, 0xc0, !PT ;  /* 0x000000ab35ab7212 */ /* 0x000fe400078ec0ff */
[--C-:B------:R-:W-:Y:S02]  /*d5f0*/  HSET2.LE.AND R58, R48, R180.reuse, PT ;  /* 0x000000b4303a7233 */ /* 0x100fe40003803000 */
[----:B------:R-:W-:Y:S01]  /*d600*/  LDSM.16.MT88.4 R48, [R214+0xac00] ;  /* 0x00ac0000d630783b */ /* 0x000fe20000004200 */
[--C-:B------:R-:W-:Y:S01]  /*d610*/  HSET2.LE.AND R59, R47, R180.reuse, PT ;  /* 0x000000b42f3b7233 */ /* 0x100fe20003803000 */
[-C--:B-1----:R-:W-:Y:S03]  /*d620*/  HMMA.16816.F32.BF16 R116, R32, R28.reuse, R116 ;  /* 0x0000001c2074723c */ /* 0x082fe60000041874 */
[----:B------:R-:W-:Y:S02]  /*d630*/  LOP3.LUT R36, R44, 0xffff, RZ, 0xc0, !PT ;  /* 0x0000ffff2c247812 */ /* 0x000fe400078ec0ff */
[--C-:B------:R-:W-:Y:S01]  /*d640*/  SHF.R.U32.HI R37, RZ, 0x10, R44.reuse ;  /* 0x00000010ff257819 */ /* 0x100fe2000001162c */
[C---:B------:R-:W-:Y:S05]  /*d650*/  HMMA.16816.F32.BF16 R120, R24.reuse, R28, R120 ;  /* 0x0000001c1878723c */ /* 0x040fea0000041878 */
[----:B------:R-:W-:Y:S01]  /*d660*/  SHF.R.U32.HI R44, RZ, 0x18, R44 ;  /* 0x00000018ff2c7819 */ /* 0x000fe2000001162c */
[-C--:B------:R-:W-:Y:S05]  /*d670*/  HMMA.16816.F32.BF16 R124, R24, R30.reuse, R124 ;  /* 0x0000001e187c723c */ /* 0x080fea000004187c */
[----:B------:R-:W-:Y:S01]  /*d680*/  SHF.R.U32.HI R36, RZ, 0x8, R36 ;  /* 0x00000008ff247819 */ /* 0x000fe20000011624 */
[C---:B------:R-:W-:Y:S05]  /*d690*/  HMMA.16816.F32.BF16 R128, R32.reuse, R30, R128 ;  /* 0x0000001e2080723c */ /* 0x040fea0000041880 */
[----:B------:R-:W-:Y:S01]  /*d6a0*/  LOP3.LUT R37, R37, 0xff, RZ, 0xc0, !PT ;  /* 0x000000ff25257812 */ /* 0x000fe200078ec0ff */
[-C--:B--2---:R-:W-:Y:S05]  /*d6b0*/  HMMA.16816.F32.BF16 R132, R32, R40.reuse, R132 ;  /* 0x000000282084723c */ /* 0x084fea0000041884 */
[----:B------:R-:W-:Y:S01]  /*d6c0*/  PRMT R36, R45, 0x5410, R36 ;  /* 0x000054102d247816 */ /* 0x000fe20000000024 */
[C---:B------:R-:W-:Y:S05]  /*d6d0*/  HMMA.16816.F32.BF16 R136, R24.reuse, R40, R136 ;  /* 0x000000281888723c */ /* 0x040fea0000041888 */
[----:B------:R-:W-:Y:S01]  /*d6e0*/  PRMT R37, R37, 0x5410, R44 ;  /* 0x0000541025257816 */ /* 0x000fe2000000002c */
[-C--:B------:R-:W-:Y:S01]  /*d6f0*/  HMMA.16816.F32.BF16 R140, R24, R42.reuse, R140 ;  /* 0x0000002a188c723c */ /* 0x080fe2000004188c */
[----:B------:R-:W-:Y:S04]  /*d700*/  LDSM.16.MT88.4 R44, [R212+0xac00] ;  /* 0x00ac0000d42c783b */ /* 0x000fe80000004200 */
[--C-:B------:R-:W-:Y:S01]  /*d710*/  HSET2.LE.AND R54, R36, R180.reuse, PT ;  /* 0x000000b424367233 */ /* 0x100fe20003803000 */
[----:B------:R-:W-:Y:S05]  /*d720*/  HMMA.16816.F32.BF16 R20, R32, R42, R20 ;  /* 0x0000002a2014723c */ /* 0x000fea0000041814 */
[--C-:B------:R-:W-:Y:S02]  /*d730*/  HSET2.LE.AND R55, R37, R180.reuse, PT ;  /* 0x000000b425377233 */ /* 0x100fe40003803000 */
[----:B------:R-:W1:Y:S01]  /*d740*/  LDSM.16.MT88.4 R36, [R214+0x9c00] ;  /* 0x009c0000d624783b */ /* 0x000e620000004200 */
[----:B------:R-:W-:Y:S03]  /*d750*/  HSET2.LE.AND R56, R56, R180, PT ;  /* 0x000000b438387233 */ /* 0x000fe60003803000 */
[----:B------:R-:W-:Y:S02]  /*d760*/  LOP3.LUT R169, R57, R169, RZ, 0xc0, !PT ;  /* 0x000000a939a97212 */ /* 0x000fe400078ec0ff */
[----:B------:R-:W-:Y:S02]  /*d770*/  LOP3.LUT R168, R56, R168, RZ, 0xc0, !PT ;  /* 0x000000a838a87212 */ /* 0x000fe400078ec0ff */
[----:B------:R-:W-:Y:S02]  /*d780*/  F2FP.BF16.F32.PACK_AB R28, R67, R66 ;  /* 0x00000042431c723e */ /* 0x000fe400000010ff */
[----:B------:R-:W-:Y:S02]  /*d790*/  F2FP.BF16.F32.PACK_AB R29, R64, R65 ;  /* 0x00000041401d723e */ /* 0x000fe400000010ff */
[----:B------:R-:W-:Y:S01]  /*d7a0*/  F2FP.BF16.F32.PACK_AB R30, R183, R60 ;  /* 0x0000003cb71e723e */ /* 0x000fe200000010ff */
[-C--:B------:R-:W-:Y:S01]  /*d7b0*/  HMMA.16816.F32.BF16 R156, R168, R160.reuse, R4 ;  /* 0x000000a0a89c723c */ /* 0x080fe20000041804 */
[----:B------:R-:W-:Y:S04]  /*d7c0*/  LDSM.16.MT88.4 R4, [R214+0xbc00] ;  /* 0x00bc0000d604783b */ /* 0x000fe80000004200 */
[----:B------:R-:W-:Y:S02]  /*d7d0*/  F2FP.BF16.F32.PACK_AB R31, R184, R62 ;  /* 0x0000003eb81f723e */ /* 0x000fe400000010ff */
[----:B------:R-:W-:Y:S04]  /*d7e0*/  LOP3.LUT R28, R54, R28, RZ, 0xc0, !PT ;  /* 0x0000001c361c7212 */ /* 0x000fe800078ec0ff */
[----:B------:R-:W-:Y:S02]  /*d7f0*/  LOP3.LUT R29, R55, R29, RZ, 0xc0, !PT ;  /* 0x0000001d371d7212 */ /* 0x000fe400078ec0ff */
[----:B------:R-:W-:Y:S01]  /*d800*/  LOP3.LUT R30, R58, R30, RZ, 0xc0, !PT ;  /* 0x0000001e3a1e7212 */ /* 0x000fe200078ec0ff */
[----:B------:R-:W2:Y:S01]  /*d810*/  LDSM.16.MT88.4 R52, [R212+0xbc00] ;  /* 0x00bc0000d434783b */ /* 0x000ea20000004200 */
        /* <DEDUP_REMOVED lines=78> */
[----:B------:R-:W-:Y:S01]  /*dd00*/  VIADD R0, R219, 0xffffffff ;  /* 0xffffffffdb007836 */ /* 0x000fe20000000000 */
[----:B------:R-:W-:Y:S01]  /*dd10*/  STL [R1+0x8], R6 ;  /* 0x0000080601007387 */ /* 0x000fe20000100800 */
[----:B------:R-:W-:Y:S02]  /*dd20*/  IMAD.MOV.U32 R150, RZ, RZ, R147 ;  /* 0x000000ffff967224 */ /* 0x000fe400078e0093 */
[----:B------:R-:W-:Y:S01]  /*dd30*/  IMAD.MOV.U32 R219, RZ, RZ, R0 ;  /* 0x000000ffffdb7224 */ /* 0x000fe200078e0000 */
[----:B------:R-:W-:Y:S04]  /*dd40*/  STL [R1+0xc], R4 ;  /* 0x00000c0401007387 */ /* 0x000fe80000100800 */
[----:B------:R1:W-:Y:S04]  /*dd50*/  STL [R1+0x10], R3 ;  /* 0x0000100301007387 */ /* 0x0003e80000100800 */
[----:B------:R2:W-:Y:S01]  /*dd60*/  STL [R1+0x14], R2 ;  /* 0x0000140201007387 */ /* 0x0005e20000100800 */
[----:B-1----:R-:W-:Y:S01]  /*dd70*/  IMAD.MOV.U32 R3, RZ, RZ, R149 ;  /* 0x000000ffff037224 */ /* 0x002fe200078e0095 */
[----:B------:R-:W-:Y:S06]  /*dd80*/  @P6 BRA `(.L_x_534) ;  /* 0xffffffb000206947 */ /* 0x000fec000383ffff */
.L_x_533:
[----:B------:R-:W2:Y:S01]  /*dd90*/  LDL.LU R5, [R1+0x8] ;  /* 0x0000080001057983 */ /* 0x000ea20000300800 */
[----:B------:R-:W-:-:S03]  /*dda0*/  ULDC UR4, c[0x0][0x38c] ;  /* 0x0000e30000047ab9 */ /* 0x000fc60000000800 */
[----:B------:R-:W3:Y:S04]  /*ddb0*/  LDL.LU R4, [R1+0xc] ;  /* 0x00000c0001047983 */ /* 0x000ee80000300800 */
[----:B------:R-:W4:Y:S04]  /*ddc0*/  LDL.LU R8, [R1+0x10] ;  /* 0x0000100001087983 */ /* 0x000f280000300800 */
[----:B------:R-:W5:Y:S04]  /*ddd0*/  LDL.LU R7, [R1+0x14] ;  /* 0x0000140001077983 */ /* 0x000f680000300800 */
[----:B------:R-:W4:Y:S01]  /*dde0*/  LDL R56, [R1+0x68] ;  /* 0x0000680001387983 */ /* 0x000f220000100800 */
[----:B------:R-:W1:Y:S02]  /*ddf0*/  S2R R55, SR_TID.X ;  /* 0x0000000000377919 */ /* 0x000e640000002100 */
[----:B-1----:R-:W-:Y:S01]  /*de00*/  SHF.R.S32.HI R54, RZ, 0x1f, R55 ;  /* 0x0000001fff367819 */ /* 0x002fe20000011437 */
[----:B------:R-:W-:Y:S01]  /*de10*/  UMOV UR5, 0x400 ;  /* 0x0000040000057882 */ /* 0x000fe20000000000 */
[----:B--2---:R-:W1:Y:S04]  /*de20*/  SHFL.BFLY PT, R2, R5, 0x2, 0x1f ;  /* 0x0c401f0005027f89 */ /* 0x004e6800000e0000 */
[----:B---3--:R-:W2:Y:S01]  /*de30*/  SHFL.BFLY PT, R0, R4, 0x2, 0x1f ;  /* 0x0c401f0004007f89 */ /* 0x008ea200000e0000 */
[----:B-1----:R-:W-:-:S03]  /*de40*/  FADD.FTZ R2, R2, R5 ;  /* 0x0000000502027221 */ /* 0x002fc60000010000 */
[----:B-----5:R-:W-:Y:S01]  /*de50*/  SHFL.BFLY PT, R5, R7, 0x2, 0x1f ;  /* 0x0c401f0007057f89 */ /* 0x020fe200000e0000 */
[----:B--2---:R-:W-:-:S03]  /*de60*/  FADD.FTZ R0, R0, R4 ;  /* 0x0000000400007221 */ /* 0x004fc60000010000 */
[----:B------:R-:W1:Y:S04]  /*de70*/  SHFL.BFLY PT, R3, R2, 0x1, 0x1f ;  /* 0x0c201f0002037f89 */ /* 0x000e6800000e0000 */
[----:B----4-:R-:W2:Y:S04]  /*de80*/  SHFL.BFLY PT, R4, R8, 0x2, 0x1f ;  /* 0x0c401f0008047f89 */ /* 0x010ea800000e0000 */
[----:B------:R-:W3:Y:S01]  /*de90*/  SHFL.BFLY PT, R6, R0, 0x1, 0x1f ;  /* 0x0c201f0000067f89 */ /* 0x000ee200000e0000 */
[----:B-1----:R-:W-:Y:S01]  /*dea0*/  FADD.FTZ R50, R2, R3 ;  /* 0x0000000302327221 */ /* 0x002fe20000010000 */
[----:B------:R-:W-:Y:S01]  /*deb0*/  FADD.FTZ R2, R5, R7 ;  /* 0x0000000705027221 */ /* 0x000fe20000010000 */
[----:B--2---:R-:W-:-:S03]  /*dec0*/  FADD.FTZ R4, R4, R8 ;  /* 0x0000000804047221 */ /* 0x004fc60000010000 */
[----:B------:R-:W-:Y:S01]  /*ded0*/  FSETP.NE.FTZ.AND P4, PT, R50, RZ, PT ;  /* 0x000000ff3200720b */ /* 0x000fe20003f95000 */
[----:B---3--:R-:W-:Y:S01]  /*dee0*/  FADD.FTZ R51, R0, R6 ;  /* 0x0000000600337221 */ /* 0x008fe20000010000 */
[----:B------:R-:W1:Y:S04]  /*def0*/  SHFL.BFLY PT, R5, R4, 0x1, 0x1f ;  /* 0x0c201f0004057f89 */ /* 0x000e6800000e0000 */
[----:B------:R-:W2:Y:S01]  /*df00*/  SHFL.BFLY PT, R6, R2, 0x1, 0x1f ;  /* 0x0c201f0002067f89 */ /* 0x000ea200000e0000 */
[----:B------:R-:W-:Y:S02]  /*df10*/  MOV R0, 0x3f800000 ;  /* 0x3f80000000007802 */ /* 0x000fe40000000f00 */
[----:B------:R-:W-:Y:S02]  /*df20*/  FSETP.NE.FTZ.AND P3, PT, R51, RZ, PT ;  /* 0x000000ff3300720b */ /* 0x000fe40003f75000 */
[----:B------:R-:W-:-:S02]  /*df30*/  LEA.HI R7, R54, R55, RZ, 0x2 ;  /* 0x0000003736077211 */ /* 0x000fc400078f10ff */
[----:B------:R-:W3:Y:S01]  /*df40*/  @P4 MUFU.RCP R0, R50 ;  /* 0x0000003200004308 */ /* 0x000ee20000001000 */
[----:B------:R-:W-:Y:S02]  /*df50*/  MOV R3, 0x3f800000 ;  /* 0x3f80000000037802 */ /* 0x000fe40000000f00 */
[----:B------:R-:W-:Y:S02]  /*df60*/  LEA.HI R54, R54, R55, RZ, 0x5 ;  /* 0x0000003736367211 */ /* 0x000fe400078f28ff */
[----:B------:R-:W-:Y:S01]  /*df70*/  LOP3.LUT R8, R7, 0xfffffffc, RZ, 0xc0, !PT ;  /* 0xfffffffc07087812 */ /* 0x000fe200078ec0ff */
[----:B-1----:R-:W-:Y:S01]  /*df80*/  FADD.FTZ R52, R4, R5 ;  /* 0x0000000504347221 */ /* 0x002fe20000010000 */
[----:B--2---:R-:W-:-:S04]  /*df90*/  FADD.FTZ R53, R2, R6 ;  /* 0x0000000602357221 */ /* 0x004fc80000010000 */
[----:B------:R-:W-:Y:S01]  /*dfa0*/  FSETP.NE.FTZ.AND P2, PT, R52, RZ, PT ;  /* 0x000000ff3400720b */ /* 0x000fe20003f55000 */
[----:B------:R-:W1:Y:S01]  /*dfb0*/  @P3 MUFU.RCP R3, R51 ;  /* 0x0000003300033308 */ /* 0x000e620000001000 */
[----:B------:R-:W-:Y:S02]  /*dfc0*/  SHF.R.S32.HI R4, RZ, 0x5, R54 ;  /* 0x00000005ff047819 */ /* 0x000fe40000011436 */
[----:B------:R-:W-:Y:S02]  /*dfd0*/  FSETP.NE.FTZ.AND P5, PT, R53, RZ, PT ;  /* 0x000000ff3500720b */ /* 0x000fe40003fb5000 */
[----:B------:R-:W-:Y:S02]  /*dfe0*/  IADD3 R5, -R8, R55, RZ ;  /* 0x0000003708057210 */ /* 0x000fe40007ffe1ff */
[----:B------:R-:W-:Y:S02]  /*dff0*/  MOV R6, 0x3f800000 ;  /* 0x3f80000000067802 */ /* 0x000fe40000000f00 */
[----:B------:R-:W-:-:S02]  /*e000*/  LEA R40, R4, R5, 0x8 ;  /* 0x0000000504287211 */ /* 0x000fc400078e40ff */
[----:B------:R-:W-:Y:S01]  /*e010*/  MOV R5, 0x3f800000 ;  /* 0x3f80000000057802 */ /* 0x000fe20000000f00 */
[----:B---3--:R-:W-:Y:S01]  /*e020*/  FMUL.FTZ R0, R0, UR4 ;  /* 0x0000000400007c20 */ /* 0x008fe20008410000 */
[----:B------:R-:W2:Y:S03]  /*e030*/  @P2 MUFU.RCP R6, R52 ;  /* 0x0000003400062308 */ /* 0x000ea60000001000 */
        /* <DEDUP_REMOVED lines=26> */
[----:B-1----:R-:W-:-:S03]  /*e1e0*/  FMUL.FTZ R2, R3, UR4 ;  /* 0x0000000403027c20 */ /* 0x002fc60008410000 */
[----:B------:R-:W-:-:S04]  /*e1f0*/  SHF.R.S32.HI R3, RZ, 0x1f, R0 ;  /* 0x0000001fff037819 */ /* 0x000fc80000011400 */
[----:B------:R-:W-:Y:S01]  /*e200*/  LEA.HI R3, R3, R0, RZ, 0x3 ;  /* 0x0000000003037211 */ /* 0x000fe200078f18ff */
[----:B--2---:R-:W-:-:S03]  /*e210*/  FMUL.FTZ R6, R6, UR4 ;  /* 0x0000000406067c20 */ /* 0x004fc60008410000 */
[----:B------:R-:W-:Y:S01]  /*e220*/  LOP3.LUT R3, R3, 0xfffffff8, RZ, 0xc0, !PT ;  /* 0xfffffff803037812 */ /* 0x000fe200078ec0ff */
[----:B---3--:R-:W-:Y:S01]  /*e230*/  FMUL.FTZ R5, R5, UR4 ;  /* 0x0000000405057c20 */ /* 0x008fe20008410000 */
[----:B------:R-:W1:Y:S02]  /*e240*/  S2UR UR4, SR_CgaCtaId ;  /* 0x00000000000479c3 */ /* 0x000e640000008800 */
[----:B------:R-:W-:-:S04]  /*e250*/  IADD3 R8, R0, -R3, RZ ;  /* 0x8000000300087210 */ /* 0x000fc80007ffe0ff */
[----:B------:R-:W-:-:S04]  /*e260*/  LEA.HI R0, R8, R8, RZ, 0x1 ;  /* 0x0000000808007211 */ /* 0x000fc800078f08ff */
[----:B------:R-:W-:Y:S02]  /*e270*/  SHF.R.S32.HI R3, RZ, 0x1, R0 ;  /* 0x00000001ff037819 */ /* 0x000fe40000011400 */
        /* <DEDUP_REMOVED lines=25> */
[----:B------:R-:W-:-:S02]  /*e410*/  IADD3 R0, R8, -R0, RZ ;  /* 0x8000000008007210 */ /* 0x000fc40007ffe0ff */
[C---:B------:R-:W-:Y:S02]  /*e420*/  SHF.L.U32 R2, R3.reuse, 0x6, RZ ;  /* 0x0000000603027819 */ /* 0x040fe400000006ff */
[----:B------:R-:W-:Y:S02]  /*e430*/  LEA R8, R0, R40, 0x4 ;  /* 0x0000002800087211 */ /* 0x000fe400078e20ff */
[----:B------:R-:W-:Y:S02]  /*e440*/  LOP3.LUT R2, R2, 0xc0, RZ, 0xc0, !PT ;  /* 0x000000c002027812 */ /* 0x000fe400078ec0ff */
[----:B------:R-:W-:Y:S02]  /*e450*/  LOP3.LUT R40, R3, 0x1, RZ, 0xc0, !PT ;  /* 0x0000000103287812 */ /* 0x000fe400078ec0ff */
[----:B------:R-:W-:Y:S02]  /*e460*/  LEA.HI R0, R2, R2, RZ, 0x1d ;  /* 0x0000000202007211 */ /* 0x000fe400078fe8ff */
[----:B------:R-:W-:Y:S01]  /*e470*/  ISETP.NE.U32.AND P1, PT, R40, 0x1, PT ;  /* 0x000000012800780c */ /* 0x000fe20003f25070 */
[----:B-1----:R-:W-:Y:S01]  /*e480*/  ULEA UR4, UR4, UR5, 0x18 ;  /* 0x0000000504047291 */ /* 0x002fe2000f8ec03f */
[----:B------:R-:W-:-:S02]  /*e490*/  LEA R0, R8, R0, 0x1 ;  /* 0x0000000008007211 */ /* 0x000fc400078e08ff */
[----:B------:R-:W-:Y:S01]  /*e4a0*/  LOP3.LUT P0, RZ, R3, 0x2, RZ, 0xc0, !PT ;  /* 0x0000000203ff7812 */ /* 0x000fe2000780c0ff */
[C---:B------:R-:W-:Y:S01]  /*e4b0*/  FMUL.FTZ R152, R6.reuse, R152 ;  /* 0x0000009806987220 */ /* 0x040fe20000410000 */
[----:B------:R-:W-:Y:S01]  /*e4c0*/  MOV R3, 0x20 ;  /* 0x0000002000037802 */ /* 0x000fe20000000f00 */
[----:B------:R-:W-:Y:S01]  /*e4d0*/  FMUL.FTZ R11, R6, R153 ;  /* 0x00000099060b7220 */ /* 0x000fe20000410000 */
[----:B------:R-:W-:Y:S01]  /*e4e0*/  LEA R0, R0, UR4, 0x1 ;  /* 0x0000000400007c11 */ /* 0x000fe2000f8e08ff */
[C---:B------:R-:W-:Y:S01]  /*e4f0*/  FMUL.FTZ R154, R5.reuse, R154 ;  /* 0x0000009a059a7220 */ /* 0x040fe20000410000 */
[C---:B------:R-:W-:Y:S01]  /*e500*/  FMUL.FTZ R14, R5.reuse, R155 ;  /* 0x0000009b050e7220 */ /* 0x040fe20000410000 */
[C---:B------:R-:W-:Y:S01]  /*e510*/  FMUL.FTZ R164, R6.reuse, R164 ;  /* 0x000000a406a47220 */ /* 0x040fe20000410000 */
[----:B------:R-:W-:Y:S01]  /*e520*/  FMUL.FTZ R39, R6, R165 ;  /* 0x000000a506277220 */ /* 0x000fe20000410000 */
[C---:B------:R-:W-:Y:S01]  /*e530*/  FMUL.FTZ R166, R5.reuse, R166 ;  /* 0x000000a605a67220 */ /* 0x040fe20000410000 */
[----:B------:R-:W-:Y:S01]  /*e540*/  FMUL.FTZ R38, R5, R167 ;  /* 0x000000a705267220 */ /* 0x000fe20000410000 */
[----:B------:R-:W-:Y:S01]  /*e550*/  F2FP.BF16.F32.PACK_AB R4, R4, R158 ;  /* 0x0000009e0404723e */ /* 0x000fe200000010ff */
[C---:B------:R-:W-:Y:S01]  /*e560*/  FMUL.FTZ R72, R6.reuse, R72 ;  /* 0x0000004806487220 */ /* 0x040fe20000410000 */
[----:B------:R-:W-:Y:S01]  /*e570*/  F2FP.BF16.F32.PACK_AB R7, R157, R156 ;  /* 0x0000009c9d07723e */ /* 0x000fe200000010ff */
[----:B------:R-:W-:Y:S01]  /*e580*/  FMUL.FTZ R35, R6, R73 ;  /* 0x0000004906237220 */ /* 0x000fe20000410000 */
[----:B------:R-:W-:Y:S01]  /*e590*/  IADD3 R2, R0, -0x10, RZ ;  /* 0xfffffff000027810 */ /* 0x000fe20007ffe0ff */
[----:B------:R-:W-:Y:S01]  /*e5a0*/  FMUL.FTZ R74, R5, R74 ;  /* 0x0000004a054a7220 */ /* 0x000fe20000410000 */
[----:B------:R-:W-:Y:S01]  /*e5b0*/  SEL R3, R3, 0xffffffe0, !P0 ;  /* 0xffffffe003037807 */ /* 0x000fe20004000000 */
[----:B------:R-:W-:Y:S01]  /*e5c0*/  FMUL.FTZ R34, R5, R75 ;  /* 0x0000004b05227220 */ /* 0x000fe20000410000 */
[----:B------:R-:W-:Y:S01]  /*e5d0*/  F2FP.BF16.F32.PACK_AB R10, R10, R160 ;  /* 0x000000a00a0a723e */ /* 0x000fe200000010ff */
[C---:B------:R-:W-:Y:S01]  /*e5e0*/  FMUL.FTZ R76, R6.reuse, R76 ;  /* 0x0000004c064c7220 */ /* 0x040fe20000410000 */
[----:B------:R-:W-:Y:S01]  /*e5f0*/  F2FP.BF16.F32.PACK_AB R9, R9, R162 ;  /* 0x000000a20909723e */ /* 0x000fe200000010ff */
[----:B------:R-:W-:Y:S01]  /*e600*/  FMUL.FTZ R31, R6, R77 ;  /* 0x0000004d061f7220 */ /* 0x000fe20000410000 */
[----:B------:R-:W-:Y:S01]  /*e610*/  @P1 IADD3 R2, R0, 0x10, RZ ;  /* 0x0000001000021810 */ /* 0x000fe20007ffe0ff */
[C---:B------:R-:W-:Y:S01]  /*e620*/  FMUL.FTZ R78, R5.reuse, R78 ;  /* 0x0000004e054e7220 */ /* 0x040fe20000410000 */
[----:B------:R-:W-:Y:S01]  /*e630*/  FMUL.FTZ R30, R5, R79 ;  /* 0x0000004f051e7220 */ /* 0x000fe20000410000 */
[----:B------:R-:W-:Y:S01]  /*e640*/  F2FP.BF16.F32.PACK_AB R11, R11, R152 ;  /* 0x000000980b0b723e */ /* 0x000fe200000010ff */
[----:B------:R1:W-:Y:S01]  /*e650*/  STS [R0+0x200], R4 ;  /* 0x0002000400007388 */ /* 0x0003e20000000800 */
[----:B------:R-:W-:-:S02]  /*e660*/  F2FP.BF16.F32.PACK_AB R14, R14, R154 ;  /* 0x0000009a0e0e723e */ /* 0x000fc400000010ff */
[----:B------:R-:W-:Y:S02]  /*e670*/  F2FP.BF16.F32.PACK_AB R39, R39, R164 ;  /* 0x000000a42727723e */ /* 0x000fe400000010ff */
[----:B------:R-:W-:Y:S01]  /*e680*/  F2FP.BF16.F32.PACK_AB R38, R38, R166 ;  /* 0x000000a62626723e */ /* 0x000fe200000010ff */
[C---:B------:R-:W-:Y:S01]  /*e690*/  FMUL.FTZ R88, R6.reuse, R88 ;  /* 0x0000005806587220 */ /* 0x040fe20000410000 */
[----:B------:R-:W-:Y:S01]  /*e6a0*/  F2FP.BF16.F32.PACK_AB R37, R37, R68 ;  /* 0x000000442525723e */ /* 0x000fe200000010ff */
[----:B------:R-:W-:Y:S01]  /*e6b0*/  FMUL.FTZ R27, R6, R89 ;  /* 0x00000059061b7220 */ /* 0x000fe20000410000 */
[----:B------:R-:W-:Y:S01]  /*e6c0*/  F2FP.BF16.F32.PACK_AB R36, R36, R70 ;  /* 0x000000462424723e */ /* 0x000fe200000010ff */
[C---:B------:R-:W-:Y:S01]  /*e6d0*/  FMUL.FTZ R90, R5.reuse, R90 ;  /* 0x0000005a055a7220 */ /* 0x040fe20000410000 */
[----:B------:R-:W-:Y:S01]  /*e6e0*/  FMUL.FTZ R26, R5, R91 ;  /* 0x0000005b051a7220 */ /* 0x000fe20000410000 */
[----:B------:R-:W-:Y:S01]  /*e6f0*/  F2FP.BF16.F32.PACK_AB R33, R33, R80 ;  /* 0x000000502121723e */ /* 0x000fe200000010ff */
[----:B------:R-:W-:Y:S01]  /*e700*/  STS [R0], R7 ;  /* 0x0000000700007388 */ /* 0x000fe20000000800 */
[----:B------:R-:W-:Y:S01]  /*e710*/  F2FP.BF16.F32.PACK_AB R32, R32, R82 ;  /* 0x000000522020723e */ /* 0x000fe200000010ff */
[C---:B------:R-:W-:Y:S01]  /*e720*/  FMUL.FTZ R92, R6.reuse, R92 ;  /* 0x0000005c065c7220 */ /* 0x040fe20000410000 */
[----:B------:R-:W-:Y:S01]  /*e730*/  FMUL.FTZ R23, R6, R93 ;  /* 0x0000005d06177220 */ /* 0x000fe20000410000 */
[C---:B------:R-:W-:Y:S01]  /*e740*/  FMUL.FTZ R94, R5.reuse, R94 ;  /* 0x0000005e055e7220 */ /* 0x040fe20000410000 */
[----:B------:R-:W-:Y:S01]  /*e750*/  FMUL.FTZ R22, R5, R95 ;  /* 0x0000005f05167220 */ /* 0x000fe20000410000 */
[----:B------:R-:W-:Y:S01]  /*e760*/  F2FP.BF16.F32.PACK_AB R35, R35, R72 ;  /* 0x000000482323723e */ /* 0x000fe200000010ff */
[----:B------:R-:W-:Y:S01]  /*e770*/  STS [R2], R10 ;  /* 0x0000000a02007388 */ /* 0x000fe20000000800 */
[----:B------:R-:W-:-:S02]  /*e780*/  F2FP.BF16.F32.PACK_AB R34, R34, R74 ;  /* 0x0000004a2222723e */ /* 0x000fc400000010ff */
[----:B-1----:R-:W-:Y:S01]  /*e790*/  IADD3 R4, R0, R3, RZ ;  /* 0x0000000300047210 */ /* 0x002fe20007ffe0ff */
[----:B------:R-:W-:Y:S01]  /*e7a0*/  STS [R2+0x200], R9 ;  /* 0x0002000902007388 */ /* 0x000fe20000000800 */
[----:B------:R-:W-:Y:S02]  /*e7b0*/  IADD3 R3, R3, R2, RZ ;  /* 0x0000000203037210 */ /* 0x000fe40007ffe0ff */
        /* <DEDUP_REMOVED lines=8> */
[C---:B------:R-:W-:Y:S01]  /*e840*/  FMUL.FTZ R106, R5.reuse, R106 ;  /* 0x0000006a056a7220 */ /* 0x040fe20000410000 */
[----:B------:R-:W-:Y:S01]  /*e850*/  STS [R2+0x1000], R39 ;  /* 0x0010002702007388 */ /* 0x000fe20000000800 */
[----:B------:R-:W-:Y:S01]  /*e860*/  FMUL.FTZ R18, R5, R107 ;  /* 0x0000006b05127220 */ /* 0x000fe20000410000 */
[----:B------:R-:W-:-:S02]  /*e870*/  F2FP.BF16.F32.PACK_AB R25, R25, R96 ;  /* 0x000000601919723e */ /* 0x000fc400000010ff */
[----:B------:R-:W-:Y:S01]  /*e880*/  STS [R2+0x1200], R38 ;  /* 0x0012002602007388 */ /* 0x000fe20000000800 */
[----:B------:R-:W-:Y:S01]  /*e890*/  F2FP.BF16.F32.PACK_AB R24, R24, R98 ;  /* 0x000000621818723e */ /* 0x000fe200000010ff */
[----:B------:R-:W-:Y:S01]  /*e8a0*/  FMUL.FTZ R108, R6, R108 ;  /* 0x0000006c066c7220 */ /* 0x000fe20000410000 */
[----:B------:R-:W-:Y:S01]  /*e8b0*/  ISETP.NE.AND P1, PT, R56, -0x1, PT ;  /* 0xffffffff3800780c */ /* 0x000fe20003f25270 */
[----:B------:R-:W-:Y:S01]  /*e8c0*/  STS [R4], R37 ;  /* 0x0000002504007388 */ /* 0x000fe20000000800 */
[----:B------:R-:W-:Y:S01]  /*e8d0*/  FMUL.FTZ R15, R6, R109 ;  /* 0x0000006d060f7220 */ /* 0x000fe20000410000 */
[C---:B------:R-:W-:Y:S01]  /*e8e0*/  FMUL.FTZ R110, R5.reuse, R110 ;  /* 0x0000006e056e7220 */ /* 0x040fe20000410000 */
[----:B------:R-:W-:Y:S01]  /*e8f0*/  FMUL.FTZ R13, R5, R111 ;  /* 0x0000006f050d7220 */ /* 0x000fe20000410000 */
        /* <DEDUP_REMOVED lines=10> */
[----:B------:R-:W-:-:S03]  /*e9a0*/  F2FP.BF16.F32.PACK_AB R17, R17, R112 ;  /* 0x000000701111723e */ /* 0x000fc600000010ff */
        /* <DEDUP_REMOVED lines=13> */
[----:B------:R-:W-:-:S03]  /*ea80*/  FMUL.FTZ R120, R6, R120 ;  /* 0x0000007806787220 */ /* 0x000fc60000410000 */
[----:B------:R-:W-:Y:S01]  /*ea90*/  STS [R0+0x3000], R27 ;  /* 0x0030001b00007388 */ /* 0x000fe20000000800 */
[----:B------:R-:W-:-:S03]  /*eaa0*/  FMUL.FTZ R48, R6, R121 ;  /* 0x0000007906307220 */ /* 0x000fc60000410000 */
[----:B------:R-:W-:Y:S01]  /*eab0*/  STS [R0+0x3200], R26 ;  /* 0x0032001a00007388 */ /* 0x000fe20000000800 */
[C---:B------:R-:W-:Y:S01]  /*eac0*/  FMUL.FTZ R122, R5.reuse, R122 ;  /* 0x0000007a057a7220 */ /* 0x040fe20000410000 */
[----:B------:R-:W-:Y:S02]  /*ead0*/  FMUL.FTZ R47, R5, R123 ;  /* 0x0000007b052f7220 */ /* 0x000fe40000410000 */
[----:B------:R-:W-:Y:S01]  /*eae0*/  STS [R2+0x3000], R23 ;  /* 0x0030001702007388 */ /* 0x000fe20000000800 */
[----:B------:R-:W-:-:S03]  /*eaf0*/  FMUL.FTZ R124, R6, R124 ;  /* 0x0000007c067c7220 */ /* 0x000fc60000410000 */
[----:B------:R-:W-:Y:S01]  /*eb00*/  STS [R2+0x3200], R22 ;  /* 0x0032001602007388 */ /* 0x000fe20000000800 */
[----:B------:R-:W-:Y:S01]  /*eb10*/  FMUL.FTZ R44, R6, R125 ;  /* 0x0000007d062c7220 */ /* 0x000fe20000410000 */
[C---:B------:R-:W-:Y:S02]  /*eb20*/  FMUL.FTZ R126, R5.reuse, R126 ;  /* 0x0000007e057e7220 */ /* 0x040fe40000410000 */
[----:B------:R-:W-:Y:S01]  /*eb30*/  STS [R4+0x2000], R21 ;  /* 0x0020001504007388 */ /* 0x000fe20000000800 */
[----:B------:R-:W-:-:S03]  /*eb40*/  FMUL.FTZ R43, R5, R127 ;  /* 0x0000007f052b7220 */ /* 0x000fc60000410000 */
[----:B------:R-:W-:Y:S01]  /*eb50*/  STS [R4+0x2200], R20 ;  /* 0x0022001404007388 */ /* 0x000fe20000000800 */
[----:B------:R-:W-:-:S03]  /*eb60*/  F2FP.BF16.F32.PACK_AB R49, R49, R118 ;  /* 0x000000763131723e */ /* 0x000fc600000010ff */
[----:B------:R-:W-:Y:S04]  /*eb70*/  STS [R3+0x2000], R17 ;  /* 0x0020001103007388 */ /* 0x000fe80000000800 */
        /* <DEDUP_REMOVED lines=10> */
[----:B------:R1:W-:Y:S01]  /*ec20*/  STS [R0+0x4000], R12 ;  /* 0x0040000c00007388 */ /* 0x0003e20000000800 */
[----:B------:R-:W-:Y:S02]  /*ec30*/  F2FP.BF16.F32.PACK_AB R43, R43, R126 ;  /* 0x0000007e2b2b723e */ /* 0x000fe400000010ff */
[----:B------:R-:W-:Y:S01]  /*ec40*/  F2FP.BF16.F32.PACK_AB R42, R42, R132 ;  /* 0x000000842a2a723e */ /* 0x000fe200000010ff */
[----:B------:R-:W-:Y:S01]  /*ec50*/  STS [R0+0x4200], R49 ;  /* 0x0042003100007388 */ /* 0x000fe20000000800 */
[----:B------:R-:W-:Y:S02]  /*ec60*/  F2FP.BF16.F32.PACK_AB R41, R41, R134 ;  /* 0x000000862929723e */ /* 0x000fe400000010ff */
[----:B------:R-:W-:Y:S01]  /*ec70*/  F2FP.BF16.F32.PACK_AB R40, R169, R168 ;  /* 0x000000a8a928723e */ /* 0x000fe200000010ff */
[----:B------:R-:W-:Y:S01]  /*ec80*/  STS [R2+0x4000], R46 ;  /* 0x0040002e02007388 */ /* 0x000fe20000000800 */
[----:B------:R-:W-:-:S03]  /*ec90*/  F2FP.BF16.F32.PACK_AB R8, R171, R170 ;  /* 0x000000aaab08723e */ /* 0x000fc600000010ff */
[----:B------:R-:W-:Y:S04]  /*eca0*/  STS [R2+0x4200], R45 ;  /* 0x0042002d02007388 */ /* 0x000fe80000000800 */
[----:B------:R-:W-:Y:S01]  /*ecb0*/  STS [R0+0x5000], R48 ;  /* 0x0050003000007388 */ /* 0x000fe20000000800 */
[----:B-1----:R-:W1:Y:S03]  /*ecc0*/  @P1 LDC.64 R12, c[0x0][0x298] ;  /* 0x0000a600ff0c1b82 */ /* 0x002e660000000a00 */
[----:B------:R2:W-:Y:S04]  /*ecd0*/  STS [R0+0x5200], R47 ;  /* 0x0052002f00007388 */ /* 0x0005e80000000800 */
[----:B------:R-:W-:Y:S04]  /*ece0*/  STS [R2+0x5000], R44 ;  /* 0x0050002c02007388 */ /* 0x000fe80000000800 */
[----:B------:R3:W-:Y:S04]  /*ecf0*/  STS [R2+0x5200], R43 ;  /* 0x0052002b02007388 */ /* 0x0007e80000000800 */
[----:B------:R4:W-:Y:S04]  /*ed00*/  STS [R4+0x4000], R42 ;  /* 0x0040002a04007388 */ /* 0x0009e80000000800 */
[----:B------:R4:W-:Y:S04]  /*ed10*/  STS [R4+0x4200], R41 ;  /* 0x0042002904007388 */ /* 0x0009e80000000800 */
[----:B------:R4:W-:Y:S04]  /*ed20*/  STS [R3+0x4000], R40 ;  /* 0x0040002803007388 */ /* 0x0009e80000000800 */
[----:B------:R4:W-:Y:S01]  /*ed30*/  STS [R3+0x4200], R8 ;  /* 0x0042000803007388 */ /* 0x0009e20000000800 */
[C---:B------:R-:W-:Y:S01]  /*ed40*/  FMUL.FTZ R136, R6.reuse, R136 ;  /* 0x0000008806887220 */ /* 0x040fe20000410000 */
[C---:B------:R-:W-:Y:S01]  /*ed50*/  FMUL.FTZ R10, R6.reuse, R137 ;  /* 0x00000089060a7220 */ /* 0x040fe20000410000 */
[C---:B------:R-:W-:Y:S01]  /*ed60*/  FMUL.FTZ R140, R6.reuse, R140 ;  /* 0x0000008c068c7220 */ /* 0x040fe20000410000 */
[C---:B------:R-:W-:Y:S01]  /*ed70*/  FMUL.FTZ R138, R5.reuse, R138 ;  /* 0x0000008a058a7220 */ /* 0x040fe20000410000 */
[C---:B------:R-:W-:Y:S01]  /*ed80*/  FMUL.FTZ R139, R5.reuse, R139 ;  /* 0x0000008b058b7220 */ /* 0x040fe20000410000 */
[C---:B------:R-:W-:Y:S01]  /*ed90*/  FMUL.FTZ R142, R5.reuse, R142 ;  /* 0x0000008e058e7220 */ /* 0x040fe20000410000 */
[----:B--2---:R-:W-:Y:S01]  /*eda0*/  FMUL.FTZ R0, R5, R143 ;  /* 0x0000008f05007220 */ /* 0x004fe20000410000 */
[----:B---3--:R-:W-:Y:S01]  /*edb0*/  FMUL.FTZ R2, R6, R141 ;  /* 0x0000008d06027220 */ /* 0x008fe20000410000 */
[----:B-1----:R-:W-:Y:S01]  /*edc0*/  @P1 IMAD.WIDE.U32 R6, R56, R12, RZ ;  /* 0x0000000c38061225 */ /* 0x002fe200078e00ff */
[----:B------:R-:W-:-:S02]  /*edd0*/  F2FP.BF16.F32.PACK_AB R10, R10, R136 ;  /* 0x000000880a0a723e */ /* 0x000fc400000010ff */
[----:B------:R-:W-:Y:S01]  /*ede0*/  F2FP.BF16.F32.PACK_AB R5, R139, R138 ;  /* 0x0000008a8b05723e */ /* 0x000fe200000010ff */
[----:B------:R-:W-:Y:S01]  /*edf0*/  @P1 IMAD R27, R56, R13, R7 ;  /* 0x0000000d381b1224 */ /* 0x000fe200078e0207 */
[----:B------:R-:W-:Y:S02]  /*ee00*/  F2FP.BF16.F32.PACK_AB R2, R2, R140 ;  /* 0x0000008c0202723e */ /* 0x000fe400000010ff */
[----:B------:R-:W-:Y:S02]  /*ee10*/  F2FP.BF16.F32.PACK_AB R0, R0, R142 ;  /* 0x0000008e0000723e */ /* 0x000fe400000010ff */
[----:B------:R-:W-:Y:S01]  /*ee20*/  @P1 MOV R26, R6 ;  /* 0x00000006001a1202 */ /* 0x000fe20000000f00 */
[----:B----4-:R-:W-:Y:S06]  /*ee30*/  @P1 BRA `(.L_x_537) ;  /* 0x0000000000201947 */ /* 0x010fec0003800000 */
        /* <DEDUP_REMOVED lines=8> */
.L_x_537:
        /* <DEDUP_REMOVED lines=11> */
[----:B------:R-:W-:Y:S01]  /*ef70*/  P2R R6, PR, RZ, 0x40 ;  /* 0x00000040ff067803 */ /* 0x000fe20000000000 */
[----:B------:R-:W1:Y:S01]  /*ef80*/  S2R R18, SR_TID.X ;  /* 0x0000000000127919 */ /* 0x000e620000002100 */
[----:B------:R5:W-:Y:S04]  /*ef90*/  STS [R4+0x5000], R10 ;  /* 0x0050000a04007388 */ /* 0x000be80000000800 */
[----:B------:R4:W-:Y:S04]  /*efa0*/  STS [R4+0x5200], R5 ;  /* 0x0052000504007388 */ /* 0x0009e80000000800 */
[----:B------:R-:W-:Y:S04]  /*efb0*/  STS [R3+0x5000], R2 ;  /* 0x0050000203007388 */ /* 0x000fe80000000800 */
[----:B------:R3:W-:Y:S01]  /*efc0*/  STS [R3+0x5200], R0 ;  /* 0x0052000003007388 */ /* 0x0007e20000000800 */
[----:B-----5:R1:W1:Y:S01]  /*efd0*/  @P3 MUFU.LG2 R10, R51 ;  /* 0x00000033000a3308 */ /* 0x0202620000000c00 */
[----:B----4-:R-:W4:Y:S01]  /*efe0*/  @P6 LDC.64 R4, c[0x0][0x2c0] ;  /* 0x0000b000ff046b82 */ /* 0x010f220000000a00 */
[----:B------:R-:W-:-:S02]  /*eff0*/  @!P0 PLOP3.LUT P6, PT, PT, PT, PT, 0x8, 0x0 ;  /* 0x000000000000881c */ /* 0x000fc40003fce170 */
[----:B---3--:R-:W-:Y:S01]  /*f000*/  @!P0 CS2R R2, SRZ ;  /* 0x0000000000028805 */ /* 0x008fe2000001ff00 */
[----:B--2---:R-:W-:Y:S10]  /*f010*/  @!P0 BRA `(.L_x_538) ;  /* 0x0000000000188947 */ /* 0x004ff40003800000 */
[----:B------:R-:W2:Y:S01]  /*f020*/  S2R R2, SR_CTAID.Y ;  /* 0x0000000000027919 */ /* 0x000ea20000002600 */
[----:B------:R-:W2:Y:S01]  /*f030*/  LDC R0, c[0x0][0x2c4] ;  /* 0x0000b100ff007b82 */ /* 0x000ea20000000800 */
[----:B------:R-:W-:Y:S01]  /*f040*/  PLOP3.LUT P6, PT, PT, PT, PT, 0x80, 0x0 ;  /* 0x000000000000781c */ /* 0x000fe20003fcf070 */
[----:B--2---:R-:W-:-:S05]  /*f050*/  IMAD R2, R2, R0, RZ ;  /* 0x0000000002027224 */ /* 0x004fca00078e02ff */
[----:B------:R-:W-:-:S04]  /*f060*/  SEL R2, R2, R56, !P1 ;  /* 0x0000003802027207 */ /* 0x000fc80004800000 */
[----:B------:R-:W-:-:S07]  /*f070*/  SHF.R.S32.HI R3, RZ, 0x1f, R2 ;  /* 0x0000001fff037819 */ /* 0x000fce0000011402 */
.L_x_538:
[----:B------:R-:W-:Y:S02]  /*f080*/  ISETP.NE.AND P0, PT, R6, RZ, PT ;  /* 0x000000ff0600720c */ /* 0x000fe40003f05270 */
[----:B-1----:R-:W-:-:S11]  /*f090*/  SHF.R.S32.HI R17, RZ, 0x1f, R18 ;  /* 0x0000001fff117819 */ /* 0x002fd60000011412 */
[----:B------:R-:W1:Y:S01]  /*f0a0*/  @P0 LDC R6, c[0x0][0x2c0] ;  /* 0x0000b000ff060b82 */ /* 0x000e620000000800 */
[----:B----4-:R-:W-:Y:S01]  /*f0b0*/  @P0 IMAD R0, R5, R4, RZ ;  /* 0x0000000405000224 */ /* 0x010fe200078e02ff */
[----:B------:R-:W-:Y:S01]  /*f0c0*/  @P0 MOV R4, 0x1 ;  /* 0x0000000100040802 */ /* 0x000fe20000000f00 */
[----:B------:R-:W-:Y:S06]  /*f0d0*/  @P0 BRA `(.L_x_539) ;  /* 0x0000000000180947 */ /* 0x000fec0003800000 */
[----:B------:R-:W2:Y:S01]  /*f0e0*/  LDC R0, c[0x0][0x2c4] ;  /* 0x0000b100ff007b82 */ /* 0x000ea20000000800 */
[----:B------:R-:W-:Y:S02]  /*f0f0*/  ISETP.NE.AND P0, PT, RZ, UR5, PT ;  /* 0x00000005ff007c0c */ /* 0x000fe4000bf05270 */
[----:B-1----:R-:W-:-:S05]  /*f100*/  MOV R6, 0x1 ;  /* 0x0000000100067802 */ /* 0x002fca0000000f00 */
[----:B------:R-:W1:Y:S08]  /*f110*/  LDC R4, c[0x0][0x270] ;  /* 0x00009c00ff047b82 */ /* 0x000e700000000800 */
[----:B--2---:R-:W1:Y:S02]  /*f120*/  @P0 LDC R0, c[0x0][0x2e4] ;  /* 0x0000b900ff000b82 */ /* 0x004e640000000800 */
[----:B-1----:R-:W-:-:S07]  /*f130*/  IMAD R4, R0, R4, RZ ;  /* 0x0000000400047224 */ /* 0x002fce00078e02ff */
.L_x_539:
[----:B------:R2:W5:Y:S01]  /*f140*/  LDL R38, [R1+0x6c] ;  /* 0x00006c0001267983 */ /* 0x0005620000100800 */
[----:B------:R-:W3:Y:S01]  /*f150*/  @P2 LDC R11, c[0x0][0x2e8] ;  /* 0x0000ba00ff0b2b82 */ /* 0x000ee20000000800 */
[----:B------:R-:W4:Y:S01]  /*f160*/  @P2 MUFU.LG2 R8, R52 ;  /* 0x0000003400082308 */ /* 0x000f220000000c00 */
[----:B------:R-:W-:-:S06]  /*f170*/  LOP3.LUT R5, R54, 0xffffffe0, RZ, 0xc0, !PT ;  /* 0xffffffe036057812 */ /* 0x000fcc00078ec0ff */
[----:B------:R-:W-:Y:S01]  /*f180*/  BAR.SYNC.DEFER_BLOCKING 0x0 ;  /* 0x0000000000007b1d */ /* 0x000fe20000010000 */
[----:B------:R-:W-:Y:S01]  /*f190*/  IMAD R4, R19, R4, RZ ;  /* 0x0000000413047224 */ /* 0x000fe200078e02ff */
[----:B------:R-:W-:Y:S01]  /*f1a0*/  LEA.HI R17, R17, R18, RZ, 0x2 ;  /* 0x0000001211117211 */ /* 0x000fe200078f10ff */
[----:B------:R-:W-:Y:S01]  /*f1b0*/  IMAD.MOV.U32 R25, RZ, RZ, 0x7f800000 ;  /* 0x7f800000ff197424 */ /* 0x000fe200078e00ff */
[----:B------:R-:W-:Y:S01]  /*f1c0*/  IADD3 R16, -R5, R55, RZ ;  /* 0x0000003705107210 */ /* 0x000fe20007ffe1ff */
[----:B------:R-:W-:-:S03]  /*f1d0*/  @P4 FMUL.FTZ R5, R7, 0.69314718246459960938 ;  /* 0x3f31721807054820 */ /* 0x000fc60000410000 */
[----:B------:R-:W2:Y:S01]  /*f1e0*/  @P5 LDC R14, c[0x0][0x2e8] ;  /* 0x0000ba00ff0e5b82 */ /* 0x000ea20000000800 */
[----:B------:R-:W3:Y:S01]  /*f1f0*/  @P5 MUFU.LG2 R12, R53 ;  /* 0x00000035000c5308 */ /* 0x000ee20000000c00 */
[----:B------:R-:W-:Y:S01]  /*f200*/  SEL R4, R4, RZ, !P6 ;  /* 0x000000ff04047207 */ /* 0x000fe20007000000 */
[----:B------:R-:W-:Y:S01]  /*f210*/  @P4 FFMA.FTZ R25, R149, R9, R5 ;  /* 0x0000000995194223 */ /* 0x000fe20000010005 */
[----:B------:R-:W-:Y:S01]  /*f220*/  LOP3.LUT P4, RZ, R16, 0x3, RZ, 0xc0, !PT ;  /* 0x0000000310ff7812 */ /* 0x000fe2000788c0ff */
[----:B-1----:R-:W-:Y:S02]  /*f230*/  IMAD R5, R20, R6, RZ ;  /* 0x0000000614057224 */ /* 0x002fe400078e02ff */
[----:B------:R-:W-:Y:S01]  /*f240*/  @P3 FMUL.FTZ R7, R10, 0.69314718246459960938 ;  /* 0x3f3172180a073820 */ /* 0x000fe20000410000 */
[----:B------:R-:W-:Y:S01]  /*f250*/  IMAD R0, R36, R0, R4 ;  /* 0x0000000024007224 */ /* 0x000fe200078e0204 */
[----:B------:R-:W-:Y:S01]  /*f260*/  LOP3.LUT R15, R17, 0xfffffffc, RZ, 0xc0, !PT ;  /* 0xfffffffc110f7812 */ /* 0x000fe200078ec0ff */
[----:B----4-:R-:W-:Y:S01]  /*f270*/  @P2 FMUL.FTZ R8, R8, 0.69314718246459960938 ;  /* 0x3f31721808082820 */ /* 0x010fe20000410000 */
[----:B------:R-:W-:Y:S01]  /*f280*/  IMAD.SHL.U32 R5, R5, 0x80, RZ ;  /* 0x0000008005057824 */ /* 0x000fe200078e00ff */
[----:B------:R-:W-:Y:S01]  /*f290*/  MOV R22, 0x7f800000 ;  /* 0x7f80000000167802 */ /* 0x000fe20000000f00 */
[----:B------:R-:W-:-:S02]  /*f2a0*/  IMAD.MOV.U32 R23, RZ, RZ, 0x7f800000 ;  /* 0x7f800000ff177424 */ /* 0x000fc400078e00ff */
[----:B------:R-:W-:Y:S01]  /*f2b0*/  @P3 FFMA.FTZ R23, R148, R13, R7 ;  /* 0x0000000d94173223 */ /* 0x000fe20000010007 */
[----:B------:R-:W-:Y:S01]  /*f2c0*/  IADD3 R15, -R15, R18, RZ ;  /* 0x000000120f0f7210 */ /* 0x000fe20007ffe1ff */
[----:B---3--:R-:W-:Y:S01]  /*f2d0*/  @P2 FFMA.FTZ R22, R147, R11, R8 ;  /* 0x0000000b93162223 */ /* 0x008fe20000010008 */
[--C-:B------:R-:W-:Y:S01]  /*f2e0*/  IADD3 R8, P1, P0, R5, R2, R0.reuse ;  /* 0x0000000205087210 */ /* 0x100fe2000783e000 */
[----:B------:R-:W-:Y:S01]  /*f2f0*/  BSSY B0, `(.L_x_540) ;  /* 0x000003d000007945 */ /* 0x000fe20003800000 */
[----:B------:R1:W3:Y:S01]  /*f300*/  LDS.128 R32, [R218+0x1800] ;  /* 0x00180000da207984 */ /* 0x0002e20000000c00 */
[----:B------:R-:W-:Y:S01]  /*f310*/  @P5 FMUL.FTZ R4, R12, 0.69314718246459960938 ;  /* 0x3f3172180c045820 */ /* 0x000fe20000410000 */
[----:B------:R-:W-:Y:S02]  /*f320*/  SHF.R.S32.HI R7, RZ, 0x1f, R5 ;  /* 0x0000001fff077819 */ /* 0x000fe40000011405 */
[----:B------:R1:W4:Y:S01]  /*f330*/  LDS.128 R28, [R218+0x3800] ;  /* 0x00380000da1c7984 */ /* 0x0003220000000c00 */
[----:B------:R-:W-:-:S02]  /*f340*/  SHF.R.S32.HI R0, RZ, 0x1f, R0 ;  /* 0x0000001fff007819 */ /* 0x000fc40000011400 */
[----:B------:R-:W-:Y:S01]  /*f350*/  MOV R13, 0x7f800000 ;  /* 0x7f800000000d7802 */ /* 0x000fe20000000f00 */
[----:B--2---:R-:W-:Y:S01]  /*f360*/  @P5 FFMA.FTZ R13, R146, R14, R4 ;  /* 0x0000000e920d5223 */ /* 0x004fe20000010004 */
[----:B------:R-:W-:Y:S02]  /*f370*/  SHF.R.S32.HI R12, RZ, 0x2, R17 ;  /* 0x00000002ff0c7819 */ /* 0x000fe40000011411 */
[----:B------:R-:W-:Y:S02]  /*f380*/  SHF.L.U32 R24, R15, 0x3, RZ ;  /* 0x000000030f187819 */ /* 0x000fe400000006ff */
[----:B------:R-:W-:Y:S01]  /*f390*/  IADD3.X R9, R7, R3, R0, P1, P0 ;  /* 0x0000000307097210 */ /* 0x000fe20000fe0400 */
[----:B------:R-:W-:Y:S06]  /*f3a0*/  @P4 BRA `(.L_x_541) ;  /* 0x0000000000c44947 */ /* 0x000fec0003800000 */
[----:B------:R-:W2:Y:S02]  /*f3b0*/  S2R R4, SR_TID.X ;  /* 0x0000000000047919 */ /* 0x000ea40000002100 */
[----:B--2---:R-:W-:-:S04]  /*f3c0*/  SHF.R.S32.HI R2, RZ, 0x1f, R4 ;  /* 0x0000001fff027819 */ /* 0x004fc80000011404 */
        /* <DEDUP_REMOVED lines=19> */
[----:B------:R-:W2:Y:S01]  /*f500*/  @!P3 LDC.64 R14, c[0x0][0x2b0] ;  /* 0x0000ac00ff0ebb82 */ /* 0x000ea20000000a00 */
[----:B------:R-:W-:-:S03]  /*f510*/  @!P3 IMAD R4, R0, R6, RZ ;  /* 0x000000060004b224 */ /* 0x000fc600078e02ff */
[-C--:B------:R-:W-:Y:S02]  /*f520*/  @!P2 IMAD R2, R2, R6.reuse, RZ ;  /* 0x000000060202a224 */ /* 0x080fe400078e02ff */
[----:B------:R-:W-:Y:S01]  /*f530*/  @!P1 IMAD R0, R3, R6, RZ ;  /* 0x0000000603009224 */ /* 0x000fe200078e02ff */
[----:B------:R-:W-:Y:S01]  /*f540*/  @!P3 IADD3 R7, P4, R4, R8, RZ ;  /* 0x000000080407b210 */ /* 0x000fe20007f9e0ff */
[----:B------:R-:W1:Y:S01]  /*f550*/  @!P2 LDC.64 R16, c[0x0][0x2b0] ;  /* 0x0000ac00ff10ab82 */ /* 0x000e620000000a00 */
[----:B------:R-:W-:Y:S01]  /*f560*/  @!P0 IMAD R5, R5, R6, RZ ;  /* 0x0000000605058224 */ /* 0x000fe200078e02ff */
[-C--:B------:R-:W-:Y:S02]  /*f570*/  @!P2 IADD3 R3, P5, R2, R8.reuse, RZ ;  /* 0x000000080203a210 */ /* 0x080fe40007fbe0ff */
[----:B------:R-:W-:Y:S02]  /*f580*/  @!P3 LEA.HI.X.SX32 R4, R4, R9, 0x1, P4 ;  /* 0x000000090404b211 */ /* 0x000fe400020f0eff */
[----:B------:R-:W-:-:S02]  /*f590*/  @!P1 IADD3 R11, P4, R0, R8, RZ ;  /* 0x00000008000b9210 */ /* 0x000fc40007f9e0ff */
[----:B------:R-:W3:Y:S01]  /*f5a0*/  @!P1 LDC.64 R18, c[0x0][0x2b0] ;  /* 0x0000ac00ff129b82 */ /* 0x000ee20000000a00 */
[----:B------:R-:W-:Y:S02]  /*f5b0*/  @!P0 IADD3 R10, P6, R5, R8, RZ ;  /* 0x00000008050a8210 */ /* 0x000fe40007fde0ff */
[----:B------:R-:W-:-:S05]  /*f5c0*/  @!P2 LEA.HI.X.SX32 R2, R2, R9, 0x1, P5 ;  /* 0x000000090202a211 */ /* 0x000fca00028f0eff */
[----:B------:R-:W4:Y:S01]  /*f5d0*/  @!P0 LDC.64 R20, c[0x0][0x2b0] ;  /* 0x0000ac00ff148b82 */ /* 0x000f220000000a00 */
[----:B--2---:R-:W-:Y:S02]  /*f5e0*/  @!P3 LEA R8, P5, R7, R14, 0x2 ;  /* 0x0000000e0708b211 */ /* 0x004fe400078a10ff */
[-C--:B------:R-:W-:Y:S02]  /*f5f0*/  @!P1 LEA.HI.X.SX32 R14, R0, R9.reuse, 0x1, P4 ;  /* 0x00000009000e9211 */ /* 0x080fe400020f0eff */
[----:B------:R-:W-:Y:S02]  /*f600*/  @!P0 LEA.HI.X.SX32 R0, R5, R9, 0x1, P6 ;  /* 0x0000000905008211 */ /* 0x000fe400030f0eff */
[----:B------:R-:W-:Y:S02]  /*f610*/  @!P3 LEA.HI.X R9, R7, R15, R4, 0x2, P5 ;  /* 0x0000000f0709b211 */ /* 0x000fe400028f1404 */
[----:B-1----:R-:W-:-:S03]  /*f620*/  @!P2 LEA R6, P4, R3, R16, 0x2 ;  /* 0x000000100306a211 */ /* 0x002fc600078810ff */
        /* <DEDUP_REMOVED lines=9> */
.L_x_541:
[----:B------:R-:W-:Y:S05]  /*f6c0*/  BSYNC B0 ;  /* 0x0000000000007941 */ /* 0x000fea0003800000 */
.L_x_540:
[----:B--2---:R2:W5:Y:S04]  /*f6d0*/  LDL R25, [R1+0x30] ;  /* 0x0000300001197983 */ /* 0x0045680000100800 */
[----:B------:R2:W5:Y:S01]  /*f6e0*/  LDL R37, [R1+0x2c] ;  /* 0x00002c0001257983 */ /* 0x0005620000100800 */
[C---:B------:R-:W-:Y:S01]  /*f6f0*/  VIADD R3, R12.reuse, 0x20 ;  /* 0x000000200c037836 */ /* 0x040fe20000000000 */
[----:B------:R-:W-:Y:S01]  /*f700*/  SHF.R.S32.HI R4, RZ, 0x1f, R24 ;  /* 0x0000001fff047819 */ /* 0x000fe20000011418 */
[----:B------:R-:W-:Y:S01]  /*f710*/  VIADD R0, R12, 0x40 ;  /* 0x000000400c007836 */ /* 0x000fe20000000000 */
[----:B------:R-:W1:Y:S01]  /*f720*/  S2R R6, SR_CTAID.X ;  /* 0x0000000000067919 */ /* 0x000e620000002500 */
[----:B------:R-:W-:Y:S01]  /*f730*/  IADD3 R2, P0, R24, R26, RZ ;  /* 0x0000001a18027210 */ /* 0x000fe20007f1e0ff */
[----:B------:R-:W-:Y:S01]  /*f740*/  ULDC.64 UR4, c[0x0][0x2a0] ;  /* 0x0000a80000047ab9 */ /* 0x000fe20000000a00 */
[-C--:B-----5:R-:W-:Y:S01]  /*f750*/  ISETP.GE.AND P4, PT, R3, R38.reuse, PT ;  /* 0x000000260300720c */ /* 0x0a0fe20003f86270 */
[----:B------:R2:W2:Y:S01]  /*f760*/  LDS.128 R20, [R218] ;  /* 0x00000000da147984 */ /* 0x0004a20000000c00 */
[----:B------:R-:W-:Y:S01]  /*f770*/  IADD3.X R3, R4, R27, RZ, P0, !PT ;  /* 0x0000001b04037210 */ /* 0x000fe200007fe4ff */
[----:B------:R-:W-:Y:S01]  /*f780*/  BSSY B0, `(.L_x_542) ;  /* 0x000001f000007945 */ /* 0x000fe20003800000 */
[----:B------:R-:W-:Y:S01]  /*f790*/  SHF.R.S32.HI R13, RZ, 0x1f, R12 ;  /* 0x0000001fff0d7819 */ /* 0x000fe2000001140c */
[----:B------:R1:W2:Y:S01]  /*f7a0*/  LDS.128 R16, [R218+0x2000] ;  /* 0x00200000da107984 */ /* 0x0002a20000000c00 */
[-C--:B------:R-:W-:Y:S01]  /*f7b0*/  ISETP.GE.AND P5, PT, R0, R38.reuse, PT ;  /* 0x000000260000720c */ /* 0x080fe20003fa6270 */
[----:B------:R-:W-:Y:S01]  /*f7c0*/  IMAD.WIDE.U32 R10, R36, UR4, R2 ;  /* 0x00000004240a7c25 */ /* 0x000fe2000f8e0002 */
[----:B------:R-:W-:-:S02]  /*f7d0*/  ISETP.GE.AND P0, PT, R12, R38, PT ;  /* 0x000000260c00720c */ /* 0x000fc40003f06270 */
[----:B------:R-:W-:Y:S01]  /*f7e0*/  SHF.R.S32.HI R5, RZ, 0x1f, R36 ;  /* 0x0000001fff057819 */ /* 0x000fe20000011424 */
[----:B------:R-:W-:-:S04]  /*f7f0*/  VIADD R0, R12, 0x60 ;  /* 0x000000600c007836 */ /* 0x000fc80000000000 */
[----:B------:R-:W-:Y:S01]  /*f800*/  IMAD R4, R5, UR4, RZ ;  /* 0x0000000405047c24 */ /* 0x000fe2000f8e02ff */
[----:B------:R-:W-:-:S03]  /*f810*/  ISETP.GE.AND P6, PT, R0, R38, PT ;  /* 0x000000260000720c */ /* 0x000fc60003fc6270 */
[----:B------:R-:W-:-:S05]  /*f820*/  IMAD R0, R36, UR5, R4 ;  /* 0x0000000524007c24 */ /* 0x000fca000f8e0204 */
[----:B------:R-:W-:Y:S01]  /*f830*/  IADD3 R9, R11, R0, RZ ;  /* 0x000000000b097210 */ /* 0x000fe20007ffe0ff */
[----:B-1----:R-:W-:Y:S02]  /*f840*/  IMAD.WIDE R2, R6, 0x80, R12 ;  /* 0x0000008006027825 */ /* 0x002fe400078e020c */
[----:B------:R1:W1:Y:S01]  /*f850*/  LDS.128 R12, [R218+0x4000] ;  /* 0x00400000da0c7984 */ /* 0x0002620000000c00 */
[----:B------:R-:W-:Y:S05]  /*f860*/  @P0 BRA `(.L_x_543) ;  /* 0x0000000000400947 */ /* 0x000fea0003800000 */
[----:B------:R-:W-:Y:S01]  /*f870*/  ULDC.64 UR4, c[0x0][0x298] ;  /* 0x0000a60000047ab9 */ /* 0x000fe20000000a00 */
[----:B------:R-:W-:Y:S01]  /*f880*/  IMAD.MOV.U32 R8, RZ, RZ, R10 ;  /* 0x000000ffff087224 */ /* 0x000fe200078e000a */
[----:B------:R-:W-:Y:S01]  /*f890*/  ULDC UR6, c[0x0][0x2d0] ;  /* 0x0000b40000067ab9 */ /* 0x000fe20000000800 */
[----:B------:R-:W-:Y:S01]  /*f8a0*/  IMAD R0, R3, UR4, RZ ;  /* 0x0000000403007c24 */ /* 0x000fe2000f8e02ff */
[----:B------:R-:W-:Y:S01]  /*f8b0*/  ISETP.GE.AND P3, PT, R24, UR6, PT ;  /* 0x0000000618007c0c */ /* 0x000fe2000bf66270 */
[C---:B------:R-:W-:Y:S01]  /*f8c0*/  IMAD.WIDE.U32 R6, R2.reuse, UR4, R8 ;  /* 0x0000000402067c25 */ /* 0x040fe2000f8e0008 */
[----:B------:R-:W-:Y:S02]  /*f8d0*/  ISETP.GE.AND P2, PT, R37, UR6, PT ;  /* 0x0000000625007c0c */ /* 0x000fe4000bf46270 */
[----:B------:R-:W-:Y:S01]  /*f8e0*/  ISETP.GE.AND P1, PT, R25, UR6, PT ;  /* 0x0000000619007c0c */ /* 0x000fe2000bf26270 */
[----:B------:R-:W-:Y:S01]  /*f8f0*/  IMAD R0, R2, UR5, R0 ;  /* 0x0000000502007c24 */ /* 0x000fe2000f8e0200 */
[----:B------:R-:W-:-:S02]  /*f900*/  ULDC.64 UR4, c[0x0][0x280] ;  /* 0x0000a00000047ab9 */ /* 0x000fc40000000a00 */
[----:B------:R-:W-:Y:S01]  /*f910*/  LEA R4, P0, R6, UR4, 0x1 ;  /* 0x0000000406047c11 */ /* 0x000fe2000f8008ff */
[----:B------:R-:W-:-:S05]  /*f920*/  IMAD.IADD R0, R7, 0x1, R0 ;  /* 0x0000000107007824 */ /* 0x000fca00078e0200 */
[----:B------:R-:W-:-:S05]  /*f930*/  LEA.HI.X R5, R6, UR5, R0, 0x1, P0 ;  /* 0x0000000506057c11 */ /* 0x000fca00080f0c00 */
[----:B--2---:R2:W-:Y:S04]  /*f940*/  @!P3 STG.E.128 desc[UR20][R4.64], R20 ;  /* 0x000000140400b986 */ /* 0x0045e8000c101d14 */
[----:B------:R2:W-:Y:S04]  /*f950*/  @!P2 STG.E.128 desc[UR20][R4.64+0x40], R16 ;  /* 0x000040100400a986 */ /* 0x0005e8000c101d14 */
[----:B-1----:R2:W-:Y:S02]  /*f960*/  @!P1 STG.E.128 desc[UR20][R4.64+0x80], R12 ;  /* 0x0000800c04009986 */ /* 0x0025e4000c101d14 */
.L_x_543:
[----:B------:R-:W-:Y:S05]  /*f970*/  BSYNC B0 ;  /* 0x0000000000007941 */ /* 0x000fea0003800000 */
.L_x_542:
[----:B--2---:R2:W2:Y:S01]  /*f980*/  LDS.128 R20, [R218+0x800] ;  /* 0x00080000da147984 */ /* 0x0044a20000000c00 */
[----:B------:R-:W-:Y:S03]  /*f990*/  BSSY B0, `(.L_x_544) ;  /* 0x0000017000007945 */ /* 0x000fe60003800000 */
[----:B------:R2:W2:Y:S04]  /*f9a0*/  LDS.128 R16, [R218+0x2800] ;  /* 0x00280000da107984 */ /* 0x0004a80000000c00 */
        /* <DEDUP_REMOVED lines=21> */
.L_x_545:
[----:B------:R-:W-:Y:S05]  /*fb00*/  BSYNC B0 ;  /* 0x0000000000007941 */ /* 0x000fea0003800000 */
.L_x_544:
        /* <DEDUP_REMOVED lines=24> */
.L_x_547:
[----:B------:R-:W-:Y:S05]  /*fc90*/  BSYNC B0 ;  /* 0x0000000000007941 */ /* 0x000fea0003800000 */
.L_x_546:
[----:B-12---:R-:W1:Y:S01]  /*fca0*/  LDS.128 R216, [R218+0x5800] ;  /* 0x00580000dad87984 */ /* 0x006e620000000c00 */
        /* <DEDUP_REMOVED lines=18> */
[----:B----4-:R2:W-:Y:S01]  /*fdd0*/  @!P1 STG.E.128 desc[UR20][R2.64+0x40], R28 ;  /* 0x0000401c02009986 */ /* 0x0105e2000c101d14 */
[----:B------:R-:W-:Y:S05]  /*fde0*/  @P0 EXIT ;  /* 0x000000000000094d */ /* 0x000fea0003800000 */
[----:B-1----:R-:W-:Y:S01]  /*fdf0*/  STG.E.128 desc[UR20][R2.64+0x80], R216 ;  /* 0x000080d802007986 */ /* 0x002fe2000c101d14 */
[----:B------:R-:W-:Y:S05]  /*fe00*/  EXIT ;  /* 0x000000000000794d */ /* 0x000fea0003800000 */
.L_x_511:
        /* <DEDUP_REMOVED lines=11> */
[----:B------:R-:W-:-:S07]  /*fec0*/  ISETP.NE.AND P1, PT, R8, RZ, !P2 ;  /* 0x000000ff0800720c */ /* 0x000fce0005725270 */
[----:B------:R-:W4:Y:S08]  /*fed0*/  @P2 LDC R17, c[0x0][0x2c0] ;  /* 0x0000b000ff112b82 */ /* 0x000f300000000800 */
        /* <DEDUP_REMOVED lines=18> */
[----:B------:R-:W-:Y:S01]  /*10000*/  SHF.R.S32.HI R4, RZ, 0x1f, R22 ;  /* 0x0000001fff047819 */ /* 0x000fe20000011416 */
[----:B------:R-:W-:Y:S01]  /*10010*/  @!P0 IMAD.IADD R7, R5, 0x1, R0 ;  /* 0x0000000105078824 */ /* 0x000fe200078e0200 */
[C---:B------:R-:W-:Y:S01]  /*10020*/  IADD3 R27, R14.reuse, 0x20, RZ ;  /* 0x000000200e1b7810 */ /* 0x040fe20007ffe0ff */
[----:B------:R-:W-:Y:S01]  /*10030*/  IMAD.IADD R0, R237, 0x1, -R250 ;  /* 0x00000001ed007824 */ /* 0x000fe200078e0afa */
[----:B------:R-:W-:Y:S01]  /*10040*/  IADD3 R2, P0, R14, R2, RZ ;  /* 0x000000020e027210 */ /* 0x000fe20007f1e0ff */
[----:B------:R-:W-:Y:S02]  /*10050*/  IMAD R4, R4, UR4, RZ ;  /* 0x0000000404047c24 */ /* 0x000fe4000f8e02ff */
[----:B------:R-:W-:Y:S01]  /*10060*/  VIADD R21, R10, 0x20 ;  /* 0x000000200a157836 */ /* 0x000fe20000000000 */
[----:B------:R-:W-:Y:S01]  /*10070*/  LEA.HI.X.SX32 R3, R14, R7, 0x1, P0 ;  /* 0x000000070e037211 */ /* 0x000fe200000f0eff */
[----:B------:R-:W-:Y:S01]  /*10080*/  IMAD R8, R22, UR5, R4 ;  /* 0x0000000516087c24 */ /* 0x000fe2000f8e0204 */
[-C--:B------:R-:W-:Y:S01]  /*10090*/  ISETP.GE.AND P0, PT, R10, R0.reuse, PT ;  /* 0x000000000a00720c */ /* 0x080fe20003f06270 */
[----:B---3--:R-:W-:Y:S01]  /*100a0*/  IMAD.WIDE R4, R9, 0x80, R10 ;  /* 0x0000008009047825 */ /* 0x008fe200078e020a */
[----:B------:R-:W-:-:S03]  /*100b0*/  ISETP.GE.AND P4, PT, R21, R0, PT ;  /* 0x000000001500720c */ /* 0x000fc60003f86270 */
[----:B------:R-:W-:-:S04]  /*100c0*/  IMAD.WIDE.U32 R12, R22, UR4, R2 ;  /* 0x00000004160c7c25 */ /* 0x000fc8000f8e0002 */
[----:B------:R-:W-:Y:S01]  /*100d0*/  VIADD R26, R14, 0x40 ;  /* 0x000000400e1a7836 */ /* 0x000fe20000000000 */
[----:B------:R-:W-:-:S03]  /*100e0*/  IADD3 R9, R8, R13, RZ ;  /* 0x0000000d08097210 */ /* 0x000fc60007ffe0ff */
        /* <DEDUP_REMOVED lines=17> */
.L_x_549:
[----:B------:R-:W-:Y:S05]  /*10200*/  BSYNC B0 ;  /* 0x0000000000007941 */ /* 0x000fea0003800000 */
.L_x_548:
        /* <DEDUP_REMOVED lines=25> */
.L_x_551:
[----:B------:R-:W-:Y:S05]  /*103a0*/  BSYNC B0 ;  /* 0x0000000000007941 */ /* 0x000fea0003800000 */
.L_x_550:
        /* <DEDUP_REMOVED lines=31> */
.L_x_553:
[----:B------:R-:W-:Y:S05]  /*105a0*/  BSYNC B0 ;  /* 0x0000000000007941 */ /* 0x000fea0003800000 */
.L_x_552:
[----:B------:R-:W-:Y:S01]  /*105b0*/  ISETP.NE.AND P1, PT, R28, RZ, PT ;  /* 0x000000ff1c00720c */ /* 0x000fe20003f25270 */
[----:B------:R-:W-:Y:S01]  /*105c0*/  BSSY B0, `(.L_x_554) ;  /* 0x0000021000007945 */ /* 0x000fe20003800000 */
[-C--:B------:R-:W-:Y:S02]  /*105d0*/  ISETP.GE.AND P0, PT, R19, R0.reuse, PT ;  /* 0x000000001300720c */ /* 0x080fe40003f06270 */
[----:B------:R-:W-:Y:S02]  /*105e0*/  @!P5 CS2R R6, SRZ ;  /* 0x000000000006d805 */ /* 0x000fe4000001ff00 */
[----:B-12-4-:R-:W-:Y:S02]  /*105f0*/  SEL R2, R15, RZ, !P5 ;  /* 0x000000ff0f027207 */ /* 0x016fe40006800000 */
[-C--:B------:R-:W-:Y:S02]  /*10600*/  ISETP.GE.OR P3, PT, R10, R0.reuse, P2 ;  /* 0x000000000a00720c */ /* 0x080fe40001766670 */
[----:B------:R-:W-:Y:S01]  /*10610*/  ISETP.GE.OR P4, PT, R21, R0, P2 ;  /* 0x000000001500720c */ /* 0x000fe20001786670 */
[----:B------:R-:W-:Y:S01]  /*10620*/  IMAD R16, R22, R16, R2 ;  /* 0x0000001016107224 */ /* 0x000fe200078e0202 */
[----:B------:R-:W-:-:S02]  /*10630*/  ISETP.GE.OR P6, PT, R20, R0, P2 ;  /* 0x000000001400720c */ /* 0x000fc400017c6670 */
[----:B------:R-:W-:Y:S01]  /*10640*/  ISETP.GE.OR P2, PT, R19, R0, P2 ;  /* 0x000000001300720c */ /* 0x000fe20001746670 */
[----:B------:R-:W-:Y:S01]  /*10650*/  @!P1 IMAD.MOV.U32 R17, RZ, RZ, 0x1 ;  /* 0x00000001ff119424 */ /* 0x000fe200078e00ff */
[----:B------:R-:W-:Y:S02]  /*10660*/  @P5 SHF.R.S32.HI R18, RZ, 0x1f, R31 ;  /* 0x0000001fff125819 */ /* 0x000fe4000001141f */
        /* <DEDUP_REMOVED lines=22> */
.L_x_555:
[----:B------:R-:W-:Y:S05]  /*107d0*/  BSYNC B0 ;  /* 0x0000000000007941 */ /* 0x000fea0003800000 */
.L_x_554:
        /* <DEDUP_REMOVED lines=16> */
.L_x_557:
[----:B------:R-:W-:Y:S05]  /*108e0*/  BSYNC B0 ;  /* 0x0000000000007941 */ /* 0x000fea0003800000 */
.L_x_556:
        /* <DEDUP_REMOVED lines=10> */
.L_x_559:
[----:B------:R-:W-:Y:S05]  /*10990*/  BSYNC B0 ;  /* 0x0000000000007941 */ /* 0x000fea0003800000 */
.L_x_558:
        /* <DEDUP_REMOVED lines=10> */
.L_x_561:
[----:B------:R-:W-:Y:S05]  /*10a40*/  BSYNC B0 ;  /* 0x0000000000007941 */ /* 0x000fea0003800000 */
.L_x_560:
        /* <DEDUP_REMOVED lines=11> */
.L_x_562:
        /* <DEDUP_REMOVED lines=16> */
.L_x_1218:


//--------------------- .text._ZN5flash16flash_fwd_kernelI23Flash_fwd_kernel_traitsILi96ELi128ELi64ELi4ELb0ELb0EN7cutlass10bfloat16_tE19Flash_kernel_traitsILi96ELi128ELi64ELi4ES3_EELb1ELb0ELb0ELb0ELb0ELb0ELb0ELb1EEEvNS_16Flash_fwd_paramsE --------------------------
	.section	.text._ZN5flash16flash_fwd_kernelI23Flash_fwd_kernel_traitsILi96ELi128ELi64ELi4ELb0ELb0EN7cutlass10bfloat16_tE19Flash_kernel_traitsILi96ELi128ELi64ELi4ES3_EELb1ELb0ELb0ELb0ELb0ELb0ELb0ELb1EEEvNS_16Flash_fwd_paramsE,"ax",@progbits
	.align	128
        .global         _ZN5flash16flash_fwd_kernelI23Flash_fwd_kernel_traitsILi96ELi128ELi64ELi4ELb0ELb0EN7cutlass10bfloat16_tE19Flash_kernel_traitsILi96ELi128ELi64ELi4ES3_EELb1ELb0ELb0ELb0ELb0ELb0ELb0ELb1EEEvNS_16Flash_fwd_paramsE
        .type           _ZN5flash16flash_fwd_kernelI23Flash_fwd_kernel_traitsILi96ELi128ELi64ELi4ELb0ELb0EN7cutlass10bfloat16_tE19Flash_kernel_traitsILi96ELi128ELi64ELi4ES3_EELb1ELb0ELb0ELb0ELb0ELb0ELb0ELb1EEEvNS_16Flash_fwd_paramsE,@function
        .size           _ZN5flash16flash_fwd_kernelI23Flash_fwd_kernel_traitsILi96ELi128ELi64ELi4ELb0ELb0EN7cutlass10bfloat16_tE19Flash_kernel_traitsILi96ELi128ELi64ELi4ES3_EELb1ELb0ELb0ELb0ELb0ELb0ELb0ELb1EEEvNS_16Flash_fwd_paramsE,(.L_x_1219 - _ZN5flash16flash_fwd_kernelI23Flash_fwd_kernel_traitsILi96ELi128ELi64ELi4ELb0ELb0EN7cutlass10bfloat16_tE19Flash_kernel_traitsILi96ELi128ELi64ELi4ES3_EELb1ELb0ELb0ELb0ELb0ELb0ELb0ELb1EEEvNS_16Flash_fwd_paramsE)
        .other          _ZN5flash16flash_fwd_kernelI23Flash_fwd_kernel_traitsILi96ELi128ELi64ELi4ELb0ELb0EN7cutlass10bfloat16_tE19Flash_kernel_traitsILi96ELi128ELi64ELi4ES3_EELb1ELb0ELb0ELb0ELb0ELb0ELb0ELb1EEEvNS_16Flash_fwd_paramsE,@"STO_CUDA_ENTRY STV_DEFAULT"
_ZN5flash16flash_fwd_kernelI23Flash_fwd_kernel_traitsILi96ELi128ELi64ELi4ELb0ELb0EN7cutlass10bfloat16_tE19Flash_kernel_traitsILi96ELi128ELi64ELi4ES3_EELb1ELb0ELb0ELb0ELb0ELb0ELb0ELb1EEEvNS_16Flash_fwd_paramsE:
.text._ZN5flash16flash_fwd_kernelI23Flash_fwd_kernel_traitsILi96ELi128ELi64ELi4ELb0ELb0EN7cutlass10bfloat16_tE19Flash_kernel_traitsILi96ELi128ELi64ELi4ES3_EELb1ELb0ELb0ELb0ELb0ELb0ELb0ELb1EEEvNS_16Flash_fwd_paramsE:
        /* <DEDUP_REMOVED lines=9> */
[----:B------:R-:W4:Y:S01]  /*0090*/  S2R R153, SR_TID.X ;  /* 0x0000000000997919 */ /* 0x000f220000002100 */
[----:B------:R-:W-:Y:S01]  /*00a0*/  ULDC.64 UR6, c[0x0][0x2f0] ;  /* 0x0000bc0000067ab9 */ /* 0x000fe20000000a00 */
[----:B------:R-:W-:Y:S01]  /*00b0*/  ULDC.64 UR8, c[0x0][0x2f0] ;  /* 0x0000bc0000087ab9 */ /* 0x000fe20000000a00 */
[----:B-1----:R-:W-:-:S04]  /*00c0*/  VIADD R1, R1, 0xfffffe28 ;  /* 0xfffffe2801017836 */ /* 0x002fc80000000000 */
[----:B------:R-:W-:Y:S01]  /*00d0*/  S2UR UR14, SR_CTAID.X ;  /* 0x00000000000e79c3 */ /* 0x000fe20000002500 */
[----:B------:R2:W5:Y:S07]  /*00e0*/  @P2 LDG.E.64 R4, desc[UR20][R2.64] ;  /* 0x0000001402042981 */ /* 0x00056e000c1e1b00 */
[----:B------:R-:W1:Y:S08]  /*00f0*/  S2UR UR17, SR_CTAID.Y ;  /* 0x00000000001179c3 */ /* 0x000e700000002600 */
[----:B------:R-:W4:Y:S01]  /*0100*/  S2UR UR16, SR_CTAID.Z ;  /* 0x00000000001079c3 */ /* 0x000f220000002700 */
[----:B------:R-:W-:Y:S01]  /*0110*/  UMOV UR13, 0xffffffff ;  /* 0xffffffff000d7882 */ /* 0x000fe20000000000 */
[----:B------:R-:W-:Y:S01]  /*0120*/  UMOV UR28, URZ ;  /* 0x0000003f001c7c82 */ /* 0x000fe20008000000 */
[----:B------:R-:W-:-:S05]  /*0130*/  ULDC.U8 UR12, c[0x0][0x388] ;  /* 0x0000e200000c7ab9 */ /* 0x000fca0000000000 */
[----:B------:R-:W5:Y:S01]  /*0140*/  @P2 LDC R0, c[0x0][0x3b0] ;  /* 0x0000ec00ff002b82 */ /* 0x000f620000000800 */
[----:B--2---:R-:W-:Y:S02]  /*0150*/  @P2 IMAD.MOV.U32 R2, RZ, RZ, R8 ;  /* 0x000000ffff022224 */ /* 0x004fe400078e0008 */
[----:B---3--:R-:W-:-:S06]  /*0160*/  @P2 IMAD.MOV.U32 R3, RZ, RZ, R10 ;  /* 0x000000ffff032224 */ /* 0x008fcc00078e000a */
[----:B------:R-:W2:Y:S01]  /*0170*/  @P2 LDG.E.64 R2, desc[UR20][R2.64] ;  /* 0x0000001402022981 */ /* 0x000ea2000c1e1b00 */
[----:B------:R-:W-:Y:S02]  /*0180*/  UISETP.NE.U32.AND UP2, UPT, UR6, URZ, UPT ;  /* 0x0000003f0600728c */ /* 0x000fe4000bf45070 */
[----:B-1----:R-:W-:Y:S02]  /*0190*/  UIMAD.WIDE UR8, UR17, 0x4, UR8 ;  /* 0x00000004110878a5 */ /* 0x002fe4000f8e0208 */
[----:B------:R-:W-:Y:S02]  /*01a0*/  UISETP.NE.AND.EX UP2, UPT, UR7, URZ, UPT, UP2 ;  /* 0x0000003f0700728c */ /* 0x000fe4000bf45320 */
[----:B----4-:R-:W-:Y:S01]  /*01b0*/  ULOP3.LUT UR4, UR16, UR14, UR17, 0xfe, !UPT ;  /* 0x0000000e10047292 */ /* 0x010fe2000f8efe11 */
[----:B------:R-:W-:-:S03]  /*01c0*/  ULDC.U8 UR6, c[0x0][0x3c2] ;  /* 0x0000f08000067ab9 */ /* 0x000fc60000000000 */
[----:B------:R-:W-:Y:S01]  /*01d0*/  PLOP3.LUT P0, PT, PT, PT, UP2, 0x80, 0x0 ;  /* 0x000000000000781c */ /* 0x000fe20003f0f028 */
[----:B------:R-:W-:Y:S01]  /*01e0*/  UISETP.NE.AND UP3, UPT, UR6, URZ, UPT ;  /* 0x0000003f0600728c */ /* 0x000fe2000bf65270 */
[----:B------:R-:W-:Y:S01]  /*01f0*/  LOP3.LUT P3, RZ, R153, UR4, RZ, 0xfc, !PT ;  /* 0x0000000499ff7c12 */ /* 0x000fe2000f86fcff */
[----:B------:R-:W-:Y:S01]  /*0200*/  ULDC.64 UR4, c[0x0][0x300] ;  /* 0x0000c00000047ab9 */ /* 0x000fe20000000a00 */
[----:B------:R-:W-:Y:S01]  /*0210*/  ULDC.64 UR6, c[0x0][0x2f8] ;  /* 0x0000be0000067ab9 */ /* 0x000fe20000000a00 */
[----:B------:R-:W-:-:S04]  /*0220*/  UISETP.NE.U32.AND UP1, UPT, UR4, URZ, UPT ;  /* 0x0000003f0400728c */ /* 0x000fc8000bf25070 */
[----:B------:R-:W-:-:S03]  /*0230*/  UISETP.NE.AND.EX UP1, UPT, UR5, URZ, UPT, UP1 ;  /* 0x0000003f0500728c */ /* 0x000fc6000bf25310 */
[----:B------:R-:W-:Y:S02]  /*0240*/  ULDC.64 UR4, c[0x0][0x2f8] ;  /* 0x0000be0000047ab9 */ /* 0x000fe40000000a00 */
[----:B------:R-:W-:Y:S01]  /*0250*/  UISETP.EQ.U32.AND UP0, UPT, UR4, URZ, UPT ;  /* 0x0000003f0400728c */ /* 0x000fe2000bf02070 */
[----:B------:R-:W1:Y:S03]  /*0260*/  @!P3 LDC.64 R6, c[0x0][0x3b8] ;  /* 0x0000ee00ff06bb82 */ /* 0x000e660000000a00 */
[----:B------:R-:W-:Y:S02]  /*0270*/  UISETP.EQ.OR.EX UP0, UPT, UR5, URZ, !UP3, UP0 ;  /* 0x0000003f0500728c */ /* 0x000fe4000df02700 */
[----:B------:R-:W-:Y:S01]  /*0280*/  UIMAD.WIDE UR6, UR17, 0x4, UR6 ;  /* 0x00000004110678a5 */ /* 0x000fe2000f8e0206 */
[----:B-----5:R-:W-:Y:S02]  /*0290*/  @P2 R2UR UR24, R4 ;  /* 0x00000000041822ca */ /* 0x020fe400000e0000 */
[----:B------:R-:W-:-:S11]  /*02a0*/  @P2 R2UR UR25, R5 ;  /* 0x00000000051922ca */ /* 0x000fd600000e0000 */
[----:B------:R-:W-:Y:S02]  /*02b0*/  IMAD.U32 R4, RZ, RZ, UR24 ;  /* 0x00000018ff047e24 */ /* 0x000fe4000f8e00ff */
[----:B------:R-:W-:-:S05]  /*02c0*/  IMAD.U32 R5, RZ, RZ, UR25 ;  /* 0x00000019ff057e24 */ /* 0x000fca000f8e00ff */
[----:B-1----:R1:W-:Y:S01]  /*02d0*/  @!P3 STG.E.64 desc[UR20][R6.64], R4 ;  /* 0x000000040600b986 */ /* 0x0023e2000c101b14 */
[----:B--2---:R-:W-:Y:S01]  /*02e0*/  @P2 IADD3 R8, P1, R2, R0, RZ ;  /* 0x0000000002082210 */ /* 0x004fe20007f3e0ff */
[----:B------:R-:W-:-:S04]  /*02f0*/  IMAD.U32 R2, RZ, RZ, UR8 ;  /* 0x00000008ff027e24 */ /* 0x000fc8000f8e00ff */
[----:B------:R-:W-:Y:S01]  /*0300*/  @P2 IMAD.X R10, RZ, RZ, R3, P1 ;  /* 0x000000ffff0a2224 */ /* 0x000fe200008e0603 */
[----:B------:R-:W-:Y:S01]  /*0310*/  PLOP3.LUT P1, PT, PT, PT, UP1, 0x80, 0x0 ;  /* 0x000000000000781c */ /* 0x000fe20003f2f018 */
[----:B------:R-:W-:Y:S01]  /*0320*/  IMAD.U32 R3, RZ, RZ, UR9 ;  /* 0x00000009ff037e24 */ /* 0x000fe2000f8e00ff */
[----:B------:R-:W-:Y:S02]  /*0330*/  @UP1 ULDC.64 UR8, c[0x0][0x300] ;  /* 0x0000c00000081ab9 */ /* 0x000fe40000000a00 */
[----:B------:R-:W-:Y:S01]  /*0340*/  @UP1 UIMAD.WIDE UR8, UR17, 0x4, UR8 ;  /* 0x00000004110818a5 */ /* 0x000fe2000f8e0208 */
[----:B-1----:R-:W-:Y:S02]  /*0350*/  @!P3 IMAD.MOV.U32 R4, RZ, RZ, R8 ;  /* 0x000000ffff04b224 */ /* 0x002fe400078e0008 */
[----:B------:R-:W-:-:S05]  /*0360*/  @!P3 IMAD.MOV.U32 R5, RZ, RZ, R10 ;  /* 0x000000ffff05b224 */ /* 0x000fca00078e000a */
[----:B------:R1:W-:Y:S01]  /*0370*/  @!P3 STG.E.64 desc[UR20][R6.64+0x8], R4 ;  /* 0x000008040600b986 */ /* 0x0003e2000c101b14 */
[----:B------:R-:W-:-:S03]  /*0380*/  PLOP3.LUT P2, PT, PT, PT, UP0, 0x80, 0x0 ;  /* 0x000000000000781c */ /* 0x000fc60003f4f008 */
[----:B-1----:R-:W2:Y:S04]  /*0390*/  @P0 LDG.E R6, desc[UR20][R2.64] ;  /* 0x0000001402060981 */ /* 0x002ea8000c1e1900 */
[----:B------:R1:W3:Y:S02]  /*03a0*/  @P0 LDG.E R5, desc[UR20][R2.64+0x4] ;  /* 0x0000041402050981 */ /* 0x0002e4000c1e1900 */
[----:B-1----:R-:W-:Y:S02]  /*03b0*/  IMAD.U32 R2, RZ, RZ, UR8 ;  /* 0x00000008ff027e24 */ /* 0x002fe4000f8e00ff */
[----:B------:R-:W-:-:S05]  /*03c0*/  IMAD.U32 R3, RZ, RZ, UR9 ;  /* 0x00000009ff037e24 */ /* 0x000fca000f8e00ff */
[----:B------:R1:W4:Y:S02]  /*03d0*/  @P1 LDG.E R0, desc[UR20][R2.64] ;  /* 0x0000001402001981 */ /* 0x000324000c1e1900 */
[----:B-1----:R-:W-:Y:S02]  /*03e0*/  IMAD.U32 R2, RZ, RZ, UR6 ;  /* 0x00000006ff027e24 */ /* 0x002fe4000f8e00ff */
[----:B------:R-:W-:-:S05]  /*03f0*/  IMAD.U32 R3, RZ, RZ, UR7 ;  /* 0x00000007ff037e24 */ /* 0x000fca000f8e00ff */
[----:B------:R-:W5:Y:S01]  /*0400*/  @!P2 LDG.E R4, desc[UR20][R2.64] ;  /* 0x000000140204a981 */ /* 0x000f62000c1e1900 */
[----:B------:R-:W-:Y:S01]  /*0410*/  SHF.R.S32.HI R17, RZ, 0x1f, R153 ;  /* 0x0000001fff117819 */ /* 0x000fe20000011499 */
[----:B------:R-:W-:-:S03]  /*0420*/  UMOV UR7, 0xffffffff ;  /* 0xffffffff00077882 */ /* 0x000fc60000000000 */
[----:B------:R-:W-:Y:S02]  /*0430*/  LEA.HI R155, R17, R153, RZ, 0x5 ;  /* 0x00000099119b7211 */ /* 0x000fe400078f28ff */
[----:B--2---:R-:W-:Y:S02]  /*0440*/  @P0 R2UR UR13, R6 ;  /* 0x00000000060d02ca */ /* 0x004fe400000e0000 */
[----:B---3--:R-:W-:Y:S02]  /*0450*/  @P0 R2UR UR15, R5 ;  /* 0x00000000050f02ca */ /* 0x008fe400000e0000 */
[----:B------:R-:W-:-:S04]  /*0460*/  ISETP.NE.U32.AND P0, PT, RZ, UR4, PT ;  /* 0x00000004ff007c0c */ /* 0x000fc8000bf05070 */
[----:B------:R-:W-:-:S07]  /*0470*/  ISETP.NE.AND.EX P0, PT, RZ, UR5, PT, P0 ;  /* 0x00000005ff007c0c */ /* 0x000fce000bf05300 */
[----:B------:R-:W-:-:S07]  /*0480*/  @UP2 UIADD3 UR15, UR15, -UR13, URZ ;  /* 0x8000000d0f0f2290 */ /* 0x000fce000fffe03f */
[----:B------:R-:W-:Y:S01]  /*0490*/  @!UP2 ULDC UR15, c[0x0][0x2c4] ;  /* 0x0000b100000faab9 */ /* 0x000fe20000000800 */
[----:B----4-:R-:W-:Y:S02]  /*04a0*/  @P1 R2UR UR28, R0 ;  /* 0x00000000001c12ca */ /* 0x010fe400000e0000 */
[----:B------:R-:W-:-:S05]  /*04b0*/  LOP3.LUT R0, R155, 0xffffffe0, RZ, 0xc0, !PT ;  /* 0xffffffe09b007812 */ /* 0x000fca00078ec0ff */
[----:B------:R-:W-:Y:S01]  /*04c0*/  IMAD.IADD R148, R153, 0x1, -R0 ;  /* 0x0000000199947824 */ /* 0x000fe200078e0a00 */
[----:B-----5:R-:W-:Y:S01]  /*04d0*/  @!P2 R2UR UR7, R4 ;  /* 0x000000000407a2ca */ /* 0x020fe200000e0000 */
[----:B------:R-:W-:-:S14]  /*04e0*/  @!P0 BRA `(.L_x_563) ;  /* 0x00000000001c8947 */ /* 0x000fdc0003800000 */
[----:B------:R-:W-:-:S13]  /*04f0*/  PLOP3.LUT P0, PT, PT, PT, UP3, 0x80, 0x0 ;  /* 0x000000000000781c */ /* 0x000fda0003f0f038 */
[----:B------:R-:W2:Y:S04]  /*0500*/  @P0 LDG.E R0, desc[UR20][R2.64+0x4] ;  /* 0x0000041402000981 */ /* 0x000ea8000c1e1900 */
[----:B------:R-:W3:Y:S01]  /*0510*/  @!P0 LDG.E R2, desc[UR20][R2.64] ;  /* 0x0000001402028981 */ /* 0x000ee2000c1e1900 */
[----:B--2---:R-:W-:-:S13]  /*0520*/  @P0 R2UR UR6, R0 ;  /* 0x00000000000602ca */ /* 0x004fda00000e0000 */
[----:B------:R-:W-:-:S07]  /*0530*/  @UP3 UIADD3 UR6, UR6, -UR7, URZ ;  /* 0x8000000706063290 */ /* 0x000fce000fffe03f */
[----:B---3--:R-:W-:Y:S01]  /*0540*/  @!P0 R2UR UR6, R2 ;  /* 0x00000000020682ca */ /* 0x008fe200000e0000 */
[----:B------:R-:W-:-:S14]  /*0550*/  BRA `(.L_x_564) ;  /* 0x0000000000047947 */ /* 0x000fdc0003800000 */
.L_x_563:
[----:B------:R-:W-:-:S05]  /*0560*/  ULDC UR6, c[0x0][0x2c8] ;  /* 0x0000b20000067ab9 */ /* 0x000fca0000000800 */
.L_x_564:
        /* <DEDUP_REMOVED lines=19> */
[----:B------:R-:W-:Y:S01]  /*06a0*/  @!UP2 UIADD3 UR23, UR4, UR6, -UR28 ;  /* 0x000000060417a290 */ /* 0x000fe2000fffe81c */
[----:B------:R-:W-:Y:S11]  /*06b0*/  @!P0 EXIT ;  /* 0x000000000000894d */ /* 0x000ff60003800000 */
[----:B------:R-:W-:Y:S02]  /*06c0*/  UISETP.GE.AND UP0, UPT, UR23, 0x1, UPT ;  /* 0x000000011700788c */ /* 0x000fe4000bf06270 */
[----:B------:R-:W-:-:S04]  /*06d0*/  UIADD3 UR4, UR23, 0x3f, URZ ;  /* 0x0000003f17047890 */ /* 0x000fc8000fffe03f */
[----:B------:R-:W-:Y:S01]  /*06e0*/  PLOP3.LUT P0, PT, PT, PT, UP0, 0x80, 0x0 ;  /* 0x000000000000781c */ /* 0x000fe20003f0f008 */
[----:B------:R-:W-:-:S04]  /*06f0*/  USHF.R.S32.HI UR18, URZ, 0x1f, UR4 ;  /* 0x0000001f3f127899 */ /* 0x000fc80008011404 */
[----:B------:R-:W-:-:S08]  /*0700*/  ULEA.HI UR18, UR18, UR4, URZ, 0x6 ;  /* 0x0000000412127291 */ /* 0x000fd0000f8f303f */
[----:B------:R-:W-:Y:S05]  /*0710*/  @!P0 BRA `(.L_x_565) ;  /* 0x0000013400f88947 */ /* 0x000fea0003800000 */
[----:B------:R-:W1:Y:S01]  /*0720*/  LDC R14, c[0x0][0x278] ;  /* 0x00009e00ff0e7b82 */ /* 0x000e620000000800 */
[----:B------:R-:W2:Y:S01]  /*0730*/  S2R R4, SR_CTAID.Z ;  /* 0x0000000000047919 */ /* 0x000ea20000002700 */
[----:B------:R-:W-:Y:S01]  /*0740*/  UISETP.NE.AND UP1, UPT, UR13, -0x1, UPT ;  /* 0xffffffff0d00788c */ /* 0x000fe2000bf25270 */
[CC--:B------:R-:W-:Y:S01]  /*0750*/  LEA.HI R6, R17.reuse, R153.reuse, RZ, 0x2 ;  /* 0x0000009911067211 */ /* 0x0c0fe200078f10ff */
[----:B------:R-:W-:Y:S01]  /*0760*/  ULDC UR22, c[0x0][0x270] ;  /* 0x00009c0000167ab9 */ /* 0x000fe20000000800 */
[----:B------:R-:W-:Y:S01]  /*0770*/  LEA.HI R23, R17, R153, RZ, 0x3 ;  /* 0x0000009911177211 */ /* 0x000fe200078f18ff */
[----:B------:R-:W-:Y:S01]  /*0780*/  UIMAD UR22, UR17, UR22, UR16 ;  /* 0x00000016111672a4 */ /* 0x000fe2000f8e0210 */
[----:B------:R-:W-:Y:S01]  /*0790*/  SHF.R.S32.HI R154, RZ, 0x5, R155 ;  /* 0x00000005ff9a7819 */ /* 0x000fe2000001149b */
[----:B------:R-:W-:Y:S01]  /*07a0*/  UISETP.NE.AND UP0, UPT, UR7, -0x1, UPT ;  /* 0xffffffff0700788c */ /* 0x000fe2000bf05270 */
[----:B------:R-:W-:Y:S01]  /*07b0*/  SHF.R.S32.HI R22, RZ, 0x3, R23 ;  /* 0x00000003ff167819 */ /* 0x000fe20000011417 */
[----:B------:R-:W-:Y:S01]  /*07c0*/  USHF.L.U32 UR9, UR22, 0x5, URZ ;  /* 0x0000000516097899 */ /* 0x000fe2000800063f */
[----:B------:R-:W-:-:S02]  /*07d0*/  ULDC UR19, c[0x0][0x2d8] ;  /* 0x0000b60000137ab9 */ /* 0x000fc40000000800 */
[----:B------:R-:W-:Y:S01]  /*07e0*/  @UP1 ULDC.64 UR4, c[0x0][0x240] ;  /* 0x0000900000041ab9 */ /* 0x000fe20000000a00 */
[----:B------:R-:W-:Y:S02]  /*07f0*/  @!UP1 USHF.R.S32.HI UR10, URZ, 0x1f, UR17 ;  /* 0x0000001f3f0a9899 */ /* 0x000fe40008011411 */
[----:B------:R-:W-:Y:S01]  /*0800*/  @UP1 UIMAD.WIDE.U32 UR30, UR13, UR4, URZ ;  /* 0x000000040d1e12a5 */ /* 0x000fe2000f8e003f */
[----:B------:R-:W-:Y:S01]  /*0810*/  IADD3 R158, P2, P0, R8, UR9, R148 ;  /* 0x00000009089e7c10 */ /* 0x000fe2000f85e094 */
[----:B------:R-:W-:Y:S02]  /*0820*/  USHF.R.S32.HI UR8, URZ, 0x1f, UR9 ;  /* 0x0000001f3f087899 */ /* 0x000fe40008011409 */
[----:B------:R-:W-:Y:S02]  /*0830*/  @UP1 UIMAD UR6, UR13, UR5, UR31 ;  /* 0x000000050d0612a4 */ /* 0x000fe4000f8e021f */
[----:B------:R3:W-:Y:S01]  /*0840*/  STL [R1+0x10c], R158 ;  /* 0x00010c9e01007387 */ /* 0x0007e20000100800 */
[----:B------:R-:W-:Y:S01]  /*0850*/  @!UP1 ULDC.64 UR4, c[0x0][0x228] ;  /* 0x00008a0000049ab9 */ /* 0x000fe20000000a00 */
[----:B-1----:R-:W-:Y:S01]  /*0860*/  IABS R7, R14 ;  /* 0x0000000e00077213 */ /* 0x002fe20000000000 */
[----:B------:R-:W-:-:S02]  /*0870*/  @!UP1 UIMAD UR10, UR10, UR4, URZ ;  /* 0x000000040a0a92a4 */ /* 0x000fc4000f8e023f */
[----:B------:R-:W-:Y:S01]  /*0880*/  @UP0 UIADD3 UR29, UR28, UR7, URZ ;  /* 0x000000071c1d0290 */ /* 0x000fe2000fffe03f */
[----:B------:R-:W1:Y:S01]  /*0890*/  I2F.RP R2, R7 ;  /* 0x0000000700027306 */ /* 0x000e620000209400 */
[----:B------:R-:W-:Y:S01]  /*08a0*/  @!UP1 UIMAD UR5, UR17, UR5, UR10 ;  /* 0x00000005110592a4 */ /* 0x000fe2000f8e020a */
[----:B------:R-:W-:Y:S02]  /*08b0*/  @UP1 UMOV UR26, UR30 ;  /* 0x0000001e001a1c82 */ /* 0x000fe40008000000 */
[----:B------:R-:W-:Y:S01]  /*08c0*/  @UP0 ULDC.64 UR10, c[0x0][0x248] ;  /* 0x00009200000a0ab9 */ /* 0x000fe20000000a00 */
[----:B--2---:R-:W-:Y:S01]  /*08d0*/  IABS R4, R4 ;  /* 0x0000000400047213 */ /* 0x004fe20000000000 */
[----:B------:R-:W-:Y:S02]  /*08e0*/  @UP0 UIMAD.WIDE.U32 UR32, UR29, UR10, URZ ;  /* 0x0000000a1d2002a5 */ /* 0x000fe4000f8e003f */
[----:B------:R-:W-:Y:S02]  /*08f0*/  @UP0 UIMAD UR29, UR29, UR11, URZ ;  /* 0x0000000b1d1d02a4 */ /* 0x000fe4000f8e023f */
[----:B------:R-:W-:-:S02]  /*0900*/  USHF.R.S32.HI UR18, URZ, 0x6, UR18 ;  /* 0x000000063f127899 */ /* 0x000fc40008011412 */
[----:B------:R-:W-:Y:S01]  /*0910*/  @UP0 UIADD3 UR29, UR33, UR29, URZ ;  /* 0x0000001d211d0290 */ /* 0x000fe2000fffe03f */
[----:B------:R-:W-:Y:S01]  /*0920*/  @UP0 UMOV UR30, UR32 ;  /* 0x00000020001e0c82 */ /* 0x000fe20008000000 */
        /* <DEDUP_REMOVED lines=8> */
[----:B------:R-:W-:-:S03]  /*09b0*/  SHF.R.S32.HI R4, RZ, 0x1f, R148 ;  /* 0x0000001fff047819 */ /* 0x000fc60000011494 */
[----:B------:R-:W-:Y:S01]  /*09c0*/  IMAD.HI.U32 R9, R2, R3, RZ ;  /* 0x0000000302097227 */ /* 0x000fe200078e00ff */
[----:B------:R-:W-:Y:S01]  /*09d0*/  IADD3.X R156, R10, UR8, R4, P2, P0 ;  /* 0x000000080a9c7c10 */ /* 0x000fe200097e0404 */
[----:B------:R-:W-:Y:S01]  /*09e0*/  @!UP1 UIMAD.WIDE.U32 UR8, UR17, UR4, URZ ;  /* 0x00000004110892a5 */ /* 0x000fe2000f8e003f */
[----:B------:R-:W-:Y:S01]  /*09f0*/  PLOP3.LUT P0, PT, PT, PT, UP0, 0x80, 0x0 ;  /* 0x000000000000781c */ /* 0x000fe20003f0f008 */
[----:B------:R-:W-:Y:S01]  /*0a00*/  IMAD.MOV R0, RZ, RZ, -R9 ;  /* 0x000000ffff007224 */ /* 0x000fe200078e0a09 */
[----:B------:R-:W-:Y:S01]  /*0a10*/  ULDC UR4, c[0x0][0x2d4] ;  /* 0x0000b50000047ab9 */ /* 0x000fe20000000800 */
[----:B------:R-:W-:Y:S01]  /*0a20*/  IMAD.SHL.U32 R2, R22, 0x40, RZ ;  /* 0x0000004016027824 */ /* 0x000fe200078e00ff */
[----:B------:R-:W-:Y:S01]  /*0a30*/  UIMAD UR22, UR22, UR4, UR27 ;  /* 0x00000004161672a4 */ /* 0x000fe2000f8e021b */
[C---:B------:R-:W-:Y:S01]  /*0a40*/  IMAD R0, R7.reuse, R0, R3 ;  /* 0x0000000007007224 */ /* 0x040fe200078e0203 */
[----:B------:R-:W-:Y:S01]  /*0a50*/  LOP3.LUT R3, R6, 0xfffffffc, RZ, 0xc0, !PT ;  /* 0xfffffffc06037812 */ /* 0x000fe200078ec0ff */
[----:B------:R-:W-:Y:S01]  /*0a60*/  @!UP1 UIADD3 UR6, UR9, UR5, URZ ;  /* 0x0000000509069290 */ /* 0x000fe2000fffe03f */
[----:B------:R-:W-:Y:S01]  /*0a70*/  LOP3.LUT R2, R2, 0xc0, RZ, 0xc0, !PT ;  /* 0x000000c002027812 */ /* 0x000fe200078ec0ff */
[----:B------:R-:W-:Y:S01]  /*0a80*/  UIMAD UR22, UR22, UR19, URZ ;  /* 0x00000013161672a4 */ /* 0x000fe2000f8e023f */
[----:B------:R-:W-:Y:S01]  /*0a90*/  ISETP.GT.U32.AND P1, PT, R7, R0, PT ;  /* 0x000000000700720c */ /* 0x000fe20003f24070 */
[----:B------:R-:W-:Y:S01]  /*0aa0*/  IMAD.IADD R3, R153, 0x1, -R3 ;  /* 0x0000000199037824 */ /* 0x000fe200078e0a03 */
[----:B------:R-:W-:-:S03]  /*0ab0*/  @!UP1 UMOV UR26, UR8 ;  /* 0x00000008001a9c82 */ /* 0x000fc60008000000 */
[----:B------:R-:W-:-:S05]  /*0ac0*/  IMAD.SHL.U32 R176, R3, 0x8, RZ ;  /* 0x0000000803b07824 */ /* 0x000fca00078e00ff */
[----:B------:R-:W-:Y:S02]  /*0ad0*/  LOP3.LUT R3, R2, 0x18, R176, 0xf8, !PT ;  /* 0x0000001802037812 */ /* 0x000fe400078ef8b0 */
[----:B------:R-:W-:Y:S01]  /*0ae0*/  SHF.R.U32.HI R2, RZ, 0x3, R2 ;  /* 0x00000003ff027819 */ /* 0x000fe20000011602 */
[----:B------:R-:W-:-:S03]  /*0af0*/  @!P1 IMAD.IADD R0, R0, 0x1, -R7 ;  /* 0x0000000100009824 */ /* 0x000fc600078e0a07 */
[----:B------:R-:W-:Y:S02]  /*0b00*/  LOP3.LUT R5, R3, R2, RZ, 0x3c, !PT ;  /* 0x0000000203057212 */ /* 0x000fe400078e3cff */
[----:B------:R-:W-:Y:S02]  /*0b10*/  SHF.R.S32.HI R2, RZ, 0x2, R6 ;  /* 0x00000002ff027819 */ /* 0x000fe40000011406 */
[----:B------:R-:W-:Y:S02]  /*0b20*/  ISETP.GE.U32.AND P2, PT, R0, R7, PT ;  /* 0x000000070000720c */ /* 0x000fe40003f46070 */
[----:B------:R-:W-:Y:S02]  /*0b30*/  LEA.HI R0, R6, R2, RZ, 0x1 ;  /* 0x0000000206007211 */ /* 0x000fe400078f08ff */
[----:B------:R-:W-:Y:S02]  /*0b40*/  SHF.R.S32.HI R3, RZ, 0x1f, R2 ;  /* 0x0000001fff037819 */ /* 0x000fe40000011402 */
[----:B------:R-:W-:Y:S01]  /*0b50*/  LOP3.LUT R0, R0, 0x7fffffe, RZ, 0xc0, !PT ;  /* 0x07fffffe00007812 */ /* 0x000fe200078ec0ff */
[----:B---3--:R-:W-:Y:S06]  /*0b60*/  @P0 BRA `(.L_x_566) ;  /* 0x0000000000300947 */ /* 0x008fec0003800000 */
        /* <DEDUP_REMOVED lines=12> */
.L_x_566:
[----:B------:R-:W-:Y:S01]  /*0c30*/  @UP0 UIADD3 UR7, UR28, UR7, URZ ;  /* 0x000000071c070290 */ /* 0x000fe2000fffe03f */
[----:B------:R-:W-:Y:S01]  /*0c40*/  IADD3 R0, R2, -R0, RZ ;  /* 0x8000000002007210 */ /* 0x000fe20007ffe0ff */
[----:B------:R-:W-:Y:S01]  /*0c50*/  @UP0 ULDC.64 UR8, c[0x0][0x250] ;  /* 0x0000940000080ab9 */ /* 0x000fe20000000a00 */
[----:B------:R-:W-:Y:S01]  /*0c60*/  LOP3.LUT R6, R14, UR16, RZ, 0x3c, !PT ;  /* 0x000000100e067c12 */ /* 0x000fe2000f8e3cff */
[----:B------:R-:W-:Y:S01]  /*0c70*/  @UP0 UIMAD.WIDE.U32 UR4, UR7, UR8, URZ ;  /* 0x00000008070402a5 */ /* 0x000fe2000f8e003f */
[----:B------:R-:W-:Y:S01]  /*0c80*/  IMAD.U32 R10, RZ, RZ, UR14 ;  /* 0x0000000eff0a7e24 */ /* 0x000fe2000f8e00ff */
[----:B------:R-:W-:Y:S01]  /*0c90*/  @UP0 UIMAD UR31, UR7, UR9, URZ ;  /* 0x00000009071f02a4 */ /* 0x000fe2000f8e023f */
[----:B------:R-:W-:Y:S01]  /*0ca0*/  IMAD R0, R154, 0x8, R0 ;  /* 0x000000089a007824 */ /* 0x000fe200078e0200 */
[----:B------:R-:W-:Y:S02]  /*0cb0*/  USHF.R.S32.HI UR7, URZ, 0x1f, UR16 ;  /* 0x0000001f3f077899 */ /* 0x000fe40008011410 */
        /* <DEDUP_REMOVED lines=13> */
[----:B------:R-:W-:Y:S01]  /*0d90*/  UIADD3 UR31, UR33, UR5, URZ ;  /* 0x00000005211f7290 */ /* 0x000fe2000fffe03f */
[----:B------:R-:W-:-:S11]  /*0da0*/  UMOV UR4, UR32 ;  /* 0x0000002000047c82 */ /* 0x000fd60008000000 */
.L_x_567:
[----:B------:R-:W-:Y:S01]  /*0db0*/  UIADD3 UR5, -UR27, UR15, URZ ;  /* 0x0000000f1b057290 */ /* 0x000fe2000fffe13f */
[----:B------:R-:W-:Y:S01]  /*0dc0*/  VIADD R4, R2, 0x40 ;  /* 0x0000004002047836 */ /* 0x000fe20000000000 */
[--C-:B------:R-:W-:Y:S01]  /*0dd0*/  SHF.R.S32.HI R177, RZ, 0x1f, R176.reuse ;  /* 0x0000001fffb17819 */ /* 0x100fe200000114b0 */
[----:B------:R-:W-:Y:S01]  /*0de0*/  IMAD.U32 R207, R0, 0x20, R5 ;  /* 0x0000002000cf7824 */ /* 0x000fe200078e0005 */
[----:B------:R-:W-:Y:S01]  /*0df0*/  @!P1 IADD3 R9, R9, 0x1, RZ ;  /* 0x0000000109099810 */ /* 0x000fe20007ffe0ff */
[----:B------:R-:W-:Y:S01]  /*0e00*/  IMAD R0, R3, UR10, RZ ;  /* 0x0000000a03007c24 */ /* 0x000fe2000f8e02ff */
[----:B------:R-:W-:Y:S01]  /*0e10*/  ISETP.GE.AND P3, PT, R6, RZ, PT ;  /* 0x000000ff0600720c */ /* 0x000fe20003f66270 */
[--C-:B------:R-:W-:Y:S01]  /*0e20*/  IMAD.WIDE.U32 R6, R2, UR10, R176.reuse ;  /* 0x0000000a02067c25 */ /* 0x100fe2000f8e00b0 */
[----:B------:R-:W-:Y:S01]  /*0e30*/  ISETP.NE.AND P4, PT, R14, RZ, PT ;  /* 0x000000ff0e00720c */ /* 0x000fe20003f85270 */
[----:B------:R-:W-:Y:S01]  /*0e40*/  UIADD3 UR17, UR18, -0x1, URZ ;  /* 0xffffffff12117890 */ /* 0x000fe2000fffe03f */
[----:B------:R-:W-:Y:S01]  /*0e50*/  ISETP.GE.AND P0, PT, R4, UR5, PT ;  /* 0x0000000504007c0c */ /* 0x000fe2000bf06270 */
[----:B------:R-:W-:Y:S01]  /*0e60*/  IMAD.WIDE.U32 R4, R2, UR8, R176 ;  /* 0x0000000802047c25 */ /* 0x000fe2000f8e00b0 */
[----:B------:R-:W-:Y:S01]  /*0e70*/  IADD3 R159, R176, 0x20, RZ ;  /* 0x00000020b09f7810 */ /* 0x000fe20007ffe0ff */
[----:B------:R-:W-:Y:S01]  /*0e80*/  BSSY B0, `(.L_x_568) ;  /* 0x0000054000007945 */ /* 0x000fe20003800000 */
[----:B------:R-:W-:Y:S01]  /*0e90*/  LEA.HI R17, R17, R153, RZ, 0x4 ;  /* 0x0000009911117211 */ /* 0x000fe200078f20ff */
[----:B------:R-:W-:Y:S01]  /*0ea0*/  @P2 VIADD R9, R9, 0x1 ;  /* 0x0000000109092836 */ /* 0x000fe20000000000 */
[----:B------:R-:W-:Y:S01]  /*0eb0*/  IADD3 R8, P2, R6, UR30, RZ ;  /* 0x0000001e06087c10 */ /* 0x000fe2000ff5e0ff */
[----:B------:R-:W-:Y:S01]  /*0ec0*/  IMAD R12, R3, UR8, RZ ;  /* 0x00000008030c7c24 */ /* 0x000fe2000f8e02ff */
[----:B------:R-:W-:Y:S01]  /*0ed0*/  IADD3 R6, P1, R4, UR4, RZ ;  /* 0x0000000404067c10 */ /* 0x000fe2000ff3e0ff */
[C---:B------:R-:W-:Y:S01]  /*0ee0*/  IMAD R13, R2.reuse, UR11, R0 ;  /* 0x0000000b020d7c24 */ /* 0x040fe2000f8e0200 */
[----:B------:R-:W-:Y:S01]  /*0ef0*/  MOV R0, R9 ;  /* 0x0000000900007202 */ /* 0x000fe20000000f00 */
[----:B------:R-:W-:Y:S01]  /*0f00*/  IMAD R12, R2, UR9, R12 ;  /* 0x00000009020c7c24 */ /* 0x000fe2000f8e020c */
[----:B------:R-:W1:Y:S01]  /*0f10*/  S2UR UR4, SR_CgaCtaId ;  /* 0x00000000000479c3 */ /* 0x000e620000008800 */
[----:B------:R-:W-:Y:S01]  /*0f20*/  VIADD R157, R176, 0x40 ;  /* 0x00000040b09d7836 */ /* 0x000fe20000000000 */
[----:B------:R-:W-:Y:S01]  /*0f30*/  IADD3.X R9, R7, UR29, R13, P2, !PT ;  /* 0x0000001d07097c10 */ /* 0x000fe200097fe40d */
[----:B------:R-:W-:Y:S01]  /*0f40*/  @!P3 IMAD.MOV R0, RZ, RZ, -R0 ;  /* 0x000000ffff00b224 */ /* 0x000fe200078e0a00 */
[----:B------:R-:W-:Y:S01]  /*0f50*/  IADD3.X R7, R5, UR31, R12, P1, !PT ;  /* 0x0000001f05077c10 */ /* 0x000fe20008ffe40c */
[----:B------:R-:W-:Y:S01]  /*0f60*/  VIADD R21, R2, 0x20 ;  /* 0x0000002002157836 */ /* 0x000fe20000000000 */
[----:B------:R-:W-:Y:S01]  /*0f70*/  IADD3 R4, P1, R176, UR26, RZ ;  /* 0x0000001ab0047c10 */ /* 0x000fe2000ff3e0ff */
[----:B------:R-:W-:Y:S01]  /*0f80*/  ULDC.64 UR26, c[0x0][0x258] ;  /* 0x00009600001a7ab9 */ /* 0x000fe20000000a00 */
[----:B------:R-:W-:Y:S01]  /*0f90*/  @!P4 LOP3.LUT R0, RZ, R14, RZ, 0x33, !PT ;  /* 0x0000000eff00c212 */ /* 0x000fe200078e33ff */
[----:B------:R-:W-:Y:S01]  /*0fa0*/  IMAD.WIDE R10, R10, 0x80, R2 ;  /* 0x000000800a0a7825 */ /* 0x000fe200078e0202 */
[----:B------:R-:W-:-:S02]  /*0fb0*/  IADD3.X R5, R177, UR6, RZ, P1, !PT ;  /* 0x00000006b1057c10 */ /* 0x000fc40008ffe4ff */
[----:B------:R-:W-:Y:S01]  /*0fc0*/  MOV R14, UR26 ;  /* 0x0000001a000e7c02 */ /* 0x000fe20008000f00 */
[----:B------:R-:W-:Y:S01]  /*0fd0*/  UIMAD UR26, UR7, UR26, URZ ;  /* 0x0000001a071a72a4 */ /* 0x000fe2000f8e023f */
[----:B------:R-:W-:Y:S02]  /*0fe0*/  SHF.R.S32.HI R12, RZ, 0x1f, R0 ;  /* 0x0000001fff0c7819 */ /* 0x000fe40000011400 */
[----:B------:R-:W-:Y:S01]  /*0ff0*/  ULDC.64 UR6, c[0x0][0x260] ;  /* 0x0000980000067ab9 */ /* 0x000fe20000000a00 */
[----:B------:R-:W-:Y:S01]  /*1000*/  IMAD.WIDE.U32 R14, R14, UR16, R4 ;  /* 0x000000100e0e7c25 */ /* 0x000fe2000f8e0004 */
[----:B------:R-:W-:Y:S01]  /*1010*/  ISETP.GE.AND P2, PT, R2, UR5, PT ;  /* 0x0000000502007c0c */ /* 0x000fe2000bf46270 */
[----:B------:R-:W-:Y:S01]  /*1020*/  UIMAD UR27, UR16, UR27, UR26 ;  /* 0x0000001b101b72a4 */ /* 0x000fe2000f8e021a */
[----:B------:R-:W-:Y:S01]  /*1030*/  ISETP.GE.AND P1, PT, R21, UR5, PT ;  /* 0x0000000515007c0c */ /* 0x000fe2000bf26270 */
[----:B------:R-:W-:Y:S01]  /*1040*/  IMAD R4, R12, UR6, RZ ;  /* 0x000000060c047c24 */ /* 0x000fe2000f8e02ff */
[----:B------:R-:W-:Y:S01]  /*1050*/  UMOV UR26, 0x400 ;  /* 0x00000400001a7882 */ /* 0x000fe20000000000 */
[C---:B------:R-:W-:Y:S01]  /*1060*/  IMAD.WIDE.U32 R28, R0.reuse, UR6, R8 ;  /* 0x00000006001c7c25 */ /* 0x040fe2000f8e0008 */
[----:B------:R-:W-:Y:S01]  /*1070*/  UIMAD UR16, UR17, -0x40, UR23 ;  /* 0xffffffc0111078a4 */ /* 0x000fe2000f8e0217 */
[----:B------:R-:W-:Y:S01]  /*1080*/  IADD3 R13, R15, UR27, RZ ;  /* 0x0000001b0f0d7c10 */ /* 0x000fe2000fffe0ff */
[----:B-1----:R-:W-:Y:S01]  /*1090*/  ULEA UR4, UR4, UR26, 0x18 ;  /* 0x0000001a04047291 */ /* 0x002fe2000f8ec03f */
[C---:B------:R-:W-:Y:S01]  /*10a0*/  IMAD R24, R0.reuse, UR7, R4 ;  /* 0x0000000700187c24 */ /* 0x040fe2000f8e0204 */
[----:B------:R-:W-:Y:S01]  /*10b0*/  ULDC.64 UR6, c[0x0][0x268] ;  /* 0x00009a0000067ab9 */ /* 0x000fe20000000a00 */
[----:B------:R1:W-:Y:S01]  /*10c0*/  STL.64 [R1+0x170], R28 ;  /* 0x0001701c01007387 */ /* 0x0003e20000100a00 */
[----:B------:R-:W-:Y:S01]  /*10d0*/  IMAD.WIDE.U32 R26, R0, UR6, R6 ;  /* 0x00000006001a7c25 */ /* 0x000fe2000f8e0006 */
[----:B------:R-:W-:-:S02]  /*10e0*/  ISETP.GE.AND P5, PT, R2, UR16, PT ;  /* 0x0000001002007c0c */ /* 0x000fc4000bfa6270 */
[----:B------:R-:W-:Y:S01]  /*10f0*/  LOP3.LUT R16, R17, 0xfffffff0, RZ, 0xc0, !PT ;  /* 0xfffffff011107812 */ /* 0x000fe200078ec0ff */
[----:B------:R-:W-:Y:S01]  /*1100*/  IMAD R4, R12, UR6, RZ ;  /* 0x000000060c047c24 */ /* 0x000fe2000f8e02ff */
[----:B------:R1:W-:Y:S01]  /*1110*/  STL.64 [R1+0x168], R26 ;  /* 0x0001681a01007387 */ /* 0x0003e20000100a00 */
[----:B------:R-:W-:Y:S02]  /*1120*/  LEA R207, R207, UR4, 0x1 ;  /* 0x00000004cfcf7c11 */ /* 0x000fe4000f8e08ff */
        /* <DEDUP_REMOVED lines=41> */
.L_x_569:
[----:B------:R-:W-:Y:S05]  /*13c0*/  BSYNC B0 ;  /* 0x0000000000007941 */ /* 0x000fea0003800000 */
.L_x_568:
[----:B---3--:R-:W-:Y:S01]  /*13d0*/  IMAD.IADD R8, R153, 0x1, -R16 ;  /* 0x0000000199087824 */ /* 0x008fe200078e0a10 */
[----:B------:R-:W-:Y:S01]  /*13e0*/  SHF.R.S32.HI R19, RZ, 0x4, R17 ;  /* 0x00000004ff137819 */ /* 0x000fe20000011411 */
[----:B------:R-:W-:Y:S01]  /*13f0*/  BSSY B0, `(.L_x_570) ;  /* 0x000002c000007945 */ /* 0x000fe20003800000 */
[C---:B------:R-:W-:Y:S01]  /*1400*/  ISETP.GE.AND P4, PT, R2.reuse, UR16, PT ;  /* 0x0000001002007c0c */ /* 0x040fe2000bf86270 */
[----:B------:R-:W-:Y:S01]  /*1410*/  VIADD R18, R2, 0x60 ;  /* 0x0000006002127836 */ /* 0x000fe20000000000 */
[----:B------:R-:W-:Y:S02]  /*1420*/  LEA.HI R9, R17, R19, RZ, 0x1 ;  /* 0x0000001311097211 */ /* 0x000fe400078f08ff */
[----:B------:R-:W-:Y:S01]  /*1430*/  LEA.HI R20, R8, R8, RZ, 0x1 ;  /* 0x0000000808147211 */ /* 0x000fe200078f08ff */
[----:B------:R-:W-:Y:S08]  /*1440*/  @P1 BRA `(.L_x_571) ;  /* 0x0000000000981947 */ /* 0x000ff00003800000 */
[----:B------:R-:W-:Y:S01]  /*1450*/  ULDC UR26, c[0x0][0x2d0] ;  /* 0x0000b400001a7ab9 */ /* 0x000fe20000000800 */
[----:B--2---:R-:W-:Y:S01]  /*1460*/  IADD3 R4, P1, R10, 0x20, RZ ;  /* 0x000000200a047810 */ /* 0x004fe20007f3e0ff */
        /* <DEDUP_REMOVED lines=36> */
.L_x_571:
[----:B------:R-:W-:Y:S05]  /*16b0*/  BSYNC B0 ;  /* 0x0000000000007941 */ /* 0x000fea0003800000 */
.L_x_570:
[----:B------:R-:W-:Y:S01]  /*16c0*/  LOP3.LUT R9, R9, 0xfffffffe, RZ, 0xc0, !PT ;  /* 0xfffffffe09097812 */ /* 0x000fe200078ec0ff */
[----:B------:R-:W-:Y:S01]  /*16d0*/  BSSY B0, `(.L_x_572) ;  /* 0x0000030000007945 */ /* 0x000fe20003800000 */
[----:B------:R-:W-:Y:S02]  /*16e0*/  LOP3.LUT R0, R20, 0x7fffffe, RZ, 0xc0, !PT ;  /* 0x07fffffe14007812 */ /* 0x000fe400078ec0ff */
[----:B------:R-:W-:Y:S01]  /*16f0*/  LOP3.LUT R2, R23, 0xfffffff8, RZ, 0xc0, !PT ;  /* 0xfffffff817027812 */ /* 0x000fe200078ec0ff */
[----:B------:R-:W-:Y:S01]  /*1700*/  IMAD.IADD R19, R19, 0x1, -R9 ;  /* 0x0000000113137824 */ /* 0x000fe200078e0a09 */
[----:B------:R-:W-:Y:S01]  /*1710*/  SHF.R.S32.HI R3, RZ, 0x1f, R8 ;  /* 0x0000001fff037819 */ /* 0x000fe20000011408 */
[----:B------:R-:W-:Y:S01]  /*1720*/  IMAD.IADD R152, R8, 0x1, -R0 ;  /* 0x0000000108987824 */ /* 0x000fe200078e0a00 */
[----:B------:R-:W-:Y:S01]  /*1730*/  ISETP.GE.AND P6, PT, R18, UR5, PT ;  /* 0x0000000512007c0c */ /* 0x000fe2000bfc6270 */
[----:B------:R-:W-:Y:S01]  /*1740*/  IMAD.IADD R18, R153, 0x1, -R2 ;  /* 0x0000000199127824 */ /* 0x000fe200078e0a02 */
[----:B------:R-:W-:Y:S01]  /*1750*/  LEA.HI R23, R3, R8, RZ, 0x3 ;  /* 0x0000000803177211 */ /* 0x000fe200078f18ff */
[----:B------:R-:W-:Y:S10]  /*1760*/  @P0 BRA `(.L_x_573) ;  /* 0x0000000000980947 */ /* 0x000ff40003800000 */
        /* <DEDUP_REMOVED lines=38> */
.L_x_573:
[----:B------:R-:W-:Y:S05]  /*19d0*/  BSYNC B0 ;  /* 0x0000000000007941 */ /* 0x000fea0003800000 */
.L_x_572:
        /* <DEDUP_REMOVED lines=40> */
.L_x_575:
[----:B------:R-:W-:Y:S05]  /*1c60*/  BSYNC B0 ;  /* 0x0000000000007941 */ /* 0x000fea0003800000 */
.L_x_574:
[----:B------:R-:W-:Y:S01]  /*1c70*/  IMAD.IADD R161, R29, 0x1, R24 ;  /* 0x000000011da17824 */ /* 0x000fe200078e0218 */
[----:B------:R-:W-:Y:S01]  /*1c80*/  LEA.HI R0, R18, R18, RZ, 0x1 ;  /* 0x0000001212007211 */ /* 0x000fe200078f08ff */
[----:B------:R-:W-:Y:S01]  /*1c90*/  IMAD.MOV.U32 R160, RZ, RZ, R28 ;  /* 0x000000ffffa07224 */ /* 0x000fe200078e001c */
[----:B------:R-:W-:Y:S01]  /*1ca0*/  USHF.L.U32 UR27, UR10, 0x6, URZ ;  /* 0x000000060a1b7899 */ /* 0x000fe2000800063f */
[--C-:B--234-:R-:W-:Y:S01]  /*1cb0*/  SHF.R.S32.HI R4, RZ, 0x1, R20.reuse ;  /* 0x00000001ff047819 */ /* 0x11cfe20000011414 */
[----:B------:R-:W-:Y:S01]  /*1cc0*/  USHF.L.U64.HI UR26, UR10, 0x6, UR11 ;  /* 0x000000060a1a7899 */ /* 0x000fe2000801020b */
[----:B------:R-:W-:Y:S01]  /*1cd0*/  SHF.R.S32.HI R2, RZ, 0x1f, R20 ;  /* 0x0000001fff027819 */ /* 0x000fe20000011414 */
[----:B------:R2:W-:Y:S01]  /*1ce0*/  STL.64 [R1+0x160], R160 ;  /* 0x000160a001007387 */ /* 0x0005e20000100a00 */
[----:B------:R-:W-:Y:S01]  /*1cf0*/  SHF.R.S32.HI R14, RZ, 0x1, R0 ;  /* 0x00000001ff0e7819 */ /* 0x000fe20000011400 */
[----:B------:R-:W-:Y:S01]  /*1d00*/  USHF.R.S32.HI UR28, URZ, 0x1f, UR17 ;  /* 0x0000001f3f1c7899 */ /* 0x000fe20008011411 */
[----:B------:R-:W-:Y:S01]  /*1d10*/  LEA.HI R2, R2, R4, RZ, 0x2 ;  /* 0x0000000402027211 */ /* 0x000fe200078f10ff */
[----:B------:R-:W-:Y:S01]  /*1d20*/  UIMAD UR6, UR26, UR17, URZ ;  /* 0x000000111a0672a4 */ /* 0x000fe2000f8e023f */
[----:B------:R-:W-:Y:S01]  /*1d30*/  LOP3.LUT R6, R0, 0x3fffffe, RZ, 0xc0, !PT ;  /* 0x03fffffe00067812 */ /* 0x000fe200078ec0ff */
[----:B------:R-:W-:Y:S01]  /*1d40*/  IMAD.U32 R151, RZ, RZ, UR27 ;  /* 0x0000001bff977e24 */ /* 0x000fe2000f8e00ff */
[----:B------:R-:W-:Y:S01]  /*1d50*/  LOP3.LUT R5, R2, 0xfffffffc, RZ, 0xc0, !PT ;  /* 0xfffffffc02057812 */ /* 0x000fe200078ec0ff */
[----:B------:R-:W-:Y:S01]  /*1d60*/  IMAD.SHL.U32 R0, R14, 0x40, RZ ;  /* 0x000000400e007824 */ /* 0x000fe200078e00ff */
[----:B------:R-:W-:Y:S01]  /*1d70*/  UIMAD UR6, UR28, UR27, UR6 ;  /* 0x0000001b1c0672a4 */ /* 0x000fe2000f8e0206 */
[----:B------:R-:W-:Y:S01]  /*1d80*/  IMAD.WIDE.U32 R2, R151, UR17, R160 ;  /* 0x0000001197027c25 */ /* 0x000fe2000f8e00a0 */
[----:B------:R-:W-:Y:S01]  /*1d90*/  BSSY B0, `(.L_x_576) ;  /* 0x0000029000007945 */ /* 0x000fe20003800000 */
[----:B------:R-:W-:-:S02]  /*1da0*/  ISETP.GE.AND P0, PT, R21, UR16, PT ;  /* 0x0000001015007c0c */ /* 0x000fc4000bf06270 */
[----:B------:R-:W-:Y:S01]  /*1db0*/  IMAD.SHL.U32 R9, R22, 0x8, RZ ;  /* 0x0000000816097824 */ /* 0x000fe200078e00ff */
[----:B------:R-:W-:Y:S01]  /*1dc0*/  LOP3.LUT R0, R0, 0xc0, RZ, 0xc0, !PT ;  /* 0x000000c000007812 */ /* 0x000fe200078ec0ff */
[----:B------:R-:W-:Y:S02]  /*1dd0*/  VIADD R8, R3, UR6 ;  /* 0x0000000603087c36 */ /* 0x000fe40008000000 */
[----:B------:R-:W-:Y:S01]  /*1de0*/  IMAD.IADD R12, R18, 0x1, -R6 ;  /* 0x00000001120c7824 */ /* 0x000fe200078e0a06 */
[----:B------:R-:W-:Y:S01]  /*1df0*/  LOP3.LUT R9, R0, 0x8, R9, 0xf8, !PT ;  /* 0x0000000800097812 */ /* 0x000fe200078ef809 */
[----:B------:R-:W-:Y:S01]  /*1e00*/  IMAD.IADD R13, R4, 0x1, -R5 ;  /* 0x00000001040d7824 */ /* 0x000fe200078e0a05 */
[----:B------:R-:W-:Y:S01]  /*1e10*/  SHF.R.U32.HI R0, RZ, 0x3, R0 ;  /* 0x00000003ff007819 */ /* 0x000fe20000011600 */
[----:B------:R-:W-:Y:S06]  /*1e20*/  @P5 BRA `(.L_x_577) ;  /* 0x00000000007c5947 */ /* 0x000fec0003800000 */
        /* <DEDUP_REMOVED lines=31> */
.L_x_577:
[----:B------:R-:W-:Y:S05]  /*2020*/  BSYNC B0 ;  /* 0x0000000000007941 */ /* 0x000fea0003800000 */
.L_x_576:
[----:B------:R-:W-:Y:S01]  /*2030*/  USHF.L.U64.HI UR11, UR10, 0x5, UR11 ;  /* 0x000000050a0b7899 */ /* 0x000fe2000801020b */
[----:B------:R-:W-:Y:S01]  /*2040*/  BSSY B0, `(.L_x_578) ;  /* 0x0000023000007945 */ /* 0x000fe20003800000 */
[----:B------:R-:W-:Y:S01]  /*2050*/  USHF.L.U32 UR10, UR10, 0x5, URZ ;  /* 0x000000050a0a7899 */ /* 0x000fe2000800063f */
[----:B------:R-:W-:Y:S02]  /*2060*/  LOP3.LUT R9, R9, R0, RZ, 0x3c, !PT ;  /* 0x0000000009097212 */ /* 0x000fe400078e3cff */
[----:B------:R-:W-:Y:S09]  /*2070*/  @P0 BRA `(.L_x_579) ;  /* 0x00000000007c0947 */ /* 0x000ff20003800000 */
[----:B------:R-:W-:Y:S01]  /*2080*/  ULDC UR6, c[0x0][0x2d0] ;  /* 0x0000b40000067ab9 */ /* 0x000fe20000000800 */
[----:B------:R-:W-:Y:S02]  /*2090*/  IADD3 R0, P0, R2, UR10, RZ ;  /* 0x0000000a02007c10 */ /* 0x000fe4000ff1e0ff */
[----:B------:R-:W-:Y:S02]  /*20a0*/  ISETP.GE.AND P3, PT, R176, UR6, PT ;  /* 0x00000006b0007c0c */ /* 0x000fe4000bf66270 */
[----:B------:R-:W-:Y:S02]  /*20b0*/  ISETP.GE.AND P2, PT, R159, UR6, PT ;  /* 0x000000069f007c0c */ /* 0x000fe4000bf46270 */
[----:B----4-:R-:W-:Y:S02]  /*20c0*/  IADD3.X R6, R8, UR11, RZ, P0, !PT ;  /* 0x0000000b08067c10 */ /* 0x010fe400087fe4ff */
        /* <DEDUP_REMOVED lines=26> */
.L_x_579:
[----:B------:R-:W-:Y:S05]  /*2270*/  BSYNC B0 ;  /* 0x0000000000007941 */ /* 0x000fea0003800000 */
.L_x_578:
[----:B------:R-:W0:Y:S01]  /*2280*/  LDGDEPBAR ;  /* 0x00000000000079af */ /* 0x000e220000000000 */
[----:B----4-:R-:W-:Y:S01]  /*2290*/  IMAD.IADD R7, R27, 0x1, R25 ;  /* 0x000000011b077824 */ /* 0x010fe200078e0219 */
[----:B------:R-:W-:Y:S01]  /*22a0*/  UIMAD UR6, UR28, UR8, URZ ;  /* 0x000000081c0672a4 */ /* 0x000fe2000f8e023f */
[----:B------:R-:W-:Y:S01]  /*22b0*/  IMAD.SHL.U32 R0, R13, 0x40, RZ ;  /* 0x000000400d007824 */ /* 0x000fe200078e00ff */
[----:B------:R-:W-:Y:S01]  /*22c0*/  UIMAD.WIDE.U32 UR28, UR17, UR8, URZ ;  /* 0x00000008111c72a5 */ /* 0x000fe2000f8e003f */
[----:B---3--:R-:W-:Y:S01]  /*22d0*/  IMAD.SHL.U32 R3, R23, 0x20, RZ ;  /* 0x0000002017037824 */ /* 0x008fe200078e00ff */
[----:B------:R3:W-:Y:S01]  /*22e0*/  STL [R1+0x14c], R7 ;  /* 0x00014c0701007387 */ /* 0x0007e20000100800 */
[----:B------:R-:W-:Y:S01]  /*22f0*/  IMAD.SHL.U32 R2, R19, 0x8, RZ ;  /* 0x0000000813027824 */ /* 0x000fe200078e00ff */
[----:B------:R-:W-:Y:S01]  /*2300*/  LOP3.LUT R0, R0, 0xc0, RZ, 0xc0, !PT ;  /* 0x000000c000007812 */ /* 0x000fe200078ec0ff */
[----:B------:R-:W-:Y:S01]  /*2310*/  UIMAD UR6, UR17, UR9, UR6 ;  /* 0x00000009110672a4 */ /* 0x000fe2000f8e0206 */
[----:B------:R-:W-:Y:S01]  /*2320*/  LOP3.LUT R150, R3, 0xffffff00, RZ, 0xc0, !PT ;  /* 0xffffff0003967812 */ /* 0x000fe200078ec0ff */
[----:B------:R-:W-:Y:S01]  /*2330*/  IMAD R6, R19, 0x8, R12 ;  /* 0x0000000813067824 */ /* 0x000fe200078e020c */
[----:B------:R-:W-:Y:S01]  /*2340*/  LOP3.LUT R3, R0, 0x8, R2, 0xf8, !PT ;  /* 0x0000000800037812 */ /* 0x000fe200078ef802 */
[----:B------:R-:W-:Y:S01]  /*2350*/  UIADD3 UR6, UR29, UR6, URZ ;  /* 0x000000061d067290 */ /* 0x000fe2000fffe03f */
[----:B------:R-:W-:Y:S01]  /*2360*/  SHF.R.U32.HI R2, RZ, 0x3, R0 ;  /* 0x00000003ff027819 */ /* 0x000fe20000011600 */
[----:B------:R-:W-:Y:S01]  /*2370*/  IMAD R0, R154, 0x200, R150 ;  /* 0x000002009a007824 */ /* 0x000fe200078e0296 */
[----:B------:R-:W-:Y:S01]  /*2380*/  MOV R5, UR29 ;  /* 0x0000001d00057c02 */ /* 0x000fe20008000f00 */
[----:B------:R-:W-:Y:S01]  /*2390*/  IMAD.U32 R4, RZ, RZ, UR28 ;  /* 0x0000001cff047e24 */ /* 0x000fe2000f8e00ff */
[----:B------:R-:W-:Y:S01]  /*23a0*/  LOP3.LUT R149, R3, R2, RZ, 0x3c, !PT ;  /* 0x0000000203957212 */ /* 0x000fe200078e3cff */
[----:B------:R-:W-:Y:S01]  /*23b0*/  IMAD R2, R152, 0x20, R0 ;  /* 0x0000002098027824 */ /* 0x000fe200078e0200 */
[----:B------:R-:W-:Y:S01]  /*23c0*/  LEA R0, R6, R9, 0x5 ;  /* 0x0000000906007211 */ /* 0x000fe200078e28ff */
[----:B------:R-:W-:Y:S01]  /*23d0*/  IMAD.U32 R8, RZ, RZ, UR6 ;  /* 0x00000006ff087e24 */ /* 0x000fe2000f8e00ff */
[----:B------:R-:W-:Y:S01]  /*23e0*/  LEA R3, P1, R4, R26, 0x6 ;  /* 0x0000001a04037211 */ /* 0x000fe200078230ff */
[----:B------:R-:W-:Y:S01]  /*23f0*/  IMAD.IADD R2, R149, 0x1, R2 ;  /* 0x0000000195027824 */ /* 0x000fe200078e0202 */
[----:B------:R-:W-:-:S04]  /*2400*/  DEPBAR.LE SB0, 0x0 ;  /* 0x000080000000791a */ /* 0x000fc80000000000 */
[----:B------:R-:W-:Y:S01]  /*2410*/  BAR.SYNC.DEFER_BLOCKING 0x0 ;  /* 0x0000000000007b1d */ /* 0x000fe20000010000 */
[----:B------:R-:W-:Y:S02]  /*2420*/  ISETP.GE.AND P0, PT, R21, UR16, PT ;  /* 0x0000001015007c0c */ /* 0x000fe4000bf06270 */
[----:B------:R-:W-:Y:S02]  /*2430*/  LEA.HI.X R8, R4, R7, R8, 0x6, P1 ;  /* 0x0000000704087211 */ /* 0x000fe400008f3408 */
[----:B------:R-:W-:Y:S01]  /*2440*/  LEA R193, R0, UR4, 0x1 ;  /* 0x0000000400c17c11 */ /* 0x000fe2000f8e08ff */
[----:B------:R-:W-:Y:S01]  /*2450*/  BSSY B0, `(.L_x_580) ;  /* 0x0000027000007945 */ /* 0x000fe20003800000 */
        /* <DEDUP_REMOVED lines=38> */
.L_x_581:
[----:B------:R-:W-:Y:S05]  /*26c0*/  BSYNC B0 ;  /* 0x0000000000007941 */ /* 0x000fea0003800000 */
.L_x_580:
[----:B------:R1:W-:Y:S01]  /*26d0*/  @P0 STS.128 [R207+0x9800], RZ ;  /* 0x009800ffcf000388 */ /* 0x0003e20000000c00 */
[----:B------:R-:W-:Y:S03]  /*26e0*/  BSSY B0, `(.L_x_582) ;  /* 0x0000026000007945 */ /* 0x000fe60003800000 */
[----:B------:R1:W-:Y:S04]  /*26f0*/  @P0 STS.128 [R207+0xa800], RZ ;  /* 0x00a800ffcf000388 */ /* 0x0003e80000000c00 */
[----:B------:R1:W-:Y:S01]  /*2700*/  @P0 STS.128 [R207+0xb800], RZ ;  /* 0x00b800ffcf000388 */ /* 0x0003e20000000c00 */
[----:B------:R-:W-:Y:S05]  /*2710*/  @P0 BRA `(.L_x_583) ;  /* 0x0000000000880947 */ /* 0x000fea0003800000 */
[----:B------:R-:W-:Y:S01]  /*2720*/  ULDC UR6, c[0x0][0x2d0] ;  /* 0x0000b40000067ab9 */ /* 0x000fe20000000800 */
[----:B------:R-:W-:Y:S01]  /*2730*/  USHF.L.U32 UR7, UR9, 0x5, URZ ;  /* 0x0000000509077899 */ /* 0x000fe2000800063f */
[----:B------:R-:W-:Y:S01]  /*2740*/  ISETP.GE.AND P3, PT, R176, UR6, PT ;  /* 0x00000006b0007c0c */ /* 0x000fe2000bf66270 */
[----:B------:R-:W-:Y:S01]  /*2750*/  UIMAD.WIDE.U32 UR28, UR8, 0x20, URZ ;  /* 0x00000020081c78a5 */ /* 0x000fe2000f8e003f */
[----:B------:R-:W-:-:S03]  /*2760*/  ISETP.GE.AND P2, PT, R159, UR6, PT ;  /* 0x000000069f007c0c */ /* 0x000fc6000bf46270 */
[----:B------:R-:W-:Y:S02]  /*2770*/  IMAD.U32 R2, RZ, RZ, UR7 ;  /* 0x00000007ff027e24 */ /* 0x000fe4000f8e00ff */
[----:B------:R-:W-:-:S04]  /*2780*/  IADD3 R0, P0, R3, UR28, RZ ;  /* 0x0000001c03007c10 */ /* 0x000fc8000ff1e0ff */
[----:B----4-:R-:W-:Y:S02]  /*2790*/  IADD3.X R6, R8, UR29, R2, P0, !PT ;  /* 0x0000001d08067c10 */ /* 0x010fe400087fe402 */
[----:B---3--:R-:W3:Y:S01]  /*27a0*/  @!P3 LDC.64 R4, c[0x0][0x220] ;  /* 0x00008800ff04bb82 */ /* 0x008ee20000000a00 */
[----:B------:R-:W-:Y:S01]  /*27b0*/  ISETP.GE.AND P0, PT, R157, UR6, PT ;  /* 0x000000069d007c0c */ /* 0x000fe2000bf06270 */
[----:B------:R4:W-:Y:S06]  /*27c0*/  @P3 STS.128 [R207+0x9800], RZ ;  /* 0x009800ffcf003388 */ /* 0x0009ec0000000c00 */
        /* <DEDUP_REMOVED lines=23> */
.L_x_583:
[----:B------:R-:W-:Y:S05]  /*2940*/  BSYNC B0 ;  /* 0x0000000000007941 */ /* 0x000fea0003800000 */
.L_x_582:
[----:B------:R-:W-:Y:S01]  /*2950*/  LDSM.16.M88.4 R32, [R193+0x6000] ;  /* 0x00600000c120783b */ /* 0x000fe20000000200 */
[----:B------:R-:W-:Y:S01]  /*2960*/  IMAD.MOV.U32 R0, RZ, RZ, 0x20 ;  /* 0x00000020ff007424 */ /* 0x000fe200078e00ff */
[----:B------:R-:W-:Y:S01]  /*2970*/  LOP3.LUT P0, RZ, R14, 0x2, RZ, 0xc0, !PT ;  /* 0x000000020eff7812 */ /* 0x000fe2000780c0ff */
[----:B---34-:R-:W-:Y:S01]  /*2980*/  IMAD.MOV.U32 R2, RZ, RZ, 0x10 ;  /* 0x00000010ff027424 */ /* 0x018fe200078e00ff */
[----:B------:R-:W3:Y:S01]  /*2990*/  LDSM.16.M88.4 R8, [R205+0x1000] ;  /* 0x00100000cd08783b */ /* 0x000ee20000000200 */
[----:B------:R-:W-:Y:S01]  /*29a0*/  LOP3.LUT P1, RZ, R13, 0x2, RZ, 0xc0, !PT ;  /* 0x000000020dff7812 */ /* 0x000fe2000782c0ff */
[----:B------:R-:W-:Y:S01]  /*29b0*/  UISETP.GE.AND UP0, UPT, UR23, 0x41, UPT ;  /* 0x000000411700788c */ /* 0x000fe2000bf06270 */
[----:B------:R-:W-:Y:S01]  /*29c0*/  SEL R0, R0, 0xffffffe0, !P0 ;  /* 0xffffffe000007807 */ /* 0x000fe20004000000 */
[----:B-1----:R-:W1:Y:S01]  /*29d0*/  LDSM.16.M88.4 R28, [R193+0x6400] ;  /* 0x00640000c11c783b */ /* 0x002e620000000200 */
[----:B------:R-:W-:Y:S02]  /*29e0*/  SEL R2, R2, 0xfffffff0, !P1 ;  /* 0xfffffff002027807 */ /* 0x000fe40004800000 */
[----:B------:R-:W-:Y:S01]  /*29f0*/  SHF.R.S32.HI R3, RZ, 0x1f, R148 ;  /* 0x0000001fff037819 */ /* 0x000fe20000011494 */
[----:B------:R-:W4:Y:S01]  /*2a00*/  LDSM.16.M88.4 R24, [R193+0x6800] ;  /* 0x00680000c118783b */ /* 0x000f220000000200 */
[----:B------:R-:W-:Y:S01]  /*2a10*/  IMAD.IADD R195, R193, 0x1, R0 ;  /* 0x00000001c1c37824 */ /* 0x000fe200078e0200 */
[----:B------:R-:W-:Y:S01]  /*2a20*/  SHF.R.S32.HI R0, RZ, 0x1f, R155 ;  /* 0x0000001fff007819 */ /* 0x000fe2000001149b */
[----:B------:R-:W-:Y:S01]  /*2a30*/  IMAD R206, R2, 0x2, R205 ;  /* 0x0000000202ce7824 */ /* 0x000fe200078e02cd */
[----:B------:R-:W5:Y:S01]  /*2a40*/  LDSM.16.M88.4 R20, [R193+0x6c00] ;  /* 0x006c0000c114783b */ /* 0x000f620000000200 */
[----:B------:R-:W-:-:S02]  /*2a50*/  PLOP3.LUT P0, PT, PT, PT, UP0, 0x80, 0x0 ;  /* 0x000000000000781c */ /* 0x000fc40003f0f008 */
[----:B------:R-:W-:Y:S01]  /*2a60*/  LEA.HI R0, R0, R154, RZ, 0x2 ;  /* 0x0000009a00007211 */ /* 0x000fe200078f10ff */
[----:B------:R-:W-:Y:S03]  /*2a70*/  LDSM.16.M88.4 R40, [R195+0x6000] ;  /* 0x00600000c328783b */ /* 0x000fe60000000200 */
[----:B------:R-:W-:Y:S01]  /*2a80*/  LOP3.LUT R0, R0, 0xffffffc, RZ, 0xc0, !PT ;  /* 0x0ffffffc00007812 */ /* 0x000fe200078ec0ff */
[----:B------:R-:W2:Y:S04]  /*2a90*/  LDSM.16.M88.4 R4, [R206+0x1000] ;  /* 0x00100000ce04783b */ /* 0x000ea80000000200 */
[----:B------:R-:W2:Y:S01]  /*2aa0*/  LDSM.16.M88.4 R44, [R195+0x6400] ;  /* 0x00640000c32c783b */ /* 0x000ea20000000200 */
[----:B------:R-:W-:-:S03]  /*2ab0*/  IMAD.IADD R0, R154, 0x1, -R0 ;  /* 0x000000019a007824 */ /* 0x000fc600078e0a00 */
[----:B------:R-:W2:Y:S04]  /*2ac0*/  LDSM.16.M88.4 R48, [R195+0x6800] ;  /* 0x00680000c330783b */ /* 0x000ea80000000200 */
[----:B------:R-:W2:Y:S04]  /*2ad0*/  LDSM.16.M88.4 R52, [R195+0x6c00] ;  /* 0x006c0000c334783b */ /* 0x000ea80000000200 */
[----:B------:R-:W2:Y:S01]  /*2ae0*/  LDSM.16.M88.4 R12, [R205] ;  /* 0x00000000cd0c783b */ /* 0x000ea20000000200 */
[C---:B---3--:R-:W-:Y:S03]  /*2af0*/  HMMA.16816.F32.BF16 R76, R8.reuse, R32, RZ ;  /* 0x00000020084c723c */ /* 0x048fe600000418ff */
[----:B------:R-:W3:Y:S04]  /*2b00*/  LDSM.16.M88.4 R16, [R206] ;  /* 0x00000000ce10783b */ /* 0x000ee80000000200 */
[----:B------:R-:W0:Y:S01]  /*2b10*/  LDGDEPBAR ;  /* 0x00000000000079af */ /* 0x000e220000000000 */
[C---:B-1----:R-:W-:Y:S06]  /*2b20*/  HMMA.16816.F32.BF16 R68, R8.reuse, R28, RZ ;  /* 0x0000001c0844723c */ /* 0x042fec00000418ff */
[C---:B----4-:R-:W-:Y:S06]  /*2b30*/  HMMA.16816.F32.BF16 R60, R8.reuse, R24, RZ ;  /* 0x00000018083c723c */ /* 0x050fec00000418ff */
[C---:B-----5:R-:W-:Y:S06]  /*2b40*/  HMMA.16816.F32.BF16 R36, R8.reuse, R20, RZ ;  /* 0x000000140824723c */ /* 0x060fec00000418ff */
[C---:B------:R-:W-:Y:S06]  /*2b50*/  HMMA.16816.F32.BF16 R72, R8.reuse, R34, RZ ;  /* 0x000000220848723c */ /* 0x040fec00000418ff */
[C---:B------:R-:W-:Y:S06]  /*2b60*/  HMMA.16816.F32.BF16 R64, R8.reuse, R30, RZ ;  /* 0x0000001e0840723c */ /* 0x040fec00000418ff */
[C---:B------:R-:W-:Y:S06]  /*2b70*/  HMMA.16816.F32.BF16 R56, R8.reuse, R26, RZ ;  /* 0x0000001a0838723c */ /* 0x040fec00000418ff */
[----:B------:R-:W-:Y:S06]  /*2b80*/  HMMA.16816.F32.BF16 R8, R8, R22, RZ ;  /* 0x000000160808723c */ /* 0x000fec00000418ff */
[C---:B--2---:R-:W-:Y:S06]  /*2b90*/  HMMA.16816.F32.BF16 R112, R4.reuse, R40, R76 ;  /* 0x000000280470723c */ /* 0x044fec000004184c */
        /* <DEDUP_REMOVED lines=11> */
[----:B------:R-:W1:Y:S04]  /*2c50*/  LDSM.16.M88.4 R4, [R205+0x3000] ;  /* 0x00300000cd04783b */ /* 0x000e680000000200 */
[----:B------:R-:W-:Y:S01]  /*2c60*/  LDSM.16.M88.4 R8, [R205+0x2000] ;  /* 0x00200000cd08783b */ /* 0x000fe20000000200 */
[C---:B------:R-:W-:Y:S06]  /*2c70*/  HMMA.16816.F32.BF16 R84, R12.reuse, R32, RZ ;  /* 0x000000200c54723c */ /* 0x040fec00000418ff */
[C---:B------:R-:W-:Y:S01]  /*2c80*/  HMMA.16816.F32.BF16 R120, R12.reuse, R34, RZ ;  /* 0x000000220c78723c */ /* 0x040fe200000418ff */
[----:B------:R-:W-:Y:S05]  /*2c90*/  LDSM.16.M88.4 R32, [R193+0x7400] ;  /* 0x00740000c120783b */ /* 0x000fea0000000200 */
[C---:B------:R-:W-:Y:S06]  /*2ca0*/  HMMA.16816.F32.BF16 R80, R12.reuse, R28, RZ ;  /* 0x0000001c0c50723c */ /* 0x040fec00000418ff */
[C---:B------:R-:W-:Y:S06]  /*2cb0*/  HMMA.16816.F32.BF16 R88, R12.reuse, R24, RZ ;  /* 0x000000180c58723c */ /* 0x040fec00000418ff */
[C---:B------:R-:W-:Y:S06]  /*2cc0*/  HMMA.16816.F32.BF16 R128, R12.reuse, R26, RZ ;  /* 0x0000001a0c80723c */ /* 0x040fec00000418ff */
[C---:B------:R-:W-:Y:S06]  /*2cd0*/  HMMA.16816.F32.BF16 R24, R12.reuse, R20, RZ ;  /* 0x000000140c18723c */ /* 0x040fec00000418ff */
[C---:B------:R-:W-:Y:S01]  /*2ce0*/  HMMA.16816.F32.BF16 R132, R12.reuse, R30, RZ ;  /* 0x0000001e0c84723c */ /* 0x040fe200000418ff */
[----:B------:R-:W2:Y:S05]  /*2cf0*/  LDSM.16.M88.4 R28, [R193+0x7800] ;  /* 0x00780000c11c783b */ /* 0x000eaa0000000200 */
[----:B------:R-:W-:Y:S01]  /*2d00*/  HMMA.16816.F32.BF16 R116, R12, R22, RZ ;  /* 0x000000160c74723c */ /* 0x000fe200000418ff */
[----:B------:R-:W4:Y:S04]  /*2d10*/  LDSM.16.M88.4 R12, [R193+0x7c00] ;  /* 0x007c0000c10c783b */ /* 0x000f280000000200 */
[----:B------:R-:W5:Y:S01]  /*2d20*/  LDSM.16.M88.4 R20, [R206+0x3000] ;  /* 0x00300000ce14783b */ /* 0x000f620000000200 */
[C---:B---3--:R-:W-:Y:S06]  /*2d30*/  HMMA.16816.F32.BF16 R92, R16.reuse, R40, R84 ;  /* 0x00000028105c723c */ /* 0x048fec0000041854 */
[C---:B------:R-:W-:Y:S06]  /*2d40*/  HMMA.16816.F32.BF16 R84, R16.reuse, R44, R80 ;  /* 0x0000002c1054723c */ /* 0x040fec0000041850 */
[C---:B------:R-:W-:Y:S06]  /*2d50*/  HMMA.16816.F32.BF16 R76, R16.reuse, R42, R120 ;  /* 0x0000002a104c723c */ /* 0x040fec0000041878 */
[C---:B------:R-:W-:Y:S01]  /*2d60*/  HMMA.16816.F32.BF16 R80, R16.reuse, R52, R24 ;  /* 0x000000341050723c */ /* 0x040fe20000041818 */
[----:B------:R-:W-:Y:S05]  /*2d70*/  LDSM.16.M88.4 R24, [R206+0x2000] ;  /* 0x00200000ce18783b */ /* 0x000fea0000000200 */
[C---:B------:R-:W-:Y:S06]  /*2d80*/  HMMA.16816.F32.BF16 R136, R16.reuse, R48, R88 ;  /* 0x000000301088723c */ /* 0x040fec0000041858 */
[C---:B------:R-:W-:Y:S01]  /*2d90*/  HMMA.16816.F32.BF16 R72, R16.reuse, R46, R132 ;  /* 0x0000002e1048723c */ /* 0x040fe20000041884 */
[----:B------:R-:W3:Y:S05]  /*2da0*/  LDSM.16.M88.4 R44, [R195+0x7800] ;  /* 0x00780000c32c783b */ /* 0x000eea0000000200 */
[C---:B------:R-:W-:Y:S06]  /*2db0*/  HMMA.16816.F32.BF16 R68, R16.reuse, R50, R128 ;  /* 0x000000321044723c */ /* 0x040fec0000041880 */
[----:B------:R-:W-:Y:S06]  /*2dc0*/  HMMA.16816.F32.BF16 R48, R16, R54, R116 ;  /* 0x000000361030723c */ /* 0x000fec0000041874 */
[C---:B-1----:R-:W-:Y:S06]  /*2dd0*/  HMMA.16816.F32.BF16 R40, R4.reuse, R36, R112 ;  /* 0x000000240428723c */ /* 0x042fec0000041870 */
[C---:B------:R-:W-:Y:S06]  /*2de0*/  HMMA.16816.F32.BF16 R16, R4.reuse, R38, R100 ;  /* 0x000000260410723c */ /* 0x040fec0000041864 */
[C---:B--2---:R-:W-:Y:S06]  /*2df0*/  HMMA.16816.F32.BF16 R112, R4.reuse, R30, R108 ;  /* 0x0000001e0470723c */ /* 0x044fec000004186c */
[C---:B----4-:R-:W-:Y:S06]  /*2e00*/  HMMA.16816.F32.BF16 R108, R4.reuse, R14, R96 ;  /* 0x0000000e046c723c */ /* 0x050fec0000041860 */
[----:B------:R-:W-:Y:S06]  /*2e10*/  HMMA.16816.F32.BF16 R104, R4, R32, R104 ;  /* 0x000000200468723c */ /* 0x000fec0000041868 */
[----:B------:R-:W-:Y:S06]  /*2e20*/  HMMA.16816.F32.BF16 R96, R8, R36, R92 ;  /* 0x000000240860723c */ /* 0x000fec000004185c */
[C---:B------:R-:W-:Y:S06]  /*2e30*/  HMMA.16816.F32.BF16 R120, R4.reuse, R28, R144 ;  /* 0x0000001c0478723c */ /* 0x040fec0000041890 */
[C---:B------:R-:W-:Y:S06]  /*2e40*/  HMMA.16816.F32.BF16 R116, R4.reuse, R12, R140 ;  /* 0x0000000c0474723c */ /* 0x040fec000004188c */
[----:B------:R-:W-:Y:S06]  /*2e50*/  HMMA.16816.F32.BF16 R100, R4, R34, R124 ;  /* 0x000000220464723c */ /* 0x000fec000004187c */
[C---:B------:R-:W-:Y:S01]  /*2e60*/  HMMA.16816.F32.BF16 R92, R8.reuse, R38, R76 ;  /* 0x00000026085c723c */ /* 0x040fe2000004184c */
[----:B------:R-:W-:Y:S05]  /*2e70*/  LDSM.16.M88.4 R36, [R193+0x8000] ;  /* 0x00800000c124783b */ /* 0x000fea0000000200 */
        /* <DEDUP_REMOVED lines=10> */
[C---:B-----5:R-:W-:Y:S03]  /*2f20*/  HMMA.16816.F32.BF16 R76, R20.reuse, R60, R40 ;  /* 0x0000003c144c723c */ /* 0x060fe60000041828 */
[----:B------:R-:W2:Y:S03]  /*2f30*/  LDSM.16.M88.4 R40, [R193+0x8c00] ;  /* 0x008c0000c128783b */ /* 0x000ea60000000200 */
[C---:B------:R-:W-:Y:S01]  /*2f40*/  HMMA.16816.F32.BF16 R72, R20.reuse, R62, R16 ;  /* 0x0000003e1448723c */ /* 0x040fe20000041810 */
[----:B------:R-:W4:Y:S05]  /*2f50*/  LDSM.16.M88.4 R16, [R205+0x4000] ;  /* 0x00400000cd10783b */ /* 0x000f2a0000000200 */
[C---:B------:R-:W-:Y:S06]  /*2f60*/  HMMA.16816.F32.BF16 R68, R20.reuse, R56, R104 ;  /* 0x000000381444723c */ /* 0x040fec0000041868 */
[C---:B------:R-:W-:Y:S06]  /*2f70*/  HMMA.16816.F32.BF16 R100, R20.reuse, R58, R100 ;  /* 0x0000003a1464723c */ /* 0x040fec0000041864 */
[C---:B------:R-:W-:Y:S06]  /*2f80*/  HMMA.16816.F32.BF16 R144, R20.reuse, R64, R116 ;  /* 0x000000401490723c */ /* 0x040fec0000041874 */
[C---:B---3--:R-:W-:Y:S06]  /*2f90*/  HMMA.16816.F32.BF16 R140, R20.reuse, R44, R120 ;  /* 0x0000002c148c723c */ /* 0x048fec0000041878 */
[C---:B------:R-:W-:Y:S06]  /*2fa0*/  HMMA.16816.F32.BF16 R136, R20.reuse, R46, R112 ;  /* 0x0000002e1488723c */ /* 0x040fec0000041870 */
[----:B------:R-:W-:Y:S01]  /*2fb0*/  HMMA.16816.F32.BF16 R132, R20, R66, R108 ;  /* 0x000000421484723c */ /* 0x000fe2000004186c */
[----:B------:R-:W-:Y:S05]  /*2fc0*/  LDSM.16.M88.4 R20, [R195+0x8c00] ;  /* 0x008c0000c314783b */ /* 0x000fea0000000200 */
[C---:B------:R-:W-:Y:S06]  /*2fd0*/  HMMA.16816.F32.BF16 R128, R24.reuse, R60, R96 ;  /* 0x0000003c1880723c */ /* 0x040fec0000041860 */
[C---:B------:R-:W-:Y:S06]  /*2fe0*/  HMMA.16816.F32.BF16 R124, R24.reuse, R62, R92 ;  /* 0x0000003e187c723c */ /* 0x040fec000004185c */
[C---:B------:R-:W-:Y:S06]  /*2ff0*/  HMMA.16816.F32.BF16 R104, R24.reuse, R64, R80 ;  /* 0x000000401868723c */ /* 0x040fec0000041850 */
[C---:B------:R-:W-:Y:S06]  /*3000*/  HMMA.16816.F32.BF16 R120, R24.reuse, R56, R88 ;  /* 0x000000381878723c */ /* 0x040fec0000041858 */
[C---:B------:R-:W-:Y:S06]  /*3010*/  HMMA.16816.F32.BF16 R116, R24.reuse, R58, R84 ;  /* 0x0000003a1874723c */ /* 0x040fec0000041854 */
[C---:B------:R-:W-:Y:S01]  /*3020*/  HMMA.16816.F32.BF16 R112, R24.reuse, R44, R52 ;  /* 0x0000002c1870723c */ /* 0x040fe20000041834 */
[----:B------:R-:W-:Y:S05]  /*3030*/  LDSM.16.M88.4 R52, [R195+0x8000] ;  /* 0x00800000c334783b */ /* 0x000fea0000000200 */
[C---:B------:R-:W-:Y:S01]  /*3040*/  HMMA.16816.F32.BF16 R108, R24.reuse, R46, R4 ;  /* 0x0000002e186c723c */ /* 0x040fe20000041804 */
[----:B------:R-:W3:Y:S04]  /*3050*/  LDSM.16.M88.4 R4, [R206+0x5000] ;  /* 0x00500000ce04783b */ /* 0x000ee80000000200 */
[----:B------:R-:W-:Y:S01]  /*3060*/  LDSM.16.M88.4 R44, [R195+0x8800] ;  /* 0x00880000c32c783b */ /* 0x000fe20000000200 */
[----:B------:R-:W-:Y:S03]  /*3070*/  HMMA.16816.F32.BF16 R96, R24, R66, R8 ;  /* 0x000000421860723c */ /* 0x000fe60000041808 */
[----:B------:R-:W5:Y:S01]  /*3080*/  LDSM.16.M88.4 R8, [R206+0x4000] ;  /* 0x00400000ce08783b */ /* 0x000f620000000200 */
[----:B------:R-:W-:-:S04]  /*3090*/  DEPBAR.LE SB0, 0x0 ;  /* 0x000080000000791a */ /* 0x000fc80000000000 */
        /* <DEDUP_REMOVED lines=17> */
[----:B------:R-:W-:Y:S06]  /*31b0*/  HMMA.16816.F32.BF16 R88, R4, R54, R88 ;  /* 0x000000360458723c */ /* 0x000fec0000041858 */
[C---:B-----5:R-:W-:Y:S06]  /*31c0*/  HMMA.16816.F32.BF16 R60, R8.reuse, R52, R60 ;  /* 0x00000034083c723c */ /* 0x060fec000004183c */
[C---:B------:R-:W-:Y:S06]  /*31d0*/  HMMA.16816.F32.BF16 R56, R8.reuse, R54, R56 ;  /* 0x000000360838723c */ /* 0x040fec0000041838 */
[----:B------:R-:W-:Y:S06]  /*31e0*/  HMMA.16816.F32.BF16 R52, R8, R20, R12 ;  /* 0x000000140834723c */ /* 0x000fec000004180c */
[----:B------:R-:W-:Y:S01]  /*31f0*/  HMMA.16816.F32.BF16 R84, R4, R48, R84 ;  /* 0x000000300454723c */ /* 0x000fe20000041854 */
[----:B------:R-:W-:-:S04]  /*3200*/  LEA.HI R14, R3, R148, RZ, 0x2 ;  /* 0x00000094030e7211 */ /* 0x000fc800078f10ff */
[----:B------:R-:W-:Y:S01]  /*3210*/  SHF.R.S32.HI R3, RZ, 0x2, R14 ;  /* 0x00000002ff037819 */ /* 0x000fe2000001140e */
[----:B------:R-:W-:Y:S04]  /*3220*/  HMMA.16816.F32.BF16 R80, R4, R50, R80 ;  /* 0x000000320450723c */ /* 0x000fe80000041850 */
[----:B------:R-:W-:Y:S02]  /*3230*/  IMAD R15, R0, 0x10, R3 ;  /* 0x00000010000f7824 */ /* 0x000fe400078e0203 */
[----:B------:R-:W-:Y:S06]  /*3240*/  HMMA.16816.F32.BF16 R36, R8, R48, R36 ;  /* 0x000000300824723c */ /* 0x000fec0000041824 */
[----:B------:R-:W-:Y:S06]  /*3250*/  HMMA.16816.F32.BF16 R96, R4, R22, R64 ;  /* 0x000000160460723c */ /* 0x000fec0000041840 */
[----:B------:R-:W-:Y:S06]  /*3260*/  HMMA.16816.F32.BF16 R48, R8, R50, R32 ;  /* 0x000000320830723c */ /* 0x000fec0000041820 */
[C---:B------:R-:W-:Y:S06]  /*3270*/  HMMA.16816.F32.BF16 R76, R4.reuse, R44, R76 ;  /* 0x0000002c044c723c */ /* 0x040fec000004184c */
[----:B------:R-:W-:Y:S06]  /*3280*/  HMMA.16816.F32.BF16 R104, R4, R46, R72 ;  /* 0x0000002e0468723c */ /* 0x000fec0000041848 */
[C---:B------:R-:W-:Y:S06]  /*3290*/  HMMA.16816.F32.BF16 R32, R8.reuse, R44, R24 ;  /* 0x0000002c0820723c */ /* 0x040fec0000041818 */
[----:B------:R-:W-:Y:S06]  /*32a0*/  HMMA.16816.F32.BF16 R64, R8, R46, R28 ;  /* 0x0000002e0840723c */ /* 0x000fec000004181c */
[----:B------:R-:W-:Y:S06]  /*32b0*/  HMMA.16816.F32.BF16 R100, R4, R20, R68 ;  /* 0x000000140464723c */ /* 0x000fec0000041844 */
[----:B------:R-:W-:Y:S01]  /*32c0*/  HMMA.16816.F32.BF16 R44, R8, R22, R16 ;  /* 0x00000016082c723c */ /* 0x000fe20000041810 */
[----:B------:R-:W-:Y:S06]  /*32d0*/  BAR.SYNC.DEFER_BLOCKING 0x0 ;  /* 0x0000000000007b1d */ /* 0x000fec0000010000 */
[----:B------:R-:W-:-:S02]  /*32e0*/  NOP ;  /* 0x0000000000007918 */ /* 0x000fc40000000000 */
[----:B------:R-:W-:-:S15]  /*32f0*/  @!P0 BRA `(.L_x_584) ;  /* 0x0000000400088947 */ /* 0x000fde0003800000 */
        /* <DEDUP_REMOVED lines=64> */
.L_x_586:
[----:B------:R-:W-:Y:S05]  /*3700*/  BSYNC B0 ;  /* 0x0000000000007941 */ /* 0x000fea0003800000 */
.L_x_585:
[----:B------:R-:W0:Y:S02]  /*3710*/  LDGDEPBAR ;  /* 0x00000000000079af */ /* 0x000e240000000000 */
.L_x_584:
[----:B-12---:R-:W-:Y:S01]  /*3720*/  IMAD.SHL.U32 R4, R153, 0x2, RZ ;  /* 0x0000000299047824 */ /* 0x006fe200078e00ff */
[----:B------:R-:W-:Y:S01]  /*3730*/  LOP3.LUT R0, R14, 0x7ffffffc, RZ, 0xc0, !PT ;  /* 0x7ffffffc0e007812 */ /* 0x000fe200078ec0ff */
[----:B------:R-:W-:Y:S01]  /*3740*/  IMAD.U32 R3, RZ, RZ, UR17 ;  /* 0x00000011ff037e24 */ /* 0x000fe2000f8e00ff */
[----:B------:R1:W-:Y:S01]  /*3750*/  STL [R1+0x190], R207 ;  /* 0x000190cf01007387 */ /* 0x0003e20000100800 */
[----:B------:R-:W-:Y:S01]  /*3760*/  IMAD R5, R152, 0x20, R150 ;  /* 0x0000002098057824 */ /* 0x000fe200078e0296 */
[----:B------:R-:W-:Y:S01]  /*3770*/  LOP3.LUT R4, R4, 0x6, RZ, 0xc0, !PT ;  /* 0x0000000604047812 */ /* 0x000fe200078ec0ff */
[----:B------:R-:W-:Y:S01]  /*3780*/  IMAD.IADD R0, R148, 0x1, -R0 ;  /* 0x0000000194007824 */ /* 0x000fe200078e0a00 */
[----:B------:R-:W-:Y:S01]  /*3790*/  USHF.L.U32 UR17, UR17, 0x1, URZ ;  /* 0x0000000111117899 */ /* 0x000fe2000800063f */
[----:B------:R-:W-:Y:S01]  /*37a0*/  IMAD.U32 R6, RZ, RZ, UR14 ;  /* 0x0000000eff067e24 */ /* 0x000fe2000f8e00ff */
[----:B------:R-:W-:Y:S01]  /*37b0*/  STL [R1+0x18c], R206 ;  /* 0x00018cce01007387 */ /* 0x000fe20000100800 */
[----:B------:R-:W-:Y:S01]  /*37c0*/  IMAD R3, R3, 0x40, R4 ;  /* 0x0000004003037824 */ /* 0x000fe200078e0204 */
[----:B------:R-:W-:Y:S01]  /*37d0*/  UIADD3 UR8, UR17, 0x1, URZ ;  /* 0x0000000111087890 */ /* 0x000fe2000fffe03f */
[----:B------:R-:W-:Y:S01]  /*37e0*/  IMAD.SHL.U32 R4, R0, 0x2, RZ ;  /* 0x0000000200047824 */ /* 0x000fe200078e00ff */
[----:B------:R-:W-:Y:S01]  /*37f0*/  STL [R1+0x188], R205 ;  /* 0x000188cd01007387 */ /* 0x000fe20000100800 */
[----:B------:R-:W-:Y:S01]  /*3800*/  IMAD.IADD R0, R149, 0x1, R5 ;  /* 0x0000000195007824 */ /* 0x000fe200078e0205 */
[C---:B------:R-:W-:Y:S01]  /*3810*/  ISETP.GE.AND P4, PT, R3.reuse, UR23, PT ;  /* 0x0000001703007c0c */ /* 0x040fe2000bf86270 */
[C---:B------:R-:W-:Y:S01]  /*3820*/  VIADD R5, R3.reuse, 0x1 ;  /* 0x0000000103057836 */ /* 0x040fe20000000000 */
[----:B------:R-:W-:Y:S01]  /*3830*/  ULOP3.LUT UR8, UR8, UR25, URZ, 0x3c, !UPT ;  /* 0x0000001908087292 */ /* 0x000fe2000f8e3c3f */
[C---:B------:R-:W-:Y:S01]  /*3840*/  VIADD R7, R3.reuse, 0x8 ;  /* 0x0000000803077836 */ /* 0x040fe20000000000 */
[----:B------:R-:W-:Y:S01]  /*3850*/  FSEL R69, R94, -INF , !P4 ;  /* 0xff8000005e457808 */ /* 0x000fe20006000000 */
[----:B------:R-:W-:Y:S01]  /*3860*/  IMAD R8, R6, 0x8, R154 ;  /* 0x0000000806087824 */ /* 0x000fe200078e029a */
[----:B------:R-:W-:Y:S01]  /*3870*/  FSEL R68, R92, -INF , !P4 ;  /* 0xff8000005c447808 */ /* 0x000fe20006000000 */
[----:B------:R-:W-:Y:S01]  /*3880*/  VIADD R6, R3, 0x9 ;  /* 0x0000000903067836 */ /* 0x000fe20000000000 */
[----:B------:R-:W-:Y:S01]  /*3890*/  FSEL R30, R62, -INF , !P4 ;  /* 0xff8000003e1e7808 */ /* 0x000fe20006000000 */
[----:B------:R-:W-:Y:S01]  /*38a0*/  STL [R1+0x184], R195 ;  /* 0x000184c301007387 */ /* 0x000fe20000100800 */
[----:B------:R-:W-:Y:S01]  /*38b0*/  FSEL R19, R60, -INF , !P4 ;  /* 0xff8000003c137808 */ /* 0x000fe20006000000 */
[----:B------:R-:W-:Y:S01]  /*38c0*/  IMAD.WIDE.U32 R10, R8, -0x326172a9, RZ ;  /* 0xcd9e8d57080a7825 */ /* 0x000fe200078e00ff */
[----:B------:R-:W-:Y:S01]  /*38d0*/  ISETP.GE.AND P3, PT, R5, UR23, PT ;  /* 0x0000001705007c0c */ /* 0x000fe2000bf66270 */
[----:B------:R-:W-:Y:S01]  /*38e0*/  STL [R1+0x180], R193 ;  /* 0x000180c101007387 */ /* 0x000fe20000100800 */
[----:B------:R-:W-:Y:S01]  /*38f0*/  ISETP.GE.AND P2, PT, R7, UR23, PT ;  /* 0x0000001707007c0c */ /* 0x000fe2000bf46270 */
[----:B-1----:R-:W-:Y:S01]  /*3900*/  IMAD R207, R15, UR19, R4 ;  /* 0x000000130fcf7c24 */ /* 0x002fe2000f8e0204 */
[----:B------:R-:W-:Y:S01]  /*3910*/  FSEL R62, R95, -INF , !P3 ;  /* 0xff8000005f3e7808 */ /* 0x000fe20005800000 */
[----:B------:R-:W-:Y:S01]  /*3920*/  VIADD R4, R3, 0x11 ;  /* 0x0000001103047836 */ /* 0x000fe20000000000 */
[----:B------:R-:W-:Y:S01]  /*3930*/  FSEL R60, R93, -INF , !P3 ;  /* 0xff8000005d3c7808 */ /* 0x000fe20005800000 */
[----:B------:R-:W-:Y:S01]  /*3940*/  VIADD R5, R3, 0x10 ;  /* 0x0000001003057836 */ /* 0x000fe20000000000 */
[----:B------:R-:W-:Y:S01]  /*3950*/  FSEL R31, R63, -INF , !P3 ;  /* 0xff8000003f1f7808 */ /* 0x000fe20005800000 */
[----:B------:R-:W-:Y:S01]  /*3960*/  IMAD.WIDE.U32 R14, R158, -0x2daee0ad, RZ ;  /* 0xd2511f539e0e7825 */ /* 0x000fe200078e00ff */
[----:B------:R-:W-:Y:S01]  /*3970*/  ISETP.GE.AND P5, PT, R4, UR23, PT ;  /* 0x0000001704007c0c */ /* 0x000fe2000bfa6270 */
[----:B------:R-:W-:Y:S01]  /*3980*/  STL [R1+0x17c], R177 ;  /* 0x00017cb101007387 */ /* 0x000fe20000100800 */
[----:B------:R-:W-:Y:S01]  /*3990*/  FSEL R20, R61, -INF , !P3 ;  /* 0xff8000003d147808 */ /* 0x000fe20005800000 */
[C---:B------:R-:W-:Y:S01]  /*39a0*/  VIADD R4, R3.reuse, 0x18 ;  /* 0x0000001803047836 */ /* 0x040fe20000000000 */
[----:B------:R-:W-:Y:S01]  /*39b0*/  FSEL R63, R90, -INF , !P2 ;  /* 0xff8000005a3f7808 */ /* 0x000fe20005000000 */
[----:B------:R-:W-:Y:S01]  /*39c0*/  STL [R1+0x178], R176 ;  /* 0x000178b001007387 */ /* 0x000fe20000100800 */
[----:B------:R-:W-:Y:S01]  /*39d0*/  FSEL R61, R88, -INF , !P2 ;  /* 0xff800000583d7808 */ /* 0x000fe20005000000 */
[----:B------:R-:W-:Y:S01]  /*39e0*/  ULOP3.LUT UR7, UR17, UR25, URZ, 0x3c, !UPT ;  /* 0x0000001911077292 */ /* 0x000fe2000f8e3c3f */
[----:B------:R-:W-:Y:S01]  /*39f0*/  ISETP.GE.AND P4, PT, R4, UR23, PT ;  /* 0x0000001704007c0c */ /* 0x000fe2000bf86270 */
[C---:B------:R-:W-:Y:S01]  /*3a00*/  VIADD R4, R3.reuse, 0x19 ;  /* 0x0000001903047836 */ /* 0x040fe20000000000 */
[----:B------:R-:W-:Y:S01]  /*3a10*/  FSEL R40, R58, -INF , !P2 ;  /* 0xff8000003a287808 */ /* 0x000fe20005000000 */
[----:B------:R1:W-:Y:S01]  /*3a20*/  STL [R1+0x34], R8 ;  /* 0x0000340801007387 */ /* 0x0003e20000100800 */
[----:B------:R-:W-:Y:S01]  /*3a30*/  FSEL R23, R56, -INF , !P2 ;  /* 0xff80000038177808 */ /* 0x000fe20005000000 */
[----:B------:R-:W-:Y:S01]  /*3a40*/  UIADD3 UR6, UR24, -0x61c88647, URZ ;  /* 0x9e3779b918067890 */ /* 0x000fe2000fffe03f */
[----:B------:R-:W-:Y:S01]  /*3a50*/  ISETP.GE.AND P3, PT, R4, UR23, PT ;  /* 0x0000001704007c0c */ /* 0x000fe2000bf66270 */
[----:B------:R-:W-:Y:S01]  /*3a60*/  VIADD R4, R3, 0x20 ;  /* 0x0000002003047836 */ /* 0x000fe20000000000 */
[----:B------:R-:W-:Y:S01]  /*3a70*/  ISETP.GE.AND P1, PT, R6, UR23, PT ;  /* 0x0000001706007c0c */ /* 0x000fe2000bf26270 */
[----:B------:R-:W-:Y:S01]  /*3a80*/  ULDC UR28, c[0x0][0x2ec] ;  /* 0x0000bb00001c7ab9 */ /* 0x000fe20000000800 */
[----:B------:R-:W-:Y:S01]  /*3a90*/  ISETP.GE.AND P6, PT, R5, UR23, PT ;  /* 0x0000001705007c0c */ /* 0x000fe2000bfc6270 */
[C---:B------:R-:W-:Y:S01]  /*3aa0*/  VIADD R5, R3.reuse, 0x38 ;  /* 0x0000003803057836 */ /* 0x040fe20000000000 */
[----:B------:R-:W-:Y:S01]  /*3ab0*/  ISETP.GE.AND P2, PT, R4, UR23, PT ;  /* 0x0000001704007c0c */ /* 0x000fe2000bf46270 */
[----:B------:R-:W-:Y:S01]  /*3ac0*/  VIADD R4, R3, 0x21 ;  /* 0x0000002103047836 */ /* 0x000fe20000000000 */
[----:B------:R-:W-:Y:S01]  /*3ad0*/  FSEL R70, R91, -INF , !P1 ;  /* 0xff8000005b467808 */ /* 0x000fe20004800000 */
[----:B------:R-:W-:Y:S01]  /*3ae0*/  UIADD3 UR16, UR25, 0x32370b8f, URZ ;  /* 0x32370b8f19107890 */ /* 0x000fe2000fffe03f */
[----:B------:R-:W-:Y:S01]  /*3af0*/  FSEL R56, R89, -INF , !P1 ;  /* 0xff80000059387808 */ /* 0x000fe20004800000 */
[----:B------:R-:W-:Y:S01]  /*3b00*/  UIADD3 UR17, UR24, -0x255992d5, URZ ;  /* 0xdaa66d2b18117890 */ /* 0x000fe2000fffe03f */
[----:B------:R-:W-:Y:S01]  /*3b10*/  FSEL R41, R59, -INF , !P1 ;  /* 0xff8000003b297808 */ /* 0x000fe20004800000 */
[----:B------:R-:W-:Y:S01]  /*3b20*/  UIADD3 UR9, UR24, 0x78dde6e4, URZ ;  /* 0x78dde6e418097890 */ /* 0x000fe2000fffe03f */
[----:B------:R-:W-:Y:S01]  /*3b30*/  FSEL R24, R57, -INF , !P1 ;  /* 0xff80000039187808 */ /* 0x000fe20004800000 */
[----:B------:R-:W-:Y:S01]  /*3b40*/  UIADD3 UR26, UR25, 0x646e171e, URZ ;  /* 0x646e171e191a7890 */ /* 0x000fe2000fffe03f */
[----:B------:R-:W-:Y:S01]  /*3b50*/  ISETP.GE.AND P1, PT, R4, UR23, PT ;  /* 0x0000001704007c0c */ /* 0x000fe2000bf26270 */
[----:B------:R-:W-:Y:S01]  /*3b60*/  VIADD R4, R3, 0x28 ;  /* 0x0000002803047836 */ /* 0x000fe20000000000 */
[----:B------:R-:W-:Y:S01]  /*3b70*/  FSEL R75, R86, -INF , !P6 ;  /* 0xff800000564b7808 */ /* 0x000fe20007000000 */
[----:B------:R-:W-:Y:S01]  /*3b80*/  UIADD3 UR27, UR24, -0x4ab325aa, URZ ;  /* 0xb54cda56181b7890 */ /* 0x000fe2000fffe03f */
[----:B------:R-:W-:-:S02]  /*3b90*/  FSEL R57, R84, -INF , !P6 ;  /* 0xff80000054397808 */ /* 0x000fc40007000000 */
[----:B------:R-:W-:Y:S02]  /*3ba0*/  FSEL R38, R38, -INF , !P6 ;  /* 0xff80000026267808 */ /* 0x000fe40007000000 */
[----:B------:R-:W-:Y:S02]  /*3bb0*/  FSEL R25, R36, -INF , !P6 ;  /* 0xff80000024197808 */ /* 0x000fe40007000000 */
[----:B------:R-:W-:Y:S01]  /*3bc0*/  ISETP.GE.AND P6, PT, R4, UR23, PT ;  /* 0x0000001704007c0c */ /* 0x000fe2000bfc6270 */
[----:B------:R-:W-:Y:S01]  /*3bd0*/  VIADD R4, R3, 0x29 ;  /* 0x0000002903047836 */ /* 0x000fe20000000000 */
[----:B------:R-:W-:Y:S02]  /*3be0*/  FSEL R74, R87, -INF , !P5 ;  /* 0xff800000574a7808 */ /* 0x000fe40006800000 */
[----:B------:R-:W-:Y:S02]  /*3bf0*/  FSEL R58, R85, -INF , !P5 ;  /* 0xff800000553a7808 */ /* 0x000fe40006800000 */
[----:B------:R-:W-:-:S02]  /*3c00*/  FSEL R39, R39, -INF , !P5 ;  /* 0xff80000027277808 */ /* 0x000fc40006800000 */
[----:B------:R-:W-:Y:S02]  /*3c10*/  FSEL R26, R37, -INF , !P5 ;  /* 0xff800000251a7808 */ /* 0x000fe40006800000 */
[----:B------:R-:W-:Y:S01]  /*3c20*/  ISETP.GE.AND P5, PT, R4, UR23, PT ;  /* 0x0000001704007c0c */ /* 0x000fe2000bfa6270 */
[----:B------:R-:W-:Y:S01]  /*3c30*/  VIADD R4, R3, 0x30 ;  /* 0x0000003003047836 */ /* 0x000fe20000000000 */
[----:B------:R-:W-:Y:S02]  /*3c40*/  FSEL R71, R82, -INF , !P4 ;  /* 0xff80000052477808 */ /* 0x000fe40006000000 */
[----:B------:R-:W-:Y:S02]  /*3c50*/  FSEL R59, R80, -INF , !P4 ;  /* 0xff800000503b7808 */ /* 0x000fe40006000000 */
[----:B------:R-:W-:Y:S02]  /*3c60*/  FSEL R36, R50, -INF , !P4 ;  /* 0xff80000032247808 */ /* 0x000fe40006000000 */
[----:B------:R-:W-:-:S02]  /*3c70*/  FSEL R27, R48, -INF , !P4 ;  /* 0xff800000301b7808 */ /* 0x000fc40006000000 */
[----:B------:R-:W-:Y:S01]  /*3c80*/  ISETP.GE.AND P4, PT, R4, UR23, PT ;  /* 0x0000001704007c0c */ /* 0x000fe2000bf86270 */
[----:B------:R-:W-:Y:S01]  /*3c90*/  VIADD R4, R3, 0x31 ;  /* 0x0000003103047836 */ /* 0x000fe20000000000 */
[----:B------:R-:W-:Y:S02]  /*3ca0*/  FSEL R83, R83, -INF , !P3 ;  /* 0xff80000053537808 */ /* 0x000fe40005800000 */
[----:B------:R-:W-:Y:S02]  /*3cb0*/  FSEL R48, R81, -INF , !P3 ;  /* 0xff80000051307808 */ /* 0x000fe40005800000 */
[----:B------:R-:W-:Y:S02]  /*3cc0*/  FSEL R37, R51, -INF , !P3 ;  /* 0xff80000033257808 */ /* 0x000fe40005800000 */
[----:B------:R-:W-:Y:S02]  /*3cd0*/  FSEL R28, R49, -INF , !P3 ;  /* 0xff800000311c7808 */ /* 0x000fe40005800000 */
[----:B------:R-:W-:-:S02]  /*3ce0*/  ISETP.GE.AND P3, PT, R4, UR23, PT ;  /* 0x0000001704007c0c */ /* 0x000fc4000bf66270 */
[----:B------:R-:W-:Y:S02]  /*3cf0*/  FMNMX.FTZ R4, R19, R20, !PT ;  /* 0x0000001413047209 */ /* 0x000fe40007810000 */
[----:B------:R-:W-:Y:S02]  /*3d00*/  FSEL R173, R78, -INF , !P2 ;  /* 0xff8000004ead7808 */ /* 0x000fe40005000000 */
[----:B------:R-:W-:Y:S02]  /*3d10*/  FMNMX.FTZ R4, R23, R4, !PT ;  /* 0x0000000417047209 */ /* 0x000fe40007810000 */
[----:B------:R-:W-:Y:S02]  /*3d20*/  FSEL R165, R76, -INF , !P2 ;  /* 0xff8000004ca57808 */ /* 0x000fe40005000000 */
[----:B------:R-:W-:Y:S02]  /*3d30*/  FMNMX.FTZ R4, R24, R4, !PT ;  /* 0x0000000418047209 */ /* 0x000fe40007810000 */
[----:B------:R-:W-:-:S02]  /*3d40*/  FSEL R109, R34, -INF , !P2 ;  /* 0xff800000226d7808 */ /* 0x000fc40005000000 */
[----:B------:R-:W-:Y:S02]  /*3d50*/  FMNMX.FTZ R4, R25, R4, !PT ;  /* 0x0000000419047209 */ /* 0x000fe40007810000 */
[----:B------:R-:W-:Y:S02]  /*3d60*/  FSEL R82, R32, -INF , !P2 ;  /* 0xff80000020527808 */ /* 0x000fe40005000000 */
[----:B------:R-:W-:Y:S01]  /*3d70*/  ISETP.GE.AND P2, PT, R5, UR23, PT ;  /* 0x0000001705007c0c */ /* 0x000fe2000bf46270 */
[----:B------:R-:W-:Y:S01]  /*3d80*/  VIADD R5, R3, 0x39 ;  /* 0x0000003903057836 */ /* 0x000fe20000000000 */
[----:B------:R-:W-:Y:S02]  /*3d90*/  FMNMX.FTZ R3, R26, R4, !PT ;  /* 0x000000041a037209 */ /* 0x000fe40007810000 */
[----:B------:R-:W-:Y:S02]  /*3da0*/  FSEL R84, R33, -INF , !P1 ;  /* 0xff80000021547808 */ /* 0x000fe40004800000 */
[----:B------:R-:W-:-:S02]  /*3db0*/  FMNMX.FTZ R3, R27, R3, !PT ;  /* 0x000000031b037209 */ /* 0x000fc40007810000 */
[----:B------:R-:W-:Y:S02]  /*3dc0*/  LOP3.LUT R6, R15, UR8, RZ, 0x3c, !PT ;  /* 0x000000080f067c12 */ /* 0x000fe4000f8e3cff */
[----:B------:R-:W-:Y:S01]  /*3dd0*/  FMNMX.FTZ R4, R28, R3, !PT ;  /* 0x000000031c047209 */ /* 0x000fe20007810000 */
[----:B------:R-:W-:Y:S01]  /*3de0*/  VIADD R3, R8, 0x4 ;  /* 0x0000000408037836 */ /* 0x000fe20000000000 */
[----:B------:R-:W-:Y:S01]  /*3df0*/  FSEL R85, R64, -INF , !P6 ;  /* 0xff80000040557808 */ /* 0x000fe20007000000 */
[----:B-1----:R-:W-:Y:S01]  /*3e00*/  IMAD.WIDE.U32 R8, R6, -0x326172a9, RZ ;  /* 0xcd9e8d5706087825 */ /* 0x002fe200078e00ff */
[----:B------:R-:W-:Y:S02]  /*3e10*/  FMNMX.FTZ R4, R82, R4, !PT ;  /* 0x0000000452047209 */ /* 0x000fe40007810000 */
[----:B------:R-:W-:Y:S01]  /*3e20*/  FSEL R87, R65, -INF , !P5 ;  /* 0xff80000041577808 */ /* 0x000fe20006800000 */
[----:B------:R-:W-:Y:S01]  /*3e30*/  IMAD.WIDE.U32 R12, R3, -0x326172a9, RZ ;  /* 0xcd9e8d57030c7825 */ /* 0x000fe200078e00ff */
[----:B------:R-:W-:-:S02]  /*3e40*/  FMNMX.FTZ R7, R84, R4, !PT ;  /* 0x0000000454077209 */ /* 0x000fc40007810000 */
[----:B------:R-:W-:Y:S02]  /*3e50*/  FSEL R128, R52, -INF , !P4 ;  /* 0xff80000034807808 */ /* 0x000fe40006000000 */
[----:B------:R-:W-:Y:S02]  /*3e60*/  FMNMX.FTZ R6, R85, R7, !PT ;  /* 0x0000000755067209 */ /* 0x000fe40007810000 */
[----:B------:R-:W-:Y:S02]  /*3e70*/  FSEL R172, R79, -INF , !P1 ;  /* 0xff8000004fac7808 */ /* 0x000fe40004800000 */
[----:B------:R-:W-:Y:S02]  /*3e80*/  FMNMX.FTZ R6, R87, R6, !PT ;  /* 0x0000000657067209 */ /* 0x000fe40007810000 */
[----:B------:R-:W-:Y:S02]  /*3e90*/  FSEL R161, R77, -INF , !P1 ;  /* 0xff8000004da17808 */ /* 0x000fe40004800000 */
[----:B------:R-:W-:-:S02]  /*3ea0*/  FSEL R108, R35, -INF , !P1 ;  /* 0xff800000236c7808 */ /* 0x000fc40004800000 */
[----:B------:R-:W-:Y:S01]  /*3eb0*/  ISETP.GE.AND P1, PT, R5, UR23, PT ;  /* 0x0000001705007c0c */ /* 0x000fe2000bf26270 */
[----:B------:R-:W-:Y:S01]  /*3ec0*/  UIADD3 UR23, UR25, 0x76cf5d0a, URZ ;  /* 0x76cf5d0a19177890 */ /* 0x000fe2000fffe03f */
[----:B------:R-:W-:Y:S02]  /*3ed0*/  LOP3.LUT R21, R156, UR24, RZ, 0x3c, !PT ;  /* 0x000000189c157c12 */ /* 0x000fe4000f8e3cff */
[----:B------:R-:W-:Y:S01]  /*3ee0*/  LOP3.LUT R5, R15, UR7, RZ, 0x3c, !PT ;  /* 0x000000070f057c12 */ /* 0x000fe2000f8e3cff */
[----:B------:R-:W-:Y:S01]  /*3ef0*/  UIADD3 UR7, UR25, -0x4498517b, URZ ;  /* 0xbb67ae8519077890 */ /* 0x000fe2000fffe03f */
[----:B------:R-:W-:Y:S01]  /*3f00*/  FSEL R111, R53, -INF , !P3 ;  /* 0xff800000356f7808 */ /* 0x000fe20005800000 */
[----:B------:R-:W-:Y:S01]  /*3f10*/  STL [R1+0x30], R21 ;  /* 0x0000301501007387 */ /* 0x000fe20000100800 */
[----:B------:R-:W-:Y:S01]  /*3f20*/  FMNMX.FTZ R6, R128, R6, !PT ;  /* 0x0000000680067209 */ /* 0x000fe20007810000 */
[----:B------:R-:W-:Y:S01]  /*3f30*/  IMAD.WIDE.U32 R4, R5, -0x326172a9, RZ ;  /* 0xcd9e8d5705047825 */ /* 0x000fe200078e00ff */
[----:B------:R-:W-:Y:S01]  /*3f40*/  LOP3.LUT R7, R15, UR8, RZ, 0x3c, !PT ;  /* 0x000000080f077c12 */ /* 0x000fe2000f8e3cff */
[----:B------:R-:W-:Y:S01]  /*3f50*/  UIADD3 UR8, UR25, -0x126145ec, URZ ;  /* 0xed9eba1419087890 */ /* 0x000fe2000fffe03f */
[----:B------:R-:W-:-:S02]  /*3f60*/  LOP3.LUT R15, R11, R21, RZ, 0x3c, !PT ;  /* 0x000000150b0f7212 */ /* 0x000fc400078e3cff */
[----:B------:R-:W-:Y:S02]  /*3f70*/  FSEL R130, R44, -INF , !P2 ;  /* 0xff8000002c827808 */ /* 0x000fe40005000000 */
[----:B------:R-:W-:Y:S01]  /*3f80*/  FMNMX.FTZ R11, R111, R6, !PT ;  /* 0x000000066f0b7209 */ /* 0x000fe20007810000 */
[----:B------:R-:W-:Y:S01]  /*3f90*/  IMAD.WIDE.U32 R6, R7, -0x326172a9, RZ ;  /* 0xcd9e8d5707067825 */ /* 0x000fe200078e00ff */
[----:B------:R-:W-:Y:S02]  /*3fa0*/  FSEL R129, R45, -INF , !P1 ;  /* 0xff8000002d817808 */ /* 0x000fe40004800000 */
[----:B------:R-:W-:Y:S01]  /*3fb0*/  FMNMX.FTZ R11, R130, R11, !PT ;  /* 0x0000000b820b7209 */ /* 0x000fe20007810000 */
[----:B------:R-:W-:Y:S01]  /*3fc0*/  IMAD.WIDE.U32 R42, R15, -0x2daee0ad, RZ ;  /* 0xd2511f530f2a7825 */ /* 0x000fe200078e00ff */
[----:B------:R-:W-:Y:S02]  /*3fd0*/  LOP3.LUT R16, R13, R21, RZ, 0x3c, !PT ;  /* 0x000000150d107212 */ /* 0x000fe400078e3cff */
[----:B------:R-:W-:-:S02]  /*3fe0*/  LOP3.LUT R18, R5, UR6, R12, 0x96, !PT ;  /* 0x0000000605127c12 */ /* 0x000fc4000f8e960c */
[----:B------:R-:W-:Y:S01]  /*3ff0*/  LOP3.LUT R171, R9, UR6, R12, 0x96, !PT ;  /* 0x0000000609ab7c12 */ /* 0x000fe2000f8e960c */
[----:B------:R-:W-:Y:S01]  /*4000*/  IMAD.WIDE.U32 R12, R3, -0x326172a9, RZ ;  /* 0xcd9e8d57030c7825 */ /* 0x000fe200078e00ff */
[--C-:B------:R-:W-:Y:S02]  /*4010*/  LOP3.LUT R134, R9, UR6, R10.reuse, 0x96, !PT ;  /* 0x0000000609867c12 */ /* 0x100fe4000f8e960a */
[----:B------:R-:W-:Y:S01]  /*4020*/  FMNMX.FTZ R3, R30, R31, !PT ;  /* 0x0000001f1e037209 */ /* 0x000fe20007810000 */
[----:B------:R-:W-:Y:S01]  /*4030*/  IMAD.WIDE.U32 R72, R16, -0x2daee0ad, RZ ;  /* 0xd2511f5310487825 */ /* 0x000fe200078e00ff */
[----:B------:R-:W-:Y:S02]  /*4040*/  FMNMX.FTZ R9, R129, R11, !PT ;  /* 0x0000000b81097209 */ /* 0x000fe40007810000 */
[----:B------:R-:W-:Y:S02]  /*4050*/  LOP3.LUT R17, R5, UR6, R10, 0x96, !PT ;  /* 0x0000000605117c12 */ /* 0x000fe4000f8e960a */
[----:B------:R-:W-:-:S02]  /*4060*/  FMNMX.FTZ R3, R40, R3, !PT ;  /* 0x0000000328037209 */ /* 0x000fc40007810000 */
[----:B------:R-:W-:Y:S02]  /*4070*/  LOP3.LUT R22, R5, UR6, R12, 0x96, !PT ;  /* 0x0000000605167c12 */ /* 0x000fe4000f8e960c */
[----:B------:R-:W1:Y:S01]  /*4080*/  SHFL.BFLY PT, R5, R9, 0x2, 0x1f ;  /* 0x0c401f0009057f89 */ /* 0x000e6200000e0000 */
[----:B------:R-:W-:Y:S02]  /*4090*/  FMNMX.FTZ R3, R41, R3, !PT ;  /* 0x0000000329037209 */ /* 0x000fe40007810000 */
[----:B------:R-:W-:Y:S02]  /*40a0*/  FSEL R158, R104, -INF , !P6 ;  /* 0xff800000689e7808 */ /* 0x000fe40007000000 */
[----:B------:R-:W-:Y:S02]  /*40b0*/  FMNMX.FTZ R3, R38, R3, !PT ;  /* 0x0000000326037209 */ /* 0x000fe40007810000 */
[----:B------:R-:W-:Y:S02]  /*40c0*/  FSEL R78, R66, -INF , !P6 ;  /* 0xff800000424e7808 */ /* 0x000fe40007000000 */
[----:B------:R-:W-:-:S02]  /*40d0*/  FMNMX.FTZ R3, R39, R3, !PT ;  /* 0x0000000327037209 */ /* 0x000fc40007810000 */
[----:B------:R-:W-:Y:S02]  /*40e0*/  LOP3.LUT R181, R7, UR6, R10, 0x96, !PT ;  /* 0x0000000607b57c12 */ /* 0x000fe4000f8e960a */
[----:B------:R-:W-:Y:S02]  /*40f0*/  FMNMX.FTZ R3, R36, R3, !PT ;  /* 0x0000000324037209 */ /* 0x000fe40007810000 */
[----:B------:R-:W-:Y:S02]  /*4100*/  FSEL R79, R67, -INF , !P5 ;  /* 0xff800000434f7808 */ /* 0x000fe40006800000 */
[----:B------:R-:W-:Y:S02]  /*4110*/  FMNMX.FTZ R3, R37, R3, !PT ;  /* 0x0000000325037209 */ /* 0x000fe40007810000 */
[----:B------:R-:W-:Y:S02]  /*4120*/  LOP3.LUT R11, R13, R21, RZ, 0x3c, !PT ;  /* 0x000000150d0b7212 */ /* 0x000fe400078e3cff */
[----:B------:R-:W-:-:S02]  /*4130*/  FMNMX.FTZ R3, R109, R3, !PT ;  /* 0x000000036d037209 */ /* 0x000fc40007810000 */
[----:B------:R-:W-:Y:S01]  /*4140*/  FSEL R80, R54, -INF , !P4 ;  /* 0xff80000036507808 */ /* 0x000fe20006000000 */
[----:B------:R-:W-:Y:S01]  /*4150*/  IMAD.WIDE.U32 R76, R11, -0x2daee0ad, RZ ;  /* 0xd2511f530b4c7825 */ /* 0x000fe200078e00ff */
[----:B-1----:R-:W-:Y:S02]  /*4160*/  FMNMX.FTZ R104, R9, R5, !PT ;  /* 0x0000000509687209 */ /* 0x002fe40007810000 */
[----:B------:R-:W-:Y:S02]  /*4170*/  FMNMX.FTZ R3, R108, R3, !PT ;  /* 0x000000036c037209 */ /* 0x000fe40007810000 */
[----:B------:R-:W-:Y:S01]  /*4180*/  LOP3.LUT R5, R73, UR7, R14, 0x96, !PT ;  /* 0x0000000749057c12 */ /* 0x000fe2000f8e960e */
[----:B------:R-:W1:Y:S01]  /*4190*/  SHFL.BFLY PT, R10, R104, 0x1, 0x1f ;  /* 0x0c201f00680a7f89 */ /* 0x000e6200000e0000 */
[----:B------:R-:W-:Y:S02]  /*41a0*/  FMNMX.FTZ R3, R78, R3, !PT ;  /* 0x000000034e037209 */ /* 0x000fe40007810000 */
[----:B------:R-:W-:Y:S01]  /*41b0*/  FSEL R81, R55, -INF , !P3 ;  /* 0xff80000037517808 */ /* 0x000fe20005800000 */
[----:B------:R-:W-:Y:S01]  /*41c0*/  IMAD.WIDE.U32 R34, R5, -0x326172a9, RZ ;  /* 0xcd9e8d5705227825 */ /* 0x000fe200078e00ff */
[----:B------:R-:W-:-:S02]  /*41d0*/  FMNMX.FTZ R3, R79, R3, !PT ;  /* 0x000000034f037209 */ /* 0x000fc40007810000 */
[----:B------:R-:W-:Y:S01]  /*41e0*/  LOP3.LUT R191, R7, UR6, R12, 0x96, !PT ;  /* 0x0000000607bf7c12 */ /* 0x000fe2000f8e960c */
[----:B------:R-:W-:Y:S01]  /*41f0*/  UIADD3 UR6, UR24, 0x3c6ef372, URZ ;  /* 0x3c6ef37218067890 */ /* 0x000fe2000fffe03f */
[----:B------:R-:W-:Y:S02]  /*4200*/  FMNMX.FTZ R3, R80, R3, !PT ;  /* 0x0000000350037209 */ /* 0x000fe40007810000 */
[--C-:B------:R-:W-:Y:S02]  /*4210*/  LOP3.LUT R7, R43, UR7, R14.reuse, 0x96, !PT ;  /* 0x000000072b077c12 */ /* 0x100fe4000f8e960e */
[----:B------:R-:W-:Y:S02]  /*4220*/  FSEL R95, R46, -INF , !P2 ;  /* 0xff8000002e5f7808 */ /* 0x000fe40005000000 */
[----:B------:R-:W-:Y:S01]  /*4230*/  FMNMX.FTZ R3, R81, R3, !PT ;  /* 0x0000000351037209 */ /* 0x000fe20007810000 */
[----:B------:R-:W-:Y:S01]  /*4240*/  IMAD.WIDE.U32 R32, R7, -0x326172a9, RZ ;  /* 0xcd9e8d5707207825 */ /* 0x000fe200078e00ff */
[----:B------:R-:W-:Y:S01]  /*4250*/  LOP3.LUT R5, R77, UR7, R14, 0x96, !PT ;  /* 0x000000074d057c12 */ /* 0x000fe2000f8e960e */
[----:B------:R-:W-:Y:S01]  /*4260*/  UIADD3 UR7, UR24, 0x1715609d, URZ ;  /* 0x1715609d18077890 */ /* 0x000fe2000fffe03f */
[----:B------:R-:W-:-:S02]  /*4270*/  FSEL R86, R47, -INF , !P1 ;  /* 0xff8000002f567808 */ /* 0x000fc40004800000 */
[----:B------:R-:W-:Y:S01]  /*4280*/  FMNMX.FTZ R3, R95, R3, !PT ;  /* 0x000000035f037209 */ /* 0x000fe20007810000 */
[----:B------:R-:W-:Y:S01]  /*4290*/  IMAD.WIDE.U32 R54, R5, -0x326172a9, RZ ;  /* 0xcd9e8d5705367825 */ /* 0x000fe200078e00ff */
[--C-:B------:R-:W-:Y:S02]  /*42a0*/  LOP3.LUT R156, R33, UR6, R6.reuse, 0x96, !PT ;  /* 0x00000006219c7c12 */ /* 0x100fe4000f8e9606 */
[----:B------:R-:W-:Y:S02]  /*42b0*/  FMNMX.FTZ R12, R86, R3, !PT ;  /* 0x00000003560c7209 */ /* 0x000fe40007810000 */
[----:B------:R-:W-:Y:S02]  /*42c0*/  FMNMX.FTZ R3, R68, R60, !PT ;  /* 0x0000003c44037209 */ /* 0x000fe40007810000 */
[----:B------:R-:W-:Y:S01]  /*42d0*/  LOP3.LUT R183, R55, UR6, R6, 0x96, !PT ;  /* 0x0000000637b77c12 */ /* 0x000fe2000f8e9606 */
[----:B------:R-:W-:Y:S01]  /*42e0*/  IMAD.WIDE.U32 R6, R17, -0x2daee0ad, RZ ;  /* 0xd2511f5311067825 */ /* 0x000fe200078e00ff */
[----:B-1----:R-:W-:-:S02]  /*42f0*/  FMNMX.FTZ R104, R104, R10, !PT ;  /* 0x0000000a68687209 */ /* 0x002fc40007810000 */
[--C-:B------:R-:W-:Y:S01]  /*4300*/  LOP3.LUT R94, R33, UR6, R8.reuse, 0x96, !PT ;  /* 0x00000006215e7c12 */ /* 0x100fe2000f8e9608 */
[----:B------:R-:W-:Y:S01]  /*4310*/  IMAD.WIDE.U32 R10, R18, -0x2daee0ad, RZ ;  /* 0xd2511f53120a7825 */ /* 0x000fe200078e00ff */
[----:B------:R-:W-:Y:S01]  /*4320*/  LOP3.LUT R144, R35, UR6, R8, 0x96, !PT ;  /* 0x0000000623907c12 */ /* 0x000fe2000f8e9608 */
[----:B------:R-:W-:Y:S01]  /*4330*/  STL [R1+0x194], R104 ;  /* 0x0001946801007387 */ /* 0x000fe20000100800 */
[----:B------:R-:W-:Y:S02]  /*4340*/  FSEL R206, R103, -INF , !P3 ;  /* 0xff80000067ce7808 */ /* 0x000fe40005800000 */
[----:B------:R-:W-:Y:S01]  /*4350*/  FMNMX.FTZ R8, R61, R3, !PT ;  /* 0x000000033d087209 */ /* 0x000fe20007810000 */
[----:B------:R-:W1:Y:S01]  /*4360*/  SHFL.BFLY PT, R103, R12, 0x2, 0x1f ;  /* 0x0c401f000c677f89 */ /* 0x000e6200000e0000 */
[----:B------:R-:W-:Y:S01]  /*4370*/  FSEL R220, R99, -INF , !P1 ;  /* 0xff80000063dc7808 */ /* 0x000fe20004800000 */
[----:B------:R-:W-:Y:S01]  /*4380*/  FMUL.FTZ R3, R104, UR28 ;  /* 0x0000001c68037c20 */ /* 0x000fe20008410000 */
[----:B------:R-:W-:-:S02]  /*4390*/  FSEL R214, R97, -INF , !P1 ;  /* 0xff80000061d67808 */ /* 0x000fc40004800000 */
[----:B------:R-:W-:Y:S02]  /*43a0*/  FSETP.NEU.FTZ.AND P1, PT, R104, -INF , PT ;  /* 0xff8000006800780b */ /* 0x000fe40003f3d000 */
[C-C-:B------:R-:W-:Y:S02]  /*43b0*/  LOP3.LUT R13, R7.reuse, UR23, R42.reuse, 0x96, !PT ;  /* 0x00000017070d7c12 */ /* 0x140fe4000f8e962a */
[----:B------:R-:W-:Y:S02]  /*43c0*/  LOP3.LUT R14, R7, UR23, R42, 0x96, !PT ;  /* 0x00000017070e7c12 */ /* 0x000fe4000f8e962a */
[----:B------:R-:W-:Y:S01]  /*43d0*/  FMNMX.FTZ R7, R56, R8, !PT ;  /* 0x0000000838077209 */ /* 0x000fe20007810000 */
[----:B------:R-:W-:Y:S01]  /*43e0*/  IMAD.WIDE.U32 R50, R13, -0x326172a9, RZ ;  /* 0xcd9e8d570d327825 */ /* 0x000fe200078e00ff */
[----:B------:R-:W-:Y:S02]  /*43f0*/  FSEL R29, R3, RZ, P1 ;  /* 0x000000ff031d7208 */ /* 0x000fe40000800000 */
[----:B------:R-:W-:Y:S01]  /*4400*/  FMNMX.FTZ R3, R57, R7, !PT ;  /* 0x0000000739037209 */ /* 0x000fe20007810000 */
[----:B------:R-:W-:Y:S01]  /*4410*/  IMAD.WIDE.U32 R14, R14, -0x326172a9, RZ ;  /* 0xcd9e8d570e0e7825 */ /* 0x000fe200078e00ff */
[----:B------:R-:W-:-:S02]  /*4420*/  LOP3.LUT R9, R35, UR6, R4, 0x96, !PT ;  /* 0x0000000623097c12 */ /* 0x000fc4000f8e9604 */
[----:B------:R-:W-:Y:S02]  /*4430*/  FMNMX.FTZ R3, R58, R3, !PT ;  /* 0x000000033a037209 */ /* 0x000fe40007810000 */
[----:B------:R-:W-:Y:S01]  /*4440*/  LOP3.LUT R5, R33, UR6, R4, 0x96, !PT ;  /* 0x0000000621057c12 */ /* 0x000fe2000f8e9604 */
[----:B------:R-:W-:Y:S01]  /*4450*/  IMAD.WIDE.U32 R8, R9, -0x2daee0ad, RZ ;  /* 0xd2511f5309087825 */ /* 0x000fe200078e00ff */
[----:B------:R-:W-:Y:S01]  /*4460*/  FMNMX.FTZ R3, R59, R3, !PT ;  /* 0x000000033b037209 */ /* 0x000fe20007810000 */
[----:B------:R-:W-:Y:S01]  /*4470*/  UIADD3 UR6, UR25, -0x56f99767, URZ ;  /* 0xa906689919067890 */ /* 0x000fe2000fffe03f */
[----:B------:R-:W-:Y:S01]  /*4480*/  LOP3.LUT R16, R11, UR23, R72, 0x96, !PT ;  /* 0x000000170b107c12 */ /* 0x000fe2000f8e9648 */
[----:B------:R-:W-:Y:S01]  /*4490*/  IMAD.WIDE.U32 R4, R5, -0x2daee0ad, RZ ;  /* 0xd2511f5305047825 */ /* 0x000fe200078e00ff */
[----:B------:R-:W-:Y:S02]  /*44a0*/  FMNMX.FTZ R3, R48, R3, !PT ;  /* 0x0000000330037209 */ /* 0x000fe40007810000 */
[----:B------:R-:W-:Y:S01]  /*44b0*/  LOP3.LUT R43, R9, UR16, R10, 0x96, !PT ;  /* 0x00000010092b7c12 */ /* 0x000fe2000f8e960a */
[----:B------:R-:W-:Y:S01]  /*44c0*/  IMAD.WIDE.U32 R10, R22, -0x2daee0ad, RZ ;  /* 0xd2511f53160a7825 */ /* 0x000fe200078e00ff */
[----:B------:R-:W-:-:S02]  /*44d0*/  FMNMX.FTZ R3, R165, R3, !PT ;  /* 0x00000003a5037209 */ /* 0x000fc40007810000 */
[C-C-:B------:R-:W-:Y:S01]  /*44e0*/  LOP3.LUT R49, R5.reuse, UR16, R6.reuse, 0x96, !PT ;  /* 0x0000001005317c12 */ /* 0x140fe2000f8e9606 */
[----:B------:R-:W-:Y:S01]  /*44f0*/  IMAD.WIDE.U32 R46, R16, -0x326172a9, RZ ;  /* 0xcd9e8d57102e7825 */ /* 0x000fe200078e00ff */
[----:B------:R-:W-:-:S03]  /*4500*/  LOP3.LUT R21, R5, UR16, R6, 0x96, !PT ;  /* 0x0000001005157c12 */ /* 0x000fc6000f8e9606 */
[----:B------:R-:W-:Y:S01]  /*4510*/  FFMA.FTZ R5, R19, UR28, -R29 ;  /* 0x0000001c13057c23 */ /* 0x000fe2000801081d */
[----:B-1----:R-:W-:Y:S02]  /*4520*/  FMNMX.FTZ R103, R12, R103, !PT ;  /* 0x000000670c677209 */ /* 0x002fe40007810000 */
[----:B------:R-:W-:Y:S01]  /*4530*/  FMNMX.FTZ R3, R161, R3, !PT ;  /* 0x00000003a1037209 */ /* 0x000fe20007810000 */
[----:B------:R1:W-:Y:S01]  /*4540*/  MUFU.EX2 R212, R5 ;  /* 0x0000000500d47308 */ /* 0x0003e20000000800 */
[----:B------:R-:W-:Y:S02]  /*4550*/  LOP3.LUT R12, R11, UR23, R76, 0x96, !PT ;  /* 0x000000170b0c7c12 */ /* 0x000fe4000f8e964c */
[----:B------:R-:W2:Y:S01]  /*4560*/  SHFL.BFLY PT, R11, R103, 0x1, 0x1f ;  /* 0x0c201f00670b7f89 */ /* 0x000ea200000e0000 */
[----:B------:R-:W-:Y:S02]  /*4570*/  FSEL R159, R105, -INF , !P5 ;  /* 0xff800000699f7808 */ /* 0x000fe40006800000 */
[----:B------:R-:W-:Y:S01]  /*4580*/  FMNMX.FTZ R3, R158, R3, !PT ;  /* 0x000000039e037209 */ /* 0x000fe20007810000 */
[----:B------:R-:W-:Y:S01]  /*4590*/  IMAD.WIDE.U32 R12, R12, -0x326172a9, RZ ;  /* 0xcd9e8d570c0c7825 */ /* 0x000fe200078e00ff */
[----:B------:R-:W-:-:S02]  /*45a0*/  FSEL R166, R100, -INF , !P4 ;  /* 0xff80000064a67808 */ /* 0x000fc40006000000 */
[----:B------:R-:W-:Y:S02]  /*45b0*/  FMNMX.FTZ R3, R159, R3, !PT ;  /* 0x000000039f037209 */ /* 0x000fe40007810000 */
[--C-:B------:R-:W-:Y:S02]  /*45c0*/  LOP3.LUT R7, R51, UR17, R32.reuse, 0x96, !PT ;  /* 0x0000001133077c12 */ /* 0x100fe4000f8e9620 */
[----:B------:R-:W-:Y:S02]  /*45d0*/  LOP3.LUT R6, R15, UR17, R32, 0x96, !PT ;  /* 0x000000110f067c12 */ /* 0x000fe4000f8e9620 */
[----:B------:R-:W-:Y:S01]  /*45e0*/  FSEL R167, R101, -INF , !P3 ;  /* 0xff80000065a77808 */ /* 0x000fe20005800000 */
[----:B-1----:R-:W-:Y:S01]  /*45f0*/  FFMA.FTZ R5, R20, UR28, -R29 ;  /* 0x0000001c14057c23 */ /* 0x002fe2000801081d */
[----:B------:R-:W-:Y:S01]  /*4600*/  FMNMX.FTZ R3, R166, R3, !PT ;  /* 0x00000003a6037209 */ /* 0x000fe20007810000 */
[----:B------:R-:W-:Y:S01]  /*4610*/  IMAD.WIDE.U32 R52, R7, -0x2daee0ad, RZ ;  /* 0xd2511f5307347825 */ /* 0x000fe200078e00ff */
[----:B------:R-:W-:Y:S01]  /*4620*/  FSEL R215, R96, -INF , !P2 ;  /* 0xff80000060d77808 */ /* 0x000fe20005000000 */
[----:B------:R1:W-:Y:S01]  /*4630*/  MUFU.EX2 R174, R5 ;  /* 0x0000000500ae7308 */ /* 0x0003e20000000800 */
[----:B------:R-:W-:Y:S01]  /*4640*/  FMNMX.FTZ R3, R167, R3, !PT ;  /* 0x00000003a7037209 */ /* 0x000fe20007810000 */
[----:B------:R-:W-:Y:S01]  /*4650*/  IMAD.WIDE.U32 R18, R6, -0x2daee0ad, RZ ;  /* 0xd2511f5306127825 */ /* 0x000fe200078e00ff */
[----:B------:R-:W-:-:S02]  /*4660*/  LOP3.LUT R35, R53, UR8, R4, 0x96, !PT ;  /* 0x0000000835237c12 */ /* 0x000fc4000f8e9604 */
[----:B------:R-:W-:Y:S02]  /*4670*/  LOP3.LUT R6, R47, UR17, R34, 0x96, !PT ;  /* 0x000000112f067c12 */ /* 0x000fe4000f8e9622 */
[----:B------:R-:W-:Y:S02]  /*4680*/  LOP3.LUT R20, R19, UR8, R4, 0x96, !PT ;  /* 0x0000000813147c12 */ /* 0x000fe4000f8e9604 */
[----:B------:R-:W-:Y:S01]  /*4690*/  FMNMX.FTZ R4, R215, R3, !PT ;  /* 0x00000003d7047209 */ /* 0x000fe20007810000 */
[--C-:B------:R-:W-:Y:S01]  /*46a0*/  FFMA.FTZ R3, R26, UR28, -R29.reuse ;  /* 0x0000001c1a037c23 */ /* 0x100fe2000801081d */
[----:B--2---:R-:W-:Y:S01]  /*46b0*/  FMNMX.FTZ R103, R103, R11, !PT ;  /* 0x0000000b67677209 */ /* 0x004fe20007810000 */
[----:B------:R-:W-:Y:S01]  /*46c0*/  IMAD.WIDE.U32 R44, R6, -0x2daee0ad, RZ ;  /* 0xd2511f53062c7825 */ /* 0x000fe200078e00ff */
[----:B------:R-:W-:Y:S01]  /*46d0*/  FMNMX.FTZ R7, R214, R4, !PT ;  /* 0x00000004d6077209 */ /* 0x000fe20007810000 */
[----:B------:R2:W-:Y:S01]  /*46e0*/  MUFU.EX2 R217, R3 ;  /* 0x0000000300d97308 */ /* 0x0005e20000000800 */
[----:B------:R-:W-:Y:S01]  /*46f0*/  FSETP.NEU.FTZ.AND P1, PT, R103, -INF , PT ;  /* 0xff8000006700780b */ /* 0x000fe20003f3d000 */
[--C-:B------:R-:W-:Y:S01]  /*4700*/  FFMA.FTZ R4, R28, UR28, -R29.reuse ;  /* 0x0000001c1c047c23 */ /* 0x100fe2000801081d */
[----:B-1----:R-:W-:Y:S01]  /*4710*/  FFMA.FTZ R5, R23, UR28, -R29 ;  /* 0x0000001c17057c23 */ /* 0x002fe2000801081d */
[----:B------:R-:W-:Y:S01]  /*4720*/  FSEL R176, R102, -INF , !P4 ;  /* 0xff80000066b07808 */ /* 0x000fe20006000000 */
[----:B------:R-:W-:Y:S01]  /*4730*/  STL [R1+0x198], R103 ;  /* 0x0001986701007387 */ /* 0x000fe20000100800 */
[----:B------:R-:W-:-:S02]  /*4740*/  FSEL R164, R106, -INF , !P6 ;  /* 0xff8000006aa47808 */ /* 0x000fc40007000000 */
[----:B------:R1:W-:Y:S01]  /*4750*/  MUFU.EX2 R211, R5 ;  /* 0x0000000500d37308 */ /* 0x0003e20000000800 */
[----:B------:R-:W3:Y:S01]  /*4760*/  SHFL.BFLY PT, R102, R7, 0x2, 0x1f ;  /* 0x0c401f0007667f89 */ /* 0x000ee200000e0000 */
[----:B------:R-:W-:Y:S02]  /*4770*/  LOP3.LUT R9, R9, UR16, R10, 0x96, !PT ;  /* 0x0000001009097c12 */ /* 0x000fe4000f8e960a */
[----:B------:R-:W-:Y:S01]  /*4780*/  FSEL R163, R107, -INF , !P5 ;  /* 0xff8000006ba37808 */ /* 0x000fe20006800000 */
[----:B------:R-:W-:Y:S01]  /*4790*/  STL.64 [R1+0x1d0], R166 ;  /* 0x0001d0a601007387 */ /* 0x000fe20000100a00 */
[----:B------:R-:W-:Y:S02]  /*47a0*/  LOP3.LUT R33, R45, UR8, R8, 0x96, !PT ;  /* 0x000000082d217c12 */ /* 0x000fe4000f8e9608 */
[----:B------:R-:W-:Y:S01]  /*47b0*/  FSEL R64, R98, -INF , !P2 ;  /* 0xff80000062407808 */ /* 0x000fe20005000000 */
[----:B--2---:R-:W-:Y:S01]  /*47c0*/  FFMA.FTZ R3, R27, UR28, -R29 ;  /* 0x0000001c1b037c23 */ /* 0x004fe2000801081d */
[----:B------:R-:W-:Y:S01]  /*47d0*/  MUFU.EX2 R219, R4 ;  /* 0x0000000400db7308 */ /* 0x000fe20000000800 */
[----:B------:R-:W-:Y:S01]  /*47e0*/  LEA R192, R0, UR4, 0x1 ;  /* 0x0000000400c07c11 */ /* 0x000fe2000f8e08ff */
[----:B------:R-:W-:Y:S04]  /*47f0*/  STL.64 [R1+0x1c8], R164 ;  /* 0x0001c8a401007387 */ /* 0x000fe80000100a00 */
[----:B------:R-:W-:-:S02]  /*4800*/  IMAD R194, R2, 0x2, R192 ;  /* 0x0000000202c27824 */ /* 0x000fc400078e02c0 */
[----:B-1----:R-:W-:Y:S01]  /*4810*/  FFMA.FTZ R5, R24, UR28, -R29 ;  /* 0x0000001c18057c23 */ /* 0x002fe2000801081d */
[----:B------:R1:W2:Y:S01]  /*4820*/  MUFU.EX2 R218, R3 ;  /* 0x0000000300da7308 */ /* 0x0002a20000000800 */
[----:B------:R-:W-:Y:S04]  /*4830*/  LDSM.16.MT88.4 R120, [R192+0x9000] ;  /* 0x00900000c078783b */ /* 0x000fe80000004200 */
[----:B------:R-:W-:Y:S01]  /*4840*/  LDSM.16.MT88.4 R124, [R194+0x9000] ;  /* 0x00900000c27c783b */ /* 0x000fe20000004200 */
[----:B---3--:R-:W-:Y:S02]  /*4850*/  FMNMX.FTZ R102, R7, R102, !PT ;  /* 0x0000006607667209 */ /* 0x008fe40007810000 */
[----:B------:R3:W-:Y:S01]  /*4860*/  MUFU.EX2 R213, R5 ;  /* 0x0000000500d57308 */ /* 0x0007e20000000800 */
[----:B------:R-:W-:Y:S04]  /*4870*/  LDSM.16.MT88.4 R116, [R192+0x9400] ;  /* 0x00940000c074783b */ /* 0x000fe80000004200 */
[----:B------:R-:W-:Y:S01]  /*4880*/  LDSM.16.MT88.4 R112, [R194+0x9400] ;  /* 0x00940000c270783b */ /* 0x000fe20000004200 */
[----:B-1----:R-:W-:Y:S01]  /*4890*/  FMUL.FTZ R3, R103, UR28 ;  /* 0x0000001c67037c20 */ /* 0x002fe20008410000 */
[----:B------:R-:W-:-:S04]  /*48a0*/  IMAD.MOV.U32 R103, RZ, RZ, R64 ;  /* 0x000000ffff677224 */ /* 0x000fc800078e0040 */
[----:B------:R-:W-:Y:S01]  /*48b0*/  FSEL R28, R3, RZ, P1 ;  /* 0x000000ff031c7208 */ /* 0x000fe20000800000 */
[----:B---3--:R-:W-:-:S04]  /*48c0*/  FFMA.FTZ R5, R25, UR28, -R29 ;  /* 0x0000001c19057c23 */ /* 0x008fc8000801081d */
[----:B------:R1:W3:Y:S02]  /*48d0*/  MUFU.EX2 R216, R5 ;  /* 0x0000000500d87308 */ /* 0x0002e40000000800 */
[----:B-1----:R-:W-:-:S05]  /*48e0*/  LOP3.LUT R5, R13, UR17, R54, 0x96, !PT ;  /* 0x000000110d057c12 */ /* 0x002fca000f8e9636 */
[----:B------:R-:W-:Y:S01]  /*48f0*/  IMAD.WIDE.U32 R16, R5, -0x2daee0ad, RZ ;  /* 0xd2511f5305107825 */ /* 0x000fe200078e00ff */
[----:B------:R-:W-:-:S04]  /*4900*/  FMNMX.FTZ R5, R69, R62, !PT ;  /* 0x0000003e45057209 */ /* 0x000fc80007810000 */
[----:B------:R-:W-:Y:S01]  /*4910*/  FMNMX.FTZ R6, R63, R5, !PT ;  /* 0x000000053f067209 */ /* 0x000fe20007810000 */
[----:B------:R-:W-:Y:S01]  /*4920*/  IMAD.WIDE.U32 R4, R21, -0x326172a9, RZ ;  /* 0xcd9e8d5715047825 */ /* 0x000fe200078e00ff */
[----:B------:R-:W-:Y:S02]  /*4930*/  LOP3.LUT R15, R17, UR8, R8, 0x96, !PT ;  /* 0x00000008110f7c12 */ /* 0x000fe4000f8e9608 */
[----:B------:R-:W-:Y:S01]  /*4940*/  FMNMX.FTZ R3, R70, R6, !PT ;  /* 0x0000000646037209 */ /* 0x000fe20007810000 */
[----:B------:R-:W-:Y:S01]  /*4950*/  IMAD.WIDE.U32 R8, R9, -0x326172a9, RZ ;  /* 0xcd9e8d5709087825 */ /* 0x000fe200078e00ff */
[----:B------:R-:W-:-:S03]  /*4960*/  LOP3.LUT R10, R5, UR9, R14, 0x96, !PT ;  /* 0x00000009050a7c12 */ /* 0x000fc6000f8e960e */
[----:B------:R-:W-:Y:S01]  /*4970*/  FFMA.FTZ R6, R30, UR28, -R28 ;  /* 0x0000001c1e067c23 */ /* 0x000fe2000801081c */
[----:B------:R-:W-:Y:S01]  /*4980*/  FMNMX.FTZ R3, R75, R3, !PT ;  /* 0x000000034b037209 */ /* 0x000fe20007810000 */
[----:B------:R-:W-:Y:S01]  /*4990*/  IMAD.WIDE.U32 R20, R20, -0x326172a9, RZ ;  /* 0xcd9e8d5714147825 */ /* 0x000fe200078e00ff */
[----:B------:R-:W-:Y:S01]  /*49a0*/  LOP3.LUT R9, R9, UR9, R12, 0x96, !PT ;  /* 0x0000000909097c12 */ /* 0x000fe2000f8e960c */
[----:B------:R1:W-:Y:S01]  /*49b0*/  MUFU.EX2 R149, R6 ;  /* 0x0000000600957308 */ /* 0x0003e20000000800 */
[----:B------:R-:W-:Y:S01]  /*49c0*/  FMNMX.FTZ R3, R74, R3, !PT ;  /* 0x000000034a037209 */ /* 0x000fe20007810000 */
[----:B------:R-:W4:Y:S01]  /*49d0*/  SHFL.BFLY PT, R12, R102, 0x1, 0x1f ;  /* 0x0c201f00660c7f89 */ /* 0x000f2200000e0000 */
[----:B------:R-:W-:Y:S01]  /*49e0*/  LOP3.LUT R5, R21, UR7, R4, 0x96, !PT ;  /* 0x0000000715057c12 */ /* 0x000fe2000f8e9604 */
[----:B------:R-:W-:Y:S01]  /*49f0*/  FFMA.FTZ R4, R31, UR28, -R28 ;  /* 0x0000001c1f047c23 */ /* 0x000fe2000801081c */
[----:B------:R-:W-:Y:S01]  /*4a00*/  FMNMX.FTZ R3, R71, R3, !PT ;  /* 0x0000000347037209 */ /* 0x000fe20007810000 */
[----:B------:R-:W-:-:S02]  /*4a10*/  IMAD.WIDE.U32 R14, R15, -0x326172a9, RZ ;  /* 0xcd9e8d570f0e7825 */ /* 0x000fc400078e00ff */
[----:B------:R2:W-:Y:S01]  /*4a20*/  MUFU.EX2 R145, R4 ;  /* 0x0000000400917308 */ /* 0x0005e20000000800 */
[----:B------:R-:W-:Y:S01]  /*4a30*/  FMNMX.FTZ R101, R83, R3, !PT ;  /* 0x0000000353657209 */ /* 0x000fe20007810000 */
[----:B------:R-:W-:-:S03]  /*4a40*/  FFMA.FTZ R3, R40, UR28, -R28 ;  /* 0x0000001c28037c23 */ /* 0x000fc6000801081c */
[----:B------:R-:W-:-:S03]  /*4a50*/  FMNMX.FTZ R101, R173, R101, !PT ;  /* 0x00000065ad657209 */ /* 0x000fc60007810000 */
[----:B------:R3:W-:Y:S01]  /*4a60*/  MUFU.EX2 R146, R3 ;  /* 0x0000000300927308 */ /* 0x0007e20000000800 */
[----:B------:R-:W-:Y:S01]  /*4a70*/  FMNMX.FTZ R101, R172, R101, !PT ;  /* 0x00000065ac657209 */ /* 0x000fe20007810000 */
[----:B-1----:R-:W-:Y:S01]  /*4a80*/  IMAD.WIDE.U32 R6, R10, -0x2daee0ad, RZ ;  /* 0xd2511f530a067825 */ /* 0x002fe200078e00ff */
[----:B------:R-:W-:Y:S02]  /*4a90*/  LOP3.LUT R10, R15, UR7, R8, 0x96, !PT ;  /* 0x000000070f0a7c12 */ /* 0x000fe4000f8e9608 */
[----:B------:R-:W-:Y:S01]  /*4aa0*/  FMNMX.FTZ R101, R164, R101, !PT ;  /* 0x00000065a4657209 */ /* 0x000fe20007810000 */
[----:B------:R-:W-:Y:S01]  /*4ab0*/  IMAD.WIDE.U32 R8, R9, -0x2daee0ad, RZ ;  /* 0xd2511f5309087825 */ /* 0x000fe200078e00ff */
[----:B------:R-:W-:Y:S02]  /*4ac0*/  LOP3.LUT R18, R7, UR6, R18, 0x96, !PT ;  /* 0x0000000607127c12 */ /* 0x000fe4000f8e9612 */
[----:B------:R-:W-:Y:S01]  /*4ad0*/  FMNMX.FTZ R101, R163, R101, !PT ;  /* 0x00000065a3657209 */ /* 0x000fe20007810000 */
[----:B--2---:R-:W-:Y:S01]  /*4ae0*/  IMAD.WIDE.U32 R4, R5, -0x2daee0ad, RZ ;  /* 0xd2511f5305047825 */ /* 0x004fe200078e00ff */
[----:B----4-:R-:W-:-:S02]  /*4af0*/  FMNMX.FTZ R102, R102, R12, !PT ;  /* 0x0000000c66667209 */ /* 0x010fc40007810000 */
[----:B------:R-:W-:Y:S02]  /*4b00*/  FMNMX.FTZ R101, R176, R101, !PT ;  /* 0x00000065b0657209 */ /* 0x000fe40007810000 */
[----:B------:R-:W-:Y:S01]  /*4b10*/  FSETP.NEU.FTZ.AND P1, PT, R102, -INF , PT ;  /* 0xff8000006600780b */ /* 0x000fe20003f3d000 */
[----:B------:R-:W-:Y:S01]  /*4b20*/  STL [R1+0x19c], R102 ;  /* 0x00019c6601007387 */ /* 0x000fe20000100800 */
[----:B------:R-:W-:Y:S01]  /*4b30*/  FMNMX.FTZ R101, R206, R101, !PT ;  /* 0x00000065ce657209 */ /* 0x000fe20007810000 */
[----:B---3--:R-:W-:Y:S01]  /*4b40*/  FFMA.FTZ R3, R41, UR28, -R28 ;  /* 0x0000001c29037c23 */ /* 0x008fe2000801081c */
[----:B------:R-:W-:Y:S01]  /*4b50*/  LOP3.LUT R11, R5, UR26, R6, 0x96, !PT ;  /* 0x0000001a050b7c12 */ /* 0x000fe2000f8e9606 */
[----:B------:R-:W-:Y:S01]  /*4b60*/  IMAD.WIDE.U32 R6, R10, -0x2daee0ad, RZ ;  /* 0xd2511f530a067825 */ /* 0x000fe200078e00ff */
[----:B------:R-:W-:Y:S01]  /*4b70*/  FMNMX.FTZ R101, R103, R101, !PT ;  /* 0x0000006567657209 */ /* 0x000fe20007810000 */
[----:B------:R1:W-:Y:S01]  /*4b80*/  MUFU.EX2 R151, R3 ;  /* 0x0000000300977308 */ /* 0x0003e20000000800 */
[----:B------:R-:W-:-:S02]  /*4b90*/  LOP3.LUT R15, R4, 0xffff, RZ, 0xc0, !PT ;  /* 0x0000ffff040f7812 */ /* 0x000fc400078ec0ff */
[----:B------:R-:W-:Y:S02]  /*4ba0*/  FMNMX.FTZ R101, R220, R101, !PT ;  /* 0x00000065dc657209 */ /* 0x000fe40007810000 */
[----:B------:R-:W-:Y:S02]  /*4bb0*/  LOP3.LUT R23, R4, 0xff, RZ, 0xc0, !PT ;  /* 0x000000ff04177812 */ /* 0x000fe400078ec0ff */
[--C-:B------:R-:W-:Y:S01]  /*4bc0*/  SHF.R.U32.HI R19, RZ, 0x10, R4.reuse ;  /* 0x00000010ff137819 */ /* 0x100fe20000011604 */
[----:B------:R-:W2:Y:S01]  /*4bd0*/  SHFL.BFLY PT, R13, R101, 0x2, 0x1f ;  /* 0x0c401f00650d7f89 */ /* 0x000ea200000e0000 */
[----:B------:R-:W-:Y:S01]  /*4be0*/  SHF.R.U32.HI R22, RZ, 0x18, R4 ;  /* 0x00000018ff167819 */ /* 0x000fe20000011604 */
[----:B------:R-:W-:Y:S01]  /*4bf0*/  FFMA.FTZ R4, R37, UR28, -R28 ;  /* 0x0000001c25047c23 */ /* 0x000fe2000801081c */
[----:B------:R-:W-:Y:S02]  /*4c00*/  LOP3.LUT R5, R9, UR6, R16, 0x96, !PT ;  /* 0x0000000609057c12 */ /* 0x000fe4000f8e9610 */
[----:B------:R-:W-:Y:S01]  /*4c10*/  LOP3.LUT R10, R7, UR26, R8, 0x96, !PT ;  /* 0x0000001a070a7c12 */ /* 0x000fe2000f8e9608 */
[----:B------:R3:W-:Y:S01]  /*4c20*/  MUFU.EX2 R104, R4 ;  /* 0x0000000400687308 */ /* 0x0007e20000000800 */
[----:B------:R-:W-:Y:S01]  /*4c30*/  LOP3.LUT R17, R6, 0xffff, RZ, 0xc0, !PT ;  /* 0x0000ffff06117812 */ /* 0x000fe200078ec0ff */
[----:B------:R-:W-:-:S04]  /*4c40*/  IMAD.WIDE.U32 R8, R18, -0x326172a9, RZ ;  /* 0xcd9e8d5712087825 */ /* 0x000fc800078e00ff */
[----:B-1----:R-:W-:Y:S01]  /*4c50*/  FFMA.FTZ R3, R38, UR28, -R28 ;  /* 0x0000001c26037c23 */ /* 0x002fe2000801081c */
[----:B------:R-:W-:Y:S02]  /*4c60*/  SHF.R.U32.HI R7, RZ, 0x8, R15 ;  /* 0x00000008ff077819 */ /* 0x000fe4000001160f */
[----:B------:R-:W-:Y:S01]  /*4c70*/  LOP3.LUT R12, R19, 0xff, RZ, 0xc0, !PT ;  /* 0x000000ff130c7812 */ /* 0x000fe200078ec0ff */
[----:B------:R1:W-:Y:S01]  /*4c80*/  MUFU.EX2 R150, R3 ;  /* 0x0000000300967308 */ /* 0x0003e20000000800 */
[----:B------:R-:W-:Y:S02]  /*4c90*/  PRMT R26, R23, 0x5410, R7 ;  /* 0x00005410171a7816 */ /* 0x000fe40000000007 */
[----:B------:R-:W-:Y:S02]  /*4ca0*/  PRMT R27, R12, 0x5410, R22 ;  /* 0x000054100c1b7816 */ /* 0x000fe40000000016 */
[----:B------:R-:W-:Y:S02]  /*4cb0*/  LOP3.LUT R21, R6, 0xff, RZ, 0xc0, !PT ;  /* 0x000000ff06157812 */ /* 0x000fe400078ec0ff */
[----:B------:R-:W-:Y:S01]  /*4cc0*/  SHF.R.U32.HI R16, RZ, 0x10, R6 ;  /* 0x00000010ff107819 */ /* 0x000fe20000011606 */
[----:B---3--:R-:W-:Y:S01]  /*4cd0*/  IMAD.WIDE.U32 R4, R5, -0x326172a9, RZ ;  /* 0xcd9e8d5705047825 */ /* 0x008fe200078e00ff */
[----:B--2---:R-:W-:-:S02]  /*4ce0*/  FMNMX.FTZ R101, R101, R13, !PT ;  /* 0x0000000d65657209 */ /* 0x004fc40007810000 */
[----:B------:R-:W-:Y:S02]  /*4cf0*/  SHF.R.U32.HI R18, RZ, 0x18, R6 ;  /* 0x00000018ff127819 */ /* 0x000fe40000011606 */
[C---:B------:R-:W-:Y:S02]  /*4d00*/  LOP3.LUT R22, R4.reuse, 0xffff, RZ, 0xc0, !PT ;  /* 0x0000ffff04167812 */ /* 0x040fe400078ec0ff */
[----:B------:R-:W-:Y:S01]  /*4d10*/  LOP3.LUT R24, R4, 0xff, RZ, 0xc0, !PT ;  /* 0x000000ff04187812 */ /* 0x000fe200078ec0ff */
[----:B-1----:R-:W-:Y:S01]  /*4d20*/  FFMA.FTZ R3, R39, UR28, -R28 ;  /* 0x0000001c27037c23 */ /* 0x002fe2000801081c */
[--C-:B------:R-:W-:Y:S02]  /*4d30*/  SHF.R.U32.HI R23, RZ, 0x10, R4.reuse ;  /* 0x00000010ff177819 */ /* 0x100fe40000011604 */
[----:B------:R-:W-:Y:S01]  /*4d40*/  SHF.R.U32.HI R25, RZ, 0x18, R4 ;  /* 0x00000018ff197819 */ /* 0x000fe20000011604 */
[----:B------:R1:W-:Y:S01]  /*4d50*/  MUFU.EX2 R155, R3 ;  /* 0x00000003009b7308 */ /* 0x0003e20000000800 */
[----:B------:R-:W-:-:S02]  /*4d60*/  SHF.R.U32.HI R4, RZ, 0x8, R17 ;  /* 0x00000008ff047819 */ /* 0x000fc40000011611 */
[----:B------:R-:W-:Y:S02]  /*4d70*/  LOP3.LUT R6, R9, UR27, R20, 0x96, !PT ;  /* 0x0000001b09067c12 */ /* 0x000fe4000f8e9614 */
[----:B------:R-:W-:Y:S02]  /*4d80*/  PRMT R21, R21, 0x5410, R4 ;  /* 0x0000541015157816 */ /* 0x000fe40000000004 */
[C---:B------:R-:W-:Y:S02]  /*4d90*/  LOP3.LUT R9, R8.reuse, 0xffff, RZ, 0xc0, !PT ;  /* 0x0000ffff08097812 */ /* 0x040fe400078ec0ff */
[--C-:B------:R-:W-:Y:S02]  /*4da0*/  SHF.R.U32.HI R19, RZ, 0x10, R8.reuse ;  /* 0x00000010ff137819 */ /* 0x100fe40000011608 */
[----:B------:R-:W-:Y:S02]  /*4db0*/  LOP3.LUT R15, R8, 0xff, RZ, 0xc0, !PT ;  /* 0x000000ff080f7812 */ /* 0x000fe400078ec0ff */
[----:B------:R-:W-:-:S02]  /*4dc0*/  SHF.R.U32.HI R20, RZ, 0x18, R8 ;  /* 0x00000018ff147819 */ /* 0x000fc40000011608 */
[----:B------:R-:W-:Y:S01]  /*4dd0*/  LOP3.LUT R12, R19, 0xff, RZ, 0xc0, !PT ;  /* 0x000000ff130c7812 */ /* 0x000fe200078ec0ff */
[----:B-1----:R-:W-:Y:S01]  /*4de0*/  FFMA.FTZ R3, R36, UR28, -R28 ;  /* 0x0000001c24037c23 */ /* 0x002fe2000801081c */
[----:B------:R-:W-:Y:S01]  /*4df0*/  LOP3.LUT R8, R11, 0xffff, RZ, 0xc0, !PT ;  /* 0x0000ffff0b087812 */ /* 0x000fe200078ec0ff */
[----:B------:R-:W-:Y:S01]  /*4e00*/  IMAD.WIDE.U32 R36, R33, -0x326172a9, RZ ;  /* 0xcd9e8d5721247825 */ /* 0x000fe200078e00ff */
[----:B------:R-:W-:Y:S01]  /*4e10*/  LOP3.LUT R13, R11, 0xff, RZ, 0xc0, !PT ;  /* 0x000000ff0b0d7812 */ /* 0x000fe200078ec0ff */
[----:B------:R1:W-:Y:S01]  /*4e20*/  MUFU.EX2 R160, R3 ;  /* 0x0000000300a07308 */ /* 0x0003e20000000800 */
[----:B------:R-:W-:-:S04]  /*4e30*/  SHF.R.U32.HI R8, RZ, 0x8, R8 ;  /* 0x00000008ff087819 */ /* 0x000fc80000011608 */
[----:B------:R-:W-:Y:S02]  /*4e40*/  PRMT R13, R13, 0x5410, R8 ;  /* 0x000054100d0d7816 */ /* 0x000fe40000000008 */
[----:B------:R-:W-:Y:S01]  /*4e50*/  SHF.R.U32.HI R8, RZ, 0x10, R6 ;  /* 0x00000010ff087819 */ /* 0x000fe20000011606 */
[----:B-1----:R-:W-:-:S05]  /*4e60*/  FMUL.FTZ R3, R102, UR28 ;  /* 0x0000001c66037c20 */ /* 0x002fca0008410000 */
[----:B------:R-:W-:-:S05]  /*4e70*/  FSEL R30, R3, RZ, P1 ;  /* 0x000000ff031e7208 */ /* 0x000fca0000800000 */
[--C-:B------:R-:W-:Y:S01]  /*4e80*/  FFMA.FTZ R3, R68, UR28, -R30.reuse ;  /* 0x0000001c44037c23 */ /* 0x100fe2000801081e */
[--C-:B------:R-:W-:Y:S01]  /*4e90*/  FFMA.FTZ R7, R60, UR28, -R30.reuse ;  /* 0x0000001c3c077c23 */ /* 0x100fe2000801081e */
[----:B------:R-:W-:Y:S02]  /*4ea0*/  FFMA.FTZ R4, R56, UR28, -R30 ;  /* 0x0000001c38047c23 */ /* 0x000fe4000801081e */
[----:B------:R1:W-:Y:S08]  /*4eb0*/  MUFU.EX2 R133, R3 ;  /* 0x0000000300857308 */ /* 0x0003f00000000800 */
[----:B------:R2:W-:Y:S08]  /*4ec0*/  MUFU.EX2 R132, R7 ;  /* 0x0000000700847308 */ /* 0x0005f00000000800 */
[----:B------:R3:W-:Y:S01]  /*4ed0*/  MUFU.EX2 R138, R4 ;  /* 0x00000004008a7308 */ /* 0x0007e20000000800 */
[----:B-1----:R-:W-:Y:S01]  /*4ee0*/  LOP3.LUT R3, R5, UR27, R14, 0x96, !PT ;  /* 0x0000001b05037c12 */ /* 0x002fe2000f8e960e */
[----:B------:R-:W-:Y:S01]  /*4ef0*/  FFMA.FTZ R5, R61, UR28, -R30 ;  /* 0x0000001c3d057c23 */ /* 0x000fe2000801081e */
[----:B------:R-:W1:Y:S05]  /*4f00*/  SHFL.BFLY PT, R14, R101, 0x1, 0x1f ;  /* 0x0c201f00650e7f89 */ /* 0x000e6a00000e0000 */
[----:B------:R4:W-:Y:S01]  /*4f10*/  MUFU.EX2 R140, R5 ;  /* 0x00000005008c7308 */ /* 0x0009e20000000800 */
[----:B--2---:R-:W-:Y:S01]  /*4f20*/  LOP3.LUT R7, R16, 0xff, RZ, 0xc0, !PT ;  /* 0x000000ff10077812 */ /* 0x004fe200078ec0ff */
[----:B------:R-:W-:-:S03]  /*4f30*/  IMAD.U32 R16, RZ, RZ, UR12 ;  /* 0x0000000cff107e24 */ /* 0x000fc6000f8e00ff */
[----:B------:R-:W-:Y:S02]  /*4f40*/  PRMT R31, R7, 0x5410, R18 ;  /* 0x00005410071f7816 */ /* 0x000fe40000000012 */
[--C-:B------:R-:W-:Y:S02]  /*4f50*/  SHF.R.U32.HI R7, RZ, 0x10, R11.reuse ;  /* 0x00000010ff077819 */ /* 0x100fe4000001160b */
[----:B---3--:R-:W-:Y:S02]  /*4f60*/  LOP3.LUT R4, R10, 0xffff, RZ, 0xc0, !PT ;  /* 0x0000ffff0a047812 */ /* 0x008fe400078ec0ff */
[----:B------:R-:W-:Y:S02]  /*4f70*/  SHF.R.U32.HI R11, RZ, 0x18, R11 ;  /* 0x00000018ff0b7819 */ /* 0x000fe4000001160b */
[----:B------:R-:W-:Y:S02]  /*4f80*/  SHF.R.U32.HI R4, RZ, 0x8, R4 ;  /* 0x00000008ff047819 */ /* 0x000fe40000011604 */
[----:B------:R-:W-:-:S02]  /*4f90*/  LOP3.LUT R7, R7, 0xff, RZ, 0xc0, !PT ;  /* 0x000000ff07077812 */ /* 0x000fc400078ec0ff */
[----:B----4-:R-:W-:Y:S02]  /*4fa0*/  SHF.R.U32.HI R5, RZ, 0x8, R9 ;  /* 0x00000008ff057819 */ /* 0x010fe40000011609 */
[----:B------:R-:W-:Y:S02]  /*4fb0*/  LOP3.LUT R9, R10, 0xff, RZ, 0xc0, !PT ;  /* 0x000000ff0a097812 */ /* 0x000fe400078ec0ff */
[----:B------:R-:W-:Y:S01]  /*4fc0*/  PRMT R18, R15, 0x5410, R5 ;  /* 0x000054100f127816 */ /* 0x000fe20000000005 */
[----:B------:R-:W-:Y:S01]  /*4fd0*/  FFMA.FTZ R5, R57, UR28, -R30 ;  /* 0x0000001c39057c23 */ /* 0x000fe2000801081e */
[----:B------:R-:W-:Y:S02]  /*4fe0*/  PRMT R15, R12, 0x5410, R20 ;  /* 0x000054100c0f7816 */ /* 0x000fe40000000014 */
[----:B------:R-:W-:Y:S01]  /*4ff0*/  PRMT R20, R9, 0x5410, R4 ;  /* 0x0000541009147816 */ /* 0x000fe20000000004 */
[----:B------:R-:W-:Y:S01]  /*5000*/  FFMA.FTZ R4, R59, UR28, -R30 ;  /* 0x0000001c3b047c23 */ /* 0x000fe2000801081e */
[----:B-1----:R-:W-:Y:S01]  /*5010*/  FMNMX.FTZ R101, R101, R14, !PT ;  /* 0x0000000e65657209 */ /* 0x002fe20007810000 */
[----:B------:R1:W-:Y:S01]  /*5020*/  MUFU.EX2 R139, R5 ;  /* 0x00000005008b7308 */ /* 0x0003e20000000800 */
[----:B------:R-:W-:-:S02]  /*5030*/  PRMT R19, R7, 0x5410, R11 ;  /* 0x0000541007137816 */ /* 0x000fc4000000000b */
[--C-:B------:R-:W-:Y:S01]  /*5040*/  SHF.R.U32.HI R9, RZ, 0x10, R10.reuse ;  /* 0x00000010ff097819 */ /* 0x100fe2000001160a */
[----:B------:R-:W-:Y:S01]  /*5050*/  STL [R1+0x1a0], R101 ;  /* 0x0001a06501007387 */ /* 0x000fe20000100800 */
[C---:B------:R-:W-:Y:S02]  /*5060*/  LOP3.LUT R7, R6.reuse, 0xffff, RZ, 0xc0, !PT ;  /* 0x0000ffff06077812 */ /* 0x040fe400078ec0ff */
[----:B------:R-:W-:Y:S01]  /*5070*/  FSETP.NEU.FTZ.AND P1, PT, R101, -INF , PT ;  /* 0xff8000006500780b */ /* 0x000fe20003f3d000 */
[----:B------:R2:W-:Y:S01]  /*5080*/  MUFU.EX2 R141, R4 ;  /* 0x00000004008d7308 */ /* 0x0005e20000000800 */
[----:B------:R-:W-:Y:S01]  /*5090*/  SHF.R.U32.HI R11, RZ, 0x18, R10 ;  /* 0x00000018ff0b7819 */ /* 0x000fe2000001160a */
[----:B------:R-:W-:Y:S01]  /*50a0*/  STL.64 [R1+0x1c0], R218 ;  /* 0x0001c0da01007387 */ /* 0x000fe20000100a00 */
[----:B------:R-:W-:Y:S02]  /*50b0*/  LOP3.LUT R12, R6, 0xff, RZ, 0xc0, !PT ;  /* 0x000000ff060c7812 */ /* 0x000fe400078ec0ff */
[----:B------:R-:W-:Y:S01]  /*50c0*/  SHF.R.U32.HI R10, RZ, 0x18, R6 ;  /* 0x00000018ff0a7819 */ /* 0x000fe20000011606 */
[----:B------:R-:W-:Y:S01]  /*50d0*/  STL.64 [R1+0x1b8], R216 ;  /* 0x0001b8d801007387 */ /* 0x000fe20000100a00 */
[----:B------:R-:W-:Y:S01]  /*50e0*/  LOP3.LUT R9, R9, 0xff, RZ, 0xc0, !PT ;  /* 0x000000ff09097812 */ /* 0x000fe200078ec0ff */
[----:B-1----:R-:W-:Y:S01]  /*50f0*/  FFMA.FTZ R5, R58, UR28, -R30 ;  /* 0x0000001c3a057c23 */ /* 0x002fe2000801081e */
[----:B------:R-:W-:Y:S01]  /*5100*/  SHF.R.U32.HI R6, RZ, 0x8, R7 ;  /* 0x00000008ff067819 */ /* 0x000fe20000011607 */
[----:B------:R-:W-:Y:S01]  /*5110*/  STL [R1+0x1a8], R122 ;  /* 0x0001a87a01007387 */ /* 0x000fe20000100800 */
[----:B------:R-:W-:Y:S01]  /*5120*/  PRMT R14, R9, 0x5410, R11 ;  /* 0x00005410090e7816 */ /* 0x000fe2000000000b */
[----:B------:R1:W-:Y:S01]  /*5130*/  MUFU.EX2 R142, R5 ;  /* 0x00000005008e7308 */ /* 0x0003e20000000800 */
[----:B------:R-:W-:Y:S01]  /*5140*/  PRMT R11, R12, 0x5410, R6 ;  /* 0x000054100c0b7816 */ /* 0x000fe20000000006 */
[----:B------:R-:W-:Y:S01]  /*5150*/  STL [R1+0x1a4], R123 ;  /* 0x0001a47b01007387 */ /* 0x000fe20000100800 */
[----:B------:R-:W-:Y:S01]  /*5160*/  LOP3.LUT R9, R3, 0xff, RZ, 0xc0, !PT ;  /* 0x000000ff03097812 */ /* 0x000fe200078ec0ff */
[----:B--2---:R-:W-:Y:S01]  /*5170*/  FMUL.FTZ R4, R101, UR28 ;  /* 0x0000001c65047c20 */ /* 0x004fe20008410000 */
[----:B------:R-:W-:-:S04]  /*5180*/  LEA R16, R16, UR12, 0x10 ;  /* 0x0000000c10107c11 */ /* 0x000fc8000f8e80ff */
[----:B------:R-:W-:Y:S02]  /*5190*/  FSEL R17, R4, RZ, P1 ;  /* 0x000000ff04117208 */ /* 0x000fe40000800000 */
[----:B------:R-:W-:-:S03]  /*51a0*/  SHF.R.U32.HI R4, RZ, 0x8, R22 ;  /* 0x00000008ff047819 */ /* 0x000fc60000011616 */
[--C-:B------:R-:W-:Y:S01]  /*51b0*/  FFMA.FTZ R6, R62, UR28, -R17.reuse ;  /* 0x0000001c3e067c23 */ /* 0x100fe20008010811 */
[----:B------:R-:W-:Y:S01]  /*51c0*/  PRMT R12, R24, 0x5410, R4 ;  /* 0x00005410180c7816 */ /* 0x000fe20000000004 */
[----:B------:R-:W-:Y:S01]  /*51d0*/  FFMA.FTZ R7, R69, UR28, -R17 ;  /* 0x0000001c45077c23 */ /* 0x000fe20008010811 */
[----:B-1----:R-:W-:Y:S01]  /*51e0*/  FFMA.FTZ R5, R48, UR28, -R30 ;  /* 0x0000001c30057c23 */ /* 0x002fe2000801081e */
[----:B------:R-:W-:Y:S01]  /*51f0*/  LOP3.LUT R4, R3, 0xffff, RZ, 0xc0, !PT ;  /* 0x0000ffff03047812 */ /* 0x000fe200078ec0ff */
[----:B------:R1:W-:Y:S08]  /*5200*/  MUFU.EX2 R100, R6 ;  /* 0x0000000600647308 */ /* 0x0003f00000000800 */
[----:B------:R2:W3:Y:S08]  /*5210*/  MUFU.EX2 R148, R5 ;  /* 0x0000000500947308 */ /* 0x0004f00000000800 */
[----:B------:R4:W4:Y:S01]  /*5220*/  MUFU.EX2 R105, R7 ;  /* 0x0000000700697308 */ /* 0x0009220000000800 */
[----:B-1----:R-:W-:-:S02]  /*5230*/  SHF.R.U32.HI R6, RZ, 0x18, R3 ;  /* 0x00000018ff067819 */ /* 0x002fc40000011603 */
[----:B--2---:R-:W-:Y:S01]  /*5240*/  LOP3.LUT R5, R8, 0xff, RZ, 0xc0, !PT ;  /* 0x000000ff08057812 */ /* 0x004fe200078ec0ff */
[----:B---3--:R1:W-:Y:S01]  /*5250*/  STL [R1+0x1ac], R148 ;  /* 0x0001ac9401007387 */ /* 0x0083e20000100800 */
[----:B------:R-:W-:Y:S02]  /*5260*/  SHF.R.U32.HI R8, RZ, 0x8, R4 ;  /* 0x00000008ff087819 */ /* 0x000fe40000011604 */
[----:B------:R-:W-:Y:S02]  /*5270*/  PRMT R10, R5, 0x5410, R10 ;  /* 0x00005410050a7816 */ /* 0x000fe4000000000a */
[----:B------:R-:W-:Y:S02]  /*5280*/  SHF.R.U32.HI R5, RZ, 0x10, R3 ;  /* 0x00000010ff057819 */ /* 0x000fe40000011603 */
[----:B------:R-:W-:Y:S02]  /*5290*/  F2FP.BF16.F32.PACK_AB R3, R174, R212 ;  /* 0x000000d4ae03723e */ /* 0x000fe400000010ff */
[----:B------:R-:W-:Y:S01]  /*52a0*/  LOP3.LUT R4, R5, 0xff, RZ, 0xc0, !PT ;  /* 0x000000ff05047812 */ /* 0x000fe200078ec0ff */
[----:B------:R-:W-:Y:S01]  /*52b0*/  FFMA.FTZ R5, R63, UR28, -R17 ;  /* 0x0000001c3f057c23 */ /* 0x000fe20008010811 */
[----:B------:R-:W-:-:S02]  /*52c0*/  PRMT R89, R3, 0x7610, R89 ;  /* 0x0000761003597816 */ /* 0x000fc40000000059 */
[----:B------:R-:W-:Y:S01]  /*52d0*/  PRMT R6, R4, 0x5410, R6 ;  /* 0x0000541004067816 */ /* 0x000fe20000000006 */
[----:B------:R-:W-:Y:S01]  /*52e0*/  FFMA.FTZ R4, R70, UR28, -R17 ;  /* 0x0000001c46047c23 */ /* 0x000fe20008010811 */
[----:B------:R-:W-:Y:S01]  /*52f0*/  PRMT R88, R3, 0x7632, R88 ;  /* 0x0000763203587816 */ /* 0x000fe20000000058 */
[----:B------:R2:W-:Y:S01]  /*5300*/  MUFU.EX2 R110, R5 ;  /* 0x00000005006e7308 */ /* 0x0005e20000000800 */
[----:B------:R-:W-:Y:S02]  /*5310*/  F2FP.BF16.F32.PACK_AB R3, R213, R211 ;  /* 0x000000d3d503723e */ /* 0x000fe400000010ff */
[----:B------:R-:W-:Y:S02]  /*5320*/  PRMT R2, R89, 0x5410, R88 ;  /* 0x0000541059027816 */ /* 0x000fe40000000058 */
[C---:B------:R-:W-:Y:S02]  /*5330*/  PRMT R243, R3.reuse, 0x7610, R243 ;  /* 0x0000761003f37816 */ /* 0x040fe400000000f3 */
[----:B------:R-:W-:Y:S01]  /*5340*/  PRMT R241, R3, 0x7632, R241 ;  /* 0x0000763203f17816 */ /* 0x000fe200000000f1 */
[----:B------:R3:W1:Y:S01]  /*5350*/  MUFU.EX2 R107, R4 ;  /* 0x00000004006b7308 */ /* 0x0006620000000800 */
[----:B------:R-:W-:-:S02]  /*5360*/  F2FP.BF16.F32.PACK_AB R3, R217, R216 ;  /* 0x000000d8d903723e */ /* 0x000fc400000010ff */
[----:B----4-:R-:W-:Y:S02]  /*5370*/  LOP3.LUT R7, R23, 0xff, RZ, 0xc0, !PT ;  /* 0x000000ff17077812 */ /* 0x010fe400078ec0ff */
[C---:B------:R-:W-:Y:S02]  /*5380*/  PRMT R245, R3.reuse, 0x7610, R245 ;  /* 0x0000761003f57816 */ /* 0x040fe400000000f5 */
[----:B------:R-:W-:Y:S01]  /*5390*/  PRMT R242, R3, 0x7632, R242 ;  /* 0x0000763203f27816 */ /* 0x000fe200000000f2 */
[----:B------:R-:W-:Y:S01]  /*53a0*/  FFMA.FTZ R3, R74, UR28, -R17 ;  /* 0x0000001c4a037c23 */ /* 0x000fe20008010811 */
[----:B--2---:R-:W-:Y:S02]  /*53b0*/  F2FP.BF16.F32.PACK_AB R5, R145, R149 ;  /* 0x000000959105723e */ /* 0x004fe400000010ff */
[----:B------:R-:W-:Y:S01]  /*53c0*/  PRMT R7, R7, 0x5410, R25 ;  /* 0x0000541007077816 */ /* 0x000fe20000000019 */
[----:B------:R2:W-:Y:S01]  /*53d0*/  MUFU.EX2 R136, R3 ;  /* 0x0000000300887308 */ /* 0x0005e20000000800 */
[----:B------:R-:W-:-:S02]  /*53e0*/  PRMT R91, R5, 0x7632, R91 ;  /* 0x00007632055b7816 */ /* 0x000fc4000000005b */
[----:B------:R-:W-:Y:S01]  /*53f0*/  PRMT R90, R5, 0x7610, R90 ;  /* 0x00007610055a7816 */ /* 0x000fe2000000005a */
[----:B---3--:R-:W-:Y:S01]  /*5400*/  FFMA.FTZ R4, R75, UR28, -R17 ;  /* 0x0000001c4b047c23 */ /* 0x008fe20008010811 */
[----:B------:R-:W-:Y:S02]  /*5410*/  F2FP.BF16.F32.PACK_AB R5, R151, R146 ;  /* 0x000000929705723e */ /* 0x000fe400000010ff */
[----:B------:R-:W-:Y:S01]  /*5420*/  PRMT R8, R9, 0x5410, R8 ;  /* 0x0000541009087816 */ /* 0x000fe20000000008 */
[----:B------:R3:W4:Y:S01]  /*5430*/  MUFU.EX2 R106, R4 ;  /* 0x00000004006a7308 */ /* 0x0007220000000800 */
[C---:B------:R-:W-:Y:S02]  /*5440*/  PRMT R246, R5.reuse, 0x7632, R246 ;  /* 0x0000763205f67816 */ /* 0x040fe400000000f6 */
[----:B------:R-:W-:Y:S02]  /*5450*/  PRMT R244, R5, 0x7610, R244 ;  /* 0x0000761005f47816 */ /* 0x000fe400000000f4 */
[----:B------:R-:W-:-:S02]  /*5460*/  F2FP.BF16.F32.PACK_AB R5, R155, R150 ;  /* 0x000000969b05723e */ /* 0x000fc400000010ff */
[----:B--2---:R-:W-:Y:S02]  /*5470*/  F2FP.BF16.F32.PACK_AB R3, R104, R160 ;  /* 0x000000a06803723e */ /* 0x004fe400000010ff */
[----:B------:R-:W-:Y:S02]  /*5480*/  PRMT R240, R5, 0x7632, R240 ;  /* 0x0000763205f07816 */ /* 0x000fe400000000f0 */
[C---:B------:R-:W-:Y:S02]  /*5490*/  PRMT R236, R3.reuse, 0x7632, R236 ;  /* 0x0000763203ec7816 */ /* 0x040fe400000000ec */
[----:B------:R-:W-:Y:S02]  /*54a0*/  PRMT R235, R3, 0x7610, R235 ;  /* 0x0000761003eb7816 */ /* 0x000fe400000000eb */
[----:B------:R-:W-:Y:S02]  /*54b0*/  F2FP.BF16.F32.PACK_AB R3, R100, R105 ;  /* 0x000000696403723e */ /* 0x000fe400000010ff */
[----:B---3--:R-:W-:-:S02]  /*54c0*/  F2FP.BF16.F32.PACK_AB R4, R219, R218 ;  /* 0x000000dadb04723e */ /* 0x008fc400000010ff */
[----:B------:R-:W-:Y:S02]  /*54d0*/  PRMT R228, R3, 0x7610, R228 ;  /* 0x0000761003e47816 */ /* 0x000fe400000000e4 */
[C---:B------:R-:W-:Y:S02]  /*54e0*/  PRMT R238, R4.reuse, 0x7610, R238 ;  /* 0x0000761004ee7816 */ /* 0x040fe400000000ee */
[----:B------:R-:W-:Y:S01]  /*54f0*/  PRMT R237, R4, 0x7632, R237 ;  /* 0x0000763204ed7816 */ /* 0x000fe200000000ed */
[----:B------:R-:W-:Y:S01]  /*5500*/  FFMA.FTZ R4, R71, UR28, -R17 ;  /* 0x0000001c47047c23 */ /* 0x000fe20008010811 */
[----:B------:R-:W-:Y:S02]  /*5510*/  PRMT R226, R3, 0x7632, R226 ;  /* 0x0000763203e27816 */ /* 0x000fe400000000e2 */
[----:B-1----:R-:W-:Y:S01]  /*5520*/  F2FP.BF16.F32.PACK_AB R3, R107, R110 ;  /* 0x0000006e6b03723e */ /* 0x002fe200000010ff */
[----:B------:R1:W-:Y:S01]  /*5530*/  MUFU.EX2 R131, R4 ;  /* 0x0000000400837308 */ /* 0x0003e20000000800 */
[----:B----4-:R-:W-:-:S02]  /*5540*/  F2FP.BF16.F32.PACK_AB R0, R136, R106 ;  /* 0x0000006a8800723e */ /* 0x010fc400000010ff */
[C---:B------:R-:W-:Y:S02]  /*5550*/  PRMT R232, R3.reuse, 0x7610, R232 ;  /* 0x0000761003e87816 */ /* 0x040fe400000000e8 */
[----:B------:R-:W-:Y:S02]  /*5560*/  PRMT R231, R3, 0x7632, R231 ;  /* 0x0000763203e77816 */ /* 0x000fe400000000e7 */
[----:B------:R-:W-:Y:S02]  /*5570*/  F2FP.BF16.F32.PACK_AB R3, R148, R141 ;  /* 0x0000008d9403723e */ /* 0x000fe400000010ff */
[C---:B------:R-:W-:Y:S02]  /*5580*/  PRMT R227, R0.reuse, 0x7610, R227 ;  /* 0x0000761000e37816 */ /* 0x040fe400000000e3 */
[----:B------:R-:W-:Y:S02]  /*5590*/  PRMT R225, R0, 0x7632, R225 ;  /* 0x0000763200e17816 */ /* 0x000fe400000000e1 */
[----:B------:R-:W-:-:S02]  /*55a0*/  PRMT R224, R3, 0x7610, R224 ;  /* 0x0000761003e07816 */ /* 0x000fc400000000e0 */
[----:B------:R-:W-:Y:S01]  /*55b0*/  PRMT R223, R3, 0x7632, R223 ;  /* 0x0000763203df7816 */ /* 0x000fe200000000df */
[----:B-1----:R-:W-:Y:S01]  /*55c0*/  FFMA.FTZ R4, R83, UR28, -R17 ;  /* 0x0000001c53047c23 */ /* 0x002fe20008010811 */
[----:B------:R-:W-:Y:S02]  /*55d0*/  HSET2.LE.AND R3, R11, R16, PT ;  /* 0x000000100b037233 */ /* 0x000fe40003803000 */
[----:B------:R-:W-:Y:S01]  /*55e0*/  PRMT R239, R5, 0x7610, R239 ;  /* 0x0000761005ef7816 */ /* 0x000fe200000000ef */
[----:B------:R-:W1:Y:S01]  /*55f0*/  MUFU.EX2 R137, R4 ;  /* 0x0000000400897308 */ /* 0x000e620000000800 */
[----:B------:R-:W-:Y:S02]  /*5600*/  F2FP.BF16.F32.PACK_AB R5, R132, R133 ;  /* 0x000000858405723e */ /* 0x000fe400000010ff */
[----:B------:R-:W-:Y:S02]  /*5610*/  LOP3.LUT R68, R3, R2, RZ, 0xc0, !PT ;  /* 0x0000000203447212 */ /* 0x000fe400078ec0ff */
[----:B------:R-:W-:-:S02]  /*5620*/  PRMT R3, R90, 0x5410, R91 ;  /* 0x000054105a037816 */ /* 0x000fc4000000005b */
[----:B------:R-:W-:Y:S02]  /*5630*/  HSET2.LE.AND R2, R18, R16, PT ;  /* 0x0000001012027233 */ /* 0x000fe40003803000 */
[C---:B------:R-:W-:Y:S02]  /*5640*/  PRMT R93, R5.reuse, 0x7610, R93 ;  /* 0x00007610055d7816 */ /* 0x040fe4000000005d */
[----:B------:R-:W-:Y:S02]  /*5650*/  PRMT R92, R5, 0x7632, R92 ;  /* 0x00007632055c7816 */ /* 0x000fe4000000005c */
[----:B------:R-:W-:Y:S02]  /*5660*/  F2FP.BF16.F32.PACK_AB R5, R138, R140 ;  /* 0x0000008c8a05723e */ /* 0x000fe400000010ff */
[----:B-1----:R-:W-:Y:S01]  /*5670*/  F2FP.BF16.F32.PACK_AB R0, R137, R131 ;  /* 0x000000838900723e */ /* 0x002fe200000010ff */
[----:B------:R1:W-:Y:S01]  /*5680*/  STL [R1+0x1b0], R137 ;  /* 0x0001b08901007387 */ /* 0x0003e20000100800 */
[----:B------:R-:W-:-:S02]  /*5690*/  PRMT R234, R5, 0x7610, R234 ;  /* 0x0000761005ea7816 */ /* 0x000fc400000000ea */
[C---:B------:R-:W-:Y:S02]  /*56a0*/  PRMT R222, R0.reuse, 0x7610, R222 ;  /* 0x0000761000de7816 */ /* 0x040fe400000000de */
[----:B------:R-:W-:Y:S02]  /*56b0*/  PRMT R221, R0, 0x7632, R221 ;  /* 0x0000763200dd7816 */ /* 0x000fe400000000dd */
[----:B------:R-:W-:Y:S02]  /*56c0*/  HSET2.LE.AND R0, R10, R16, PT ;  /* 0x000000100a007233 */ /* 0x000fe40003803000 */
[----:B------:R-:W-:Y:S02]  /*56d0*/  PRMT R233, R5, 0x7632, R233 ;  /* 0x0000763205e97816 */ /* 0x000fe400000000e9 */
[----:B------:R-:W-:Y:S02]  /*56e0*/  F2FP.BF16.F32.PACK_AB R4, R142, R139 ;  /* 0x0000008b8e04723e */ /* 0x000fe400000010ff */
[----:B------:R-:W-:-:S02]  /*56f0*/  LOP3.LUT R69, R0, R3, RZ, 0xc0, !PT ;  /* 0x0000000300457212 */ /* 0x000fc400078ec0ff */
[----:B------:R-:W-:Y:S02]  /*5700*/  PRMT R3, R243, 0x5410, R241 ;  /* 0x00005410f3037816 */ /* 0x000fe400000000f1 */
[--C-:B------:R-:W-:Y:S02]  /*5710*/  HSET2.LE.AND R0, R15, R16.reuse, PT ;  /* 0x000000100f007233 */ /* 0x100fe40003803000 */
[----:B------:R-:W-:Y:S02]  /*5720*/  LOP3.LUT R70, R2, R3, RZ, 0xc0, !PT ;  /* 0x0000000302467212 */ /* 0x000fe400078ec0ff */
[----:B------:R-:W-:Y:S02]  /*5730*/  PRMT R2, R244, 0x5410, R246 ;  /* 0x00005410f4027816 */ /* 0x000fe400000000f6 */
[----:B------:R-:W-:Y:S02]  /*5740*/  HSET2.LE.AND R3, R13, R16, PT ;  /* 0x000000100d037233 */ /* 0x000fe40003803000 */
        /* <DEDUP_REMOVED lines=9> */
[----:B------:R-:W-:Y:S01]  /*57e0*/  LOP3.LUT R63, R0, R3, RZ, 0xc0, !PT ;  /* 0x00000003003f7212 */ /* 0x000fe200078ec0ff */
[----:B------:R-:W-:Y:S01]  /*57f0*/  HMMA.16816.F32.BF16 R8, R68, R120, RZ ;  /* 0x000000784408723c */ /* 0x000fe200000418ff */
[----:B------:R-:W-:Y:S02]  /*5800*/  PRMT R3, R93, 0x5410, R92 ;  /* 0x000054105d037816 */ /* 0x000fe4000000005c */
[----:B------:R-:W-:Y:S01]  /*5810*/  HSET2.LE.AND R0, R6, R16, PT ;  /* 0x0000001006007233 */ /* 0x000fe20003803000 */
[----:B------:R-:W-:Y:S01]  /*5820*/  IMAD.WIDE.U32 R6, R43, -0x326172a9, RZ ;  /* 0xcd9e8d572b067825 */ /* 0x000fe200078e00ff */
        /* <DEDUP_REMOVED lines=8> */
[----:B------:R-:W-:Y:S02]  /*58b0*/  HSET2.LE.AND R2, R27, R16, PT ;  /* 0x000000101b027233 */ /* 0x000fe40003803000 */
[----:B------:R-:W-:Y:S01]  /*58c0*/  LOP3.LUT R66, R0, R3, RZ, 0xc0, !PT ;  /* 0x0000000300427212 */ /* 0x000fe200078ec0ff */
[----:B------:R-:W-:Y:S01]  /*58d0*/  HMMA.16816.F32.BF16 R24, R60, R120, RZ ;  /* 0x000000783c18723c */ /* 0x000fe200000418ff */
[----:B------:R-:W-:Y:S02]  /*58e0*/  PRMT R3, R235, 0x5410, R236 ;  /* 0x00005410eb037816 */ /* 0x000fe400000000ec */
[C---:B------:R-:W-:Y:S02]  /*58f0*/  PRMT R230, R4.reuse, 0x7610, R230 ;  /* 0x0000761004e67816 */ /* 0x040fe400000000e6 */
[----:B------:R-:W-:-:S02]  /*5900*/  PRMT R229, R4, 0x7632, R229 ;  /* 0x0000763204e57816 */ /* 0x000fc400000000e5 */
[--C-:B------:R-:W-:Y:S02]  /*5910*/  HSET2.LE.AND R0, R20, R16.reuse, PT ;  /* 0x0000001014007233 */ /* 0x100fe40003803000 */
[----:B------:R-:W-:Y:S02]  /*5920*/  LOP3.LUT R67, R2, R3, RZ, 0xc0, !PT ;  /* 0x0000000302437212 */ /* 0x000fe400078ec0ff */
[----:B------:R-:W-:Y:S02]  /*5930*/  PRMT R3, R230, 0x5410, R229 ;  /* 0x00005410e6037816 */ /* 0x000fe400000000e5 */
[----:B------:R-:W-:Y:S02]  /*5940*/  HSET2.LE.AND R2, R14, R16, PT ;  /* 0x000000100e027233 */ /* 0x000fe40003803000 */
[----:B------:R-:W-:Y:S01]  /*5950*/  LOP3.LUT R56, R0, R3, RZ, 0xc0, !PT ;  /* 0x0000000300387212 */ /* 0x000fe200078ec0ff */
[----:B------:R-:W-:Y:S01]  /*5960*/  HMMA.16816.F32.BF16 R12, R60, R124, RZ ;  /* 0x0000007c3c0c723c */ /* 0x000fe200000418ff */
[----:B------:R-:W-:-:S02]  /*5970*/  PRMT R3, R227, 0x5410, R225 ;  /* 0x00005410e3037816 */ /* 0x000fc400000000e1 */
[--C-:B------:R-:W-:Y:S02]  /*5980*/  HSET2.LE.AND R0, R21, R16.reuse, PT ;  /* 0x0000001015007233 */ /* 0x100fe40003803000 */
[----:B------:R-:W-:Y:S01]  /*5990*/  LOP3.LUT R57, R2, R3, RZ, 0xc0, !PT ;  /* 0x0000000302397212 */ /* 0x000fe200078ec0ff */
[----:B------:R-:W-:Y:S01]  /*59a0*/  HMMA.16816.F32.BF16 R164, R64, R116, R8 ;  /* 0x0000007440a4723c */ /* 0x000fe20000041808 */
[----:B------:R-:W-:Y:S02]  /*59b0*/  PRMT R2, R224, 0x5410, R223 ;  /* 0x00005410e0027816 */ /* 0x000fe400000000df */
[----:B------:R-:W-:Y:S02]  /*59c0*/  HSET2.LE.AND R4, R31, R16, PT ;  /* 0x000000101f047233 */ /* 0x000fe40003803000 */
[----:B------:R-:W-:Y:S01]  /*59d0*/  LOP3.LUT R58, R0, R2, RZ, 0xc0, !PT ;  /* 0x00000002003a7212 */ /* 0x000fe200078ec0ff */
[----:B------:R-:W-:Y:S01]  /*59e0*/  IMAD.WIDE.U32 R2, R49, -0x326172a9, RZ ;  /* 0xcd9e8d5731027825 */ /* 0x000fe200078e00ff */
[----:B------:R-:W-:Y:S01]  /*59f0*/  PRMT R0, R222, 0x5410, R221 ;  /* 0x00005410de007816 */ /* 0x000fe200000000dd */
[----:B------:R-:W-:Y:S01]  /*5a00*/  HMMA.16816.F32.BF16 R20, R68, R124, RZ ;  /* 0x0000007c4414723c */ /* 0x000fe200000418ff */
[----:B------:R-:W-:Y:S01]  /*5a10*/  LOP3.LUT R7, R7, UR9, R46, 0x96, !PT ;  /* 0x0000000907077c12 */ /* 0x000fe2000f8e962e */
[----:B------:R-:W-:Y:S01]  /*5a20*/  IMAD.WIDE.U32 R10, R35, -0x326172a9, RZ ;  /* 0xcd9e8d57230a7825 */ /* 0x000fe200078e00ff */
[----:B------:R-:W-:-:S02]  /*5a30*/  LOP3.LUT R59, R4, R0, RZ, 0xc0, !PT ;  /* 0x00000000043b7212 */ /* 0x000fc400078ec0ff */
[----:B------:R-:W-:Y:S02]  /*5a40*/  LOP3.LUT R0, R3, UR9, R50, 0x96, !PT ;  /* 0x0000000903007c12 */ /* 0x000fe4000f8e9632 */
[----:B------:R-:W-:Y:S01]  /*5a50*/  LOP3.LUT R2, R11, UR7, R2, 0x96, !PT ;  /* 0x000000070b027c12 */ /* 0x000fe2000f8e9602 */
[----:B------:R-:W-:Y:S02]  /*5a60*/  IMAD.MOV.U32 R124, RZ, RZ, R104 ;  /* 0x000000ffff7c7224 */ /* 0x000fe400078e0068 */
[----:B------:R-:W-:Y:S01]  /*5a70*/  HMMA.16816.F32.BF16 R24, R56, R116, R24 ;  /* 0x000000743818723c */ /* 0x000fe20000041818 */
[----:B------:R-:W-:Y:S01]  /*5a80*/  IMAD.WIDE.U32 R4, R0, -0x2daee0ad, RZ ;  /* 0xd2511f5300047825 */ /* 0x000fe200078e00ff */
[----:B------:R-:W-:-:S03]  /*5a90*/  LOP3.LUT R0, R37, UR7, R6, 0x96, !PT ;  /* 0x0000000725007c12 */ /* 0x000fc6000f8e9606 */
[----:B------:R-:W-:Y:S01]  /*5aa0*/  IMAD.WIDE.U32 R2, R2, -0x2daee0ad, RZ ;  /* 0xd2511f5302027825 */ /* 0x000fe200078e00ff */
[-C--:B------:R-:W-:Y:S03]  /*5ab0*/  HMMA.16816.F32.BF16 R12, R56, R112.reuse, R12 ;  /* 0x00000070380c723c */ /* 0x080fe6000004180c */
[----:B------:R-:W-:Y:S01]  /*5ac0*/  IMAD.MOV.U32 R49, RZ, RZ, R166 ;  /* 0x000000ffff317224 */ /* 0x000fe200078e00a6 */
[----:B------:R-:W-:Y:S01]  /*5ad0*/  LOP3.LUT R18, R3, UR26, R4, 0x96, !PT ;  /* 0x0000001a03127c12 */ /* 0x000fe2000f8e9604 */
[----:B------:R-:W-:Y:S01]  /*5ae0*/  IMAD.MOV.U32 R148, RZ, RZ, R167 ;  /* 0x000000ffff947224 */ /* 0x000fe200078e00a7 */
[----:B------:R-:W-:Y:S01]  /*5af0*/  LOP3.LUT R39, R2, 0xffff, RZ, 0xc0, !PT ;  /* 0x0000ffff02277812 */ /* 0x000fe200078ec0ff */
[----:B-1----:R-:W-:Y:S01]  /*5b00*/  IMAD.MOV.U32 R137, RZ, RZ, R164 ;  /* 0x000000ffff897224 */ /* 0x002fe200078e00a4 */
[--C-:B------:R-:W-:Y:S01]  /*5b10*/  SHF.R.U32.HI R41, RZ, 0x10, R2.reuse ;  /* 0x00000010ff297819 */ /* 0x100fe20000011602 */
[----:B------:R-:W-:Y:S01]  /*5b20*/  IMAD.MOV.U32 R123, RZ, RZ, R165 ;  /* 0x000000ffff7b7224 */ /* 0x000fe200078e00a5 */
[----:B------:R-:W-:Y:S01]  /*5b30*/  SHF.R.U32.HI R19, RZ, 0x18, R2 ;  /* 0x00000018ff137819 */ /* 0x000fe20000011602 */
[----:B------:R-:W-:Y:S03]  /*5b40*/  HMMA.16816.F32.BF16 R164, R64, R112, R20 ;  /* 0x0000007040a4723c */ /* 0x000fe60000041814 */
[----:B------:R-:W-:-:S04]  /*5b50*/  ISETP.LE.U32.AND P4, PT, R19, UR12, PT ;  /* 0x0000000c13007c0c */ /* 0x000fc8000bf83070 */
[----:B------:R-:W-:Y:S01]  /*5b60*/  IMAD.MOV.U32 R219, RZ, RZ, R24 ;  /* 0x000000ffffdb7224 */ /* 0x000fe200078e0018 */
[----:B------:R-:W-:Y:S01]  /*5b70*/  LOP3.LUT R24, R5, UR6, R52, 0x96, !PT ;  /* 0x0000000605187c12 */ /* 0x000fe2000f8e9634 */
[----:B------:R-:W-:Y:S01]  /*5b80*/  IMAD.MOV.U32 R218, RZ, RZ, R25 ;  /* 0x000000ffffda7224 */ /* 0x000fe200078e0019 */
[----:B------:R-:W-:Y:S01]  /*5b90*/  LOP3.LUT R25, R2, 0xff, RZ, 0xc0, !PT ;  /* 0x000000ff02197812 */ /* 0x000fe200078ec0ff */
[----:B------:R-:W-:-:S03]  /*5ba0*/  IMAD.WIDE.U32 R4, R7, -0x2daee0ad, RZ ;  /* 0xd2511f5307047825 */ /* 0x000fc600078e00ff */
[----:B------:R-:W-:Y:S01]  /*5bb0*/  ISETP.LE.U32.AND P1, PT, R25, UR12, PT ;  /* 0x0000000c19007c0c */ /* 0x000fe2000bf23070 */
[----:B------:R-:W-:Y:S01]  /*5bc0*/  IMAD.WIDE.U32 R2, R0, -0x2daee0ad, RZ ;  /* 0xd2511f5300027825 */ /* 0x000fe200078e00ff */
[----:B------:R-:W-:-:S03]  /*5bd0*/  LOP3.LUT R48, R5, UR6, R44, 0x96, !PT ;  /* 0x0000000605307c12 */ /* 0x000fc6000f8e962c */
[----:B------:R-:W-:Y:S01]  /*5be0*/  IMAD.MOV.U32 R217, RZ, RZ, R26 ;  /* 0x000000ffffd97224 */ /* 0x000fe200078e001a */
[----:B------:R-:W-:Y:S01]  /*5bf0*/  LOP3.LUT R26, R3, UR26, R4, 0x96, !PT ;  /* 0x0000001a031a7c12 */ /* 0x000fe2000f8e9604 */
[----:B------:R-:W-:Y:S01]  /*5c00*/  IMAD.MOV.U32 R83, RZ, RZ, R13 ;  /* 0x000000ffff537224 */ /* 0x000fe200078e000d */
[----:B------:R-:W-:Y:S01]  /*5c10*/  LOP3.LUT R13, R2, 0xff, RZ, 0xc0, !PT ;  /* 0x000000ff020d7812 */ /* 0x000fe200078ec0ff */
[----:B------:R-:W-:Y:S01]  /*5c20*/  IMAD.WIDE.U32 R6, R94, -0x2daee0ad, RZ ;  /* 0xd2511f535e067825 */ /* 0x000fe200078e00ff */
[----:B------:R-:W-:Y:S02]  /*5c30*/  LOP3.LUT R77, R2, 0xffff, RZ, 0xc0, !PT ;  /* 0x0000ffff024d7812 */ /* 0x000fe400078ec0ff */
[----:B------:R-:W-:Y:S01]  /*5c40*/  SHF.R.U32.HI R73, RZ, 0x10, R2 ;  /* 0x00000010ff497819 */ /* 0x000fe20000011602 */
[----:B------:R-:W-:Y:S01]  /*5c50*/  IMAD.MOV.U32 R23, RZ, RZ, R14 ;  /* 0x000000ffff177224 */ /* 0x000fe200078e000e */
[----:B------:R-:W-:Y:S01]  /*5c60*/  SHF.R.U32.HI R11, RZ, 0x18, R2 ;  /* 0x00000018ff0b7819 */ /* 0x000fe20000011602 */
[----:B------:R-:W-:-:S04]  /*5c70*/  IMAD.WIDE.U32 R2, R134, -0x2daee0ad, RZ ;  /* 0xd2511f5386027825 */ /* 0x000fc800078e00ff */
[----:B------:R-:W-:Y:S01]  /*5c80*/  IMAD.MOV.U32 R101, RZ, RZ, R15 ;  /* 0x000000ffff657224 */ /* 0x000fe200078e000f */
[----:B------:R-:W-:Y:S01]  /*5c90*/  LOP3.LUT R3, R3, UR23, R42, 0x96, !PT ;  /* 0x0000001703037c12 */ /* 0x000fe2000f8e962a */
[----:B------:R-:W-:Y:S01]  /*5ca0*/  IMAD.MOV.U32 R46, RZ, RZ, R27 ;  /* 0x000000ffff2e7224 */ /* 0x000fe200078e001b */
[----:B------:R-:W-:Y:S01]  /*5cb0*/  LOP3.LUT R0, R7, UR16, R2, 0x96, !PT ;  /* 0x0000001007007c12 */ /* 0x000fe2000f8e9602 */
[----:B------:R-:W-:Y:S02]  /*5cc0*/  IMAD.MOV.U32 R117, RZ, RZ, R12 ;  /* 0x000000ffff757224 */ /* 0x000fe400078e000c */
[----:B------:R-:W-:Y:S02]  /*5cd0*/  IMAD.MOV.U32 R22, RZ, RZ, R165 ;  /* 0x000000ffff167224 */ /* 0x000fe400078e00a5 */
[----:B------:R-:W-:Y:S02]  /*5ce0*/  @!P4 HFMA2.BF16_V2 R169, -RZ.H0_H0, RZ.H0_H0, -R236.H0_H0 ;  /* 0x200000ffffa9c231 */ /* 0x000fe400003409ec */
[----:B------:R-:W-:Y:S01]  /*5cf0*/  IMAD.WIDE.U32 R2, R3, -0x326172a9, RZ ;  /* 0xcd9e8d5703027825 */ /* 0x000fe200078e00ff */
[----:B------:R-:W-:-:S03]  /*5d00*/  ISETP.LE.U32.AND P3, PT, R13, UR12, PT ;  /* 0x0000000c0d007c0c */ /* 0x000fc6000bf63070 */
[----:B------:R-:W-:Y:S01]  /*5d10*/  @!P1 HFMA2.BF16_V2 R162, -RZ.H0_H0, RZ.H0_H0, -R238.H0_H0 ;  /* 0x200000ffffa29231 */ /* 0x000fe200003409ee */
[----:B------:R-:W-:Y:S01]  /*5d20*/  ISETP.LE.U32.AND P6, PT, R11, UR12, PT ;  /* 0x0000000c0b007c0c */ /* 0x000fe2000bfc3070 */
[----:B------:R-:W-:Y:S01]  /*5d30*/  IMAD.WIDE.U32 R8, R0, -0x326172a9, RZ ;  /* 0xcd9e8d5700087825 */ /* 0x000fe200078e00ff */
[----:B------:R-:W-:-:S03]  /*5d40*/  LOP3.LUT R0, R3, UR17, R32, 0x96, !PT ;  /* 0x0000001103007c12 */ /* 0x000fc6000f8e9620 */
[----:B------:R-:W-:Y:S01]  /*5d50*/  IMAD.MOV.U32 R75, RZ, RZ, R166 ;  /* 0x000000ffff4b7224 */ /* 0x000fe200078e00a6 */
[----:B------:R-:W-:Y:S01]  /*5d60*/  LOP3.LUT R2, R9, UR9, R2, 0x96, !PT ;  /* 0x0000000909027c12 */ /* 0x000fe2000f8e9602 */
[----:B------:R-:W-:-:S04]  /*5d70*/  IMAD.WIDE.U32 R4, R0, -0x2daee0ad, RZ ;  /* 0xd2511f5300047825 */ /* 0x000fc800078e00ff */
[----:B------:R-:W-:Y:S01]  /*5d80*/  IMAD.MOV.U32 R74, RZ, RZ, R164 ;  /* 0x000000ffff4a7224 */ /* 0x000fe200078e00a4 */
[----:B------:R-:W-:Y:S01]  /*5d90*/  LOP3.LUT R5, R5, UR8, R6, 0x96, !PT ;  /* 0x0000000805057c12 */ /* 0x000fe2000f8e9606 */
[----:B------:R-:W-:-:S04]  /*5da0*/  IMAD.WIDE.U32 R6, R2, -0x2daee0ad, RZ ;  /* 0xd2511f5302067825 */ /* 0x000fc800078e00ff */
[----:B------:R-:W-:Y:S01]  /*5db0*/  IMAD.WIDE.U32 R2, R24, -0x326172a9, RZ ;  /* 0xcd9e8d5718027825 */ /* 0x000fe200078e00ff */
[----:B------:R-:W-:-:S03]  /*5dc0*/  LOP3.LUT R7, R7, UR6, R4, 0x96, !PT ;  /* 0x0000000607077c12 */ /* 0x000fc6000f8e9604 */
[----:B------:R-:W-:Y:S01]  /*5dd0*/  IMAD.WIDE.U32 R4, R5, -0x326172a9, RZ ;  /* 0xcd9e8d5705047825 */ /* 0x000fe200078e00ff */
[----:B------:R-:W-:Y:S02]  /*5de0*/  LOP3.LUT R0, R3, UR27, R10, 0x96, !PT ;  /* 0x0000001b03007c12 */ /* 0x000fe4000f8e960a */
[C---:B------:R-:W-:Y:S01]  /*5df0*/  LOP3.LUT R15, R2.reuse, 0xff, RZ, 0xc0, !PT ;  /* 0x000000ff020f7812 */ /* 0x040fe200078ec0ff */
[----:B------:R-:W-:Y:S01]  /*5e00*/  IMAD.MOV.U32 R102, RZ, RZ, R167 ;  /* 0x000000ffff667224 */ /* 0x000fe200078e00a7 */
[----:B------:R-:W-:Y:S02]  /*5e10*/  LOP3.LUT R14, R2, 0xffff, RZ, 0xc0, !PT ;  /* 0x0000ffff020e7812 */ /* 0x000fe400078ec0ff */
[--C-:B------:R-:W-:Y:S02]  /*5e20*/  SHF.R.U32.HI R21, RZ, 0x10, R2.reuse ;  /* 0x00000010ff157819 */ /* 0x100fe40000011602 */
[----:B------:R-:W-:Y:S01]  /*5e30*/  SHF.R.U32.HI R20, RZ, 0x18, R2 ;  /* 0x00000018ff147819 */ /* 0x000fe20000011602 */
[----:B------:R-:W-:Y:S01]  /*5e40*/  IMAD.WIDE.U32 R2, R7, -0x326172a9, RZ ;  /* 0xcd9e8d5707027825 */ /* 0x000fe200078e00ff */
[----:B------:R-:W-:-:S02]  /*5e50*/  LOP3.LUT R7, R5, UR7, R8, 0x96, !PT ;  /* 0x0000000705077c12 */ /* 0x000fc4000f8e9608 */
[C---:B------:R-:W-:Y:S02]  /*5e60*/  LOP3.LUT R5, R0.reuse, 0xff, RZ, 0xc0, !PT ;  /* 0x000000ff00057812 */ /* 0x040fe400078ec0ff */
[----:B------:R-:W-:Y:S02]  /*5e70*/  LOP3.LUT R10, R3, UR27, R4, 0x96, !PT ;  /* 0x0000001b030a7c12 */ /* 0x000fe4000f8e9604 */
[----:B------:R-:W-:Y:S02]  /*5e80*/  LOP3.LUT R4, R0, 0xffff, RZ, 0xc0, !PT ;  /* 0x0000ffff00047812 */ /* 0x000fe400078ec0ff */
[----:B------:R-:W-:Y:S02]  /*5e90*/  ISETP.LE.U32.AND P2, PT, R5, UR12, PT ;  /* 0x0000000c05007c0c */ /* 0x000fe4000bf43070 */
[----:B------:R-:W-:Y:S02]  /*5ea0*/  SHF.R.U32.HI R4, RZ, 0x8, R4 ;  /* 0x00000008ff047819 */ /* 0x000fe40000011604 */
[----:B------:R-:W-:-:S02]  /*5eb0*/  LOP3.LUT R25, R2, 0xff, RZ, 0xc0, !PT ;  /* 0x000000ff02197812 */ /* 0x000fc400078ec0ff */
[----:B------:R-:W-:Y:S02]  /*5ec0*/  LOP3.LUT R4, R4, 0xffff, RZ, 0xc0, !PT ;  /* 0x0000ffff04047812 */ /* 0x000fe400078ec0ff */
[----:B------:R-:W-:Y:S02]  /*5ed0*/  LOP3.LUT R27, R2, 0xffff, RZ, 0xc0, !PT ;  /* 0x0000ffff021b7812 */ /* 0x000fe400078ec0ff */
[--C-:B------:R-:W-:Y:S02]  /*5ee0*/  SHF.R.U32.HI R38, RZ, 0x10, R2.reuse ;  /* 0x00000010ff267819 */ /* 0x100fe40000011602 */
[----:B------:R-:W-:Y:S01]  /*5ef0*/  SHF.R.U32.HI R33, RZ, 0x18, R2 ;  /* 0x00000018ff217819 */ /* 0x000fe20000011602 */
[----:B------:R-:W-:Y:S01]  /*5f00*/  IMAD.WIDE.U32 R2, R7, -0x2daee0ad, RZ ;  /* 0xd2511f5307027825 */ /* 0x000fe200078e00ff */
[----:B------:R-:W-:-:S03]  /*5f10*/  ISETP.LE.U32.AND P5, PT, R4, UR12, PT ;  /* 0x0000000c04007c0c */ /* 0x000fc6000bfa3070 */
[----:B------:R-:W-:Y:S02]  /*5f20*/  @!P2 HFMA2.BF16_V2 R96, -RZ.H0_H0, RZ.H0_H0, -R89.H0_H0 ;  /* 0x200000ffff60a231 */ /* 0x000fe40000340959 */
[----:B------:R-:W-:Y:S01]  /*5f30*/  IMAD.WIDE.U32 R4, R171, -0x2daee0ad, RZ ;  /* 0xd2511f53ab047825 */ /* 0x000fe200078e00ff */
[C---:B------:R-:W-:Y:S02]  /*5f40*/  LOP3.LUT R37, R2.reuse, 0xff, RZ, 0xc0, !PT ;  /* 0x000000ff02257812 */ /* 0x040fe400078ec0ff */
[----:B------:R-:W-:Y:S01]  /*5f50*/  LOP3.LUT R40, R2, 0xffff, RZ, 0xc0, !PT ;  /* 0x0000ffff02287812 */ /* 0x000fe200078ec0ff */
[----:B------:R-:W-:Y:S01]  /*5f60*/  IMAD.MOV.U32 R171, RZ, RZ, R46 ;  /* 0x000000ffffab7224 */ /* 0x000fe200078e002e */
[--C-:B------:R-:W-:Y:S02]  /*5f70*/  SHF.R.U32.HI R43, RZ, 0x10, R2.reuse ;  /* 0x00000010ff2b7819 */ /* 0x100fe40000011602 */
[----:B------:R-:W-:Y:S02]  /*5f80*/  SHF.R.U32.HI R31, RZ, 0x18, R2 ;  /* 0x00000018ff1f7819 */ /* 0x000fe40000011602 */
[----:B------:R-:W-:Y:S01]  /*5f90*/  SHF.R.U32.HI R2, RZ, 0x18, R0 ;  /* 0x00000018ff027819 */ /* 0x000fe20000011600 */
[----:B------:R-:W-:Y:S01]  /*5fa0*/  @!P5 HFMA2.BF16_V2 R97, -RZ.H0_H0, RZ.H0_H0, -R88.H0_H0 ;  /* 0x200000ffff61d231 */ /* 0x000fe20000340958 */
[----:B------:R-:W-:-:S02]  /*5fb0*/  @!P2 PRMT R89, R96, 0x5410, RZ ;  /* 0x000054106059a816 */ /* 0x000fc400000000ff */
[----:B------:R-:W-:Y:S02]  /*5fc0*/  ISETP.LE.U32.AND P2, PT, R2, UR12, PT ;  /* 0x0000000c02007c0c */ /* 0x000fe4000bf43070 */
[----:B------:R-:W-:Y:S01]  /*5fd0*/  LOP3.LUT R2, R5, UR23, R72, 0x96, !PT ;  /* 0x0000001705027c12 */ /* 0x000fe2000f8e9648 */
[----:B------:R-:W-:Y:S01]  /*5fe0*/  IMAD.MOV.U32 R72, RZ, RZ, R22 ;  /* 0x000000ffff487224 */ /* 0x000fe200078e0016 */
[----:B------:R-:W-:Y:S02]  /*5ff0*/  SHF.R.U32.HI R0, RZ, 0x10, R0 ;  /* 0x00000010ff007819 */ /* 0x000fe40000011600 */
[----:B------:R-:W-:Y:S01]  /*6000*/  @!P5 PRMT R88, R97, 0x5410, RZ ;  /* 0x000054106158d816 */ /* 0x000fe200000000ff */
[----:B------:R-:W-:Y:S01]  /*6010*/  IMAD.WIDE.U32 R8, R2, -0x326172a9, RZ ;  /* 0xcd9e8d5702087825 */ /* 0x000fe200078e00ff */
[----:B------:R-:W-:Y:S02]  /*6020*/  LOP3.LUT R0, R0, 0xff, RZ, 0xc0, !PT ;  /* 0x000000ff00007812 */ /* 0x000fe400078ec0ff */
[----:B------:R-:W-:Y:S01]  /*6030*/  LOP3.LUT R12, R3, UR26, R6, 0x96, !PT ;  /* 0x0000001a030c7c12 */ /* 0x000fe2000f8e9606 */
[----:B------:R-:W-:Y:S01]  /*6040*/  IMAD.WIDE.U32 R2, R144, -0x2daee0ad, RZ ;  /* 0xd2511f5390027825 */ /* 0x000fe200078e00ff */
[----:B------:R-:W-:-:S03]  /*6050*/  ISETP.LE.U32.AND P5, PT, R0, UR12, PT ;  /* 0x0000000c00007c0c */ /* 0x000fc6000bfa3070 */
[----:B------:R-:W-:Y:S01]  /*6060*/  @!P2 HFMA2.BF16_V2 R98, -RZ.H0_H0, RZ.H0_H0, -R91.H0_H0 ;  /* 0x200000ffff62a231 */ /* 0x000fe2000034095b */
[----:B------:R-:W-:Y:S01]  /*6070*/  LOP3.LUT R0, R9, UR17, R34, 0x96, !PT ;  /* 0x0000001109007c12 */ /* 0x000fe2000f8e9622 */
[----:B------:R-:W-:Y:S01]  /*6080*/  IMAD.MOV.U32 R144, RZ, RZ, R49 ;  /* 0x000000ffff907224 */ /* 0x000fe200078e0031 */
[----:B------:R-:W-:Y:S02]  /*6090*/  LOP3.LUT R3, R3, UR16, R4, 0x96, !PT ;  /* 0x0000001003037c12 */ /* 0x000fe4000f8e9604 */
[----:B------:R-:W-:Y:S01]  /*60a0*/  @!P2 PRMT R91, R98, 0x5410, RZ ;  /* 0x00005410625ba816 */ /* 0x000fe200000000ff */
[----:B------:R-:W-:Y:S01]  /*60b0*/  IMAD.WIDE.U32 R6, R0, -0x2daee0ad, RZ ;  /* 0xd2511f5300067825 */ /* 0x000fe200078e00ff */
[----:B------:R-:W-:-:S03]  /*60c0*/  ISETP.LE.U32.AND P2, PT, R15, UR12, PT ;  /* 0x0000000c0f007c0c */ /* 0x000fc6000bf43070 */
[----:B------:R-:W-:Y:S01]  /*60d0*/  IMAD.MOV.U32 R15, RZ, RZ, R207 ;  /* 0x000000ffff0f7224 */ /* 0x000fe200078e00cf */
[----:B------:R-:W-:Y:S01]  /*60e0*/  LOP3.LUT R4, R7, UR8, R2, 0x96, !PT ;  /* 0x0000000807047c12 */ /* 0x000fe2000f8e9602 */
[----:B------:R-:W-:-:S04]  /*60f0*/  IMAD.WIDE.U32 R2, R3, -0x326172a9, RZ ;  /* 0xcd9e8d5703027825 */ /* 0x000fc800078e00ff */
[----:B------:R-:W-:Y:S02]  /*6100*/  @!P5 HFMA2.BF16_V2 R99, -RZ.H0_H0, RZ.H0_H0, -R90.H0_H0 ;  /* 0x200000ffff63d231 */ /* 0x000fe4000034095a */
[----:B------:R-:W-:Y:S01]  /*6110*/  IMAD.WIDE.U32 R34, R4, -0x326172a9, RZ ;  /* 0xcd9e8d5704227825 */ /* 0x000fe200078e00ff */
[----:B------:R-:W-:Y:S02]  /*6120*/  LOP3.LUT R0, R3, UR9, R8, 0x96, !PT ;  /* 0x0000000903007c12 */ /* 0x000fe4000f8e9608 */
[----:B------:R-:W-:Y:S01]  /*6130*/  @!P5 PRMT R90, R99, 0x5410, RZ ;  /* 0x00005410635ad816 */ /* 0x000fe200000000ff */
[----:B------:R-:W-:Y:S01]  /*6140*/  @!P2 HFMA2.BF16_V2 R135, -RZ.H0_H0, RZ.H0_H0, -R243.H0_H0 ;  /* 0x200000ffff87a231 */ /* 0x000fe200003409f3 */
[----:B------:R-:W-:Y:S01]  /*6150*/  LOP3.LUT R2, R35, UR7, R2, 0x96, !PT ;  /* 0x0000000723027c12 */ /* 0x000fe2000f8e9602 */
[----:B------:R-:W-:Y:S01]  /*6160*/  IMAD.WIDE.U32 R4, R0, -0x2daee0ad, RZ ;  /* 0xd2511f5300047825 */ /* 0x000fe200078e00ff */
[----:B------:R-:W-:Y:S02]  /*6170*/  SHF.R.U32.HI R0, RZ, 0x8, R14 ;  /* 0x00000008ff007819 */ /* 0x000fe4000001160e */
[----:B------:R-:W-:Y:S01]  /*6180*/  @!P2 PRMT R243, R135, 0x5410, RZ ;  /* 0x0000541087f3a816 */ /* 0x000fe200000000ff */
[----:B------:R-:W-:Y:S01]  /*6190*/  IMAD.WIDE.U32 R2, R2, -0x2daee0ad, RZ ;  /* 0xd2511f5302027825 */ /* 0x000fe200078e00ff */
[----:B------:R-:W-:-:S02]  /*61a0*/  LOP3.LUT R44, R5, UR6, R6, 0x96, !PT ;  /* 0x00000006052c7c12 */ /* 0x000fc4000f8e9606 */
[----:B------:R-:W-:Y:S02]  /*61b0*/  LOP3.LUT R0, R0, 0xffff, RZ, 0xc0, !PT ;  /* 0x0000ffff00007812 */ /* 0x000fe400078ec0ff */
[----:B------:R-:W-:Y:S01]  /*61c0*/  LOP3.LUT R24, R3, UR26, R4, 0x96, !PT ;  /* 0x0000001a03187c12 */ /* 0x000fe2000f8e9604 */
[----:B------:R-:W-:Y:S01]  /*61d0*/  IMAD.WIDE.U32 R4, R156, -0x2daee0ad, RZ ;  /* 0xd2511f539c047825 */ /* 0x000fe200078e00ff */
[C---:B------:R-:W-:Y:S02]  /*61e0*/  LOP3.LUT R45, R2.reuse, 0xff, RZ, 0xc0, !PT ;  /* 0x000000ff022d7812 */ /* 0x040fe400078ec0ff */
[----:B------:R-:W-:Y:S01]  /*61f0*/  LOP3.LUT R97, R2, 0xffff, RZ, 0xc0, !PT ;  /* 0x0000ffff02617812 */ /* 0x000fe200078ec0ff */
[----:B------:R-:W-:Y:S01]  /*6200*/  IMAD.MOV.U32 R156, RZ, RZ, R176 ;  /* 0x000000ffff9c7224 */ /* 0x000fe200078e00b0 */
[--C-:B------:R-:W-:Y:S02]  /*6210*/  SHF.R.U32.HI R96, RZ, 0x10, R2.reuse ;  /* 0x00000010ff607819 */ /* 0x100fe40000011602 */
[----:B------:R-:W-:Y:S01]  /*6220*/  SHF.R.U32.HI R46, RZ, 0x18, R2 ;  /* 0x00000018ff2e7819 */ /* 0x000fe20000011602 */
[----:B------:R-:W-:Y:S01]  /*6230*/  IMAD.WIDE.U32 R2, R181, -0x2daee0ad, RZ ;  /* 0xd2511f53b5027825 */ /* 0x000fe200078e00ff */
[----:B------:R-:W-:-:S02]  /*6240*/  ISETP.LE.U32.AND P5, PT, R0, UR12, PT ;  /* 0x0000000c00007c0c */ /* 0x000fc4000bfa3070 */
[----:B------:R-:W-:Y:S02]  /*6250*/  ISETP.LE.U32.AND P2, PT, R20, UR12, PT ;  /* 0x0000000c14007c0c */ /* 0x000fe4000bf43070 */
[----:B------:R-:W-:Y:S02]  /*6260*/  LOP3.LUT R3, R3, UR23, R42, 0x96, !PT ;  /* 0x0000001703037c12 */ /* 0x000fe4000f8e962a */
[----:B------:R-:W-:-:S03]  /*6270*/  LOP3.LUT R0, R5, UR16, R2, 0x96, !PT ;  /* 0x0000001005007c12 */ /* 0x000fc6000f8e9602 */
[----:B------:R-:W-:-:S04]  /*6280*/  IMAD.WIDE.U32 R2, R3, -0x326172a9, RZ ;  /* 0xcd9e8d5703027825 */ /* 0x000fc800078e00ff */
[----:B------:R-:W-:-:S04]  /*6290*/  IMAD.WIDE.U32 R8, R0, -0x326172a9, RZ ;  /* 0xcd9e8d5700087825 */ /* 0x000fc800078e00ff */
[----:B------:R-:W-:Y:S01]  /*62a0*/  @!P5 HFMA2.BF16_V2 R143, -RZ.H0_H0, RZ.H0_H0, -R241.H0_H0 ;  /* 0x200000ffff8fd231 */ /* 0x000fe200003409f1 */
[----:B------:R-:W-:Y:S01]  /*62b0*/  LOP3.LUT R3, R3, UR17, R32, 0x96, !PT ;  /* 0x0000001103037c12 */ /* 0x000fe2000f8e9620 */
[----:B------:R-:W-:Y:S01]  /*62c0*/  @!P2 HFMA2.BF16_V2 R147, -RZ.H0_H0, RZ.H0_H0, -R246.H0_H0 ;  /* 0x200000ffff93a231 */ /* 0x000fe200003409f6 */
[----:B------:R-:W-:Y:S02]  /*62d0*/  LOP3.LUT R0, R9, UR9, R2, 0x96, !PT ;  /* 0x0000000909007c12 */ /* 0x000fe4000f8e9602 */
[----:B------:R-:W-:Y:S01]  /*62e0*/  @!P5 PRMT R241, R143, 0x5410, RZ ;  /* 0x000054108ff1d816 */ /* 0x000fe200000000ff */
[----:B------:R-:W-:Y:S01]  /*62f0*/  IMAD.WIDE.U32 R2, R3, -0x2daee0ad, RZ ;  /* 0xd2511f5303027825 */ /* 0x000fe200078e00ff */
[----:B------:R-:W-:-:S03]  /*6300*/  @!P2 PRMT R246, R147, 0x5410, RZ ;  /* 0x0000541093f6a816 */ /* 0x000fc600000000ff */
[----:B------:R-:W-:Y:S01]  /*6310*/  IMAD.WIDE.U32 R6, R0, -0x2daee0ad, RZ ;  /* 0xd2511f5300067825 */ /* 0x000fe200078e00ff */
[----:B------:R-:W-:Y:S02]  /*6320*/  LOP3.LUT R0, R21, 0xff, RZ, 0xc0, !PT ;  /* 0x000000ff15007812 */ /* 0x000fe400078ec0ff */
[----:B------:R-:W-:Y:S01]  /*6330*/  LOP3.LUT R3, R3, UR8, R4, 0x96, !PT ;  /* 0x0000000803037c12 */ /* 0x000fe2000f8e9604 */
[----:B------:R-:W-:Y:S01]  /*6340*/  IMAD.MOV.U32 R143, RZ, RZ, R23 ;  /* 0x000000ffff8f7224 */ /* 0x000fe200078e0017 */
[----:B------:R-:W-:Y:S01]  /*6350*/  ISETP.LE.U32.AND P5, PT, R0, UR12, PT ;  /* 0x0000000c00007c0c */ /* 0x000fe2000bfa3070 */
[----:B------:R-:W-:Y:S01]  /*6360*/  IMAD.MOV.U32 R147, RZ, RZ, R83 ;  /* 0x000000ffff937224 */ /* 0x000fe200078e0053 */
[----:B------:R-:W-:Y:S01]  /*6370*/  LOP3.LUT R0, R18, 0xff, RZ, 0xc0, !PT ;  /* 0x000000ff12007812 */ /* 0x000fe200078ec0ff */
[----:B------:R-:W-:Y:S01]  /*6380*/  IMAD.WIDE.U32 R4, R3, -0x326172a9, RZ ;  /* 0xcd9e8d5703047825 */ /* 0x000fe200078e00ff */
[----:B------:R-:W-:Y:S02]  /*6390*/  LOP3.LUT R2, R7, UR6, R2, 0x96, !PT ;  /* 0x0000000607027c12 */ /* 0x000fe4000f8e9602 */
[----:B------:R-:W-:-:S02]  /*63a0*/  ISETP.LE.U32.AND P2, PT, R0, UR12, PT ;  /* 0x0000000c00007c0c */ /* 0x000fc4000bf43070 */
[----:B------:R-:W-:Y:S01]  /*63b0*/  LOP3.LUT R0, R18, 0xffff, RZ, 0xc0, !PT ;  /* 0x0000ffff12007812 */ /* 0x000fe200078ec0ff */
[----:B------:R-:W-:Y:S01]  /*63c0*/  IMAD.WIDE.U32 R2, R2, -0x326172a9, RZ ;  /* 0xcd9e8d5702027825 */ /* 0x000fe200078e00ff */
[----:B------:R-:W-:Y:S02]  /*63d0*/  LOP3.LUT R5, R5, UR7, R8, 0x96, !PT ;  /* 0x0000000705057c12 */ /* 0x000fe4000f8e9608 */
[----:B------:R-:W-:Y:S01]  /*63e0*/  SHF.R.U32.HI R0, RZ, 0x8, R0 ;  /* 0x00000008ff007819 */ /* 0x000fe20000011600 */
[----:B------:R-:W-:Y:S01]  /*63f0*/  @!P5 HFMA2.BF16_V2 R152, -RZ.H0_H0, RZ.H0_H0, -R244.H0_H0 ;  /* 0x200000ffff98d231 */ /* 0x000fe200003409f4 */
[----:B------:R-:W-:Y:S02]  /*6400*/  LOP3.LUT R22, R3, UR27, R4, 0x96, !PT ;  /* 0x0000001b03167c12 */ /* 0x000fe4000f8e9604 */
[----:B------:R-:W-:Y:S02]  /*6410*/  LOP3.LUT R0, R0, 0xffff, RZ, 0xc0, !PT ;  /* 0x0000ffff00007812 */ /* 0x000fe400078ec0ff */
[----:B------:R-:W-:Y:S01]  /*6420*/  @!P5 PRMT R244, R152, 0x5410, RZ ;  /* 0x0000541098f4d816 */ /* 0x000fe200000000ff */
[----:B------:R-:W-:Y:S01]  /*6430*/  @!P2 HFMA2.BF16_V2 R153, -RZ.H0_H0, RZ.H0_H0, -R245.H0_H0 ;  /* 0x200000ffff99a231 */ /* 0x000fe200003409f5 */
[----:B------:R-:W-:-:S02]  /*6440*/  ISETP.LE.U32.AND P5, PT, R0, UR12, PT ;  /* 0x0000000c00007c0c */ /* 0x000fc4000bfa3070 */
[----:B------:R-:W-:Y:S02]  /*6450*/  SHF.R.U32.HI R0, RZ, 0x18, R18 ;  /* 0x00000018ff007819 */ /* 0x000fe40000011612 */
[----:B------:R-:W-:Y:S02]  /*6460*/  @!P2 PRMT R245, R153, 0x5410, RZ ;  /* 0x0000541099f5a816 */ /* 0x000fe400000000ff */
[----:B------:R-:W-:Y:S02]  /*6470*/  ISETP.LE.U32.AND P2, PT, R0, UR12, PT ;  /* 0x0000000c00007c0c */ /* 0x000fe4000bf43070 */
[C---:B------:R-:W-:Y:S02]  /*6480*/  LOP3.LUT R49, R2.reuse, 0xffff, RZ, 0xc0, !PT ;  /* 0x0000ffff02317812 */ /* 0x040fe400078ec0ff */
[----:B------:R-:W-:Y:S02]  /*6490*/  LOP3.LUT R53, R2, 0xff, RZ, 0xc0, !PT ;  /* 0x000000ff02357812 */ /* 0x000fe400078ec0ff */
[--C-:B------:R-:W-:Y:S01]  /*64a0*/  SHF.R.U32.HI R94, RZ, 0x10, R2.reuse ;  /* 0x00000010ff5e7819 */ /* 0x100fe20000011602 */
[----:B------:R-:W-:Y:S01]  /*64b0*/  @!P5 HFMA2.BF16_V2 R154, -RZ.H0_H0, RZ.H0_H0, -R242.H0_H0 ;  /* 0x200000ffff9ad231 */ /* 0x000fe200003409f2 */
[----:B------:R-:W-:Y:S01]  /*64c0*/  SHF.R.U32.HI R55, RZ, 0x18, R2 ;  /* 0x00000018ff377819 */ /* 0x000fe20000011602 */
[----:B------:R-:W-:Y:S01]  /*64d0*/  IMAD.WIDE.U32 R2, R5, -0x2daee0ad, RZ ;  /* 0xd2511f5305027825 */ /* 0x000fe200078e00ff */
[----:B------:R-:W-:-:S02]  /*64e0*/  SHF.R.U32.HI R0, RZ, 0x10, R18 ;  /* 0x00000010ff007819 */ /* 0x000fc40000011612 */
[----:B------:R-:W-:Y:S01]  /*64f0*/  @!P5 PRMT R242, R154, 0x5410, RZ ;  /* 0x000054109af2d816 */ /* 0x000fe200000000ff */
[----:B------:R-:W-:Y:S02]  /*6500*/  @!P2 HFMA2.BF16_V2 R157, -RZ.H0_H0, RZ.H0_H0, -R240.H0_H0 ;  /* 0x200000ffff9da231 */ /* 0x000fe400003409f0 */
[----:B------:R-:W-:Y:S01]  /*6510*/  IMAD.WIDE.U32 R4, R191, -0x2daee0ad, RZ ;  /* 0xd2511f53bf047825 */ /* 0x000fe200078e00ff */
[C---:B------:R-:W-:Y:S02]  /*6520*/  LOP3.LUT R47, R2.reuse, 0xffff, RZ, 0xc0, !PT ;  /* 0x0000ffff022f7812 */ /* 0x040fe400078ec0ff */
[----:B------:R-:W-:Y:S02]  /*6530*/  LOP3.LUT R52, R2, 0xff, RZ, 0xc0, !PT ;  /* 0x000000ff02347812 */ /* 0x000fe400078ec0ff */
[----:B------:R-:W-:Y:S02]  /*6540*/  @!P2 PRMT R240, R157, 0x5410, RZ ;  /* 0x000054109df0a816 */ /* 0x000fe400000000ff */
[----:B------:R1:W2:Y:S01]  /*6550*/  LDL.LU.S16 R157, [R1+0xc] ;  /* 0x00000c00019d7983 */ /* 0x0002a20000300600 */
[----:B------:R-:W-:-:S02]  /*6560*/  SHF.R.U32.HI R50, RZ, 0x10, R2 ;  /* 0x00000010ff327819 */ /* 0x000fc40000011602 */
[----:B------:R-:W-:Y:S02]  /*6570*/  SHF.R.U32.HI R51, RZ, 0x18, R2 ;  /* 0x00000018ff337819 */ /* 0x000fe40000011602 */
[----:B------:R-:W-:Y:S01]  /*6580*/  LOP3.LUT R2, R5, UR23, R76, 0x96, !PT ;  /* 0x0000001705027c12 */ /* 0x000fe2000f8e964c */
[----:B------:R-:W-:Y:S01]  /*6590*/  IMAD.MOV.U32 R76, RZ, RZ, R101 ;  /* 0x000000ffff4c7224 */ /* 0x000fe200078e0065 */
[----:B------:R-:W-:-:S03]  /*65a0*/  LOP3.LUT R23, R3, UR26, R6, 0x96, !PT ;  /* 0x0000001a03177c12 */ /* 0x000fc6000f8e9606 */
[----:B------:R-:W-:-:S04]  /*65b0*/  IMAD.WIDE.U32 R6, R2, -0x326172a9, RZ ;  /* 0xcd9e8d5702067825 */ /* 0x000fc800078e00ff */
[----:B------:R-:W-:Y:S01]  /*65c0*/  IMAD.WIDE.U32 R2, R183, -0x2daee0ad, RZ ;  /* 0xd2511f53b7027825 */ /* 0x000fe200078e00ff */
[----:B------:R-:W-:-:S04]  /*65d0*/  LOP3.LUT R5, R7, UR17, R54, 0x96, !PT ;  /* 0x0000001107057c12 */ /* 0x000fc8000f8e9636 */
[----:B------:R-:W-:Y:S01]  /*65e0*/  LOP3.LUT R4, R3, UR16, R4, 0x96, !PT ;  /* 0x0000001003047c12 */ /* 0x000fe2000f8e9604 */
[----:B------:R-:W-:Y:S01]  /*65f0*/  IMAD.WIDE.U32 R8, R5, -0x2daee0ad, RZ ;  /* 0xd2511f5305087825 */ /* 0x000fe200078e00ff */
[----:B------:R-:W-:-:S04]  /*6600*/  LOP3.LUT R3, R0, 0xff, RZ, 0xc0, !PT ;  /* 0x000000ff00037812 */ /* 0x000fc800078ec0ff */
[----:B------:R-:W-:Y:S02]  /*6610*/  LOP3.LUT R0, R9, UR8, R2, 0x96, !PT ;  /* 0x0000000809007c12 */ /* 0x000fe4000f8e9602 */
[----:B------:R-:W-:Y:S01]  /*6620*/  ISETP.LE.U32.AND P5, PT, R3, UR12, PT ;  /* 0x0000000c03007c0c */ /* 0x000fe2000bfa3070 */
[----:B------:R-:W-:-:S04]  /*6630*/  IMAD.WIDE.U32 R2, R4, -0x326172a9, RZ ;  /* 0xcd9e8d5704027825 */ /* 0x000fc800078e00ff */
[----:B------:R-:W-:Y:S01]  /*6640*/  IMAD.WIDE.U32 R20, R0, -0x326172a9, RZ ;  /* 0xcd9e8d5700147825 */ /* 0x000fe200078e00ff */
[----:B------:R-:W-:Y:S02]  /*6650*/  LOP3.LUT R3, R3, UR9, R6, 0x96, !PT ;  /* 0x0000000903037c12 */ /* 0x000fe4000f8e9606 */
[----:B------:R-:W-:Y:S02]  /*6660*/  SHF.R.U32.HI R0, RZ, 0x8, R39 ;  /* 0x00000008ff007819 */ /* 0x000fe40000011627 */
[----:B------:R-:W-:Y:S01]  /*6670*/  LOP3.LUT R2, R21, UR7, R2, 0x96, !PT ;  /* 0x0000000715027c12 */ /* 0x000fe2000f8e9602 */
[----:B------:R-:W-:Y:S01]  /*6680*/  IMAD.WIDE.U32 R4, R3, -0x2daee0ad, RZ ;  /* 0xd2511f5303047825 */ /* 0x000fe200078e00ff */
[----:B------:R-:W-:-:S03]  /*6690*/  LOP3.LUT R0, R0, 0xffff, RZ, 0xc0, !PT ;  /* 0x0000ffff00007812 */ /* 0x000fc600078ec0ff */
[----:B------:R-:W-:Y:S01]  /*66a0*/  IMAD.WIDE.U32 R2, R2, -0x2daee0ad, RZ ;  /* 0xd2511f5302027825 */ /* 0x000fe200078e00ff */
[----:B------:R-:W-:-:S03]  /*66b0*/  ISETP.LE.U32.AND P2, PT, R0, UR12, PT ;  /* 0x0000000c00007c0c */ /* 0x000fc6000bf43070 */
[--C-:B------:R-:W-:Y:S01]  /*66c0*/  FFMA.FTZ R0, R82, UR28, -R29.reuse ;  /* 0x0000001c52007c23 */ /* 0x100fe2000801081d */
[C---:B------:R-:W-:Y:S02]  /*66d0*/  LOP3.LUT R32, R2.reuse, 0xffff, RZ, 0xc0, !PT ;  /* 0x0000ffff02207812 */ /* 0x040fe400078ec0ff */
[----:B------:R-:W-:Y:S02]  /*66e0*/  LOP3.LUT R35, R2, 0xff, RZ, 0xc0, !PT ;  /* 0x000000ff02237812 */ /* 0x000fe400078ec0ff */
[--C-:B------:R-:W-:Y:S02]  /*66f0*/  SHF.R.U32.HI R42, RZ, 0x10, R2.reuse ;  /* 0x00000010ff2a7819 */ /* 0x100fe40000011602 */
[----:B------:R-:W-:Y:S01]  /*6700*/  SHF.R.U32.HI R39, RZ, 0x18, R2 ;  /* 0x00000018ff277819 */ /* 0x000fe20000011602 */
[----:B------:R-:W-:Y:S01]  /*6710*/  FFMA.FTZ R2, R84, UR28, -R29 ;  /* 0x0000001c54027c23 */ /* 0x000fe2000801081d */
[----:B------:R3:W-:Y:S01]  /*6720*/  MUFU.EX2 R125, R0 ;  /* 0x00000000007d7308 */ /* 0x0007e20000000800 */
[----:B------:R-:W-:-:S07]  /*6730*/  @!P5 HFMA2.BF16_V2 R168, -RZ.H0_H0, RZ.H0_H0, -R239.H0_H0 ;  /* 0x200000ffffa8d231 */ /* 0x000fce00003409ef */
[----:B------:R4:W1:Y:S01]  /*6740*/  MUFU.EX2 R207, R2 ;  /* 0x0000000200cf7308 */ /* 0x0008620000000800 */
[----:B------:R-:W-:Y:S01]  /*6750*/  @!P5 PRMT R239, R168, 0x5410, RZ ;  /* 0x00005410a8efd816 */ /* 0x000fe200000000ff */
[----:B------:R-:W-:Y:S01]  /*6760*/  @!P2 HFMA2.BF16_V2 R170, -RZ.H0_H0, RZ.H0_H0, -R237.H0_H0 ;  /* 0x200000ffffaaa231 */ /* 0x000fe200003409ed */
[----:B---3--:R-:W-:-:S04]  /*6770*/  LOP3.LUT R0, R41, 0xff, RZ, 0xc0, !PT ;  /* 0x000000ff29007812 */ /* 0x008fc800078ec0ff */
[----:B------:R-:W-:Y:S02]  /*6780*/  ISETP.LE.U32.AND P5, PT, R0, UR12, PT ;  /* 0x0000000c00007c0c */ /* 0x000fe4000bfa3070 */
[C---:B------:R-:W-:Y:S02]  /*6790*/  LOP3.LUT R0, R10.reuse, 0xffff, RZ, 0xc0, !PT ;  /* 0x0000ffff0a007812 */ /* 0x040fe400078ec0ff */
[----:B----4-:R-:W-:Y:S02]  /*67a0*/  LOP3.LUT R2, R10, 0xff, RZ, 0xc0, !PT ;  /* 0x000000ff0a027812 */ /* 0x010fe400078ec0ff */
[----:B------:R-:W-:Y:S02]  /*67b0*/  @!P2 PRMT R237, R170, 0x5410, RZ ;  /* 0x00005410aaeda816 */ /* 0x000fe400000000ff */
[----:B------:R-:W-:Y:S02]  /*67c0*/  ISETP.LE.U32.AND P2, PT, R2, UR12, PT ;  /* 0x0000000c02007c0c */ /* 0x000fe4000bf43070 */
[----:B------:R-:W-:-:S02]  /*67d0*/  SHF.R.U32.HI R0, RZ, 0x8, R0 ;  /* 0x00000008ff007819 */ /* 0x000fc40000011600 */
[----:B------:R-:W-:Y:S02]  /*67e0*/  LOP3.LUT R19, R3, UR26, R4, 0x96, !PT ;  /* 0x0000001a03137c12 */ /* 0x000fe4000f8e9604 */
[----:B-1----:R-:W-:Y:S01]  /*67f0*/  F2FP.BF16.F32.PACK_AB R4, R207, R125 ;  /* 0x0000007dcf04723e */ /* 0x002fe200000010ff */
[----:B------:R-:W-:Y:S01]  /*6800*/  FFMA.FTZ R2, R108, UR28, -R28 ;  /* 0x0000001c6c027c23 */ /* 0x000fe2000801081c */
[----:B------:R-:W-:Y:S01]  /*6810*/  LOP3.LUT R0, R0, 0xffff, RZ, 0xc0, !PT ;  /* 0x0000ffff00007812 */ /* 0x000fe200078ec0ff */
[----:B------:R-:W-:Y:S01]  /*6820*/  @!P5 HFMA2.BF16_V2 R175, -RZ.H0_H0, RZ.H0_H0, -R235.H0_H0 ;  /* 0x200000ffffafd231 */ /* 0x000fe200003409eb */
[----:B------:R-:W-:Y:S02]  /*6830*/  @!P4 PRMT R236, R169, 0x5410, RZ ;  /* 0x00005410a9ecc816 */ /* 0x000fe400000000ff */
[----:B------:R-:W-:Y:S01]  /*6840*/  PRMT R210, R4, 0x7610, R210 ;  /* 0x0000761004d27816 */ /* 0x000fe200000000d2 */
[----:B------:R-:W-:Y:S01]  /*6850*/  FFMA.FTZ R3, R109, UR28, -R28 ;  /* 0x0000001c6d037c23 */ /* 0x000fe2000801081c */
[----:B------:R-:W-:Y:S01]  /*6860*/  ISETP.LE.U32.AND P4, PT, R0, UR12, PT ;  /* 0x0000000c00007c0c */ /* 0x000fe2000bf83070 */
[----:B------:R1:W-:Y:S01]  /*6870*/  MUFU.EX2 R104, R2 ;  /* 0x0000000200687308 */ /* 0x0003e20000000800 */
[----:B------:R-:W-:Y:S01]  /*6880*/  SHF.R.U32.HI R0, RZ, 0x18, R10 ;  /* 0x00000018ff007819 */ /* 0x000fe2000001160a */
[----:B------:R-:W-:Y:S01]  /*6890*/  @!P2 HFMA2.BF16_V2 R178, -RZ.H0_H0, RZ.H0_H0, -R210.H0_H0 ;  /* 0x200000ffffb2a231 */ /* 0x000fe200003409d2 */
[----:B------:R-:W-:-:S02]  /*68a0*/  @!P5 PRMT R235, R175, 0x5410, RZ ;  /* 0x00005410afebd816 */ /* 0x000fc400000000ff */
[----:B------:R-:W-:Y:S02]  /*68b0*/  PRMT R209, R4, 0x7632, R209 ;  /* 0x0000763204d17816 */ /* 0x000fe400000000d1 */
[----:B------:R-:W-:Y:S01]  /*68c0*/  ISETP.LE.U32.AND P5, PT, R0, UR12, PT ;  /* 0x0000000c00007c0c */ /* 0x000fe2000bfa3070 */
[----:B------:R3:W4:Y:S01]  /*68d0*/  MUFU.EX2 R41, R3 ;  /* 0x0000000300297308 */ /* 0x0007220000000800 */
[----:B------:R-:W-:Y:S02]  /*68e0*/  PRMT R116, R210, 0x5410, R209 ;  /* 0x00005410d2747816 */ /* 0x000fe400000000d1 */
[----:B-1----:R-:W-:-:S04]  /*68f0*/  SHF.R.U32.HI R2, RZ, 0x10, R10 ;  /* 0x00000010ff027819 */ /* 0x002fc8000001160a */
[----:B------:R-:W-:Y:S02]  /*6900*/  LOP3.LUT R0, R2, 0xff, RZ, 0xc0, !PT ;  /* 0x000000ff02007812 */ /* 0x000fe400078ec0ff */
[----:B------:R-:W-:Y:S02]  /*6910*/  @!P2 PRMT R210, R178, 0x5410, RZ ;  /* 0x00005410b2d2a816 */ /* 0x000fe400000000ff */
[----:B------:R-:W-:Y:S02]  /*6920*/  ISETP.LE.U32.AND P2, PT, R0, UR12, PT ;  /* 0x0000000c00007c0c */ /* 0x000fe4000bf43070 */
[----:B------:R-:W-:Y:S01]  /*6930*/  SHF.R.U32.HI R0, RZ, 0x8, R27 ;  /* 0x00000008ff007819 */ /* 0x000fe2000001161b */
[----:B------:R-:W-:Y:S02]  /*6940*/  @!P4 HFMA2.BF16_V2 R179, -RZ.H0_H0, RZ.H0_H0, -R209.H0_H0 ;  /* 0x200000ffffb3c231 */ /* 0x000fe400003409d1 */
[--C-:B---3--:R-:W-:Y:S01]  /*6950*/  FFMA.FTZ R3, R85, UR28, -R29.reuse ;  /* 0x0000001c55037c23 */ /* 0x108fe2000801081d */
[----:B------:R-:W-:Y:S01]  /*6960*/  LOP3.LUT R0, R0, 0xffff, RZ, 0xc0, !PT ;  /* 0x0000ffff00007812 */ /* 0x000fe200078ec0ff */
[----:B------:R-:W-:Y:S01]  /*6970*/  FFMA.FTZ R2, R87, UR28, -R29 ;  /* 0x0000001c57027c23 */ /* 0x000fe2000801081d */
[----:B------:R-:W-:Y:S01]  /*6980*/  @!P4 PRMT R209, R179, 0x5410, RZ ;  /* 0x00005410b3d1c816 */ /* 0x000fe200000000ff */
[----:B------:R1:W-:Y:S01]  /*6990*/  MUFU.EX2 R101, R3 ;  /* 0x0000000300657308 */ /* 0x0003e20000000800 */
[----:B------:R-:W-:Y:S01]  /*69a0*/  ISETP.LE.U32.AND P4, PT, R0, UR12, PT ;  /* 0x0000000c00007c0c */ /* 0x000fe2000bf83070 */
[----:B------:R-:W-:-:S06]  /*69b0*/  FFMA.FTZ R0, R79, UR28, -R28 ;  /* 0x0000001c4f007c23 */ /* 0x000fcc000801081c */
[----:B------:R4:W-:Y:S01]  /*69c0*/  MUFU.EX2 R135, R2 ;  /* 0x0000000200877308 */ /* 0x0009e20000000800 */
[----:B-1----:R-:W-:-:S07]  /*69d0*/  FFMA.FTZ R3, R78, UR28, -R28 ;  /* 0x0000001c4e037c23 */ /* 0x002fce000801081c */
[----:B------:R1:W-:Y:S01]  /*69e0*/  MUFU.EX2 R169, R0 ;  /* 0x0000000000a97308 */ /* 0x0003e20000000800 */
[----:B----4-:R-:W-:-:S07]  /*69f0*/  F2FP.BF16.F32.PACK_AB R2, R104, R41 ;  /* 0x000000296802723e */ /* 0x010fce00000010ff */
[----:B------:R-:W3:Y:S01]  /*6a00*/  MUFU.EX2 R134, R3 ;  /* 0x0000000300867308 */ /* 0x000ee20000000800 */
[C---:B------:R-:W-:Y:S02]  /*6a10*/  PRMT R208, R2.reuse, 0x7632, R208 ;  /* 0x0000763202d07816 */ /* 0x040fe400000000d0 */
[----:B------:R-:W-:-:S03]  /*6a20*/  PRMT R204, R2, 0x7610, R204 ;  /* 0x0000761002cc7816 */ /* 0x000fc600000000cc */
[----:B------:R-:W-:Y:S02]  /*6a30*/  @!P5 HFMA2.BF16_V2 R180, -RZ.H0_H0, RZ.H0_H0, -R208.H0_H0 ;  /* 0x200000ffffb4d231 */ /* 0x000fe400003409d0 */
[----:B------:R-:W-:Y:S01]  /*6a40*/  FFMA.FTZ R2, R128, UR28, -R29 ;  /* 0x0000001c80027c23 */ /* 0x000fe2000801081d */
[----:B------:R-:W-:Y:S01]  /*6a50*/  @!P2 HFMA2.BF16_V2 R182, -RZ.H0_H0, RZ.H0_H0, -R204.H0_H0 ;  /* 0x200000ffffb6a231 */ /* 0x000fe200003409cc */
[----:B------:R-:W-:Y:S02]  /*6a60*/  PRMT R113, R204, 0x5410, R208 ;  /* 0x00005410cc717816 */ /* 0x000fe400000000d0 */
[----:B------:R-:W-:Y:S02]  /*6a70*/  @!P5 PRMT R208, R180, 0x5410, RZ ;  /* 0x00005410b4d0d816 */ /* 0x000fe400000000ff */
[----:B-1----:R-:W-:Y:S01]  /*6a80*/  LOP3.LUT R0, R38, 0xff, RZ, 0xc0, !PT ;  /* 0x000000ff26007812 */ /* 0x002fe200078ec0ff */
[----:B------:R1:W-:Y:S01]  /*6a90*/  MUFU.EX2 R122, R2 ;  /* 0x00000002007a7308 */ /* 0x0003e20000000800 */
[----:B------:R-:W-:-:S02]  /*6aa0*/  ISETP.LE.U32.AND P5, PT, R33, UR12, PT ;  /* 0x0000000c21007c0c */ /* 0x000fc4000bfa3070 */
[----:B------:R-:W-:Y:S02]  /*6ab0*/  @!P2 PRMT R204, R182, 0x5410, RZ ;  /* 0x00005410b6cca816 */ /* 0x000fe400000000ff */
[----:B------:R-:W-:Y:S02]  /*6ac0*/  ISETP.LE.U32.AND P2, PT, R0, UR12, PT ;  /* 0x0000000c00007c0c */ /* 0x000fe4000bf43070 */
[----:B---3--:R-:W-:-:S04]  /*6ad0*/  F2FP.BF16.F32.PACK_AB R0, R169, R134 ;  /* 0x00000086a900723e */ /* 0x008fc800000010ff */
[----:B------:R-:W-:Y:S01]  /*6ae0*/  PRMT R201, R0, 0x7632, R201 ;  /* 0x0000763200c97816 */ /* 0x000fe200000000c9 */
[----:B-1----:R-:W-:-:S04]  /*6af0*/  FFMA.FTZ R2, R111, UR28, -R29 ;  /* 0x0000001c6f027c23 */ /* 0x002fc8000801081d */
[----:B------:R1:W3:Y:S01]  /*6b00*/  MUFU.EX2 R170, R2 ;  /* 0x0000000200aa7308 */ /* 0x0002e20000000800 */
[----:B------:R-:W-:Y:S01]  /*6b10*/  PRMT R200, R0, 0x7610, R200 ;  /* 0x0000761000c87816 */ /* 0x000fe200000000c8 */
[----:B------:R-:W-:Y:S01]  /*6b20*/  @!P5 HFMA2.BF16_V2 R186, -RZ.H0_H0, RZ.H0_H0, -R201.H0_H0 ;  /* 0x200000ffffbad231 */ /* 0x000fe200003409c9 */
[----:B------:R-:W-:Y:S02]  /*6b30*/  LOP3.LUT R0, R12, 0xffff, RZ, 0xc0, !PT ;  /* 0x0000ffff0c007812 */ /* 0x000fe400078ec0ff */
[----:B------:R-:W-:Y:S02]  /*6b40*/  PRMT R111, R200, 0x5410, R201 ;  /* 0x00005410c86f7816 */ /* 0x000fe400000000c9 */
[----:B------:R-:W-:Y:S01]  /*6b50*/  SHF.R.U32.HI R0, RZ, 0x8, R0 ;  /* 0x00000008ff007819 */ /* 0x000fe20000011600 */
[----:B------:R-:W-:Y:S01]  /*6b60*/  @!P2 HFMA2.BF16_V2 R187, -RZ.H0_H0, RZ.H0_H0, -R200.H0_H0 ;  /* 0x200000ffffbba231 */ /* 0x000fe200003409c8 */
[----:B------:R-:W-:Y:S02]  /*6b70*/  F2FP.BF16.F32.PACK_AB R3, R135, R101 ;  /* 0x000000658703723e */ /* 0x000fe400000010ff */
[----:B------:R-:W-:-:S02]  /*6b80*/  @!P5 PRMT R201, R186, 0x5410, RZ ;  /* 0x00005410bac9d816 */ /* 0x000fc400000000ff */
[----:B-1----:R-:W-:Y:S02]  /*6b90*/  LOP3.LUT R2, R12, 0xff, RZ, 0xc0, !PT ;  /* 0x000000ff0c027812 */ /* 0x002fe400078ec0ff */
[----:B------:R-:W-:Y:S02]  /*6ba0*/  LOP3.LUT R0, R0, 0xffff, RZ, 0xc0, !PT ;  /* 0x0000ffff00007812 */ /* 0x000fe400078ec0ff */
[----:B------:R-:W-:Y:S02]  /*6bb0*/  ISETP.LE.U32.AND P5, PT, R2, UR12, PT ;  /* 0x0000000c02007c0c */ /* 0x000fe4000bfa3070 */
[C---:B------:R-:W-:Y:S02]  /*6bc0*/  PRMT R203, R3.reuse, 0x7610, R203 ;  /* 0x0000761003cb7816 */ /* 0x040fe400000000cb */
[----:B------:R-:W-:Y:S02]  /*6bd0*/  PRMT R202, R3, 0x7632, R202 ;  /* 0x0000763203ca7816 */ /* 0x000fe400000000ca */
[----:B------:R-:W-:-:S02]  /*6be0*/  @!P2 PRMT R200, R187, 0x5410, RZ ;  /* 0x00005410bbc8a816 */ /* 0x000fc400000000ff */
[----:B---3--:R-:W-:Y:S01]  /*6bf0*/  F2FP.BF16.F32.PACK_AB R3, R170, R122 ;  /* 0x0000007aaa03723e */ /* 0x008fe200000010ff */
[--C-:B------:R-:W-:Y:S01]  /*6c00*/  FFMA.FTZ R2, R80, UR28, -R28.reuse ;  /* 0x0000001c50027c23 */ /* 0x100fe2000801081c */
[----:B------:R-:W-:Y:S01]  /*6c10*/  ISETP.LE.U32.AND P2, PT, R0, UR12, PT ;  /* 0x0000000c00007c0c */ /* 0x000fe2000bf43070 */
[----:B------:R-:W-:Y:S01]  /*6c20*/  FFMA.FTZ R0, R81, UR28, -R28 ;  /* 0x0000001c51007c23 */ /* 0x000fe2000801081c */
[C---:B------:R-:W-:Y:S01]  /*6c30*/  PRMT R199, R3.reuse, 0x7610, R199 ;  /* 0x0000761003c77816 */ /* 0x040fe200000000c7 */
[----:B------:R1:W-:Y:S01]  /*6c40*/  MUFU.EX2 R168, R2 ;  /* 0x0000000200a87308 */ /* 0x0003e20000000800 */
[----:B------:R-:W-:Y:S01]  /*6c50*/  PRMT R198, R3, 0x7632, R198 ;  /* 0x0000763203c67816 */ /* 0x000fe200000000c6 */
[----:B------:R-:W3:Y:S02]  /*6c60*/  LDSM.16.MT88.4 R80, [R192+0xa000] ;  /* 0x00a00000c050783b */ /* 0x000ee40000004200 */
[----:B------:R-:W-:-:S04]  /*6c70*/  @!P5 HFMA2.BF16_V2 R188, -RZ.H0_H0, RZ.H0_H0, -R199.H0_H0 ;  /* 0x200000ffffbcd231 */ /* 0x000fc800003409c7 */
[----:B------:R4:W4:Y:S01]  /*6c80*/  MUFU.EX2 R205, R0 ;  /* 0x0000000000cd7308 */ /* 0x0009220000000800 */
[----:B------:R-:W-:Y:S02]  /*6c90*/  PRMT R109, R199, 0x5410, R198 ;  /* 0x00005410c76d7816 */ /* 0x000fe400000000c6 */
[----:B------:R-:W-:Y:S01]  /*6ca0*/  @!P5 PRMT R199, R188, 0x5410, RZ ;  /* 0x00005410bcc7d816 */ /* 0x000fe200000000ff */
[----:B------:R-:W-:Y:S02]  /*6cb0*/  @!P2 HFMA2.BF16_V2 R189, -RZ.H0_H0, RZ.H0_H0, -R198.H0_H0 ;  /* 0x200000ffffbda231 */ /* 0x000fe400003409c6 */
[--C-:B------:R-:W-:Y:S01]  /*6cc0*/  FFMA.FTZ R3, R129, UR28, -R29.reuse ;  /* 0x0000001c81037c23 */ /* 0x100fe2000801081d */
[----:B-1----:R-:W-:Y:S01]  /*6cd0*/  FFMA.FTZ R2, R130, UR28, -R29 ;  /* 0x0000001c82027c23 */ /* 0x002fe2000801081d */
[----:B----4-:R-:W-:-:S04]  /*6ce0*/  SHF.R.U32.HI R0, RZ, 0x18, R12 ;  /* 0x00000018ff007819 */ /* 0x010fc8000001160c */
[----:B------:R-:W-:Y:S02]  /*6cf0*/  ISETP.LE.U32.AND P5, PT, R0, UR12, PT ;  /* 0x0000000c00007c0c */ /* 0x000fe4000bfa3070 */
[----:B------:R-:W-:Y:S01]  /*6d00*/  SHF.R.U32.HI R0, RZ, 0x10, R12 ;  /* 0x00000010ff007819 */ /* 0x000fe2000001160c */
[----:B------:R-:W-:Y:S03]  /*6d10*/  MUFU.EX2 R195, R2 ;  /* 0x0000000200c37308 */ /* 0x000fe60000000800 */
[----:B------:R-:W-:Y:S02]  /*6d20*/  LOP3.LUT R0, R0, 0xff, RZ, 0xc0, !PT ;  /* 0x000000ff00007812 */ /* 0x000fe400078ec0ff */
[----:B------:R-:W-:Y:S02]  /*6d30*/  @!P2 PRMT R198, R189, 0x5410, RZ ;  /* 0x00005410bdc6a816 */ /* 0x000fe400000000ff */
[----:B------:R-:W-:Y:S01]  /*6d40*/  F2FP.BF16.F32.PACK_AB R4, R205, R168 ;  /* 0x000000a8cd04723e */ /* 0x000fe200000010ff */
[----:B------:R1:W4:Y:S01]  /*6d50*/  MUFU.EX2 R177, R3 ;  /* 0x0000000300b17308 */ /* 0x0003220000000800 */
[----:B------:R-:W-:-:S02]  /*6d60*/  ISETP.LE.U32.AND P2, PT, R0, UR12, PT ;  /* 0x0000000c00007c0c */ /* 0x000fc4000bf43070 */
[----:B------:R-:W-:Y:S02]  /*6d70*/  PRMT R197, R4, 0x7632, R197 ;  /* 0x0000763204c57816 */ /* 0x000fe400000000c5 */
[----:B------:R-:W-:Y:S02]  /*6d80*/  LOP3.LUT R21, R5, UR6, R8, 0x96, !PT ;  /* 0x0000000605157c12 */ /* 0x000fe4000f8e9608 */
[----:B------:R-:W-:Y:S01]  /*6d90*/  @!P1 PRMT R238, R162, 0x5410, RZ ;  /* 0x00005410a2ee9816 */ /* 0x000fe200000000ff */
[----:B------:R-:W-:Y:S01]  /*6da0*/  @!P5 HFMA2.BF16_V2 R190, -RZ.H0_H0, RZ.H0_H0, -R197.H0_H0 ;  /* 0x200000ffffbed231 */ /* 0x000fe200003409c5 */
[----:B------:R-:W-:Y:S02]  /*6db0*/  PRMT R196, R4, 0x7610, R196 ;  /* 0x0000761004c47816 */ /* 0x000fe400000000c4 */
[----:B------:R-:W-:Y:S01]  /*6dc0*/  PRMT R112, R203, 0x5410, R202 ;  /* 0x00005410cb707816 */ /* 0x000fe200000000ca */
[----:B------:R-:W-:Y:S02]  /*6dd0*/  @!P4 HFMA2.BF16_V2 R185, -RZ.H0_H0, RZ.H0_H0, -R202.H0_H0 ;  /* 0x200000ffffb9c231 */ /* 0x000fe400003409ca */
[----:B-1----:R-:W-:Y:S01]  /*6de0*/  IMAD.WIDE.U32 R2, R48, -0x326172a9, RZ ;  /* 0xcd9e8d5730027825 */ /* 0x002fe200078e00ff */
[----:B------:R-:W-:Y:S01]  /*6df0*/  ULEA UR4, UR18, UR22, 0x6 ;  /* 0x0000001612047291 */ /* 0x000fe2000f8e303f */
[----:B------:R-:W-:Y:S01]  /*6e00*/  ULDC.64 UR6, c[0x0][0x2a8] ;  /* 0x0000aa0000067ab9 */ /* 0x000fe20000000a00 */
[----:B------:R-:W-:-:S02]  /*6e10*/  LOP3.LUT R5, R2, 0xff, RZ, 0xc0, !PT ;  /* 0x000000ff02057812 */ /* 0x000fc400078ec0ff */
[----:B------:R-:W-:Y:S02]  /*6e20*/  LOP3.LUT R13, R2, 0xffff, RZ, 0xc0, !PT ;  /* 0x0000ffff020d7812 */ /* 0x000fe400078ec0ff */
[--C-:B------:R-:W-:Y:S02]  /*6e30*/  SHF.R.U32.HI R12, RZ, 0x10, R2.reuse ;  /* 0x00000010ff0c7819 */ /* 0x100fe40000011602 */
[----:B------:R-:W-:Y:S02]  /*6e40*/  SHF.R.U32.HI R14, RZ, 0x18, R2 ;  /* 0x00000018ff0e7819 */ /* 0x000fe40000011602 */
[----:B------:R-:W-:Y:S01]  /*6e50*/  SHF.R.U32.HI R2, RZ, 0x8, R40 ;  /* 0x00000008ff027819 */ /* 0x000fe20000011628 */
[----:B------:R-:W-:Y:S01]  /*6e60*/  @!P2 HFMA2.BF16_V2 R247, -RZ.H0_H0, RZ.H0_H0, -R196.H0_H0 ;  /* 0x200000fffff7a231 */ /* 0x000fe200003409c4 */
[----:B------:R-:W-:Y:S02]  /*6e70*/  PRMT R108, R196, 0x5410, R197 ;  /* 0x00005410c46c7816 */ /* 0x000fe400000000c5 */
[----:B------:R-:W-:-:S02]  /*6e80*/  LOP3.LUT R2, R2, 0xffff, RZ, 0xc0, !PT ;  /* 0x0000ffff02027812 */ /* 0x000fc400078ec0ff */
[----:B------:R-:W-:Y:S02]  /*6e90*/  @!P5 PRMT R197, R190, 0x5410, RZ ;  /* 0x00005410bec5d816 */ /* 0x000fe400000000ff */
[----:B------:R-:W-:Y:S02]  /*6ea0*/  ISETP.LE.U32.AND P5, PT, R2, UR12, PT ;  /* 0x0000000c02007c0c */ /* 0x000fe4000bfa3070 */
[----:B------:R-:W-:Y:S02]  /*6eb0*/  LOP3.LUT R2, R43, 0xff, RZ, 0xc0, !PT ;  /* 0x000000ff2b027812 */ /* 0x000fe400078ec0ff */
[----:B------:R-:W-:Y:S02]  /*6ec0*/  @!P2 PRMT R196, R247, 0x5410, RZ ;  /* 0x00005410f7c4a816 */ /* 0x000fe400000000ff */
[----:B------:R-:W-:Y:S01]  /*6ed0*/  ISETP.LE.U32.AND P2, PT, R2, UR12, PT ;  /* 0x0000000c02007c0c */ /* 0x000fe2000bf43070 */
[----:B------:R-:W-:Y:S02]  /*6ee0*/  FFMA.FTZ R2, R86, UR28, -R28 ;  /* 0x0000001c56027c23 */ /* 0x000fe4000801081c */
[----:B------:R-:W1:Y:S01]  /*6ef0*/  LDSM.16.MT88.4 R84, [R192+0xa400] ;  /* 0x00a40000c054783b */ /* 0x000e620000004200 */
[----:B------:R-:W-:Y:S01]  /*6f00*/  ISETP.LE.U32.AND P1, PT, R25, UR12, PT ;  /* 0x0000000c19007c0c */ /* 0x000fe2000bf23070 */
[----:B---3--:R-:W-:Y:S01]  /*6f10*/  HMMA.16816.F32.BF16 R8, R68, R80, RZ ;  /* 0x000000504408723c */ /* 0x008fe200000418ff */
[----:B----4-:R-:W-:-:S11]  /*6f20*/  F2FP.BF16.F32.PACK_AB R4, R177, R195 ;  /* 0x000000c3b104723e */ /* 0x010fd600000010ff */
[----:B------:R-:W-:-:S05]  /*6f30*/  @!P1 HFMA2.BF16_V2 R184, -RZ.H0_H0, RZ.H0_H0, -R203.H0_H0 ;  /* 0x200000ffffb89231 */ /* 0x000fca00003409cb */
[----:B------:R-:W-:Y:S02]  /*6f40*/  @!P1 PRMT R203, R184, 0x5410, RZ ;  /* 0x00005410b8cb9816 */ /* 0x000fe400000000ff */
[----:B------:R-:W-:Y:S02]  /*6f50*/  ISETP.LE.U32.AND P1, PT, R37, UR12, PT ;  /* 0x0000000c25007c0c */ /* 0x000fe4000bf23070 */
[C---:B------:R-:W-:Y:S02]  /*6f60*/  PRMT R191, R4.reuse, 0x7610, R191 ;  /* 0x0000761004bf7816 */ /* 0x040fe400000000bf */
[----:B------:R-:W-:-:S04]  /*6f70*/  PRMT R190, R4, 0x7632, R190 ;  /* 0x0000763204be7816 */ /* 0x000fc800000000be */
[----:B------:R-:W-:-:S05]  /*6f80*/  PRMT R98, R191, 0x5410, R190 ;  /* 0x00005410bf627816 */ /* 0x000fca00000000be */
[----:B------:R-:W-:-:S05]  /*6f90*/  @!P1 HFMA2.BF16_V2 R248, -RZ.H0_H0, RZ.H0_H0, -R191.H0_H0 ;  /* 0x200000fffff89231 */ /* 0x000fca00003409bf */
[----:B------:R-:W-:Y:S01]  /*6fa0*/  @!P1 PRMT R191, R248, 0x5410, RZ ;  /* 0x00005410f8bf9816 */ /* 0x000fe200000000ff */
[----:B-1----:R-:W-:Y:S01]  /*6fb0*/  HMMA.16816.F32.BF16 R164, R64, R84, R8 ;  /* 0x0000005440a4723c */ /* 0x002fe20000041808 */
[----:B------:R-:W-:-:S05]  /*6fc0*/  ISETP.LE.U32.AND P1, PT, R5, UR12, PT ;  /* 0x0000000c05007c0c */ /* 0x000fca000bf23070 */
[----:B------:R-:W-:Y:S01]  /*6fd0*/  HMMA.16816.F32.BF16 R4, R60, R80, RZ ;  /* 0x000000503c04723c */ /* 0x000fe200000418ff */
[----:B------:R-:W-:Y:S01]  /*6fe0*/  LOP3.LUT R0, R3, UR27, R36, 0x96, !PT ;  /* 0x0000001b03007c12 */ /* 0x000fe2000f8e9624 */
[----:B------:R-:W-:Y:S01]  /*6ff0*/  FFMA.FTZ R3, R95, UR28, -R28 ;  /* 0x0000001c5f037c23 */ /* 0x000fe2000801081c */
[----:B------:R1:W-:Y:S08]  /*7000*/  MUFU.EX2 R176, R2 ;  /* 0x0000000200b07308 */ /* 0x0003f00000000800 */
[----:B------:R-:W3:Y:S07]  /*7010*/  MUFU.EX2 R193, R3 ;  /* 0x0000000300c17308 */ /* 0x000eee0000000800 */
[----:B------:R-:W-:-:S02]  /*7020*/  IMAD.MOV.U32 R216, RZ, RZ, R166 ;  /* 0x000000ffffd87224 */ /* 0x000fc400078e00a6 */
[----:B------:R-:W-:Y:S02]  /*7030*/  IMAD.MOV.U32 R54, RZ, RZ, R167 ;  /* 0x000000ffff367224 */ /* 0x000fe400078e00a7 */
[----:B------:R-:W-:Y:S02]  /*7040*/  IMAD.MOV.U32 R120, RZ, RZ, R164 ;  /* 0x000000ffff787224 */ /* 0x000fe400078e00a4 */
[----:B------:R-:W-:Y:S02]  /*7050*/  IMAD.MOV.U32 R121, RZ, RZ, R165 ;  /* 0x000000ffff797224 */ /* 0x000fe400078e00a5 */
[----:B------:R-:W-:Y:S01]  /*7060*/  HMMA.16816.F32.BF16 R164, R56, R84, R4 ;  /* 0x0000005438a4723c */ /* 0x000fe20000041804 */
[----:B-1----:R-:W-:Y:S01]  /*7070*/  LOP3.LUT R2, R0, 0xffff, RZ, 0xc0, !PT ;  /* 0x0000ffff00027812 */ /* 0x002fe200078ec0ff */
[----:B------:R-:W-:-:S03]  /*7080*/  @!P5 HFMA2.BF16_V2 R249, -RZ.H0_H0, RZ.H0_H0, -R190.H0_H0 ;  /* 0x200000fffff9d231 */ /* 0x000fc600003409be */
[----:B------:R-:W-:-:S04]  /*7090*/  SHF.R.U32.HI R2, RZ, 0x8, R2 ;  /* 0x00000008ff027819 */ /* 0x000fc80000011602 */
[----:B------:R-:W-:Y:S02]  /*70a0*/  LOP3.LUT R2, R2, 0xffff, RZ, 0xc0, !PT ;  /* 0x0000ffff02027812 */ /* 0x000fe400078ec0ff */
[----:B------:R-:W-:Y:S02]  /*70b0*/  @!P5 PRMT R190, R249, 0x5410, RZ ;  /* 0x00005410f9bed816 */ /* 0x000fe400000000ff */
[----:B------:R-:W-:Y:S02]  /*70c0*/  ISETP.LE.U32.AND P5, PT, R2, UR12, PT ;  /* 0x0000000c02007c0c */ /* 0x000fe4000bfa3070 */
[----:B---3--:R-:W-:-:S04]  /*70d0*/  F2FP.BF16.F32.PACK_AB R2, R176, R193 ;  /* 0x000000c1b002723e */ /* 0x008fc800000010ff */
[C---:B------:R-:W-:Y:S02]  /*70e0*/  PRMT R189, R2.reuse, 0x7610, R189 ;  /* 0x0000761002bd7816 */ /* 0x040fe400000000bd */
[----:B------:R-:W-:-:S03]  /*70f0*/  PRMT R188, R2, 0x7632, R188 ;  /* 0x0000763202bc7816 */ /* 0x000fc600000000bc */
[----:B------:R-:W-:Y:S02]  /*7100*/  @!P2 HFMA2.BF16_V2 R250, -RZ.H0_H0, RZ.H0_H0, -R189.H0_H0 ;  /* 0x200000fffffaa231 */ /* 0x000fe400003409bd */
[----:B------:R-:W-:Y:S02]  /*7110*/  IMAD.MOV.U32 R29, RZ, RZ, R167 ;  /* 0x000000ffff1d7224 */ /* 0x000fe400078e00a7 */
[----:B------:R-:W-:Y:S01]  /*7120*/  IMAD.MOV.U32 R154, RZ, RZ, R166 ;  /* 0x000000ffff9a7224 */ /* 0x000fe200078e00a6 */
[----:B------:R-:W-:Y:S01]  /*7130*/  LOP3.LUT R2, R0, 0xff, RZ, 0xc0, !PT ;  /* 0x000000ff00027812 */ /* 0x000fe200078ec0ff */
[----:B------:R-:W-:Y:S01]  /*7140*/  IMAD.MOV.U32 R152, RZ, RZ, R164 ;  /* 0x000000ffff987224 */ /* 0x000fe200078e00a4 */
[----:B------:R-:W3:Y:S01]  /*7150*/  LDL.LU.64 R166, [R1+0x1d0] ;  /* 0x0001d00001a67983 */ /* 0x000ee20000300a00 */
[----:B------:R-:W-:Y:S01]  /*7160*/  IMAD.MOV.U32 R153, RZ, RZ, R165 ;  /* 0x000000ffff997224 */ /* 0x000fe200078e00a5 */
[----:B------:R-:W-:Y:S02]  /*7170*/  PRMT R99, R189, 0x5410, R188 ;  /* 0x00005410bd637816 */ /* 0x000fe400000000bc */
[----:B------:R-:W4:Y:S01]  /*7180*/  LDL.LU.64 R164, [R1+0x1c8] ;  /* 0x0001c80001a47983 */ /* 0x000f220000300a00 */
[----:B------:R-:W-:-:S03]  /*7190*/  @!P2 PRMT R189, R250, 0x5410, RZ ;  /* 0x00005410fabda816 */ /* 0x000fc600000000ff */
[----:B------:R1:W3:Y:S01]  /*71a0*/  LDL.LU.S16 R27, [R1+0x14] ;  /* 0x00001400011b7983 */ /* 0x0002e20000300600 */
[----:B------:R-:W-:-:S03]  /*71b0*/  ISETP.LE.U32.AND P2, PT, R2, UR12, PT ;  /* 0x0000000c02007c0c */ /* 0x000fc6000bf43070 */
[----:B------:R1:W4:Y:S04]  /*71c0*/  LDL.LU.S16 R25, [R1+0x18] ;  /* 0x0000180001197983 */ /* 0x0003280000300600 */
[----:B------:R1:W4:Y:S04]  /*71d0*/  LDL.LU.S16 R18, [R1+0x10] ;  /* 0x0000100001127983 */ /* 0x0003280000300600 */
[----:B------:R1:W4:Y:S02]  /*71e0*/  LDL.LU.S16 R11, [R1+0x38] ;  /* 0x00003800010b7983 */ /* 0x0003240000300600 */
[----:B--2---:R-:W-:-:S02]  /*71f0*/  @!P2 HFMA2.BF16_V2 R157, -RZ.H0_H0, RZ.H0_H0, -R93.H0_H0 ;  /* 0x200000ffff9da231 */ /* 0x004fc4000034095d */
[----:B------:R1:W2:Y:S03]  /*7200*/  LDL.LU.S16 R10, [R1+0x24] ;  /* 0x00002400010a7983 */ /* 0x0002a60000300600 */
[----:B------:R-:W-:-:S04]  /*7210*/  PRMT R9, R157, 0x7610, R9 ;  /* 0x000076109d097816 */ /* 0x000fc80000000009 */
[----:B------:R-:W-:Y:S02]  /*7220*/  @!P2 PRMT R93, R9, 0x5410, RZ ;  /* 0x00005410095da816 */ /* 0x000fe400000000ff */
[----:B------:R1:W2:Y:S01]  /*7230*/  LDL.LU.S16 R9, [R1+0x1c] ;  /* 0x00001c0001097983 */ /* 0x0002a20000300600 */
[----:B------:R-:W-:Y:S02]  /*7240*/  @!P4 PRMT R202, R185, 0x5410, RZ ;  /* 0x00005410b9cac816 */ /* 0x000fe400000000ff */
[----:B------:R-:W-:Y:S02]  /*7250*/  ISETP.LE.U32.AND P4, PT, R31, UR12, PT ;  /* 0x0000000c1f007c0c */ /* 0x000fe4000bf83070 */
[----:B------:R-:W-:-:S04]  /*7260*/  SHF.R.U32.HI R2, RZ, 0x10, R0 ;  /* 0x00000010ff027819 */ /* 0x000fc80000011600 */
[----:B------:R-:W-:-:S07]  /*7270*/  LOP3.LUT R2, R2, 0xff, RZ, 0xc0, !PT ;  /* 0x000000ff02027812 */ /* 0x000fce00078ec0ff */
[----:B------:R-:W-:Y:S01]  /*7280*/  @!P4 HFMA2.BF16_V2 R251, -RZ.H0_H0, RZ.H0_H0, -R188.H0_H0 ;  /* 0x200000fffffbc231 */ /* 0x000fe200003409bc */
[----:B------:R-:W-:-:S04]  /*7290*/  SHF.R.U32.HI R0, RZ, 0x18, R0 ;  /* 0x00000018ff007819 */ /* 0x000fc80000011600 */
[----:B------:R-:W-:Y:S02]  /*72a0*/  @!P4 PRMT R188, R251, 0x5410, RZ ;  /* 0x00005410fbbcc816 */ /* 0x000fe400000000ff */
[----:B------:R-:W-:Y:S02]  /*72b0*/  ISETP.LE.U32.AND P4, PT, R2, UR12, PT ;  /* 0x0000000c02007c0c */ /* 0x000fe4000bf83070 */
[----:B------:R-:W-:Y:S02]  /*72c0*/  ISETP.LE.U32.AND P2, PT, R0, UR12, PT ;  /* 0x0000000c00007c0c */ /* 0x000fe4000bf43070 */
[----:B------:R-:W-:-:S09]  /*72d0*/  LOP3.LUT R0, R12, 0xff, RZ, 0xc0, !PT ;  /* 0x000000ff0c007812 */ /* 0x000fd200078ec0ff */
[----:B---3--:R-:W-:Y:S02]  /*72e0*/  @!P4 HFMA2.BF16_V2 R27, -RZ.H0_H0, RZ.H0_H0, -R228.H0_H0 ;  /* 0x200000ffff1bc231 */ /* 0x008fe400003409e4 */
[----:B----4-:R-:W-:-:S03]  /*72f0*/  @!P2 HFMA2.BF16_V2 R25, -RZ.H0_H0, RZ.H0_H0, -R226.H0_H0 ;  /* 0x200000ffff19a231 */ /* 0x010fc600003409e2 */
[----:B------:R-:W-:Y:S02]  /*7300*/  PRMT R2, R27, 0x7610, R2 ;  /* 0x000076101b027816 */ /* 0x000fe40000000002 */
[----:B------:R-:W-:Y:S02]  /*7310*/  PRMT R12, R25, 0x7610, R12 ;  /* 0x00007610190c7816 */ /* 0x000fe4000000000c */
[----:B------:R-:W-:Y:S02]  /*7320*/  @!P4 PRMT R228, R2, 0x5410, RZ ;  /* 0x0000541002e4c816 */ /* 0x000fe400000000ff */
[----:B------:R1:W3:Y:S01]  /*7330*/  LDL.LU.S16 R2, [R1+0x3c] ;  /* 0x00003c0001027983 */ /* 0x0002e20000300600 */
[----:B------:R-:W-:Y:S02]  /*7340*/  @!P2 PRMT R226, R12, 0x5410, RZ ;  /* 0x000054100ce2a816 */ /* 0x000fe400000000ff */
[----:B------:R-:W-:Y:S01]  /*7350*/  ISETP.LE.U32.AND P2, PT, R14, UR12, PT ;  /* 0x0000000c0e007c0c */ /* 0x000fe2000bf43070 */
[----:B------:R-:W-:-:S05]  /*7360*/  @!P1 HFMA2.BF16_V2 R18, -RZ.H0_H0, RZ.H0_H0, -R234.H0_H0 ;  /* 0x200000ffff129231 */ /* 0x000fca00003409ea */
[----:B------:R-:W-:-:S07]  /*7370*/  PRMT R7, R18, 0x7610, R7 ;  /* 0x0000761012077816 */ /* 0x000fce0000000007 */
[----:B--2---:R-:W-:Y:S01]  /*7380*/  @!P2 HFMA2.BF16_V2 R9, -RZ.H0_H0, RZ.H0_H0, -R231.H0_H0 ;  /* 0x200000ffff09a231 */ /* 0x004fe200003409e7 */
[----:B------:R-:W-:Y:S02]  /*7390*/  @!P1 PRMT R234, R7, 0x5410, RZ ;  /* 0x0000541007ea9816 */ /* 0x000fe400000000ff */
[----:B------:R1:W2:Y:S02]  /*73a0*/  LDL.LU.S16 R7, [R1+0x60] ;  /* 0x0000600001077983 */ /* 0x0002a40000300600 */
[----:B------:R-:W-:-:S04]  /*73b0*/  PRMT R4, R9, 0x7610, R4 ;  /* 0x0000761009047816 */ /* 0x000fc80000000004 */
[----:B------:R-:W-:Y:S02]  /*73c0*/  @!P2 PRMT R231, R4, 0x5410, RZ ;  /* 0x0000541004e7a816 */ /* 0x000fe400000000ff */
[----:B------:R1:W4:Y:S01]  /*73d0*/  LDL.LU.S16 R4, [R1+0x64] ;  /* 0x0000640001047983 */ /* 0x0003220000300600 */
[----:B------:R-:W-:-:S05]  /*73e0*/  @!P5 HFMA2.BF16_V2 R252, -RZ.H0_H0, RZ.H0_H0, -R92.H0_H0 ;  /* 0x200000fffffcd231 */ /* 0x000fca000034095c */
[----:B------:R-:W-:Y:S02]  /*73f0*/  @!P5 PRMT R92, R252, 0x5410, RZ ;  /* 0x00005410fc5cd816 */ /* 0x000fe400000000ff */
[----:B------:R-:W-:Y:S02]  /*7400*/  ISETP.LE.U32.AND P5, PT, R0, UR12, PT ;  /* 0x0000000c00007c0c */ /* 0x000fe4000bfa3070 */
[----:B------:R-:W-:-:S04]  /*7410*/  SHF.R.U32.HI R0, RZ, 0x8, R13 ;  /* 0x00000008ff007819 */ /* 0x000fc8000001160d */
[----:B------:R-:W-:-:S04]  /*7420*/  LOP3.LUT R0, R0, 0xffff, RZ, 0xc0, !PT ;  /* 0x0000ffff00007812 */ /* 0x000fc800078ec0ff */
[----:B------:R-:W-:Y:S02]  /*7430*/  ISETP.LE.U32.AND P4, PT, R0, UR12, PT ;  /* 0x0000000c00007c0c */ /* 0x000fe4000bf83070 */
[----:B------:R-:W-:-:S04]  /*7440*/  LOP3.LUT R0, R26, 0xff, RZ, 0xc0, !PT ;  /* 0x000000ff1a007812 */ /* 0x000fc800078ec0ff */
[----:B------:R-:W-:Y:S02]  /*7450*/  ISETP.LE.U32.AND P1, PT, R0, UR12, PT ;  /* 0x0000000c00007c0c */ /* 0x000fe4000bf23070 */
[----:B------:R-:W-:-:S05]  /*7460*/  LOP3.LUT R0, R26, 0xffff, RZ, 0xc0, !PT ;  /* 0x0000ffff1a007812 */ /* 0x000fca00078ec0ff */
[----:B------:R-:W-:Y:S01]  /*7470*/  @!P4 HFMA2.BF16_V2 R11, -RZ.H0_H0, RZ.H0_H0, -R233.H0_H0 ;  /* 0x200000ffff0bc231 */ /* 0x000fe200003409e9 */
[----:B------:R-:W-:Y:S01]  /*7480*/  SHF.R.U32.HI R0, RZ, 0x8, R0 ;  /* 0x00000008ff007819 */ /* 0x000fe20000011600 */
[----:B------:R-:W-:-:S03]  /*7490*/  @!P5 HFMA2.BF16_V2 R10, -RZ.H0_H0, RZ.H0_H0, -R232.H0_H0 ;  /* 0x200000ffff0ad231 */ /* 0x000fc600003409e8 */
[----:B------:R-:W-:Y:S02]  /*74a0*/  PRMT R8, R11, 0x7610, R8 ;  /* 0x000076100b087816 */ /* 0x000fe40000000008 */
[----:B------:R-:W-:Y:S02]  /*74b0*/  LOP3.LUT R0, R0, 0xffff, RZ, 0xc0, !PT ;  /* 0x0000ffff00007812 */ /* 0x000fe400078ec0ff */
[----:B------:R-:W-:Y:S02]  /*74c0*/  @!P4 PRMT R233, R8, 0x5410, RZ ;  /* 0x0000541008e9c816 */ /* 0x000fe400000000ff */
[----:B------:R-:W-:Y:S02]  /*74d0*/  PRMT R5, R10, 0x7610, R5 ;  /* 0x000076100a057816 */ /* 0x000fe40000000005 */
[----:B------:R-:W-:Y:S02]  /*74e0*/  ISETP.LE.U32.AND P4, PT, R0, UR12, PT ;  /* 0x0000000c00007c0c */ /* 0x000fe4000bf83070 */
[----:B------:R-:W-:-:S02]  /*74f0*/  SHF.R.U32.HI R0, RZ, 0x18, R26 ;  /* 0x00000018ff007819 */ /* 0x000fc4000001161a */
[----:B------:R-:W-:Y:S02]  /*7500*/  @!P5 PRMT R232, R5, 0x5410, RZ ;  /* 0x0000541005e8d816 */ /* 0x000fe400000000ff */
[----:B------:R-:W-:Y:S01]  /*7510*/  ISETP.LE.U32.AND P5, PT, R0, UR12, PT ;  /* 0x0000000c00007c0c */ /* 0x000fe2000bfa3070 */
[----:B------:R1:W2:Y:S01]  /*7520*/  LDL.LU.S16 R5, [R1+0x68] ;  /* 0x0000680001057983 */ /* 0x0002a20000300600 */
[----:B------:R-:W-:-:S04]  /*7530*/  LOP3.LUT R0, R73, 0xff, RZ, 0xc0, !PT ;  /* 0x000000ff49007812 */ /* 0x000fc800078ec0ff */
[----:B------:R-:W-:Y:S01]  /*7540*/  ISETP.LE.U32.AND P2, PT, R0, UR12, PT ;  /* 0x0000000c00007c0c */ /* 0x000fe2000bf43070 */
[----:B------:R-:W-:Y:S02]  /*7550*/  IMAD.MOV.U32 R38, RZ, RZ, R15 ;  /* 0x000000ffff267224 */ /* 0x000fe400078e000f */
[----:B---3--:R-:W-:-:S05]  /*7560*/  @!P1 HFMA2.BF16_V2 R2, -RZ.H0_H0, RZ.H0_H0, -R230.H0_H0 ;  /* 0x200000ffff029231 */ /* 0x008fca00003409e6 */
[----:B------:R-:W-:Y:S02]  /*7570*/  PRMT R3, R2, 0x7610, R3 ;  /* 0x0000761002037816 */ /* 0x000fe40000000003 */
[----:B------:R-:W-:-:S04]  /*7580*/  SHF.R.U32.HI R2, RZ, 0x10, R26 ;  /* 0x00000010ff027819 */ /* 0x000fc8000001161a */
[----:B------:R-:W-:Y:S02]  /*7590*/  LOP3.LUT R0, R2, 0xff, RZ, 0xc0, !PT ;  /* 0x000000ff02007812 */ /* 0x000fe400078ec0ff */
[----:B------:R-:W-:Y:S02]  /*75a0*/  @!P1 PRMT R230, R3, 0x5410, RZ ;  /* 0x0000541003e69816 */ /* 0x000fe400000000ff */
[----:B------:R-:W-:Y:S01]  /*75b0*/  ISETP.LE.U32.AND P1, PT, R0, UR12, PT ;  /* 0x0000000c00007c0c */ /* 0x000fe2000bf23070 */
[----:B------:R-:W-:-:S03]  /*75c0*/  IMAD.WIDE.U32 R2, R44, -0x326172a9, RZ ;  /* 0xcd9e8d572c027825 */ /* 0x000fc600078e00ff */
[C---:B------:R-:W-:Y:S02]  /*75d0*/  LOP3.LUT R13, R2.reuse, 0xff, RZ, 0xc0, !PT ;  /* 0x000000ff020d7812 */ /* 0x040fe400078ec0ff */
[----:B------:R-:W-:-:S07]  /*75e0*/  LOP3.LUT R15, R2, 0xffff, RZ, 0xc0, !PT ;  /* 0x0000ffff020f7812 */ /* 0x000fce00078ec0ff */
[----:B----4-:R-:W-:Y:S01]  /*75f0*/  @!P1 HFMA2.BF16_V2 R4, -RZ.H0_H0, RZ.H0_H0, -R227.H0_H0 ;  /* 0x200000ffff049231 */ /* 0x010fe200003409e3 */
[--C-:B------:R-:W-:Y:S02]  /*7600*/  SHF.R.U32.HI R18, RZ, 0x10, R2.reuse ;  /* 0x00000010ff127819 */ /* 0x100fe40000011602 */
[--C-:B------:R-:W-:Y:S02]  /*7610*/  SHF.R.U32.HI R12, RZ, 0x18, R2.reuse ;  /* 0x00000018ff0c7819 */ /* 0x100fe40000011602 */
[----:B------:R-:W-:Y:S02]  /*7620*/  PRMT R2, R4, 0x7610, R2 ;  /* 0x0000761004027816 */ /* 0x000fe40000000002 */
[----:B------:R1:W3:Y:S04]  /*7630*/  LDL.LU.S16 R4, [R1+0x88] ;  /* 0x0000880001047983 */ /* 0x0002e80000300600 */
[----:B------:R1:W4:Y:S04]  /*7640*/  LDL.LU.S16 R37, [R1+0x8c] ;  /* 0x00008c0001257983 */ /* 0x0003280000300600 */
[----:B------:R1:W3:Y:S01]  /*7650*/  LDL.LU.S16 R36, [R1+0xc4] ;  /* 0x0000c40001247983 */ /* 0x0002e20000300600 */
[----:B------:R-:W-:-:S02]  /*7660*/  LOP3.LUT R0, R3, UR27, R34, 0x96, !PT ;  /* 0x0000001b03007c12 */ /* 0x000fc4000f8e9622 */
[----:B------:R-:W-:Y:S01]  /*7670*/  @!P1 PRMT R227, R2, 0x5410, RZ ;  /* 0x0000541002e39816 */ /* 0x000fe200000000ff */
[----:B------:R-:W-:-:S05]  /*7680*/  IMAD.WIDE.U32 R2, R21, -0x326172a9, RZ ;  /* 0xcd9e8d5715027825 */ /* 0x000fca00078e00ff */
[----:B------:R-:W-:Y:S02]  /*7690*/  LOP3.LUT R14, R3, UR27, R20, 0x96, !PT ;  /* 0x0000001b030e7c12 */ /* 0x000fe4000f8e9614 */
[----:B------:R-:W-:Y:S01]  /*76a0*/  LOP3.LUT R20, R2, 0xffff, RZ, 0xc0, !PT ;  /* 0x0000ffff02147812 */ /* 0x000fe200078ec0ff */
[----:B--2---:R-:W-:-:S05]  /*76b0*/  @!P5 HFMA2.BF16_V2 R5, -RZ.H0_H0, RZ.H0_H0, -R225.H0_H0 ;  /* 0x200000ffff05d231 */ /* 0x004fca00003409e1 */
[----:B------:R-:W-:-:S04]  /*76c0*/  PRMT R3, R5, 0x7610, R3 ;  /* 0x0000761005037816 */ /* 0x000fc80000000003 */
[----:B------:R-:W-:Y:S02]  /*76d0*/  @!P5 PRMT R225, R3, 0x5410, RZ ;  /* 0x0000541003e1d816 */ /* 0x000fe400000000ff */
[----:B------:R1:W2:Y:S01]  /*76e0*/  LDL.LU.S16 R3, [R1+0xc0] ;  /* 0x0000c00001037983 */ /* 0x0002a20000300600 */
[----:B------:R-:W-:Y:S02]  /*76f0*/  LOP3.LUT R26, R2, 0xff, RZ, 0xc0, !PT ;  /* 0x000000ff021a7812 */ /* 0x000fe400078ec0ff */
[--C-:B------:R-:W-:Y:S02]  /*7700*/  SHF.R.U32.HI R25, RZ, 0x10, R2.reuse ;  /* 0x00000010ff197819 */ /* 0x100fe40000011602 */
[----:B------:R-:W-:Y:S01]  /*7710*/  SHF.R.U32.HI R21, RZ, 0x18, R2 ;  /* 0x00000018ff157819 */ /* 0x000fe20000011602 */
[----:B---3--:R-:W-:-:S05]  /*7720*/  @!P2 HFMA2.BF16_V2 R36, -RZ.H0_H0, RZ.H0_H0, -R222.H0_H0 ;  /* 0x200000ffff24a231 */ /* 0x008fca00003409de */
[----:B------:R-:W-:-:S04]  /*7730*/  PRMT R28, R36, 0x7610, R28 ;  /* 0x00007610241c7816 */ /* 0x000fc8000000001c */
[----:B------:R-:W-:Y:S02]  /*7740*/  @!P2 PRMT R222, R28, 0x5410, RZ ;  /* 0x000054101cdea816 */ /* 0x000fe400000000ff */
[----:B------:R1:W3:Y:S01]  /*7750*/  LDL.LU.S16 R28, [R1+0xcc] ;  /* 0x0000cc00011c7983 */ /* 0x0002e20000300600 */
[----:B------:R-:W-:-:S04]  /*7760*/  SHF.R.U32.HI R2, RZ, 0x8, R77 ;  /* 0x00000008ff027819 */ /* 0x000fc8000001164d */
[----:B------:R-:W-:-:S04]  /*7770*/  LOP3.LUT R2, R2, 0xffff, RZ, 0xc0, !PT ;  /* 0x0000ffff02027812 */ /* 0x000fc800078ec0ff */
[----:B------:R-:W-:Y:S01]  /*7780*/  ISETP.LE.U32.AND P5, PT, R2, UR12, PT ;  /* 0x0000000c02007c0c */ /* 0x000fe2000bfa3070 */
[----:B------:R-:W-:-:S05]  /*7790*/  @!P3 HFMA2.BF16_V2 R4, -RZ.H0_H0, RZ.H0_H0, -R224.H0_H0 ;  /* 0x200000ffff04b231 */ /* 0x000fca00003409e0 */
[----:B------:R-:W-:-:S07]  /*77a0*/  PRMT R2, R4, 0x7610, R2 ;  /* 0x0000761004027816 */ /* 0x000fce0000000002 */
[----:B----4-:R-:W-:Y:S01]  /*77b0*/  @!P5 HFMA2.BF16_V2 R37, -RZ.H0_H0, RZ.H0_H0, -R223.H0_H0 ;  /* 0x200000ffff25d231 */ /* 0x010fe200003409df */
[----:B------:R-:W-:Y:S01]  /*77c0*/  @!P3 PRMT R224, R2, 0x5410, RZ ;  /* 0x0000541002e0b816 */ /* 0x000fe200000000ff */
[----:B------:R-:W-:Y:S02]  /*77d0*/  IMAD.MOV.U32 R48, RZ, RZ, R168 ;  /* 0x000000ffff307224 */ /* 0x000fe400078e00a8 */
[----:B------:R-:W-:Y:S01]  /*77e0*/  FFMA.FTZ R2, R165, UR28, -R30 ;  /* 0x0000001ca5027c23 */ /* 0x000fe2000801081e */
[----:B------:R-:W-:Y:S01]  /*77f0*/  PRMT R34, R37, 0x7610, R34 ;  /* 0x0000761025227816 */ /* 0x000fe20000000022 */
[----:B------:R-:W-:Y:S02]  /*7800*/  IMAD.MOV.U32 R130, RZ, RZ, R170 ;  /* 0x000000ffff827224 */ /* 0x000fe400078e00aa */
[----:B------:R-:W-:Y:S01]  /*7810*/  IMAD.MOV.U32 R31, RZ, RZ, R169 ;  /* 0x000000ffff1f7224 */ /* 0x000fe200078e00a9 */
[----:B------:R-:W-:Y:S01]  /*7820*/  @!P5 PRMT R223, R34, 0x5410, RZ ;  /* 0x0000541022dfd816 */ /* 0x000fe200000000ff */
[----:B------:R-:W-:Y:S01]  /*7830*/  IMAD.MOV.U32 R128, RZ, RZ, R38 ;  /* 0x000000ffff807224 */ /* 0x000fe200078e0026 */
[----:B------:R4:W-:Y:S01]  /*7840*/  MUFU.EX2 R34, R2 ;  /* 0x0000000200227308 */ /* 0x0009e20000000800 */
[----:B------:R-:W-:-:S02]  /*7850*/  IMAD.MOV.U32 R37, RZ, RZ, R48 ;  /* 0x000000ffff257224 */ /* 0x000fc400078e0030 */
[----:B------:R-:W-:Y:S02]  /*7860*/  IMAD.MOV.U32 R48, RZ, RZ, R130 ;  /* 0x000000ffff307224 */ /* 0x000fe400078e0082 */
[----:B------:R-:W-:Y:S02]  /*7870*/  IMAD.MOV.U32 R130, RZ, RZ, R31 ;  /* 0x000000ffff827224 */ /* 0x000fe400078e001f */
[----:B------:R-:W-:Y:S02]  /*7880*/  IMAD.MOV.U32 R31, RZ, RZ, R128 ;  /* 0x000000ffff1f7224 */ /* 0x000fe400078e0080 */
[----:B------:R-:W-:Y:S02]  /*7890*/  IMAD.MOV.U32 R128, RZ, RZ, R103 ;  /* 0x000000ffff807224 */ /* 0x000fe400078e0067 */
[----:B--2---:R-:W-:Y:S02]  /*78a0*/  @!P6 HFMA2.BF16_V2 R3, -RZ.H0_H0, RZ.H0_H0, -R221.H0_H0 ;  /* 0x200000ffff03e231 */ /* 0x004fe400003409dd */
[----:B----4-:R-:W-:-:S04]  /*78b0*/  FFMA.FTZ R2, R161, UR28, -R30 ;  /* 0x0000001ca1027c23 */ /* 0x010fc8000801081e */
[----:B------:R-:W2:Y:S01]  /*78c0*/  MUFU.EX2 R103, R2 ;  /* 0x0000000200677308 */ /* 0x000ea20000000800 */
[----:B------:R-:W-:Y:S02]  /*78d0*/  ISETP.LE.U32.AND P3, PT, R13, UR12, PT ;  /* 0x0000000c0d007c0c */ /* 0x000fe4000bf63070 */
[----:B------:R-:W-:Y:S02]  /*78e0*/  PRMT R13, R3, 0x7610, R13 ;  /* 0x00007610030d7816 */ /* 0x000fe4000000000d */
[----:B------:R-:W-:-:S04]  /*78f0*/  LOP3.LUT R3, R0, 0xff, RZ, 0xc0, !PT ;  /* 0x000000ff00037812 */ /* 0x000fc800078ec0ff */
[----:B------:R-:W-:Y:S02]  /*7900*/  ISETP.LE.U32.AND P2, PT, R3, UR12, PT ;  /* 0x0000000c03007c0c */ /* 0x000fe4000bf43070 */
[----:B------:R-:W-:Y:S02]  /*7910*/  @!P6 PRMT R221, R13, 0x5410, RZ ;  /* 0x000054100ddde816 */ /* 0x000fe400000000ff */
[----:B------:R1:W4:Y:S01]  /*7920*/  LDL.LU.S16 R13, [R1+0xd0] ;  /* 0x0000d000010d7983 */ /* 0x0003220000300600 */
[----:B--2---:R-:W-:-:S04]  /*7930*/  F2FP.BF16.F32.PACK_AB R3, R103, R34 ;  /* 0x000000226703723e */ /* 0x004fc800000010ff */
[C---:B------:R-:W-:Y:S02]  /*7940*/  PRMT R187, R3.reuse, 0x7610, R187 ;  /* 0x0000761003bb7816 */ /* 0x040fe400000000bb */
[----:B------:R-:W-:Y:S02]  /*7950*/  ISETP.LE.U32.AND P5, PT, R12, UR12, PT ;  /* 0x0000000c0c007c0c */ /* 0x000fe4000bfa3070 */
[----:B------:R-:W-:-:S04]  /*7960*/  PRMT R186, R3, 0x7632, R186 ;  /* 0x0000763203ba7816 */ /* 0x000fc800000000ba */
[----:B------:R-:W-:Y:S01]  /*7970*/  PRMT R95, R187, 0x5410, R186 ;  /* 0x00005410bb5f7816 */ /* 0x000fe200000000ba */
[----:B---3--:R-:W-:-:S05]  /*7980*/  @!P2 HFMA2.BF16_V2 R28, -RZ.H0_H0, RZ.H0_H0, -R187.H0_H0 ;  /* 0x200000ffff1ca231 */ /* 0x008fca00003409bb */
[----:B------:R-:W-:-:S04]  /*7990*/  PRMT R12, R28, 0x7610, R12 ;  /* 0x000076101c0c7816 */ /* 0x000fc8000000000c */
[----:B------:R-:W-:Y:S02]  /*79a0*/  @!P2 PRMT R187, R12, 0x5410, RZ ;  /* 0x000054100cbba816 */ /* 0x000fe400000000ff */
[----:B------:R1:W2:Y:S01]  /*79b0*/  LDL.LU.S16 R12, [R1+0xd4] ;  /* 0x0000d400010c7983 */ /* 0x0002a20000300600 */
[----:B------:R-:W-:Y:S02]  /*79c0*/  IMAD.MOV.U32 R33, RZ, RZ, R147 ;  /* 0x000000ffff217224 */ /* 0x000fe400078e0093 */
[----:B------:R-:W-:Y:S02]  /*79d0*/  IMAD.MOV.U32 R162, RZ, RZ, R143 ;  /* 0x000000ffffa27224 */ /* 0x000fe400078e008f */
[----:B------:R-:W-:Y:S02]  /*79e0*/  IMAD.MOV.U32 R157, RZ, RZ, R156 ;  /* 0x000000ffff9d7224 */ /* 0x000fe400078e009c */
[----:B------:R-:W-:Y:S01]  /*79f0*/  IMAD.MOV.U32 R27, RZ, RZ, R76 ;  /* 0x000000ffff1b7224 */ /* 0x000fe200078e004c */
[----:B------:R-:W-:Y:S01]  /*7a00*/  LOP3.LUT R2, R0, 0xffff, RZ, 0xc0, !PT ;  /* 0x0000ffff00027812 */ /* 0x000fe200078ec0ff */
[----:B------:R-:W-:Y:S01]  /*7a10*/  IMAD.MOV.U32 R147, RZ, RZ, R72 ;  /* 0x000000ffff937224 */ /* 0x000fe200078e0048 */
[----:B------:R-:W-:Y:S01]  /*7a20*/  LDSM.16.MT88.4 R76, [R194+0xa400] ;  /* 0x00a40000c24c783b */ /* 0x000fe20000004200 */
[----:B------:R-:W-:-:S02]  /*7a30*/  IMAD.MOV.U32 R143, RZ, RZ, R75 ;  /* 0x000000ffff8f7224 */ /* 0x000fc400078e004b */
[----:B------:R-:W-:Y:S02]  /*7a40*/  IMAD.MOV.U32 R156, RZ, RZ, R74 ;  /* 0x000000ffff9c7224 */ /* 0x000fe400078e004a */
[----:B------:R-:W-:Y:S01]  /*7a50*/  @!P4 HFMA2.BF16_V2 R7, -RZ.H0_H0, RZ.H0_H0, -R229.H0_H0 ;  /* 0x200000ffff07c231 */ /* 0x000fe200003409e5 */
[----:B------:R-:W3:Y:S01]  /*7a60*/  LDSM.16.MT88.4 R72, [R194+0xa000] ;  /* 0x00a00000c248783b */ /* 0x000ee20000004200 */
[----:B------:R-:W-:Y:S01]  /*7a70*/  SHF.R.U32.HI R2, RZ, 0x8, R2 ;  /* 0x00000008ff027819 */ /* 0x000fe20000011602 */
[----:B------:R-:W-:Y:S02]  /*7a80*/  IMAD.MOV.U32 R38, RZ, RZ, R143 ;  /* 0x000000ffff267224 */ /* 0x000fe400078e008f */
[----:B------:R-:W-:Y:S01]  /*7a90*/  IMAD.MOV.U32 R40, RZ, RZ, R37 ;  /* 0x000000ffff287224 */ /* 0x000fe200078e0025 */
[----:B------:R-:W-:Y:S01]  /*7aa0*/  LOP3.LUT R2, R2, 0xffff, RZ, 0xc0, !PT ;  /* 0x0000ffff02027812 */ /* 0x000fe200078ec0ff */
[----:B------:R-:W-:Y:S01]  /*7ab0*/  IMAD.MOV.U32 R37, RZ, RZ, R130 ;  /* 0x000000ffff257224 */ /* 0x000fe200078e0082 */
[----:B------:R1:W2:Y:S02]  /*7ac0*/  LDL.LU.S16 R3, [R1+0xd8] ;  /* 0x0000d80001037983 */ /* 0x0002a40000300600 */
[----:B------:R-:W-:Y:S01]  /*7ad0*/  ISETP.LE.U32.AND P6, PT, R2, UR12, PT ;  /* 0x0000000c02007c0c */ /* 0x000fe2000bfc3070 */
[----:B------:R-:W-:Y:S01]  /*7ae0*/  FFMA.FTZ R2, R173, UR28, -R17 ;  /* 0x0000001cad027c23 */ /* 0x000fe20008010811 */
[----:B------:R-:W-:-:S02]  /*7af0*/  IMAD.MOV.U32 R130, RZ, RZ, R31 ;  /* 0x000000ffff827224 */ /* 0x000fc400078e001f */
[----:B------:R-:W-:Y:S02]  /*7b00*/  IMAD.MOV.U32 R31, RZ, RZ, R38 ;  /* 0x000000ffff1f7224 */ /* 0x000fe400078e0026 */
[----:B------:R-:W-:Y:S02]  /*7b10*/  IMAD.MOV.U32 R38, RZ, RZ, R206 ;  /* 0x000000ffff267224 */ /* 0x000fe400078e00ce */
[----:B------:R1:W-:Y:S01]  /*7b20*/  MUFU.EX2 R206, R2 ;  /* 0x0000000200ce7308 */ /* 0x0003e20000000800 */
[----:B------:R-:W-:Y:S02]  /*7b30*/  IMAD.MOV.U32 R36, RZ, RZ, R48 ;  /* 0x000000ffff247224 */ /* 0x000fe400078e0030 */
[----:B------:R-:W-:Y:S02]  /*7b40*/  IMAD.MOV.U32 R48, RZ, RZ, R128 ;  /* 0x000000ffff307224 */ /* 0x000fe400078e0080 */
[----:B------:R-:W-:Y:S01]  /*7b50*/  IMAD.MOV.U32 R128, RZ, RZ, R102 ;  /* 0x000000ffff807224 */ /* 0x000fe200078e0066 */
[----:B---3--:R-:W-:Y:S01]  /*7b60*/  HMMA.16816.F32.BF16 R8, R68, R72, RZ ;  /* 0x000000484408723c */ /* 0x008fe200000418ff */
[----:B-1----:R-:W-:Y:S01]  /*7b70*/  FFMA.FTZ R2, R172, UR28, -R17 ;  /* 0x0000001cac027c23 */ /* 0x002fe20008010811 */
[----:B------:R-:W-:-:S03]  /*7b80*/  PRMT R6, R7, 0x7610, R6 ;  /* 0x0000761007067816 */ /* 0x000fc60000000006 */
[----:B------:R1:W3:Y:S01]  /*7b90*/  MUFU.EX2 R102, R2 ;  /* 0x0000000200667308 */ /* 0x0002e20000000800 */
[----:B------:R-:W-:Y:S01]  /*7ba0*/  @!P4 PRMT R229, R6, 0x5410, RZ ;  /* 0x0000541006e5c816 */ /* 0x000fe200000000ff */
[----:B----4-:R-:W-:Y:S01]  /*7bb0*/  @!P6 HFMA2.BF16_V2 R13, -RZ.H0_H0, RZ.H0_H0, -R186.H0_H0 ;  /* 0x200000ffff0de231 */ /* 0x010fe200003409ba */
[----:B------:R-:W-:Y:S01]  /*7bc0*/  HMMA.16816.F32.BF16 R4, R60, R72, RZ ;  /* 0x000000483c04723c */ /* 0x000fe200000418ff */
[----:B-1----:R-:W-:-:S15]  /*7bd0*/  SHF.R.U32.HI R2, RZ, 0x10, R0 ;  /* 0x00000010ff027819 */ /* 0x002fde0000011600 */
[----:B------:R-:W-:Y:S01]  /*7be0*/  HMMA.16816.F32.BF16 R248, R64, R76, R8 ;  /* 0x0000004c40f8723c */ /* 0x000fe20000041808 */
[----:B------:R-:W-:Y:S02]  /*7bf0*/  LOP3.LUT R2, R2, 0xff, RZ, 0xc0, !PT ;  /* 0x000000ff02027812 */ /* 0x000fe400078ec0ff */
[----:B------:R-:W-:Y:S02]  /*7c00*/  SHF.R.U32.HI R0, RZ, 0x18, R0 ;  /* 0x00000018ff007819 */ /* 0x000fe40000011600 */
[----:B------:R-:W-:Y:S02]  /*7c10*/  ISETP.LE.U32.AND P2, PT, R2, UR12, PT ;  /* 0x0000000c02007c0c */ /* 0x000fe4000bf43070 */
[----:B------:R-:W-:-:S04]  /*7c20*/  PRMT R2, R13, 0x7610, R2 ;  /* 0x000076100d027816 */ /* 0x000fc80000000002 */
[----:B------:R-:W-:Y:S02]  /*7c30*/  @!P6 PRMT R186, R2, 0x5410, RZ ;  /* 0x0000541002bae816 */ /* 0x000fe400000000ff */
[----:B------:R-:W-:Y:S02]  /*7c40*/  ISETP.LE.U32.AND P6, PT, R0, UR12, PT ;  /* 0x0000000c00007c0c */ /* 0x000fe4000bfc3070 */
[----:B---3--:R-:W-:-:S04]  /*7c50*/  F2FP.BF16.F32.PACK_AB R0, R102, R206 ;  /* 0x000000ce6600723e */ /* 0x008fc800000010ff */
[----:B------:R-:W-:Y:S01]  /*7c60*/  PRMT R185, R0, 0x7610, R185 ;  /* 0x0000761000b97816 */ /* 0x000fe200000000b9 */
[----:B------:R-:W-:Y:S02]  /*7c70*/  IMAD.MOV.U32 R129, RZ, RZ, R41 ;  /* 0x000000ffff817224 */ /* 0x000fe400078e0029 */
[----:B------:R-:W-:Y:S02]  /*7c80*/  IMAD.MOV.U32 R41, RZ, RZ, R157 ;  /* 0x000000ffff297224 */ /* 0x000fe400078e009d */
[----:B------:R-:W-:Y:S02]  /*7c90*/  IMAD.MOV.U32 R157, RZ, RZ, R123 ;  /* 0x000000ffff9d7224 */ /* 0x000fe400078e007b */
[----:B------:R-:W-:Y:S02]  /*7ca0*/  IMAD.MOV.U32 R10, RZ, RZ, R251 ;  /* 0x000000ffff0a7224 */ /* 0x000fe400078e00fb */
[----:B------:R-:W-:Y:S02]  /*7cb0*/  IMAD.MOV.U32 R9, RZ, RZ, R250 ;  /* 0x000000ffff097224 */ /* 0x000fe400078e00fa */
[----:B------:R-:W-:-:S02]  /*7cc0*/  IMAD.MOV.U32 R8, RZ, RZ, R249 ;  /* 0x000000ffff087224 */ /* 0x000fc400078e00f9 */
[----:B------:R-:W-:Y:S02]  /*7cd0*/  IMAD.MOV.U32 R123, RZ, RZ, R248 ;  /* 0x000000ffff7b7224 */ /* 0x000fe400078e00f8 */
[----:B------:R-:W-:Y:S01]  /*7ce0*/  HMMA.16816.F32.BF16 R248, R56, R76, R4 ;  /* 0x0000004c38f8723c */ /* 0x000fe20000041804 */
[----:B--2---:R-:W-:-:S06]  /*7cf0*/  @!P2 HFMA2.BF16_V2 R12, -RZ.H0_H0, RZ.H0_H0, -R185.H0_H0 ;  /* 0x200000ffff0ca231 */ /* 0x004fcc00003409b9 */
[----:B------:R-:W-:Y:S02]  /*7d00*/  PRMT R4, R12, 0x7610, R4 ;  /* 0x000076100c047816 */ /* 0x000fe40000000004 */
[----:B------:R1:W2:Y:S01]  /*7d10*/  LDL.LU.S16 R12, [R1+0xe0] ;  /* 0x0000e000010c7983 */ /* 0x0002a20000300600 */
[----:B------:R-:W-:Y:S02]  /*7d20*/  PRMT R184, R0, 0x7632, R184 ;  /* 0x0000763200b87816 */ /* 0x000fe400000000b8 */
[----:B------:R-:W-:Y:S02]  /*7d30*/  LOP3.LUT R2, R96, 0xff, RZ, 0xc0, !PT ;  /* 0x000000ff60027812 */ /* 0x000fe400078ec0ff */
[----:B------:R-:W-:Y:S02]  /*7d40*/  SHF.R.U32.HI R0, RZ, 0x8, R49 ;  /* 0x00000008ff007819 */ /* 0x000fe40000011631 */
[----:B------:R-:W-:Y:S02]  /*7d50*/  PRMT R85, R185, 0x5410, R184 ;  /* 0x00005410b9557816 */ /* 0x000fe400000000b8 */
[----:B------:R-:W-:Y:S01]  /*7d60*/  @!P2 PRMT R185, R4, 0x5410, RZ ;  /* 0x0000541004b9a816 */ /* 0x000fe200000000ff */
[--C-:B------:R-:W-:Y:S01]  /*7d70*/  FFMA.FTZ R4, R159, UR28, -R30.reuse ;  /* 0x0000001c9f047c23 */ /* 0x100fe2000801081e */
[----:B------:R-:W-:Y:S01]  /*7d80*/  ISETP.LE.U32.AND P2, PT, R2, UR12, PT ;  /* 0x0000000c02007c0c */ /* 0x000fe2000bf43070 */
[----:B------:R-:W-:Y:S01]  /*7d90*/  FFMA.FTZ R2, R158, UR28, -R30 ;  /* 0x0000001c9e027c23 */ /* 0x000fe2000801081e */
[----:B------:R-:W-:Y:S01]  /*7da0*/  PRMT R77, R53, 0x5410, R0 ;  /* 0x00005410354d7816 */ /* 0x000fe20000000000 */
[----:B------:R-:W-:Y:S01]  /*7db0*/  IMAD.MOV.U32 R170, RZ, RZ, R147 ;  /* 0x000000ffffaa7224 */ /* 0x000fe200078e0093 */
[----:B------:R-:W-:Y:S01]  /*7dc0*/  LOP3.LUT R0, R94, 0xff, RZ, 0xc0, !PT ;  /* 0x000000ff5e007812 */ /* 0x000fe200078ec0ff */
[----:B------:R-:W-:Y:S01]  /*7dd0*/  IMAD.MOV.U32 R147, RZ, RZ, R251 ;  /* 0x000000ffff937224 */ /* 0x000fe200078e00fb */
[----:B------:R-:W-:Y:S01]  /*7de0*/  MUFU.EX2 R252, R2 ;  /* 0x0000000200fc7308 */ /* 0x000fe20000000800 */
[----:B------:R-:W-:Y:S01]  /*7df0*/  @!P6 HFMA2.BF16_V2 R3, -RZ.H0_H0, RZ.H0_H0, -R184.H0_H0 ;  /* 0x200000ffff03e231 */ /* 0x000fe200003409b8 */
[----:B------:R-:W-:-:S02]  /*7e00*/  PRMT R76, R0, 0x5410, R55 ;  /* 0x00005410004c7816 */ /* 0x000fc40000000037 */
[----:B------:R-:W-:-:S04]  /*7e10*/  SHF.R.U32.HI R0, RZ, 0x8, R32 ;  /* 0x00000008ff007819 */ /* 0x000fc80000011620 */
[----:B------:R-:W3:Y:S01]  /*7e20*/  MUFU.EX2 R251, R4 ;  /* 0x0000000400fb7308 */ /* 0x000ee20000000800 */
[----:B------:R-:W-:Y:S02]  /*7e30*/  PRMT R11, R3, 0x7610, R11 ;  /* 0x00007610030b7816 */ /* 0x000fe4000000000b */
[----:B------:R-:W-:Y:S02]  /*7e40*/  SHF.R.U32.HI R3, RZ, 0x8, R47 ;  /* 0x00000008ff037819 */ /* 0x000fe4000001162f */
[----:B------:R-:W-:Y:S02]  /*7e50*/  PRMT R47, R35, 0x5410, R0 ;  /* 0x00005410232f7816 */ /* 0x000fe40000000000 */
[----:B------:R-:W-:-:S04]  /*7e60*/  SHF.R.U32.HI R0, RZ, 0x8, R15 ;  /* 0x00000008ff007819 */ /* 0x000fc8000001160f */
[----:B------:R-:W-:Y:S02]  /*7e70*/  LOP3.LUT R0, R0, 0xffff, RZ, 0xc0, !PT ;  /* 0x0000ffff00007812 */ /* 0x000fe400078ec0ff */
[----:B------:R-:W-:Y:S02]  /*7e80*/  @!P6 PRMT R184, R11, 0x5410, RZ ;  /* 0x000054100bb8e816 */ /* 0x000fe400000000ff */
[----:B------:R-:W-:Y:S01]  /*7e90*/  ISETP.LE.U32.AND P6, PT, R0, UR12, PT ;  /* 0x0000000c00007c0c */ /* 0x000fe2000bfc3070 */
[----:B------:R1:W4:Y:S01]  /*7ea0*/  LDL.LU.S16 R11, [R1+0xdc] ;  /* 0x0000dc00010b7983 */ /* 0x0003220000300600 */
[----:B---3--:R-:W-:-:S04]  /*7eb0*/  F2FP.BF16.F32.PACK_AB R0, R251, R252 ;  /* 0x000000fcfb00723e */ /* 0x008fc800000010ff */
[C---:B------:R-:W-:Y:S02]  /*7ec0*/  PRMT R183, R0.reuse, 0x7610, R183 ;  /* 0x0000761000b77816 */ /* 0x040fe400000000b7 */
[----:B------:R-:W-:-:S04]  /*7ed0*/  PRMT R182, R0, 0x7632, R182 ;  /* 0x0000763200b67816 */ /* 0x000fc800000000b6 */
[----:B------:R-:W-:Y:S01]  /*7ee0*/  PRMT R84, R183, 0x5410, R182 ;  /* 0x00005410b7547816 */ /* 0x000fe200000000b6 */
[----:B--2---:R-:W-:-:S05]  /*7ef0*/  @!P3 HFMA2.BF16_V2 R12, -RZ.H0_H0, RZ.H0_H0, -R183.H0_H0 ;  /* 0x200000ffff0cb231 */ /* 0x004fca00003409b7 */
[----:B------:R-:W-:-:S04]  /*7f00*/  PRMT R5, R12, 0x7610, R5 ;  /* 0x000076100c057816 */ /* 0x000fc80000000005 */
[----:B------:R-:W-:Y:S02]  /*7f10*/  @!P3 PRMT R183, R5, 0x5410, RZ ;  /* 0x0000541005b7b816 */ /* 0x000fe400000000ff */
[----:B------:R1:W2:Y:S01]  /*7f20*/  LDL.LU.S16 R5, [R1+0xe4] ;  /* 0x0000e40001057983 */ /* 0x0002a20000300600 */
[----:B------:R-:W-:Y:S02]  /*7f30*/  LOP3.LUT R2, R50, 0xff, RZ, 0xc0, !PT ;  /* 0x000000ff32027812 */ /* 0x000fe400078ec0ff */
[----:B------:R-:W-:Y:S01]  /*7f40*/  PRMT R73, R52, 0x5410, R3 ;  /* 0x0000541034497816 */ /* 0x000fe20000000003 */
[----:B------:R-:W-:Y:S01]  /*7f50*/  FFMA.FTZ R3, R163, UR28, -R17 ;  /* 0x0000001ca3037c23 */ /* 0x000fe20008010811 */
[----:B------:R-:W-:Y:S01]  /*7f60*/  PRMT R72, R2, 0x5410, R51 ;  /* 0x0000541002487816 */ /* 0x000fe20000000033 */
[----:B------:R-:W-:Y:S01]  /*7f70*/  FFMA.FTZ R2, R164, UR28, -R17 ;  /* 0x0000001ca4027c23 */ /* 0x000fe20008010811 */
[----:B------:R-:W-:Y:S02]  /*7f80*/  IMAD.MOV.U32 R143, RZ, RZ, R144 ;  /* 0x000000ffff8f7224 */ /* 0x000fe400078e0090 */
[----:B------:R-:W-:-:S02]  /*7f90*/  IMAD.MOV.U32 R168, RZ, RZ, R137 ;  /* 0x000000ffffa87224 */ /* 0x000fc400078e0089 */
[----:B------:R-:W-:Y:S02]  /*7fa0*/  IMAD.MOV.U32 R137, RZ, RZ, R250 ;  /* 0x000000ffff897224 */ /* 0x000fe400078e00fa */
[----:B------:R-:W-:Y:S01]  /*7fb0*/  IMAD.MOV.U32 R144, RZ, RZ, R248 ;  /* 0x000000ffff907224 */ /* 0x000fe200078e00f8 */
[----:B------:R-:W-:Y:S08]  /*7fc0*/  MUFU.EX2 R250, R3 ;  /* 0x0000000300fa7308 */ /* 0x000ff00000000800 */
[----:B------:R-:W3:Y:S01]  /*7fd0*/  MUFU.EX2 R248, R2 ;  /* 0x0000000200f87308 */ /* 0x000ee20000000800 */
[----:B------:R-:W-:-:S04]  /*7fe0*/  LOP3.LUT R0, R18, 0xff, RZ, 0xc0, !PT ;  /* 0x000000ff12007812 */ /* 0x000fc800078ec0ff */
[----:B------:R-:W-:Y:S01]  /*7ff0*/  ISETP.LE.U32.AND P3, PT, R0, UR12, PT ;  /* 0x0000000c00007c0c */ /* 0x000fe2000bf63070 */
[----:B----4-:R-:W-:Y:S01]  /*8000*/  @!P6 HFMA2.BF16_V2 R11, -RZ.H0_H0, RZ.H0_H0, -R182.H0_H0 ;  /* 0x200000ffff0be231 */ /* 0x010fe200003409b6 */
[----:B---3--:R-:W-:-:S04]  /*8010*/  F2FP.BF16.F32.PACK_AB R3, R250, R248 ;  /* 0x000000f8fa03723e */ /* 0x008fc800000010ff */
[----:B------:R-:W-:Y:S02]  /*8020*/  PRMT R7, R11, 0x7610, R7 ;  /* 0x000076100b077816 */ /* 0x000fe40000000007 */
[----:B------:R-:W-:Y:S02]  /*8030*/  PRMT R181, R3, 0x7610, R181 ;  /* 0x0000761003b57816 */ /* 0x000fe400000000b5 */
[----:B------:R-:W-:Y:S02]  /*8040*/  @!P6 PRMT R182, R7, 0x5410, RZ ;  /* 0x0000541007b6e816 */ /* 0x000fe400000000ff */
[----:B------:R1:W3:Y:S01]  /*8050*/  LDL.LU.S16 R7, [R1+0xe8] ;  /* 0x0000e80001077983 */ /* 0x0002e20000300600 */
[----:B------:R-:W-:-:S04]  /*8060*/  PRMT R180, R3, 0x7632, R180 ;  /* 0x0000763203b47816 */ /* 0x000fc800000000b4 */
[----:B------:R-:W-:Y:S01]  /*8070*/  PRMT R81, R181, 0x5410, R180 ;  /* 0x00005410b5517816 */ /* 0x000fe200000000b4 */
[----:B--2---:R-:W-:-:S05]  /*8080*/  @!P3 HFMA2.BF16_V2 R5, -RZ.H0_H0, RZ.H0_H0, -R181.H0_H0 ;  /* 0x200000ffff05b231 */ /* 0x004fca00003409b5 */
[----:B------:R-:W-:Y:S02]  /*8090*/  PRMT R4, R5, 0x7610, R4 ;  /* 0x0000761005047816 */ /* 0x000fe40000000004 */
[----:B------:R1:W2:Y:S02]  /*80a0*/  LDL.LU.S16 R5, [R1+0xf0] ;  /* 0x0000f00001057983 */ /* 0x0002a40000300600 */
[----:B------:R-:W-:Y:S02]  /*80b0*/  @!P3 PRMT R181, R4, 0x5410, RZ ;  /* 0x0000541004b5b816 */ /* 0x000fe400000000ff */
[----:B------:R1:W4:Y:S01]  /*80c0*/  LDL.LU.S16 R4, [R1+0xec] ;  /* 0x0000ec0001047983 */ /* 0x0003220000300600 */
[----:B------:R-:W-:Y:S02]  /*80d0*/  LOP3.LUT R2, R42, 0xff, RZ, 0xc0, !PT ;  /* 0x000000ff2a027812 */ /* 0x000fe400078ec0ff */
[----:B------:R-:W-:Y:S01]  /*80e0*/  ISETP.LE.U32.AND P1, PT, R46, UR12, PT ;  /* 0x0000000c2e007c0c */ /* 0x000fe2000bf23070 */
[--C-:B------:R-:W-:Y:S01]  /*80f0*/  FFMA.FTZ R0, R167, UR28, -R30.reuse ;  /* 0x0000001ca7007c23 */ /* 0x100fe2000801081e */
[----:B------:R-:W-:Y:S01]  /*8100*/  PRMT R46, R2, 0x5410, R39 ;  /* 0x00005410022e7816 */ /* 0x000fe20000000027 */
[----:B------:R-:W-:Y:S01]  /*8110*/  FFMA.FTZ R2, R166, UR28, -R30 ;  /* 0x0000001ca6027c23 */ /* 0x000fe2000801081e */
[----:B------:R-:W-:-:S02]  /*8120*/  IMAD.MOV.U32 R169, RZ, RZ, R156 ;  /* 0x000000ffffa97224 */ /* 0x000fc400078e009c */
[----:B------:R-:W-:Y:S01]  /*8130*/  IMAD.MOV.U32 R156, RZ, RZ, R148 ;  /* 0x000000ffff9c7224 */ /* 0x000fe200078e0094 */
[----:B------:R1:W-:Y:S01]  /*8140*/  MUFU.EX2 R247, R2 ;  /* 0x0000000200f77308 */ /* 0x0003e20000000800 */
[----:B------:R-:W-:Y:S02]  /*8150*/  IMAD.MOV.U32 R148, RZ, RZ, R249 ;  /* 0x000000ffff947224 */ /* 0x000fe400078e00f9 */
[----:B------:R-:W-:Y:S02]  /*8160*/  IMAD.MOV.U32 R161, RZ, RZ, R48 ;  /* 0x000000ffffa17224 */ /* 0x000fe400078e0030 */
[----:B------:R-:W3:Y:S03]  /*8170*/  LDSM.16.MT88.4 R48, [R192+0xb000] ;  /* 0x00b00000c030783b */ /* 0x000ee60000004200 */
[----:B------:R1:W3:Y:S02]  /*8180*/  MUFU.EX2 R249, R0 ;  /* 0x0000000000f97308 */ /* 0x0002e40000000800 */
[----:B-1----:R-:W-:-:S02]  /*8190*/  LOP3.LUT R2, R24, 0xff, RZ, 0xc0, !PT ;  /* 0x000000ff18027812 */ /* 0x002fc400078ec0ff */
[----:B------:R-:W-:-:S04]  /*81a0*/  LOP3.LUT R0, R24, 0xffff, RZ, 0xc0, !PT ;  /* 0x0000ffff18007812 */ /* 0x000fc800078ec0ff */
[----:B------:R-:W-:-:S04]  /*81b0*/  SHF.R.U32.HI R0, RZ, 0x8, R0 ;  /* 0x00000008ff007819 */ /* 0x000fc80000011600 */
[----:B------:R-:W-:Y:S02]  /*81c0*/  LOP3.LUT R0, R0, 0xffff, RZ, 0xc0, !PT ;  /* 0x0000ffff00007812 */ /* 0x000fe400078ec0ff */
[----:B------:R-:W-:Y:S02]  /*81d0*/  ISETP.LE.U32.AND P6, PT, R2, UR12, PT ;  /* 0x0000000c02007c0c */ /* 0x000fe4000bfc3070 */
[----:B------:R-:W-:Y:S01]  /*81e0*/  ISETP.LE.U32.AND P3, PT, R0, UR12, PT ;  /* 0x0000000c00007c0c */ /* 0x000fe2000bf63070 */
[----:B---3--:R-:W-:Y:S01]  /*81f0*/  @!P5 HFMA2.BF16_V2 R7, -RZ.H0_H0, RZ.H0_H0, -R180.H0_H0 ;  /* 0x200000ffff07d231 */ /* 0x008fe200003409b4 */
[----:B------:R-:W-:Y:S01]  /*8200*/  F2FP.BF16.F32.PACK_AB R2, R249, R247 ;  /* 0x000000f7f902723e */ /* 0x000fe200000010ff */
[----:B------:R-:W-:Y:S01]  /*8210*/  IMAD.MOV.U32 R164, RZ, RZ, R54 ;  /* 0x000000ffffa47224 */ /* 0x000fe200078e0036 */
[----:B------:R-:W-:Y:S01]  /*8220*/  SHF.R.U32.HI R0, RZ, 0x18, R24 ;  /* 0x00000018ff007819 */ /* 0x000fe20000011618 */
[----:B------:R-:W1:Y:S01]  /*8230*/  LDSM.16.MT88.4 R52, [R192+0xb400] ;  /* 0x00b40000c034783b */ /* 0x000e620000004200 */
[----:B------:R-:W-:-:S02]  /*8240*/  PRMT R179, R2, 0x7610, R179 ;  /* 0x0000761002b37816 */ /* 0x000fc400000000b3 */
[----:B------:R-:W-:Y:S02]  /*8250*/  PRMT R178, R2, 0x7632, R178 ;  /* 0x0000763202b27816 */ /* 0x000fe400000000b2 */
[----:B------:R-:W-:-:S04]  /*8260*/  PRMT R6, R7, 0x7610, R6 ;  /* 0x0000761007067816 */ /* 0x000fc80000000006 */
[----:B------:R-:W-:Y:S02]  /*8270*/  @!P5 PRMT R180, R6, 0x5410, RZ ;  /* 0x0000541006b4d816 */ /* 0x000fe400000000ff */
[----:B------:R-:W-:Y:S02]  /*8280*/  ISETP.LE.U32.AND P5, PT, R0, UR12, PT ;  /* 0x0000000c00007c0c */ /* 0x000fe4000bfa3070 */
[----:B------:R-:W-:Y:S01]  /*8290*/  SHF.R.U32.HI R0, RZ, 0x10, R24 ;  /* 0x00000010ff007819 */ /* 0x000fe20000011618 */
[----:B------:R-:W-:Y:S01]  /*82a0*/  IMAD.MOV.U32 R11, RZ, RZ, R36 ;  /* 0x000000ffff0b7224 */ /* 0x000fe200078e0024 */
[----:B------:R-:W-:Y:S02]  /*82b0*/  PRMT R80, R179, 0x5410, R178 ;  /* 0x00005410b3507816 */ /* 0x000fe400000000b2 */
[----:B------:R-:W-:Y:S01]  /*82c0*/  LOP3.LUT R0, R0, 0xff, RZ, 0xc0, !PT ;  /* 0x000000ff00007812 */ /* 0x000fe200078ec0ff */
[----:B------:R-:W-:Y:S02]  /*82d0*/  IMAD.MOV.U32 R159, RZ, RZ, R11 ;  /* 0x000000ffff9f7224 */ /* 0x000fe400078e000b */
[----:B------:R-:W-:-:S02]  /*82e0*/  IMAD.MOV.U32 R35, RZ, RZ, R10 ;  /* 0x000000ffff237224 */ /* 0x000fc400078e000a */
[----:B------:R-:W-:Y:S02]  /*82f0*/  IMAD.MOV.U32 R158, RZ, RZ, R9 ;  /* 0x000000ffff9e7224 */ /* 0x000fe400078e0009 */
[----:B------:R-:W-:Y:S02]  /*8300*/  IMAD.MOV.U32 R94, RZ, RZ, R8 ;  /* 0x000000ffff5e7224 */ /* 0x000fe400078e0008 */
[----:B------:R-:W-:Y:S01]  /*8310*/  HMMA.16816.F32.BF16 R8, R68, R48, RZ ;  /* 0x000000304408723c */ /* 0x000fe200000418ff */
[----:B------:R-:W-:Y:S02]  /*8320*/  LOP3.LUT R6, R22, 0xff, RZ, 0xc0, !PT ;  /* 0x000000ff16067812 */ /* 0x000fe400078ec0ff */
[----:B------:R-:W-:Y:S01]  /*8330*/  ISETP.LE.U32.AND P4, PT, R45, UR12, PT ;  /* 0x0000000c2d007c0c */ /* 0x000fe2000bf83070 */
        /* <DEDUP_REMOVED lines=11> */
[----:B------:R-:W-:Y:S01]  /*83f0*/  IMAD.MOV.U32 R13, RZ, RZ, R41 ;  /* 0x000000ffff0d7224 */ /* 0x000fe200078e0029 */
[----:B------:R-:W-:Y:S01]  /*8400*/  LOP3.LUT R7, R14, 0xff, RZ, 0xc0, !PT ;  /* 0x000000ff0e077812 */ /* 0x000fe200078ec0ff */
[----:B------:R-:W-:Y:S02]  /*8410*/  IMAD.MOV.U32 R12, RZ, RZ, R38 ;  /* 0x000000ffff0c7224 */ /* 0x000fe400078e0026 */
[----:B------:R-:W-:Y:S01]  /*8420*/  FFMA.FTZ R13, R13, UR28, -R17 ;  /* 0x0000001c0d0d7c23 */ /* 0x000fe20008010811 */
[----:B--2---:R-:W-:-:S02]  /*8430*/  @!P6 HFMA2.BF16_V2 R5, -RZ.H0_H0, RZ.H0_H0, -R179.H0_H0 ;  /* 0x200000ffff05e231 */ /* 0x004fc400003409b3 */
[----:B----4-:R-:W-:-:S03]  /*8440*/  @!P3 HFMA2.BF16_V2 R4, -RZ.H0_H0, RZ.H0_H0, -R178.H0_H0 ;  /* 0x200000ffff04b231 */ /* 0x010fc600003409b2 */
[----:B------:R-:W-:Y:S02]  /*8450*/  PRMT R3, R5, 0x7610, R3 ;  /* 0x0000761005037816 */ /* 0x000fe40000000003 */
[----:B------:R-:W-:Y:S02]  /*8460*/  PRMT R2, R4, 0x7610, R2 ;  /* 0x0000761004027816 */ /* 0x000fe40000000002 */
[----:B------:R-:W-:Y:S02]  /*8470*/  @!P6 PRMT R179, R3, 0x5410, RZ ;  /* 0x0000541003b3e816 */ /* 0x000fe400000000ff */
[----:B------:R-:W-:Y:S02]  /*8480*/  @!P3 PRMT R178, R2, 0x5410, RZ ;  /* 0x0000541002b2b816 */ /* 0x000fe400000000ff */
[----:B------:R-:W-:Y:S02]  /*8490*/  ISETP.LE.U32.AND P6, PT, R0, UR12, PT ;  /* 0x0000000c00007c0c */ /* 0x000fe4000bfc3070 */
[----:B------:R-:W-:-:S02]  /*84a0*/  SHF.R.U32.HI R2, RZ, 0x8, R97 ;  /* 0x00000008ff027819 */ /* 0x000fc40000011661 */
[----:B------:R-:W-:Y:S02]  /*84b0*/  LOP3.LUT R0, R22, 0xffff, RZ, 0xc0, !PT ;  /* 0x0000ffff16007812 */ /* 0x000fe400078ec0ff */
[----:B------:R-:W-:Y:S02]  /*84c0*/  SHF.R.U32.HI R4, RZ, 0x10, R22 ;  /* 0x00000010ff047819 */ /* 0x000fe40000011616 */
[----:B------:R-:W-:Y:S02]  /*84d0*/  LOP3.LUT R3, R2, 0xffff, RZ, 0xc0, !PT ;  /* 0x0000ffff02037812 */ /* 0x000fe400078ec0ff */
[----:B------:R-:W-:Y:S02]  /*84e0*/  SHF.R.U32.HI R2, RZ, 0x8, R0 ;  /* 0x00000008ff027819 */ /* 0x000fe40000011600 */
[----:B------:R-:W-:Y:S02]  /*84f0*/  SHF.R.U32.HI R5, RZ, 0x18, R22 ;  /* 0x00000018ff057819 */ /* 0x000fe40000011616 */
[----:B------:R-:W-:-:S04]  /*8500*/  LOP3.LUT R0, R4, 0xff, RZ, 0xc0, !PT ;  /* 0x000000ff04007812 */ /* 0x000fc800078ec0ff */
[----:B------:R-:W-:Y:S02]  /*8510*/  PRMT R44, R0, 0x5410, R5 ;  /* 0x00005410002c7816 */ /* 0x000fe40000000005 */
[C---:B------:R-:W-:Y:S02]  /*8520*/  LOP3.LUT R0, R23.reuse, 0xffff, RZ, 0xc0, !PT ;  /* 0x0000ffff17007812 */ /* 0x040fe400078ec0ff */
[----:B------:R-:W-:Y:S02]  /*8530*/  PRMT R45, R6, 0x5410, R2 ;  /* 0x00005410062d7816 */ /* 0x000fe40000000002 */
[----:B------:R-:W-:Y:S02]  /*8540*/  SHF.R.U32.HI R2, RZ, 0x8, R0 ;  /* 0x00000008ff027819 */ /* 0x000fe40000011600 */
[----:B------:R-:W-:-:S04]  /*8550*/  LOP3.LUT R0, R23, 0xff, RZ, 0xc0, !PT ;  /* 0x000000ff17007812 */ /* 0x000fc800078ec0ff */
[----:B------:R-:W-:Y:S02]  /*8560*/  PRMT R43, R0, 0x5410, R2 ;  /* 0x00005410002b7816 */ /* 0x000fe40000000002 */
[----:B------:R-:W-:Y:S02]  /*8570*/  SHF.R.U32.HI R0, RZ, 0x10, R23 ;  /* 0x00000010ff007819 */ /* 0x000fe40000011617 */
[----:B------:R-:W-:Y:S01]  /*8580*/  SHF.R.U32.HI R2, RZ, 0x8, R20 ;  /* 0x00000008ff027819 */ /* 0x000fe20000011614 */
[----:B------:R-:W-:Y:S01]  /*8590*/  FFMA.FTZ R20, R161, UR28, -R17 ;  /* 0x0000001ca1147c23 */ /* 0x000fe20008010811 */
[----:B------:R-:W-:Y:S01]  /*85a0*/  ISETP.LE.U32.AND P3, PT, R3, UR12, PT ;  /* 0x0000000c03007c0c */ /* 0x000fe2000bf63070 */
[----:B------:R-:W-:Y:S01]  /*85b0*/  IMAD.MOV.U32 R161, RZ, RZ, R129 ;  /* 0x000000ffffa17224 */ /* 0x000fe200078e0081 */
[----:B------:R-:W-:Y:S01]  /*85c0*/  LOP3.LUT R3, R0, 0xff, RZ, 0xc0, !PT ;  /* 0x000000ff00037812 */ /* 0x000fe200078ec0ff */
[----:B------:R-:W-:Y:S01]  /*85d0*/  IMAD.MOV.U32 R129, RZ, RZ, R170 ;  /* 0x000000ffff817224 */ /* 0x000fe200078e00aa */
[----:B------:R-:W-:Y:S01]  /*85e0*/  LOP3.LUT R0, R25, 0xff, RZ, 0xc0, !PT ;  /* 0x000000ff19007812 */ /* 0x000fe200078ec0ff */
[----:B------:R-:W-:-:S02]  /*85f0*/  IMAD.MOV.U32 R170, RZ, RZ, R217 ;  /* 0x000000ffffaa7224 */ /* 0x000fc400078e00d9 */
[----:B-1----:R-:W-:Y:S01]  /*8600*/  HMMA.16816.F32.BF16 R216, R64, R52, R8 ;  /* 0x0000003440d8723c */ /* 0x002fe20000041808 */
[----:B------:R-:W-:Y:S02]  /*8610*/  PRMT R40, R0, 0x5410, R21 ;  /* 0x0000541000287816 */ /* 0x000fe40000000015 */
[C---:B------:R-:W-:Y:S02]  /*8620*/  LOP3.LUT R0, R19.reuse, 0xffff, RZ, 0xc0, !PT ;  /* 0x0000ffff13007812 */ /* 0x040fe400078ec0ff */
[----:B------:R-:W-:Y:S02]  /*8630*/  PRMT R41, R26, 0x5410, R2 ;  /* 0x000054101a297816 */ /* 0x000fe40000000002 */
[----:B------:R-:W-:Y:S02]  /*8640*/  SHF.R.U32.HI R2, RZ, 0x8, R0 ;  /* 0x00000008ff027819 */ /* 0x000fe40000011600 */
[----:B------:R-:W-:Y:S02]  /*8650*/  LOP3.LUT R0, R19, 0xff, RZ, 0xc0, !PT ;  /* 0x000000ff13007812 */ /* 0x000fe400078ec0ff */
[----:B------:R-:W-:-:S02]  /*8660*/  SHF.R.U32.HI R4, RZ, 0x18, R23 ;  /* 0x00000018ff047819 */ /* 0x000fc40000011617 */
[----:B------:R-:W-:Y:S02]  /*8670*/  PRMT R39, R0, 0x5410, R2 ;  /* 0x0000541000277816 */ /* 0x000fe40000000002 */
[----:B------:R-:W-:Y:S02]  /*8680*/  SHF.R.U32.HI R2, RZ, 0x10, R19 ;  /* 0x00000010ff027819 */ /* 0x000fe40000011613 */
[----:B------:R-:W-:Y:S02]  /*8690*/  PRMT R42, R3, 0x5410, R4 ;  /* 0x00005410032a7816 */ /* 0x000fe40000000004 */
[----:B------:R-:W-:Y:S02]  /*86a0*/  LOP3.LUT R0, R14, 0xffff, RZ, 0xc0, !PT ;  /* 0x0000ffff0e007812 */ /* 0x000fe400078ec0ff */
[----:B------:R-:W-:Y:S02]  /*86b0*/  SHF.R.U32.HI R4, RZ, 0x10, R14 ;  /* 0x00000010ff047819 */ /* 0x000fe4000001160e */
[----:B------:R-:W-:-:S02]  /*86c0*/  LOP3.LUT R3, R2, 0xff, RZ, 0xc0, !PT ;  /* 0x000000ff02037812 */ /* 0x000fc400078ec0ff */
[----:B------:R-:W-:Y:S02]  /*86d0*/  SHF.R.U32.HI R2, RZ, 0x8, R0 ;  /* 0x00000008ff027819 */ /* 0x000fe40000011600 */
[----:B------:R-:W-:Y:S02]  /*86e0*/  SHF.R.U32.HI R5, RZ, 0x18, R19 ;  /* 0x00000018ff057819 */ /* 0x000fe40000011613 */
[----:B------:R-:W-:Y:S02]  /*86f0*/  SHF.R.U32.HI R6, RZ, 0x18, R14 ;  /* 0x00000018ff067819 */ /* 0x000fe4000001160e */
[----:B------:R-:W-:Y:S01]  /*8700*/  LOP3.LUT R0, R4, 0xff, RZ, 0xc0, !PT ;  /* 0x000000ff04007812 */ /* 0x000fe200078ec0ff */
[----:B------:R-:W-:Y:S01]  /*8710*/  IMAD.MOV.U32 R8, RZ, RZ, R218 ;  /* 0x000000ffff087224 */ /* 0x000fe200078e00da */
[----:B------:R-:W-:Y:S01]  /*8720*/  PRMT R38, R3, 0x5410, R5 ;  /* 0x0000541003267816 */ /* 0x000fe20000000005 */
[----:B------:R-:W-:Y:S01]  /*8730*/  IMAD.MOV.U32 R97, RZ, RZ, R219 ;  /* 0x000000ffff617224 */ /* 0x000fe200078e00db */
[----:B------:R-:W-:Y:S01]  /*8740*/  PRMT R37, R7, 0x5410, R2 ;  /* 0x0000541007257816 */ /* 0x000fe20000000002 */
[----:B------:R-:W-:Y:S01]  /*8750*/  FFMA.FTZ R14, R215, UR28, -R30 ;  /* 0x0000001cd70e7c23 */ /* 0x000fe2000801081e */
[----:B------:R-:W-:Y:S01]  /*8760*/  PRMT R36, R0, 0x5410, R6 ;  /* 0x0000541000247816 */ /* 0x000fe20000000006 */
[----:B------:R-:W2:Y:S01]  /*8770*/  LDL.LU.64 R218, [R1+0x1c0] ;  /* 0x0001c00001da7983 */ /* 0x000ea20000300a00 */
[----:B------:R-:W-:Y:S01]  /*8780*/  HMMA.16816.F32.BF16 R4, R60, R48, RZ ;  /* 0x000000303c04723c */ /* 0x000fe200000418ff */
[----:B------:R1:W-:Y:S06]  /*8790*/  MUFU.EX2 R215, R13 ;  /* 0x0000000d00d77308 */ /* 0x0003ec0000000800 */
[----:B------:R-:W-:-:S02]  /*87a0*/  IMAD.MOV.U32 R49, RZ, RZ, R217 ;  /* 0x000000ffff317224 */ /* 0x000fc400078e00d9 */
[----:B------:R-:W-:Y:S02]  /*87b0*/  IMAD.MOV.U32 R48, RZ, RZ, R216 ;  /* 0x000000ffff307224 */ /* 0x000fe400078e00d8 */
[----:B------:R-:W3:Y:S04]  /*87c0*/  LDL.LU.64 R216, [R1+0x1b8] ;  /* 0x0001b80001d87983 */ /* 0x000ee80000300a00 */
[----:B-1----:R1:W4:Y:S01]  /*87d0*/  LDL.LU.S16 R13, [R1+0xf4] ;  /* 0x0000f400010d7983 */ /* 0x0023220000300600 */
[----:B------:R-:W-:Y:S01]  /*87e0*/  FFMA.FTZ R12, R12, UR28, -R17 ;  /* 0x0000001c0c0c7c23 */ /* 0x000fe20008010811 */
[----:B------:R-:W-:-:S03]  /*87f0*/  FFMA.FTZ R19, R214, UR28, -R30 ;  /* 0x0000001cd6137c23 */ /* 0x000fc6000801081e */
[----:B------:R-:W1:Y:S01]  /*8800*/  MUFU.EX2 R214, R12 ;  /* 0x0000000c00d67308 */ /* 0x000e620000000800 */
[----:B------:R-:W-:Y:S01]  /*8810*/  FADD.FTZ R0, R149, R145 ;  /* 0x0000009195007221 */ /* 0x000fe20000010000 */
[----:B------:R-:W-:Y:S01]  /*8820*/  FADD.FTZ R15, R105, R100 ;  /* 0x00000064690f7221 */ /* 0x000fe20000010000 */
[----:B------:R-:W-:Y:S02]  /*8830*/  FFMA.FTZ R21, R220, UR28, -R17 ;  /* 0x0000001cdc157c23 */ /* 0x000fe40008010811 */
[----:B------:R-:W-:Y:S01]  /*8840*/  FADD.FTZ R17, R146, R0 ;  /* 0x0000000092117221 */ /* 0x000fe20000010000 */
[----:B------:R-:W-:Y:S01]  /*8850*/  FADD.FTZ R0, R110, R15 ;  /* 0x0000000f6e007221 */ /* 0x000fe20000010000 */
[----:B------:R-:W-:Y:S02]  /*8860*/  IMAD.MOV.U32 R167, RZ, RZ, R35 ;  /* 0x000000ffffa77224 */ /* 0x000fe400078e0023 */
[----:B------:R-:W-:Y:S02]  /*8870*/  IMAD.MOV.U32 R24, RZ, RZ, R32 ;  /* 0x000000ffff187224 */ /* 0x000fe400078e0020 */
[----:B------:R-:W-:Y:S01]  /*8880*/  FADD.FTZ R0, R107, R0 ;  /* 0x000000006b007221 */ /* 0x000fe20000010000 */
[----:B------:R-:W-:-:S02]  /*8890*/  IMAD.MOV.U32 R32, RZ, RZ, R159 ;  /* 0x000000ffff207224 */ /* 0x000fc400078e009f */
[----:B------:R-:W-:Y:S01]  /*88a0*/  FADD.FTZ R3, R133, R132 ;  /* 0x0000008485037221 */ /* 0x000fe20000010000 */
[----:B------:R-:W-:Y:S02]  /*88b0*/  IMAD.MOV.U32 R35, RZ, RZ, R96 ;  /* 0x000000ffff237224 */ /* 0x000fe400078e0060 */
[----:B------:R-:W-:Y:S02]  /*88c0*/  IMAD.MOV.U32 R159, RZ, RZ, R135 ;  /* 0x000000ffff9f7224 */ /* 0x000fe400078e0087 */
[----:B------:R-:W-:Y:S02]  /*88d0*/  IMAD.MOV.U32 R96, RZ, RZ, R134 ;  /* 0x000000ffff607224 */ /* 0x000fe400078e0086 */
[----:B------:R-:W-:Y:S07]  /*88e0*/  HMMA.16816.F32.BF16 R132, R56, R52, R4 ;  /* 0x000000343884723c */ /* 0x000fee0000041804 */
[----:B------:R-:W-:Y:S01]  /*88f0*/  FADD.FTZ R6, R106, R0 ;  /* 0x000000006a067221 */ /* 0x000fe20000010000 */
[----:B-1----:R-:W-:-:S04]  /*8900*/  F2FP.BF16.F32.PACK_AB R0, R214, R215 ;  /* 0x000000d7d600723e */ /* 0x002fc800000010ff */
[----:B------:R-:W-:Y:S01]  /*8910*/  PRMT R175, R0, 0x7610, R175 ;  /* 0x0000761000af7816 */ /* 0x000fe200000000af */
[--C-:B------:R-:W-:Y:S01]  /*8920*/  FADD.FTZ R2, R212, R174.reuse ;  /* 0x000000aed4027221 */ /* 0x100fe20000010000 */
[----:B------:R-:W-:Y:S01]  /*8930*/  PRMT R174, R0, 0x7632, R174 ;  /* 0x0000763200ae7816 */ /* 0x000fe200000000ae */
[----:B------:R-:W-:Y:S02]  /*8940*/  IMAD.MOV.U32 R166, RZ, RZ, R163 ;  /* 0x000000ffffa67224 */ /* 0x000fe400078e00a3 */
[----:B------:R-:W-:Y:S02]  /*8950*/  IMAD.MOV.U32 R163, RZ, RZ, R164 ;  /* 0x000000ffffa37224 */ /* 0x000fe400078e00a4 */
[----:B------:R-:W-:Y:S01]  /*8960*/  IMAD.MOV.U32 R164, RZ, RZ, R29 ;  /* 0x000000ffffa47224 */ /* 0x000fe200078e001d */
[----:B------:R-:W-:Y:S01]  /*8970*/  PRMT R29, R175, 0x5410, R174 ;  /* 0x00005410af1d7816 */ /* 0x000fe200000000ae */
[----:B----4-:R-:W-:-:S05]  /*8980*/  @!P6 HFMA2.BF16_V2 R13, -RZ.H0_H0, RZ.H0_H0, -R175.H0_H0 ;  /* 0x200000ffff0de231 */ /* 0x010fca00003409af */
[----:B------:R-:W-:-:S04]  /*8990*/  PRMT R11, R13, 0x7610, R11 ;  /* 0x000076100d0b7816 */ /* 0x000fc8000000000b */
[----:B------:R-:W-:Y:S02]  /*89a0*/  @!P6 PRMT R175, R11, 0x5410, RZ ;  /* 0x000054100bafe816 */ /* 0x000fe400000000ff */
[----:B------:R1:W4:Y:S01]  /*89b0*/  LDL.LU.S16 R11, [R1+0xf8] ;  /* 0x0000f800010b7983 */ /* 0x0003220000300600 */
[----:B------:R-:W-:Y:S01]  /*89c0*/  FADD.FTZ R18, R211, R2 ;  /* 0x00000002d3127221 */ /* 0x000fe20000010000 */
[----:B------:R-:W-:Y:S03]  /*89d0*/  MUFU.EX2 R220, R14 ;  /* 0x0000000e00dc7308 */ /* 0x000fe60000000800 */
[----:B------:R-:W-:-:S05]  /*89e0*/  FADD.FTZ R4, R213, R18 ;  /* 0x00000012d5047221 */ /* 0x000fca0000010000 */
[----:B------:R-:W2:Y:S01]  /*89f0*/  MUFU.EX2 R213, R19 ;  /* 0x0000001300d57308 */ /* 0x000ea20000000800 */
[----:B------:R-:W-:Y:S01]  /*8a00*/  FADD.FTZ R2, R140, R3 ;  /* 0x000000038c027221 */ /* 0x000fe20000010000 */
[----:B----4-:R-:W-:-:S05]  /*8a10*/  @!P5 HFMA2.BF16_V2 R11, -RZ.H0_H0, RZ.H0_H0, -R174.H0_H0 ;  /* 0x200000ffff0bd231 */ /* 0x010fca00003409ae */
[----:B------:R-:W-:Y:S02]  /*8a20*/  PRMT R10, R11, 0x7610, R10 ;  /* 0x000076100b0a7816 */ /* 0x000fe4000000000a */
[----:B------:R1:W4:Y:S01]  /*8a30*/  LDL.LU.S16 R11, [R1+0xfc] ;  /* 0x0000fc00010b7983 */ /* 0x0003220000300600 */
[----:B------:R-:W-:-:S04]  /*8a40*/  FADD.FTZ R2, R138, R2 ;  /* 0x000000028a027221 */ /* 0x000fc80000010000 */
[----:B------:R-:W-:Y:S01]  /*8a50*/  FADD.FTZ R7, R139, R2 ;  /* 0x000000028b077221 */ /* 0x000fe20000010000 */
[----:B--2---:R-:W-:-:S04]  /*8a60*/  F2FP.BF16.F32.PACK_AB R2, R213, R220 ;  /* 0x000000dcd502723e */ /* 0x004fc800000010ff */
[----:B------:R-:W-:Y:S02]  /*8a70*/  PRMT R173, R2, 0x7610, R173 ;  /* 0x0000761002ad7816 */ /* 0x000fe400000000ad */
[----:B------:R-:W-:Y:S01]  /*8a80*/  @!P5 PRMT R174, R10, 0x5410, RZ ;  /* 0x000054100aaed816 */ /* 0x000fe200000000ff */
[----:B------:R-:W-:Y:S02]  /*8a90*/  MUFU.EX2 R211, R20 ;  /* 0x0000001400d37308 */ /* 0x000fe40000000800 */
[----:B----4-:R-:W-:-:S05]  /*8aa0*/  @!P4 HFMA2.BF16_V2 R11, -RZ.H0_H0, RZ.H0_H0, -R173.H0_H0 ;  /* 0x200000ffff0bc231 */ /* 0x010fca00003409ad */
[----:B------:R-:W-:Y:S02]  /*8ab0*/  PRMT R9, R11, 0x7610, R9 ;  /* 0x000076100b097816 */ /* 0x000fe40000000009 */
[----:B------:R1:W2:Y:S04]  /*8ac0*/  LDL.LU.S16 R11, [R1+0x108] ;  /* 0x00010800010b7983 */ /* 0x0002a80000300600 */
[----:B------:R1:W4:Y:S01]  /*8ad0*/  LDL.LU.S16 R10, [R1+0x104] ;  /* 0x00010400010a7983 */ /* 0x0003220000300600 */
[----:B------:R-:W3:Y:S01]  /*8ae0*/  MUFU.EX2 R212, R21 ;  /* 0x0000001500d47308 */ /* 0x000ee20000000800 */
[----:B------:R-:W-:Y:S02]  /*8af0*/  PRMT R172, R2, 0x7632, R172 ;  /* 0x0000763202ac7816 */ /* 0x000fe400000000ac */
[----:B---3--:R-:W-:-:S04]  /*8b00*/  F2FP.BF16.F32.PACK_AB R0, R212, R211 ;  /* 0x000000d3d400723e */ /* 0x008fc800000010ff */
[----:B------:R-:W-:Y:S01]  /*8b10*/  PRMT R105, R0, 0x7610, R105 ;  /* 0x0000761000697816 */ /* 0x000fe20000000069 */
[----:B------:R-:W-:-:S04]  /*8b20*/  IMAD.MOV.U32 R22, RZ, RZ, R24 ;  /* 0x000000ffff167224 */ /* 0x000fc800078e0018 */
[----:B----4-:R-:W-:-:S05]  /*8b30*/  @!P2 HFMA2.BF16_V2 R10, -RZ.H0_H0, RZ.H0_H0, -R105.H0_H0 ;  /* 0x200000ffff0aa231 */ /* 0x010fca0000340969 */
[----:B------:R-:W-:Y:S02]  /*8b40*/  PRMT R2, R10, 0x7610, R2 ;  /* 0x000076100a027816 */ /* 0x000fe40000000002 */
[----:B------:R1:W3:Y:S01]  /*8b50*/  LDL.LU.S16 R10, [R1+0x100] ;  /* 0x00010000010a7983 */ /* 0x0002e20000300600 */
        /* <DEDUP_REMOVED lines=10> */
[----:B------:R-:W4:Y:S01]  /*8c00*/  LDSM.16.MT88.4 R32, [R194+0xb000] ;  /* 0x00b00000c220783b */ /* 0x000f220000004200 */
[----:B------:R-:W-:Y:S01]  /*8c10*/  PRMT R100, R0, 0x7632, R100 ;  /* 0x0000763200647816 */ /* 0x000fe20000000064 */
[----:B--2---:R-:W-:-:S02]  /*8c20*/  @!P3 HFMA2.BF16_V2 R11, -RZ.H0_H0, RZ.H0_H0, -R172.H0_H0 ;  /* 0x200000ffff0bb231 */ /* 0x004fc400003409ac */
[----:B------:R-:W-:Y:S01]  /*8c30*/  FADD.FTZ R3, R151, R17 ;  /* 0x0000001197037221 */ /* 0x000fe20000010000 */
[----:B------:R-:W-:Y:S01]  /*8c40*/  FADD.FTZ R4, R216, R4 ;  /* 0x00000004d8047221 */ /* 0x000fe20000010000 */
[----:B------:R-:W-:Y:S01]  /*8c50*/  UIADD3 UR4, UR4, -0x40, URZ ;  /* 0xffffffc004047890 */ /* 0x000fe2000fffe03f */
[----:B------:R-:W-:Y:S01]  /*8c60*/  PRMT R5, R11, 0x7610, R5 ;  /* 0x000076100b057816 */ /* 0x000fe20000000005 */
[----:B------:R-:W-:Y:S01]  /*8c70*/  FADD.FTZ R3, R150, R3 ;  /* 0x0000000396037221 */ /* 0x000fe20000010000 */
[----:B------:R-:W-:Y:S02]  /*8c80*/  PRMT R30, R173, 0x5410, R172 ;  /* 0x00005410ad1e7816 */ /* 0x000fe400000000ac */
[----:B------:R-:W-:Y:S01]  /*8c90*/  @!P3 PRMT R172, R5, 0x5410, RZ ;  /* 0x0000541005acb816 */ /* 0x000fe200000000ff */
[----:B------:R-:W-:Y:S01]  /*8ca0*/  FADD.FTZ R5, R217, R4 ;  /* 0x00000004d9057221 */ /* 0x000fe20000010000 */
[----:B------:R-:W-:Y:S01]  /*8cb0*/  PRMT R31, R105, 0x5410, R100 ;  /* 0x00005410691f7816 */ /* 0x000fe20000000064 */
[----:B------:R-:W-:Y:S01]  /*8cc0*/  FADD.FTZ R4, R155, R3 ;  /* 0x000000039b047221 */ /* 0x000fe20000010000 */
[----:B------:R-:W-:Y:S01]  /*8cd0*/  @!P2 PRMT R105, R2, 0x5410, RZ ;  /* 0x000054100269a816 */ /* 0x000fe200000000ff */
[----:B------:R-:W-:Y:S01]  /*8ce0*/  IMAD.U32 R3, RZ, RZ, UR4 ;  /* 0x00000004ff037e24 */ /* 0x000fe2000f8e00ff */
[----:B------:R-:W-:Y:S01]  /*8cf0*/  SHF.R.S32.HI R2, RZ, 0x1f, R22 ;  /* 0x0000001fff027819 */ /* 0x000fe20000011416 */
[----:B------:R-:W-:-:S02]  /*8d00*/  IMAD.MOV.U32 R110, RZ, RZ, R117 ;  /* 0x000000ffff6e7224 */ /* 0x000fc400078e0075 */
[----:B------:R-:W-:Y:S02]  /*8d10*/  IMAD.MOV.U32 R145, RZ, RZ, R163 ;  /* 0x000000ffff917224 */ /* 0x000fe400078e00a3 */
[----:B------:R-:W-:Y:S01]  /*8d20*/  FADD.FTZ R14, R160, R4 ;  /* 0x00000004a00e7221 */ /* 0x000fe20000010000 */
[----:B------:R-:W-:Y:S02]  /*8d30*/  IMAD.MOV.U32 R160, RZ, RZ, R110 ;  /* 0x000000ffffa07224 */ /* 0x000fe400078e006e */
[----:B------:R-:W-:Y:S02]  /*8d40*/  IMAD.MOV.U32 R18, RZ, RZ, R140 ;  /* 0x000000ffff127224 */ /* 0x000fe400078e008c */
[----:B------:R-:W-:Y:S02]  /*8d50*/  IMAD.MOV.U32 R110, RZ, RZ, R146 ;  /* 0x000000ffff6e7224 */ /* 0x000fe400078e0092 */
[----:B------:R-:W-:Y:S01]  /*8d60*/  IMAD.MOV.U32 R140, RZ, RZ, R145 ;  /* 0x000000ffff8c7224 */ /* 0x000fe200078e0091 */
[----:B------:R-:W-:Y:S01]  /*8d70*/  @!P4 PRMT R173, R9, 0x5410, RZ ;  /* 0x0000541009adc816 */ /* 0x000fe200000000ff */
[----:B------:R-:W-:-:S02]  /*8d80*/  IMAD.MOV.U32 R146, RZ, RZ, R122 ;  /* 0x000000ffff927224 */ /* 0x000fc400078e007a */
[----:B------:R-:W-:Y:S02]  /*8d90*/  IMAD.MOV.U32 R53, RZ, RZ, R8 ;  /* 0x000000ffff357224 */ /* 0x000fe400078e0008 */
[----:B------:R-:W-:Y:S02]  /*8da0*/  IMAD.MOV.U32 R19, RZ, RZ, R15 ;  /* 0x000000ffff137224 */ /* 0x000fe400078e000f */
[----:B------:R-:W-:Y:S02]  /*8db0*/  IMAD.MOV.U32 R15, RZ, RZ, R149 ;  /* 0x000000ffff0f7224 */ /* 0x000fe400078e0095 */
[----:B------:R-:W-:Y:S02]  /*8dc0*/  IMAD.MOV.U32 R149, RZ, RZ, R94 ;  /* 0x000000ffff957224 */ /* 0x000fe400078e005e */
[----:B------:R-:W-:Y:S02]  /*8dd0*/  IMAD.MOV.U32 R94, RZ, RZ, R148 ;  /* 0x000000ffff5e7224 */ /* 0x000fe400078e0094 */
[----:B---3--:R-:W-:-:S05]  /*8de0*/  @!P1 HFMA2.BF16_V2 R10, -RZ.H0_H0, RZ.H0_H0, -R100.H0_H0 ;  /* 0x200000ffff0a9231 */ /* 0x008fca0000340964 */
[----:B------:R-:W-:-:S04]  /*8df0*/  PRMT R0, R10, 0x7610, R0 ;  /* 0x000076100a007816 */ /* 0x000fc80000000000 */
[----:B------:R-:W-:Y:S02]  /*8e00*/  @!P1 PRMT R100, R0, 0x5410, RZ ;  /* 0x0000541000649816 */ /* 0x000fe400000000ff */
[----:B------:R-:W-:Y:S01]  /*8e10*/  IADD3 R0, P1, R22, UR4, RZ ;  /* 0x0000000416007c10 */ /* 0x000fe2000ff3e0ff */
[----:B------:R-:W-:-:S03]  /*8e20*/  IMAD.MOV.U32 R22, RZ, RZ, R24 ;  /* 0x000000ffff167224 */ /* 0x000fc600078e0018 */
[----:B------:R-:W-:Y:S02]  /*8e30*/  LEA.HI.X.SX32 R2, R3, R2, 0x1, P1 ;  /* 0x0000000203027211 */ /* 0x000fe400008f0eff */
[----:B------:R-:W-:Y:S01]  /*8e40*/  LEA R12, P1, R0, UR6, 0x1 ;  /* 0x00000006000c7c11 */ /* 0x000fe2000f8208ff */
[----:B------:R-:W-:Y:S01]  /*8e50*/  FADD.FTZ R3, R218, R5 ;  /* 0x00000005da037221 */ /* 0x000fe20000010000 */
[----:B------:R-:W-:Y:S02]  /*8e60*/  IMAD.MOV.U32 R145, RZ, RZ, R22 ;  /* 0x000000ffff917224 */ /* 0x000fe400078e0016 */
[----:B------:R-:W-:Y:S01]  /*8e70*/  LEA.HI.X R13, R0, UR7, R2, 0x1, P1 ;  /* 0x00000007000d7c11 */ /* 0x000fe200088f0c02 */
[----:B------:R-:W-:Y:S01]  /*8e80*/  FADD.FTZ R2, R142, R7 ;  /* 0x000000078e027221 */ /* 0x000fe20000010000 */
[----:B------:R-:W-:Y:S01]  /*8e90*/  FADD.FTZ R0, R136, R6 ;  /* 0x0000000688007221 */ /* 0x000fe20000010000 */
[----:B----4-:R-:W-:Y:S01]  /*8ea0*/  HMMA.16816.F32.BF16 R8, R68, R32, RZ ;  /* 0x000000204408723c */ /* 0x010fe200000418ff */
[----:B------:R-:W-:-:S02]  /*8eb0*/  IMAD.MOV.U32 R22, RZ, RZ, R158 ;  /* 0x000000ffff167224 */ /* 0x000fc400078e009e */
[----:B------:R-:W-:Y:S02]  /*8ec0*/  IMAD.MOV.U32 R158, RZ, RZ, R137 ;  /* 0x000000ffff9e7224 */ /* 0x000fe400078e0089 */
[----:B------:R-:W2:Y:S01]  /*8ed0*/  LDL.LU R137, [R1+0x1b0] ;  /* 0x0001b00001897983 */ /* 0x000ea20000300800 */
[----:B------:R-:W-:Y:S03]  /*8ee0*/  HMMA.16816.F32.BF16 R4, R60, R32, RZ ;  /* 0x000000203c04723c */ /* 0x000fe600000418ff */
[----:B------:R-:W3:Y:S04]  /*8ef0*/  LDL.LU R148, [R1+0x1ac] ;  /* 0x0001ac0001947983 */ /* 0x000ee80000300800 */
[----:B------:R-:W-:Y:S01]  /*8f00*/  IMAD.MOV.U32 R32, RZ, RZ, R140 ;  /* 0x000000ffff207224 */ /* 0x000fe200078e008c */
[----:B------:R-:W4:Y:S01]  /*8f10*/  LDL.LU R122, [R1+0x1a8] ;  /* 0x0001a800017a7983 */ /* 0x000f220000300800 */
[----:B------:R-:W-:-:S02]  /*8f20*/  IMAD.MOV.U32 R140, RZ, RZ, R146 ;  /* 0x000000ffff8c7224 */ /* 0x000fc400078e0092 */
[----:B------:R-:W-:Y:S02]  /*8f30*/  IMAD.MOV.U32 R146, RZ, RZ, R145 ;  /* 0x000000ffff927224 */ /* 0x000fe400078e0091 */
[----:B------:R-:W-:Y:S02]  /*8f40*/  IMAD.MOV.U32 R145, RZ, RZ, R123 ;  /* 0x000000ffff917224 */ /* 0x000fe400078e007b */
[----:B------:R-:W4:Y:S01]  /*8f50*/  LDL.LU R123, [R1+0x1a4] ;  /* 0x0001a400017b7983 */ /* 0x000f220000300800 */
[----:B------:R-:W-:-:S03]  /*8f60*/  IMAD.MOV.U32 R163, RZ, RZ, R27 ;  /* 0x000000ffffa37224 */ /* 0x000fc600078e001b */
[----:B------:R-:W1:Y:S01]  /*8f70*/  LDSM.16.MT88.4 R24, [R194+0xb400] ;  /* 0x00b40000c218783b */ /* 0x000e620000004200 */
[----:B------:R-:W-:Y:S01]  /*8f80*/  USHF.L.U32 UR4, UR19, 0x3, URZ ;  /* 0x0000000313047899 */ /* 0x000fe2000800063f */
[----:B------:R-:W-:Y:S02]  /*8f90*/  IMAD.MOV.U32 R52, RZ, RZ, R28 ;  /* 0x000000ffff347224 */ /* 0x000fe400078e001c */
[----:B------:R-:W-:Y:S01]  /*8fa0*/  FADD.FTZ R117, R219, R3 ;  /* 0x00000003db757221 */ /* 0x000fe20000010000 */
[----:B------:R-:W-:Y:S01]  /*8fb0*/  FADD.FTZ R23, R131, R0 ;  /* 0x0000000083177221 */ /* 0x000fe20000010000 */
[----:B------:R-:W-:Y:S01]  /*8fc0*/  HSET2.LE.AND R3, R77, R16, PT ;  /* 0x000000104d037233 */ /* 0x000fe20003803000 */
[----:B------:R-:W-:Y:S02]  /*8fd0*/  IMAD.MOV.U32 R138, RZ, RZ, R52 ;  /* 0x000000ffff8a7224 */ /* 0x000fe400078e0034 */
[----:B------:R-:W-:Y:S01]  /*8fe0*/  IMAD.U32 R0, RZ, RZ, UR4 ;  /* 0x00000004ff007e24 */ /* 0x000fe2000f8e00ff */
[----:B------:R-:W-:Y:S01]  /*8ff0*/  USHF.L.U32 UR4, UR19, 0x6, URZ ;  /* 0x0000000613047899 */ /* 0x000fe2000800063f */
[----:B------:R-:W-:-:S02]  /*9000*/  IMAD.MOV.U32 R151, RZ, RZ, R53 ;  /* 0x000000ffff977224 */ /* 0x000fc400078e0035 */
[----:B------:R-:W-:Y:S02]  /*9010*/  IMAD.MOV.U32 R52, RZ, RZ, R48 ;  /* 0x000000ffff347224 */ /* 0x000fe400078e0030 */
[----:B------:R-:W-:Y:S02]  /*9020*/  IMAD.MOV.U32 R53, RZ, RZ, R149 ;  /* 0x000000ffff357224 */ /* 0x000fe400078e0095 */
[----:B------:R-:W-:Y:S01]  /*9030*/  IMAD.WIDE R106, R0, 0x2, R12 ;  /* 0x00000002006a7825 */ /* 0x000fe200078e020c */
[----:B------:R-:W-:Y:S03]  /*9040*/  STG.E.U16 desc[UR20][R12.64], R89 ;  /* 0x000000590c007986 */ /* 0x000fe6000c101514 */
[----:B------:R-:W-:Y:S01]  /*9050*/  IMAD.MOV.U32 R149, RZ, RZ, R22 ;  /* 0x000000ffff957224 */ /* 0x000fe200078e0016 */
[----:B------:R-:W-:Y:S01]  /*9060*/  STG.E.U16 desc[UR20][R12.64+0x2], R88 ;  /* 0x000002580c007986 */ /* 0x000fe2000c101514 */
[----:B------:R-:W-:Y:S01]  /*9070*/  FADD.FTZ R124, R124, R14 ;  /* 0x0000000e7c7c7221 */ /* 0x000fe20000010000 */
[----:B------:R-:W-:-:S02]  /*9080*/  IMAD.MOV.U32 R131, RZ, RZ, R110 ;  /* 0x000000ffff837224 */ /* 0x000fc400078e006e */
[----:B------:R-:W-:Y:S01]  /*9090*/  STG.E.U16 desc[UR20][R106.64], R90 ;  /* 0x0000005a6a007986 */ /* 0x000fe2000c101514 */
[----:B------:R-:W-:-:S03]  /*90a0*/  HSET2.LE.AND R14, R43, R16, PT ;  /* 0x000000102b0e7233 */ /* 0x000fc60003803000 */
[----:B------:R1:W-:Y:S01]  /*90b0*/  STG.E.U16 desc[UR20][R106.64+0x2], R91 ;  /* 0x0000025b6a007986 */ /* 0x0003e2000c101514 */
[----:B------:R-:W-:Y:S01]  /*90c0*/  FADD.FTZ R28, R141, R2 ;  /* 0x000000028d1c7221 */ /* 0x000fe20000010000 */
[----:B------:R-:W-:Y:S01]  /*90d0*/  IMAD.MOV.U32 R77, RZ, RZ, R18 ;  /* 0x000000ffff4d7224 */ /* 0x000fe200078e0012 */
[----:B-1----:R-:W-:Y:S07]  /*90e0*/  HMMA.16816.F32.BF16 R216, R64, R24, R8 ;  /* 0x0000001840d8723c */ /* 0x002fee0000041808 */
[----:B------:R-:W-:Y:S01]  /*90f0*/  LOP3.LUT R10, R3, R112, RZ, 0xc0, !PT ;  /* 0x00000070030a7212 */ /* 0x000fe200078ec0ff */
[----:B------:R-:W-:-:S02]  /*9100*/  IMAD.MOV.U32 R3, RZ, RZ, R140 ;  /* 0x000000ffff037224 */ /* 0x000fc400078e008c */
[----:B------:R-:W-:Y:S02]  /*9110*/  IMAD.MOV.U32 R140, RZ, RZ, R52 ;  /* 0x000000ffff8c7224 */ /* 0x000fe400078e0034 */
[----:B------:R-:W-:Y:S02]  /*9120*/  IMAD.MOV.U32 R52, RZ, RZ, R53 ;  /* 0x000000ffff347224 */ /* 0x000fe400078e0035 */
[----:B------:R-:W-:Y:S02]  /*9130*/  IMAD.MOV.U32 R53, RZ, RZ, R146 ;  /* 0x000000ffff357224 */ /* 0x000fe400078e0092 */
[----:B------:R-:W-:Y:S01]  /*9140*/  IMAD.U32 R8, RZ, RZ, UR4 ;  /* 0x00000004ff087e24 */ /* 0x000fe2000f8e00ff */
[----:B------:R-:W-:Y:S01]  /*9150*/  HMMA.16816.F32.BF16 R88, R56, R24, R4 ;  /* 0x000000183858723c */ /* 0x000fe20000041804 */
[----:B------:R-:W-:Y:S02]  /*9160*/  IMAD.MOV.U32 R146, RZ, RZ, R149 ;  /* 0x000000ffff927224 */ /* 0x000fe400078e0095 */
[----:B------:R-:W-:-:S02]  /*9170*/  IMAD.MOV.U32 R149, RZ, RZ, R145 ;  /* 0x000000ffff957224 */ /* 0x000fc400078e0091 */
[----:B------:R-:W-:Y:S02]  /*9180*/  IMAD.MOV.U32 R145, RZ, RZ, R167 ;  /* 0x000000ffff917224 */ /* 0x000fe400078e00a7 */
[--C-:B------:R-:W-:Y:S01]  /*9190*/  HSET2.LE.AND R6, R73, R16.reuse, PT ;  /* 0x0000001049067233 */ /* 0x100fe20003803000 */
[----:B------:R-:W-:Y:S01]  /*91a0*/  IMAD.MOV.U32 R73, RZ, RZ, R19 ;  /* 0x000000ffff497224 */ /* 0x000fe200078e0013 */
[--C-:B------:R-:W-:Y:S01]  /*91b0*/  HSET2.LE.AND R4, R76, R16.reuse, PT ;  /* 0x000000104c047233 */ /* 0x100fe20003803000 */
[----:B------:R-:W-:Y:S01]  /*91c0*/  IMAD.MOV.U32 R33, RZ, RZ, R15 ;  /* 0x000000ffff217224 */ /* 0x000fe200078e000f */
[--C-:B------:R-:W-:Y:S01]  /*91d0*/  HSET2.LE.AND R5, R72, R16.reuse, PT ;  /* 0x0000001048057233 */ /* 0x100fe20003803000 */
[----:B------:R-:W-:Y:S01]  /*91e0*/  IMAD.MOV.U32 R110, RZ, RZ, R49 ;  /* 0x000000ffff6e7224 */ /* 0x000fe200078e0031 */
[--C-:B------:R-:W-:Y:S01]  /*91f0*/  HSET2.LE.AND R21, R47, R16.reuse, PT ;  /* 0x000000102f157233 */ /* 0x100fe20003803000 */
[----:B------:R-:W-:Y:S01]  /*9200*/  IMAD.MOV.U32 R167, RZ, RZ, R166 ;  /* 0x000000ffffa77224 */ /* 0x000fe200078e00a6 */
[--C-:B------:R-:W-:Y:S01]  /*9210*/  HSET2.LE.AND R22, R46, R16.reuse, PT ;  /* 0x000000102e167233 */ /* 0x100fe20003803000 */
[----:B------:R-:W-:Y:S01]  /*9220*/  IMAD.WIDE R48, R8, 0x2, R12 ;  /* 0x0000000208307825 */ /* 0x000fe200078e020c */
[----:B------:R-:W-:-:S02]  /*9230*/  HSET2.LE.AND R0, R45, R16, PT ;  /* 0x000000102d007233 */ /* 0x000fc40003803000 */
[--C-:B------:R-:W-:Y:S01]  /*9240*/  HSET2.LE.AND R2, R44, R16.reuse, PT ;  /* 0x000000102c027233 */ /* 0x100fe20003803000 */
[----:B------:R-:W-:Y:S01]  /*9250*/  IMAD.MOV.U32 R166, RZ, RZ, R164 ;  /* 0x000000ffffa67224 */ /* 0x000fe200078e00a4 */
[--C-:B------:R-:W-:Y:S01]  /*9260*/  HSET2.LE.AND R7, R42, R16.reuse, PT ;  /* 0x000000102a077233 */ /* 0x100fe20003803000 */
[----:B------:R-:W-:Y:S01]  /*9270*/  IMAD.MOV.U32 R164, RZ, RZ, R159 ;  /* 0x000000ffffa47224 */ /* 0x000fe200078e009f */
[--C-:B------:R-:W-:Y:S02]  /*9280*/  HSET2.LE.AND R17, R41, R16.reuse, PT ;  /* 0x0000001029117233 */ /* 0x100fe40003803000 */
[--C-:B------:R-:W-:Y:S02]  /*9290*/  HSET2.LE.AND R18, R40, R16.reuse, PT ;  /* 0x0000001028127233 */ /* 0x100fe40003803000 */
[--C-:B------:R-:W-:Y:S02]  /*92a0*/  HSET2.LE.AND R19, R39, R16.reuse, PT ;  /* 0x0000001027137233 */ /* 0x100fe40003803000 */
[----:B------:R-:W-:-:S02]  /*92b0*/  HSET2.LE.AND R20, R38, R16, PT ;  /* 0x0000001026147233 */ /* 0x000fc40003803000 */
[--C-:B------:R-:W-:Y:S01]  /*92c0*/  HSET2.LE.AND R15, R37, R16.reuse, PT ;  /* 0x00000010250f7233 */ /* 0x100fe20003803000 */
[----:B------:R-:W-:Y:S01]  /*92d0*/  IMAD.MOV.U32 R159, RZ, RZ, R96 ;  /* 0x000000ffff9f7224 */ /* 0x000fe200078e0060 */
[----:B------:R-:W-:Y:S02]  /*92e0*/  HSET2.LE.AND R16, R36, R16, PT ;  /* 0x0000001024107233 */ /* 0x000fe40003803000 */
[----:B------:R-:W-:Y:S01]  /*92f0*/  LOP3.LUT R96, R14, R109, RZ, 0xc0, !PT ;  /* 0x0000006d0e607212 */ /* 0x000fe200078ec0ff */
[----:B------:R-:W-:Y:S01]  /*9300*/  IMAD.MOV.U32 R14, RZ, RZ, R97 ;  /* 0x000000ffff0e7224 */ /* 0x000fe200078e0061 */
[----:B------:R1:W-:Y:S01]  /*9310*/  STG.E.U16 desc[UR20][R48.64+0x2], R92 ;  /* 0x0000025c30007986 */ /* 0x0003e2000c101514 */
[----:B------:R-:W-:Y:S02]  /*9320*/  LOP3.LUT R97, R7, R108, RZ, 0xc0, !PT ;  /* 0x0000006c07617212 */ /* 0x000fe400078ec0ff */
[----:B------:R-:W-:Y:S02]  /*9330*/  LOP3.LUT R98, R6, R98, RZ, 0xc0, !PT ;  /* 0x0000006206627212 */ /* 0x000fe400078ec0ff */
[----:B------:R-:W-:-:S02]  /*9340*/  LOP3.LUT R99, R5, R99, RZ, 0xc0, !PT ;  /* 0x0000006305637212 */ /* 0x000fc400078ec0ff */
[----:B------:R-:W-:Y:S02]  /*9350*/  LOP3.LUT R5, R16, R85, RZ, 0xc0, !PT ;  /* 0x0000005510057212 */ /* 0x000fe400078ec0ff */
[----:B------:R-:W-:Y:S02]  /*9360*/  LOP3.LUT R6, R17, R84, RZ, 0xc0, !PT ;  /* 0x0000005411067212 */ /* 0x000fe400078ec0ff */
[----:B------:R-:W-:Y:S02]  /*9370*/  LOP3.LUT R7, R18, R81, RZ, 0xc0, !PT ;  /* 0x0000005112077212 */ /* 0x000fe400078ec0ff */
[----:B-1----:R-:W-:Y:S02]  /*9380*/  LOP3.LUT R92, R19, R80, RZ, 0xc0, !PT ;  /* 0x00000050135c7212 */ /* 0x002fe400078ec0ff */
[C---:B------:R-:W-:Y:S01]  /*9390*/  HMMA.16816.F32.BF16 R16, R60.reuse, R34, RZ ;  /* 0x000000223c10723c */ /* 0x040fe200000418ff */
[----:B------:R-:W-:Y:S01]  /*93a0*/  LOP3.LUT R9, R2, R113, RZ, 0xc0, !PT ;  /* 0x0000007102097212 */ /* 0x000fe200078ec0ff */
[----:B------:R-:W-:Y:S01]  /*93b0*/  IMAD.MOV.U32 R113, RZ, RZ, R52 ;  /* 0x000000ffff717224 */ /* 0x000fe200078e0034 */
[----:B------:R-:W-:Y:S01]  /*93c0*/  LOP3.LUT R11, R4, R111, RZ, 0xc0, !PT ;  /* 0x0000006f040b7212 */ /* 0x000fe200078ec0ff */
[----:B------:R-:W-:Y:S01]  /*93d0*/  IMAD.MOV.U32 R52, RZ, RZ, R145 ;  /* 0x000000ffff347224 */ /* 0x000fe200078e0091 */
[----:B------:R1:W-:Y:S01]  /*93e0*/  STG.E.U16 desc[UR20][R48.64], R93 ;  /* 0x0000005d30007986 */ /* 0x0003e2000c101514 */
[----:B------:R-:W-:Y:S01]  /*93f0*/  LOP3.LUT R4, R15, R95, RZ, 0xc0, !PT ;  /* 0x0000005f0f047212 */ /* 0x000fe200078ec0ff */
[----:B------:R-:W-:Y:S01]  /*9400*/  IMAD.MOV.U32 R145, RZ, RZ, R94 ;  /* 0x000000ffff917224 */ /* 0x000fe200078e005e */
[----:B------:R-:W-:Y:S01]  /*9410*/  LOP3.LUT R94, R21, R30, RZ, 0xc0, !PT ;  /* 0x0000001e155e7212 */ /* 0x000fe200078ec0ff */
[----:B------:R-:W-:Y:S01]  /*9420*/  HMMA.16816.F32.BF16 R40, R60, R126, RZ ;  /* 0x0000007e3c28723c */ /* 0x000fe200000418ff */
[----:B------:R-:W-:-:S05]  /*9430*/  LOP3.LUT R95, R22, R31, RZ, 0xc0, !PT ;  /* 0x0000001f165f7212 */ /* 0x000fca00078ec0ff */
[----:B------:R-:W-:Y:S01]  /*9440*/  HMMA.16816.F32.BF16 R36, R60, R82, RZ ;  /* 0x000000523c24723c */ /* 0x000fe200000418ff */
[----:B-1----:R-:W-:Y:S01]  /*9450*/  LOP3.LUT R93, R20, R29, RZ, 0xc0, !PT ;  /* 0x0000001d145d7212 */ /* 0x002fe200078ec0ff */
[----:B------:R-:W-:Y:S01]  /*9460*/  IMAD.MOV.U32 R2, RZ, RZ, R138 ;  /* 0x000000ffff027224 */ /* 0x000fe200078e008a */
[----:B------:R-:W-:Y:S01]  /*9470*/  LOP3.LUT R8, R0, R116, RZ, 0xc0, !PT ;  /* 0x0000007400087212 */ /* 0x000fe200078ec0ff */
        /* <DEDUP_REMOVED lines=14> */
[----:B--2---:R-:W-:Y:S02]  /*9560*/  FADD.FTZ R72, R137, R23 ;  /* 0x0000001789487221 */ /* 0x004fe40000010000 */
[----:B------:R-:W-:Y:S01]  /*9570*/  HMMA.16816.F32.BF16 R20, R60, R50, RZ ;  /* 0x000000323c14723c */ /* 0x000fe200000418ff */
[----:B---3--:R-:W-:-:S05]  /*9580*/  FADD.FTZ R76, R148, R28 ;  /* 0x0000001c944c7221 */ /* 0x008fca0000010000 */
[C---:B------:R-:W-:Y:S06]  /*9590*/  HMMA.16816.F32.BF16 R28, R60.reuse, R74, RZ ;  /* 0x0000004a3c1c723c */ /* 0x040fec00000418ff */
[----:B----4-:R-:W-:Y:S06]  /*95a0*/  HMMA.16816.F32.BF16 R44, R60, R122, RZ ;  /* 0x0000007a3c2c723c */ /* 0x010fec00000418ff */
[----:B------:R-:W-:Y:S06]  /*95b0*/  HMMA.16816.F32.BF16 R60, R56, R26, R16 ;  /* 0x0000001a383c723c */ /* 0x000fec0000041810 */
[----:B------:R-:W-:Y:S01]  /*95c0*/  HMMA.16816.F32.BF16 R16, R68, R122, RZ ;  /* 0x0000007a4410723c */ /* 0x000fe200000418ff */
[----:B------:R-:W-:-:S05]  /*95d0*/  IMAD.MOV.U32 R137, RZ, RZ, R157 ;  /* 0x000000ffff897224 */ /* 0x000fca00078e009d */
[C---:B------:R-:W-:Y:S06]  /*95e0*/  HMMA.16816.F32.BF16 R156, R56.reuse, R114, R40 ;  /* 0x00000072389c723c */ /* 0x040fec0000041828 */
[C---:B------:R-:W-:Y:S06]  /*95f0*/  HMMA.16816.F32.BF16 R164, R56.reuse, R118, R44 ;  /* 0x0000007638a4723c */ /* 0x040fec000004182c */
[C---:B------:R-:W-:Y:S06]  /*9600*/  HMMA.16816.F32.BF16 R148, R56.reuse, R86, R36 ;  /* 0x000000563894723c */ /* 0x040fec0000041824 */
[C---:B------:R-:W-:Y:S06]  /*9610*/  HMMA.16816.F32.BF16 R140, R56.reuse, R78, R28 ;  /* 0x0000004e388c723c */ /* 0x040fec000004181c */
[----:B------:R-:W-:Y:S06]  /*9620*/  HMMA.16816.F32.BF16 R108, R56, R54, R20 ;  /* 0x00000036386c723c */ /* 0x000fec0000041814 */
[----:B------:R-:W-:Y:S06]  /*9630*/  HMMA.16816.F32.BF16 R56, R64, R118, R16 ;  /* 0x000000764038723c */ /* 0x000fec0000041810 */
[C---:B------:R-:W-:Y:S06]  /*9640*/  HMMA.16816.F32.BF16 R16, R68.reuse, R82, RZ ;  /* 0x000000524410723c */ /* 0x040fec00000418ff */
[C---:B------:R-:W-:Y:S06]  /*9650*/  HMMA.16816.F32.BF16 R20, R68.reuse, R126, RZ ;  /* 0x0000007e4414723c */ /* 0x040fec00000418ff */
[----:B------:R-:W-:-:S12]  /*9660*/  HMMA.16816.F32.BF16 R28, R68, R74, RZ ;  /* 0x0000004a441c723c */ /* 0x000fd800000418ff */
[C---:B------:R-:W-:Y:S06]  /*9670*/  HMMA.16816.F32.BF16 R36, R64.reuse, R86, R16 ;  /* 0x000000564024723c */ /* 0x040fec0000041810 */
[----:B------:R-:W-:Y:S06]  /*9680*/  HMMA.16816.F32.BF16 R44, R64, R114, R20 ;  /* 0x00000072402c723c */ /* 0x000fec0000041814 */
[C---:B------:R-:W-:Y:S06]  /*9690*/  HMMA.16816.F32.BF16 R16, R68.reuse, R34, RZ ;  /* 0x000000224410723c */ /* 0x040fec00000418ff */
[----:B------:R-:W-:Y:S01]  /*96a0*/  HMMA.16816.F32.BF16 R20, R68, R50, RZ ;  /* 0x000000324414723c */ /* 0x000fe200000418ff */
[----:B------:R-:W-:-:S02]  /*96b0*/  IMAD.MOV.U32 R122, RZ, RZ, R52 ;  /* 0x000000ffff7a7224 */ /* 0x000fc400078e0034 */
[----:B------:R-:W-:-:S03]  /*96c0*/  IMAD.MOV.U32 R123, RZ, RZ, R53 ;  /* 0x000000ffff7b7224 */ /* 0x000fc600078e0035 */
[----:B------:R-:W-:-:S12]  /*96d0*/  HMMA.16816.F32.BF16 R40, R64, R78, R28 ;  /* 0x0000004e4028723c */ /* 0x000fd8000004181c */
[C---:B------:R-:W-:Y:S01]  /*96e0*/  HMMA.16816.F32.BF16 R28, R64.reuse, R26, R16 ;  /* 0x0000001a401c723c */ /* 0x040fe20000041810 */
[----:B------:R-:W1:Y:S04]  /*96f0*/  LDSM.16.MT88.4 R24, [R192+0x9800] ;  /* 0x00980000c018783b */ /* 0x000e680000004200 */
[----:B------:R-:W-:Y:S01]  /*9700*/  LDSM.16.MT88.4 R16, [R192+0xa800] ;  /* 0x00a80000c010783b */ /* 0x000fe20000004200 */
[----:B------:R-:W-:Y:S03]  /*9710*/  HMMA.16816.F32.BF16 R52, R64, R54, R20 ;  /* 0x000000364034723c */ /* 0x000fe60000041814 */
[----:B------:R-:W2:Y:S01]  /*9720*/  LDSM.16.MT88.4 R20, [R194+0x9800] ;  /* 0x00980000c214783b */ /* 0x000ea20000004200 */
        /* <DEDUP_REMOVED lines=10> */
[C---:B-1----:R-:W-:Y:S06]  /*97d0*/  HMMA.16816.F32.BF16 R32, R8.reuse, R26, R56 ;  /* 0x0000001a0820723c */ /* 0x042fec0000041838 */
[C---:B------:R-:W-:Y:S06]  /*97e0*/  HMMA.16816.F32.BF16 R136, R8.reuse, R24, R136 ;  /* 0x000000180888723c */ /* 0x040fec0000041888 */
[----:B--2---:R-:W-:Y:S06]  /*97f0*/  HMMA.16816.F32.BF16 R56, R8, R22, R44 ;  /* 0x000000160838723c */ /* 0x004fec000004182c */
[C---:B------:R-:W-:Y:S06]  /*9800*/  HMMA.16816.F32.BF16 R168, R4.reuse, R24, R168 ;  /* 0x0000001804a8723c */ /* 0x040fec00000418a8 */
[----:B------:R-:W-:Y:S01]  /*9810*/  HMMA.16816.F32.BF16 R164, R4, R26, R164 ;  /* 0x0000001a04a4723c */ /* 0x000fe200000418a4 */
[----:B------:R-:W1:Y:S05]  /*9820*/  LDSM.16.MT88.4 R24, [R194+0xa800] ;  /* 0x00a80000c218783b */ /* 0x000e6a0000004200 */
[-C--:B------:R-:W-:Y:S06]  /*9830*/  HMMA.16816.F32.BF16 R128, R8, R20.reuse, R128 ;  /* 0x000000140880723c */ /* 0x080fec0000041880 */
[C---:B------:R-:W-:Y:S06]  /*9840*/  HMMA.16816.F32.BF16 R160, R4.reuse, R20, R160 ;  /* 0x0000001404a0723c */ /* 0x040fec00000418a0 */
[----:B------:R-:W-:Y:S01]  /*9850*/  HMMA.16816.F32.BF16 R156, R4, R22, R156 ;  /* 0x00000016049c723c */ /* 0x000fe2000004189c */
[----:B------:R-:W-:Y:S05]  /*9860*/  LDSM.16.MT88.4 R20, [R192+0xb800] ;  /* 0x00b80000c014783b */ /* 0x000fea0000004200 */
[-C--:B------:R-:W-:Y:S06]  /*9870*/  HMMA.16816.F32.BF16 R120, R8, R16.reuse, R120 ;  /* 0x000000100878723c */ /* 0x080fec0000041878 */
[C---:B------:R-:W-:Y:S06]  /*9880*/  HMMA.16816.F32.BF16 R152, R4.reuse, R16, R152 ;  /* 0x000000100498723c */ /* 0x040fec0000041898 */
[-C--:B------:R-:W-:Y:S06]  /*9890*/  HMMA.16816.F32.BF16 R148, R4, R18.reuse, R148 ;  /* 0x000000120494723c */ /* 0x080fec0000041894 */
[----:B------:R-:W-:Y:S01]  /*98a0*/  HMMA.16816.F32.BF16 R44, R8, R18, R36 ;  /* 0x00000012082c723c */ /* 0x000fe20000041824 */
        /* <DEDUP_REMOVED lines=15> */
[C---:B-1----:R-:W-:Y:S01]  /*99a0*/  HMMA.16816.F32.BF16 R144, R4.reuse, R24, R144 ;  /* 0x000000180490723c */ /* 0x042fe20000041890 */
[----:B------:R-:W-:Y:S01]  /*99b0*/  IMAD.MOV.U32 R81, RZ, RZ, R116 ;  /* 0x000000ffff517224 */ /* 0x000fe200078e0074 */
[----:B------:R-:W-:Y:S01]  /*99c0*/  UIMAD UR19, UR19, 0x48, URZ ;  /* 0x00000048131378a4 */ /* 0x000fe2000f8e023f */
[----:B------:R-:W-:Y:S01]  /*99d0*/  IMAD.MOV.U32 R0, RZ, RZ, R207 ;  /* 0x000000ffff007224 */ /* 0x000fe200078e00cf */
[----:B------:R1:W5:Y:S01]  /*99e0*/  LDL.LU R101, [R1+0x1a0] ;  /* 0x0001a00001657983 */ /* 0x0003620000300800 */
[----:B------:R-:W-:Y:S02]  /*99f0*/  IMAD.MOV.U32 R85, RZ, RZ, R102 ;  /* 0x000000ffff557224 */ /* 0x000fe400078e0066 */
[----:B------:R-:W-:Y:S01]  /*9a00*/  IMAD.MOV.U32 R3, RZ, RZ, R103 ;  /* 0x000000ffff037224 */ /* 0x000fe200078e0067 */
[----:B------:R-:W-:Y:S01]  /*9a10*/  HMMA.16816.F32.BF16 R140, R4, R26, R140 ;  /* 0x0000001a048c723c */ /* 0x000fe2000004188c */
[----:B------:R-:W-:Y:S01]  /*9a20*/  IMAD.MOV.U32 R2, RZ, RZ, R104 ;  /* 0x000000ffff027224 */ /* 0x000fe200078e0068 */
[----:B------:R1:W5:Y:S01]  /*9a30*/  LDL.LU R102, [R1+0x19c] ;  /* 0x00019c0001667983 */ /* 0x0003620000300800 */
[----:B------:R-:W-:-:S02]  /*9a40*/  IMAD.MOV.U32 R116, RZ, RZ, R206 ;  /* 0x000000ffff747224 */ /* 0x000fc400078e00ce */
[----:B------:R-:W-:Y:S01]  /*9a50*/  IMAD.MOV.U32 R82, RZ, RZ, R118 ;  /* 0x000000ffff527224 */ /* 0x000fe200078e0076 */
[C---:B--2---:R-:W-:Y:S01]  /*9a60*/  HMMA.16816.F32.BF16 R88, R4.reuse, R16, R88 ;  /* 0x000000100458723c */ /* 0x044fe20000041858 */
        /* <DEDUP_REMOVED lines=9> */
[C---:B------:R-:W-:Y:S01]  /*9b00*/  HMMA.16816.F32.BF16 R112, R8.reuse, R24, R112 ;  /* 0x000000180870723c */ /* 0x040fe20000041870 */
        /* <DEDUP_REMOVED lines=8> */
[----:B------:R-:W-:Y:S02]  /*9b90*/  IMAD.MOV.U32 R85, RZ, RZ, R72 ;  /* 0x000000ffff557224 */ /* 0x000fe400078e0048 */
[----:B------:R-:W-:Y:S02]  /*9ba0*/  IMAD.MOV.U32 R3, RZ, RZ, R73 ;  /* 0x000000ffff037224 */ /* 0x000fe400078e0049 */
[----:B------:R-:W-:Y:S01]  /*9bb0*/  IMAD.MOV.U32 R2, RZ, RZ, R76 ;  /* 0x000000ffff027224 */ /* 0x000fe200078e004c */
[C---:B------:R-:W-:Y:S01]  /*9bc0*/  HMMA.16816.F32.BF16 R72, R4.reuse, R20, R132 ;  /* 0x000000140448723c */ /* 0x040fe20000041884 */
[----:B------:R-:W-:Y:S01]  /*9bd0*/  IMAD.MOV.U32 R116, RZ, RZ, R77 ;  /* 0x000000ffff747224 */ /* 0x000fe200078e004d */
[----:B------:R-:W-:Y:S04]  /*9be0*/  LDSM.16.MT88.4 R132, [R192+0x9c00] ;  /* 0x009c0000c084783b */ /* 0x000fe80000004200 */
[----:B------:R-:W-:Y:S01]  /*9bf0*/  HMMA.16816.F32.BF16 R76, R4, R22, R108 ;  /* 0x00000016044c723c */ /* 0x000fe2000004186c */
[----:B------:R-:W2:Y:S01]  /*9c00*/  LDSM.16.MT88.4 R4, [R194+0xbc00] ;  /* 0x00bc0000c204783b */ /* 0x000ea20000004200 */
[----:B------:R-:W-:-:S02]  /*9c10*/  IMAD.MOV.U32 R61, RZ, RZ, R84 ;  /* 0x000000ffff3d7224 */ /* 0x000fc400078e0054 */
[----:B------:R-:W-:Y:S01]  /*9c20*/  IMAD.MOV.U32 R60, RZ, RZ, R85 ;  /* 0x000000ffff3c7224 */ /* 0x000fe200078e0055 */
[----:B------:R-:W-:Y:S01]  /*9c30*/  LDSM.16.MT88.4 R108, [R194+0xac00] ;  /* 0x00ac0000c26c783b */ /* 0x000fe20000004200 */
[----:B------:R-:W-:Y:S01]  /*9c40*/  HMMA.16816.F32.BF16 R84, R8, R16, R216 ;  /* 0x000000100854723c */ /* 0x000fe200000418d8 */
        /* <DEDUP_REMOVED lines=11> */
[----:B------:R-:W-:Y:S01]  /*9d00*/  LDSM.16.MT88.4 R80, [R192+0xbc00] ;  /* 0x00bc0000c050783b */ /* 0x000fe20000004200 */
[----:B------:R-:W-:-:S02]  /*9d10*/  IMAD.MOV.U32 R27, RZ, RZ, R124 ;  /* 0x000000ffff1b7224 */ /* 0x000fc400078e007c */
[----:B------:R-:W-:Y:S02]  /*9d20*/  IMAD.MOV.U32 R2, RZ, RZ, R125 ;  /* 0x000000ffff027224 */ /* 0x000fe400078e007d */
[----:B------:R-:W-:Y:S01]  /*9d30*/  IMAD.MOV.U32 R26, RZ, RZ, R117 ;  /* 0x000000ffff1a7224 */ /* 0x000fe200078e0075 */
[----:B------:R-:W3:Y:S04]  /*9d40*/  LDSM.16.MT88.4 R124, [R194+0x9c00] ;  /* 0x009c0000c27c783b */ /* 0x000ee80000004200 */
[----:B------:R-:W4:Y:S01]  /*9d50*/  LDSM.16.MT88.4 R116, [R192+0xac00] ;  /* 0x00ac0000c074783b */ /* 0x000f220000004200 */
[C---:B------:R-:W-:Y:S06]  /*9d60*/  HMMA.16816.F32.BF16 R68, R8.reuse, R20, R68 ;  /* 0x000000140844723c */ /* 0x040fec0000041844 */
[C---:B------:R-:W-:Y:S06]  /*9d70*/  HMMA.16816.F32.BF16 R52, R8.reuse, R22, R52 ;  /* 0x000000160834723c */ /* 0x040fec0000041834 */
[----:B------:R-:W-:Y:S07]  /*9d80*/  HMMA.16816.F32.BF16 R28, R8, R18, R28 ;  /* 0x00000012081c723c */ /* 0x000fee000004181c */
[----:B------:R-:W-:Y:S01]  /*9d90*/  FADD.FTZ R8, R2, R26 ;  /* 0x0000001a02087221 */ /* 0x000fe20000010000 */
[----:B------:R-:W-:Y:S01]  /*9da0*/  IMAD.U32 R2, RZ, RZ, UR19 ;  /* 0x00000013ff027e24 */ /* 0x000fe2000f8e00ff */
[-C--:B--2---:R-:W-:Y:S06]  /*9db0*/  HMMA.16816.F32.BF16 R88, R92, R4.reuse, R88 ;  /* 0x000000045c58723c */ /* 0x084fec0000041858 */
[----:B------:R-:W-:Y:S07]  /*9dc0*/  HMMA.16816.F32.BF16 R84, R96, R4, R84 ;  /* 0x000000046054723c */ /* 0x000fee0000041854 */
[----:B------:R-:W-:Y:S01]  /*9dd0*/  FADD.FTZ R5, R3, R27 ;  /* 0x0000001b03057221 */ /* 0x000fe20000010000 */
[----:B------:R-:W-:-:S05]  /*9de0*/  IMAD.WIDE R2, R2, 0x2, R12 ;  /* 0x0000000202027825 */ /* 0x000fca00078e020c */
[----:B------:R-:W-:Y:S04]  /*9df0*/  STG.E.U16 desc[UR20][R2.64], R228 ;  /* 0x000000e402007986 */ /* 0x000fe8000c101514 */
        /* <DEDUP_REMOVED lines=20> */
[----:B------:R-:W-:Y:S01]  /*9f40*/  STG.E.U16 desc[UR20][R106.64+0x32], R236 ;  /* 0x000032ec6a007986 */ /* 0x000fe2000c101514 */
[----:B------:R-:W-:Y:S03]  /*9f50*/  HMMA.16816.F32.BF16 R136, R96, R132, R136 ;  /* 0x000000846088723c */ /* 0x000fe60000041888 */
[----:B------:R-:W-:Y:S01]  /*9f60*/  STG.E.U16 desc[UR20][R48.64+0x30], R224 ;  /* 0x000030e030007986 */ /* 0x000fe2000c101514 */
[----:B------:R-:W-:-:S03]  /*9f70*/  FADD.FTZ R4, R25, R24 ;  /* 0x0000001819047221 */ /* 0x000fc60000010000 */
[----:B------:R-:W-:Y:S01]  /*9f80*/  STG.E.U16 desc[UR20][R48.64+0x32], R223 ;  /* 0x000032df30007986 */ /* 0x000fe2000c101514 */
[----:B------:R-:W-:Y:S03]  /*9f90*/  HMMA.16816.F32.BF16 R168, R92, R132, R168 ;  /* 0x000000845ca8723c */ /* 0x000fe600000418a8 */
[----:B------:R-:W-:Y:S01]  /*9fa0*/  STG.E.U16 desc[UR20][R2.64+0x30], R222 ;  /* 0x000030de02007986 */ /* 0x000fe2000c101514 */
[----:B------:R-:W-:-:S03]  /*9fb0*/  FADD.FTZ R0, R0, R60 ;  /* 0x0000003c00007221 */ /* 0x000fc60000010000 */
[----:B------:R-:W-:Y:S01]  /*9fc0*/  STG.E.U16 desc[UR20][R2.64+0x32], R221 ;  /* 0x000032dd02007986 */ /* 0x000fe2000c101514 */
[C---:B------:R-:W-:Y:S03]  /*9fd0*/  HMMA.16816.F32.BF16 R164, R92.reuse, R134, R164 ;  /* 0x000000865ca4723c */ /* 0x040fe600000418a4 */
[----:B------:R-:W-:Y:S03]  /*9fe0*/  STG.E.U16 desc[UR20][R12.64+0x40], R210 ;  /* 0x000040d20c007986 */ /* 0x000fe6000c101514 */
[----:B---3--:R-:W-:Y:S01]  /*9ff0*/  HMMA.16816.F32.BF16 R160, R92, R124, R160 ;  /* 0x0000007c5ca0723c */ /* 0x008fe200000418a0 */
[----:B------:R-:W-:Y:S01]  /*a000*/  STG.E.U16 desc[UR20][R12.64+0x42], R209 ;  /* 0x000042d10c007986 */ /* 0x000fe2000c101514 */
[----:B------:R-:W-:-:S03]  /*a010*/  FADD.FTZ R5, R62, R5 ;  /* 0x000000053e057221 */ /* 0x000fc60000010000 */
[----:B------:R-:W-:Y:S01]  /*a020*/  STG.E.U16 desc[UR20][R106.64+0x40], R204 ;  /* 0x000040cc6a007986 */ /* 0x000fe2000c101514 */
[C---:B------:R-:W-:Y:S03]  /*a030*/  HMMA.16816.F32.BF16 R156, R92.reuse, R126, R156 ;  /* 0x0000007e5c9c723c */ /* 0x040fe6000004189c */
[----:B------:R-:W-:Y:S03]  /*a040*/  STG.E.U16 desc[UR20][R106.64+0x42], R208 ;  /* 0x000042d06a007986 */ /* 0x000fe6000c101514 */
[----:B----4-:R-:W-:Y:S01]  /*a050*/  HMMA.16816.F32.BF16 R152, R92, R116, R152 ;  /* 0x000000745c98723c */ /* 0x010fe20000041898 */
[----:B------:R-:W-:Y:S01]  /*a060*/  STG.E.U16 desc[UR20][R48.64+0x40], R187 ;  /* 0x000040bb30007986 */ /* 0x000fe2000c101514 */
[----:B------:R-:W-:-:S03]  /*a070*/  FADD.FTZ R4, R63, R4 ;  /* 0x000000043f047221 */ /* 0x000fc60000010000 */
[----:B------:R-:W-:Y:S01]  /*a080*/  STG.E.U16 desc[UR20][R48.64+0x42], R186 ;  /* 0x000042ba30007986 */ /* 0x000fe2000c101514 */
[C---:B------:R-:W-:Y:S03]  /*a090*/  HMMA.16816.F32.BF16 R148, R92.reuse, R118, R148 ;  /* 0x000000765c94723c */ /* 0x040fe60000041894 */
[----:B------:R-:W-:Y:S03]  /*a0a0*/  STG.E.U16 desc[UR20][R2.64+0x40], R185 ;  /* 0x000040b902007986 */ /* 0x000fe6000c101514 */
[C---:B------:R-:W-:Y:S01]  /*a0b0*/  HMMA.16816.F32.BF16 R144, R92.reuse, R108, R144 ;  /* 0x0000006c5c90723c */ /* 0x040fe20000041890 */
[----:B------:R-:W-:Y:S05]  /*a0c0*/  STG.E.U16 desc[UR20][R2.64+0x42], R184 ;  /* 0x000042b802007986 */ /* 0x000fea000c101514 */
[C---:B------:R-:W-:Y:S01]  /*a0d0*/  HMMA.16816.F32.BF16 R140, R92.reuse, R110, R140 ;  /* 0x0000006e5c8c723c */ /* 0x040fe2000004188c */
[----:B------:R-:W-:Y:S05]  /*a0e0*/  STG.E.U16 desc[UR20][R12.64+0x50], R203 ;  /* 0x000050cb0c007986 */ /* 0x000fea000c101514 */
[C---:B------:R-:W-:Y:S01]  /*a0f0*/  HMMA.16816.F32.BF16 R72, R92.reuse, R80, R72 ;  /* 0x000000505c48723c */ /* 0x040fe20000041848 */
[----:B------:R-:W-:Y:S05]  /*a100*/  STG.E.U16 desc[UR20][R12.64+0x52], R202 ;  /* 0x000052ca0c007986 */ /* 0x000fea000c101514 */
[----:B------:R-:W-:Y:S01]  /*a110*/  HMMA.16816.F32.BF16 R76, R92, R82, R76 ;  /* 0x000000525c4c723c */ /* 0x000fe2000004184c */
[----:B------:R-:W-:Y:S05]  /*a120*/  STG.E.U16 desc[UR20][R106.64+0x50], R200 ;  /* 0x000050c86a007986 */ /* 0x000fea000c101514 */
[C---:B------:R-:W-:Y:S01]  /*a130*/  HMMA.16816.F32.BF16 R128, R96.reuse, R124, R128 ;  /* 0x0000007c6080723c */ /* 0x040fe20000041880 */
[----:B------:R-:W-:Y:S05]  /*a140*/  STG.E.U16 desc[UR20][R106.64+0x52], R201 ;  /* 0x000052c96a007986 */ /* 0x000fea000c101514 */
[----:B------:R-:W-:Y:S01]  /*a150*/  HMMA.16816.F32.BF16 R120, R96, R116, R120 ;  /* 0x000000746078723c */ /* 0x000fe20000041878 */
[----:B------:R-:W-:-:S05]  /*a160*/  FADD.FTZ R0, R64, R0 ;  /* 0x0000000040007221 */ /* 0x000fca0000010000 */
[C---:B------:R-:W-:Y:S01]  /*a170*/  HMMA.16816.F32.BF16 R112, R96.reuse, R108, R112 ;  /* 0x0000006c6070723c */ /* 0x040fe20000041870 */
[----:B------:R-:W-:Y:S05]  /*a180*/  STG.E.U16 desc[UR20][R48.64+0x50], R183 ;  /* 0x000050b730007986 */ /* 0x000fea000c101514 */
[C---:B------:R-:W-:Y:S01]  /*a190*/  HMMA.16816.F32.BF16 R68, R96.reuse, R80, R68 ;  /* 0x000000506044723c */ /* 0x040fe20000041844 */
[----:B------:R-:W-:Y:S05]  /*a1a0*/  STG.E.U16 desc[UR20][R48.64+0x52], R182 ;  /* 0x000052b630007986 */ /* 0x000fea000c101514 */
[C---:B------:R-:W-:Y:S01]  /*a1b0*/  HMMA.16816.F32.BF16 R132, R96.reuse, R134, R32 ;  /* 0x000000866084723c */ /* 0x040fe20000041820 */
[----:B------:R-:W-:Y:S05]  /*a1c0*/  STG.E.U16 desc[UR20][R2.64+0x50], R181 ;  /* 0x000050b502007986 */ /* 0x000fea000c101514 */
[C---:B------:R-:W-:Y:S01]  /*a1d0*/  HMMA.16816.F32.BF16 R124, R96.reuse, R126, R56 ;  /* 0x0000007e607c723c */ /* 0x040fe20000041838 */
[----:B------:R-:W-:Y:S05]  /*a1e0*/  STG.E.U16 desc[UR20][R2.64+0x52], R180 ;  /* 0x000052b402007986 */ /* 0x000fea000c101514 */
[C---:B------:R-:W-:Y:S06]  /*a1f0*/  HMMA.16816.F32.BF16 R116, R96.reuse, R118, R44 ;  /* 0x000000766074723c */ /* 0x040fec000004182c */
[C---:B------:R-:W-:Y:S06]  /*a200*/  HMMA.16816.F32.BF16 R108, R96.reuse, R110, R40 ;  /* 0x0000006e606c723c */ /* 0x040fec0000041828 */
[----:B------:R-:W-:Y:S01]  /*a210*/  HMMA.16816.F32.BF16 R80, R96, R82, R52 ;  /* 0x000000526050723c */ /* 0x000fe20000041834 */
[----:B------:R-:W-:-:S05]  /*a220*/  FADD.FTZ R5, R66, R5 ;  /* 0x0000000542057221 */ /* 0x000fca0000010000 */
[-C--:B------:R-:W-:Y:S01]  /*a230*/  HMMA.16816.F32.BF16 R92, R92, R6.reuse, R36 ;  /* 0x000000065c5c723c */ /* 0x080fe20000041824 */
[----:B------:R-:W-:Y:S05]  /*a240*/  STG.E.U16 desc[UR20][R12.64+0x60], R199 ;  /* 0x000060c70c007986 */ /* 0x000fea000c101514 */
[----:B------:R-:W-:Y:S01]  /*a250*/  HMMA.16816.F32.BF16 R96, R96, R6, R28 ;  /* 0x000000066060723c */ /* 0x000fe2000004181c */
[----:B------:R-:W-:Y:S01]  /*a260*/  STG.E.U16 desc[UR20][R12.64+0x62], R198 ;  /* 0x000062c60c007986 */ /* 0x000fe2000c101514 */
[----:B------:R-:W-:-:S05]  /*a270*/  FADD.FTZ R4, R252, R4 ;  /* 0x00000004fc047221 */ /* 0x000fca0000010000 */
[----:B------:R-:W-:Y:S01]  /*a280*/  FADD.FTZ R6, R61, R8 ;  /* 0x000000083d067221 */ /* 0x000fe20000010000 */
[----:B------:R-:W-:Y:S01]  /*a290*/  STG.E.U16 desc[UR20][R106.64+0x60], R196 ;  /* 0x000060c46a007986 */ /* 0x000fe2000c101514 */
[----:B------:R-:W-:Y:S02]  /*a2a0*/  FADD.FTZ R0, R248, R0 ;  /* 0x00000000f8007221 */ /* 0x000fe40000010000 */
[----:B------:R-:W-:Y:S01]  /*a2b0*/  FADD.FTZ R6, R65, R6 ;  /* 0x0000000641067221 */ /* 0x000fe20000010000 */
[----:B------:R-:W-:Y:S01]  /*a2c0*/  STG.E.U16 desc[UR20][R106.64+0x62], R197 ;  /* 0x000062c56a007986 */ /* 0x000fe2000c101514 */
[----:B------:R-:W-:-:S03]  /*a2d0*/  FADD.FTZ R5, R50, R5 ;  /* 0x0000000532057221 */ /* 0x000fc60000010000 */
[----:B------:R-:W-:Y:S01]  /*a2e0*/  STG.E.U16 desc[UR20][R48.64+0x60], R179 ;  /* 0x000060b330007986 */ /* 0x000fe2000c101514 */
[----:B------:R-:W-:-:S03]  /*a2f0*/  FADD.FTZ R6, R67, R6 ;  /* 0x0000000643067221 */ /* 0x000fc60000010000 */
[----:B------:R-:W-:Y:S01]  /*a300*/  STG.E.U16 desc[UR20][R48.64+0x62], R178 ;  /* 0x000062b230007986 */ /* 0x000fe2000c101514 */
[----:B------:R-:W-:-:S03]  /*a310*/  FADD.FTZ R4, R251, R4 ;  /* 0x00000004fb047221 */ /* 0x000fc60000010000 */
[----:B------:R-:W-:Y:S01]  /*a320*/  STG.E.U16 desc[UR20][R2.64+0x60], R175 ;  /* 0x000060af02007986 */ /* 0x000fe2000c101514 */
[----:B------:R-:W-:-:S03]  /*a330*/  FADD.FTZ R0, R250, R0 ;  /* 0x00000000fa007221 */ /* 0x000fc60000010000 */
        /* <DEDUP_REMOVED lines=8> */
[----:B------:R2:W-:Y:S02]  /*a3c0*/  STG.E.U16 desc[UR20][R2.64+0x72], R100 ;  /* 0x0000726402007986 */ /* 0x0005e4000c101514 */
[----:B--2---:R-:W-:Y:S01]  /*a3d0*/  FADD.FTZ R3, R51, R6 ;  /* 0x0000000633037221 */ /* 0x004fe20000010000 */
        /* <DEDUP_REMOVED lines=16> */
[----:B------:R-:W-:-:S03]  /*a4e0*/  FADD.FTZ R2, R213, R2 ;  /* 0x00000002d5027221 */ /* 0x000fc60000010000 */
[----:B------:R1:W5:Y:S04]  /*a4f0*/  LDL.LU R193, [R1+0x180] ;  /* 0x0001800001c17983 */ /* 0x0003680000300800 */
[----:B------:R1:W5:Y:S04]  /*a500*/  LDL.LU R177, [R1+0x17c] ;  /* 0x00017c0001b17983 */ /* 0x0003680000300800 */
[----:B------:R1:W5:Y:S04]  /*a510*/  LDL.LU R176, [R1+0x178] ;  /* 0x0001780001b07983 */ /* 0x0003680000300800 */
[----:B------:R1:W-:Y:S04]  /*a520*/  STL [R1+0x138], R5 ;  /* 0x0001380501007387 */ /* 0x0003e80000100800 */
[----:B------:R1:W-:Y:S04]  /*a530*/  STL [R1+0x12c], R3 ;  /* 0x00012c0301007387 */ /* 0x0003e80000100800 */
[----:B------:R1:W-:Y:S04]  /*a540*/  STL [R1+0x130], R0 ;  /* 0x0001300001007387 */ /* 0x0003e80000100800 */
[----:B------:R1:W-:Y:S01]  /*a550*/  STL [R1+0x134], R2 ;  /* 0x0001340201007387 */ /* 0x0003e20000100800 */
[----:B------:R-:W-:Y:S05]  /*a560*/  @!P0 BRA `(.L_x_587) ;  /* 0x0000007800488947 */ /* 0x000fea0003800000 */
[----:B------:R-:W2:Y:S01]  /*a570*/  LDL.LU R51, [R1+0x34] ;  /* 0x0000340001337983 */ /* 0x000ea20000300800 */
[----:B------:R-:W-:Y:S01]  /*a580*/  ULDC UR4, c[0x0][0x2d0] ;  /* 0x0000b40000047ab9 */ /* 0x000fe20000000800 */
[----:B------:R-:W3:Y:S01]  /*a590*/  LDC.64 R6, c[0x0][0x250] ;  /* 0x00009400ff067b82 */ /* 0x000ee20000000a00 */
[----:B------:R-:W-:Y:S01]  /*a5a0*/  IADD3 R208, P0, R12, -0x80, RZ ;  /* 0xffffff800cd07810 */ /* 0x000fe20007f1e0ff */
[----:B------:R-:W4:Y:S01]  /*a5b0*/  LDL.LU R15, [R1+0x10c] ;  /* 0x00010c00010f7983 */ /* 0x000f220000300800 */
[----:B-1---5:R-:W-:Y:S01]  /*a5c0*/  IMAD.MOV.U32 R0, RZ, RZ, R104 ;  /* 0x000000ffff007224 */ /* 0x022fe200078e0068 */
[----:B------:R-:W-:Y:S01]  /*a5d0*/  MOV R105, R101 ;  /* 0x0000006500697202 */ /* 0x000fe20000000f00 */
[----:B------:R-:W-:Y:S01]  /*a5e0*/  IMAD.MOV.U32 R100, RZ, RZ, R102 ;  /* 0x000000ffff647224 */ /* 0x000fe200078e0066 */
[----:B------:R-:W4:Y:S01]  /*a5f0*/  LDL.LU R14, [R1+0x30] ;  /* 0x00003000010e7983 */ /* 0x000f220000300800 */
[----:B------:R-:W-:Y:S01]  /*a600*/  ISETP.GE.AND P1, PT, R176, UR4, PT ;  /* 0x00000004b0007c0c */ /* 0x000fe2000bf26270 */
[----:B------:R-:W-:Y:S01]  /*a610*/  UIADD3 UR31, UR18, -0x2, URZ ;  /* 0xfffffffe121f7890 */ /* 0x000fe2000fffe03f */
[----:B------:R-:W-:Y:S01]  /*a620*/  IADD3.X R209, R13, -0x1, RZ, P0, !PT ;  /* 0xffffffff0dd17810 */ /* 0x000fe200007fe4ff */
[----:B------:R-:W-:Y:S01]  /*a630*/  ULDC UR29, c[0x0][0x2d0] ;  /* 0x0000b400001d7ab9 */ /* 0x000fe20000000800 */
[----:B------:R-:W-:Y:S01]  /*a640*/  ULDC UR4, c[0x0][0x2ec] ;  /* 0x0000bb0000047ab9 */ /* 0x000fe20000000800 */
[----:B------:R-:W-:-:S08]  /*a650*/  ULDC.64 UR6, c[0x0][0x248] ;  /* 0x0000920000067ab9 */ /* 0x000fd00000000a00 */
[----:B------:R-:W1:Y:S01]  /*a660*/  @!P1 LDC.64 R2, c[0x0][0x220] ;  /* 0x00008800ff029b82 */ /* 0x000e620000000a00 */
[----:B---3--:R-:W-:Y:S07]  /*a670*/  STL.64 [R1+0x28], R6 ;  /* 0x0000280601007387 */ /* 0x008fee0000100a00 */
[----:B------:R-:W3:Y:S01]  /*a680*/  @!P1 LDC.64 R4, c[0x0][0x220] ;  /* 0x00008800ff049b82 */ /* 0x000ee20000000a00 */
[----:B-1----:R1:W-:Y:S04]  /*a690*/  @!P1 STL.64 [R1+0x158], R2 ;  /* 0x0001580201009387 */ /* 0x0023e80000100a00 */
[----:B---3--:R3:W-:Y:S01]  /*a6a0*/  @!P1 STL.64 [R1+0x150], R4 ;  /* 0x0001500401009387 */ /* 0x0087e20000100a00 */
[----:B-1----:R-:W-:-:S02]  /*a6b0*/  MOV R3, R103 ;  /* 0x0000006700037202 */ /* 0x002fc40000000f00 */
[C---:B--2---:R-:W-:Y:S01]  /*a6c0*/  IADD3 R2, R51.reuse, 0x4, RZ ;  /* 0x0000000433027810 */ /* 0x044fe20007ffe0ff */
[----:B---3--:R-:W-:-:S04]  /*a6d0*/  IMAD.WIDE.U32 R4, R51, -0x326172a9, RZ ;  /* 0xcd9e8d5733047825 */ /* 0x008fc800078e00ff */
[----:B------:R-:W-:Y:S01]  /*a6e0*/  IMAD.WIDE.U32 R6, R2, -0x326172a9, RZ ;  /* 0xcd9e8d5702067825 */ /* 0x000fe200078e00ff */
[----:B------:R1:W-:Y:S03]  /*a6f0*/  STL.64 [R1+0x140], R4 ;  /* 0x0001400401007387 */ /* 0x0003e60000100a00 */
[----:B----4-:R-:W-:Y:S01]  /*a700*/  IMAD.WIDE.U32 R8, R15, -0x2daee0ad, RZ ;  /* 0xd2511f530f087825 */ /* 0x010fe200078e00ff */
[-C--:B------:R-:W-:Y:S01]  /*a710*/  LOP3.LUT R2, R7, R14.reuse, RZ, 0x3c, !PT ;  /* 0x0000000e07027212 */ /* 0x080fe200078e3cff */
[----:B------:R2:W-:Y:S04]  /*a720*/  STL.64 [R1+0x20], R6 ;  /* 0x0000200601007387 */ /* 0x0005e80000100a00 */
[----:B------:R3:W-:Y:S01]  /*a730*/  STL.64 [R1], R8 ;  /* 0x0000000801007387 */ /* 0x0007e20000100a00 */
[----:B-1----:R-:W-:-:S05]  /*a740*/  LOP3.LUT R4, R5, R14, RZ, 0x3c, !PT ;  /* 0x0000000e05047212 */ /* 0x002fca00078e3cff */
[----:B--2---:R-:W-:-:S04]  /*a750*/  IMAD.WIDE.U32 R6, R4, -0x2daee0ad, RZ ;  /* 0xd2511f5304067825 */ /* 0x004fc800078e00ff */
[----:B------:R-:W-:Y:S01]  /*a760*/  IMAD.WIDE.U32 R4, R2, -0x2daee0ad, RZ ;  /* 0xd2511f5302047825 */ /* 0x000fe200078e00ff */
[----:B------:R3:W-:Y:S04]  /*a770*/  STL.64 [R1+0x18], R6 ;  /* 0x0000180601007387 */ /* 0x0007e80000100a00 */
[----:B------:R3:W-:Y:S01]  /*a780*/  STL.64 [R1+0x8], R4 ;  /* 0x0000080401007387 */ /* 0x0007e20000100a00 */
[----:B------:R-:W-:Y:S05]  /*a790*/  BRA `(.L_x_588) ;  /* 0x00000004000c7947 */ /* 0x000fea0003800000 */
.L_x_590:
[----:B------:R-:W2:Y:S01]  /*a7a0*/  LDL.64 R198, [R1+0x170] ;  /* 0x0001700001c67983 */ /* 0x000ea20000100a00 */
[----:B------:R-:W1:Y:S01]  /*a7b0*/  @!P1 LDC.64 R106, c[0x0][0x218] ;  /* 0x00008600ff6a9b82 */ /* 0x000e620000000a00 */
[----:B------:R-:W-:Y:S02]  /*a7c0*/  UIADD3 UR9, UR31, -0x1, URZ ;  /* 0xffffffff1f097890 */ /* 0x000fe4000fffe03f */
[----:B------:R-:W3:Y:S02]  /*a7d0*/  LDL.64 R196, [R1+0x160] ;  /* 0x0001600001c47983 */ /* 0x000ee40000100a00 */
[----:B------:R-:W-:Y:S02]  /*a7e0*/  USHF.R.S32.HI UR8, URZ, 0x1f, UR9 ;  /* 0x0000001f3f087899 */ /* 0x000fe40008011409 */
[----:B------:R4:W-:Y:S01]  /*a7f0*/  @P1 STS [R207+0x6000], RZ ;  /* 0x006000ffcf001388 */ /* 0x0009e20000000800 */
[----:B------:R-:W-:Y:S01]  /*a800*/  UIMAD.WIDE.U32 UR16, UR9, UR6, URZ ;  /* 0x00000006091072a5 */ /* 0x000fe2000f8e003f */
[----:B------:R-:W5:Y:S01]  /*a810*/  @!P4 LDC.64 R178, c[0x0][0x218] ;  /* 0x00008600ffb2cb82 */ /* 0x000f620000000a00 */
[----:B------:R-:W-:Y:S01]  /*a820*/  UIMAD UR8, UR8, UR6, URZ ;  /* 0x00000006080872a4 */ /* 0x000fe2000f8e023f */
[----:B------:R4:W-:Y:S03]  /*a830*/  @P1 STS [R207+0x6004], RZ ;  /* 0x006004ffcf001388 */ /* 0x0009e60000000800 */
[----:B------:R-:W-:Y:S01]  /*a840*/  UIMAD UR8, UR9, UR7, UR8 ;  /* 0x00000007090872a4 */ /* 0x000fe2000f8e0208 */
[----:B------:R4:W-:Y:S01]  /*a850*/  @P1 STS.64 [R207+0x6008], RZ ;  /* 0x006008ffcf001388 */ /* 0x0009e20000000a00 */
[----:B------:R-:W-:Y:S01]  /*a860*/  IMAD.U32 R2, RZ, RZ, UR16 ;  /* 0x00000010ff027e24 */ /* 0x000fe2000f8e00ff */
[----:B------:R-:W4:Y:S01]  /*a870*/  @!P3 LDC.64 R176, c[0x0][0x218] ;  /* 0x00008600ffb0bb82 */ /* 0x000f220000000a00 */
[----:B------:R-:W-:Y:S01]  /*a880*/  UIADD3 UR8, UR17, UR8, URZ ;  /* 0x0000000811087290 */ /* 0x000fe2000fffe03f */
[----:B------:R-:W-:Y:S05]  /*a890*/  IMAD.U32 R101, RZ, RZ, UR16 ;  /* 0x00000010ff657e24 */ /* 0x000fea000f8e00ff */
[----:B------:R-:W-:Y:S01]  /*a8a0*/  IMAD.U32 R102, RZ, RZ, UR8 ;  /* 0x00000008ff667e24 */ /* 0x000fe2000f8e00ff */
[----:B------:R-:W4:Y:S08]  /*a8b0*/  @!P1 LDC.64 R174, c[0x0][0x218] ;  /* 0x00008600ffae9b82 */ /* 0x000f300000000a00 */
[----:B------:R-:W4:Y:S01]  /*a8c0*/  @!P4 LDC.64 R172, c[0x0][0x218] ;  /* 0x00008600ffaccb82 */ /* 0x000f220000000a00 */
[----:B--2---:R-:W-:Y:S04]  /*a8d0*/  LEA R2, P2, R2, R198, 0x6 ;  /* 0x000000c602027211 */ /* 0x004fe800078430ff */
[C---:B-1----:R-:W-:Y:S02]  /*a8e0*/  @!P1 LEA R106, P0, R2.reuse, R106, 0x1 ;  /* 0x0000006a026a9211 */ /* 0x042fe400078008ff */
[----:B---3--:R-:W-:Y:S02]  /*a8f0*/  LEA.HI.X R102, R101, R197, R102, 0x6, P2 ;  /* 0x000000c565667211 */ /* 0x008fe400010f3466 */
[C---:B-----5:R-:W-:Y:S02]  /*a900*/  @!P4 LEA R178, P2, R2.reuse, R178, 0x1 ;  /* 0x000000b202b2c211 */ /* 0x060fe400078408ff */
[C-C-:B------:R-:W-:Y:S02]  /*a910*/  @!P1 LEA.HI.X R107, R2.reuse, R107, R102.reuse, 0x1, P0 ;  /* 0x0000006b026b9211 */ /* 0x140fe400000f0c66 */
[C-C-:B------:R-:W-:Y:S02]  /*a920*/  @!P4 LEA.HI.X R179, R2.reuse, R179, R102.reuse, 0x1, P2 ;  /* 0x000000b302b3c211 */ /* 0x140fe400010f0c66 */
[C---:B----4-:R-:W-:Y:S01]  /*a930*/  @!P3 LEA R176, P0, R2.reuse, R176, 0x1 ;  /* 0x000000b002b0b211 */ /* 0x050fe200078008ff */
[----:B------:R-:W-:Y:S01]  /*a940*/  @!PT LDS RZ, [RZ] ;  /* 0x00000000fffff984 */ /* 0x000fe20000000800 */
[----:B------:R-:W-:Y:S01]  /*a950*/  @!PT LDS RZ, [RZ] ;  /* 0x00000000fffff984 */ /* 0x000fe20000000800 */
[----:B------:R-:W-:Y:S01]  /*a960*/  @!PT LDS RZ, [RZ] ;  /* 0x00000000fffff984 */ /* 0x000fe20000000800 */
[----:B------:R1:W-:Y:S01]  /*a970*/  @!P1 LDGSTS.E.BYPASS.LTC128B.128 [R207+0x6000], desc[UR20][R106.64] ;  /* 0x060000006acf9fae */ /* 0x0003e2000b901d54 */
[C---:B------:R-:W-:Y:S02]  /*a980*/  IADD3 R101, P6, R2.reuse, UR10, RZ ;  /* 0x0000000a02657c10 */ /* 0x040fe4000ffde0ff */
[----:B------:R-:W-:Y:S01]  /*a990*/  @!P3 LEA.HI.X R177, R2, R177, R102, 0x1, P0 ;  /* 0x000000b102b1b211 */ /* 0x000fe200000f0c66 */
[----:B------:R2:W-:Y:S01]  /*a9a0*/  @P4 STS.128 [R207+0x7000], RZ ;  /* 0x007000ffcf004388 */ /* 0x0005e20000000c00 */
[C---:B------:R-:W-:Y:S02]  /*a9b0*/  @!P1 LEA R174, P5, R101.reuse, R174, 0x1 ;  /* 0x000000ae65ae9211 */ /* 0x040fe400078a08ff */
[C---:B------:R-:W-:Y:S01]  /*a9c0*/  @!P4 LEA R172, P2, R101.reuse, R172, 0x1 ;  /* 0x000000ac65acc211 */ /* 0x040fe200078408ff */
[----:B------:R-:W-:Y:S01]  /*a9d0*/  @!PT LDS RZ, [RZ] ;  /* 0x00000000fffff984 */ /* 0x000fe20000000800 */
[----:B------:R-:W-:Y:S01]  /*a9e0*/  @!PT LDS RZ, [RZ] ;  /* 0x00000000fffff984 */ /* 0x000fe20000000800 */
[----:B------:R-:W-:Y:S01]  /*a9f0*/  @!PT LDS RZ, [RZ] ;  /* 0x00000000fffff984 */ /* 0x000fe20000000800 */
[----:B------:R2:W-:Y:S01]  /*aa00*/  @!P4 LDGSTS.E.BYPASS.LTC128B.128 [R207+0x7000], desc[UR20][R178.64+0x40] ;  /* 0x07000040b2cfcfae */ /* 0x0005e2000b901d54 */
[----:B------:R-:W-:Y:S03]  /*aa10*/  IADD3.X R102, R102, UR11, RZ, P6, !PT ;  /* 0x0000000b66667c10 */ /* 0x000fe6000b7fe4ff */
[----:B------:R2:W-:Y:S01]  /*aa20*/  @P3 STS.128 [R207+0x8000], RZ ;  /* 0x008000ffcf003388 */ /* 0x0005e20000000c00 */
[C-C-:B------:R-:W-:Y:S02]  /*aa30*/  @!P1 LEA.HI.X R175, R101.reuse, R175, R102.reuse, 0x1, P5 ;  /* 0x000000af65af9211 */ /* 0x140fe400028f0c66 */
[C-C-:B------:R-:W-:Y:S01]  /*aa40*/  @!P4 LEA.HI.X R173, R101.reuse, R173, R102.reuse, 0x1, P2 ;  /* 0x000000ad65adc211 */ /* 0x140fe200010f0c66 */
        /* <DEDUP_REMOVED lines=9> */
[----:B-1----:R-:W1:Y:S03]  /*aae0*/  @!P3 LDC.64 R106, c[0x0][0x218] ;  /* 0x00008600ff6abb82 */ /* 0x002e660000000a00 */
[----:B------:R2:W-:Y:S04]  /*aaf0*/  @P4 STS.128 [R207+0x7800], RZ ;  /* 0x007800ffcf004388 */ /* 0x0005e80000000c00 */
[----:B------:R-:W-:Y:S01]  /*ab00*/  @!PT LDS RZ, [RZ] ;  /* 0x00000000fffff984 */ /* 0x000fe20000000800 */
[----:B------:R-:W-:Y:S01]  /*ab10*/  @!PT LDS RZ, [RZ] ;  /* 0x00000000fffff984 */ /* 0x000fe20000000800 */
[----:B------:R-:W-:Y:S01]  /*ab20*/  @!PT LDS RZ, [RZ] ;  /* 0x00000000fffff984 */ /* 0x000fe20000000800 */
[----:B------:R2:W-:Y:S04]  /*ab30*/  @!P4 LDGSTS.E.BYPASS.LTC128B.128 [R207+0x7800], desc[UR20][R172.64+0x40] ;  /* 0x07800040accfcfae */ /* 0x0005e8000b901d54 */
[----:B------:R2:W-:Y:S01]  /*ab40*/  @P3 STS.128 [R207+0x8800], RZ ;  /* 0x008800ffcf003388 */ /* 0x0005e20000000c00 */
[C---:B-1----:R-:W-:Y:S04]  /*ab50*/  @!P3 LEA R106, P0, R101.reuse, R106, 0x1 ;  /* 0x0000006a656ab211 */ /* 0x042fe800078008ff */
[----:B------:R-:W-:Y:S05]  /*ab60*/  @!P3 LEA.HI.X R107, R101, R107, R102, 0x1, P0 ;  /* 0x0000006b656bb211 */ /* 0x000fea00000f0c66 */
[----:B------:R-:W-:Y:S01]  /*ab70*/  @!PT LDS RZ, [RZ] ;  /* 0x00000000fffff984 */ /* 0x000fe20000000800 */
[----:B------:R-:W-:Y:S01]  /*ab80*/  @!PT LDS RZ, [RZ] ;  /* 0x00000000fffff984 */ /* 0x000fe20000000800 */
[----:B------:R-:W-:Y:S01]  /*ab90*/  @!PT LDS RZ, [RZ] ;  /* 0x00000000fffff984 */ /* 0x000fe20000000800 */
[----:B------:R2:W-:Y:S04]  /*aba0*/  @!P3 LDGSTS.E.BYPASS.LTC128B.128 [R207+0x8800], desc[UR20][R106.64+0x80] ;  /* 0x088000806acfbfae */ /* 0x0005e8000b901d54 */
[----:B------:R-:W0:Y:S01]  /*abb0*/  LDGDEPBAR ;  /* 0x00000000000079af */ /* 0x000e220000000000 */
[----:B------:R-:W-:Y:S05]  /*abc0*/  BRA `(.L_x_589) ;  /* 0x0000000c006c7947 */ /* 0x000fea0003800000 */
.L_x_588:
[----:B---34-:R-:W2:Y:S01]  /*abd0*/  LDL R4, [R1+0x13c] ;  /* 0x00013c0001047983 */ /* 0x018ea20000100800 */
[----:B------:R-:W-:Y:S01]  /*abe0*/  USHF.R.S32.HI UR8, URZ, 0x1f, UR31 ;  /* 0x0000001f3f087899 */ /* 0x000fe2000801141f */
[----:B------:R-:W-:Y:S04]  /*abf0*/  DEPBAR.LE SB0, 0x0 ;  /* 0x000080000000791a */ /* 0x000fe80000000000 */
[----:B------:R-:W3:Y:S01]  /*ac00*/  LDL R2, [R1+0x148] ;  /* 0x0001480001027983 */ /* 0x000ee20000100800 */
[----:B------:R-:W-:Y:S03]  /*ac10*/  UISETP.GE.AND UP0, UPT, UR31, 0x1, UPT ;  /* 0x000000011f00788c */ /* 0x000fe6000bf06270 */
[----:B------:R-:W4:Y:S04]  /*ac20*/  LDL R19, [R1+0x28] ;  /* 0x0000280001137983 */ /* 0x000f280000100800 */
        /* <DEDUP_REMOVED lines=10> */
[----:B------:R-:W-:Y:S01]  /*acd0*/  @P1 STS.64 [R207+0x9008], RZ ;  /* 0x009008ffcf001388 */ /* 0x000fe20000000a00 */
[----:B--2---:R-:W-:Y:S02]  /*ace0*/  ISETP.GE.AND P4, PT, R4, UR29, PT ;  /* 0x0000001d04007c0c */ /* 0x004fe4000bf86270 */
[----:B---3--:R-:W-:Y:S01]  /*acf0*/  ISETP.GE.AND P3, PT, R2, UR29, PT ;  /* 0x0000001d02007c0c */ /* 0x008fe2000bf66270 */
[C---:B----4-:R-:W-:Y:S02]  /*ad00*/  IMAD R2, R19.reuse, UR8, RZ ;  /* 0x0000000813027c24 */ /* 0x050fe4000f8e02ff */
[----:B------:R-:W-:Y:S08]  /*ad10*/  IMAD.WIDE.U32 R4, R19, UR31, RZ ;  /* 0x0000001f13047c25 */ /* 0x000ff0000f8e00ff */
[----:B------:R-:W1:Y:S01]  /*ad20*/  @!P4 LDC.64 R14, c[0x0][0x220] ;  /* 0x00008800ff0ecb82 */ /* 0x000e620000000a00 */
[----:B-----5:R-:W-:Y:S01]  /*ad30*/  IMAD R6, R20, UR31, R2 ;  /* 0x0000001f14067c24 */ /* 0x020fe2000f8e0202 */
[C---:B------:R-:W-:Y:S03]  /*ad40*/  LEA R2, P0, R4.reuse, R8, 0x6 ;  /* 0x0000000804027211 */ /* 0x040fe600078030ff */
[----:B------:R-:W-:Y:S03]  /*ad50*/  IMAD.IADD R5, R5, 0x1, R6 ;  /* 0x0000000105057824 */ /* 0x000fe600078e0206 */
[----:B------:R-:W2:Y:S02]  /*ad60*/  @!P3 LDC.64 R12, c[0x0][0x220] ;  /* 0x00008800ff0cbb82 */ /* 0x000ea40000000a00 */
[----:B------:R-:W-:Y:S02]  /*ad70*/  LEA.HI.X R5, R4, R21, R5, 0x6, P0 ;  /* 0x0000001504057211 */ /* 0x000fe400000f3405 */
[C---:B------:R-:W-:Y:S04]  /*ad80*/  @!P1 LEA R6, P0, R2.reuse, R7, 0x1 ;  /* 0x0000000702069211 */ /* 0x040fe800078008ff */
        /* <DEDUP_REMOVED lines=19> */
[----:B------:R-:W-:Y:S02]  /*aec0*/  LEA.HI.X R5, R19, R5, R20, 0x5, P6 ;  /* 0x0000000513057211 */ /* 0x000fe400030f2c14 */
[C---:B---3--:R-:W-:Y:S01]  /*aed0*/  @!P4 LEA R8, P2, R4.reuse, R8, 0x1 ;  /* 0x000000080408c211 */ /* 0x048fe200078408ff */
[----:B------:R-:W-:Y:S01]  /*aee0*/  @!PT LDS RZ, [RZ] ;  /* 0x00000000fffff984 */ /* 0x000fe20000000800 */
[----:B------:R-:W-:Y:S01]  /*aef0*/  @!PT LDS RZ, [RZ] ;  /* 0x00000000fffff984 */ /* 0x000fe20000000800 */
[----:B------:R-:W-:Y:S01]  /*af00*/  @!PT LDS RZ, [RZ] ;  /* 0x00000000fffff984 */ /* 0x000fe20000000800 */
[----:B------:R-:W-:Y:S01]  /*af10*/  @!P3 LDGSTS.E.BYPASS.LTC128B.128 [R207+0xb000], desc[UR20][R12.64+0x80] ;  /* 0x0b0000800ccfbfae */ /* 0x000fe2000b901d54 */
[C-C-:B------:R-:W-:Y:S02]  /*af20*/  @!P1 LEA.HI.X R11, R4.reuse, R18, R5.reuse, 0x1, P5 ;  /* 0x00000012040b9211 */ /* 0x140fe400028f0c05 */
[C-C-:B------:R-:W-:Y:S01]  /*af30*/  @!P4 LEA.HI.X R9, R4.reuse, R9, R5.reuse, 0x1, P2 ;  /* 0x000000090409c211 */ /* 0x140fe200010f0c05 */
[----:B------:R-:W-:Y:S04]  /*af40*/  @P1 STS.128 [R207+0x9800], RZ ;  /* 0x009800ffcf001388 */ /* 0x000fe80000000c00 */
[----:B------:R-:W-:Y:S01]  /*af50*/  @!PT LDS RZ, [RZ] ;  /* 0x00000000fffff984 */ /* 0x000fe20000000800 */
[----:B------:R-:W-:Y:S01]  /*af60*/  @!PT LDS RZ, [RZ] ;  /* 0x00000000fffff984 */ /* 0x000fe20000000800 */
[----:B------:R-:W-:Y:S01]  /*af70*/  @!PT LDS RZ, [RZ] ;  /* 0x00000000fffff984 */ /* 0x000fe20000000800 */
[----:B------:R-:W-:Y:S01]  /*af80*/  @!P1 LDGSTS.E.BYPASS.LTC128B.128 [R207+0x9800], desc[UR20][R10.64] ;  /* 0x098000000acf9fae */ /* 0x000fe2000b901d54 */
[C---:B-1----:R-:W-:Y:S03]  /*af90*/  @!P3 LEA R6, P0, R4.reuse, R16, 0x1 ;  /* 0x000000100406b211 */ /* 0x042fe600078008ff */
[----:B------:R-:W-:Y:S01]  /*afa0*/  @P4 STS.128 [R207+0xa800], RZ ;  /* 0x00a800ffcf004388 */ /* 0x000fe20000000c00 */
[----:B------:R-:W-:Y:S03]  /*afb0*/  @!P3 LEA.HI.X R7, R4, R17, R5, 0x1, P0 ;  /* 0x000000110407b211 */ /* 0x000fe600000f0c05 */
[----:B------:R-:W-:Y:S01]  /*afc0*/  @!PT LDS RZ, [RZ] ;  /* 0x00000000fffff984 */ /* 0x000fe20000000800 */
[----:B------:R-:W-:Y:S01]  /*afd0*/  @!PT LDS RZ, [RZ] ;  /* 0x00000000fffff984 */ /* 0x000fe20000000800 */
[----:B------:R-:W-:Y:S01]  /*afe0*/  @!PT LDS RZ, [RZ] ;  /* 0x00000000fffff984 */ /* 0x000fe20000000800 */
[----:B------:R-:W-:Y:S01]  /*aff0*/  @!P4 LDGSTS.E.BYPASS.LTC128B.128 [R207+0xa800], desc[UR20][R8.64+0x40] ;  /* 0x0a80004008cfcfae */ /* 0x000fe2000b901d54 */
[----:B------:R-:W-:Y:S03]  /*b000*/  PLOP3.LUT P0, PT, PT, PT, UP0, 0x80, 0x0 ;  /* 0x000000000000781c */ /* 0x000fe60003f0f008 */
[----:B------:R-:W-:Y:S04]  /*b010*/  @P3 STS.128 [R207+0xb800], RZ ;  /* 0x00b800ffcf003388 */ /* 0x000fe80000000c00 */
[----:B------:R-:W-:Y:S01]  /*b020*/  @!PT LDS RZ, [RZ] ;  /* 0x00000000fffff984 */ /* 0x000fe20000000800 */
[----:B------:R-:W-:Y:S01]  /*b030*/  @!PT LDS RZ, [RZ] ;  /* 0x00000000fffff984 */ /* 0x000fe20000000800 */
[----:B------:R-:W-:Y:S01]  /*b040*/  @!PT LDS RZ, [RZ] ;  /* 0x00000000fffff984 */ /* 0x000fe20000000800 */
[----:B------:R1:W-:Y:S04]  /*b050*/  @!P3 LDGSTS.E.BYPASS.LTC128B.128 [R207+0xb800], desc[UR20][R6.64+0x80] ;  /* 0x0b80008006cfbfae */ /* 0x0003e8000b901d54 */
[----:B------:R-:W-:Y:S04]  /*b060*/  LDSM.16.M88.4 R64, [R205] ;  /* 0x00000000cd40783b */ /* 0x000fe80000000200 */
[----:B------:R-:W1:Y:S04]  /*b070*/  LDSM.16.M88.4 R16, [R193+0x6000] ;  /* 0x00600000c110783b */ /* 0x000e680000000200 */
        /* <DEDUP_REMOVED lines=9> */
[-C--:B-1----:R-:W-:Y:S06]  /*b110*/  HMMA.16816.F32.BF16 R4, R64, R16.reuse, RZ ;  /* 0x000000104004723c */ /* 0x082fec00000418ff */
[C---:B--2---:R-:W-:Y:S06]  /*b120*/  HMMA.16816.F32.BF16 R8, R60.reuse, R16, RZ ;  /* 0x000000103c08723c */ /* 0x044fec00000418ff */
[-C--:B------:R-:W-:Y:S06]  /*b130*/  HMMA.16816.F32.BF16 R12, R60, R18.reuse, RZ ;  /* 0x000000123c0c723c */ /* 0x080fec00000418ff */
        /* <DEDUP_REMOVED lines=32> */
[----:B------:R-:W1:Y:S05]  /*b340*/  LDSM.16.M88.4 R184, [R193+0x7000] ;  /* 0x00700000c1b8783b */ /* 0x000e6a0000000200 */
        /* <DEDUP_REMOVED lines=23> */
[----:B------:R-:W3:Y:S04]  /*b4c0*/  LDSM.16.M88.4 R172, [R195+0x7400] ;  /* 0x00740000c3ac783b */ /* 0x000ee80000000200 */
[----:B------:R-:W-:Y:S01]  /*b4d0*/  LDSM.16.M88.4 R184, [R195+0x7c00] ;  /* 0x007c0000c3b8783b */ /* 0x000fe20000000200 */
[-C--:B--2---:R-:W-:Y:S06]  /*b4e0*/  HMMA.16816.F32.BF16 R4, R176, R180.reuse, R4 ;  /* 0x000000b4b004723c */ /* 0x084fec0000041804 */
[C---:B-1----:R-:W-:Y:S06]  /*b4f0*/  HMMA.16816.F32.BF16 R8, R188.reuse, R180, R8 ;  /* 0x000000b4bc08723c */ /* 0x042fec0000041808 */
        /* <DEDUP_REMOVED lines=16> */
[----:B------:R-:W2:Y:S05]  /*b600*/  LDSM.16.M88.4 R188, [R205+0x5000] ;  /* 0x00500000cdbc783b */ /* 0x000eaa0000000200 */
[----:B------:R-:W-:Y:S01]  /*b610*/  HMMA.16816.F32.BF16 R64, R176, R186, R64 ;  /* 0x000000bab040723c */ /* 0x000fe20000041840 */
[----:B------:R-:W3:Y:S04]  /*b620*/  LDSM.16.M88.4 R176, [R193+0x8400] ;  /* 0x00840000c1b0783b */ /* 0x000ee80000000200 */
[----:B------:R-:W-:Y:S01]  /*b630*/  LDSM.16.M88.4 R184, [R193+0x8c00] ;  /* 0x008c0000c1b8783b */ /* 0x000fe20000000200 */
        /* <DEDUP_REMOVED lines=21> */
[----:B------:R-:W4:Y:S01]  /*b790*/  LDSM.16.M88.4 R184, [R195+0x8800] ;  /* 0x00880000c3b8783b */ /* 0x000f220000000200 */
[-C--:B-1----:R-:W-:Y:S06]  /*b7a0*/  HMMA.16816.F32.BF16 R4, R176, R180.reuse, R4 ;  /* 0x000000b4b004723c */ /* 0x082fec0000041804 */
[C---:B--2---:R-:W-:Y:S06]  /*b7b0*/  HMMA.16816.F32.BF16 R8, R188.reuse, R180, R8 ;  /* 0x000000b4bc08723c */ /* 0x044fec0000041808 */
[-C--:B------:R-:W-:Y:S11]  /*b7c0*/  HMMA.16816.F32.BF16 R12, R188, R182.reuse, R12 ;  /* 0x000000b6bc0c723c */ /* 0x080ff6000004180c */
[----:B------:R-:W-:Y:S01]  /*b7d0*/  @!UPT UIADD3 URZ, URZ, URZ, URZ ;  /* 0x0000003f3f3ff290 */ /* 0x000fe2000fffe03f */
[----:B------:R-:W-:Y:S01]  /*b7e0*/  FMNMX.FTZ R2, R4, R0, !PT ;  /* 0x0000000004027209 */ /* 0x000fe20007810000 */
[C---:B------:R-:W-:Y:S01]  /*b7f0*/  HMMA.16816.F32.BF16 R16, R176.reuse, R182, R16 ;  /* 0x000000b6b010723c */ /* 0x040fe20000041810 */
[----:B------:R-:W1:Y:S01]  /*b800*/  LDSM.16.M88.4 R180, [R195+0x8c00] ;  /* 0x008c0000c3b4783b */ /* 0x000e620000000200 */
[----:B------:R-:W-:Y:S04]  /*b810*/  DEPBAR.LE SB0, 0x0 ;  /* 0x000080000000791a */ /* 0x000fe80000000000 */
[-C--:B---3--:R-:W-:Y:S01]  /*b820*/  HMMA.16816.F32.BF16 R20, R176, R172.reuse, R20 ;  /* 0x000000acb014723c */ /* 0x088fe20000041814 */
[----:B------:R-:W-:Y:S04]  /*b830*/  BAR.SYNC.DEFER_BLOCKING 0x0 ;  /* 0x0000000000007b1d */ /* 0x000fe80000010000 */
[----:B------:R-:W-:Y:S01]  /*b840*/  FMNMX.FTZ R101, R6, R3, !PT ;  /* 0x0000000306657209 */ /* 0x000fe20007810000 */
[C---:B------:R-:W-:Y:S05]  /*b850*/  HMMA.16816.F32.BF16 R24, R188.reuse, R172, R24 ;  /* 0x000000acbc18723c */ /* 0x040fea0000041818 */
[----:B------:R-:W-:Y:S01]  /*b860*/  FMNMX.FTZ R102, R5, R2, !PT ;  /* 0x0000000205667209 */ /* 0x000fe20007810000 */
[-C--:B------:R-:W-:Y:S05]  /*b870*/  HMMA.16816.F32.BF16 R28, R188, R174.reuse, R28 ;  /* 0x000000aebc1c723c */ /* 0x080fea000004181c */
[----:B------:R-:W-:Y:S01]  /*b880*/  FMNMX.FTZ R2, R7, R101, !PT ;  /* 0x0000006507027209 */ /* 0x000fe20007810000 */
[C---:B------:R-:W-:Y:S05]  /*b890*/  HMMA.16816.F32.BF16 R32, R176.reuse, R174, R32 ;  /* 0x000000aeb020723c */ /* 0x040fea0000041820 */
[----:B------:R-:W-:Y:S01]  /*b8a0*/  FMNMX.FTZ R101, R16, R102, !PT ;  /* 0x0000006610657209 */ /* 0x000fe20007810000 */
[-C--:B----4-:R-:W-:Y:S05]  /*b8b0*/  HMMA.16816.F32.BF16 R36, R176, R184.reuse, R36 ;  /* 0x000000b8b024723c */ /* 0x090fea0000041824 */
[----:B------:R-:W-:Y:S01]  /*b8c0*/  FMNMX.FTZ R103, R18, R2, !PT ;  /* 0x0000000212677209 */ /* 0x000fe20007810000 */
[C---:B------:R-:W-:Y:S05]  /*b8d0*/  HMMA.16816.F32.BF16 R40, R188.reuse, R184, R40 ;  /* 0x000000b8bc28723c */ /* 0x040fea0000041828 */
[----:B------:R-:W-:Y:S01]  /*b8e0*/  FMNMX.FTZ R104, R17, R101, !PT ;  /* 0x0000006511687209 */ /* 0x000fe20007810000 */
        /* <DEDUP_REMOVED lines=9> */
.L_x_589:
[----:B------:R-:W-:Y:S01]  /*b980*/  FMNMX.FTZ R102, R19, R103, !PT ;  /* 0x0000006713667209 */ /* 0x000fe20007810000 */
[----:B------:R-:W3:Y:S01]  /*b990*/  LDL.64 R184, [R1] ;  /* 0x0000000001b87983 */ /* 0x000ee20000100a00 */
[----:B------:R-:W-:Y:S01]  /*b9a0*/  FMNMX.FTZ R103, R20, R104, !PT ;  /* 0x0000006814677209 */ /* 0x000fe20007810000 */
[----:B------:R-:W-:Y:S01]  /*b9b0*/  UIADD3 UR23, UR24, -0x61c88647, URZ ;  /* 0x9e3779b918177890 */ /* 0x000fe2000fffe03f */
[----:B------:R-:W-:Y:S01]  /*b9c0*/  FMNMX.FTZ R102, R22, R102, !PT ;  /* 0x0000006616667209 */ /* 0x000fe20007810000 */
[----:B------:R-:W-:Y:S01]  /*b9d0*/  UIADD3 UR22, UR24, 0x3c6ef372, URZ ;  /* 0x3c6ef37218167890 */ /* 0x000fe2000fffe03f */
[----:B------:R-:W-:Y:S01]  /*b9e0*/  FMNMX.FTZ R103, R21, R103, !PT ;  /* 0x0000006715677209 */ /* 0x000fe20007810000 */
[----:B------:R-:W4:Y:S01]  /*b9f0*/  LDL.64 R186, [R1+0x18] ;  /* 0x0000180001ba7983 */ /* 0x000f220000100a00 */
[----:B------:R-:W-:Y:S01]  /*ba00*/  FMNMX.FTZ R101, R8, R100, !PT ;  /* 0x0000006408657209 */ /* 0x000fe20007810000 */
[----:B------:R-:W-:Y:S01]  /*ba10*/  UIADD3 UR19, UR24, -0x255992d5, URZ ;  /* 0xdaa66d2b18137890 */ /* 0x000fe2000fffe03f */
[----:B------:R-:W-:Y:S01]  /*ba20*/  FMNMX.FTZ R103, R32, R103, !PT ;  /* 0x0000006720677209 */ /* 0x000fe20007810000 */
[----:B------:R-:W-:Y:S01]  /*ba30*/  UIADD3 UR28, UR25, -0x56f99767, URZ ;  /* 0xa9066899191c7890 */ /* 0x000fe2000fffe03f */
[----:B------:R-:W-:Y:S01]  /*ba40*/  FMNMX.FTZ R102, R23, R102, !PT ;  /* 0x0000006617667209 */ /* 0x000fe20007810000 */
[----:B------:R-:W5:Y:S01]  /*ba50*/  LDL.64 R188, [R1+0x140] ;  /* 0x0001400001bc7983 */ /* 0x000f620000100a00 */
[----:B------:R-:W-:Y:S01]  /*ba60*/  FMNMX.FTZ R103, R33, R103, !PT ;  /* 0x0000006721677209 */ /* 0x000fe20007810000 */
[----:B------:R-:W-:Y:S01]  /*ba70*/  UIADD3 UR27, UR24, -0x4ab325aa, URZ ;  /* 0xb54cda56181b7890 */ /* 0x000fe2000fffe03f */
[----:B------:R-:W-:Y:S01]  /*ba80*/  FMNMX.FTZ R101, R9, R101, !PT ;  /* 0x0000006509657209 */ /* 0x000fe20007810000 */
[----:B------:R-:W-:Y:S01]  /*ba90*/  UIADD3 UR26, UR25, -0x4498517b, URZ ;  /* 0xbb67ae85191a7890 */ /* 0x000fe2000fffe03f */
[----:B------:R-:W-:Y:S01]  /*baa0*/  FMNMX.FTZ R102, R34, R102, !PT ;  /* 0x0000006622667209 */ /* 0x000fe20007810000 */
[----:B------:R-:W-:Y:S01]  /*bab0*/  UIADD3 UR17, UR24, 0x78dde6e4, URZ ;  /* 0x78dde6e418117890 */ /* 0x000fe2000fffe03f */
[----:B------:R-:W-:Y:S01]  /*bac0*/  FMNMX.FTZ R103, R36, R103, !PT ;  /* 0x0000006724677209 */ /* 0x000fe20007810000 */
[----:B------:R-:W-:Y:S01]  /*bad0*/  UIADD3 UR16, UR25, -0x126145ec, URZ ;  /* 0xed9eba1419107890 */ /* 0x000fe2000fffe03f */
[----:B------:R-:W-:Y:S01]  /*bae0*/  FMNMX.FTZ R2, R10, R105, !PT ;  /* 0x000000690a027209 */ /* 0x000fe20007810000 */
[----:B------:R-:W-:Y:S01]  /*baf0*/  UIADD3 UR9, UR24, 0x1715609d, URZ ;  /* 0x1715609d18097890 */ /* 0x000fe2000fffe03f */
[----:B------:R-:W-:Y:S01]  /*bb00*/  FMNMX.FTZ R101, R12, R101, !PT ;  /* 0x000000650c657209 */ /* 0x000fe20007810000 */
[----:B------:R-:W-:Y:S01]  /*bb10*/  USHF.L.U32 UR30, UR31, 0x1, URZ ;  /* 0x000000011f1e7899 */ /* 0x000fe2000800063f */
[----:B------:R-:W-:Y:S01]  /*bb20*/  FMNMX.FTZ R102, R35, R102, !PT ;  /* 0x0000006623667209 */ /* 0x000fe20007810000 */
[----:B------:R-:W-:Y:S01]  /*bb30*/  UIADD3 UR18, UR25, 0x32370b8f, URZ ;  /* 0x32370b8f19127890 */ /* 0x000fe2000fffe03f */
[----:B------:R-:W-:Y:S01]  /*bb40*/  FMNMX.FTZ R103, R37, R103, !PT ;  /* 0x0000006725677209 */ /* 0x000fe20007810000 */
[----:B------:R-:W-:Y:S01]  /*bb50*/  ULOP3.LUT UR8, UR30, UR25, URZ, 0x3c, !UPT ;  /* 0x000000191e087292 */ /* 0x000fe2000f8e3c3f */
[----:B------:R-:W-:Y:S01]  /*bb60*/  FMNMX.FTZ R2, R11, R2, !PT ;  /* 0x000000020b027209 */ /* 0x000fe20007810000 */
[----:B------:R-:W-:Y:S01]  /*bb70*/  UIADD3 UR30, UR30, 0x1, URZ ;  /* 0x000000011e1e7890 */ /* 0x000fe2000fffe03f */
[----:B------:R-:W-:Y:S02]  /*bb80*/  FMNMX.FTZ R101, R13, R101, !PT ;  /* 0x000000650d657209 */ /* 0x000fe40007810000 */
[----:B------:R-:W-:Y:S01]  /*bb90*/  FMNMX.FTZ R102, R38, R102, !PT ;  /* 0x0000006626667209 */ /* 0x000fe20007810000 */
[----:B------:R-:W-:Y:S01]  /*bba0*/  ULOP3.LUT UR30, UR30, UR25, URZ, 0x3c, !UPT ;  /* 0x000000191e1e7292 */ /* 0x000fe2000f8e3c3f */
        /* <DEDUP_REMOVED lines=29> */
[----:B------:R-:W-:Y:S01]  /*bd80*/  FMNMX.FTZ R101, R45, R101, !PT ;  /* 0x000000652d657209 */ /* 0x000fe20007810000 */
[----:B--2---:R-:W2:Y:S01]  /*bd90*/  SHFL.BFLY PT, R172, R102, 0x2, 0x1f ;  /* 0x0c401f0066ac7f89 */ /* 0x004ea200000e0000 */
        /* <DEDUP_REMOVED lines=9> */
[----:B-1----:R-:W-:Y:S01]  /*be30*/  FMNMX.FTZ R104, R103, R104, !PT ;  /* 0x0000006867687209 */ /* 0x002fe20007810000 */
[----:B------:R-:W1:Y:S01]  /*be40*/  SHFL.BFLY PT, R173, R101, 0x2, 0x1f ;  /* 0x0c401f0065ad7f89 */ /* 0x000e6200000e0000 */
[----:B------:R-:W-:Y:S02]  /*be50*/  FMNMX.FTZ R2, R63, R2, !PT ;  /* 0x000000023f027209 */ /* 0x000fe40007810000 */
[----:B------:R-:W-:Y:S05]  /*be60*/  LOP3.LUT R216, R216, 0xfffffdff, RZ, 0xc0, !PT ;  /* 0xfffffdffd8d87812 */ /* 0x000fea00078ec0ff */
[----:B------:R-:W1:Y:S01]  /*be70*/  SHFL.BFLY PT, R107, R104, 0x1, 0x1f ;  /* 0x0c201f00686b7f89 */ /* 0x000e6200000e0000 */
[----:B--2---:R-:W-:Y:S02]  /*be80*/  FMNMX.FTZ R172, R102, R172, !PT ;  /* 0x000000ac66ac7209 */ /* 0x004fe40007810000 */
[----:B------:R-:W-:Y:S05]  /*be90*/  @P1 LOP3.LUT R216, R216, 0x200, RZ, 0xfc, !PT ;  /* 0x00000200d8d81812 */ /* 0x000fea00078efcff */
[----:B------:R-:W2:Y:S01]  /*bea0*/  SHFL.BFLY PT, R106, R2, 0x2, 0x1f ;  /* 0x0c401f00026a7f89 */ /* 0x000ea200000e0000 */
[----:B------:R-:W-:Y:S07]  /*beb0*/  LOP3.LUT R216, R216, 0xfffffbff, RZ, 0xc0, !PT ;  /* 0xfffffbffd8d87812 */ /* 0x000fee00078ec0ff */
[----:B------:R-:W-:Y:S01]  /*bec0*/  SHFL.BFLY PT, R179, R172, 0x1, 0x1f ;  /* 0x0c201f00acb37f89 */ /* 0x000fe200000e0000 */
[----:B-1----:R-:W-:Y:S02]  /*bed0*/  FMNMX.FTZ R173, R101, R173, !PT ;  /* 0x000000ad65ad7209 */ /* 0x002fe40007810000 */
[----:B------:R-:W-:Y:S05]  /*bee0*/  FMNMX.FTZ R104, R104, R107, !PT ;  /* 0x0000006b68687209 */ /* 0x000fea0007810000 */
[----:B------:R-:W-:Y:S01]  /*bef0*/  SHFL.BFLY PT, R178, R173, 0x1, 0x1f ;  /* 0x0c201f00adb27f89 */ /* 0x000fe200000e0000 */
[----:B--2---:R-:W-:Y:S01]  /*bf00*/  FMNMX.FTZ R101, R2, R106, !PT ;  /* 0x0000006a02657209 */ /* 0x004fe20007810000 */
[C---:B------:R-:W-:Y:S01]  /*bf10*/  FADD.FTZ R0, -R104.reuse, R0 ;  /* 0x0000000068007221 */ /* 0x040fe20000010100 */
[----:B------:R-:W-:Y:S03]  /*bf20*/  FSETP.NEU.FTZ.AND P0, PT, R104, -INF , PT ;  /* 0xff8000006800780b */ /* 0x000fe60003f1d000 */
[----:B------:R-:W-:Y:S02]  /*bf30*/  FMUL.FTZ R2, R0, UR4 ;  /* 0x0000000400027c20 */ /* 0x000fe40008410000 */
[----:B------:R-:W1:Y:S02]  /*bf40*/  SHFL.BFLY PT, R180, R101, 0x1, 0x1f ;  /* 0x0c201f0065b47f89 */ /* 0x000e6400000e0000 */
[----:B-1----:R-:W-:Y:S02]  /*bf50*/  FMNMX.FTZ R101, R101, R180, !PT ;  /* 0x000000b465657209 */ /* 0x002fe40007810000 */
[----:B---3--:R-:W-:Y:S01]  /*bf60*/  LOP3.LUT R103, R185, UR8, RZ, 0x3c, !PT ;  /* 0x00000008b9677c12 */ /* 0x008fe2000f8e3cff */
[----:B------:R-:W-:Y:S04]  /*bf70*/  UIADD3 UR8, UR25, 0x76cf5d0a, URZ ;  /* 0x76cf5d0a19087890 */ /* 0x000fe8000fffe03f */
[----:B------:R-:W-:Y:S01]  /*bf80*/  IMAD.WIDE.U32 R196, R103, -0x326172a9, RZ ;  /* 0xcd9e8d5767c47825 */ /* 0x000fe200078e00ff */
[----:B----4-:R-:W-:Y:S05]  /*bf90*/  LOP3.LUT R102, R187, UR26, R184, 0x96, !PT ;  /* 0x0000001abb667c12 */ /* 0x010fea000f8e96b8 */
[----:B------:R-:W-:Y:S01]  /*bfa0*/  IMAD.WIDE.U32 R182, R102, -0x326172a9, RZ ;  /* 0xcd9e8d5766b67825 */ /* 0x000fe200078e00ff */
[----:B-----5:R-:W-:Y:S04]  /*bfb0*/  LOP3.LUT R102, R197, UR23, R188, 0x96, !PT ;  /* 0x00000017c5667c12 */ /* 0x020fe8000f8e96bc */
[----:B------:R-:W-:Y:S01]  /*bfc0*/  LOP3.LUT R174, R183, UR22, R196, 0x96, !PT ;  /* 0x00000016b7ae7c12 */ /* 0x000fe2000f8e96c4 */
[----:B------:R-:W-:Y:S04]  /*bfd0*/  IMAD.WIDE.U32 R102, R102, -0x2daee0ad, RZ ;  /* 0xd2511f5366667825 */ /* 0x000fe800078e00ff */
[----:B------:R-:W-:Y:S01]  /*bfe0*/  IMAD.WIDE.U32 R174, R174, -0x2daee0ad, RZ ;  /* 0xd2511f53aeae7825 */ /* 0x000fe200078e00ff */
[----:B------:R-:W-:Y:S02]  /*bff0*/  LOP3.LUT R106, R103, UR8, R186, 0x96, !PT ;  /* 0x00000008676a7c12 */ /* 0x000fe4000f8e96ba */
[----:B------:R-:W-:Y:S01]  /*c000*/  FMNMX.FTZ R103, R172, R179, !PT ;  /* 0x000000b3ac677209 */ /* 0x000fe20007810000 */
[----:B------:R-:W-:Y:S01]  /*c010*/  FMUL.FTZ R172, R104, UR4 ;  /* 0x0000000468ac7c20 */ /* 0x000fe20008410000 */
[----:B------:R-:W-:Y:S01]  /*c020*/  LOP3.LUT R176, R175, UR18, R102, 0x96, !PT ;  /* 0x00000012afb07c12 */ /* 0x000fe2000f8e9666 */
[----:B------:R-:W-:Y:S01]  /*c030*/  IMAD.WIDE.U32 R106, R106, -0x326172a9, RZ ;  /* 0xcd9e8d576a6a7825 */ /* 0x000fe200078e00ff */
[----:B------:R-:W-:Y:S03]  /*c040*/  FMNMX.FTZ R102, R173, R178, !PT ;  /* 0x000000b2ad667209 */ /* 0x000fe60007810000 */
[----:B------:R-:W-:Y:S01]  /*c050*/  FADD.FTZ R0, -R103, R3 ;  /* 0x0000000367007221 */ /* 0x000fe20000010100 */
[----:B------:R-:W-:Y:S01]  /*c060*/  IMAD.WIDE.U32 R176, R176, -0x326172a9, RZ ;  /* 0xcd9e8d57b0b07825 */ /* 0x000fe200078e00ff */
[----:B------:R-:W-:Y:S01]  /*c070*/  LOP3.LUT R107, R107, UR19, R182, 0x96, !PT ;  /* 0x000000136b6b7c12 */ /* 0x000fe2000f8e96b6 */
[----:B------:R1:W2:Y:S01]  /*c080*/  MUFU.EX2 R3, R2 ;  /* 0x0000000200037308 */ /* 0x0002a20000000800 */
[----:B------:R-:W-:Y:S01]  /*c090*/  FSETP.NEU.FTZ.AND P2, PT, R102, -INF , PT ;  /* 0xff8000006600780b */ /* 0x000fe20003f5d000 */
[----:B------:R-:W-:Y:S01]  /*c0a0*/  FMUL.FTZ R0, R0, UR4 ;  /* 0x0000000400007c20 */ /* 0x000fe20008410000 */
[----:B------:R-:W-:Y:S01]  /*c0b0*/  LOP3.LUT R177, R177, UR17, R106, 0x96, !PT ;  /* 0x00000011b1b17c12 */ /* 0x000fe2000f8e966a */
[----:B------:R-:W-:Y:S04]  /*c0c0*/  IMAD.WIDE.U32 R106, R107, -0x2daee0ad, RZ ;  /* 0xd2511f536b6a7825 */ /* 0x000fe800078e00ff */
[----:B------:R-:W-:Y:S01]  /*c0d0*/  IMAD.WIDE.U32 R220, R177, -0x2daee0ad, RZ ;  /* 0xd2511f53b1dc7825 */ /* 0x000fe200078e00ff */
[----:B------:R-:W-:Y:S03]  /*c0e0*/  LOP3.LUT R175, R107, UR16, R174, 0x96, !PT ;  /* 0x000000106baf7c12 */ /* 0x000fe6000f8e96ae */
[----:B------:R-:W-:Y:S01]  /*c0f0*/  FMUL.FTZ R107, R103, UR4 ;  /* 0x00000004676b7c20 */ /* 0x000fe20008410000 */
[----:B------:R-:W-:Y:S01]  /*c100*/  LOP3.LUT R174, R221, UR28, R106, 0x96, !PT ;  /* 0x0000001cddae7c12 */ /* 0x000fe2000f8e966a */
[----:B------:R-:W-:Y:S04]  /*c110*/  IMAD.WIDE.U32 R190, R175, -0x326172a9, RZ ;  /* 0xcd9e8d57afbe7825 */ /* 0x000fe800078e00ff */
[----:B-1----:R-:W-:Y:S01]  /*c120*/  FADD.FTZ R2, -R102, R100 ;  /* 0x0000006466027221 */ /* 0x002fe20000010100 */
[----:B------:R-:W-:Y:S01]  /*c130*/  IMAD.WIDE.U32 R174, R174, -0x326172a9, RZ ;  /* 0xcd9e8d57aeae7825 */ /* 0x000fe200078e00ff */
[----:B------:R-:W-:Y:S01]  /*c140*/  LOP3.LUT R223, R191, UR9, R176, 0x96, !PT ;  /* 0x00000009bfdf7c12 */ /* 0x000fe2000f8e96b0 */
[----:B------:R1:W3:Y:S02]  /*c150*/  MUFU.EX2 R100, R0 ;  /* 0x0000000000647308 */ /* 0x0002e40000000800 */
[----:B------:R-:W-:Y:S01]  /*c160*/  FMUL.FTZ R2, R2, UR4 ;  /* 0x0000000402027c20 */ /* 0x000fe20008410000 */
[C---:B--2---:R-:W-:Y:S01]  /*c170*/  FMUL.FTZ R68, R3.reuse, R68 ;  /* 0x0000004403447220 */ /* 0x044fe20000410000 */
[C---:B------:R-:W-:Y:S01]  /*c180*/  FMUL.FTZ R69, R3.reuse, R69 ;  /* 0x0000004503457220 */ /* 0x040fe20000410000 */
[C---:B------:R-:W-:Y:S01]  /*c190*/  FMUL.FTZ R80, R3.reuse, R80 ;  /* 0x0000005003507220 */ /* 0x040fe20000410000 */
[C---:B------:R-:W-:Y:S01]  /*c1a0*/  FMUL.FTZ R81, R3.reuse, R81 ;  /* 0x0000005103517220 */ /* 0x040fe20000410000 */
[C---:B------:R-:W-:Y:S01]  /*c1b0*/  FMUL.FTZ R84, R3.reuse, R84 ;  /* 0x0000005403547220 */ /* 0x040fe20000410000 */
[C---:B------:R-:W-:Y:S02]  /*c1c0*/  FMUL.FTZ R85, R3.reuse, R85 ;  /* 0x0000005503557220 */ /* 0x040fe40000410000 */
[----:B------:R-:W2:Y:S01]  /*c1d0*/  MUFU.EX2 R2, R2 ;  /* 0x0000000200027308 */ /* 0x000ea20000000800 */
[C---:B------:R-:W-:Y:S01]  /*c1e0*/  FMUL.FTZ R96, R3.reuse, R96 ;  /* 0x0000006003607220 */ /* 0x040fe20000410000 */
[----:B------:R-:W-:Y:S01]  /*c1f0*/  FMUL.FTZ R97, R3, R97 ;  /* 0x0000006103617220 */ /* 0x000fe20000410000 */
[----:B-1----:R-:W-:Y:S01]  /*c200*/  FADD.FTZ R0, -R101, R105 ;  /* 0x0000006965007221 */ /* 0x002fe20000010100 */
[----:B------:R-:W-:Y:S01]  /*c210*/  FSEL R105, R172, RZ, P0 ;  /* 0x000000ffac697208 */ /* 0x000fe20000000000 */
[----:B---3--:R-:W-:Y:S01]  /*c220*/  FMUL.FTZ R70, R100, R70 ;  /* 0x0000004664467220 */ /* 0x008fe20000410000 */
[----:B------:R-:W-:Y:S01]  /*c230*/  FSETP.NEU.FTZ.AND P0, PT, R103, -INF , PT ;  /* 0xff8000006700780b */ /* 0x000fe20003f1d000 */
[----:B------:R-:W-:Y:S01]  /*c240*/  FMUL.FTZ R0, R0, UR4 ;  /* 0x0000000400007c20 */ /* 0x000fe20008410000 */
[----:B------:R-:W-:Y:S01]  /*c250*/  FMUL.FTZ R71, R100, R71 ;  /* 0x0000004764477220 */ /* 0x000fe20000410000 */
[--C-:B------:R-:W-:Y:S01]  /*c260*/  FFMA.FTZ R173, R16, UR4, -R105.reuse ;  /* 0x0000000410ad7c23 */ /* 0x100fe20008010869 */
[----:B------:R-:W-:Y:S01]  /*c270*/  FSEL R16, R107, RZ, P0 ;  /* 0x000000ff6b107208 */ /* 0x000fe20000000000 */
[--C-:B------:R-:W-:Y:S01]  /*c280*/  FFMA.FTZ R172, R5, UR4, -R105.reuse ;  /* 0x0000000405ac7c23 */ /* 0x100fe20008010869 */
[----:B------:R-:W-:Y:S01]  /*c290*/  FSETP.NEU.FTZ.AND P0, PT, R101, -INF , PT ;  /* 0xff8000006500780b */ /* 0x000fe20003f1d000 */
[----:B------:R-:W-:Y:S01]  /*c2a0*/  FMUL.FTZ R5, R102, UR4 ;  /* 0x0000000466057c20 */ /* 0x000fe20008410000 */
[--C-:B------:R-:W-:Y:S01]  /*c2b0*/  FFMA.FTZ R4, R4, UR4, -R105.reuse ;  /* 0x0000000404047c23 */ /* 0x100fe20008010869 */
[--C-:B------:R-:W-:Y:S01]  /*c2c0*/  FFMA.FTZ R221, R50, UR4, -R16.reuse ;  /* 0x0000000432dd7c23 */ /* 0x100fe20008010810 */
[--C-:B------:R-:W-:Y:S01]  /*c2d0*/  FFMA.FTZ R224, R51, UR4, -R16.reuse ;  /* 0x0000000433e07c23 */ /* 0x100fe20008010810 */
[----:B------:R-:W-:Y:S01]  /*c2e0*/  FFMA.FTZ R6, R6, UR4, -R16 ;  /* 0x0000000406067c23 */ /* 0x000fe20008010810 */
[----:B------:R-:W-:Y:S01]  /*c2f0*/  FSEL R5, R5, RZ, P2 ;  /* 0x000000ff05057208 */ /* 0x000fe20001000000 */
[----:B------:R-:W3:Y:S01]  /*c300*/  LDL.64 R50, [R1+0x8] ;  /* 0x0000080001327983 */ /* 0x000ee20000100a00 */
[----:B------:R-:W-:Y:S01]  /*c310*/  MUFU.EX2 R250, R4 ;  /* 0x0000000400fa7308 */ /* 0x000fe20000000800 */
[--C-:B------:R-:W-:Y:S01]  /*c320*/  FFMA.FTZ R201, R33, UR4, -R105.reuse ;  /* 0x0000000421c97c23 */ /* 0x100fe20008010869 */
[----:B------:R-:W-:Y:S01]  /*c330*/  FFMA.FTZ R178, R20, UR4, -R105 ;  /* 0x0000000414b27c23 */ /* 0x000fe20008010869 */
[----:B------:R-:W-:Y:S02]  /*c340*/  IMAD.MOV.U32 R33, RZ, RZ, R187 ;  /* 0x000000ffff217224 */ /* 0x000fe400078e00bb */
[--C-:B------:R-:W-:Y:S01]  /*c350*/  FFMA.FTZ R187, R28, UR4, -R5.reuse ;  /* 0x000000041cbb7c23 */ /* 0x100fe20008010805 */
[----:B------:R-:W-:Y:S02]  /*c360*/  IMAD.MOV.U32 R20, RZ, RZ, R188 ;  /* 0x000000ffff147224 */ /* 0x000fe400078e00bc */
[--C-:B------:R-:W-:Y:S01]  /*c370*/  FFMA.FTZ R181, R24, UR4, -R5.reuse ;  /* 0x0000000418b57c23 */ /* 0x100fe20008010805 */
[----:B------:R-:W-:Y:S01]  /*c380*/  FFMA.FTZ R180, R25, UR4, -R5 ;  /* 0x0000000419b47c23 */ /* 0x000fe20008010805 */
[----:B------:R1:W-:Y:S01]  /*c390*/  MUFU.EX2 R251, R6 ;  /* 0x0000000600fb7308 */ /* 0x0003e20000000800 */
[C---:B------:R-:W-:Y:S01]  /*c3a0*/  FMUL.FTZ R82, R100.reuse, R82 ;  /* 0x0000005264527220 */ /* 0x040fe20000410000 */
[C---:B------:R-:W-:Y:S01]  /*c3b0*/  FMUL.FTZ R83, R100.reuse, R83 ;  /* 0x0000005364537220 */ /* 0x040fe20000410000 */
[C---:B------:R-:W-:Y:S01]  /*c3c0*/  FMUL.FTZ R86, R100.reuse, R86 ;  /* 0x0000005664567220 */ /* 0x040fe20000410000 */
[C---:B------:R-:W-:Y:S01]  /*c3d0*/  FMUL.FTZ R87, R100.reuse, R87 ;  /* 0x0000005764577220 */ /* 0x040fe20000410000 */
[C---:B------:R-:W-:Y:S01]  /*c3e0*/  FMUL.FTZ R98, R100.reuse, R98 ;  /* 0x0000006264627220 */ /* 0x040fe20000410000 */
[----:B------:R-:W-:Y:S01]  /*c3f0*/  FMUL.FTZ R99, R100, R99 ;  /* 0x0000006364637220 */ /* 0x000fe20000410000 */
[----:B------:R-:W-:Y:S03]  /*c400*/  FFMA.FTZ R225, R48, UR4, -R105 ;  /* 0x0000000430e17c23 */ /* 0x000fe60008010869 */
[----:B------:R-:W-:Y:S01]  /*c410*/  MUFU.EX2 R181, R181 ;  /* 0x000000b500b57308 */ /* 0x000fe20000000800 */
[--C-:B------:R-:W-:Y:S01]  /*c420*/  FFMA.FTZ R188, R29, UR4, -R5.reuse ;  /* 0x000000041dbc7c23 */ /* 0x100fe20008010805 */
[----:B------:R-:W-:Y:S01]  /*c430*/  FFMA.FTZ R230, R57, UR4, -R5 ;  /* 0x0000000439e67c23 */ /* 0x000fe20008010805 */
[----:B--2---:R-:W-:Y:S01]  /*c440*/  FMUL.FTZ R57, R2, R145 ;  /* 0x0000009102397220 */ /* 0x004fe20000410000 */
[--C-:B------:R-:W-:Y:S01]  /*c450*/  FFMA.FTZ R7, R7, UR4, -R16.reuse ;  /* 0x0000000407077c23 */ /* 0x100fe20008010810 */
[--C-:B------:R-:W-:Y:S01]  /*c460*/  FFMA.FTZ R212, R36, UR4, -R105.reuse ;  /* 0x0000000424d47c23 */ /* 0x100fe20008010869 */
[----:B------:R-:W-:Y:S01]  /*c470*/  FFMA.FTZ R213, R37, UR4, -R105 ;  /* 0x0000000425d57c23 */ /* 0x000fe20008010869 */
[----:B------:R-:W-:Y:S03]  /*c480*/  FFMA.FTZ R18, R18, UR4, -R16 ;  /* 0x0000000412127c23 */ /* 0x000fe60008010810 */
[----:B------:R-:W-:Y:S01]  /*c490*/  MUFU.EX2 R180, R180 ;  /* 0x000000b400b47308 */ /* 0x000fe20000000800 */
[----:B-1----:R-:W-:Y:S01]  /*c4a0*/  LOP3.LUT R6, R175, UR27, R190, 0x96, !PT ;  /* 0x0000001baf067c12 */ /* 0x002fe2000f8e96be */
[--C-:B------:R-:W-:Y:S01]  /*c4b0*/  FFMA.FTZ R8, R8, UR4, -R5.reuse ;  /* 0x0000000408087c23 */ /* 0x100fe20008010805 */
        /* <DEDUP_REMOVED lines=9> */
[----:B------:R-:W-:Y:S01]  /*c550*/  FFMA.FTZ R243, R61, UR4, -R5 ;  /* 0x000000043df37c23 */ /* 0x000fe20008010805 */
[----:B------:R-:W-:Y:S01]  /*c560*/  LOP3.LUT R5, R6, 0xff, RZ, 0xc0, !PT ;  /* 0x000000ff06057812 */ /* 0x000fe200078ec0ff */
[----:B------:R-:W-:Y:S01]  /*c570*/  MUFU.EX2 R188, R188 ;  /* 0x000000bc00bc7308 */ /* 0x000fe20000000800 */
[--C-:B------:R-:W-:Y:S01]  /*c580*/  FFMA.FTZ R19, R19, UR4, -R16.reuse ;  /* 0x0000000413137c23 */ /* 0x100fe20008010810 */
[--C-:B------:R-:W-:Y:S01]  /*c590*/  FFMA.FTZ R204, R38, UR4, -R16.reuse ;  /* 0x0000000426cc7c23 */ /* 0x100fe20008010810 */
[----:B------:R-:W-:Y:S01]  /*c5a0*/  ISETP.LE.U32.AND P6, PT, R5, UR12, PT ;  /* 0x0000000c05007c0c */ /* 0x000fe2000bfc3070 */
[----:B------:R-:W-:Y:S01]  /*c5b0*/  FMUL.FTZ R38, R100, R122 ;  /* 0x0000007a64267220 */ /* 0x000fe20000410000 */
[----:B------:R-:W-:Y:S01]  /*c5c0*/  LOP3.LUT R5, R6, 0xffff, RZ, 0xc0, !PT ;  /* 0x0000ffff06057812 */ /* 0x000fe200078ec0ff */
[--C-:B------:R-:W-:Y:S01]  /*c5d0*/  FFMA.FTZ R214, R39, UR4, -R16.reuse ;  /* 0x0000000427d67c23 */ /* 0x100fe20008010810 */
[----:B------:R-:W-:Y:S03]  /*c5e0*/  FMUL.FTZ R39, R100, R123 ;  /* 0x0000007b64277220 */ /* 0x000fe60000410000 */
[----:B------:R-:W-:Y:S01]  /*c5f0*/  MUFU.EX2 R240, R7 ;  /* 0x0000000700f07308 */ /* 0x000fe20000000800 */
[----:B------:R-:W-:Y:S01]  /*c600*/  SHF.R.U32.HI R5, RZ, 0x8, R5 ;  /* 0x00000008ff057819 */ /* 0x000fe20000011605 */
[----:B------:R-:W-:Y:S01]  /*c610*/  FMUL.FTZ R4, R101, UR4 ;  /* 0x0000000465047c20 */ /* 0x000fe20008410000 */
[--C-:B------:R-:W-:Y:S01]  /*c620*/  FFMA.FTZ R107, R22, UR4, -R16.reuse ;  /* 0x00000004166b7c23 */ /* 0x100fe20008010810 */
[----:B------:R-:W-:Y:S01]  /*c630*/  FMUL.FTZ R22, R100, R130 ;  /* 0x0000008264167220 */ /* 0x000fe20000410000 */
[----:B------:R-:W-:Y:S01]  /*c640*/  LOP3.LUT R5, R5, 0xffff, RZ, 0xc0, !PT ;  /* 0x0000ffff05057812 */ /* 0x000fe200078ec0ff */
[----:B------:R-:W-:Y:S01]  /*c650*/  FFMA.FTZ R191, R35, UR4, -R16 ;  /* 0x0000000423bf7c23 */ /* 0x000fe20008010810 */
[----:B------:R-:W-:Y:S01]  /*c660*/  FSEL R4, R4, RZ, P0 ;  /* 0x000000ff04047208 */ /* 0x000fe20000000000 */
[----:B------:R-:W-:Y:S01]  /*c670*/  FMUL.FTZ R35, R100, R127 ;  /* 0x0000007f64237220 */ /* 0x000fe20000410000 */
[----:B------:R-:W-:Y:S01]  /*c680*/  ISETP.LE.U32.AND P5, PT, R5, UR12, PT ;  /* 0x0000000c05007c0c */ /* 0x000fe2000bfa3070 */
[----:B------:R1:W-:Y:S01]  /*c690*/  MUFU.EX2 R239, R18 ;  /* 0x0000001200ef7308 */ /* 0x0003e20000000800 */
[----:B------:R-:W-:Y:S01]  /*c6a0*/  SHF.R.U32.HI R5, RZ, 0x10, R6 ;  /* 0x00000010ff057819 */ /* 0x000fe20000011606 */
[----:B------:R-:W-:Y:S01]  /*c6b0*/  IMAD.MOV.U32 R36, RZ, RZ, R184 ;  /* 0x000000ffff247224 */ /* 0x000fe200078e00b8 */
[----:B------:R-:W-:Y:S01]  /*c6c0*/  SHF.R.U32.HI R6, RZ, 0x18, R6 ;  /* 0x00000018ff067819 */ /* 0x000fe20000011606 */
[----:B------:R-:W-:Y:S01]  /*c6d0*/  IMAD.MOV.U32 R37, RZ, RZ, R185 ;  /* 0x000000ffff257224 */ /* 0x000fe200078e00b9 */
[----:B------:R-:W-:Y:S01]  /*c6e0*/  LOP3.LUT R5, R5, 0xff, RZ, 0xc0, !PT ;  /* 0x000000ff05057812 */ /* 0x000fe200078ec0ff */
[--C-:B------:R-:W-:Y:S01]  /*c6f0*/  FFMA.FTZ R11, R11, UR4, -R4.reuse ;  /* 0x000000040b0b7c23 */ /* 0x100fe20008010804 */
[----:B------:R-:W-:Y:S01]  /*c700*/  ISETP.LE.U32.AND P3, PT, R6, UR12, PT ;  /* 0x0000000c06007c0c */ /* 0x000fe2000bf63070 */
[----:B------:R-:W-:Y:S01]  /*c710*/  FFMA.FTZ R185, R30, UR4, -R4 ;  /* 0x000000041eb97c23 */ /* 0x000fe20008010804 */
[----:B------:R-:W-:Y:S01]  /*c720*/  ISETP.LE.U32.AND P4, PT, R5, UR12, PT ;  /* 0x0000000c05007c0c */ /* 0x000fe2000bf83070 */
[----:B------:R-:W-:Y:S01]  /*c730*/  IMAD.MOV.U32 R30, RZ, RZ, R36 ;  /* 0x000000ffff1e7224 */ /* 0x000fe200078e0024 */
[----:B------:R-:W-:Y:S01]  /*c740*/  MUFU.EX2 R235, R11 ;  /* 0x0000000b00eb7308 */ /* 0x000fe20000000800 */
[--C-:B------:R-:W-:Y:S01]  /*c750*/  FFMA.FTZ R198, R42, UR4, -R4.reuse ;  /* 0x000000042ac67c23 */ /* 0x100fe20008010804 */
[--C-:B------:R-:W-:Y:S01]  /*c760*/  FFMA.FTZ R200, R43, UR4, -R4.reuse ;  /* 0x000000042bc87c23 */ /* 0x100fe20008010804 */
[--C-:B------:R-:W-:Y:S01]  /*c770*/  FFMA.FTZ R227, R58, UR4, -R4.reuse ;  /* 0x000000043ae37c23 */ /* 0x100fe20008010804 */
[----:B------:R-:W2:Y:S01]  /*c780*/  LDL.64 R42, [R1+0x20] ;  /* 0x00002000012a7983 */ /* 0x000ea20000100a00 */
[----:B------:R-:W-:Y:S01]  /*c790*/  FFMA.FTZ R228, R59, UR4, -R4 ;  /* 0x000000043be47c23 */ /* 0x000fe20008010804 */
[C---:B-1----:R-:W-:Y:S01]  /*c7a0*/  FMUL.FTZ R18, R100.reuse, R134 ;  /* 0x0000008664127220 */ /* 0x042fe20000410000 */
[--C-:B------:R-:W-:Y:S01]  /*c7b0*/  FFMA.FTZ R184, R23, UR4, -R16.reuse ;  /* 0x0000000417b87c23 */ /* 0x100fe20008010810 */
[----:B------:R-:W-:Y:S02]  /*c7c0*/  FMUL.FTZ R23, R100, R131 ;  /* 0x0000008364177220 */ /* 0x000fe40000410000 */
[----:B------:R-:W-:Y:S01]  /*c7d0*/  MUFU.EX2 R191, R191 ;  /* 0x000000bf00bf7308 */ /* 0x000fe20000000800 */
[--C-:B------:R-:W-:Y:S01]  /*c7e0*/  FFMA.FTZ R231, R54, UR4, -R16.reuse ;  /* 0x0000000436e77c23 */ /* 0x100fe20008010810 */
[C---:B------:R-:W-:Y:S01]  /*c7f0*/  FMUL.FTZ R54, R100.reuse, R114 ;  /* 0x0000007264367220 */ /* 0x040fe20000410000 */
[--C-:B------:R-:W-:Y:S01]  /*c800*/  FFMA.FTZ R232, R55, UR4, -R16.reuse ;  /* 0x0000000437e87c23 */ /* 0x100fe20008010810 */
[----:B------:R-:W-:Y:S01]  /*c810*/  FMUL.FTZ R55, R100, R115 ;  /* 0x0000007364377220 */ /* 0x000fe20000410000 */
[--C-:B------:R-:W-:Y:S01]  /*c820*/  FFMA.FTZ R244, R66, UR4, -R16.reuse ;  /* 0x0000000442f47c23 */ /* 0x100fe20008010810 */
[C---:B------:R-:W-:Y:S01]  /*c830*/  FMUL.FTZ R66, R100.reuse, R110 ;  /* 0x0000006e64427220 */ /* 0x040fe20000410000 */
[----:B------:R-:W-:Y:S01]  /*c840*/  FFMA.FTZ R245, R67, UR4, -R16 ;  /* 0x0000000443f57c23 */ /* 0x000fe20008010810 */
[----:B------:R-:W-:Y:S02]  /*c850*/  FMUL.FTZ R67, R100, R111 ;  /* 0x0000006f64437220 */ /* 0x000fe40000410000 */
[----:B------:R-:W1:Y:S01]  /*c860*/  MUFU.EX2 R211, R19 ;  /* 0x0000001300d37308 */ /* 0x000e620000000800 */
[----:B------:R-:W-:Y:S01]  /*c870*/  FMUL.FTZ R60, R2, R140 ;  /* 0x0000008c023c7220 */ /* 0x000fe20000410000 */
[--C-:B------:R-:W-:Y:S01]  /*c880*/  FFMA.FTZ R10, R10, UR4, -R4.reuse ;  /* 0x000000040a0a7c23 */ /* 0x100fe20008010804 */
[--C-:B------:R-:W-:Y:S01]  /*c890*/  FFMA.FTZ R14, R14, UR4, -R4.reuse ;  /* 0x000000040e0e7c23 */ /* 0x100fe20008010804 */
[--C-:B------:R-:W-:Y:S01]  /*c8a0*/  FFMA.FTZ R15, R15, UR4, -R4.reuse ;  /* 0x000000040f0f7c23 */ /* 0x100fe20008010804 */
[--C-:B------:R-:W-:Y:S01]  /*c8b0*/  FFMA.FTZ R176, R26, UR4, -R4.reuse ;  /* 0x000000041ab07c23 */ /* 0x100fe20008010804 */
[--C-:B------:R-:W-:Y:S01]  /*c8c0*/  FFMA.FTZ R177, R27, UR4, -R4.reuse ;  /* 0x000000041bb17c23 */ /* 0x100fe20008010804 */
[--C-:B------:R-:W-:Y:S03]  /*c8d0*/  FFMA.FTZ R217, R46, UR4, -R4.reuse ;  /* 0x000000042ed97c23 */ /* 0x100fe60008010804 */
[----:B------:R-:W4:Y:S01]  /*c8e0*/  MUFU.EX2 R0, R0 ;  /* 0x0000000000007308 */ /* 0x000f220000000800 */
[----:B------:R-:W-:Y:S01]  /*c8f0*/  FFMA.FTZ R218, R47, UR4, -R4 ;  /* 0x000000042fda7c23 */ /* 0x000fe20008010804 */
[C---:B------:R-:W-:Y:S01]  /*c900*/  FMUL.FTZ R36, R3.reuse, R120 ;  /* 0x0000007803247220 */ /* 0x040fe20000410000 */
[----:B------:R-:W-:Y:S01]  /*c910*/  FMUL.FTZ R48, R3, R116 ;  /* 0x0000007403307220 */ /* 0x000fe20000410000 */
[C---:B------:R-:W-:Y:S01]  /*c920*/  FMUL.FTZ R61, R2.reuse, R141 ;  /* 0x0000008d023d7220 */ /* 0x040fe20000410000 */
[C---:B------:R-:W-:Y:S01]  /*c930*/  FMUL.FTZ R40, R2.reuse, R152 ;  /* 0x0000009802287220 */ /* 0x040fe20000410000 */
[C---:B------:R-:W-:Y:S01]  /*c940*/  FMUL.FTZ R41, R2.reuse, R153 ;  /* 0x0000009902297220 */ /* 0x040fe20000410000 */
[----:B------:R-:W-:Y:S03]  /*c950*/  FMUL.FTZ R44, R2, R148 ;  /* 0x00000094022c7220 */ /* 0x000fe60000410000 */
[----:B------:R5:W-:Y:S01]  /*c960*/  MUFU.EX2 R120, R15 ;  /* 0x0000000f00787308 */ /* 0x000be20000000800 */
[----:B-1----:R-:W-:Y:S01]  /*c970*/  F2FP.BF16.F32.PACK_AB R116, R211, R239 ;  /* 0x000000efd374723e */ /* 0x002fe200000010ff */
[----:B------:R-:W-:Y:S01]  /*c980*/  FMUL.FTZ R19, R100, R135 ;  /* 0x0000008764137220 */ /* 0x000fe20000410000 */
[C---:B------:R-:W-:Y:S01]  /*c990*/  FMUL.FTZ R45, R2.reuse, R149 ;  /* 0x00000095022d7220 */ /* 0x040fe20000410000 */
[C---:B------:R-:W-:Y:S01]  /*c9a0*/  FMUL.FTZ R56, R2.reuse, R144 ;  /* 0x0000009002387220 */ /* 0x040fe20000410000 */
[C---:B------:R-:W-:Y:S01]  /*c9b0*/  FMUL.FTZ R72, R2.reuse, R72 ;  /* 0x0000004802487220 */ /* 0x040fe20000410000 */
[C---:B------:R-:W-:Y:S01]  /*c9c0*/  FMUL.FTZ R73, R2.reuse, R73 ;  /* 0x0000004902497220 */ /* 0x040fe20000410000 */
[----:B------:R-:W-:Y:S03]  /*c9d0*/  FMUL.FTZ R76, R2, R76 ;  /* 0x0000004c024c7220 */ /* 0x000fe60000410000 */
[----:B------:R-:W-:Y:S01]  /*c9e0*/  MUFU.EX2 R177, R177 ;  /* 0x000000b100b17308 */ /* 0x000fe20000000800 */
[C---:B----4-:R-:W-:Y:S01]  /*c9f0*/  FMUL.FTZ R74, R0.reuse, R74 ;  /* 0x0000004a004a7220 */ /* 0x050fe20000410000 */
[C---:B------:R-:W-:Y:S01]  /*ca00*/  FMUL.FTZ R75, R0.reuse, R75 ;  /* 0x0000004b004b7220 */ /* 0x040fe20000410000 */
[C---:B------:R-:W-:Y:S01]  /*ca10*/  FMUL.FTZ R78, R0.reuse, R78 ;  /* 0x0000004e004e7220 */ /* 0x040fe20000410000 */
[C---:B------:R-:W-:Y:S01]  /*ca20*/  FMUL.FTZ R79, R0.reuse, R79 ;  /* 0x0000004f004f7220 */ /* 0x040fe20000410000 */
[C---:B------:R-:W-:Y:S01]  /*ca30*/  FMUL.FTZ R90, R0.reuse, R90 ;  /* 0x0000005a005a7220 */ /* 0x040fe20000410000 */
[C---:B------:R-:W-:Y:S01]  /*ca40*/  FMUL.FTZ R91, R0.reuse, R91 ;  /* 0x0000005b005b7220 */ /* 0x040fe20000410000 */
[C---:B------:R-:W-:Y:S03]  /*ca50*/  FMUL.FTZ R94, R0.reuse, R94 ;  /* 0x0000005e005e7220 */ /* 0x040fe60000410000 */
[----:B------:R1:W-:Y:S01]  /*ca60*/  MUFU.EX2 R210, R13 ;  /* 0x0000000d00d27308 */ /* 0x0003e20000000800 */
[C---:B-----5:R-:W-:Y:S01]  /*ca70*/  FMUL.FTZ R15, R0.reuse, R167 ;  /* 0x000000a7000f7220 */ /* 0x060fe20000410000 */
[----:B------:R-:W-:Y:S01]  /*ca80*/  FMUL.FTZ R95, R0, R95 ;  /* 0x0000005f005f7220 */ /* 0x000fe20000410000 */
[C---:B------:R-:W-:Y:S01]  /*ca90*/  FMUL.FTZ R77, R2.reuse, R77 ;  /* 0x0000004d024d7220 */ /* 0x040fe20000410000 */
[C---:B------:R-:W-:Y:S01]  /*caa0*/  FMUL.FTZ R88, R2.reuse, R88 ;  /* 0x0000005802587220 */ /* 0x040fe20000410000 */
[C---:B------:R-:W-:Y:S01]  /*cab0*/  FMUL.FTZ R89, R2.reuse, R89 ;  /* 0x0000005902597220 */ /* 0x040fe20000410000 */
[C---:B------:R-:W-:Y:S01]  /*cac0*/  FMUL.FTZ R92, R2.reuse, R92 ;  /* 0x0000005c025c7220 */ /* 0x040fe20000410000 */
[----:B------:R-:W-:Y:S03]  /*cad0*/  FMUL.FTZ R93, R2, R93 ;  /* 0x0000005d025d7220 */ /* 0x000fe60000410000 */
[----:B------:R-:W-:Y:S01]  /*cae0*/  MUFU.EX2 R184, R184 ;  /* 0x000000b800b87308 */ /* 0x000fe20000000800 */
[--C-:B------:R-:W-:Y:S01]  /*caf0*/  FFMA.FTZ R233, R52, UR4, -R105.reuse ;  /* 0x0000000434e97c23 */ /* 0x100fe20008010869 */
[----:B------:R-:W-:Y:S01]  /*cb00*/  FMUL.FTZ R52, R3, R112 ;  /* 0x0000007003347220 */ /* 0x000fe20000410000 */
[----:B------:R-:W-:Y:S01]  /*cb10*/  FFMA.FTZ R179, R21, UR4, -R105 ;  /* 0x0000000415b37c23 */ /* 0x000fe20008010869 */
[----:B------:R-:W-:Y:S02]  /*cb20*/  IMAD.MOV.U32 R21, RZ, RZ, R189 ;  /* 0x000000ffff157224 */ /* 0x000fe400078e00bd */
[----:B------:R-:W-:Y:S01]  /*cb30*/  FFMA.FTZ R189, R34, UR4, -R16 ;  /* 0x0000000422bd7c23 */ /* 0x000fe20008010810 */
[----:B------:R-:W-:Y:S01]  /*cb40*/  FMUL.FTZ R34, R100, R126 ;  /* 0x0000007e64227220 */ /* 0x000fe20000410000 */
[----:B------:R-:W-:Y:S01]  /*cb50*/  FMUL.FTZ R16, R3, R132 ;  /* 0x0000008403107220 */ /* 0x000fe20000410000 */
[----:B------:R-:W-:Y:S01]  /*cb60*/  IMAD.MOV.U32 R132, RZ, RZ, R30 ;  /* 0x000000ffff847224 */ /* 0x000fe200078e001e */
[----:B------:R-:W-:Y:S01]  /*cb70*/  MUFU.EX2 R144, R189 ;  /* 0x000000bd00907308 */ /* 0x000fe20000000800 */
[----:B-1----:R-:W-:Y:S01]  /*cb80*/  FMUL.FTZ R13, R2, R165 ;  /* 0x000000a5020d7220 */ /* 0x002fe20000410000 */
[--C-:B------:R-:W-:Y:S01]  /*cb90*/  FFMA.FTZ R236, R53, UR4, -R105.reuse ;  /* 0x0000000435ec7c23 */ /* 0x100fe20008010869 */
[C---:B------:R-:W-:Y:S01]  /*cba0*/  FMUL.FTZ R53, R3.reuse, R113 ;  /* 0x0000007103357220 */ /* 0x040fe20000410000 */
[--C-:B------:R-:W-:Y:S01]  /*cbb0*/  FFMA.FTZ R246, R64, UR4, -R105.reuse ;  /* 0x0000000440f67c23 */ /* 0x100fe20008010869 */
[----:B------:R-:W-:Y:S01]  /*cbc0*/  FMUL.FTZ R64, R3, R108 ;  /* 0x0000006c03407220 */ /* 0x000fe20000410000 */
[--C-:B------:R-:W-:Y:S01]  /*cbd0*/  FFMA.FTZ R17, R17, UR4, -R105.reuse ;  /* 0x0000000411117c23 */ /* 0x100fe20008010869 */
[--C-:B------:R-:W-:Y:S01]  /*cbe0*/  FFMA.FTZ R226, R49, UR4, -R105.reuse ;  /* 0x0000000431e27c23 */ /* 0x100fe20008010869 */
[----:B------:R-:W-:Y:S02]  /*cbf0*/  FMUL.FTZ R49, R3, R117 ;  /* 0x0000007503317220 */ /* 0x000fe40000410000 */
[----:B------:R-:W-:Y:S01]  /*cc00*/  MUFU.EX2 R152, R185 ;  /* 0x000000b900987308 */ /* 0x000fe20000000800 */
[----:B------:R-:W-:Y:S01]  /*cc10*/  FFMA.FTZ R247, R65, UR4, -R105 ;  /* 0x0000000441f77c23 */ /* 0x000fe20008010869 */
[C---:B------:R-:W-:Y:S01]  /*cc20*/  FMUL.FTZ R65, R3.reuse, R109 ;  /* 0x0000006d03417220 */ /* 0x040fe20000410000 */
[----:B------:R-:W-:Y:S02]  /*cc30*/  IMAD.MOV.U32 R25, RZ, RZ, R33 ;  /* 0x000000ffff197224 */ /* 0x000fe400078e0021 */
[C---:B------:R-:W-:Y:S01]  /*cc40*/  FMUL.FTZ R33, R3.reuse, R125 ;  /* 0x0000007d03217220 */ /* 0x040fe20000410000 */
[----:B------:R-:W-:Y:S02]  /*cc50*/  IMAD.MOV.U32 R28, RZ, RZ, R20 ;  /* 0x000000ffff1c7224 */ /* 0x000fe400078e0014 */
[C---:B------:R-:W-:Y:S01]  /*cc60*/  FMUL.FTZ R20, R3.reuse, R128 ;  /* 0x0000008003147220 */ /* 0x040fe20000410000 */
[----:B------:R-:W-:Y:S01]  /*cc70*/  IMAD.MOV.U32 R29, RZ, RZ, R21 ;  /* 0x000000ffff1d7224 */ /* 0x000fe200078e0015 */
[----:B------:R1:W-:Y:S01]  /*cc80*/  MUFU.EX2 R215, R17 ;  /* 0x0000001100d77308 */ /* 0x0003e20000000800 */
[----:B------:R-:W-:Y:S01]  /*cc90*/  FMUL.FTZ R21, R3, R129 ;  /* 0x0000008103157220 */ /* 0x000fe20000410000 */
[----:B------:R-:W-:Y:S02]  /*cca0*/  IMAD.MOV.U32 R26, RZ, RZ, R28 ;  /* 0x000000ffff1a7224 */ /* 0x000fe400078e001c */
[C---:B------:R-:W-:Y:S01]  /*ccb0*/  FMUL.FTZ R28, R2.reuse, R156 ;  /* 0x0000009c021c7220 */ /* 0x040fe20000410000 */
[----:B------:R-:W-:Y:S02]  /*ccc0*/  IMAD.MOV.U32 R27, RZ, RZ, R29 ;  /* 0x000000ffff1b7224 */ /* 0x000fe400078e001d */
[C---:B------:R-:W-:Y:S01]  /*ccd0*/  FMUL.FTZ R29, R2.reuse, R157 ;  /* 0x0000009d021d7220 */ /* 0x040fe20000410000 */
[----:B------:R-:W-:Y:S02]  /*cce0*/  IMAD.MOV.U32 R47, RZ, RZ, R25 ;  /* 0x000000ffff2f7224 */ /* 0x000fe400078e0019 */
[----:B------:R-:W-:Y:S01]  /*ccf0*/  FMUL.FTZ R25, R2, R161 ;  /* 0x000000a102197220 */ /* 0x000fe20000410000 */
[----:B------:R-:W-:Y:S01]  /*cd00*/  MUFU.EX2 R153, R204 ;  /* 0x000000cc00997308 */ /* 0x000fe20000000800 */
[----:B------:R-:W-:Y:S01]  /*cd10*/  FFMA.FTZ R199, R32, UR4, -R105 ;  /* 0x0000000420c77c23 */ /* 0x000fe20008010869 */
[----:B------:R-:W-:Y:S02]  /*cd20*/  IMAD.MOV.U32 R32, RZ, RZ, R186 ;  /* 0x000000ffff207224 */ /* 0x000fe400078e00ba */
[----:B------:R-:W-:Y:S01]  /*cd30*/  FFMA.FTZ R186, R31, UR4, -R4 ;  /* 0x000000041fba7c23 */ /* 0x000fe20008010804 */
[----:B------:R-:W-:Y:S02]  /*cd40*/  IMAD.MOV.U32 R31, RZ, RZ, R37 ;  /* 0x000000ffff1f7224 */ /* 0x000fe400078e0025 */
[C---:B------:R-:W-:Y:S01]  /*cd50*/  FMUL.FTZ R37, R3.reuse, R121 ;  /* 0x0000007903257220 */ /* 0x040fe20000410000 */
[----:B------:R-:W-:Y:S02]  /*cd60*/  IMAD.MOV.U32 R24, RZ, RZ, R32 ;  /* 0x000000ffff187224 */ /* 0x000fe400078e0020 */
[C---:B------:R-:W-:Y:S01]  /*cd70*/  FMUL.FTZ R32, R3.reuse, R124 ;  /* 0x0000007c03207220 */ /* 0x040fe20000410000 */
[----:B------:R4:W-:Y:S01]  /*cd80*/  MUFU.EX2 R242, R172 ;  /* 0x000000ac00f27308 */ /* 0x0009e20000000800 */
[----:B-1----:R-:W-:Y:S01]  /*cd90*/  FMUL.FTZ R17, R3, R133 ;  /* 0x0000008503117220 */ /* 0x002fe20000410000 */
[----:B------:R-:W-:Y:S02]  /*cda0*/  IMAD.MOV.U32 R133, RZ, RZ, R31 ;  /* 0x000000ffff857224 */ /* 0x000fe400078e001f */
[----:B------:R-:W-:Y:S01]  /*cdb0*/  FMUL.FTZ R31, R0, R159 ;  /* 0x0000009f001f7220 */ /* 0x000fe20000410000 */
[----:B------:R-:W-:Y:S02]  /*cdc0*/  IMAD.MOV.U32 R46, RZ, RZ, R24 ;  /* 0x000000ffff2e7224 */ /* 0x000fe400078e0018 */
[----:B------:R-:W-:Y:S01]  /*cdd0*/  FMUL.FTZ R24, R2, R160 ;  /* 0x000000a002187220 */ /* 0x000fe20000410000 */
[----:B------:R-:W-:Y:S02]  /*cde0*/  IMAD.MOV.U32 R131, RZ, RZ, R47 ;  /* 0x000000ffff837224 */ /* 0x000fe400078e002f */
[C---:B------:R-:W-:Y:S01]  /*cdf0*/  FMUL.FTZ R47, R0.reuse, R151 ;  /* 0x00000097002f7220 */ /* 0x040fe20000410000 */
[----:B------:R-:W-:Y:S01]  /*ce00*/  MUFU.EX2 R186, R186 ;  /* 0x000000ba00ba7308 */ /* 0x000fe20000000800 */
[----:B------:R-:W-:Y:S02]  /*ce10*/  IMAD.MOV.U32 R130, RZ, RZ, R46 ;  /* 0x000000ffff827224 */ /* 0x000fe400078e002e */
[C---:B------:R-:W-:Y:S07]  /*ce20*/  FMUL.FTZ R46, R0.reuse, R150 ;  /* 0x00000096002e7220 */ /* 0x040fee0000410000 */
[----:B------:R-:W1:Y:S01]  /*ce30*/  MUFU.EX2 R234, R173 ;  /* 0x000000ad00ea7308 */ /* 0x000e620000000800 */
[--C-:B----4-:R-:W-:Y:S01]  /*ce40*/  FFMA.FTZ R172, R63, UR4, -R4.reuse ;  /* 0x000000043fac7c23 */ /* 0x110fe20008010804 */
[----:B------:R-:W-:Y:S08]  /*ce50*/  FMUL.FTZ R63, R0, R143 ;  /* 0x0000008f003f7220 */ /* 0x000ff00000410000 */
[----:B------:R-:W4:Y:S10]  /*ce60*/  MUFU.EX2 R249, R8 ;  /* 0x0000000800f97308 */ /* 0x000f340000000800 */
[----:B------:R-:W-:Y:S01]  /*ce70*/  MUFU.EX2 R238, R9 ;  /* 0x0000000900ee7308 */ /* 0x000fe20000000800 */
[----:B-1----:R-:W-:Y:S01]  /*ce80*/  F2FP.BF16.F32.PACK_AB R114, R215, R234 ;  /* 0x000000ead772723e */ /* 0x002fe200000010ff */
[----:B------:R-:W-:Y:S01]  /*ce90*/  FFMA.FTZ R173, R62, UR4, -R4 ;  /* 0x000000043ead7c23 */ /* 0x000fe20008010804 */
[----:B------:R-:W-:Y:S01]  /*cea0*/  FMUL.FTZ R4, R3, R136 ;  /* 0x0000008803047220 */ /* 0x000fe20000410000 */
[----:B------:R-:W-:Y:S06]  /*ceb0*/  FMUL.FTZ R62, R0, R142 ;  /* 0x0000008e003e7220 */ /* 0x000fec0000410000 */
[----:B------:R1:W-:Y:S10]  /*cec0*/  MUFU.EX2 R237, R12 ;  /* 0x0000000c00ed7308 */ /* 0x0003f40000000800 */
[----:B------:R5:W4:Y:S10]  /*ced0*/  MUFU.EX2 R248, R10 ;  /* 0x0000000a00f87308 */ /* 0x000b340000000800 */
[----:B------:R-:W-:Y:S01]  /*cee0*/  MUFU.EX2 R117, R107 ;  /* 0x0000006b00757308 */ /* 0x000fe20000000800 */
[----:B-1----:R-:W-:Y:S09]  /*cef0*/  FMUL.FTZ R12, R2, R164 ;  /* 0x000000a4020c7220 */ /* 0x002ff20000410000 */
[----:B------:R-:W-:Y:S10]  /*cf00*/  MUFU.EX2 R178, R178 ;  /* 0x000000b200b27308 */ /* 0x000ff40000000800 */
[----:B------:R-:W-:Y:S10]  /*cf10*/  MUFU.EX2 R179, R179 ;  /* 0x000000b300b37308 */ /* 0x000ff40000000800 */
[----:B------:R-:W-:Y:S10]  /*cf20*/  MUFU.EX2 R121, R199 ;  /* 0x000000c700797308 */ /* 0x000ff40000000800 */
[----:B------:R-:W-:Y:S10]  /*cf30*/  MUFU.EX2 R201, R201 ;  /* 0x000000c900c97308 */ /* 0x000ff40000000800 */
[----:B------:R-:W-:Y:S01]  /*cf40*/  MUFU.EX2 R199, R229 ;  /* 0x000000e500c77308 */ /* 0x000fe20000000800 */
[----:B---3--:R-:W-:Y:S01]  /*cf50*/  LOP3.LUT R5, R51, UR26, R30, 0x96, !PT ;  /* 0x0000001a33057c12 */ /* 0x008fe2000f8e961e */
[----:B------:R-:W-:Y:S02]  /*cf60*/  IMAD.MOV.U32 R122, RZ, RZ, R50 ;  /* 0x000000ffff7a7224 */ /* 0x000fe400078e0032 */
[C---:B------:R-:W-:Y:S01]  /*cf70*/  FMUL.FTZ R50, R100.reuse, R118 ;  /* 0x0000007664327220 */ /* 0x040fe20000410000 */
[----:B------:R-:W-:Y:S02]  /*cf80*/  IMAD.MOV.U32 R123, RZ, RZ, R51 ;  /* 0x000000ffff7b7224 */ /* 0x000fe400078e0033 */
[----:B------:R-:W-:Y:S01]  /*cf90*/  FMUL.FTZ R51, R100, R119 ;  /* 0x0000007764337220 */ /* 0x000fe20000410000 */
[----:B------:R-:W-:Y:S04]  /*cfa0*/  IMAD.WIDE.U32 R6, R5, -0x326172a9, RZ ;  /* 0xcd9e8d5705067825 */ /* 0x000fe800078e00ff */
[----:B------:R-:W-:Y:S01]  /*cfb0*/  FMUL.FTZ R5, R3, R137 ;  /* 0x0000008903057220 */ /* 0x000fe20000410000 */
[----:B------:R-:W-:Y:S01]  /*cfc0*/  MUFU.EX2 R118, R176 ;  /* 0x000000b000767308 */ /* 0x000fe20000000800 */
[----:B------:R-:W-:Y:S01]  /*cfd0*/  FMUL.FTZ R30, R0, R158 ;  /* 0x0000009e001e7220 */ /* 0x000fe20000410000 */
[----:B------:R-:W-:Y:S01]  /*cfe0*/  IMAD.MOV.U32 R58, RZ, RZ, R6 ;  /* 0x000000ffff3a7224 */ /* 0x000fe200078e0006 */
[----:B------:R-:W-:Y:S01]  /*cff0*/  UIADD3 UR26, UR25, 0x646e171e, URZ ;  /* 0x646e171e191a7890 */ /* 0x000fe2000fffe03f */
[----:B------:R-:W3:Y:S01]  /*d000*/  LDL.LU R6, [R1+0x138] ;  /* 0x0001380001067983 */ /* 0x000ee20000300800 */
[----:B------:R-:W-:Y:S02]  /*d010*/  IMAD.MOV.U32 R59, RZ, RZ, R7 ;  /* 0x000000ffff3b7224 */ /* 0x000fe400078e0007 */
[----:B------:R-:W-:Y:S01]  /*d020*/  FMUL.FTZ R7, R100, R139 ;  /* 0x0000008b64077220 */ /* 0x000fe20000410000 */
[----:B------:R-:W-:Y:S01]  /*d030*/  IMAD.MOV.U32 R140, RZ, RZ, R58 ;  /* 0x000000ffff8c7224 */ /* 0x000fe200078e003a */
[----:B------:R-:W4:Y:S01]  /*d040*/  LDL.LU R11, [R1+0x12c] ;  /* 0x00012c00010b7983 */ /* 0x000f220000300800 */
[C---:B------:R-:W-:Y:S01]  /*d050*/  FMUL.FTZ R58, R0.reuse, R146 ;  /* 0x00000092003a7220 */ /* 0x040fe20000410000 */
[----:B-----5:R-:W-:Y:S01]  /*d060*/  LOP3.LUT R10, R59, UR22, R196, 0x96, !PT ;  /* 0x000000163b0a7c12 */ /* 0x020fe2000f8e96c4 */
[----:B------:R-:W-:Y:S01]  /*d070*/  IMAD.MOV.U32 R164, RZ, RZ, R122 ;  /* 0x000000ffffa47224 */ /* 0x000fe200078e007a */
[----:B------:R1:W5:Y:S01]  /*d080*/  MUFU.EX2 R196, R14 ;  /* 0x0000000e00c47308 */ /* 0x0003620000000800 */
[----:B------:R-:W-:Y:S02]  /*d090*/  IMAD.MOV.U32 R165, RZ, RZ, R123 ;  /* 0x000000ffffa57224 */ /* 0x000fe400078e007b */
[----:B------:R-:W5:Y:S01]  /*d0a0*/  LDC R123, c[0x0][0x2d8] ;  /* 0x0000b600ff7b7b82 */ /* 0x000f620000000800 */
[----:B------:R-:W-:Y:S02]  /*d0b0*/  IMAD.MOV.U32 R139, RZ, RZ, R27 ;  /* 0x000000ffff8b7224 */ /* 0x000fe400078e001b */
[----:B------:R-:W-:Y:S01]  /*d0c0*/  FMUL.FTZ R27, R0, R163 ;  /* 0x000000a3001b7220 */ /* 0x000fe20000410000 */
[----:B------:R-:W-:Y:S04]  /*d0d0*/  IMAD.WIDE.U32 R110, R10, -0x2daee0ad, RZ ;  /* 0xd2511f530a6e7825 */ /* 0x000fe800078e00ff */
[C---:B------:R-:W-:Y:S01]  /*d0e0*/  FMUL.FTZ R10, R0.reuse, R170 ;  /* 0x000000aa000a7220 */ /* 0x040fe20000410000 */
[----:B------:R-:W-:Y:S02]  /*d0f0*/  IMAD.MOV.U32 R161, RZ, RZ, R139 ;  /* 0x000000ffffa17224 */ /* 0x000fe400078e008b */
[----:B------:R-:W-:Y:S02]  /*d100*/  IMAD.MOV.U32 R141, RZ, RZ, R59 ;  /* 0x000000ffff8d7224 */ /* 0x000fe400078e003b */
[C---:B------:R-:W-:Y:S02]  /*d110*/  FMUL.FTZ R59, R0.reuse, R147 ;  /* 0x00000093003b7220 */ /* 0x040fe40000410000 */
[----:B------:R-:W-:Y:S01]  /*d120*/  MUFU.EX2 R147, R217 ;  /* 0x000000d900937308 */ /* 0x000fe20000000800 */
[----:B-1----:R-:W-:Y:S01]  /*d130*/  FMUL.FTZ R14, R0, R166 ;  /* 0x000000a6000e7220 */ /* 0x002fe20000410000 */
[----:B--2---:R-:W-:Y:S08]  /*d140*/  LOP3.LUT R8, R197, UR23, R42, 0x96, !PT ;  /* 0x00000017c5087c12 */ /* 0x004ff0000f8e962a */
[----:B------:R-:W-:Y:S01]  /*d150*/  MUFU.EX2 R197, R227 ;  /* 0x000000e300c57308 */ /* 0x000fe20000000800 */
[----:B------:R-:W-:Y:S05]  /*d160*/  IMAD.WIDE.U32 R8, R8, -0x2daee0ad, RZ ;  /* 0xd2511f5308087825 */ /* 0x000fea00078e00ff */
[----:B------:R-:W-:Y:S01]  /*d170*/  LOP3.LUT R108, R9, UR8, R122, 0x96, !PT ;  /* 0x00000008096c7c12 */ /* 0x000fe2000f8e967a */
[----:B------:R-:W-:Y:S01]  /*d180*/  FMUL.FTZ R9, R2, R169 ;  /* 0x000000a902097220 */ /* 0x000fe20000410000 */
[----:B------:R-:W-:Y:S02]  /*d190*/  IMAD.MOV.U32 R169, RZ, RZ, R43 ;  /* 0x000000ffffa97224 */ /* 0x000fe400078e002b */
[----:B------:R-:W-:Y:S01]  /*d1a0*/  FMUL.FTZ R43, R0, R155 ;  /* 0x0000009b002b7220 */ /* 0x000fe20000410000 */
[----:B------:R-:W-:Y:S04]  /*d1b0*/  IMAD.WIDE.U32 R108, R108, -0x326172a9, RZ ;  /* 0xcd9e8d576c6c7825 */ /* 0x000fe800078e00ff */
[----:B------:R-:W-:Y:S01]  /*d1c0*/  IMAD.MOV.U32 R155, RZ, RZ, R169 ;  /* 0x000000ffff9b7224 */ /* 0x000fe200078e00a9 */
[----:B------:R-:W-:Y:S05]  /*d1d0*/  LOP3.LUT R106, R109, UR19, R140, 0x96, !PT ;  /* 0x000000136d6a7c12 */ /* 0x000fea000f8e968c */
[----:B------:R-:W-:Y:S04]  /*d1e0*/  IMAD.WIDE.U32 R106, R106, -0x2daee0ad, RZ ;  /* 0xd2511f536a6a7825 */ /* 0x000fe800078e00ff */
[----:B---3--:R-:W-:Y:S01]  /*d1f0*/  FFMA.FTZ R113, R3, R6, R250 ;  /* 0x0000000603717223 */ /* 0x008fe200000100fa */
[----:B------:R-:W-:Y:S01]  /*d200*/  LOP3.LUT R3, R111, UR18, R8, 0x96, !PT ;  /* 0x000000126f037c12 */ /* 0x000fe2000f8e9608 */
[----:B------:R-:W-:Y:S01]  /*d210*/  FMUL.FTZ R6, R100, R138 ;  /* 0x0000008a64067220 */ /* 0x000fe20000410000 */
[----:B------:R-:W-:Y:S01]  /*d220*/  FMUL.FTZ R8, R2, R168 ;  /* 0x000000a802087220 */ /* 0x000fe20000410000 */
[----:B----4-:R-:W-:Y:S01]  /*d230*/  FFMA.FTZ R112, R100, R11, R251 ;  /* 0x0000000b64707223 */ /* 0x010fe200000100fb */
[----:B------:R-:W-:Y:S01]  /*d240*/  IMAD.MOV.U32 R168, RZ, RZ, R42 ;  /* 0x000000ffffa87224 */ /* 0x000fe200078e002a */
[----:B------:R-:W2:Y:S01]  /*d250*/  LDL.LU R11, [R1+0x134] ;  /* 0x00013400010b7983 */ /* 0x000ea20000300800 */
[----:B------:R-:W-:Y:S02]  /*d260*/  IMAD.MOV.U32 R138, RZ, RZ, R26 ;  /* 0x000000ffff8a7224 */ /* 0x000fe400078e001a */
[C---:B------:R-:W-:Y:S01]  /*d270*/  FMUL.FTZ R26, R0.reuse, R162 ;  /* 0x000000a2001a7220 */ /* 0x040fe20000410000 */
[----:B------:R-:W-:Y:S01]  /*d280*/  FMUL.FTZ R42, R0, R154 ;  /* 0x0000009a002a7220 */ /* 0x000fe20000410000 */
[----:B------:R-:W3:Y:S01]  /*d290*/  LDL.LU R100, [R1+0x130] ;  /* 0x0001300001647983 */ /* 0x000ee20000300800 */
[----:B------:R-:W-:Y:S02]  /*d2a0*/  IMAD.MOV.U32 R154, RZ, RZ, R168 ;  /* 0x000000ffff9a7224 */ /* 0x000fe400078e00a8 */
[----:B------:R-:W-:Y:S01]  /*d2b0*/  FADD.FTZ R111, R240, R112 ;  /* 0x00000070f06f7221 */ /* 0x000fe20000010000 */
[----:B------:R-:W-:Y:S01]  /*d2c0*/  IMAD.MOV.U32 R160, RZ, RZ, R138 ;  /* 0x000000ffffa07224 */ /* 0x000fe200078e008a */
[----:B------:R4:W5:Y:S04]  /*d2d0*/  LDL.S16 R146, [R1+0x70] ;  /* 0x0000700001927983 */ /* 0x0009680000100600 */
[----:B------:R4:W4:Y:S04]  /*d2e0*/  LDL.S16 R145, [R1+0x6c] ;  /* 0x00006c0001917983 */ /* 0x0009280000100600 */
[----:B------:R1:W4:Y:S04]  /*d2f0*/  LDL.S16 R136, [R1+0x68] ;  /* 0x0000680001887983 */ /* 0x0003280000100600 */
[----:B------:R1:W4:Y:S04]  /*d300*/  LDL.S16 R126, [R1+0x64] ;  /* 0x00006400017e7983 */ /* 0x0003280000100600 */
[----:B------:R1:W4:Y:S01]  /*d310*/  LDL.S16 R122, [R1+0x5c] ;  /* 0x00005c00017a7983 */ /* 0x0003220000100600 */
[----:B--2---:R-:W-:Y:S01]  /*d320*/  FFMA.FTZ R105, R2, R11, R249 ;  /* 0x0000000b02697223 */ /* 0x004fe200000100f9 */
[C---:B------:R-:W-:Y:S01]  /*d330*/  FMUL.FTZ R11, R0.reuse, R171 ;  /* 0x000000ab000b7220 */ /* 0x040fe20000410000 */
[----:B------:R-:W-:Y:S04]  /*d340*/  IMAD.WIDE.U32 R2, R3, -0x326172a9, RZ ;  /* 0xcd9e8d5703027825 */ /* 0x000fe800078e00ff */
[----:B---3--:R-:W-:Y:S01]  /*d350*/  FFMA.FTZ R100, R0, R100, R248 ;  /* 0x0000006400647223 */ /* 0x008fe200000100f8 */
[----:B------:R-:W-:Y:S01]  /*d360*/  LOP3.LUT R0, R107, UR16, R110, 0x96, !PT ;  /* 0x000000106b007c12 */ /* 0x000fe2000f8e966e */
[C---:B------:R-:W-:Y:S01]  /*d370*/  FADD.FTZ R110, R242.reuse, R113 ;  /* 0x00000071f26e7221 */ /* 0x040fe20000010000 */
[----:B------:R-:W-:Y:S01]  /*d380*/  LOP3.LUT R108, R3, UR17, R108, 0x96, !PT ;  /* 0x00000011036c7c12 */ /* 0x000fe2000f8e966c */
[----:B------:R-:W-:Y:S01]  /*d390*/  FADD.FTZ R115, R235, R100 ;  /* 0x00000064eb737221 */ /* 0x000fe20000010000 */
[----:B------:R-:W-:Y:S01]  /*d3a0*/  F2FP.BF16.F32.PACK_AB R3, R242, R250 ;  /* 0x000000faf203723e */ /* 0x000fe200000010ff */
[----:B------:R-:W-:Y:S01]  /*d3b0*/  IMAD.WIDE.U32 R168, R0, -0x326172a9, RZ ;  /* 0xcd9e8d5700a87825 */ /* 0x000fe200078e00ff */
[----:B------:R-:W-:Y:S03]  /*d3c0*/  F2FP.BF16.F32.PACK_AB R107, R240, R251 ;  /* 0x000000fbf06b723e */ /* 0x000fe600000010ff */
[----:B------:R-:W-:Y:S01]  /*d3d0*/  FADD.FTZ R100, R239, R111 ;  /* 0x0000006fef647221 */ /* 0x000fe20000010000 */
[----:B------:R-:W-:Y:S01]  /*d3e0*/  IMAD.WIDE.U32 R170, R108, -0x2daee0ad, RZ ;  /* 0xd2511f536caa7825 */ /* 0x000fe200078e00ff */
[--C-:B------:R-:W-:Y:S02]  /*d3f0*/  LOP3.LUT R162, R169, UR9, R2.reuse, 0x96, !PT ;  /* 0x00000009a9a27c12 */ /* 0x100fe4000f8e9602 */
[----:B------:R-:W-:Y:S01]  /*d400*/  PRMT R2, R3, 0x7632, R2 ;  /* 0x0000763203027816 */ /* 0x000fe20000000002 */
[----:B-----5:R-:W-:Y:S01]  /*d410*/  @!P6 HFMA2.BF16_V2 R146, -RZ.H0_H0, RZ.H0_H0, -R3.H0_H0 ;  /* 0x200000ffff92e231 */ /* 0x020fe20000340903 */
[----:B------:R-:W-:Y:S01]  /*d420*/  LOP3.LUT R138, R171, UR28, R106, 0x96, !PT ;  /* 0x0000001cab8a7c12 */ /* 0x000fe2000f8e966a */
[--C-:B------:R-:W-:Y:S01]  /*d430*/  FADD.FTZ R106, R238, R105.reuse ;  /* 0x00000069ee6a7221 */ /* 0x100fe20000010000 */
[----:B------:R-:W-:Y:S01]  /*d440*/  PRMT R105, R107, 0x7632, R105 ;  /* 0x000076326b697816 */ /* 0x000fe20000000069 */
[----:B----4-:R-:W-:Y:S01]  /*d450*/  @!P5 HFMA2.BF16_V2 R145, -RZ.H0_H0, RZ.H0_H0, -R2.H0_H0 ;  /* 0x200000ffff91d231 */ /* 0x010fe20000340902 */
[----:B------:R-:W-:Y:S01]  /*d460*/  PRMT R134, R146, 0x7610, R134 ;  /* 0x0000761092867816 */ /* 0x000fe20000000086 */
[----:B------:R2:W-:Y:S01]  /*d470*/  @!P6 STL.S16 [R1+0x70], R146 ;  /* 0x000070920100e387 */ /* 0x0005e20000100600 */
[----:B------:R-:W-:Y:S01]  /*d480*/  F2FP.BF16.F32.PACK_AB R108, R235, R248 ;  /* 0x000000f8eb6c723e */ /* 0x000fe200000010ff */
[----:B------:R-:W-:Y:S01]  /*d490*/  @!P4 HFMA2.BF16_V2 R136, -RZ.H0_H0, RZ.H0_H0, -R107.H0_H0 ;  /* 0x200000ffff88c231 */ /* 0x000fe2000034096b */
[----:B------:R-:W-:Y:S01]  /*d4a0*/  PRMT R124, R145, 0x7610, R124 ;  /* 0x00007610917c7816 */ /* 0x000fe2000000007c */
[----:B------:R-:W-:Y:S01]  /*d4b0*/  @!P5 STL.S16 [R1+0x6c], R145 ;  /* 0x00006c910100d387 */ /* 0x000fe20000100600 */
[----:B------:R-:W-:Y:S04]  /*d4c0*/  IMAD.WIDE.U32 R138, R138, -0x326172a9, RZ ;  /* 0xcd9e8d578a8a7825 */ /* 0x000fe800078e00ff */
[----:B------:R-:W-:Y:S01]  /*d4d0*/  @!P3 HFMA2.BF16_V2 R126, -RZ.H0_H0, RZ.H0_H0, -R105.H0_H0 ;  /* 0x200000ffff7eb231 */ /* 0x000fe20000340969 */
[----:B------:R-:W-:Y:S01]  /*d4e0*/  PRMT R129, R136, 0x7610, R129 ;  /* 0x0000761088817816 */ /* 0x000fe20000000081 */
[----:B------:R3:W-:Y:S01]  /*d4f0*/  @!P4 STL.S16 [R1+0x68], R136 ;  /* 0x000068880100c387 */ /* 0x0007e20000100600 */
[----:B------:R-:W-:Y:S01]  /*d500*/  LOP3.LUT R109, R139, UR27, R168, 0x96, !PT ;  /* 0x0000001b8b6d7c12 */ /* 0x000fe2000f8e96a8 */
[----:B------:R-:W-:Y:S01]  /*d510*/  FADD.FTZ R106, R237, R106 ;  /* 0x0000006aed6a7221 */ /* 0x000fe20000010000 */
[----:B------:R-:W-:Y:S01]  /*d520*/  PRMT R128, R126, 0x7610, R128 ;  /* 0x000076107e807816 */ /* 0x000fe20000000080 */
[----:B------:R4:W-:Y:S01]  /*d530*/  @!P3 STL.S16 [R1+0x64], R126 ;  /* 0x0000647e0100b387 */ /* 0x0009e20000100600 */
[----:B------:R-:W-:Y:S01]  /*d540*/  LOP3.LUT R0, R109, 0xff, RZ, 0xc0, !PT ;  /* 0x000000ff6d007812 */ /* 0x000fe200078ec0ff */
[----:B------:R-:W-:Y:S01]  /*d550*/  FADD.FTZ R111, R196, R115 ;  /* 0x00000073c46f7221 */ /* 0x000fe20000010000 */
[----:B------:R-:W-:Y:S01]  /*d560*/  FADD.FTZ R113, R210, R106 ;  /* 0x0000006ad2717221 */ /* 0x000fe20000010000 */
[----:B------:R-:W-:Y:S01]  /*d570*/  F2FP.BF16.F32.PACK_AB R106, R120, R196 ;  /* 0x000000c4786a723e */ /* 0x000fe200000010ff */
[----:B------:R-:W-:Y:S01]  /*d580*/  FADD.FTZ R112, R211, R100 ;  /* 0x00000064d3707221 */ /* 0x000fe20000010000 */
[----:B------:R-:W-:Y:S01]  /*d590*/  ISETP.LE.U32.AND P2, PT, R0, UR12, PT ;  /* 0x0000000c00007c0c */ /* 0x000fe2000bf43070 */
[----:B------:R-:W-:Y:S01]  /*d5a0*/  FADD.FTZ R115, R120, R111 ;  /* 0x0000006f78737221 */ /* 0x000fe20000010000 */
[----:B------:R-:W-:Y:S01]  /*d5b0*/  F2FP.BF16.F32.PACK_AB R0, R238, R249 ;  /* 0x000000f9ee00723e */ /* 0x000fe200000010ff */
[----:B------:R-:W-:Y:S01]  /*d5c0*/  FADD.FTZ R110, R234, R110 ;  /* 0x0000006eea6e7221 */ /* 0x000fe20000010000 */
[----:B------:R-:W-:Y:S01]  /*d5d0*/  F2FP.BF16.F32.PACK_AB R100, R210, R237 ;  /* 0x000000edd264723e */ /* 0x000fe200000010ff */
[----:B------:R-:W-:Y:S01]  /*d5e0*/  IMAD.MOV.U32 R249, RZ, RZ, R131 ;  /* 0x000000fffff97224 */ /* 0x000fe200078e0083 */
[----:B------:R-:W-:Y:S01]  /*d5f0*/  PRMT R119, R0, 0x7632, R119 ;  /* 0x0000763200777816 */ /* 0x000fe20000000077 */
[----:B--2---:R-:W-:Y:S01]  /*d600*/  MUFU.EX2 R146, R187 ;  /* 0x000000bb00927308 */ /* 0x004fe20000000800 */
[----:B------:R-:W-:Y:S01]  /*d610*/  FADD.FTZ R110, R215, R110 ;  /* 0x0000006ed76e7221 */ /* 0x000fe20000010000 */
[----:B------:R-:W-:Y:S02]  /*d620*/  IMAD.MOV.U32 R250, RZ, RZ, R154 ;  /* 0x000000fffffa7224 */ /* 0x000fe400078e009a */
[----:B------:R-:W-:Y:S02]  /*d630*/  IMAD.MOV.U32 R248, RZ, RZ, R130 ;  /* 0x000000fffff87224 */ /* 0x000fe400078e0082 */
[----:B------:R-:W-:Y:S02]  /*d640*/  @!P2 HFMA2.BF16_V2 R122, -RZ.H0_H0, RZ.H0_H0, -R0.H0_H0 ;  /* 0x200000ffff7aa231 */ /* 0x000fe40000340900 */
[----:B------:R-:W-:Y:S02]  /*d650*/  IMAD.MOV.U32 R251, RZ, RZ, R155 ;  /* 0x000000fffffb7224 */ /* 0x000fe400078e009b */
[----:B---3--:R-:W-:Y:S01]  /*d660*/  MUFU.EX2 R136, R225 ;  /* 0x000000e100887308 */ /* 0x008fe20000000800 */
[----:B------:R-:W-:Y:S01]  /*d670*/  IMAD.MOV.U32 R234, RZ, RZ, R248 ;  /* 0x000000ffffea7224 */ /* 0x000fe200078e00f8 */
[----:B------:R-:W-:Y:S01]  /*d680*/  PRMT R127, R122, 0x7610, R127 ;  /* 0x000076107a7f7816 */ /* 0x000fe2000000007f */
[----:B------:R2:W-:Y:S01]  /*d690*/  @!P2 STL.S16 [R1+0x5c], R122 ;  /* 0x00005c7a0100a387 */ /* 0x0005e20000100600 */
[----:B----4-:R-:W-:Y:S01]  /*d6a0*/  PRMT R126, R3, 0x5410, R2 ;  /* 0x00005410037e7816 */ /* 0x010fe20000000002 */
[----:B------:R-:W-:Y:S01]  /*d6b0*/  IMAD.MOV.U32 R248, RZ, RZ, R250 ;  /* 0x000000fffff87224 */ /* 0x000fe200078e00fa */
[----:B------:R-:W-:Y:S01]  /*d6c0*/  @!P5 PRMT R2, R124, 0x5410, RZ ;  /* 0x000054107c02d816 */ /* 0x000fe200000000ff */
[----:B------:R1:W3:Y:S01]  /*d6d0*/  LDL.S16 R120, [R1+0x78] ;  /* 0x0000780001787983 */ /* 0x0002e20000100600 */
[----:B------:R-:W-:Y:S02]  /*d6e0*/  PRMT R124, R107, 0x5410, R105 ;  /* 0x000054106b7c7816 */ /* 0x000fe40000000069 */
[----:B------:R-:W-:Y:S01]  /*d6f0*/  MUFU.EX2 R131, R214 ;  /* 0x000000d600837308 */ /* 0x000fe20000000800 */
[----:B------:R-:W-:Y:S01]  /*d700*/  @!P3 PRMT R105, R128, 0x5410, RZ ;  /* 0x000054108069b816 */ /* 0x000fe200000000ff */
[----:B------:R-:W-:Y:S01]  /*d710*/  STG.E.U16 desc[UR20][R208.64+0x2], R2 ;  /* 0x00000202d0007986 */ /* 0x000fe2000c101514 */
[----:B------:R-:W-:Y:S01]  /*d720*/  PRMT R128, R0, 0x5410, R119 ;  /* 0x0000541000807816 */ /* 0x000fe20000000077 */
[----:B------:R-:W-:Y:S01]  /*d730*/  IMAD.MOV.U32 R250, RZ, RZ, R140 ;  /* 0x000000fffffa7224 */ /* 0x000fe200078e008c */
[----:B------:R-:W-:Y:S01]  /*d740*/  @!P2 PRMT R0, R127, 0x5410, RZ ;  /* 0x000054107f00a816 */ /* 0x000fe200000000ff */
[----:B------:R-:W-:Y:S01]  /*d750*/  IMAD.MOV.U32 R140, RZ, RZ, R160 ;  /* 0x000000ffff8c7224 */ /* 0x000fe200078e00a0 */
[----:B------:R-:W-:Y:S01]  /*d760*/  @!P6 PRMT R3, R134, 0x5410, RZ ;  /* 0x000054108603e816 */ /* 0x000fe200000000ff */
[----:B------:R1:W4:Y:S01]  /*d770*/  LDL.S16 R127, [R1+0x84] ;  /* 0x00008400017f7983 */ /* 0x0003220000100600 */
[----:B------:R-:W-:Y:S01]  /*d780*/  @!P4 PRMT R107, R129, 0x5410, RZ ;  /* 0x00005410816bc816 */ /* 0x000fe200000000ff */
[----:B------:R-:W-:Y:S01]  /*d790*/  MUFU.EX2 R154, R212 ;  /* 0x000000d4009a7308 */ /* 0x000fe20000000800 */
[----:B------:R-:W-:Y:S01]  /*d7a0*/  IMAD.MOV.U32 R160, RZ, RZ, R132 ;  /* 0x000000ffffa07224 */ /* 0x000fe200078e0084 */
[----:B------:R5:W-:Y:S01]  /*d7b0*/  STG.E.U16 desc[UR20][R208.64], R3 ;  /* 0x00000003d0007986 */ /* 0x000be2000c101514 */
[----:B------:R-:W-:Y:S02]  /*d7c0*/  IMAD.MOV.U32 R235, RZ, RZ, R249 ;  /* 0x000000ffffeb7224 */ /* 0x000fe400078e00f9 */
[----:B------:R-:W-:Y:S02]  /*d7d0*/  IMAD.MOV.U32 R249, RZ, RZ, R251 ;  /* 0x000000fffff97224 */ /* 0x000fe400078e00fb */
[----:B------:R-:W-:Y:S03]  /*d7e0*/  IMAD.MOV.U32 R251, RZ, RZ, R141 ;  /* 0x000000fffffb7224 */ /* 0x000fe600078e008d */
[----:B------:R-:W-:Y:S01]  /*d7f0*/  MUFU.EX2 R129, R213 ;  /* 0x000000d500817308 */ /* 0x000fe20000000800 */
[----:B--2---:R-:W-:Y:S02]  /*d800*/  IMAD.SHL.U32 R122, R123, 0x8, RZ ;  /* 0x000000087b7a7824 */ /* 0x004fe400078e00ff */
[----:B------:R-:W-:Y:S02]  /*d810*/  IMAD.MOV.U32 R141, RZ, RZ, R161 ;  /* 0x000000ffff8d7224 */ /* 0x000fe400078e00a1 */
[----:B------:R-:W-:Y:S01]  /*d820*/  IMAD.MOV.U32 R161, RZ, RZ, R133 ;  /* 0x000000ffffa17224 */ /* 0x000fe200078e0085 */
[C---:B------:R-:W-:Y:S01]  /*d830*/  LEA R210, P0, R122.reuse, R208, 0x1 ;  /* 0x000000d07ad27211 */ /* 0x040fe200078008ff */
[----:B------:R-:W-:Y:S03]  /*d840*/  IMAD.MOV.U32 R185, RZ, RZ, R141 ;  /* 0x000000ffffb97224 */ /* 0x000fe600078e008d */
[----:B------:R-:W-:Y:S01]  /*d850*/  MUFU.EX2 R133, R224 ;  /* 0x000000e000857308 */ /* 0x000fe20000000800 */
[----:B------:R-:W-:Y:S01]  /*d860*/  IMAD.MOV.U32 R239, RZ, RZ, R161 ;  /* 0x000000ffffef7224 */ /* 0x000fe200078e00a1 */
[----:B------:R-:W-:Y:S01]  /*d870*/  LEA.HI.X.SX32 R211, R122, R209, 0x1, P0 ;  /* 0x000000d17ad37211 */ /* 0x000fe200000f0eff */
[----:B------:R-:W-:Y:S02]  /*d880*/  IMAD.MOV.U32 R238, RZ, RZ, R160 ;  /* 0x000000ffffee7224 */ /* 0x000fe400078e00a0 */
[----:B------:R-:W-:Y:S02]  /*d890*/  IMAD.WIDE.U32 R160, R223, -0x2daee0ad, RZ ;  /* 0xd2511f53dfa07825 */ /* 0x000fe400078e00ff */
[----:B------:R2:W-:Y:S03]  /*d8a0*/  STG.E.U16 desc[UR20][R210.64], R107 ;  /* 0x0000006bd2007986 */ /* 0x0005e6000c101514 */
[----:B------:R-:W-:Y:S01]  /*d8b0*/  MUFU.EX2 R130, R200 ;  /* 0x000000c800827308 */ /* 0x000fe20000000800 */
[----:B------:R-:W-:Y:S01]  /*d8c0*/  IMAD.MOV.U32 R235, RZ, RZ, R249 ;  /* 0x000000ffffeb7224 */ /* 0x000fe200078e00f9 */
[----:B------:R1:W-:Y:S01]  /*d8d0*/  STG.E.U16 desc[UR20][R210.64+0x2], R105 ;  /* 0x00000269d2007986 */ /* 0x0003e2000c101514 */
[----:B------:R-:W-:Y:S02]  /*d8e0*/  IMAD.MOV.U32 R249, RZ, RZ, R165 ;  /* 0x000000fffff97224 */ /* 0x000fe400078e00a5 */
[----:B-----5:R-:W-:Y:S01]  /*d8f0*/  FADD.FTZ R3, R178, R110 ;  /* 0x0000006eb2037221 */ /* 0x020fe20000010000 */
[C---:B------:R-:W-:Y:S04]  /*d900*/  F2FP.BF16.F32.PACK_AB R110, R179.reuse, R178 ;  /* 0x000000b2b36e723e */ /* 0x040fe800000010ff */
[----:B------:R-:W5:Y:S01]  /*d910*/  MUFU.EX2 R141, R221 ;  /* 0x000000dd008d7308 */ /* 0x000f620000000800 */
[----:B------:R-:W-:Y:S01]  /*d920*/  FADD.FTZ R111, R179, R3 ;  /* 0x00000003b36f7221 */ /* 0x000fe20000010000 */
[----:B------:R-:W-:Y:S05]  /*d930*/  IMAD.WIDE R2, R123, 0x70, R210 ;  /* 0x000000707b027825 */ /* 0x000fea00078e02d2 */
[----:B------:R1:W-:Y:S03]  /*d940*/  STG.E.U16 desc[UR20][R2.64], R0 ;  /* 0x0000000002007986 */ /* 0x0003e6000c101514 */
[----:B------:R-:W-:Y:S10]  /*d950*/  MUFU.EX2 R134, R202 ;  /* 0x000000ca00867308 */ /* 0x000ff40000000800 */
[----:B------:R-:W-:Y:S01]  /*d960*/  MUFU.EX2 R155, R198 ;  /* 0x000000c6009b7308 */ /* 0x000fe20000000800 */
[----:B-----5:R-:W-:Y:S02]  /*d970*/  F2FP.BF16.F32.PACK_AB R156, R133, R141 ;  /* 0x0000008d859c723e */ /* 0x020fe400000010ff */
[----:B--2---:R-:W-:Y:S01]  /*d980*/  PRMT R107, R108, 0x7632, R107 ;  /* 0x000076326c6b7816 */ /* 0x004fe2000000006b */
[----:B-1----:R-:W-:Y:S06]  /*d990*/  IMAD R105, R123, 0x48, RZ ;  /* 0x000000487b697824 */ /* 0x002fec00078e02ff */
[----:B------:R-:W-:Y:S01]  /*d9a0*/  MUFU.EX2 R202, R233 ;  /* 0x000000e900ca7308 */ /* 0x000fe20000000800 */
[CC--:B------:R-:W-:Y:S04]  /*d9b0*/  LEA R212, P0, R105.reuse, R208.reuse, 0x1 ;  /* 0x000000d069d47211 */ /* 0x0c0fe800078008ff */
[-C--:B------:R-:W-:Y:S02]  /*d9c0*/  LEA.HI.X.SX32 R213, R105, R209.reuse, 0x1, P0 ;  /* 0x000000d169d57211 */ /* 0x080fe400000f0eff */
[----:B------:R-:W-:Y:S02]  /*d9d0*/  LOP3.LUT R0, R109, 0xffff, RZ, 0xc0, !PT ;  /* 0x0000ffff6d007812 */ /* 0x000fe400078ec0ff */
[----:B------:R-:W-:Y:S02]  /*d9e0*/  LOP3.LUT R2, R174, 0xff, RZ, 0xc0, !PT ;  /* 0x000000ffae027812 */ /* 0x000fe400078ec0ff */
[----:B------:R-:W-:Y:S02]  /*d9f0*/  SHF.R.U32.HI R0, RZ, 0x8, R0 ;  /* 0x00000008ff007819 */ /* 0x000fe40000011600 */
[----:B------:R-:W-:Y:S02]  /*da00*/  ISETP.LE.U32.AND P2, PT, R2, UR12, PT ;  /* 0x0000000c02007c0c */ /* 0x000fe4000bf43070 */
[----:B------:R-:W-:Y:S02]  /*da10*/  LOP3.LUT R0, R0, 0xffff, RZ, 0xc0, !PT ;  /* 0x0000ffff00007812 */ /* 0x000fe400078ec0ff */
[--C-:B------:R-:W-:Y:S02]  /*da20*/  SHF.R.U32.HI R2, RZ, 0x10, R109.reuse ;  /* 0x00000010ff027819 */ /* 0x100fe4000001166d */
[----:B------:R-:W-:Y:S01]  /*da30*/  ISETP.LE.U32.AND P3, PT, R0, UR12, PT ;  /* 0x0000000c00007c0c */ /* 0x000fe2000bf63070 */
[----:B------:R-:W-:Y:S01]  /*da40*/  IMAD R0, R123, 0x38, R122 ;  /* 0x000000387b007824 */ /* 0x000fe200078e027a */
[----:B------:R-:W-:Y:S02]  /*da50*/  LOP3.LUT R2, R2, 0xff, RZ, 0xc0, !PT ;  /* 0x000000ff02027812 */ /* 0x000fe400078ec0ff */
[----:B------:R-:W-:Y:S01]  /*da60*/  SHF.R.U32.HI R109, RZ, 0x18, R109 ;  /* 0x00000018ff6d7819 */ /* 0x000fe2000001166d */
[----:B------:R-:W-:Y:S01]  /*da70*/  VIADD R0, R0, 0x1 ;  /* 0x0000000100007836 */ /* 0x000fe20000000000 */
[----:B------:R-:W-:Y:S02]  /*da80*/  ISETP.LE.U32.AND P6, PT, R2, UR12, PT ;  /* 0x0000000c02007c0c */ /* 0x000fe4000bfc3070 */
[----:B------:R-:W-:Y:S02]  /*da90*/  LOP3.LUT R2, R174, 0xffff, RZ, 0xc0, !PT ;  /* 0x0000ffffae027812 */ /* 0x000fe400078ec0ff */
[C---:B------:R-:W-:Y:S02]  /*daa0*/  LEA R214, P5, R0.reuse, R208, 0x1 ;  /* 0x000000d000d67211 */ /* 0x040fe400078a08ff */
[----:B------:R-:W-:Y:S02]  /*dab0*/  SHF.R.U32.HI R2, RZ, 0x8, R2 ;  /* 0x00000008ff027819 */ /* 0x000fe40000011602 */
[----:B------:R-:W-:Y:S02]  /*dac0*/  LEA.HI.X.SX32 R215, R0, R209, 0x1, P5 ;  /* 0x000000d100d77211 */ /* 0x000fe400028f0eff */
[----:B------:R-:W-:Y:S02]  /*dad0*/  LOP3.LUT R2, R2, 0xffff, RZ, 0xc0, !PT ;  /* 0x0000ffff02027812 */ /* 0x000fe400078ec0ff */
[----:B------:R-:W-:Y:S02]  /*dae0*/  ISETP.LE.U32.AND P4, PT, R109, UR12, PT ;  /* 0x0000000c6d007c0c */ /* 0x000fe4000bf83070 */
[----:B------:R-:W-:Y:S02]  /*daf0*/  ISETP.LE.U32.AND P5, PT, R2, UR12, PT ;  /* 0x0000000c02007c0c */ /* 0x000fe4000bfa3070 */
[--C-:B------:R-:W-:Y:S02]  /*db00*/  SHF.R.U32.HI R3, RZ, 0x10, R174.reuse ;  /* 0x00000010ff037819 */ /* 0x100fe400000116ae */
[----:B------:R-:W-:Y:S02]  /*db10*/  SHF.R.U32.HI R0, RZ, 0x18, R174 ;  /* 0x00000018ff007819 */ /* 0x000fe400000116ae */
[----:B------:R-:W-:Y:S04]  /*db20*/  LOP3.LUT R3, R3, 0xff, RZ, 0xc0, !PT ;  /* 0x000000ff03037812 */ /* 0x000fe800078ec0ff */
[----:B------:R-:W-:Y:S01]  /*db30*/  ISETP.LE.U32.AND P0, PT, R3, UR12, PT ;  /* 0x0000000c03007c0c */ /* 0x000fe2000bf03070 */
[----:B---3--:R-:W-:Y:S05]  /*db40*/  @!P6 HFMA2.BF16_V2 R120, -RZ.H0_H0, RZ.H0_H0, -R108.H0_H0 ;  /* 0x200000ffff78e231 */ /* 0x008fea000034096c */
[----:B------:R-:W-:Y:S01]  /*db50*/  PRMT R3, R120, 0x7610, R3 ;  /* 0x0000761078037816 */ /* 0x000fe20000000003 */
[----:B----4-:R-:W-:Y:S05]  /*db60*/  @!P3 HFMA2.BF16_V2 R127, -RZ.H0_H0, RZ.H0_H0, -R119.H0_H0 ;  /* 0x200000ffff7fb231 */ /* 0x010fea0000340977 */
[----:B------:R-:W-:Y:S01]  /*db70*/  PRMT R105, R127, 0x7610, R105 ;  /* 0x000076107f697816 */ /* 0x000fe20000000069 */
[----:B------:R1:W-:Y:S03]  /*db80*/  @!P3 STL.S16 [R1+0x84], R127 ;  /* 0x0000847f0100b387 */ /* 0x0003e60000100600 */
[----:B------:R-:W-:Y:S01]  /*db90*/  @!P3 PRMT R119, R105, 0x5410, RZ ;  /* 0x000054106977b816 */ /* 0x000fe200000000ff */
[----:B------:R2:W3:Y:S01]  /*dba0*/  LDL.S16 R2, [R1+0x7c] ;  /* 0x00007c0001027983 */ /* 0x0004e20000100600 */
[----:B------:R-:W-:Y:S01]  /*dbb0*/  ISETP.LE.U32.AND P3, PT, R0, UR12, PT ;  /* 0x0000000c00007c0c */ /* 0x000fe2000bf63070 */
[----:B------:R-:W-:Y:S01]  /*dbc0*/  FADD.FTZ R0, R117, R112 ;  /* 0x0000007075007221 */ /* 0x000fe20000010000 */
[C---:B------:R-:W-:Y:S01]  /*dbd0*/  F2FP.BF16.F32.PACK_AB R112, R184.reuse, R117 ;  /* 0x00000075b870723e */ /* 0x040fe200000010ff */
[----:B------:R4:W-:Y:S02]  /*dbe0*/  @!P6 STL.S16 [R1+0x78], R120 ;  /* 0x000078780100e387 */ /* 0x0009e40000100600 */
[----:B------:R-:W-:Y:S01]  /*dbf0*/  FADD.FTZ R117, R184, R0 ;  /* 0x00000000b8757221 */ /* 0x000fe20000010000 */
[----:B------:R-:W-:Y:S01]  /*dc00*/  LOP3.LUT R0, R138, 0xff, RZ, 0xc0, !PT ;  /* 0x000000ff8a007812 */ /* 0x000fe200078ec0ff */
[----:B------:R2:W5:Y:S01]  /*dc10*/  LDL.S16 R105, [R1+0x80] ;  /* 0x0000800001697983 */ /* 0x0005620000100600 */
[----:B------:R-:W-:Y:S03]  /*dc20*/  IMAD.MOV.U32 R184, RZ, RZ, R140 ;  /* 0x000000ffffb87224 */ /* 0x000fe600078e008c */
[----:B------:R-:W-:Y:S01]  /*dc30*/  STG.E.U16 desc[UR20][R214.64], R119 ;  /* 0x00000077d6007986 */ /* 0x000fe2000c101514 */
[----:B-1----:R-:W-:Y:S02]  /*dc40*/  PRMT R127, R108, 0x5410, R107 ;  /* 0x000054106c7f7816 */ /* 0x002fe4000000006b */
[----:B------:R-:W-:Y:S01]  /*dc50*/  @!P6 PRMT R108, R3, 0x5410, RZ ;  /* 0x00005410036ce816 */ /* 0x000fe200000000ff */
[--C-:B------:R-:W-:Y:S01]  /*dc60*/  FADD.FTZ R3, R181, R113.reuse ;  /* 0x00000071b5037221 */ /* 0x100fe20000010000 */
[----:B------:R-:W-:Y:S02]  /*dc70*/  PRMT R113, R114, 0x7632, R113 ;  /* 0x0000763272717816 */ /* 0x000fe40000000071 */
[----:B------:R-:W-:Y:S01]  /*dc80*/  ISETP.LE.U32.AND P6, PT, R0, UR12, PT ;  /* 0x0000000c00007c0c */ /* 0x000fe2000bfc3070 */
[----:B------:R-:W-:Y:S01]  /*dc90*/  FADD.FTZ R109, R180, R3 ;  /* 0x00000003b46d7221 */ /* 0x000fe20000010000 */
[----:B------:R-:W-:Y:S01]  /*dca0*/  LOP3.LUT R0, R138, 0xffff, RZ, 0xc0, !PT ;  /* 0x0000ffff8a007812 */ /* 0x000fe200078ec0ff */
[--C-:B------:R-:W-:Y:S01]  /*dcb0*/  FADD.FTZ R3, R118, R115.reuse ;  /* 0x0000007376037221 */ /* 0x100fe20000010000 */
[----:B------:R-:W-:Y:S01]  /*dcc0*/  PRMT R115, R116, 0x7632, R115 ;  /* 0x0000763274737816 */ /* 0x000fe20000000073 */
[----:B----4-:R-:W-:Y:S01]  /*dcd0*/  MUFU.EX2 R120, R203 ;  /* 0x000000cb00787308 */ /* 0x010fe20000000800 */
[----:B------:R-:W-:Y:S01]  /*dce0*/  F2FP.BF16.F32.PACK_AB R118, R177, R118 ;  /* 0x00000076b176723e */ /* 0x000fe200000010ff */
[----:B------:R-:W-:Y:S01]  /*dcf0*/  STG.E.U16 desc[UR20][R212.64], R108 ;  /* 0x0000006cd4007986 */ /* 0x000fe2000c101514 */
[----:B---3--:R-:W-:Y:S05]  /*dd00*/  @!P4 HFMA2.BF16_V2 R2, -RZ.H0_H0, RZ.H0_H0, -R107.H0_H0 ;  /* 0x200000ffff02c231 */ /* 0x008fea000034096b */
[----:B------:R-:W-:Y:S01]  /*dd10*/  PRMT R123, R2, 0x7610, R123 ;  /* 0x00007610027b7816 */ /* 0x000fe2000000007b */
[----:B------:R1:W-:Y:S01]  /*dd20*/  @!P4 STL.S16 [R1+0x7c], R2 ;  /* 0x00007c020100c387 */ /* 0x0003e20000100600 */
[----:B-----5:R-:W-:Y:S02]  /*dd30*/  @!P2 HFMA2.BF16_V2 R105, -RZ.H0_H0, RZ.H0_H0, -R114.H0_H0 ;  /* 0x200000ffff69a231 */ /* 0x020fe40000340972 */
[----:B------:R-:W-:Y:S01]  /*dd40*/  @!P4 PRMT R107, R123, 0x5410, RZ ;  /* 0x000054107b6bc816 */ /* 0x000fe200000000ff */
[----:B------:R2:W3:Y:S01]  /*dd50*/  LDL.S16 R132, [R1+0x8c] ;  /* 0x00008c0001847983 */ /* 0x0004e20000100600 */
[----:B------:R-:W-:Y:S02]  /*dd60*/  PRMT R123, R114, 0x5410, R113 ;  /* 0x00005410727b7816 */ /* 0x000fe40000000071 */
[----:B------:R-:W-:Y:S01]  /*dd70*/  PRMT R122, R105, 0x7610, R122 ;  /* 0x00007610697a7816 */ /* 0x000fe2000000007a */
[----:B------:R4:W-:Y:S03]  /*dd80*/  @!P2 STL.S16 [R1+0x80], R105 ;  /* 0x000080690100a387 */ /* 0x0009e60000100600 */
[----:B------:R-:W-:Y:S01]  /*dd90*/  @!P2 PRMT R114, R122, 0x5410, RZ ;  /* 0x000054107a72a816 */ /* 0x000fe200000000ff */
[----:B------:R-:W-:Y:S04]  /*dda0*/  STG.E.U16 desc[UR20][R212.64+0x2], R107 ;  /* 0x0000026bd4007986 */ /* 0x000fe8000c101514 */
[----:B------:R2:W5:Y:S04]  /*ddb0*/  LDL.S16 R122, [R1+0x88] ;  /* 0x00008800017a7983 */ /* 0x0005680000100600 */
[----:B------:R-:W-:Y:S01]  /*ddc0*/  STG.E.U16 desc[UR20][R208.64+0x10], R114 ;  /* 0x00001072d0007986 */ /* 0x000fe2000c101514 */
[----:B-1----:R-:W-:Y:S02]  /*ddd0*/  SHF.R.U32.HI R2, RZ, 0x8, R0 ;  /* 0x00000008ff027819 */ /* 0x002fe40000011600 */
[----:B------:R-:W-:Y:S02]  /*dde0*/  F2FP.BF16.F32.PACK_AB R0, R180, R181 ;  /* 0x000000b5b400723e */ /* 0x000fe400000010ff */
[----:B------:R-:W-:Y:S04]  /*ddf0*/  LOP3.LUT R2, R2, 0xffff, RZ, 0xc0, !PT ;  /* 0x0000ffff02027812 */ /* 0x000fe800078ec0ff */
[----:B------:R-:W-:Y:S01]  /*de00*/  ISETP.LE.U32.AND P4, PT, R2, UR12, PT ;  /* 0x0000000c02007c0c */ /* 0x000fe2000bf83070 */
[----:B----4-:R-:W-:Y:S01]  /*de10*/  FADD.FTZ R105, R177, R3 ;  /* 0x00000003b1697221 */ /* 0x010fe20000010000 */
[--C-:B------:R-:W-:Y:S01]  /*de20*/  SHF.R.U32.HI R2, RZ, 0x10, R138.reuse ;  /* 0x00000010ff027819 */ /* 0x100fe2000001168a */
[----:B------:R-:W-:Y:S01]  /*de30*/  FADD.FTZ R3, R121, R111 ;  /* 0x0000006f79037221 */ /* 0x000fe20000010000 */
[C---:B------:R-:W-:Y:S02]  /*de40*/  F2FP.BF16.F32.PACK_AB R121, R201.reuse, R121 ;  /* 0x00000079c979723e */ /* 0x040fe400000010ff */
[----:B------:R-:W-:Y:S01]  /*de50*/  LOP3.LUT R2, R2, 0xff, RZ, 0xc0, !PT ;  /* 0x000000ff02027812 */ /* 0x000fe200078ec0ff */
[----:B------:R-:W-:Y:S01]  /*de60*/  FADD.FTZ R111, R201, R3 ;  /* 0x00000003c96f7221 */ /* 0x000fe20000010000 */
[----:B------:R-:W-:Y:S01]  /*de70*/  FADD.FTZ R3, R146, R109 ;  /* 0x0000006d92037221 */ /* 0x000fe20000010000 */
[----:B------:R-:W-:Y:S01]  /*de80*/  F2FP.BF16.F32.PACK_AB R146, R188, R146 ;  /* 0x00000092bc92723e */ /* 0x000fe200000010ff */
[----:B------:R-:W-:Y:S01]  /*de90*/  MUFU.EX2 R201, R231 ;  /* 0x000000e700c97308 */ /* 0x000fe20000000800 */
[----:B------:R-:W-:Y:S02]  /*dea0*/  ISETP.LE.U32.AND P2, PT, R2, UR12, PT ;  /* 0x0000000c02007c0c */ /* 0x000fe4000bf43070 */
[----:B------:R-:W-:Y:S01]  /*deb0*/  SHF.R.U32.HI R2, RZ, 0x18, R138 ;  /* 0x00000018ff027819 */ /* 0x000fe2000001168a */
[----:B---3--:R-:W-:Y:S05]  /*dec0*/  @!P5 HFMA2.BF16_V2 R132, -RZ.H0_H0, RZ.H0_H0, -R113.H0_H0 ;  /* 0x200000ffff84d231 */ /* 0x008fea0000340971 */
[----:B------:R-:W-:Y:S01]  /*ded0*/  PRMT R125, R132, 0x7610, R125 ;  /* 0x00007610847d7816 */ /* 0x000fe2000000007d */
[----:B------:R1:W-:Y:S03]  /*dee0*/  @!P5 STL.S16 [R1+0x8c], R132 ;  /* 0x00008c840100d387 */ /* 0x0003e60000100600 */
[----:B------:R-:W-:Y:S01]  /*def0*/  @!P5 PRMT R113, R125, 0x5410, RZ ;  /* 0x000054107d71d816 */ /* 0x000fe200000000ff */
[----:B------:R2:W3:Y:S01]  /*df00*/  LDL.S16 R145, [R1+0xb4] ;  /* 0x0000b40001917983 */ /* 0x0004e20000100600 */
[----:B------:R-:W-:Y:S01]  /*df10*/  PRMT R125, R116, 0x5410, R115 ;  /* 0x00005410747d7816 */ /* 0x000fe20000000073 */
[----:B-----5:R-:W-:Y:S01]  /*df20*/  @!P0 HFMA2.BF16_V2 R122, -RZ.H0_H0, RZ.H0_H0, -R116.H0_H0 ;  /* 0x200000ffff7a8231 */ /* 0x020fe20000340974 */
[----:B------:R-:W-:Y:S01]  /*df30*/  ISETP.LE.U32.AND P5, PT, R2, UR12, PT ;  /* 0x0000000c02007c0c */ /* 0x000fe2000bfa3070 */
[----:B------:R-:W-:Y:S01]  /*df40*/  STG.E.U16 desc[UR20][R208.64+0x12], R113 ;  /* 0x00001271d0007986 */ /* 0x000fe2000c101514 */
[----:B------:R-:W-:Y:S01]  /*df50*/  FADD.FTZ R2, R144, R117 ;  /* 0x0000007590027221 */ /* 0x000fe20000010000 */
[C---:B------:R-:W-:Y:S01]  /*df60*/  F2FP.BF16.F32.PACK_AB R144, R191.reuse, R144 ;  /* 0x00000090bf90723e */ /* 0x040fe200000010ff */
[----:B------:R-:W-:Y:S01]  /*df70*/  FADD.FTZ R117, R188, R3 ;  /* 0x00000003bc757221 */ /* 0x000fe20000010000 */
[----:B------:R-:W-:Y:S01]  /*df80*/  PRMT R135, R122, 0x7610, R135 ;  /* 0x000076107a877816 */ /* 0x000fe20000000087 */
[----:B------:R4:W-:Y:S01]  /*df90*/  @!P0 STL.S16 [R1+0x88], R122 ;  /* 0x0000887a01008387 */ /* 0x0009e20000100600 */
[----:B------:R-:W-:Y:S01]  /*dfa0*/  PRMT R108, R144, 0x7632, R108 ;  /* 0x00007632906c7816 */ /* 0x000fe2000000006c */
[----:B------:R-:W-:Y:S01]  /*dfb0*/  FADD.FTZ R109, R191, R2 ;  /* 0x00000002bf6d7221 */ /* 0x000fe20000010000 */
[----:B------:R-:W-:Y:S01]  /*dfc0*/  @!P0 PRMT R116, R135, 0x5410, RZ ;  /* 0x0000541087748816 */ /* 0x000fe200000000ff */
[----:B------:R2:W5:Y:S01]  /*dfd0*/  LDL.S16 R140, [R1+0xb0] ;  /* 0x0000b000018c7983 */ /* 0x0005620000100600 */
[----:B------:R-:W-:Y:S01]  /*dfe0*/  LOP3.LUT R2, R161, UR26, R220, 0x96, !PT ;  /* 0x0000001aa1027c12 */ /* 0x000fe2000f8e96dc */
[----:B------:R-:W-:Y:S01]  /*dff0*/  FADD.FTZ R3, R152, R105 ;  /* 0x0000006998037221 */ /* 0x000fe20000010000 */
[----:B------:R-:W-:Y:S01]  /*e000*/  F2FP.BF16.F32.PACK_AB R152, R186, R152 ;  /* 0x00000098ba98723e */ /* 0x000fe200000010ff */
[----:B------:R2:W2:Y:S01]  /*e010*/  LDL.S16 R135, [R1+0xac] ;  /* 0x0000ac0001877983 */ /* 0x0004a20000100600 */
[----:B------:R-:W-:Y:S03]  /*e020*/  LOP3.LUT R105, R2, 0xff, RZ, 0xc0, !PT ;  /* 0x000000ff02697812 */ /* 0x000fe600078ec0ff */
[----:B------:R-:W-:Y:S01]  /*e030*/  STG.E.U16 desc[UR20][R210.64+0x10], R116 ;  /* 0x00001074d2007986 */ /* 0x000fe2000c101514 */
[----:B------:R-:W-:Y:S01]  /*e040*/  ISETP.LE.U32.AND P0, PT, R105, UR12, PT ;  /* 0x0000000c69007c0c */ /* 0x000fe2000bf03070 */
[----:B------:R-:W-:Y:S01]  /*e050*/  FADD.FTZ R105, R154, R111 ;  /* 0x0000006f9a697221 */ /* 0x000fe20000010000 */
[C---:B------:R-:W-:Y:S01]  /*e060*/  F2FP.BF16.F32.PACK_AB R154, R129.reuse, R154 ;  /* 0x0000009a819a723e */ /* 0x040fe200000010ff */
[----:B-1----:R-:W1:Y:S02]  /*e070*/  MUFU.EX2 R132, R226 ;  /* 0x000000e200847308 */ /* 0x002e640000000800 */
[----:B------:R-:W-:Y:S01]  /*e080*/  FADD.FTZ R111, R129, R105 ;  /* 0x00000069816f7221 */ /* 0x000fe20000010000 */
[----:B----4-:R-:W-:Y:S01]  /*e090*/  FADD.FTZ R122, R186, R3 ;  /* 0x00000003ba7a7221 */ /* 0x010fe20000010000 */
[----:B------:R-:W-:Y:S04]  /*e0a0*/  LOP3.LUT R3, R2, 0xffff, RZ, 0xc0, !PT ;  /* 0x0000ffff02037812 */ /* 0x000fe800078ec0ff */
[----:B------:R-:W-:Y:S02]  /*e0b0*/  SHF.R.U32.HI R3, RZ, 0x8, R3 ;  /* 0x00000008ff037819 */ /* 0x000fe40000011603 */
[----:B-1----:R-:W-:Y:S02]  /*e0c0*/  F2FP.BF16.F32.PACK_AB R157, R132, R136 ;  /* 0x00000088849d723e */ /* 0x002fe400000010ff */
[----:B------:R-:W-:Y:S02]  /*e0d0*/  LOP3.LUT R105, R3, 0xffff, RZ, 0xc0, !PT ;  /* 0x0000ffff03697812 */ /* 0x000fe400078ec0ff */
[C---:B------:R-:W-:Y:S04]  /*e0e0*/  PRMT R3, R100.reuse, 0x7632, R3 ;  /* 0x0000763264037816 */ /* 0x040fe80000000003 */
[----:B------:R-:W-:Y:S01]  /*e0f0*/  PRMT R129, R100, 0x5410, R3 ;  /* 0x0000541064817816 */ /* 0x000fe20000000003 */
[----:B---3--:R-:W-:Y:S05]  /*e100*/  @!P3 HFMA2.BF16_V2 R145, -RZ.H0_H0, RZ.H0_H0, -R115.H0_H0 ;  /* 0x200000ffff91b231 */ /* 0x008fea0000340973 */
[----:B------:R-:W-:Y:S01]  /*e110*/  PRMT R163, R145, 0x7610, R163 ;  /* 0x0000761091a37816 */ /* 0x000fe200000000a3 */
[----:B------:R-:W-:Y:S03]  /*e120*/  @!P3 STL.S16 [R1+0xb4], R145 ;  /* 0x0000b4910100b387 */ /* 0x000fe60000100600 */
[----:B------:R-:W-:Y:S01]  /*e130*/  @!P3 PRMT R115, R163, 0x5410, RZ ;  /* 0x00005410a373b816 */ /* 0x000fe200000000ff */
[----:B------:R-:W-:Y:S01]  /*e140*/  IMAD.WIDE.U32 R162, R162, -0x2daee0ad, RZ ;  /* 0xd2511f53a2a27825 */ /* 0x000fe200078e00ff */
[----:B------:R-:W-:Y:S03]  /*e150*/  ISETP.LE.U32.AND P3, PT, R105, UR12, PT ;  /* 0x0000000c69007c0c */ /* 0x000fe6000bf63070 */
[----:B-----5:R-:W-:Y:S02]  /*e160*/  @!P6 HFMA2.BF16_V2 R140, -RZ.H0_H0, RZ.H0_H0, -R100.H0_H0 ;  /* 0x200000ffff8ce231 */ /* 0x020fe40000340964 */
[----:B------:R-:W-:Y:S01]  /*e170*/  FADD.FTZ R105, R153, R109 ;  /* 0x0000006d99697221 */ /* 0x000fe20000010000 */
[C---:B------:R-:W-:Y:S01]  /*e180*/  F2FP.BF16.F32.PACK_AB R153, R131.reuse, R153 ;  /* 0x000000998399723e */ /* 0x040fe200000010ff */
[----:B------:R1:W-:Y:S01]  /*e190*/  STG.E.U16 desc[UR20][R210.64+0x12], R115 ;  /* 0x00001273d2007986 */ /* 0x0003e2000c101514 */
[----:B--2---:R-:W-:Y:S01]  /*e1a0*/  @!P4 HFMA2.BF16_V2 R135, -RZ.H0_H0, RZ.H0_H0, -R3.H0_H0 ;  /* 0x200000ffff87c231 */ /* 0x004fe20000340903 */
[----:B------:R-:W-:Y:S01]  /*e1b0*/  PRMT R137, R140, 0x7610, R137 ;  /* 0x000076108c897816 */ /* 0x000fe20000000089 */
[----:B------:R-:W-:Y:S01]  /*e1c0*/  FADD.FTZ R131, R131, R105 ;  /* 0x0000006983837221 */ /* 0x000fe20000010000 */
[--C-:B------:R-:W-:Y:S01]  /*e1d0*/  SHF.R.U32.HI R105, RZ, 0x18, R2.reuse ;  /* 0x00000018ff697819 */ /* 0x100fe20000011602 */
[----:B------:R2:W-:Y:S01]  /*e1e0*/  @!P6 STL.S16 [R1+0xb0], R140 ;  /* 0x0000b08c0100e387 */ /* 0x0005e20000100600 */
[----:B------:R-:W-:Y:S02]  /*e1f0*/  SHF.R.U32.HI R2, RZ, 0x10, R2 ;  /* 0x00000010ff027819 */ /* 0x000fe40000011602 */
[----:B------:R-:W-:Y:S01]  /*e200*/  PRMT R109, R135, 0x7610, R109 ;  /* 0x00007610876d7816 */ /* 0x000fe2000000006d */
[----:B------:R3:W-:Y:S01]  /*e210*/  @!P4 STL.S16 [R1+0xac], R135 ;  /* 0x0000ac870100c387 */ /* 0x0007e20000100600 */
[----:B------:R-:W-:Y:S02]  /*e220*/  @!P6 PRMT R100, R137, 0x5410, RZ ;  /* 0x000054108964e816 */ /* 0x000fe400000000ff */
[----:B------:R-:W-:Y:S01]  /*e230*/  LOP3.LUT R2, R2, 0xff, RZ, 0xc0, !PT ;  /* 0x000000ff02027812 */ /* 0x000fe200078ec0ff */
[----:B------:R4:W5:Y:S01]  /*e240*/  LDL.S16 R180, [R1+0xbc] ;  /* 0x0000bc0001b47983 */ /* 0x0009620000100600 */
[----:B------:R-:W-:Y:S01]  /*e250*/  ISETP.LE.U32.AND P6, PT, R105, UR12, PT ;  /* 0x0000000c69007c0c */ /* 0x000fe2000bfc3070 */
[----:B------:R-:W-:Y:S01]  /*e260*/  FADD.FTZ R105, R134, R117 ;  /* 0x0000007586697221 */ /* 0x000fe20000010000 */
[----:B------:R-:W-:Y:S01]  /*e270*/  @!P4 PRMT R3, R109, 0x5410, RZ ;  /* 0x000054106d03c816 */ /* 0x000fe200000000ff */
[----:B------:R4:W4:Y:S01]  /*e280*/  LDL.S16 R177, [R1+0xfc] ;  /* 0x0000fc0001b17983 */ /* 0x0009220000100600 */
[----:B------:R-:W-:Y:S01]  /*e290*/  ISETP.LE.U32.AND P4, PT, R2, UR12, PT ;  /* 0x0000000c02007c0c */ /* 0x000fe2000bf83070 */
[----:B------:R-:W-:Y:S01]  /*e2a0*/  FADD.FTZ R109, R155, R122 ;  /* 0x0000007a9b6d7221 */ /* 0x000fe20000010000 */
[C---:B------:R-:W-:Y:S01]  /*e2b0*/  F2FP.BF16.F32.PACK_AB R2, R120.reuse, R134 ;  /* 0x000000867802723e */ /* 0x040fe200000010ff */
[--C-:B------:R-:W-:Y:S01]  /*e2c0*/  FADD.FTZ R120, R120, R105.reuse ;  /* 0x0000006978787221 */ /* 0x100fe20000010000 */
[----:B------:R-:W-:Y:S01]  /*e2d0*/  PRMT R105, R106, 0x7632, R105 ;  /* 0x000076326a697816 */ /* 0x000fe20000000069 */
[----:B------:R-:W-:Y:S01]  /*e2e0*/  STG.E.U16 desc[UR20][R214.64+0x10], R3 ;  /* 0x00001003d6007986 */ /* 0x000fe2000c101514 */
[C---:B------:R-:W-:Y:S01]  /*e2f0*/  F2FP.BF16.F32.PACK_AB R155, R130.reuse, R155 ;  /* 0x0000009b829b723e */ /* 0x040fe200000010ff */
[----:B------:R-:W-:Y:S01]  /*e300*/  FADD.FTZ R122, R130, R109 ;  /* 0x0000006d827a7221 */ /* 0x000fe20000010000 */
[----:B------:R-:W-:Y:S01]  /*e310*/  PRMT R130, R106, 0x5410, R105 ;  /* 0x000054106a827816 */ /* 0x000fe20000000069 */
[----:B------:R-:W-:Y:S01]  /*e320*/  FADD.FTZ R109, R136, R111 ;  /* 0x0000006f886d7221 */ /* 0x000fe20000010000 */
[----:B------:R-:W-:Y:S01]  /*e330*/  LOP3.LUT R117, R163, UR26, R170, 0x96, !PT ;  /* 0x0000001aa3757c12 */ /* 0x000fe2000f8e96aa */
[----:B------:R-:W-:Y:S01]  /*e340*/  STG.E.U16 desc[UR20][R214.64+0xe], R100 ;  /* 0x00000e64d6007986 */ /* 0x000fe2000c101514 */
[----:B-1----:R-:W-:Y:S01]  /*e350*/  PRMT R115, R146, 0x7610, R115 ;  /* 0x0000761092737816 */ /* 0x002fe20000000073 */
[----:B------:R-:W-:Y:S01]  /*e360*/  FADD.FTZ R132, R132, R109 ;  /* 0x0000006d84847221 */ /* 0x000fe20000010000 */
[C---:B------:R-:W-:Y:S01]  /*e370*/  LOP3.LUT R109, R117.reuse, 0xffff, RZ, 0xc0, !PT ;  /* 0x0000ffff756d7812 */ /* 0x040fe200078ec0ff */
[----:B--2---:R2:W2:Y:S01]  /*e380*/  LDL.S16 R140, [R1+0xf8] ;  /* 0x0000f800018c7983 */ /* 0x0044a20000100600 */
[----:B------:R-:W-:Y:S01]  /*e390*/  LOP3.LUT R111, R117, 0xff, RZ, 0xc0, !PT ;  /* 0x000000ff756f7812 */ /* 0x000fe200078ec0ff */
[----:B------:R-:W-:Y:S01]  /*e3a0*/  MUFU.EX2 R134, R236 ;  /* 0x000000ec00867308 */ /* 0x000fe20000000800 */
[----:B------:R-:W-:Y:S04]  /*e3b0*/  SHF.R.U32.HI R109, RZ, 0x8, R109 ;  /* 0x00000008ff6d7819 */ /* 0x000fe8000001166d */
[----:B------:R-:W-:Y:S05]  /*e3c0*/  LOP3.LUT R109, R109, 0xffff, RZ, 0xc0, !PT ;  /* 0x0000ffff6d6d7812 */ /* 0x000fea00078ec0ff */
[----:B------:R-:W-:Y:S10]  /*e3d0*/  MUFU.EX2 R137, R218 ;  /* 0x000000da00897308 */ /* 0x000ff40000000800 */
[----:B------:R-:W1:Y:S10]  /*e3e0*/  MUFU.EX2 R145, R219 ;  /* 0x000000db00917308 */ /* 0x000e740000000800 */
[----:B---3--:R-:W3:Y:S01]  /*e3f0*/  MUFU.EX2 R135, R222 ;  /* 0x000000de00877308 */ /* 0x008ee20000000800 */
[----:B-1----:R-:W-:Y:S01]  /*e400*/  FADD.FTZ R120, R145, R120 ;  /* 0x0000007891787221 */ /* 0x002fe20000010000 */
[C---:B---3--:R-:W-:Y:S03]  /*e410*/  F2FP.BF16.F32.PACK_AB R145, R135.reuse, R145 ;  /* 0x000000918791723e */ /* 0x048fe600000010ff */
[----:B------:R-:W-:Y:S01]  /*e420*/  FADD.FTZ R135, R135, R120 ;  /* 0x0000007887877221 */ /* 0x000fe20000010000 */
[----:B------:R-:W-:Y:S01]  /*e430*/  LOP3.LUT R120, R160, 0xff, RZ, 0xc0, !PT ;  /* 0x000000ffa0787812 */ /* 0x000fe200078ec0ff */
[----:B-----5:R-:W-:Y:S02]  /*e440*/  @!P2 HFMA2.BF16_V2 R180, -RZ.H0_H0, RZ.H0_H0, -R106.H0_H0 ;  /* 0x200000ffffb4a231 */ /* 0x020fe4000034096a */
[----:B----4-:R-:W-:Y:S03]  /*e450*/  @!P0 HFMA2.BF16_V2 R177, -RZ.H0_H0, RZ.H0_H0, -R110.H0_H0 ;  /* 0x200000ffffb18231 */ /* 0x010fe6000034096e */
[----:B------:R-:W-:Y:S01]  /*e460*/  PRMT R148, R180, 0x7610, R148 ;  /* 0x00007610b4947816 */ /* 0x000fe20000000094 */
[----:B------:R-:W-:Y:S03]  /*e470*/  @!P2 STL.S16 [R1+0xbc], R180 ;  /* 0x0000bcb40100a387 */ /* 0x000fe60000100600 */
[----:B------:R-:W-:Y:S01]  /*e480*/  @!P2 PRMT R106, R148, 0x5410, RZ ;  /* 0x00005410946aa816 */ /* 0x000fe200000000ff */
[----:B------:R4:W3:Y:S01]  /*e490*/  LDL.S16 R136, [R1+0x108] ;  /* 0x0001080001887983 */ /* 0x0008e20000100600 */
[----:B------:R-:W-:Y:S01]  /*e4a0*/  ISETP.LE.U32.AND P2, PT, R111, UR12, PT ;  /* 0x0000000c6f007c0c */ /* 0x000fe2000bf43070 */
[----:B------:R-:W-:Y:S01]  /*e4b0*/  FADD.FTZ R111, R141, R131 ;  /* 0x000000838d6f7221 */ /* 0x000fe20000010000 */
[----:B------:R-:W-:Y:S01]  /*e4c0*/  PRMT R167, R177, 0x7610, R167 ;  /* 0x00007610b1a77816 */ /* 0x000fe200000000a7 */
[----:B------:R4:W5:Y:S01]  /*e4d0*/  LDL.S16 R148, [R1+0x10c] ;  /* 0x00010c0001947983 */ /* 0x0009620000100600 */
[----:B------:R-:W-:Y:S01]  /*e4e0*/  MUFU.EX2 R141, R230 ;  /* 0x000000e6008d7308 */ /* 0x000fe20000000800 */
[----:B------:R-:W-:Y:S01]  /*e4f0*/  FADD.FTZ R131, R133, R111 ;  /* 0x0000006f85837221 */ /* 0x000fe20000010000 */
[----:B------:R-:W-:Y:S01]  /*e500*/  FADD.FTZ R111, R147, R122 ;  /* 0x0000007a936f7221 */ /* 0x000fe20000010000 */
[C---:B------:R-:W-:Y:S01]  /*e510*/  F2FP.BF16.F32.PACK_AB R147, R137.reuse, R147 ;  /* 0x000000938993723e */ /* 0x040fe200000010ff */
[----:B------:R1:W-:Y:S01]  /*e520*/  STG.E.U16 desc[UR20][R212.64+0x10], R106 ;  /* 0x0000106ad4007986 */ /* 0x0003e2000c101514 */
[----:B--2---:R-:W-:Y:S02]  /*e530*/  @!P5 HFMA2.BF16_V2 R140, -RZ.H0_H0, RZ.H0_H0, -R105.H0_H0 ;  /* 0x200000ffff8cd231 */ /* 0x004fe40000340969 */
[----:B------:R-:W-:Y:S01]  /*e540*/  FADD.FTZ R137, R137, R111 ;  /* 0x0000006f89897221 */ /* 0x000fe20000010000 */
[--C-:B------:R-:W-:Y:S02]  /*e550*/  SHF.R.U32.HI R111, RZ, 0x18, R117.reuse ;  /* 0x00000018ff6f7819 */ /* 0x100fe40000011675 */
[----:B------:R-:W-:Y:S01]  /*e560*/  SHF.R.U32.HI R117, RZ, 0x10, R117 ;  /* 0x00000010ff757819 */ /* 0x000fe20000011675 */
[----:B------:R2:W-:Y:S01]  /*e570*/  @!P5 STL.S16 [R1+0xf8], R140 ;  /* 0x0000f88c0100d387 */ /* 0x0005e20000100600 */
[----:B------:R-:W-:Y:S02]  /*e580*/  PRMT R143, R140, 0x7610, R143 ;  /* 0x000076108c8f7816 */ /* 0x000fe4000000008f */
[----:B------:R-:W-:Y:S02]  /*e590*/  LOP3.LUT R117, R117, 0xff, RZ, 0xc0, !PT ;  /* 0x000000ff75757812 */ /* 0x000fe400078ec0ff */
[----:B------:R-:W-:Y:S02]  /*e5a0*/  @!P5 PRMT R105, R143, 0x5410, RZ ;  /* 0x000054108f69d816 */ /* 0x000fe400000000ff */
[----:B------:R-:W-:Y:S01]  /*e5b0*/  ISETP.LE.U32.AND P5, PT, R109, UR12, PT ;  /* 0x0000000c6d007c0c */ /* 0x000fe2000bfa3070 */
[----:B------:R4:W4:Y:S01]  /*e5c0*/  LDL.S16 R143, [R1+0x104] ;  /* 0x00010400018f7983 */ /* 0x0009220000100600 */
[C---:B------:R-:W-:Y:S03]  /*e5d0*/  PRMT R109, R110.reuse, 0x7632, R109 ;  /* 0x000076326e6d7816 */ /* 0x040fe6000000006d */
[----:B------:R-:W-:Y:S01]  /*e5e0*/  @!P0 STL.S16 [R1+0xfc], R177 ;  /* 0x0000fcb101008387 */ /* 0x000fe20000100600 */
[----:B------:R-:W-:Y:S02]  /*e5f0*/  PRMT R133, R110, 0x5410, R109 ;  /* 0x000054106e857816 */ /* 0x000fe4000000006d */
[----:B------:R-:W-:Y:S01]  /*e600*/  @!P0 PRMT R110, R167, 0x5410, RZ ;  /* 0x00005410a76e8816 */ /* 0x000fe200000000ff */
[----:B------:R2:W-:Y:S01]  /*e610*/  STG.E.U16 desc[UR20][R212.64+0x12], R105 ;  /* 0x00001269d4007986 */ /* 0x0005e2000c101514 */
[----:B------:R-:W-:Y:S02]  /*e620*/  ISETP.LE.U32.AND P0, PT, R111, UR12, PT ;  /* 0x0000000c6f007c0c */ /* 0x000fe4000bf03070 */
[----:B------:R-:W-:Y:S01]  /*e630*/  PRMT R111, R112, 0x7632, R111 ;  /* 0x00007632706f7816 */ /* 0x000fe2000000006f */
[----:B------:R-:W-:Y:S01]  /*e640*/  STG.E.U16 desc[UR20][R208.64+0x20], R110 ;  /* 0x0000206ed0007986 */ /* 0x000fe2000c101514 */
[C---:B-1----:R-:W-:Y:S01]  /*e650*/  PRMT R106, R152.reuse, 0x7610, R106 ;  /* 0x00007610986a7816 */ /* 0x042fe2000000006a */
[----:B--2---:R-:W1:Y:S01]  /*e660*/  MUFU.EX2 R140, R232 ;  /* 0x000000e8008c7308 */ /* 0x004e620000000800 */
[----:B------:R-:W-:Y:S01]  /*e670*/  PRMT R105, R152, 0x7632, R105 ;  /* 0x0000763298697816 */ /* 0x000fe20000000069 */
[----:B---3--:R-:W-:Y:S02]  /*e680*/  @!P4 HFMA2.BF16_V2 R136, -RZ.H0_H0, RZ.H0_H0, -R112.H0_H0 ;  /* 0x200000ffff88c231 */ /* 0x008fe40000340970 */
[----:B-----5:R-:W-:Y:S03]  /*e690*/  @!P3 HFMA2.BF16_V2 R148, -RZ.H0_H0, RZ.H0_H0, -R109.H0_H0 ;  /* 0x200000ffff94b231 */ /* 0x020fe6000034096d */
[----:B------:R-:W-:Y:S02]  /*e6a0*/  PRMT R142, R136, 0x7610, R142 ;  /* 0x00007610888e7816 */ /* 0x000fe4000000008e */
[----:B------:R-:W-:Y:S01]  /*e6b0*/  PRMT R122, R148, 0x7610, R122 ;  /* 0x00007610947a7816 */ /* 0x000fe2000000007a */
[----:B------:R2:W-:Y:S03]  /*e6c0*/  @!P3 STL.S16 [R1+0x10c], R148 ;  /* 0x00010c940100b387 */ /* 0x0005e60000100600 */
[----:B------:R-:W-:Y:S01]  /*e6d0*/  @!P3 PRMT R109, R122, 0x5410, RZ ;  /* 0x000054107a6db816 */ /* 0x000fe200000000ff */
[----:B------:R3:W-:Y:S01]  /*e6e0*/  @!P4 STL.S16 [R1+0x108], R136 ;  /* 0x000108880100c387 */ /* 0x0007e20000100600 */
[----:B------:R-:W-:Y:S01]  /*e6f0*/  ISETP.LE.U32.AND P3, PT, R120, UR12, PT ;  /* 0x0000000c78007c0c */ /* 0x000fe2000bf63070 */
[----:B------:R-:W-:Y:S01]  /*e700*/  FADD.FTZ R122, R202, R132 ;  /* 0x00000084ca7a7221 */ /* 0x000fe20000010000 */
[----:B------:R-:W-:Y:S01]  /*e710*/  F2FP.BF16.F32.PACK_AB R202, R134, R202 ;  /* 0x000000ca86ca723e */ /* 0x000fe200000010ff */
[----:B------:R3:W5:Y:S01]  /*e720*/  LDL.S16 R167, [R1+0x118] ;  /* 0x0001180001a77983 */ /* 0x0007620000100600 */
[----:B------:R-:W-:Y:S01]  /*e730*/  LOP3.LUT R120, R160, 0xffff, RZ, 0xc0, !PT ;  /* 0x0000ffffa0787812 */ /* 0x000fe200078ec0ff */
[----:B------:R-:W-:Y:S01]  /*e740*/  FADD.FTZ R132, R134, R122 ;  /* 0x0000007a86847221 */ /* 0x000fe20000010000 */
[----:B------:R-:W-:Y:S01]  /*e750*/  PRMT R134, R112, 0x5410, R111 ;  /* 0x0000541070867816 */ /* 0x000fe2000000006f */
[----:B------:R-:W-:Y:S01]  /*e760*/  STG.E.U16 desc[UR20][R208.64+0x22], R109 ;  /* 0x0000226dd0007986 */ /* 0x000fe2000c101514 */
[----:B------:R-:W-:Y:S01]  /*e770*/  @!P4 PRMT R112, R142, 0x5410, RZ ;  /* 0x000054108e70c816 */ /* 0x000fe200000000ff */
[----:B----4-:R-:W-:Y:S01]  /*e780*/  @!P6 HFMA2.BF16_V2 R143, -RZ.H0_H0, RZ.H0_H0, -R111.H0_H0 ;  /* 0x200000ffff8fe231 */ /* 0x010fe2000034096f */
[----:B------:R-:W-:Y:S01]  /*e790*/  ISETP.LE.U32.AND P4, PT, R117, UR12, PT ;  /* 0x0000000c75007c0c */ /* 0x000fe2000bf83070 */
[----:B------:R-:W-:Y:S01]  /*e7a0*/  FADD.FTZ R117, R201, R131 ;  /* 0x00000083c9757221 */ /* 0x000fe20000010000 */
[C---:B-1----:R-:W-:Y:S01]  /*e7b0*/  F2FP.BF16.F32.PACK_AB R201, R140.reuse, R201 ;  /* 0x000000c98cc9723e */ /* 0x042fe200000010ff */
[----:B------:R-:W-:Y:S01]  /*e7c0*/  STG.E.U16 desc[UR20][R210.64+0x20], R112 ;  /* 0x00002070d2007986 */ /* 0x000fe2000c101514 */
[----:B------:R-:W-:Y:S01]  /*e7d0*/  PRMT R149, R143, 0x7610, R149 ;  /* 0x000076108f957816 */ /* 0x000fe20000000095 */
[--C-:B------:R-:W-:Y:S01]  /*e7e0*/  FADD.FTZ R140, R140, R117.reuse ;  /* 0x000000758c8c7221 */ /* 0x100fe20000010000 */
[----:B------:R-:W-:Y:S01]  /*e7f0*/  PRMT R117, R0, 0x7632, R117 ;  /* 0x0000763200757816 */ /* 0x000fe20000000075 */
[----:B------:R-:W1:Y:S01]  /*e800*/  MUFU.EX2 R142, R228 ;  /* 0x000000e4008e7308 */ /* 0x000e620000000800 */
[----:B------:R-:W-:Y:S02]  /*e810*/  @!P6 PRMT R111, R149, 0x5410, RZ ;  /* 0x00005410956fe816 */ /* 0x000fe400000000ff */
[----:B------:R-:W-:Y:S01]  /*e820*/  SHF.R.U32.HI R120, RZ, 0x8, R120 ;  /* 0x00000008ff787819 */ /* 0x000fe20000011678 */
[----:B--2---:R2:W4:Y:S01]  /*e830*/  LDL.S16 R148, [R1+0x110] ;  /* 0x0001100001947983 */ /* 0x0045220000100600 */
[----:B------:R-:W-:Y:S02]  /*e840*/  SHF.R.U32.HI R122, RZ, 0x10, R160 ;  /* 0x00000010ff7a7819 */ /* 0x000fe400000116a0 */
[----:B------:R-:W-:Y:S01]  /*e850*/  LOP3.LUT R120, R120, 0xffff, RZ, 0xc0, !PT ;  /* 0x0000ffff78787812 */ /* 0x000fe200078ec0ff */
[----:B---3--:R2:W3:Y:S01]  /*e860*/  LDL.S16 R136, [R1+0x114] ;  /* 0x0001140001887983 */ /* 0x0084e20000100600 */
[----:B------:R-:W-:Y:S02]  /*e870*/  LOP3.LUT R122, R122, 0xff, RZ, 0xc0, !PT ;  /* 0x000000ff7a7a7812 */ /* 0x000fe400078ec0ff */
[----:B------:R-:W-:Y:S01]  /*e880*/  PRMT R203, R202, 0x7632, R203 ;  /* 0x00007632cacb7816 */ /* 0x000fe200000000cb */
[----:B------:R2:W-:Y:S01]  /*e890*/  @!P6 STL.S16 [R1+0x104], R143 ;  /* 0x0001048f0100e387 */ /* 0x0005e20000100600 */
[----:B------:R-:W-:Y:S01]  /*e8a0*/  ISETP.LE.U32.AND P6, PT, R122, UR12, PT ;  /* 0x0000000c7a007c0c */ /* 0x000fe2000bfc3070 */
[----:B------:R-:W-:Y:S01]  /*e8b0*/  FADD.FTZ R122, R199, R135 ;  /* 0x00000087c77a7221 */ /* 0x000fe20000010000 */
[----:B------:R-:W-:Y:S01]  /*e8c0*/  F2FP.BF16.F32.PACK_AB R199, R141, R199 ;  /* 0x000000c78dc7723e */ /* 0x000fe200000010ff */
[----:B------:R3:W3:Y:S01]  /*e8d0*/  LDL.S16 R149, [R1+0x128] ;  /* 0x0001280001957983 */ /* 0x0006e20000100600 */
[----:B------:R-:W-:Y:S01]  /*e8e0*/  PRMT R200, R201, 0x7632, R200 ;  /* 0x00007632c9c87816 */ /* 0x000fe200000000c8 */
[----:B------:R-:W-:Y:S01]  /*e8f0*/  FADD.FTZ R141, R141, R122 ;  /* 0x0000007a8d8d7221 */ /* 0x000fe20000010000 */
[----:B------:R-:W-:Y:S01]  /*e900*/  PRMT R198, R199, 0x7632, R198 ;  /* 0x00007632c7c67816 */ /* 0x000fe200000000c6 */
[----:B------:R-:W-:Y:S01]  /*e910*/  FADD.FTZ R122, R197, R137 ;  /* 0x00000089c57a7221 */ /* 0x000fe20000010000 */
[C---:B-1----:R-:W-:Y:S01]  /*e920*/  F2FP.BF16.F32.PACK_AB R197, R142.reuse, R197 ;  /* 0x000000c58ec5723e */ /* 0x042fe200000010ff */
[----:B------:R-:W-:Y:S01]  /*e930*/  MUFU.EX2 R135, R247 ;  /* 0x000000f700877308 */ /* 0x000fe20000000800 */
[----:B------:R-:W-:Y:S01]  /*e940*/  STG.E.U16 desc[UR20][R210.64+0x22], R111 ;  /* 0x0000226fd2007986 */ /* 0x000fe2000c101514 */
[----:B------:R-:W-:Y:S01]  /*e950*/  FADD.FTZ R142, R142, R122 ;  /* 0x0000007a8e8e7221 */ /* 0x000fe20000010000 */
[----:B------:R-:W-:Y:S02]  /*e960*/  LOP3.LUT R122, R162, 0xffff, RZ, 0xc0, !PT ;  /* 0x0000ffffa27a7812 */ /* 0x000fe400078ec0ff */
[----:B------:R-:W-:Y:S02]  /*e970*/  PRMT R196, R197, 0x7632, R196 ;  /* 0x00007632c5c47816 */ /* 0x000fe400000000c4 */
[----:B------:R-:W-:Y:S04]  /*e980*/  SHF.R.U32.HI R122, RZ, 0x8, R122 ;  /* 0x00000008ff7a7819 */ /* 0x000fe8000001167a */
[----:B------:R-:W-:Y:S01]  /*e990*/  LOP3.LUT R122, R122, 0xffff, RZ, 0xc0, !PT ;  /* 0x0000ffff7a7a7812 */ /* 0x000fe200078ec0ff */
[----:B--2---:R-:W1:Y:S02]  /*e9a0*/  MUFU.EX2 R143, R246 ;  /* 0x000000f6008f7308 */ /* 0x004e640000000800 */
[----:B-1----:R-:W-:Y:S01]  /*e9b0*/  F2FP.BF16.F32.PACK_AB R159, R135, R143 ;  /* 0x0000008f879f723e */ /* 0x002fe200000010ff */
[----:B-----5:R-:W-:Y:S05]  /*e9c0*/  @!P2 HFMA2.BF16_V2 R167, -RZ.H0_H0, RZ.H0_H0, -R0.H0_H0 ;  /* 0x200000ffffa7a231 */ /* 0x020fea0000340900 */
[----:B------:R-:W-:Y:S01]  /*e9d0*/  PRMT R150, R167, 0x7610, R150 ;  /* 0x00007610a7967816 */ /* 0x000fe20000000096 */
[----:B------:R1:W-:Y:S01]  /*e9e0*/  @!P2 STL.S16 [R1+0x118], R167 ;  /* 0x000118a70100a387 */ /* 0x0003e20000100600 */
[----:B----4-:R-:W-:Y:S02]  /*e9f0*/  @!P4 HFMA2.BF16_V2 R148, -RZ.H0_H0, RZ.H0_H0, -R118.H0_H0 ;  /* 0x200000ffff94c231 */ /* 0x010fe40000340976 */
[----:B---3--:R-:W-:Y:S03]  /*ea00*/  @!P5 HFMA2.BF16_V2 R136, -RZ.H0_H0, RZ.H0_H0, -R117.H0_H0 ;  /* 0x200000ffff88d231 */ /* 0x008fe60000340975 */
[----:B------:R-:W-:Y:S02]  /*ea10*/  PRMT R151, R148, 0x7610, R151 ;  /* 0x0000761094977816 */ /* 0x000fe40000000097 */
[----:B------:R-:W-:Y:S01]  /*ea20*/  PRMT R131, R136, 0x7610, R131 ;  /* 0x0000761088837816 */ /* 0x000fe20000000083 */
[----:B------:R2:W-:Y:S04]  /*ea30*/  @!P5 STL.S16 [R1+0x114], R136 ;  /* 0x000114880100d387 */ /* 0x0005e80000100600 */
[----:B-1----:R4:W3:Y:S04]  /*ea40*/  LDL.S16 R167, [R1+0x124] ;  /* 0x0001240001a77983 */ /* 0x0028e80000100600 */
[----:B------:R1:W-:Y:S01]  /*ea50*/  @!P4 STL.S16 [R1+0x110], R148 ;  /* 0x000110940100c387 */ /* 0x0003e20000100600 */
[----:B--2---:R-:W-:Y:S02]  /*ea60*/  PRMT R136, R0, 0x5410, R117 ;  /* 0x0000541000887816 */ /* 0x004fe40000000075 */
[----:B------:R-:W-:Y:S02]  /*ea70*/  @!P2 PRMT R0, R150, 0x5410, RZ ;  /* 0x000054109600a816 */ /* 0x000fe400000000ff */
[----:B------:R-:W-:Y:S01]  /*ea80*/  ISETP.LE.U32.AND P2, PT, R120, UR12, PT ;  /* 0x0000000c78007c0c */ /* 0x000fe2000bf43070 */
[----:B------:R-:W2:Y:S01]  /*ea90*/  MUFU.EX2 R150, R244 ;  /* 0x000000f400967308 */ /* 0x000ea20000000800 */
[----:B------:R-:W-:Y:S01]  /*eaa0*/  SHF.R.U32.HI R120, RZ, 0x18, R160 ;  /* 0x00000018ff787819 */ /* 0x000fe200000116a0 */
[----:B------:R-:W-:Y:S01]  /*eab0*/  STG.E.U16 desc[UR20][R214.64+0x1e], R0 ;  /* 0x00001e00d6007986 */ /* 0x000fe2000c101514 */
[----:B------:R-:W-:Y:S02]  /*eac0*/  @!P5 PRMT R117, R131, 0x5410, RZ ;  /* 0x000054108375d816 */ /* 0x000fe400000000ff */
[----:B------:R-:W-:Y:S02]  /*ead0*/  ISETP.LE.U32.AND P5, PT, R120, UR12, PT ;  /* 0x0000000c78007c0c */ /* 0x000fe4000bfa3070 */
[----:B------:R-:W-:Y:S01]  /*eae0*/  PRMT R120, R118, 0x7632, R120 ;  /* 0x0000763276787816 */ /* 0x000fe20000000078 */
[----:B------:R-:W-:Y:S01]  /*eaf0*/  STG.E.U16 desc[UR20][R214.64+0x20], R117 ;  /* 0x00002075d6007986 */ /* 0x000fe2000c101514 */
[----:B------:R-:W-:Y:S01]  /*eb00*/  LOP3.LUT R131, R162, 0xff, RZ, 0xc0, !PT ;  /* 0x000000ffa2837812 */ /* 0x000fe200078ec0ff */
[----:B-1----:R-:W1:Y:S01]  /*eb10*/  MUFU.EX2 R148, R245 ;  /* 0x000000f500947308 */ /* 0x002e620000000800 */
[----:B------:R-:W-:Y:S01]  /*eb20*/  PRMT R137, R118, 0x5410, R120 ;  /* 0x0000541076897816 */ /* 0x000fe20000000078 */
[----:B------:R-:W-:Y:S01]  /*eb30*/  @!P0 HFMA2.BF16_V2 R149, -RZ.H0_H0, RZ.H0_H0, -R120.H0_H0 ;  /* 0x200000ffff958231 */ /* 0x000fe20000340978 */
[----:B------:R-:W-:Y:S02]  /*eb40*/  @!P4 PRMT R118, R151, 0x5410, RZ ;  /* 0x000054109776c816 */ /* 0x000fe400000000ff */
[----:B------:R-:W-:Y:S01]  /*eb50*/  ISETP.LE.U32.AND P4, PT, R131, UR12, PT ;  /* 0x0000000c83007c0c */ /* 0x000fe2000bf83070 */
[----:B------:R4:W5:Y:S01]  /*eb60*/  LDL.S16 R151, [R1+0x120] ;  /* 0x0001200001977983 */ /* 0x0009620000100600 */
[----:B------:R-:W-:Y:S01]  /*eb70*/  PRMT R176, R149, 0x7610, R176 ;  /* 0x0000761095b07816 */ /* 0x000fe200000000b0 */
[----:B------:R-:W-:Y:S02]  /*eb80*/  FADD.FTZ R131, R143, R132 ;  /* 0x000000848f837221 */ /* 0x000fe40000010000 */
[----:B------:R4:W-:Y:S01]  /*eb90*/  @!P0 STL.S16 [R1+0x128], R149 ;  /* 0x0001289501008387 */ /* 0x0009e20000100600 */
[----:B------:R-:W-:Y:S01]  /*eba0*/  @!P0 PRMT R120, R176, 0x5410, RZ ;  /* 0x00005410b0788816 */ /* 0x000fe200000000ff */
[----:B------:R-:W-:Y:S01]  /*ebb0*/  FADD.FTZ R131, R135, R131 ;  /* 0x0000008387837221 */ /* 0x000fe20000010000 */
[----:B------:R-:W-:Y:S01]  /*ebc0*/  ISETP.LE.U32.AND P0, PT, R122, UR12, PT ;  /* 0x0000000c7a007c0c */ /* 0x000fe2000bf03070 */
[----:B--2---:R-:W-:Y:S01]  /*ebd0*/  FADD.FTZ R135, R150, R140 ;  /* 0x0000008c96877221 */ /* 0x004fe20000010000 */
[----:B------:R-:W-:Y:S01]  /*ebe0*/  PRMT R122, R121, 0x7632, R122 ;  /* 0x00007632797a7816 */ /* 0x000fe2000000007a */
[----:B------:R-:W-:Y:S01]  /*ebf0*/  MUFU.EX2 R143, R243 ;  /* 0x000000f3008f7308 */ /* 0x000fe20000000800 */
[C---:B-1----:R-:W-:Y:S01]  /*ec00*/  F2FP.BF16.F32.PACK_AB R171, R148.reuse, R150 ;  /* 0x0000009694ab723e */ /* 0x042fe200000010ff */
[----:B------:R1:W-:Y:S01]  /*ec10*/  STL [R1+0x138], R131 ;  /* 0x0001388301007387 */ /* 0x0003e20000100800 */
[--C-:B------:R-:W-:Y:S01]  /*ec20*/  SHF.R.U32.HI R140, RZ, 0x18, R162.reuse ;  /* 0x00000018ff8c7819 */ /* 0x100fe200000116a2 */
[----:B------:R-:W-:Y:S02]  /*ec30*/  FADD.FTZ R135, R148, R135 ;  /* 0x0000008794877221 */ /* 0x000fe40000010000 */
[----:B------:R-:W-:Y:S04]  /*ec40*/  STG.E.U16 desc[UR20][R212.64+0x22], R120 ;  /* 0x00002278d4007986 */ /* 0x000fe8000c101514 */
[----:B------:R-:W-:Y:S01]  /*ec50*/  MUFU.EX2 R132, R173 ;  /* 0x000000ad00847308 */ /* 0x000fe20000000800 */
[----:B------:R-:W-:Y:S09]  /*ec60*/  STG.E.U16 desc[UR20][R212.64+0x20], R118 ;  /* 0x00002076d4007986 */ /* 0x000ff2000c101514 */
[----:B----4-:R-:W2:Y:S01]  /*ec70*/  MUFU.EX2 R149, R241 ;  /* 0x000000f100957308 */ /* 0x010ea20000000800 */
[----:B-1----:R-:W-:Y:S04]  /*ec80*/  SHF.R.U32.HI R131, RZ, 0x10, R162 ;  /* 0x00000010ff837819 */ /* 0x002fe800000116a2 */
[----:B------:R-:W-:Y:S02]  /*ec90*/  LOP3.LUT R131, R131, 0xff, RZ, 0xc0, !PT ;  /* 0x000000ff83837812 */ /* 0x000fe400078ec0ff */
[----:B--2---:R-:W-:Y:S01]  /*eca0*/  F2FP.BF16.F32.PACK_AB R169, R143, R149 ;  /* 0x000000958fa9723e */ /* 0x004fe200000010ff */
[----:B------:R-:W-:Y:S04]  /*ecb0*/  FADD.FTZ R141, R149, R141 ;  /* 0x0000008d958d7221 */ /* 0x000fe80000010000 */
[----:B------:R-:W-:Y:S01]  /*ecc0*/  FADD.FTZ R141, R143, R141 ;  /* 0x0000008d8f8d7221 */ /* 0x000fe20000010000 */
[----:B---3--:R-:W-:Y:S05]  /*ecd0*/  @!P3 HFMA2.BF16_V2 R167, -RZ.H0_H0, RZ.H0_H0, -R121.H0_H0 ;  /* 0x200000ffffa7b231 */ /* 0x008fea0000340979 */
[----:B------:R-:W-:Y:S01]  /*ece0*/  PRMT R166, R167, 0x7610, R166 ;  /* 0x00007610a7a67816 */ /* 0x000fe200000000a6 */
[----:B------:R-:W-:Y:S04]  /*ecf0*/  @!P3 STL.S16 [R1+0x124], R167 ;  /* 0x000124a70100b387 */ /* 0x000fe80000100600 */
[----:B------:R1:W-:Y:S02]  /*ed00*/  STL [R1+0x12c], R135 ;  /* 0x00012c8701007387 */ /* 0x0003e40000100800 */
[----:B-1----:R-:W-:Y:S02]  /*ed10*/  PRMT R135, R121, 0x5410, R122 ;  /* 0x0000541079877816 */ /* 0x002fe4000000007a */
[----:B------:R-:W-:Y:S02]  /*ed20*/  @!P3 PRMT R121, R166, 0x5410, RZ ;  /* 0x00005410a679b816 */ /* 0x000fe400000000ff */
[----:B------:R-:W-:Y:S02]  /*ed30*/  ISETP.LE.U32.AND P3, PT, R131, UR12, PT ;  /* 0x0000000c83007c0c */ /* 0x000fe4000bf63070 */
[----:B------:R-:W1:Y:S01]  /*ed40*/  MUFU.EX2 R131, R172 ;  /* 0x000000ac00837308 */ /* 0x000e620000000800 */
[----:B-----5:R-:W-:Y:S01]  /*ed50*/  @!P2 HFMA2.BF16_V2 R151, -RZ.H0_H0, RZ.H0_H0, -R122.H0_H0 ;  /* 0x200000ffff97a231 */ /* 0x020fe2000034097a */
[----:B------:R-:W-:Y:S04]  /*ed60*/  STG.E.U16 desc[UR20][R208.64+0x30], R121 ;  /* 0x00003079d0007986 */ /* 0x000fe8000c101514 */
[----:B------:R-:W-:Y:S01]  /*ed70*/  PRMT R148, R151, 0x7610, R148 ;  /* 0x0000761097947816 */ /* 0x000fe20000000094 */
[----:B------:R2:W-:Y:S03]  /*ed80*/  @!P2 STL.S16 [R1+0x120], R151 ;  /* 0x000120970100a387 */ /* 0x0005e60000100600 */
[----:B------:R-:W-:Y:S01]  /*ed90*/  @!P2 PRMT R122, R148, 0x5410, RZ ;  /* 0x00005410947aa816 */ /* 0x000fe200000000ff */
[----:B------:R-:W-:Y:S01]  /*eda0*/  STL [R1+0x134], R141 ;  /* 0x0001348d01007387 */ /* 0x000fe20000100800 */
[----:B------:R-:W-:Y:S02]  /*edb0*/  ISETP.LE.U32.AND P2, PT, R140, UR12, PT ;  /* 0x0000000c8c007c0c */ /* 0x000fe4000bf43070 */
[----:B------:R-:W-:Y:S01]  /*edc0*/  LOP3.LUT R140, R239, UR30, RZ, 0x3c, !PT ;  /* 0x0000001eef8c7c12 */ /* 0x000fe2000f8e3cff */
[----:B------:R-:W-:Y:S01]  /*edd0*/  STG.E.U16 desc[UR20][R208.64+0x32], R122 ;  /* 0x0000327ad0007986 */ /* 0x000fe2000c101514 */
[----:B-1----:R-:W-:Y:S03]  /*ede0*/  F2FP.BF16.F32.PACK_AB R204, R131, R132 ;  /* 0x0000008483cc723e */ /* 0x002fe600000010ff */
[----:B------:R-:W-:Y:S04]  /*edf0*/  IMAD.WIDE.U32 R166, R140, -0x326172a9, RZ ;  /* 0xcd9e8d578ca67825 */ /* 0x000fe800078e00ff */
[----:B------:R-:W-:Y:S02]  /*ee00*/  FADD.FTZ R140, R132, R142 ;  /* 0x0000008e848c7221 */ /* 0x000fe40000010000 */
[----:B------:R4:W3:Y:S01]  /*ee10*/  LDL.S16 R132, [R1+0x11c] ;  /* 0x00011c0001847983 */ /* 0x0008e20000100600 */
[----:B------:R-:W-:Y:S01]  /*ee20*/  LOP3.LUT R142, R167, UR23, R184, 0x96, !PT ;  /* 0x00000017a78e7c12 */ /* 0x000fe2000f8e96b8 */
[----:B------:R-:W-:Y:S04]  /*ee30*/  FADD.FTZ R140, R131, R140 ;  /* 0x0000008c838c7221 */ /* 0x000fe80000010000 */
[----:B------:R-:W-:Y:S01]  /*ee40*/  IMAD.WIDE.U32 R142, R142, -0x2daee0ad, RZ ;  /* 0xd2511f538e8e7825 */ /* 0x000fe200078e00ff */
[----:B------:R1:W-:Y:S04]  /*ee50*/  STL [R1+0x130], R140 ;  /* 0x0001308c01007387 */ /* 0x0003e80000100800 */
[----:B------:R-:W-:Y:S01]  /*ee60*/  LOP3.LUT R148, R143, UR8, R234, 0x96, !PT ;  /* 0x000000088f947c12 */ /* 0x000fe2000f8e96ea */
[----:B------:R4:W5:Y:S01]  /*ee70*/  LDL.S16 R180, [R1+0x100] ;  /* 0x0001000001b47983 */ /* 0x0009620000100600 */
[----:B------:R-:W-:Y:S02]  /*ee80*/  IMAD.MOV.U32 R234, RZ, RZ, R248 ;  /* 0x000000ffffea7224 */ /* 0x000fe400078e00f8 */
[----:B------:R-:W-:Y:S01]  /*ee90*/  IMAD.MOV.U32 R248, RZ, RZ, R164 ;  /* 0x000000fffff87224 */ /* 0x000fe200078e00a4 */
[----:B--2---:R4:W2:Y:S01]  /*eea0*/  LDL.S16 R151, [R1+0xf4] ;  /* 0x0000f40001977983 */ /* 0x0048a20000100600 */
[----:B------:R-:W-:Y:S03]  /*eeb0*/  IMAD.WIDE.U32 R148, R148, -0x326172a9, RZ ;  /* 0xcd9e8d5794947825 */ /* 0x000fe600078e00ff */
[----:B------:R4:W4:Y:S02]  /*eec0*/  LDL.S16 R150, [R1+0xf0] ;  /* 0x0000f00001967983 */ /* 0x0009240000100600 */
[----:B------:R-:W-:Y:S02]  /*eed0*/  LOP3.LUT R143, R149, UR19, R182, 0x96, !PT ;  /* 0x00000013958f7c12 */ /* 0x000fe4000f8e96b6 */
[----:B-1----:R-:W-:Y:S05]  /*eee0*/  LOP3.LUT R140, R183, UR22, R166, 0x96, !PT ;  /* 0x00000016b78c7c12 */ /* 0x002fea000f8e96a6 */
[----:B------:R-:W-:Y:S05]  /*eef0*/  IMAD.WIDE.U32 R140, R140, -0x2daee0ad, RZ ;  /* 0xd2511f538c8c7825 */ /* 0x000fea00078e00ff */
[----:B------:R-:W-:Y:S01]  /*ef00*/  LOP3.LUT R141, R141, UR18, R142, 0x96, !PT ;  /* 0x000000128d8d7c12 */ /* 0x000fe2000f8e968e */
[----:B------:R-:W-:Y:S05]  /*ef10*/  IMAD.WIDE.U32 R142, R143, -0x2daee0ad, RZ ;  /* 0xd2511f538f8e7825 */ /* 0x000fea00078e00ff */
[----:B------:R-:W-:Y:S01]  /*ef20*/  LOP3.LUT R107, R143, UR16, R140, 0x96, !PT ;  /* 0x000000108f6b7c12 */ /* 0x000fe2000f8e968c */
[----:B------:R-:W-:Y:S04]  /*ef30*/  IMAD.WIDE.U32 R140, R141, -0x326172a9, RZ ;  /* 0xcd9e8d578d8c7825 */ /* 0x000fe800078e00ff */
[----:B------:R-:W-:Y:S01]  /*ef40*/  IMAD.WIDE.U32 R172, R107, -0x326172a9, RZ ;  /* 0xcd9e8d576bac7825 */ /* 0x000fe200078e00ff */
[----:B------:R-:W-:Y:S02]  /*ef50*/  PRMT R107, R144, 0x7610, R107 ;  /* 0x00007610906b7816 */ /* 0x000fe4000000006b */
[----:B------:R-:W-:Y:S02]  /*ef60*/  LOP3.LUT R148, R141, UR17, R148, 0x96, !PT ;  /* 0x000000118d947c12 */ /* 0x000fe4000f8e9694 */
[----:B------:R-:W-:Y:S02]  /*ef70*/  LOP3.LUT R218, R173, UR9, R140, 0x96, !PT ;  /* 0x00000009adda7c12 */ /* 0x000fe4000f8e968c */
[----:B------:R-:W-:Y:S01]  /*ef80*/  PRMT R144, R156, 0x7632, R144 ;  /* 0x000076329c907816 */ /* 0x000fe20000000090 */
[----:B------:R-:W-:Y:S04]  /*ef90*/  IMAD.WIDE.U32 R176, R148, -0x2daee0ad, RZ ;  /* 0xd2511f5394b07825 */ /* 0x000fe800078e00ff */
[----:B------:R-:W-:Y:S01]  /*efa0*/  IMAD.WIDE.U32 R218, R218, -0x2daee0ad, RZ ;  /* 0xd2511f53dada7825 */ /* 0x000fe200078e00ff */
[----:B------:R-:W-:Y:S05]  /*efb0*/  LOP3.LUT R164, R177, UR28, R142, 0x96, !PT ;  /* 0x0000001cb1a47c12 */ /* 0x000fea000f8e968e */
[----:B------:R-:W-:Y:S05]  /*efc0*/  IMAD.WIDE.U32 R164, R164, -0x326172a9, RZ ;  /* 0xcd9e8d57a4a47825 */ /* 0x000fea00078e00ff */
[----:B------:R-:W-:Y:S04]  /*efd0*/  LOP3.LUT R113, R165, UR27, R172, 0x96, !PT ;  /* 0x0000001ba5717c12 */ /* 0x000fe8000f8e96ac */
[C---:B------:R-:W-:Y:S02]  /*efe0*/  LOP3.LUT R114, R113.reuse, 0xff, RZ, 0xc0, !PT ;  /* 0x000000ff71727812 */ /* 0x040fe400078ec0ff */
[----:B------:R-:W-:Y:S02]  /*eff0*/  SHF.R.U32.HI R3, RZ, 0x18, R113 ;  /* 0x00000018ff037819 */ /* 0x000fe40000011671 */
[----:B------:R-:W-:Y:S04]  /*f000*/  LOP3.LUT R100, R113, 0xffff, RZ, 0xc0, !PT ;  /* 0x0000ffff71647812 */ /* 0x000fe800078ec0ff */
[----:B------:R-:W-:Y:S04]  /*f010*/  SHF.R.U32.HI R100, RZ, 0x8, R100 ;  /* 0x00000008ff647819 */ /* 0x000fe80000011664 */
[----:B------:R-:W-:Y:S01]  /*f020*/  LOP3.LUT R100, R100, 0xffff, RZ, 0xc0, !PT ;  /* 0x0000ffff64647812 */ /* 0x000fe200078ec0ff */
[----:B---3--:R-:W-:Y:S05]  /*f030*/  @!P6 HFMA2.BF16_V2 R132, -RZ.H0_H0, RZ.H0_H0, -R107.H0_H0 ;  /* 0x200000ffff84e231 */ /* 0x008fea000034096b */
[----:B------:R-:W-:Y:S01]  /*f040*/  PRMT R143, R132, 0x7610, R143 ;  /* 0x00007610848f7816 */ /* 0x000fe2000000008f */
[----:B------:R1:W-:Y:S01]  /*f050*/  @!P6 STL.S16 [R1+0x11c], R132 ;  /* 0x00011c840100e387 */ /* 0x0003e20000100600 */
[----:B-----5:R-:W-:Y:S02]  /*f060*/  @!P5 HFMA2.BF16_V2 R180, -RZ.H0_H0, RZ.H0_H0, -R108.H0_H0 ;  /* 0x200000ffffb4d231 */ /* 0x020fe4000034096c */
[----:B--2---:R-:W-:Y:S03]  /*f070*/  @!P4 HFMA2.BF16_V2 R151, -RZ.H0_H0, RZ.H0_H0, -R115.H0_H0 ;  /* 0x200000ffff97c231 */ /* 0x004fe60000340973 */
[----:B------:R-:W-:Y:S01]  /*f080*/  PRMT R141, R180, 0x7610, R141 ;  /* 0x00007610b48d7816 */ /* 0x000fe2000000008d */
[----:B------:R2:W-:Y:S01]  /*f090*/  @!P5 STL.S16 [R1+0x100], R180 ;  /* 0x000100b40100d387 */ /* 0x0005e20000100600 */
[----:B------:R-:W-:Y:S03]  /*f0a0*/  PRMT R142, R151, 0x7610, R142 ;  /* 0x00007610978e7816 */ /* 0x000fe6000000008e */
[----:B------:R-:W-:Y:S01]  /*f0b0*/  @!P4 STL.S16 [R1+0xf4], R151 ;  /* 0x0000f4970100c387 */ /* 0x000fe20000100600 */
[----:B-1----:R-:W-:Y:S02]  /*f0c0*/  PRMT R132, R107, 0x5410, R108 ;  /* 0x000054106b847816 */ /* 0x002fe4000000006c */
[----:B------:R-:W-:Y:S02]  /*f0d0*/  @!P6 PRMT R107, R143, 0x5410, RZ ;  /* 0x000054108f6be816 */ /* 0x000fe400000000ff */
[----:B------:R-:W-:Y:S02]  /*f0e0*/  ISETP.LE.U32.AND P6, PT, R114, UR12, PT ;  /* 0x0000000c72007c0c */ /* 0x000fe4000bfc3070 */
[----:B------:R-:W-:Y:S01]  /*f0f0*/  PRMT R114, R146, 0x7632, R114 ;  /* 0x0000763292727816 */ /* 0x000fe20000000072 */
[----:B------:R-:W-:Y:S01]  /*f100*/  STG.E.U16 desc[UR20][R210.64+0x30], R107 ;  /* 0x0000306bd2007986 */ /* 0x000fe2000c101514 */
[----:B------:R-:W-:Y:S02]  /*f110*/  @!P5 PRMT R108, R141, 0x5410, RZ ;  /* 0x000054108d6cd816 */ /* 0x000fe400000000ff */
[----:B------:R-:W-:Y:S01]  /*f120*/  PRMT R141, R115, 0x5410, R114 ;  /* 0x00005410738d7816 */ /* 0x000fe20000000072 */
[----:B----4-:R-:W-:Y:S01]  /*f130*/  @!P0 HFMA2.BF16_V2 R150, -RZ.H0_H0, RZ.H0_H0, -R114.H0_H0 ;  /* 0x200000ffff968231 */ /* 0x010fe20000340972 */
[----:B------:R-:W-:Y:S01]  /*f140*/  @!P4 PRMT R115, R142, 0x5410, RZ ;  /* 0x000054108e73c816 */ /* 0x000fe200000000ff */
[----:B------:R-:W-:Y:S01]  /*f150*/  STG.E.U16 desc[UR20][R210.64+0x32], R108 ;  /* 0x0000326cd2007986 */ /* 0x000fe2000c101514 */
[----:B------:R-:W-:Y:S02]  /*f160*/  ISETP.LE.U32.AND P4, PT, R3, UR12, PT ;  /* 0x0000000c03007c0c */ /* 0x000fe4000bf83070 */
[----:B------:R-:W-:Y:S01]  /*f170*/  PRMT R140, R150, 0x7610, R140 ;  /* 0x00007610968c7816 */ /* 0x000fe2000000008c */
[----:B------:R1:W-:Y:S01]  /*f180*/  @!P0 STL.S16 [R1+0xf0], R150 ;  /* 0x0000f09601008387 */ /* 0x0003e20000100600 */
[----:B------:R-:W-:Y:S02]  /*f190*/  LOP3.LUT R3, R239, UR30, RZ, 0x3c, !PT ;  /* 0x0000001eef037c12 */ /* 0x000fe4000f8e3cff */
[----:B------:R-:W-:Y:S01]  /*f1a0*/  @!P0 PRMT R114, R140, 0x5410, RZ ;  /* 0x000054108c728816 */ /* 0x000fe200000000ff */
[----:B------:R4:W3:Y:S01]  /*f1b0*/  LDL.S16 R184, [R1+0xd4] ;  /* 0x0000d40001b87983 */ /* 0x0008e20000100600 */
[----:B------:R-:W-:Y:S01]  /*f1c0*/  ISETP.LE.U32.AND P5, PT, R100, UR12, PT ;  /* 0x0000000c64007c0c */ /* 0x000fe2000bfa3070 */
[----:B------:R-:W-:Y:S01]  /*f1d0*/  IMAD.WIDE.U32 R148, R3, -0x326172a9, RZ ;  /* 0xcd9e8d5703947825 */ /* 0x000fe200078e00ff */
[----:B------:R-:W-:Y:S01]  /*f1e0*/  SHF.R.U32.HI R100, RZ, 0x10, R113 ;  /* 0x00000010ff647819 */ /* 0x000fe20000011671 */
[----:B------:R4:W5:Y:S01]  /*f1f0*/  LDL.S16 R140, [R1+0xd8] ;  /* 0x0000d800018c7983 */ /* 0x0009620000100600 */
[----:B------:R-:W-:Y:S02]  /*f200*/  PRMT R146, R145, 0x7632, R146 ;  /* 0x0000763291927816 */ /* 0x000fe40000000092 */
[----:B------:R-:W-:Y:S01]  /*f210*/  LOP3.LUT R142, R149, UR23, R234, 0x96, !PT ;  /* 0x00000017958e7c12 */ /* 0x000fe2000f8e96ea */
[----:B------:R4:W4:Y:S01]  /*f220*/  LDL.S16 R183, [R1+0xec] ;  /* 0x0000ec0001b77983 */ /* 0x0009220000100600 */
[----:B------:R-:W-:Y:S02]  /*f230*/  LOP3.LUT R148, R251, UR22, R148, 0x96, !PT ;  /* 0x00000016fb947c12 */ /* 0x000fe4000f8e9694 */
[----:B------:R-:W-:Y:S01]  /*f240*/  LOP3.LUT R100, R100, 0xff, RZ, 0xc0, !PT ;  /* 0x000000ff64647812 */ /* 0x000fe200078ec0ff */
[----:B--2---:R2:W2:Y:S01]  /*f250*/  LDL.S16 R180, [R1+0xe8] ;  /* 0x0000e80001b47983 */ /* 0x0044a20000100600 */
[----:B------:R-:W-:Y:S02]  /*f260*/  IMAD.WIDE.U32 R142, R142, -0x2daee0ad, RZ ;  /* 0xd2511f538e8e7825 */ /* 0x000fe400078e00ff */
[----:B------:R-:W-:Y:S01]  /*f270*/  ISETP.LE.U32.AND P0, PT, R100, UR12, PT ;  /* 0x0000000c64007c0c */ /* 0x000fe2000bf03070 */
[----:B------:R2:W2:Y:S01]  /*f280*/  LDL.S16 R182, [R1+0xd0] ;  /* 0x0000d00001b67983 */ /* 0x0004a20000100600 */
[----:B------:R-:W-:Y:S01]  /*f290*/  PRMT R100, R155, 0x7610, R100 ;  /* 0x000076109b647816 */ /* 0x000fe20000000064 */
[----:B------:R-:W-:Y:S01]  /*f2a0*/  IMAD.WIDE.U32 R148, R148, -0x2daee0ad, RZ ;  /* 0xd2511f5394947825 */ /* 0x000fe200078e00ff */
[----:B------:R-:W-:Y:S01]  /*f2b0*/  LOP3.LUT R143, R143, UR8, R248, 0x96, !PT ;  /* 0x000000088f8f7c12 */ /* 0x000fe2000f8e96f8 */
[----:B------:R1:W-:Y:S01]  /*f2c0*/  STG.E.U16 desc[UR20][R214.64+0x30], R114 ;  /* 0x00003072d6007986 */ /* 0x0003e2000c101514 */
[----:B------:R-:W-:Y:S02]  /*f2d0*/  UIADD3 UR8, UR24, -0x4ab325aa, URZ ;  /* 0xb54cda5618087890 */ /* 0x000fe4000fffe03f */
[----:B------:R-:W-:Y:S01]  /*f2e0*/  LOP3.LUT R110, R149, UR18, R142, 0x96, !PT ;  /* 0x00000012956e7c12 */ /* 0x000fe2000f8e968e */
[----:B------:R-:W-:Y:S01]  /*f2f0*/  IMAD.WIDE.U32 R142, R143, -0x326172a9, RZ ;  /* 0xcd9e8d578f8e7825 */ /* 0x000fe200078e00ff */
[----:B------:R-:W-:Y:S03]  /*f300*/  STG.E.U16 desc[UR20][R214.64+0x2e], R115 ;  /* 0x00002e73d6007986 */ /* 0x000fe6000c101514 */
[----:B------:R-:W-:Y:S01]  /*f310*/  IMAD.WIDE.U32 R110, R110, -0x326172a9, RZ ;  /* 0xcd9e8d576e6e7825 */ /* 0x000fe200078e00ff */
[----:B------:R-:W-:Y:S04]  /*f320*/  LOP3.LUT R112, R143, UR19, R250, 0x96, !PT ;  /* 0x000000138f707c12 */ /* 0x000fe8000f8e96fa */
[----:B-1----:R-:W-:Y:S01]  /*f330*/  LOP3.LUT R150, R111, UR17, R142, 0x96, !PT ;  /* 0x000000116f967c12 */ /* 0x002fe2000f8e968e */
[----:B------:R-:W-:Y:S01]  /*f340*/  IMAD.WIDE.U32 R112, R112, -0x2daee0ad, RZ ;  /* 0xd2511f5370707825 */ /* 0x000fe200078e00ff */
[----:B------:R-:W-:Y:S01]  /*f350*/  PRMT R111, R154, 0x7610, R111 ;  /* 0x000076109a6f7816 */ /* 0x000fe2000000006f */
[----:B------:R-:W-:Y:S02]  /*f360*/  UIADD3 UR17, UR25, 0x646e171e, URZ ;  /* 0x646e171e19117890 */ /* 0x000fe4000fffe03f */
[----:B------:R-:W-:Y:S01]  /*f370*/  IMAD.WIDE.U32 R150, R150, -0x2daee0ad, RZ ;  /* 0xd2511f5396967825 */ /* 0x000fe200078e00ff */
[--C-:B------:R-:W-:Y:S01]  /*f380*/  LOP3.LUT R113, R113, UR16, R148.reuse, 0x96, !PT ;  /* 0x0000001071717c12 */ /* 0x100fe2000f8e9694 */
[----:B------:R-:W-:Y:S01]  /*f390*/  UIADD3 UR16, UR24, -0x61c88647, URZ ;  /* 0x9e3779b918107890 */ /* 0x000fe2000fffe03f */
[----:B------:R-:W-:Y:S02]  /*f3a0*/  PRMT R148, R147, 0x7632, R148 ;  /* 0x0000763293947816 */ /* 0x000fe40000000094 */
[----:B------:R-:W-:Y:S01]  /*f3b0*/  LOP3.LUT R142, R151, UR28, R112, 0x96, !PT ;  /* 0x0000001c978e7c12 */ /* 0x000fe2000f8e9670 */
[----:B------:R-:W-:Y:S01]  /*f3c0*/  IMAD.WIDE.U32 R112, R113, -0x326172a9, RZ ;  /* 0xcd9e8d5771707825 */ /* 0x000fe200078e00ff */
[----:B------:R-:W-:Y:S03]  /*f3d0*/  SHF.R.U32.HI R114, RZ, 0x18, R164 ;  /* 0x00000018ff727819 */ /* 0x000fe600000116a4 */
[----:B------:R-:W-:Y:S01]  /*f3e0*/  IMAD.WIDE.U32 R142, R142, -0x326172a9, RZ ;  /* 0xcd9e8d578e8e7825 */ /* 0x000fe200078e00ff */
[--C-:B------:R-:W-:Y:S01]  /*f3f0*/  LOP3.LUT R109, R113, UR9, R110.reuse, 0x96, !PT ;  /* 0x00000009716d7c12 */ /* 0x100fe2000f8e966e */
[----:B------:R-:W-:Y:S01]  /*f400*/  UIADD3 UR9, UR24, 0x3c6ef372, URZ ;  /* 0x3c6ef37218097890 */ /* 0x000fe2000fffe03f */
[----:B------:R-:W-:Y:S02]  /*f410*/  PRMT R110, R154, 0x7632, R110 ;  /* 0x000076329a6e7816 */ /* 0x000fe4000000006e */
[--C-:B------:R-:W-:Y:S02]  /*f420*/  LOP3.LUT R0, R143, UR27, R112.reuse, 0x96, !PT ;  /* 0x0000001b8f007c12 */ /* 0x100fe4000f8e9670 */
[C---:B------:R-:W-:Y:S02]  /*f430*/  PRMT R113, R153.reuse, 0x7610, R113 ;  /* 0x0000761099717816 */ /* 0x040fe40000000071 */
[----:B------:R-:W-:Y:S02]  /*f440*/  PRMT R112, R153, 0x7632, R112 ;  /* 0x0000763299707816 */ /* 0x000fe40000000070 */
[----:B------:R-:W-:Y:S01]  /*f450*/  LOP3.LUT R3, R0, 0xff, RZ, 0xc0, !PT ;  /* 0x000000ff00037812 */ /* 0x000fe200078ec0ff */
[----:B---3--:R-:W-:Y:S02]  /*f460*/  @!P2 HFMA2.BF16_V2 R184, -RZ.H0_H0, RZ.H0_H0, -R105.H0_H0 ;  /* 0x200000ffffb8a231 */ /* 0x008fe40000340969 */
[----:B-----5:R-:W-:Y:S03]  /*f470*/  @!P3 HFMA2.BF16_V2 R140, -RZ.H0_H0, RZ.H0_H0, -R106.H0_H0 ;  /* 0x200000ffff8cb231 */ /* 0x020fe6000034096a */
[----:B------:R-:W-:Y:S01]  /*f480*/  PRMT R131, R184, 0x7610, R131 ;  /* 0x00007610b8837816 */ /* 0x000fe20000000083 */
[----:B----4-:R-:W-:Y:S01]  /*f490*/  @!P6 HFMA2.BF16_V2 R183, -RZ.H0_H0, RZ.H0_H0, -R111.H0_H0 ;  /* 0x200000ffffb7e231 */ /* 0x010fe2000034096f */
[----:B------:R-:W-:Y:S01]  /*f4a0*/  PRMT R149, R140, 0x7610, R149 ;  /* 0x000076108c957816 */ /* 0x000fe20000000095 */
[----:B------:R1:W-:Y:S01]  /*f4b0*/  @!P3 STL.S16 [R1+0xd8], R140 ;  /* 0x0000d88c0100b387 */ /* 0x0003e20000100600 */
[----:B--2---:R-:W-:Y:S02]  /*f4c0*/  @!P5 HFMA2.BF16_V2 R180, -RZ.H0_H0, RZ.H0_H0, -R110.H0_H0 ;  /* 0x200000ffffb4d231 */ /* 0x004fe4000034096e */
[----:B------:R-:W-:Y:S01]  /*f4d0*/  PRMT R152, R183, 0x7610, R152 ;  /* 0x00007610b7987816 */ /* 0x000fe20000000098 */
[----:B------:R2:W3:Y:S01]  /*f4e0*/  LDL.S16 R181, [R1+0xcc] ;  /* 0x0000cc0001b57983 */ /* 0x0004e20000100600 */
[----:B------:R-:W-:Y:S01]  /*f4f0*/  @!P0 HFMA2.BF16_V2 R182, -RZ.H0_H0, RZ.H0_H0, -R113.H0_H0 ;  /* 0x200000ffffb68231 */ /* 0x000fe20000340971 */
[----:B------:R-:W-:Y:S02]  /*f500*/  PRMT R120, R180, 0x7610, R120 ;  /* 0x00007610b4787816 */ /* 0x000fe40000000078 */
[----:B------:R-:W-:Y:S02]  /*f510*/  @!P2 STL.S16 [R1+0xd4], R184 ;  /* 0x0000d4b80100a387 */ /* 0x000fe40000100600 */
[----:B------:R-:W-:Y:S02]  /*f520*/  PRMT R119, R182, 0x7610, R119 ;  /* 0x00007610b6777816 */ /* 0x000fe40000000077 */
[----:B------:R-:W-:Y:S04]  /*f530*/  @!P6 STL.S16 [R1+0xec], R183 ;  /* 0x0000ecb70100e387 */ /* 0x000fe80000100600 */
[----:B------:R4:W-:Y:S04]  /*f540*/  @!P5 STL.S16 [R1+0xe8], R180 ;  /* 0x0000e8b40100d387 */ /* 0x0009e80000100600 */
[----:B------:R2:W5:Y:S04]  /*f550*/  LDL.S16 R153, [R1+0xa4] ;  /* 0x0000a40001997983 */ /* 0x0005680000100600 */
[----:B------:R2:W2:Y:S01]  /*f560*/  LDL.S16 R121, [R1+0x9c] ;  /* 0x00009c0001797983 */ /* 0x0004a20000100600 */
[----:B-1----:R-:W-:Y:S02]  /*f570*/  PRMT R140, R106, 0x5410, R105 ;  /* 0x000054106a8c7816 */ /* 0x002fe40000000069 */
[----:B------:R-:W-:Y:S01]  /*f580*/  @!P3 PRMT R106, R149, 0x5410, RZ ;  /* 0x00005410956ab816 */ /* 0x000fe200000000ff */
[----:B------:R-:W-:Y:S01]  /*f590*/  LDSM.16.MT88.4 R184, [R192+0xbc00] ;  /* 0x00bc0000c0b8783b */ /* 0x000fe20000004200 */
[----:B------:R-:W-:Y:S02]  /*f5a0*/  PRMT R149, R111, 0x5410, R110 ;  /* 0x000054106f957816 */ /* 0x000fe4000000006e */
[----:B------:R-:W-:Y:S02]  /*f5b0*/  @!P6 PRMT R111, R152, 0x5410, RZ ;  /* 0x00005410986fe816 */ /* 0x000fe400000000ff */
[----:B------:R-:W-:Y:S02]  /*f5c0*/  @!P5 PRMT R110, R120, 0x5410, RZ ;  /* 0x00005410786ed816 */ /* 0x000fe400000000ff */
[----:B------:R-:W-:Y:S01]  /*f5d0*/  ISETP.LE.U32.AND P3, PT, R3, UR12, PT ;  /* 0x0000000c03007c0c */ /* 0x000fe2000bf63070 */
[----:B------:R1:W2:Y:S01]  /*f5e0*/  LDL.S16 R152, [R1+0xa0] ;  /* 0x0000a00001987983 */ /* 0x0002a20000100600 */
[----:B------:R-:W-:Y:S02]  /*f5f0*/  LOP3.LUT R3, R0, 0xffff, RZ, 0xc0, !PT ;  /* 0x0000ffff00037812 */ /* 0x000fe400078ec0ff */
[----:B------:R-:W-:Y:S01]  /*f600*/  @!P2 PRMT R105, R131, 0x5410, RZ ;  /* 0x000054108369a816 */ /* 0x000fe200000000ff */
[----:B------:R1:W2:Y:S01]  /*f610*/  LDL.S16 R120, [R1+0x98] ;  /* 0x0000980001787983 */ /* 0x0002a20000100600 */
[----:B------:R-:W-:Y:S02]  /*f620*/  SHF.R.U32.HI R3, RZ, 0x8, R3 ;  /* 0x00000008ff037819 */ /* 0x000fe40000011603 */
[--C-:B------:R-:W-:Y:S01]  /*f630*/  SHF.R.U32.HI R131, RZ, 0x18, R0.reuse ;  /* 0x00000018ff837819 */ /* 0x100fe20000011600 */
[----:B----4-:R1:W4:Y:S01]  /*f640*/  LDL.S16 R180, [R1+0xa8] ;  /* 0x0000a80001b47983 */ /* 0x0103220000100600 */
[----:B------:R-:W-:Y:S03]  /*f650*/  LOP3.LUT R3, R3, 0xffff, RZ, 0xc0, !PT ;  /* 0x0000ffff03037812 */ /* 0x000fe600078ec0ff */
[----:B------:R-:W-:Y:S01]  /*f660*/  @!P0 STL.S16 [R1+0xd0], R182 ;  /* 0x0000d0b601008387 */ /* 0x000fe20000100600 */
[----:B------:R-:W-:Y:S02]  /*f670*/  ISETP.LE.U32.AND P2, PT, R3, UR12, PT ;  /* 0x0000000c03007c0c */ /* 0x000fe4000bf43070 */
[C---:B------:R-:W-:Y:S01]  /*f680*/  LOP3.LUT R3, R142.reuse, 0xff, RZ, 0xc0, !PT ;  /* 0x000000ff8e037812 */ /* 0x040fe200078ec0ff */
[----:B------:R1:W-:Y:S03]  /*f690*/  STG.E.U16 desc[UR20][R212.64+0x32], R105 ;  /* 0x00003269d4007986 */ /* 0x0003e6000c101514 */
[----:B------:R-:W-:Y:S01]  /*f6a0*/  ISETP.LE.U32.AND P1, PT, R3, UR12, PT ;  /* 0x0000000c03007c0c */ /* 0x000fe2000bf23070 */
[----:B------:R-:W-:Y:S01]  /*f6b0*/  STG.E.U16 desc[UR20][R212.64+0x30], R106 ;  /* 0x0000306ad4007986 */ /* 0x000fe2000c101514 */
[----:B------:R-:W-:Y:S02]  /*f6c0*/  SHF.R.U32.HI R3, RZ, 0x10, R0 ;  /* 0x00000010ff037819 */ /* 0x000fe40000011600 */
[----:B------:R-:W-:Y:S01]  /*f6d0*/  LOP3.LUT R0, R142, 0xffff, RZ, 0xc0, !PT ;  /* 0x0000ffff8e007812 */ /* 0x000fe200078ec0ff */
[----:B------:R-:W-:Y:S01]  /*f6e0*/  STG.E.U16 desc[UR20][R208.64+0x40], R111 ;  /* 0x0000406fd0007986 */ /* 0x000fe2000c101514 */
[----:B------:R-:W-:Y:S02]  /*f6f0*/  PRMT R143, R113, 0x5410, R112 ;  /* 0x00005410718f7816 */ /* 0x000fe40000000070 */
[----:B------:R-:W-:Y:S01]  /*f700*/  @!P0 PRMT R113, R119, 0x5410, RZ ;  /* 0x0000541077718816 */ /* 0x000fe200000000ff */
[----:B------:R-:W-:Y:S01]  /*f710*/  STG.E.U16 desc[UR20][R208.64+0x42], R110 ;  /* 0x0000426ed0007986 */ /* 0x000fe2000c101514 */
[----:B------:R-:W-:Y:S02]  /*f720*/  SHF.R.U32.HI R0, RZ, 0x8, R0 ;  /* 0x00000008ff007819 */ /* 0x000fe40000011600 */
[----:B------:R-:W-:Y:S01]  /*f730*/  LOP3.LUT R3, R3, 0xff, RZ, 0xc0, !PT ;  /* 0x000000ff03037812 */ /* 0x000fe200078ec0ff */
[----:B------:R-:W-:Y:S01]  /*f740*/  STG.E.U16 desc[UR20][R210.64+0x40], R113 ;  /* 0x00004071d2007986 */ /* 0x000fe2000c101514 */
[----:B------:R-:W-:Y:S02]  /*f750*/  LOP3.LUT R0, R0, 0xffff, RZ, 0xc0, !PT ;  /* 0x0000ffff00007812 */ /* 0x000fe400078ec0ff */
[----:B------:R-:W-:Y:S02]  /*f760*/  ISETP.LE.U32.AND P0, PT, R3, UR12, PT ;  /* 0x0000000c03007c0c */ /* 0x000fe4000bf03070 */
[----:B------:R-:W-:Y:S02]  /*f770*/  ISETP.LE.U32.AND P6, PT, R0, UR12, PT ;  /* 0x0000000c00007c0c */ /* 0x000fe4000bfc3070 */
[----:B------:R-:W-:Y:S02]  /*f780*/  PRMT R0, R2, 0x7632, R0 ;  /* 0x0000763202007816 */ /* 0x000fe40000000000 */
[--C-:B------:R-:W-:Y:S02]  /*f790*/  SHF.R.U32.HI R3, RZ, 0x10, R142.reuse ;  /* 0x00000010ff037819 */ /* 0x100fe4000001168e */
[----:B------:R-:W-:Y:S02]  /*f7a0*/  SHF.R.U32.HI R142, RZ, 0x18, R142 ;  /* 0x00000018ff8e7819 */ /* 0x000fe4000001168e */
[----:B------:R-:W-:Y:S02]  /*f7b0*/  LOP3.LUT R3, R3, 0xff, RZ, 0xc0, !PT ;  /* 0x000000ff03037812 */ /* 0x000fe400078ec0ff */
[----:B------:R-:W-:Y:S02]  /*f7c0*/  @P1 LOP3.LUT R216, R216, 0x400, RZ, 0xfc, !PT ;  /* 0x00000400d8d81812 */ /* 0x000fe400078efcff */
[----:B------:R-:W-:Y:S02]  /*f7d0*/  ISETP.LE.U32.AND P5, PT, R3, UR12, PT ;  /* 0x0000000c03007c0c */ /* 0x000fe4000bfa3070 */
[----:B------:R-:W-:Y:S02]  /*f7e0*/  PRMT R3, R155, 0x7632, R3 ;  /* 0x000076329b037816 */ /* 0x000fe40000000003 */
[----:B------:R-:W-:Y:S02]  /*f7f0*/  LOP3.LUT R216, R216, 0xfffff7ff, RZ, 0xc0, !PT ;  /* 0xfffff7ffd8d87812 */ /* 0x000fe400078ec0ff */
[----:B-1----:R-:W-:Y:S02]  /*f800*/  PRMT R105, R147, 0x5410, R148 ;  /* 0x0000541093697816 */ /* 0x002fe40000000094 */
[----:B------:R-:W-:Y:S04]  /*f810*/  @P6 LOP3.LUT R216, R216, 0x800, RZ, 0xfc, !PT ;  /* 0x00000800d8d86812 */ /* 0x000fe800078efcff */
[----:B------:R-:W-:Y:S04]  /*f820*/  LOP3.LUT R216, R216, 0xffffefff, RZ, 0xc0, !PT ;  /* 0xffffefffd8d87812 */ /* 0x000fe800078ec0ff */
[----:B------:R-:W-:Y:S04]  /*f830*/  @P5 LOP3.LUT R216, R216, 0x1000, RZ, 0xfc, !PT ;  /* 0x00001000d8d85812 */ /* 0x000fe800078efcff */
[----:B------:R-:W-:Y:S01]  /*f840*/  LOP3.LUT R216, R216, 0xffffdfff, RZ, 0xc0, !PT ;  /* 0xffffdfffd8d87812 */ /* 0x000fe200078ec0ff */
[----:B---3--:R-:W-:Y:S05]  /*f850*/  @!P4 HFMA2.BF16_V2 R181, -RZ.H0_H0, RZ.H0_H0, -R112.H0_H0 ;  /* 0x200000ffffb5c231 */ /* 0x008fea0000340970 */
[----:B------:R-:W-:Y:S01]  /*f860*/  PRMT R118, R181, 0x7610, R118 ;  /* 0x00007610b5767816 */ /* 0x000fe20000000076 */
[----:B------:R-:W-:Y:S03]  /*f870*/  @!P4 STL.S16 [R1+0xcc], R181 ;  /* 0x0000ccb50100c387 */ /* 0x000fe60000100600 */
[----:B------:R-:W-:Y:S01]  /*f880*/  @!P4 PRMT R112, R118, 0x5410, RZ ;  /* 0x000054107670c816 */ /* 0x000fe200000000ff */
[----:B------:R1:W3:Y:S01]  /*f890*/  LDL.S16 R119, [R1+0x94] ;  /* 0x0000940001777983 */ /* 0x0002e20000100600 */
[----:B------:R-:W-:Y:S03]  /*f8a0*/  ISETP.LE.U32.AND P4, PT, R142, UR12, PT ;  /* 0x0000000c8e007c0c */ /* 0x000fe6000bf83070 */
[----:B------:R1:W3:Y:S01]  /*f8b0*/  LDL.S16 R118, [R1+0x90] ;  /* 0x0000900001767983 */ /* 0x0002e20000100600 */
[----:B-----5:R-:W-:Y:S03]  /*f8c0*/  @!P2 HFMA2.BF16_V2 R153, -RZ.H0_H0, RZ.H0_H0, -R0.H0_H0 ;  /* 0x200000ffff99a231 */ /* 0x020fe60000340900 */
[----:B------:R-:W-:Y:S01]  /*f8d0*/  STG.E.U16 desc[UR20][R210.64+0x42], R112 ;  /* 0x00004270d2007986 */ /* 0x000fe2000c101514 */
[----:B--2---:R-:W-:Y:S01]  /*f8e0*/  @!P1 HFMA2.BF16_V2 R121, -RZ.H0_H0, RZ.H0_H0, -R145.H0_H0 ;  /* 0x200000ffff799231 */ /* 0x004fe20000340991 */
[----:B------:R-:W-:Y:S04]  /*f8f0*/  PRMT R107, R153, 0x7610, R107 ;  /* 0x00007610996b7816 */ /* 0x000fe8000000006b */
[----:B------:R-:W-:Y:S02]  /*f900*/  @P4 LOP3.LUT R216, R216, 0x2000, RZ, 0xfc, !PT ;  /* 0x00002000d8d84812 */ /* 0x000fe400078efcff */
[----:B------:R-:W-:Y:S01]  /*f910*/  PRMT R179, R121, 0x7610, R179 ;  /* 0x0000761079b37816 */ /* 0x000fe200000000b3 */
[----:B------:R-:W-:Y:S02]  /*f920*/  @!P0 HFMA2.BF16_V2 R152, -RZ.H0_H0, RZ.H0_H0, -R100.H0_H0 ;  /* 0x200000ffff988231 */ /* 0x000fe40000340964 */
[----:B------:R-:W-:Y:S03]  /*f930*/  @!P6 HFMA2.BF16_V2 R120, -RZ.H0_H0, RZ.H0_H0, -R146.H0_H0 ;  /* 0x200000ffff78e231 */ /* 0x000fe60000340992 */
[----:B------:R-:W-:Y:S01]  /*f940*/  PRMT R117, R152, 0x7610, R117 ;  /* 0x0000761098757816 */ /* 0x000fe20000000075 */
[----:B----4-:R-:W-:Y:S01]  /*f950*/  @!P3 HFMA2.BF16_V2 R180, -RZ.H0_H0, RZ.H0_H0, -R2.H0_H0 ;  /* 0x200000ffffb4b231 */ /* 0x010fe20000340902 */
[----:B------:R-:W-:Y:S04]  /*f960*/  PRMT R122, R120, 0x7610, R122 ;  /* 0x00007610787a7816 */ /* 0x000fe8000000007a */
[----:B------:R-:W-:Y:S01]  /*f970*/  PRMT R116, R180, 0x7610, R116 ;  /* 0x00007610b4747816 */ /* 0x000fe20000000074 */
[----:B------:R-:W-:Y:S04]  /*f980*/  @!P3 STL.S16 [R1+0xa8], R180 ;  /* 0x0000a8b40100b387 */ /* 0x000fe80000100600 */
[----:B------:R2:W-:Y:S04]  /*f990*/  @!P2 STL.S16 [R1+0xa4], R153 ;  /* 0x0000a4990100a387 */ /* 0x0005e80000100600 */
[----:B------:R4:W-:Y:S04]  /*f9a0*/  @!P0 STL.S16 [R1+0xa0], R152 ;  /* 0x0000a09801008387 */ /* 0x0009e80000100600 */
[----:B------:R5:W-:Y:S04]  /*f9b0*/  @!P1 STL.S16 [R1+0x9c], R121 ;  /* 0x00009c7901009387 */ /* 0x000be80000100600 */
[----:B------:R1:W3:Y:S04]  /*f9c0*/  LDL.S16 R108, [R1+0xc0] ;  /* 0x0000c000016c7983 */ /* 0x0002e80000100600 */
[----:B------:R-:W-:Y:S01]  /*f9d0*/  @!P6 STL.S16 [R1+0x98], R120 ;  /* 0x000098780100e387 */ /* 0x000fe20000100600 */
[----:B--2---:R-:W-:Y:S02]  /*f9e0*/  PRMT R153, R100, 0x5410, R3 ;  /* 0x0000541064997816 */ /* 0x004fe40000000003 */
[----:B------:R-:W-:Y:S02]  /*f9f0*/  @!P0 PRMT R100, R117, 0x5410, RZ ;  /* 0x0000541075648816 */ /* 0x000fe400000000ff */
[----:B----4-:R-:W-:Y:S02]  /*fa00*/  PRMT R152, R2, 0x5410, R0 ;  /* 0x0000541002987816 */ /* 0x010fe40000000000 */
[----:B------:R-:W-:Y:S02]  /*fa10*/  @!P3 PRMT R2, R116, 0x5410, RZ ;  /* 0x000054107402b816 */ /* 0x000fe400000000ff */
[----:B------:R-:W-:Y:S01]  /*fa20*/  @!P2 PRMT R0, R107, 0x5410, RZ ;  /* 0x000054106b00a816 */ /* 0x000fe200000000ff */
[----:B------:R1:W2:Y:S01]  /*fa30*/  LDL.S16 R116, [R1+0xdc] ;  /* 0x0000dc0001747983 */ /* 0x0002a20000100600 */
[----:B------:R-:W-:Y:S03]  /*fa40*/  LOP3.LUT R107, R219, UR26, R176, 0x96, !PT ;  /* 0x0000001adb6b7c12 */ /* 0x000fe6000f8e96b0 */
[----:B------:R-:W-:Y:S01]  /*fa50*/  STG.E.U16 desc[UR20][R214.64+0x3e], R2 ;  /* 0x00003e02d6007986 */ /* 0x000fe2000c101514 */
[----:B-----5:R-:W-:Y:S03]  /*fa60*/  SHF.R.U32.HI R121, RZ, 0x18, R107 ;  /* 0x00000018ff797819 */ /* 0x020fe6000001166b */
[----:B------:R-:W-:Y:S04]  /*fa70*/  STG.E.U16 desc[UR20][R214.64+0x40], R0 ;  /* 0x00004000d6007986 */ /* 0x000fe8000c101514 */
[----:B------:R-:W-:Y:S01]  /*fa80*/  STG.E.U16 desc[UR20][R212.64+0x40], R100 ;  /* 0x00004064d4007986 */ /* 0x000fe2000c101514 */
[----:B---3--:R-:W-:Y:S02]  /*fa90*/  @!P5 HFMA2.BF16_V2 R119, -RZ.H0_H0, RZ.H0_H0, -R147.H0_H0 ;  /* 0x200000ffff77d231 */ /* 0x008fe40000340993 */
[----:B------:R-:W-:Y:S03]  /*faa0*/  @!P4 HFMA2.BF16_V2 R118, -RZ.H0_H0, RZ.H0_H0, -R148.H0_H0 ;  /* 0x200000ffff76c231 */ /* 0x000fe60000340994 */
[----:B------:R-:W-:Y:S01]  /*fab0*/  PRMT R178, R119, 0x7610, R178 ;  /* 0x0000761077b27816 */ /* 0x000fe200000000b2 */
[----:B------:R-:W-:Y:S01]  /*fac0*/  @!P5 STL.S16 [R1+0x94], R119 ;  /* 0x000094770100d387 */ /* 0x000fe20000100600 */
[----:B------:R-:W-:Y:S03]  /*fad0*/  PRMT R158, R118, 0x7610, R158 ;  /* 0x00007610769e7816 */ /* 0x000fe6000000009e */
[----:B------:R3:W-:Y:S01]  /*fae0*/  @!P4 STL.S16 [R1+0x90], R118 ;  /* 0x000090760100c387 */ /* 0x0007e20000100600 */
[----:B------:R-:W-:Y:S03]  /*faf0*/  ISETP.LE.U32.AND P4, PT, R131, UR12, PT ;  /* 0x0000000c83007c0c */ /* 0x000fe6000bf83070 */
[----:B------:R1:W4:Y:S01]  /*fb00*/  LDL.S16 R183, [R1+0xe4] ;  /* 0x0000e40001b77983 */ /* 0x0003220000100600 */
[C---:B---3--:R-:W-:Y:S04]  /*fb10*/  LOP3.LUT R118, R107.reuse, 0xff, RZ, 0xc0, !PT ;  /* 0x000000ff6b767812 */ /* 0x048fe800078ec0ff */
[----:B------:R-:W-:Y:S11]  /*fb20*/  ISETP.LE.U32.AND P1, PT, R118, UR12, PT ;  /* 0x0000000c76007c0c */ /* 0x000ff6000bf23070 */
[----:B------:R-:W-:Y:S02]  /*fb30*/  @!UPT UIADD3 URZ, URZ, URZ, URZ ;  /* 0x0000003f3f3ff290 */ /* 0x000fe4000fffe03f */
[----:B------:R-:W-:Y:S05]  /*fb40*/  @!P1 HFMA2.BF16_V2 R108, -RZ.H0_H0, RZ.H0_H0, -R202.H0_H0 ;  /* 0x200000ffff6c9231 */ /* 0x000fea00003409ca */
[----:B------:R-:W-:Y:S01]  /*fb50*/  PRMT R155, R108, 0x7610, R155 ;  /* 0x000076106c9b7816 */ /* 0x000fe2000000009b */
[----:B------:R3:W-:Y:S04]  /*fb60*/  @!P1 STL.S16 [R1+0xc0], R108 ;  /* 0x0000c06c01009387 */ /* 0x0007e80000100600 */
[----:B------:R1:W5:Y:S01]  /*fb70*/  LDL.S16 R182, [R1+0xe0] ;  /* 0x0000e00001b67983 */ /* 0x0003620000100600 */
[----:B---3--:R-:W-:Y:S04]  /*fb80*/  LOP3.LUT R108, R107, 0xffff, RZ, 0xc0, !PT ;  /* 0x0000ffff6b6c7812 */ /* 0x008fe800078ec0ff */
[----:B------:R-:W-:Y:S04]  /*fb90*/  SHF.R.U32.HI R108, RZ, 0x8, R108 ;  /* 0x00000008ff6c7819 */ /* 0x000fe8000001166c */
[----:B------:R-:W-:Y:S02]  /*fba0*/  LOP3.LUT R117, R108, 0xffff, RZ, 0xc0, !PT ;  /* 0x0000ffff6c757812 */ /* 0x000fe400078ec0ff */
[----:B------:R-:W-:Y:S02]  /*fbb0*/  SHF.R.U32.HI R108, RZ, 0x10, R107 ;  /* 0x00000010ff6c7819 */ /* 0x000fe4000001166b */
[----:B------:R-:W-:Y:S02]  /*fbc0*/  ISETP.LE.U32.AND P0, PT, R117, UR12, PT ;  /* 0x0000000c75007c0c */ /* 0x000fe4000bf03070 */
[----:B------:R-:W-:Y:S01]  /*fbd0*/  LOP3.LUT R120, R108, 0xff, RZ, 0xc0, !PT ;  /* 0x000000ff6c787812 */ /* 0x000fe200078ec0ff */
[----:B------:R-:W-:Y:S03]  /*fbe0*/  IMAD.WIDE.U32 R108, R109, -0x2daee0ad, RZ ;  /* 0xd2511f536d6c7825 */ /* 0x000fe600078e00ff */
[C---:B------:R-:W-:Y:S02]  /*fbf0*/  LOP3.LUT R107, R108.reuse, 0xff, RZ, 0xc0, !PT ;  /* 0x000000ff6c6b7812 */ /* 0x040fe400078ec0ff */
[----:B------:R-:W-:Y:S02]  /*fc00*/  LOP3.LUT R119, R108, 0xffff, RZ, 0xc0, !PT ;  /* 0x0000ffff6c777812 */ /* 0x000fe400078ec0ff */
[----:B------:R-:W-:Y:S03]  /*fc10*/  ISETP.LE.U32.AND P3, PT, R107, UR12, PT ;  /* 0x0000000c6b007c0c */ /* 0x000fe6000bf63070 */
[----:B--2---:R-:W-:Y:S01]  /*fc20*/  @!P0 HFMA2.BF16_V2 R116, -RZ.H0_H0, RZ.H0_H0, -R203.H0_H0 ;  /* 0x200000ffff748231 */ /* 0x004fe200003409cb */
[--C-:B------:R-:W-:Y:S02]  /*fc30*/  SHF.R.U32.HI R107, RZ, 0x10, R108.reuse ;  /* 0x00000010ff6b7819 */ /* 0x100fe4000001166c */
[----:B------:R-:W-:Y:S02]  /*fc40*/  SHF.R.U32.HI R108, RZ, 0x18, R108 ;  /* 0x00000018ff6c7819 */ /* 0x000fe4000001166c */
[----:B------:R-:W-:Y:S01]  /*fc50*/  LOP3.LUT R107, R107, 0xff, RZ, 0xc0, !PT ;  /* 0x000000ff6b6b7812 */ /* 0x000fe200078ec0ff */
[----:B------:R2:W-:Y:S01]  /*fc60*/  @!P0 STL.S16 [R1+0xdc], R116 ;  /* 0x0000dc7401008387 */ /* 0x0005e20000100600 */
[----:B------:R-:W-:Y:S02]  /*fc70*/  PRMT R154, R116, 0x7610, R154 ;  /* 0x00007610749a7816 */ /* 0x000fe4000000009a */
[----:B------:R-:W-:Y:S01]  /*fc80*/  ISETP.LE.U32.AND P2, PT, R107, UR12, PT ;  /* 0x0000000c6b007c0c */ /* 0x000fe2000bf43070 */
[----:B------:R1:W3:Y:S01]  /*fc90*/  LDL.S16 R180, [R1+0xb8] ;  /* 0x0000b80001b47983 */ /* 0x0002e20000100600 */
[----:B------:R-:W-:Y:S02]  /*fca0*/  LOP3.LUT R107, R164, 0xff, RZ, 0xc0, !PT ;  /* 0x000000ffa46b7812 */ /* 0x000fe400078ec0ff */
[----:B------:R-:W-:Y:S01]  /*fcb0*/  ISETP.LE.U32.AND P0, PT, R108, UR12, PT ;  /* 0x0000000c6c007c0c */ /* 0x000fe2000bf03070 */
[----:B------:R1:W3:Y:S01]  /*fcc0*/  LDL.S16 R181, [R1+0xc8] ;  /* 0x0000c80001b57983 */ /* 0x0002e20000100600 */
[----:B------:R-:W-:Y:S02]  /*fcd0*/  ISETP.LE.U32.AND P5, PT, R107, UR12, PT ;  /* 0x0000000c6b007c0c */ /* 0x000fe4000bfa3070 */
[----:B------:R-:W-:Y:S01]  /*fce0*/  LOP3.LUT R107, R164, 0xffff, RZ, 0xc0, !PT ;  /* 0x0000ffffa46b7812 */ /* 0x000fe200078ec0ff */
[----:B------:R1:W3:Y:S01]  /*fcf0*/  LDL.S16 R177, [R1+0xc4] ;  /* 0x0000c40001b17983 */ /* 0x0002e20000100600 */
[----:B------:R-:W-:Y:S02]  /*fd00*/  PRMT R108, R157, 0x7610, R108 ;  /* 0x000076109d6c7816 */ /* 0x000fe4000000006c */
[----:B------:R-:W-:Y:S02]  /*fd10*/  SHF.R.U32.HI R107, RZ, 0x8, R107 ;  /* 0x00000008ff6b7819 */ /* 0x000fe4000001166b */
[----:B------:R-:W-:Y:S04]  /*fd20*/  SHF.R.U32.HI R106, RZ, 0x8, R119 ;  /* 0x00000008ff6a7819 */ /* 0x000fe80000011677 */
[----:B------:R-:W-:Y:S02]  /*fd30*/  LOP3.LUT R106, R106, 0xffff, RZ, 0xc0, !PT ;  /* 0x0000ffff6a6a7812 */ /* 0x000fe400078ec0ff */
[----:B--2---:R-:W-:Y:S02]  /*fd40*/  LOP3.LUT R116, R109, UR26, R150, 0x96, !PT ;  /* 0x0000001a6d747c12 */ /* 0x004fe4000f8e9696 */
[----:B------:R-:W-:Y:S02]  /*fd50*/  LOP3.LUT R109, R107, 0xffff, RZ, 0xc0, !PT ;  /* 0x0000ffff6b6d7812 */ /* 0x000fe400078ec0ff */
[----:B------:R-:W-:Y:S02]  /*fd60*/  PRMT R107, R157, 0x7632, R107 ;  /* 0x000076329d6b7816 */ /* 0x000fe4000000006b */
[----:B------:R-:W-:Y:S02]  /*fd70*/  ISETP.LE.U32.AND P6, PT, R109, UR12, PT ;  /* 0x0000000c6d007c0c */ /* 0x000fe4000bfc3070 */
[----:B------:R-:W-:Y:S02]  /*fd80*/  SHF.R.U32.HI R109, RZ, 0x10, R164 ;  /* 0x00000010ff6d7819 */ /* 0x000fe400000116a4 */
[C---:B------:R-:W-:Y:S02]  /*fd90*/  LOP3.LUT R2, R116.reuse, 0xff, RZ, 0xc0, !PT ;  /* 0x000000ff74027812 */ /* 0x040fe400078ec0ff */
[----:B------:R-:W-:Y:S02]  /*fda0*/  LOP3.LUT R109, R109, 0xff, RZ, 0xc0, !PT ;  /* 0x000000ff6d6d7812 */ /* 0x000fe400078ec0ff */
[----:B------:R-:W-:Y:S02]  /*fdb0*/  LOP3.LUT R0, R116, 0xffff, RZ, 0xc0, !PT ;  /* 0x0000ffff74007812 */ /* 0x000fe400078ec0ff */
[----:B------:R-:W-:Y:S02]  /*fdc0*/  ISETP.LE.U32.AND P1, PT, R109, UR12, PT ;  /* 0x0000000c6d007c0c */ /* 0x000fe4000bf23070 */
[----:B------:R-:W-:Y:S02]  /*fdd0*/  PRMT R109, R156, 0x7610, R109 ;  /* 0x000076109c6d7816 */ /* 0x000fe4000000006d */
[----:B------:R-:W-:Y:S02]  /*fde0*/  PRMT R156, R202, 0x5410, R203 ;  /* 0x00005410ca9c7816 */ /* 0x000fe400000000cb */
[----:B------:R-:W-:Y:S02]  /*fdf0*/  SHF.R.U32.HI R0, RZ, 0x8, R0 ;  /* 0x00000008ff007819 */ /* 0x000fe40000011600 */
[----:B------:R-:W-:Y:S02]  /*fe00*/  PRMT R157, R197, 0x5410, R196 ;  /* 0x00005410c59d7816 */ /* 0x000fe400000000c4 */
[----:B------:R-:W-:Y:S01]  /*fe10*/  LOP3.LUT R0, R0, 0xffff, RZ, 0xc0, !PT ;  /* 0x0000ffff00007812 */ /* 0x000fe200078ec0ff */
[----:B----4-:R-:W-:Y:S05]  /*fe20*/  @!P5 HFMA2.BF16_V2 R183, -RZ.H0_H0, RZ.H0_H0, -R108.H0_H0 ;  /* 0x200000ffffb7d231 */ /* 0x010fea000034096c */
[----:B------:R-:W-:Y:S01]  /*fe30*/  PRMT R151, R183, 0x7610, R151 ;  /* 0x00007610b7977816 */ /* 0x000fe20000000097 */
[----:B------:R-:W-:Y:S01]  /*fe40*/  @!P5 STL.S16 [R1+0xe4], R183 ;  /* 0x0000e4b70100d387 */ /* 0x000fe20000100600 */
[----:B-----5:R-:W-:Y:S05]  /*fe50*/  @!P6 HFMA2.BF16_V2 R182, -RZ.H0_H0, RZ.H0_H0, -R107.H0_H0 ;  /* 0x200000ffffb6e231 */ /* 0x020fea000034096b */
[----:B------:R-:W-:Y:S01]  /*fe60*/  PRMT R150, R182, 0x7610, R150 ;  /* 0x00007610b6967816 */ /* 0x000fe20000000096 */
[----:B------:R-:W-:Y:S01]  /*fe70*/  @!P6 STL.S16 [R1+0xe0], R182 ;  /* 0x0000e0b60100e387 */ /* 0x000fe20000100600 */
[----:B---3--:R-:W-:Y:S02]  /*fe80*/  @!P4 HFMA2.BF16_V2 R180, -RZ.H0_H0, RZ.H0_H0, -R3.H0_H0 ;  /* 0x200000ffffb4c231 */ /* 0x008fe40000340903 */
[----:B------:R-:W-:Y:S03]  /*fe90*/  @!P1 HFMA2.BF16_V2 R181, -RZ.H0_H0, RZ.H0_H0, -R109.H0_H0 ;  /* 0x200000ffffb59231 */ /* 0x000fe6000034096d */
[----:B------:R-:W-:Y:S02]  /*fea0*/  PRMT R142, R180, 0x7610, R142 ;  /* 0x00007610b48e7816 */ /* 0x000fe4000000008e */
[----:B------:R-:W-:Y:S01]  /*feb0*/  PRMT R131, R181, 0x7610, R131 ;  /* 0x00007610b5837816 */ /* 0x000fe20000000083 */
[----:B------:R-:W-:Y:S01]  /*fec0*/  @!P1 STL.S16 [R1+0xc8], R181 ;  /* 0x0000c8b501009387 */ /* 0x000fe20000100600 */
[----:B------:R-:W-:Y:S02]  /*fed0*/  @!P4 PRMT R3, R142, 0x5410, RZ ;  /* 0x000054108e03c816 */ /* 0x000fe400000000ff */
[----:B------:R-:W-:Y:S01]  /*fee0*/  PRMT R142, R108, 0x5410, R107 ;  /* 0x000054106c8e7816 */ /* 0x000fe2000000006b */
[----:B------:R-:W-:Y:S01]  /*fef0*/  @!P4 STL.S16 [R1+0xb8], R180 ;  /* 0x0000b8b40100c387 */ /* 0x000fe20000100600 */
[----:B------:R-:W-:Y:S02]  /*ff00*/  @!P6 PRMT R107, R150, 0x5410, RZ ;  /* 0x00005410966be816 */ /* 0x000fe400000000ff */
[----:B------:R-:W-:Y:S01]  /*ff10*/  PRMT R150, R109, 0x5410, R144 ;  /* 0x000054106d967816 */ /* 0x000fe20000000090 */
[----:B------:R-:W-:Y:S01]  /*ff20*/  STG.E.U16 desc[UR20][R212.64+0x42], R3 ;  /* 0x00004203d4007986 */ /* 0x000fe2000c101514 */
[----:B------:R-:W-:Y:S02]  /*ff30*/  @!P1 PRMT R109, R131, 0x5410, RZ ;  /* 0x00005410836d9816 */ /* 0x000fe400000000ff */
[----:B------:R-:W-:Y:S01]  /*ff40*/  ISETP.LE.U32.AND P1, PT, R114, UR12, PT ;  /* 0x0000000c72007c0c */ /* 0x000fe2000bf23070 */
[----:B------:R2:W-:Y:S01]  /*ff50*/  STG.E.U16 desc[UR20][R208.64+0x52], R107 ;  /* 0x0000526bd0007986 */ /* 0x0005e2000c101514 */
[C---:B------:R-:W-:Y:S02]  /*ff60*/  LOP3.LUT P6, RZ, R216.reuse, 0x800, RZ, 0xc0, !PT ;  /* 0x00000800d8ff7812 */ /* 0x040fe400078cc0ff */
[----:B------:R-:W-:Y:S02]  /*ff70*/  @!P5 PRMT R108, R151, 0x5410, RZ ;  /* 0x00005410976cd816 */ /* 0x000fe400000000ff */
[----:B------:R-:W-:Y:S02]  /*ff80*/  PRMT R151, R145, 0x5410, R146 ;  /* 0x0000541091977816 */ /* 0x000fe40000000092 */
[C---:B------:R-:W-:Y:S01]  /*ff90*/  LOP3.LUT P5, RZ, R216.reuse, 0x1000, RZ, 0xc0, !PT ;  /* 0x00001000d8ff7812 */ /* 0x040fe200078ac0ff */
[----:B------:R-:W-:Y:S01]  /*ffa0*/  STG.E.U16 desc[UR20][R208.64+0x50], R108 ;  /* 0x0000506cd0007986 */ /* 0x000fe2000c101514 */
[----:B------:R-:W-:Y:S03]  /*ffb0*/  LOP3.LUT P4, RZ, R216, 0x2000, RZ, 0xc0, !PT ;  /* 0x00002000d8ff7812 */ /* 0x000fe6000788c0ff */
[----:B------:R-:W-:Y:S01]  /*ffc0*/  @!P1 HFMA2.BF16_V2 R177, -RZ.H0_H0, RZ.H0_H0, -R144.H0_H0 ;  /* 0x200000ffffb19231 */ /* 0x000fe20000340990 */
[----:B------:R-:W-:Y:S01]  /*ffd0*/  STG.E.U16 desc[UR20][R210.64+0x50], R109 ;  /* 0x0000506dd2007986 */ /* 0x000fe2000c101514 */
[----:B------:R-:W-:Y:S02]  /*ffe0*/  @!P6 PRMT R146, R122, 0x5410, RZ ;  /* 0x000054107a92e816 */ /* 0x000fe400000000ff */
[----:B------:R-:W-:Y:S01]  /*fff0*/  ISETP.LE.U32.AND P6, PT, R117, UR12, PT ;  /* 0x0000000c75007c0c */ /* 0x000fe2000bfc3070 */
[----:B------:R3:W-:Y:S01]  /*10000*/  @!P1 STL.S16 [R1+0xc4], R177 ;  /* 0x0000c4b101009387 */ /* 0x0007e20000100600 */
[----:B------:R-:W-:Y:S02]  /*10010*/  PRMT R114, R177, 0x7610, R114 ;  /* 0x00007610b1727816 */ /* 0x000fe40000000072 */
[----:B------:R-:W-:Y:S01]  /*10020*/  @!P5 PRMT R147, R178, 0x5410, RZ ;  /* 0x00005410b293d816 */ /* 0x000fe200000000ff */
[----:B------:R1:W4:Y:S01]  /*10030*/  LDL.S16 R131, [R1+0x74] ;  /* 0x0000740001837983 */ /* 0x0003220000100600 */
[----:B------:R-:W-:Y:S02]  /*10040*/  ISETP.LE.U32.AND P5, PT, R118, UR12, PT ;  /* 0x0000000c76007c0c */ /* 0x000fe4000bfa3070 */
[----:B------:R-:W-:Y:S01]  /*10050*/  @!P1 PRMT R144, R114, 0x5410, RZ ;  /* 0x0000541072909816 */ /* 0x000fe200000000ff */
[----:B------:R1:W5:Y:S01]  /*10060*/  LDL.S16 R122, [R1+0x60] ;  /* 0x00006000017a7983 */ /* 0x0003620000100600 */
[----:B------:R-:W-:Y:S02]  /*10070*/  @!P4 PRMT R148, R158, 0x5410, RZ ;  /* 0x000054109e94c816 */ /* 0x000fe400000000ff */
[----:B------:R-:W-:Y:S01]  /*10080*/  PRMT R158, R199, 0x5410, R198 ;  /* 0x00005410c79e7816 */ /* 0x000fe200000000c6 */
[----:B------:R1:W5:Y:S01]  /*10090*/  LDL.S16 R115, [R1+0x54] ;  /* 0x0000540001737983 */ /* 0x0003620000100600 */
[----:B------:R-:W-:Y:S02]  /*100a0*/  @!P6 PRMT R203, R154, 0x5410, RZ ;  /* 0x000054109acbe816 */ /* 0x000fe400000000ff */
[----:B------:R-:W-:Y:S01]  /*100b0*/  ISETP.LE.U32.AND P6, PT, R121, UR12, PT ;  /* 0x0000000c79007c0c */ /* 0x000fe2000bfc3070 */
[----:B------:R1:W5:Y:S01]  /*100c0*/  LDL.S16 R114, [R1+0x50] ;  /* 0x0000500001727983 */ /* 0x0003620000100600 */
[----:B--2---:R-:W-:Y:S02]  /*100d0*/  PRMT R107, R159, 0x7610, R107 ;  /* 0x000076109f6b7816 */ /* 0x004fe4000000006b */
[----:B------:R-:W-:Y:S01]  /*100e0*/  @!P5 PRMT R202, R155, 0x5410, RZ ;  /* 0x000054109bcad816 */ /* 0x000fe200000000ff */
[----:B------:R1:W2:Y:S01]  /*100f0*/  LDL.S16 R113, [R1+0x4c] ;  /* 0x00004c0001717983 */ /* 0x0002a20000100600 */
[----:B------:R-:W-:Y:S02]  /*10100*/  ISETP.LE.U32.AND P5, PT, R120, UR12, PT ;  /* 0x0000000c78007c0c */ /* 0x000fe4000bfa3070 */
[----:B------:R-:W-:Y:S01]  /*10110*/  PRMT R155, R201, 0x5410, R200 ;  /* 0x00005410c99b7816 */ /* 0x000fe200000000c8 */
[----:B------:R-:W-:Y:S01]  /*10120*/  STG.E.U16 desc[UR20][R210.64+0x52], R144 ;  /* 0x00005290d2007986 */ /* 0x000fe2000c101514 */
[----:B------:R-:W-:Y:S01]  /*10130*/  ISETP.LE.U32.AND P4, PT, R106, UR12, PT ;  /* 0x0000000c6a007c0c */ /* 0x000fe2000bf83070 */
[----:B---3--:R-:W-:Y:S01]  /*10140*/  IMAD.U32 R177, RZ, RZ, UR12 ;  /* 0x0000000cffb17e24 */ /* 0x008fe2000f8e00ff */
[----:B------:R-:W-:Y:S01]  /*10150*/  PRMT R106, R159, 0x7632, R106 ;  /* 0x000076329f6a7816 */ /* 0x000fe2000000006a */
[----:B------:R-:W-:Y:S01]  /*10160*/  STG.E.U16 desc[UR20][R214.64+0x50], R146 ;  /* 0x00005092d6007986 */ /* 0x000fe2000c101514 */
[C---:B------:R-:W-:Y:S02]  /*10170*/  LOP3.LUT P1, RZ, R216.reuse, 0x400, RZ, 0xc0, !PT ;  /* 0x00000400d8ff7812 */ /* 0x040fe4000782c0ff */
[----:B------:R-:W-:Y:S11]  /*10180*/  PRMT R154, R107, 0x5410, R106 ;  /* 0x000054106b9a7816 */ /* 0x000ff6000000006a */
[----:B------:R-:W-:Y:S02]  /*10190*/  @!P1 PRMT R145, R179, 0x5410, RZ ;  /* 0x00005410b3919816 */ /* 0x000fe400000000ff */
[----:B------:R-:W-:Y:S03]  /*101a0*/  LOP3.LUT P1, RZ, R216, 0x200, RZ, 0xc0, !PT ;  /* 0x00000200d8ff7812 */ /* 0x000fe6000782c0ff */
[----:B------:R-:W-:Y:S04]  /*101b0*/  STG.E.U16 desc[UR20][R214.64+0x4e], R145 ;  /* 0x00004e91d6007986 */ /* 0x000fe8000c101514 */
[----:B------:R-:W-:Y:S04]  /*101c0*/  STG.E.U16 desc[UR20][R212.64+0x52], R148 ;  /* 0x00005294d4007986 */ /* 0x000fe8000c101514 */
[----:B------:R-:W-:Y:S04]  /*101d0*/  STG.E.U16 desc[UR20][R212.64+0x50], R147 ;  /* 0x00005093d4007986 */ /* 0x000fe8000c101514 */
[----:B------:R-:W-:Y:S04]  /*101e0*/  STG.E.U16 desc[UR20][R208.64+0x60], R202 ;  /* 0x000060cad0007986 */ /* 0x000fe8000c101514 */
[----:B------:R-:W-:Y:S01]  /*101f0*/  STG.E.U16 desc[UR20][R208.64+0x62], R203 ;  /* 0x000062cbd0007986 */ /* 0x000fe2000c101514 */
[----:B----4-:R-:W-:Y:S02]  /*10200*/  @!P5 HFMA2.BF16_V2 R131, -RZ.H0_H0, RZ.H0_H0, -R201.H0_H0 ;  /* 0x200000ffff83d231 */ /* 0x010fe400003409c9 */
[----:B-----5:R-:W-:Y:S03]  /*10210*/  @!P6 HFMA2.BF16_V2 R122, -RZ.H0_H0, RZ.H0_H0, -R200.H0_H0 ;  /* 0x200000ffff7ae231 */ /* 0x020fe600003409c8 */
[----:B------:R-:W-:Y:S01]  /*10220*/  PRMT R110, R131, 0x7610, R110 ;  /* 0x00007610836e7816 */ /* 0x000fe2000000006e */
[----:B------:R-:W-:Y:S03]  /*10230*/  @!P5 STL.S16 [R1+0x74], R131 ;  /* 0x000074830100d387 */ /* 0x000fe60000100600 */
[----:B------:R-:W-:Y:S02]  /*10240*/  @!P5 PRMT R201, R110, 0x5410, RZ ;  /* 0x000054106ec9d816 */ /* 0x000fe400000000ff */
[----:B------:R1:W3:Y:S01]  /*10250*/  LDL.S16 R110, [R1+0x48] ;  /* 0x00004800016e7983 */ /* 0x0002e20000100600 */
[----:B------:R-:W-:Y:S02]  /*10260*/  ISETP.LE.U32.AND P5, PT, R2, UR12, PT ;  /* 0x0000000c02007c0c */ /* 0x000fe4000bfa3070 */
[----:B------:R-:W-:Y:S01]  /*10270*/  PRMT R117, R122, 0x7610, R117 ;  /* 0x000076107a757816 */ /* 0x000fe20000000075 */
[----:B------:R-:W-:Y:S03]  /*10280*/  @!P6 STL.S16 [R1+0x60], R122 ;  /* 0x0000607a0100e387 */ /* 0x000fe60000100600 */
[----:B------:R-:W-:Y:S01]  /*10290*/  @!P6 PRMT R200, R117, 0x5410, RZ ;  /* 0x0000541075c8e816 */ /* 0x000fe200000000ff */
[----:B------:R1:W4:Y:S01]  /*102a0*/  LDL.S16 R100, [R1+0x58] ;  /* 0x0000580001647983 */ /* 0x0003220000100600 */
[----:B------:R-:W-:Y:S02]  /*102b0*/  ISETP.LE.U32.AND P6, PT, R0, UR12, PT ;  /* 0x0000000c00007c0c */ /* 0x000fe4000bfc3070 */
[--C-:B------:R-:W-:Y:S01]  /*102c0*/  SHF.R.U32.HI R0, RZ, 0x10, R116.reuse ;  /* 0x00000010ff007819 */ /* 0x100fe20000011674 */
[----:B------:R-:W-:Y:S01]  /*102d0*/  STG.E.U16 desc[UR20][R210.64+0x60], R201 ;  /* 0x000060c9d2007986 */ /* 0x000fe2000c101514 */
[----:B------:R-:W-:Y:S01]  /*102e0*/  SHF.R.U32.HI R116, RZ, 0x18, R116 ;  /* 0x00000018ff747819 */ /* 0x000fe20000011674 */
[----:B------:R-:W-:Y:S01]  /*102f0*/  @!P5 HFMA2.BF16_V2 R115, -RZ.H0_H0, RZ.H0_H0, -R199.H0_H0 ;  /* 0x200000ffff73d231 */ /* 0x000fe200003409c7 */
[----:B------:R-:W-:Y:S01]  /*10300*/  LOP3.LUT R0, R0, 0xff, RZ, 0xc0, !PT ;  /* 0x000000ff00007812 */ /* 0x000fe200078ec0ff */
[----:B------:R-:W-:Y:S03]  /*10310*/  STG.E.U16 desc[UR20][R210.64+0x62], R200 ;  /* 0x000062c8d2007986 */ /* 0x000fe6000c101514 */
[----:B------:R-:W-:Y:S01]  /*10320*/  PRMT R112, R115, 0x7610, R112 ;  /* 0x0000761073707816 */ /* 0x000fe20000000070 */
[----:B------:R-:W-:Y:S02]  /*10330*/  @!P5 STL.S16 [R1+0x54], R115 ;  /* 0x000054730100d387 */ /* 0x000fe40000100600 */
[----:B------:R-:W-:Y:S01]  /*10340*/  @!P6 HFMA2.BF16_V2 R114, -RZ.H0_H0, RZ.H0_H0, -R198.H0_H0 ;  /* 0x200000ffff72e231 */ /* 0x000fe200003409c6 */
[----:B------:R-:W-:Y:S02]  /*10350*/  @!P5 PRMT R199, R112, 0x5410, RZ ;  /* 0x0000541070c7d816 */ /* 0x000fe400000000ff */
[----:B------:R-:W-:Y:S02]  /*10360*/  ISETP.LE.U32.AND P5, PT, R0, UR12, PT ;  /* 0x0000000c00007c0c */ /* 0x000fe4000bfa3070 */
[----:B------:R-:W-:Y:S01]  /*10370*/  PRMT R0, R114, 0x7610, R0 ;  /* 0x0000761072007816 */ /* 0x000fe20000000000 */
[----:B------:R-:W-:Y:S03]  /*10380*/  @!P6 STL.S16 [R1+0x50], R114 ;  /* 0x000050720100e387 */ /* 0x000fe60000100600 */
[----:B------:R-:W-:Y:S01]  /*10390*/  @!P6 PRMT R198, R0, 0x5410, RZ ;  /* 0x0000541000c6e816 */ /* 0x000fe200000000ff */
[----:B------:R-:W-:Y:S01]  /*103a0*/  STG.E.U16 desc[UR20][R214.64+0x5e], R199 ;  /* 0x00005ec7d6007986 */ /* 0x000fe2000c101514 */
[----:B------:R-:W-:Y:S02]  /*103b0*/  ISETP.LE.U32.AND P6, PT, R116, UR12, PT ;  /* 0x0000000c74007c0c */ /* 0x000fe4000bfc3070 */
[----:B------:R-:W-:Y:S01]  /*103c0*/  LOP3.LUT R0, R218, 0xff, RZ, 0xc0, !PT ;  /* 0x000000ffda007812 */ /* 0x000fe200078ec0ff */
[----:B------:R-:W-:Y:S02]  /*103d0*/  STG.E.U16 desc[UR20][R214.64+0x60], R198 ;  /* 0x000060c6d6007986 */ /* 0x000fe4000c101514 */
[----:B--2---:R-:W-:Y:S05]  /*103e0*/  @!P5 HFMA2.BF16_V2 R113, -RZ.H0_H0, RZ.H0_H0, -R197.H0_H0 ;  /* 0x200000ffff71d231 */ /* 0x004fea00003409c5 */
[----:B------:R-:W-:Y:S01]  /*103f0*/  PRMT R111, R113, 0x7610, R111 ;  /* 0x00007610716f7816 */ /* 0x000fe2000000006f */
[----:B------:R-:W-:Y:S03]  /*10400*/  @!P5 STL.S16 [R1+0x4c], R113 ;  /* 0x00004c710100d387 */ /* 0x000fe60000100600 */
[----:B------:R-:W-:Y:S02]  /*10410*/  @!P5 PRMT R197, R111, 0x5410, RZ ;  /* 0x000054106fc5d816 */ /* 0x000fe400000000ff */
[----:B------:R-:W-:Y:S02]  /*10420*/  ISETP.LE.U32.AND P5, PT, R0, UR12, PT ;  /* 0x0000000c00007c0c */ /* 0x000fe4000bfa3070 */
[----:B------:R-:W-:Y:S01]  /*10430*/  LOP3.LUT R0, R218, 0xffff, RZ, 0xc0, !PT ;  /* 0x0000ffffda007812 */ /* 0x000fe200078ec0ff */
[----:B------:R-:W-:Y:S03]  /*10440*/  STG.E.U16 desc[UR20][R212.64+0x60], R197 ;  /* 0x000060c5d4007986 */ /* 0x000fe6000c101514 */
[----:B------:R-:W-:Y:S04]  /*10450*/  SHF.R.U32.HI R0, RZ, 0x8, R0 ;  /* 0x00000008ff007819 */ /* 0x000fe80000011600 */
[----:B------:R-:W-:Y:S02]  /*10460*/  LOP3.LUT R217, R0, 0xffff, RZ, 0xc0, !PT ;  /* 0x0000ffff00d97812 */ /* 0x000fe400078ec0ff */
[----:B------:R-:W-:Y:S04]  /*10470*/  SHF.R.U32.HI R0, RZ, 0x10, R218 ;  /* 0x00000010ff007819 */ /* 0x000fe800000116da */
[----:B------:R-:W-:Y:S01]  /*10480*/  LOP3.LUT R0, R0, 0xff, RZ, 0xc0, !PT ;  /* 0x000000ff00007812 */ /* 0x000fe200078ec0ff */
[----:B---3--:R-:W-:Y:S05]  /*10490*/  @!P6 HFMA2.BF16_V2 R110, -RZ.H0_H0, RZ.H0_H0, -R196.H0_H0 ;  /* 0x200000ffff6ee231 */ /* 0x008fea00003409c4 */
[----:B------:R2:W-:Y:S01]  /*104a0*/  @!P6 STL.S16 [R1+0x48], R110 ;  /* 0x0000486e0100e387 */ /* 0x0005e20000100600 */
[----:B------:R-:W-:Y:S01]  /*104b0*/  PRMT R3, R110, 0x7610, R3 ;  /* 0x000076106e037816 */ /* 0x000fe20000000003 */
[----:B----4-:R-:W-:Y:S03]  /*104c0*/  @!P5 HFMA2.BF16_V2 R100, -RZ.H0_H0, RZ.H0_H0, -R107.H0_H0 ;  /* 0x200000ffff64d231 */ /* 0x010fe6000034096b */
[----:B------:R-:W-:Y:S02]  /*104d0*/  @!P6 PRMT R196, R3, 0x5410, RZ ;  /* 0x0000541003c4e816 */ /* 0x000fe400000000ff */
[----:B------:R-:W-:Y:S01]  /*104e0*/  ISETP.LE.U32.AND P6, PT, R0, UR12, PT ;  /* 0x0000000c00007c0c */ /* 0x000fe2000bfc3070 */
[----:B------:R3:W-:Y:S01]  /*104f0*/  @!P5 STL.S16 [R1+0x58], R100 ;  /* 0x000058640100d387 */ /* 0x0007e20000100600 */
[----:B------:R-:W-:Y:S02]  /*10500*/  PRMT R2, R100, 0x7610, R2 ;  /* 0x0000761064027816 */ /* 0x000fe40000000002 */
[----:B------:R-:W-:Y:S01]  /*10510*/  LOP3.LUT R0, R175, UR8, R190, 0x96, !PT ;  /* 0x00000008af007c12 */ /* 0x000fe2000f8e96be */
[----:B------:R1:W4:Y:S01]  /*10520*/  LDL.S16 R181, [R1+0x3c] ;  /* 0x00003c0001b57983 */ /* 0x0003220000100600 */
[----:B------:R-:W-:Y:S02]  /*10530*/  @!P5 PRMT R107, R2, 0x5410, RZ ;  /* 0x00005410026bd816 */ /* 0x000fe400000000ff */
[C---:B------:R-:W-:Y:S01]  /*10540*/  LOP3.LUT R2, R0.reuse, 0xffff, RZ, 0xc0, !PT ;  /* 0x0000ffff00027812 */ /* 0x040fe200078ec0ff */
[----:B------:R1:W5:Y:S01]  /*10550*/  LDL.S16 R180, [R1+0x38] ;  /* 0x0000380001b47983 */ /* 0x0003620000100600 */
[----:B------:R-:W-:Y:S02]  /*10560*/  LOP3.LUT R3, R0, 0xff, RZ, 0xc0, !PT ;  /* 0x000000ff00037812 */ /* 0x000fe400078ec0ff */
[----:B------:R-:W-:Y:S01]  /*10570*/  SHF.R.U32.HI R2, RZ, 0x8, R2 ;  /* 0x00000008ff027819 */ /* 0x000fe20000011602 */
[----:B------:R-:W-:Y:S01]  /*10580*/  LDSM.16.MT88.4 R188, [R194+0xbc00] ;  /* 0x00bc0000c2bc783b */ /* 0x000fe20000004200 */
[----:B------:R-:W-:Y:S02]  /*10590*/  ISETP.LE.U32.AND P5, PT, R217, UR12, PT ;  /* 0x0000000cd9007c0c */ /* 0x000fe4000bfa3070 */
[----:B------:R-:W-:Y:S02]  /*105a0*/  PRMT R108, R3, 0x5410, R2 ;  /* 0x00005410036c7816 */ /* 0x000fe40000000002 */
[--C-:B------:R-:W-:Y:S02]  /*105b0*/  SHF.R.U32.HI R3, RZ, 0x10, R0.reuse ;  /* 0x00000010ff037819 */ /* 0x100fe40000011600 */
[----:B------:R-:W-:Y:S01]  /*105c0*/  SHF.R.U32.HI R2, RZ, 0x18, R0 ;  /* 0x00000018ff027819 */ /* 0x000fe20000011600 */
[----:B------:R-:W-:Y:S01]  /*105d0*/  STG.E.U16 desc[UR20][R212.64+0x62], R196 ;  /* 0x000062c4d4007986 */ /* 0x000fe2000c101514 */
[----:B------:R-:W-:Y:S02]  /*105e0*/  LOP3.LUT R0, R3, 0xff, RZ, 0xc0, !PT ;  /* 0x000000ff03007812 */ /* 0x000fe400078ec0ff */
[----:B--2---:R-:W-:Y:S01]  /*105f0*/  SHF.R.U32.HI R110, RZ, 0x10, R174 ;  /* 0x00000010ff6e7819 */ /* 0x004fe200000116ae */
[----:B------:R-:W-:Y:S01]  /*10600*/  STG.E.U16 desc[UR20][R208.64+0x70], R107 ;  /* 0x0000706bd0007986 */ /* 0x000fe2000c101514 */
[----:B---3--:R-:W-:Y:S01]  /*10610*/  IMAD.MOV.U32 R100, RZ, RZ, 0x7054 ;  /* 0x00007054ff647424 */ /* 0x008fe200078e00ff */
[----:B------:R-:W-:Y:S02]  /*10620*/  PRMT R0, R0, 0x5410, R2 ;  /* 0x0000541000007816 */ /* 0x000fe40000000002 */
[----:B------:R-:W-:Y:S02]  /*10630*/  LOP3.LUT R2, R138, 0xffff, RZ, 0xc0, !PT ;  /* 0x0000ffff8a027812 */ /* 0x000fe400078ec0ff */
[----:B------:R-:W-:Y:S02]  /*10640*/  PRMT R177, R177, R100, UR12 ;  /* 0x0000000cb1b17e16 */ /* 0x000fe40008000064 */
[----:B------:R-:W-:Y:S02]  /*10650*/  LOP3.LUT R100, R174, 0xff, RZ, 0xc0, !PT ;  /* 0x000000ffae647812 */ /* 0x000fe400078ec0ff */
[----:B------:R-:W-:Y:S02]  /*10660*/  LOP3.LUT R110, R110, 0xff, RZ, 0xc0, !PT ;  /* 0x000000ff6e6e7812 */ /* 0x000fe400078ec0ff */
[--C-:B------:R-:W-:Y:S02]  /*10670*/  HSET2.LE.AND R109, R0, R177.reuse, PT ;  /* 0x000000b1006d7233 */ /* 0x100fe40003803000 */
[----:B------:R-:W-:Y:S02]  /*10680*/  LOP3.LUT R0, R174, 0xffff, RZ, 0xc0, !PT ;  /* 0x0000ffffae007812 */ /* 0x000fe400078ec0ff */
[----:B------:R-:W-:Y:S02]  /*10690*/  SHF.R.U32.HI R174, RZ, 0x18, R174 ;  /* 0x00000018ffae7819 */ /* 0x000fe400000116ae */
[----:B------:R-:W-:Y:S02]  /*106a0*/  SHF.R.U32.HI R3, RZ, 0x8, R0 ;  /* 0x00000008ff037819 */ /* 0x000fe40000011600 */
[----:B------:R-:W-:Y:S02]  /*106b0*/  LOP3.LUT R0, R139, UR8, R168, 0x96, !PT ;  /* 0x000000088b007c12 */ /* 0x000fe4000f8e96a8 */
[----:B------:R-:W-:Y:S01]  /*106c0*/  PRMT R114, R100, 0x5410, R3 ;  /* 0x0000541064727816 */ /* 0x000fe20000000003 */
[----:B------:R1:W2:Y:S01]  /*106d0*/  LDL.S16 R168, [R1+0x40] ;  /* 0x0000400001a87983 */ /* 0x0002a20000100600 */
[----:B------:R-:W-:Y:S02]  /*106e0*/  SHF.R.U32.HI R3, RZ, 0x8, R2 ;  /* 0x00000008ff037819 */ /* 0x000fe40000011602 */
[--C-:B------:R-:W-:Y:S02]  /*106f0*/  SHF.R.U32.HI R2, RZ, 0x10, R138.reuse ;  /* 0x00000010ff027819 */ /* 0x100fe4000001168a */
[----:B------:R-:W-:Y:S02]  /*10700*/  LOP3.LUT R100, R138, 0xff, RZ, 0xc0, !PT ;  /* 0x000000ff8a647812 */ /* 0x000fe400078ec0ff */
[----:B------:R-:W-:Y:S02]  /*10710*/  LOP3.LUT R112, R2, 0xff, RZ, 0xc0, !PT ;  /* 0x000000ff02707812 */ /* 0x000fe400078ec0ff */
[C---:B------:R-:W-:Y:S02]  /*10720*/  LOP3.LUT R2, R0.reuse, 0xffff, RZ, 0xc0, !PT ;  /* 0x0000ffff00027812 */ /* 0x040fe400078ec0ff */
[----:B------:R-:W-:Y:S02]  /*10730*/  LOP3.LUT R113, R0, 0xff, RZ, 0xc0, !PT ;  /* 0x000000ff00717812 */ /* 0x000fe400078ec0ff */
[----:B------:R-:W-:Y:S02]  /*10740*/  SHF.R.U32.HI R138, RZ, 0x18, R138 ;  /* 0x00000018ff8a7819 */ /* 0x000fe4000001168a */
[----:B------:R-:W-:Y:S02]  /*10750*/  SHF.R.U32.HI R2, RZ, 0x8, R2 ;  /* 0x00000008ff027819 */ /* 0x000fe40000011602 */
[----:B------:R-:W-:Y:S02]  /*10760*/  PRMT R111, R110, 0x5410, R174 ;  /* 0x000054106e6f7816 */ /* 0x000fe400000000ae */
[--C-:B------:R-:W-:Y:S02]  /*10770*/  HSET2.LE.AND R110, R114, R177.reuse, PT ;  /* 0x000000b1726e7233 */ /* 0x100fe40003803000 */
[----:B------:R-:W-:Y:S02]  /*10780*/  PRMT R119, R112, 0x5410, R138 ;  /* 0x0000541070777816 */ /* 0x000fe4000000008a */
[----:B------:R-:W-:Y:S02]  /*10790*/  PRMT R2, R113, 0x5410, R2 ;  /* 0x0000541071027816 */ /* 0x000fe40000000002 */
[----:B------:R-:W3:Y:S01]  /*107a0*/  LDSM.16.MT88.4 R112, [R192+0x9000] ;  /* 0x00900000c070783b */ /* 0x000ee20000004200 */
[----:B------:R-:W-:Y:S02]  /*107b0*/  PRMT R118, R100, 0x5410, R3 ;  /* 0x0000541064767816 */ /* 0x000fe40000000003 */
[--C-:B------:R-:W-:Y:S02]  /*107c0*/  SHF.R.U32.HI R3, RZ, 0x10, R0.reuse ;  /* 0x00000010ff037819 */ /* 0x100fe40000011600 */
[----:B------:R-:W-:Y:S02]  /*107d0*/  LOP3.LUT R110, R110, R123, RZ, 0xc0, !PT ;  /* 0x0000007b6e6e7212 */ /* 0x000fe400078ec0ff */
[----:B------:R-:W-:Y:S01]  /*107e0*/  SHF.R.U32.HI R100, RZ, 0x18, R0 ;  /* 0x00000018ff647819 */ /* 0x000fe20000011600 */
[----:B------:R-:W1:Y:S01]  /*107f0*/  LDSM.16.MT88.4 R120, [R194+0x9000] ;  /* 0x00900000c278783b */ /* 0x000e620000004200 */
[----:B------:R-:W-:Y:S02]  /*10800*/  LOP3.LUT R0, R3, 0xff, RZ, 0xc0, !PT ;  /* 0x000000ff03007812 */ /* 0x000fe400078ec0ff */
[--C-:B------:R-:W-:Y:S02]  /*10810*/  HSET2.LE.AND R108, R108, R177.reuse, PT ;  /* 0x000000b16c6c7233 */ /* 0x100fe40003803000 */
[--C-:B------:R-:W-:Y:S02]  /*10820*/  HSET2.LE.AND R111, R111, R177.reuse, PT ;  /* 0x000000b16f6f7233 */ /* 0x100fe40003803000 */
[----:B------:R-:W-:Y:S02]  /*10830*/  PRMT R0, R0, 0x5410, R100 ;  /* 0x0000541000007816 */ /* 0x000fe40000000064 */
[----:B------:R-:W-:Y:S02]  /*10840*/  LOP3.LUT R108, R108, R126, RZ, 0xc0, !PT ;  /* 0x0000007e6c6c7212 */ /* 0x000fe400078ec0ff */
[----:B------:R-:W-:Y:S02]  /*10850*/  LOP3.LUT R109, R109, R124, RZ, 0xc0, !PT ;  /* 0x0000007c6d6d7212 */ /* 0x000fe400078ec0ff */
[----:B------:R-:W-:Y:S02]  /*10860*/  LOP3.LUT R111, R111, R125, RZ, 0xc0, !PT ;  /* 0x0000007d6f6f7212 */ /* 0x000fe400078ec0ff */
[--C-:B------:R-:W-:Y:S02]  /*10870*/  HSET2.LE.AND R116, R2, R177.reuse, PT ;  /* 0x000000b102747233 */ /* 0x100fe40003803000 */
[--C-:B------:R-:W-:Y:S02]  /*10880*/  HSET2.LE.AND R117, R0, R177.reuse, PT ;  /* 0x000000b100757233 */ /* 0x100fe40003803000 */
[--C-:B------:R-:W-:Y:S02]  /*10890*/  HSET2.LE.AND R118, R118, R177.reuse, PT ;  /* 0x000000b176767233 */ /* 0x100fe40003803000 */
[--C-:B------:R-:W-:Y:S02]  /*108a0*/  HSET2.LE.AND R119, R119, R177.reuse, PT ;  /* 0x000000b177777233 */ /* 0x100fe40003803000 */
[----:B------:R-:W-:Y:S02]  /*108b0*/  LOP3.LUT R116, R116, R128, RZ, 0xc0, !PT ;  /* 0x0000008074747212 */ /* 0x000fe400078ec0ff */
[----:B------:R-:W-:Y:S02]  /*108c0*/  LOP3.LUT R117, R117, R127, RZ, 0xc0, !PT ;  /* 0x0000007f75757212 */ /* 0x000fe400078ec0ff */
[----:B------:R-:W-:Y:S02]  /*108d0*/  LOP3.LUT R118, R118, R129, RZ, 0xc0, !PT ;  /* 0x0000008176767212 */ /* 0x000fe400078ec0ff */
[----:B------:R-:W-:Y:S02]  /*108e0*/  LOP3.LUT R119, R119, R130, RZ, 0xc0, !PT ;  /* 0x0000008277777212 */ /* 0x000fe400078ec0ff */
[----:B------:R-:W-:Y:S01]  /*108f0*/  LDSM.16.MT88.4 R128, [R192+0x9400] ;  /* 0x00940000c080783b */ /* 0x000fe20000004200 */
[-C--:B---3--:R-:W-:Y:S05]  /*10900*/  HMMA.16816.F32.BF16 R4, R108, R112.reuse, R4 ;  /* 0x000000706c04723c */ /* 0x088fea0000041804 */
[----:B------:R-:W-:Y:S01]  /*10910*/  LOP3.LUT R2, R163, UR17, R170, 0x96, !PT ;  /* 0x00000011a3027c12 */ /* 0x000fe2000f8e96aa */
[C---:B------:R-:W-:Y:S01]  /*10920*/  HMMA.16816.F32.BF16 R8, R116.reuse, R112, R8 ;  /* 0x000000707408723c */ /* 0x040fe20000041808 */
[----:B------:R3:W3:Y:S04]  /*10930*/  LDL.S16 R170, [R1+0x44] ;  /* 0x0000440001aa7983 */ /* 0x0006e80000100600 */
[----:B------:R-:W-:Y:S01]  /*10940*/  LOP3.LUT R124, R160, 0xff, RZ, 0xc0, !PT ;  /* 0x000000ffa07c7812 */ /* 0x000fe200078ec0ff */
[-C--:B------:R-:W-:Y:S05]  /*10950*/  HMMA.16816.F32.BF16 R12, R116, R114.reuse, R12 ;  /* 0x00000072740c723c */ /* 0x080fea000004180c */
[----:B------:R-:W-:Y:S01]  /*10960*/  LOP3.LUT R0, R161, UR17, R220, 0x96, !PT ;  /* 0x00000011a1007c12 */ /* 0x000fe2000f8e96dc */
[C---:B------:R-:W-:Y:S01]  /*10970*/  HMMA.16816.F32.BF16 R16, R108.reuse, R114, R16 ;  /* 0x000000726c10723c */ /* 0x040fe20000041810 */
[----:B------:R-:W1:Y:S04]  /*10980*/  LDSM.16.MT88.4 R112, [R192+0xa000] ;  /* 0x00a00000c070783b */ /* 0x000e680000004200 */
[C---:B------:R-:W-:Y:S01]  /*10990*/  LOP3.LUT R125, R162.reuse, 0xffff, RZ, 0xc0, !PT ;  /* 0x0000ffffa27d7812 */ /* 0x040fe200078ec0ff */
[-C--:B-1----:R-:W-:Y:S05]  /*109a0*/  HMMA.16816.F32.BF16 R20, R108, R120.reuse, R20 ;  /* 0x000000786c14723c */ /* 0x082fea0000041814 */
[----:B------:R-:W-:Y:S01]  /*109b0*/  LOP3.LUT R127, R162, 0xff, RZ, 0xc0, !PT ;  /* 0x000000ffa27f7812 */ /* 0x000fe200078ec0ff */
[C---:B------:R-:W-:Y:S05]  /*109c0*/  HMMA.16816.F32.BF16 R24, R116.reuse, R120, R24 ;  /* 0x000000787418723c */ /* 0x040fea0000041818 */
[----:B------:R-:W-:Y:S01]  /*109d0*/  SHF.R.U32.HI R126, RZ, 0x10, R162 ;  /* 0x00000010ff7e7819 */ /* 0x000fe200000116a2 */
[-C--:B------:R-:W-:Y:S05]  /*109e0*/  HMMA.16816.F32.BF16 R28, R116, R122.reuse, R28 ;  /* 0x0000007a741c723c */ /* 0x080fea000004181c */
[----:B------:R-:W-:Y:S01]  /*109f0*/  LOP3.LUT R100, R160, 0xffff, RZ, 0xc0, !PT ;  /* 0x0000ffffa0647812 */ /* 0x000fe200078ec0ff */
[C---:B------:R-:W-:Y:S01]  /*10a00*/  HMMA.16816.F32.BF16 R32, R108.reuse, R122, R32 ;  /* 0x0000007a6c20723c */ /* 0x040fe20000041820 */
[----:B------:R-:W1:Y:S04]  /*10a10*/  LDSM.16.MT88.4 R120, [R194+0xa000] ;  /* 0x00a00000c278783b */ /* 0x000e680000004200 */
[----:B------:R-:W-:Y:S02]  /*10a20*/  SHF.R.U32.HI R100, RZ, 0x8, R100 ;  /* 0x00000008ff647819 */ /* 0x000fe40000011664 */
[----:B------:R-:W-:Y:S04]  /*10a30*/  SHF.R.U32.HI R162, RZ, 0x18, R162 ;  /* 0x00000018ffa27819 */ /* 0x000fe800000116a2 */
[----:B------:R-:W-:Y:S02]  /*10a40*/  PRMT R138, R124, 0x5410, R100 ;  /* 0x000054107c8a7816 */ /* 0x000fe40000000064 */
[----:B------:R-:W-:Y:S02]  /*10a50*/  LOP3.LUT R100, R126, 0xff, RZ, 0xc0, !PT ;  /* 0x000000ff7e647812 */ /* 0x000fe400078ec0ff */
[--C-:B------:R-:W-:Y:S01]  /*10a60*/  SHF.R.U32.HI R3, RZ, 0x10, R160.reuse ;  /* 0x00000010ff037819 */ /* 0x100fe200000116a0 */
[-C--:B------:R-:W-:Y:S03]  /*10a70*/  HMMA.16816.F32.BF16 R36, R108, R112.reuse, R36 ;  /* 0x000000706c24723c */ /* 0x080fe60000041824 */
[----:B------:R-:W-:Y:S02]  /*10a80*/  SHF.R.U32.HI R160, RZ, 0x18, R160 ;  /* 0x00000018ffa07819 */ /* 0x000fe400000116a0 */
[----:B------:R-:W-:Y:S01]  /*10a90*/  LOP3.LUT R3, R3, 0xff, RZ, 0xc0, !PT ;  /* 0x000000ff03037812 */ /* 0x000fe200078ec0ff */
[C---:B------:R-:W-:Y:S05]  /*10aa0*/  HMMA.16816.F32.BF16 R40, R116.reuse, R112, R40 ;  /* 0x000000707428723c */ /* 0x040fea0000041828 */
[----:B------:R-:W-:Y:S01]  /*10ab0*/  PRMT R160, R3, 0x5410, R160 ;  /* 0x0000541003a07816 */ /* 0x000fe200000000a0 */
[-C--:B------:R-:W-:Y:S05]  /*10ac0*/  HMMA.16816.F32.BF16 R44, R116, R114.reuse, R44 ;  /* 0x00000072742c723c */ /* 0x080fea000004182c */
[C---:B------:R-:W-:Y:S01]  /*10ad0*/  LOP3.LUT R3, R0.reuse, 0xffff, RZ, 0xc0, !PT ;  /* 0x0000ffff00037812 */ /* 0x040fe200078ec0ff */
[C---:B------:R-:W-:Y:S05]  /*10ae0*/  HMMA.16816.F32.BF16 R48, R108.reuse, R114, R48 ;  /* 0x000000726c30723c */ /* 0x040fea0000041830 */
[----:B------:R-:W-:Y:S01]  /*10af0*/  SHF.R.U32.HI R112, RZ, 0x8, R125 ;  /* 0x00000008ff707819 */ /* 0x000fe2000001167d */
[-C--:B-1----:R-:W-:Y:S05]  /*10b00*/  HMMA.16816.F32.BF16 R52, R108, R120.reuse, R52 ;  /* 0x000000786c34723c */ /* 0x082fea0000041834 */
[----:B------:R-:W-:Y:S01]  /*10b10*/  LOP3.LUT R113, R0, 0xff, RZ, 0xc0, !PT ;  /* 0x000000ff00717812 */ /* 0x000fe200078ec0ff */
[C---:B------:R-:W-:Y:S05]  /*10b20*/  HMMA.16816.F32.BF16 R56, R116.reuse, R120, R56 ;  /* 0x000000787438723c */ /* 0x040fea0000041838 */
[----:B------:R-:W-:Y:S01]  /*10b30*/  SHF.R.U32.HI R3, RZ, 0x8, R3 ;  /* 0x00000008ff037819 */ /* 0x000fe20000011603 */
[-C--:B------:R-:W-:Y:S05]  /*10b40*/  HMMA.16816.F32.BF16 R60, R116, R122.reuse, R60 ;  /* 0x0000007a743c723c */ /* 0x080fea000004183c */
[----:B------:R-:W-:Y:S01]  /*10b50*/  PRMT R159, R127, 0x5410, R112 ;  /* 0x000054107f9f7816 */ /* 0x000fe20000000070 */
[C---:B------:R-:W-:Y:S01]  /*10b60*/  HMMA.16816.F32.BF16 R64, R108.reuse, R122, R64 ;  /* 0x0000007a6c40723c */ /* 0x040fe20000041840 */
[----:B------:R-:W-:Y:S04]  /*10b70*/  LDSM.16.MT88.4 R120, [R194+0xb000] ;  /* 0x00b00000c278783b */ /* 0x000fe80000004200 */
[----:B------:R-:W-:Y:S02]  /*10b80*/  PRMT R124, R113, 0x5410, R3 ;  /* 0x00005410717c7816 */ /* 0x000fe40000000003 */
[----:B------:R-:W-:Y:S02]  /*10b90*/  SHF.R.U32.HI R3, RZ, 0x10, R0 ;  /* 0x00000010ff037819 */ /* 0x000fe40000011600 */
[----:B------:R-:W1:Y:S02]  /*10ba0*/  LDSM.16.MT88.4 R112, [R192+0xb000] ;  /* 0x00b00000c070783b */ /* 0x000e640000004200 */
[--C-:B------:R-:W-:Y:S02]  /*10bb0*/  HSET2.LE.AND R126, R138, R177.reuse, PT ;  /* 0x000000b18a7e7233 */ /* 0x100fe40003803000 */
[--C-:B------:R-:W-:Y:S02]  /*10bc0*/  HSET2.LE.AND R124, R124, R177.reuse, PT ;  /* 0x000000b17c7c7233 */ /* 0x100fe40003803000 */
[--C-:B------:R-:W-:Y:S02]  /*10bd0*/  HSET2.LE.AND R127, R160, R177.reuse, PT ;  /* 0x000000b1a07f7233 */ /* 0x100fe40003803000 */
[----:B------:R-:W-:Y:S02]  /*10be0*/  LOP3.LUT R126, R126, R135, RZ, 0xc0, !PT ;  /* 0x000000877e7e7212 */ /* 0x000fe400078ec0ff */
[----:B------:R-:W-:Y:S02]  /*10bf0*/  LOP3.LUT R124, R124, R133, RZ, 0xc0, !PT ;  /* 0x000000857c7c7212 */ /* 0x000fe400078ec0ff */
[----:B------:R-:W-:Y:S02]  /*10c00*/  LOP3.LUT R127, R127, R132, RZ, 0xc0, !PT ;  /* 0x000000847f7f7212 */ /* 0x000fe400078ec0ff */
[----:B------:R-:W-:Y:S02]  /*10c10*/  PRMT R162, R100, 0x5410, R162 ;  /* 0x0000541064a27816 */ /* 0x000fe400000000a2 */
[C---:B------:R-:W-:Y:S02]  /*10c20*/  LOP3.LUT R100, R2.reuse, 0xff, RZ, 0xc0, !PT ;  /* 0x000000ff02647812 */ /* 0x040fe400078ec0ff */
[----:B------:R-:W-:Y:S02]  /*10c30*/  SHF.R.U32.HI R0, RZ, 0x18, R0 ;  /* 0x00000018ff007819 */ /* 0x000fe40000011600 */
[----:B------:R-:W-:Y:S04]  /*10c40*/  LOP3.LUT R3, R3, 0xff, RZ, 0xc0, !PT ;  /* 0x000000ff03037812 */ /* 0x000fe800078ec0ff */
[----:B------:R-:W-:Y:S02]  /*10c50*/  PRMT R125, R3, 0x5410, R0 ;  /* 0x00005410037d7816 */ /* 0x000fe40000000000 */
[----:B------:R-:W-:Y:S02]  /*10c60*/  LOP3.LUT R0, R2, 0xffff, RZ, 0xc0, !PT ;  /* 0x0000ffff02007812 */ /* 0x000fe400078ec0ff */
[----:B------:R-:W-:Y:S02]  /*10c70*/  SHF.R.U32.HI R3, RZ, 0x10, R2 ;  /* 0x00000010ff037819 */ /* 0x000fe40000011602 */
[--C-:B------:R-:W-:Y:S02]  /*10c80*/  HSET2.LE.AND R125, R125, R177.reuse, PT ;  /* 0x000000b17d7d7233 */ /* 0x100fe40003803000 */
[----:B------:R-:W-:Y:S02]  /*10c90*/  SHF.R.U32.HI R0, RZ, 0x8, R0 ;  /* 0x00000008ff007819 */ /* 0x000fe40000011600 */
[----:B------:R-:W-:Y:S02]  /*10ca0*/  LOP3.LUT R3, R3, 0xff, RZ, 0xc0, !PT ;  /* 0x000000ff03037812 */ /* 0x000fe400078ec0ff */
[----:B------:R-:W-:Y:S02]  /*10cb0*/  LOP3.LUT R125, R125, R134, RZ, 0xc0, !PT ;  /* 0x000000867d7d7212 */ /* 0x000fe400078ec0ff */
[----:B------:R-:W5:Y:S01]  /*10cc0*/  LDSM.16.MT88.4 R132, [R194+0x9400] ;  /* 0x00940000c284783b */ /* 0x000f620000004200 */
[----:B------:R-:W-:Y:S01]  /*10cd0*/  PRMT R0, R100, 0x5410, R0 ;  /* 0x0000541064007816 */ /* 0x000fe20000000000 */
[-C--:B-1----:R-:W-:Y:S03]  /*10ce0*/  HMMA.16816.F32.BF16 R68, R108, R112.reuse, R68 ;  /* 0x000000706c44723c */ /* 0x082fe60000041844 */
[----:B------:R-:W-:Y:S03]  /*10cf0*/  SHF.R.U32.HI R2, RZ, 0x18, R2 ;  /* 0x00000018ff027819 */ /* 0x000fe60000011602 */
[C---:B------:R-:W-:Y:S05]  /*10d00*/  HMMA.16816.F32.BF16 R72, R116.reuse, R112, R72 ;  /* 0x000000707448723c */ /* 0x040fea0000041848 */
[----:B------:R-:W-:Y:S01]  /*10d10*/  PRMT R2, R3, 0x5410, R2 ;  /* 0x0000541003027816 */ /* 0x000fe20000000002 */
[-C--:B------:R-:W-:Y:S05]  /*10d20*/  HMMA.16816.F32.BF16 R76, R116, R114.reuse, R76 ;  /* 0x00000072744c723c */ /* 0x080fea000004184c */
[--C-:B------:R-:W-:Y:S01]  /*10d30*/  HSET2.LE.AND R112, R0, R177.reuse, PT ;  /* 0x000000b100707233 */ /* 0x100fe20003803000 */
[C---:B------:R-:W-:Y:S05]  /*10d40*/  HMMA.16816.F32.BF16 R80, R108.reuse, R114, R80 ;  /* 0x000000726c50723c */ /* 0x040fea0000041850 */
[----:B------:R-:W-:Y:S01]  /*10d50*/  LOP3.LUT R112, R112, R136, RZ, 0xc0, !PT ;  /* 0x0000008870707212 */ /* 0x000fe200078ec0ff */
[-C--:B------:R-:W-:Y:S05]  /*10d60*/  HMMA.16816.F32.BF16 R84, R108, R120.reuse, R84 ;  /* 0x000000786c54723c */ /* 0x080fea0000041854 */
[--C-:B------:R-:W-:Y:S01]  /*10d70*/  HSET2.LE.AND R113, R2, R177.reuse, PT ;  /* 0x000000b102717233 */ /* 0x100fe20003803000 */
[C---:B------:R-:W-:Y:S05]  /*10d80*/  HMMA.16816.F32.BF16 R88, R116.reuse, R120, R88 ;  /* 0x000000787458723c */ /* 0x040fea0000041858 */
[----:B------:R-:W-:Y:S01]  /*10d90*/  LOP3.LUT R113, R113, R137, RZ, 0xc0, !PT ;  /* 0x0000008971717212 */ /* 0x000fe200078ec0ff */
[-C--:B------:R-:W-:Y:S01]  /*10da0*/  HMMA.16816.F32.BF16 R92, R116, R122.reuse, R92 ;  /* 0x0000007a745c723c */ /* 0x080fe2000004185c */
[----:B------:R-:W1:Y:S04]  /*10db0*/  LDSM.16.MT88.4 R136, [R192+0xa400] ;  /* 0x00a40000c088783b */ /* 0x000e680000004200 */
[--C-:B------:R-:W-:Y:S01]  /*10dc0*/  HSET2.LE.AND R114, R159, R177.reuse, PT ;  /* 0x000000b19f727233 */ /* 0x100fe20003803000 */
[----:B------:R-:W-:Y:S03]  /*10dd0*/  HMMA.16816.F32.BF16 R96, R108, R122, R96 ;  /* 0x0000007a6c60723c */ /* 0x000fe60000041860 */
[----:B------:R-:W2:Y:S02]  /*10de0*/  LDSM.16.MT88.4 R108, [R194+0xa400] ;  /* 0x00a40000c26c783b */ /* 0x000ea40000004200 */
[--C-:B------:R-:W-:Y:S01]  /*10df0*/  HSET2.LE.AND R115, R162, R177.reuse, PT ;  /* 0x000000b1a2737233 */ /* 0x100fe20003803000 */
[-C--:B------:R-:W-:Y:S05]  /*10e00*/  HMMA.16816.F32.BF16 R4, R124, R128.reuse, R4 ;  /* 0x000000807c04723c */ /* 0x080fea0000041804 */
[----:B------:R-:W-:Y:S01]  /*10e10*/  LOP3.LUT R114, R114, R141, RZ, 0xc0, !PT ;  /* 0x0000008d72727212 */ /* 0x000fe200078ec0ff */
[----:B------:R-:W2:Y:S01]  /*10e20*/  LDSM.16.MT88.4 R116, [R192+0xb400] ;  /* 0x00b40000c074783b */ /* 0x000ea20000004200 */
[----:B------:R-:W-:Y:S01]  /*10e30*/  LOP3.LUT R115, R115, R140, RZ, 0xc0, !PT ;  /* 0x0000008c73737212 */ /* 0x000fe200078ec0ff */
[--C-:B----4-:R-:W-:Y:S03]  /*10e40*/  @!P2 HFMA2.BF16_V2 R181, -RZ.H0_H0, RZ.H0_H0, -R204.reuse.H0_H0 ;  /* 0x200000ffffb5a231 */ /* 0x110fe600003409cc */
[----:B-----5:R-:W-:Y:S01]  /*10e50*/  @!P0 HFMA2.BF16_V2 R180, -RZ.H0_H0, RZ.H0_H0, -R204.H1_H1 ;  /* 0x200000ffffb48231 */ /* 0x020fe200003609cc */
[----:B------:R-:W-:Y:S01]  /*10e60*/  LOP3.LUT R120, R251, UR9, R166, 0x96, !PT ;  /* 0x00000009fb787c12 */ /* 0x000fe2000f8e96a6 */
[----:B------:R-:W-:Y:S01]  /*10e70*/  UIADD3 UR9, UR25, 0x76cf5d0a, URZ ;  /* 0x76cf5d0a19097890 */ /* 0x000fe2000fffe03f */
[C---:B------:R-:W-:Y:S01]  /*10e80*/  HMMA.16816.F32.BF16 R8, R112.reuse, R128, R8 ;  /* 0x000000807008723c */ /* 0x040fe20000041808 */
[----:B------:R-:W-:Y:S03]  /*10e90*/  @!P2 STL.S16 [R1+0x3c], R181 ;  /* 0x00003cb50100a387 */ /* 0x000fe60000100600 */
[----:B------:R-:W-:Y:S01]  /*10ea0*/  IMAD.WIDE.U32 R120, R120, -0x2daee0ad, RZ ;  /* 0xd2511f5378787825 */ /* 0x000fe200078e00ff */
[----:B------:R-:W-:Y:S01]  /*10eb0*/  @!P0 STL.S16 [R1+0x38], R180 ;  /* 0x000038b401008387 */ /* 0x000fe20000100600 */
[-C--:B------:R-:W-:Y:S05]  /*10ec0*/  HMMA.16816.F32.BF16 R12, R112, R130.reuse, R12 ;  /* 0x00000082700c723c */ /* 0x080fea000004180c */
[----:B------:R-:W-:Y:S01]  /*10ed0*/  LOP3.LUT R128, R164, 0xff, RZ, 0xc0, !PT ;  /* 0x000000ffa4807812 */ /* 0x000fe200078ec0ff */
[C---:B------:R-:W-:Y:S05]  /*10ee0*/  HMMA.16816.F32.BF16 R16, R124.reuse, R130, R16 ;  /* 0x000000827c10723c */ /* 0x040fea0000041810 */
[----:B------:R-:W-:Y:S01]  /*10ef0*/  PRMT R221, R181, 0x7610, R221 ;  /* 0x00007610b5dd7816 */ /* 0x000fe200000000dd */
[-C--:B------:R-:W-:Y:S05]  /*10f00*/  HMMA.16816.F32.BF16 R20, R124, R132.reuse, R20 ;  /* 0x000000847c14723c */ /* 0x080fea0000041814 */
[----:B------:R-:W-:Y:S01]  /*10f10*/  PRMT R220, R180, 0x7610, R220 ;  /* 0x00007610b4dc7816 */ /* 0x000fe200000000dc */
[C---:B------:R-:W-:Y:S01]  /*10f20*/  HMMA.16816.F32.BF16 R24, R112.reuse, R132, R24 ;  /* 0x000000847018723c */ /* 0x040fe20000041818 */
[----:B------:R-:W-:Y:S04]  /*10f30*/  LDSM.16.MT88.4 R180, [R194+0xac00] ;  /* 0x00ac0000c2b4783b */ /* 0x000fe80000004200 */
[----:B------:R-:W-:Y:S01]  /*10f40*/  LOP3.LUT R2, R167, UR16, R234, 0x96, !PT ;  /* 0x00000010a7027c12 */ /* 0x000fe2000f8e96ea */
[-C--:B------:R-:W-:Y:S01]  /*10f50*/  HMMA.16816.F32.BF16 R28, R112, R134.reuse, R28 ;  /* 0x00000086701c723c */ /* 0x080fe2000004181c */
[----:B------:R-:W-:Y:S04]  /*10f60*/  UIADD3 UR16, UR25, 0x32370b8f, URZ ;  /* 0x32370b8f19107890 */ /* 0x000fe8000fffe03f */
[----:B------:R-:W-:Y:S01]  /*10f70*/  IMAD.WIDE.U32 R2, R2, -0x2daee0ad, RZ ;  /* 0xd2511f5302027825 */ /* 0x000fe200078e00ff */
[C---:B------:R-:W-:Y:S05]  /*10f80*/  HMMA.16816.F32.BF16 R32, R124.reuse, R134, R32 ;  /* 0x000000867c20723c */ /* 0x040fea0000041820 */
[----:B------:R-:W-:Y:S01]  /*10f90*/  LOP3.LUT R0, R121, UR16, R2, 0x96, !PT ;  /* 0x0000001079007c12 */ /* 0x000fe2000f8e9602 */
[-C--:B-1----:R-:W-:Y:S01]  /*10fa0*/  HMMA.16816.F32.BF16 R36, R124, R136.reuse, R36 ;  /* 0x000000887c24723c */ /* 0x082fe20000041824 */
[----:B------:R-:W-:Y:S04]  /*10fb0*/  UIADD3 UR16, UR24, -0x255992d5, URZ ;  /* 0xdaa66d2b18107890 */ /* 0x000fe8000fffe03f */
[----:B------:R-:W-:Y:S01]  /*10fc0*/  LOP3.LUT R3, R3, UR9, R248, 0x96, !PT ;  /* 0x0000000903037c12 */ /* 0x000fe2000f8e96f8 */
[C---:B------:R-:W-:Y:S01]  /*10fd0*/  HMMA.16816.F32.BF16 R40, R112.reuse, R136, R40 ;  /* 0x000000887028723c */ /* 0x040fe20000041828 */
[----:B------:R-:W-:Y:S04]  /*10fe0*/  UIADD3 UR9, UR24, 0x78dde6e4, URZ ;  /* 0x78dde6e418097890 */ /* 0x000fe8000fffe03f */
[----:B------:R-:W-:Y:S01]  /*10ff0*/  IMAD.WIDE.U32 R2, R3, -0x326172a9, RZ ;  /* 0xcd9e8d5703027825 */ /* 0x000fe200078e00ff */
[-C--:B------:R-:W-:Y:S05]  /*11000*/  HMMA.16816.F32.BF16 R44, R112, R138.reuse, R44 ;  /* 0x0000008a702c723c */ /* 0x080fea000004182c */
[----:B------:R-:W-:Y:S01]  /*11010*/  LOP3.LUT R3, R3, UR16, R250, 0x96, !PT ;  /* 0x0000001003037c12 */ /* 0x000fe2000f8e96fa */
[C---:B------:R-:W-:Y:S01]  /*11020*/  HMMA.16816.F32.BF16 R48, R124.reuse, R138, R48 ;  /* 0x0000008a7c30723c */ /* 0x040fe20000041830 */
[----:B------:R-:W-:Y:S01]  /*11030*/  LDSM.16.MT88.4 R136, [R192+0xa800] ;  /* 0x00a80000c088783b */ /* 0x000fe20000004200 */
[----:B------:R-:W-:Y:S03]  /*11040*/  UIADD3 UR16, UR25, -0x126145ec, URZ ;  /* 0xed9eba1419107890 */ /* 0x000fe6000fffe03f */
[----:B------:R-:W-:Y:S01]  /*11050*/  IMAD.WIDE.U32 R162, R0, -0x326172a9, RZ ;  /* 0xcd9e8d5700a27825 */ /* 0x000fe200078e00ff */
[-C--:B--2---:R-:W-:Y:S05]  /*11060*/  HMMA.16816.F32.BF16 R52, R124, R108.reuse, R52 ;  /* 0x0000006c7c34723c */ /* 0x084fea0000041834 */
[----:B------:R-:W-:Y:S01]  /*11070*/  LOP3.LUT R0, R163, UR9, R2, 0x96, !PT ;  /* 0x00000009a3007c12 */ /* 0x000fe2000f8e9602 */
[C---:B------:R-:W-:Y:S01]  /*11080*/  HMMA.16816.F32.BF16 R56, R112.reuse, R108, R56 ;  /* 0x0000006c7038723c */ /* 0x040fe20000041838 */
[----:B------:R-:W-:Y:S04]  /*11090*/  UIADD3 UR9, UR25, -0x56f99767, URZ ;  /* 0xa906689919097890 */ /* 0x000fe8000fffe03f */
[----:B------:R-:W-:Y:S01]  /*110a0*/  IMAD.WIDE.U32 R2, R3, -0x2daee0ad, RZ ;  /* 0xd2511f5303027825 */ /* 0x000fe200078e00ff */
[-C--:B------:R-:W-:Y:S05]  /*110b0*/  HMMA.16816.F32.BF16 R60, R112, R110.reuse, R60 ;  /* 0x0000006e703c723c */ /* 0x080fea000004183c */
[----:B------:R-:W-:Y:S01]  /*110c0*/  LOP3.LUT R100, R3, UR16, R120, 0x96, !PT ;  /* 0x0000001003647c12 */ /* 0x000fe2000f8e9678 */
[C---:B------:R-:W-:Y:S01]  /*110d0*/  HMMA.16816.F32.BF16 R64, R124.reuse, R110, R64 ;  /* 0x0000006e7c40723c */ /* 0x040fe20000041840 */
[----:B------:R-:W1:Y:S04]  /*110e0*/  LDSM.16.MT88.4 R120, [R194+0xb400] ;  /* 0x00b40000c278783b */ /* 0x000e680000004200 */
[----:B------:R-:W-:Y:S01]  /*110f0*/  IMAD.WIDE.U32 R166, R0, -0x2daee0ad, RZ ;  /* 0xd2511f5300a67825 */ /* 0x000fe200078e00ff */
[-C--:B------:R-:W-:Y:S05]  /*11100*/  HMMA.16816.F32.BF16 R68, R124, R116.reuse, R68 ;  /* 0x000000747c44723c */ /* 0x080fea0000041844 */
[----:B------:R-:W-:Y:S01]  /*11110*/  LOP3.LUT R2, R167, UR9, R2, 0x96, !PT ;  /* 0x00000009a7027c12 */ /* 0x000fe2000f8e9602 */
[C---:B------:R-:W-:Y:S05]  /*11120*/  HMMA.16816.F32.BF16 R72, R112.reuse, R116, R72 ;  /* 0x000000747048723c */ /* 0x040fea0000041848 */
[----:B------:R-:W-:Y:S01]  /*11130*/  IMAD.WIDE.U32 R2, R2, -0x326172a9, RZ ;  /* 0xcd9e8d5702027825 */ /* 0x000fe200078e00ff */
[-C--:B------:R-:W-:Y:S05]  /*11140*/  HMMA.16816.F32.BF16 R76, R112, R118.reuse, R76 ;  /* 0x00000076704c723c */ /* 0x080fea000004184c */
[----:B------:R-:W-:Y:S01]  /*11150*/  IMAD.WIDE.U32 R160, R100, -0x326172a9, RZ ;  /* 0xcd9e8d5764a07825 */ /* 0x000fe200078e00ff */
[C---:B------:R-:W-:Y:S05]  /*11160*/  HMMA.16816.F32.BF16 R80, R124.reuse, R118, R80 ;  /* 0x000000767c50723c */ /* 0x040fea0000041850 */
[----:B------:R-:W-:Y:S02]  /*11170*/  SHF.R.U32.HI R108, RZ, 0x10, R164 ;  /* 0x00000010ff6c7819 */ /* 0x000fe400000116a4 */
[----:B------:R-:W-:Y:S04]  /*11180*/  LOP3.LUT R100, R2, 0xffff, RZ, 0xc0, !PT ;  /* 0x0000ffff02647812 */ /* 0x000fe800078ec0ff */
[----:B------:R-:W-:Y:S02]  /*11190*/  LOP3.LUT R109, R164, 0xffff, RZ, 0xc0, !PT ;  /* 0x0000ffffa46d7812 */ /* 0x000fe400078ec0ff */
[----:B------:R-:W-:Y:S02]  /*111a0*/  LOP3.LUT R0, R165, UR8, R172, 0x96, !PT ;  /* 0x00000008a5007c12 */ /* 0x000fe4000f8e96ac */
[--C-:B------:R-:W-:Y:S01]  /*111b0*/  SHF.R.U32.HI R132, RZ, 0x18, R2.reuse ;  /* 0x00000018ff847819 */ /* 0x100fe20000011602 */
[-C--:B-1----:R-:W-:Y:S03]  /*111c0*/  HMMA.16816.F32.BF16 R84, R124, R120.reuse, R84 ;  /* 0x000000787c54723c */ /* 0x082fe60000041854 */
[----:B------:R-:W-:Y:S02]  /*111d0*/  LOP3.LUT R110, R2, 0xff, RZ, 0xc0, !PT ;  /* 0x000000ff026e7812 */ /* 0x000fe400078ec0ff */
[----:B------:R-:W-:Y:S01]  /*111e0*/  SHF.R.U32.HI R111, RZ, 0x10, R2 ;  /* 0x00000010ff6f7819 */ /* 0x000fe20000011602 */
[C---:B------:R-:W-:Y:S05]  /*111f0*/  HMMA.16816.F32.BF16 R88, R112.reuse, R120, R88 ;  /* 0x000000787058723c */ /* 0x040fea0000041858 */
[----:B------:R-:W-:Y:S01]  /*11200*/  LOP3.LUT R108, R108, 0xff, RZ, 0xc0, !PT ;  /* 0x000000ff6c6c7812 */ /* 0x000fe200078ec0ff */
[-C--:B------:R-:W-:Y:S01]  /*11210*/  HMMA.16816.F32.BF16 R92, R112, R122.reuse, R92 ;  /* 0x0000007a705c723c */ /* 0x080fe2000004185c */
[----:B------:R-:W-:Y:S04]  /*11220*/  LDSM.16.MT88.4 R112, [R192+0xb800] ;  /* 0x00b80000c070783b */ /* 0x000fe80000004200 */
[----:B------:R-:W-:Y:S01]  /*11230*/  SHF.R.U32.HI R100, RZ, 0x8, R100 ;  /* 0x00000008ff647819 */ /* 0x000fe20000011664 */
[----:B------:R-:W-:Y:S05]  /*11240*/  HMMA.16816.F32.BF16 R96, R124, R122, R96 ;  /* 0x0000007a7c60723c */ /* 0x000fea0000041860 */
[----:B------:R-:W-:Y:S02]  /*11250*/  SHF.R.U32.HI R164, RZ, 0x18, R164 ;  /* 0x00000018ffa47819 */ /* 0x000fe400000116a4 */
[----:B------:R-:W-:Y:S04]  /*11260*/  SHF.R.U32.HI R109, RZ, 0x8, R109 ;  /* 0x00000008ff6d7819 */ /* 0x000fe8000001166d */
[----:B------:R-:W-:Y:S01]  /*11270*/  LOP3.LUT R2, R3, UR8, R160, 0x96, !PT ;  /* 0x0000000803027c12 */ /* 0x000fe2000f8e96a0 */
[----:B------:R-:W-:Y:S01]  /*11280*/  UIADD3 UR8, UR24, 0x1715609d, URZ ;  /* 0x1715609d18087890 */ /* 0x000fe2000fffe03f */
[----:B------:R-:W-:Y:S02]  /*11290*/  LOP3.LUT R3, R0, 0xffff, RZ, 0xc0, !PT ;  /* 0x0000ffff00037812 */ /* 0x000fe400078ec0ff */
[----:B------:R-:W-:Y:S02]  /*112a0*/  PRMT R160, R110, 0x5410, R100 ;  /* 0x000054106ea07816 */ /* 0x000fe40000000064 */
[----:B------:R-:W-:Y:S02]  /*112b0*/  PRMT R164, R108, 0x5410, R164 ;  /* 0x000054106ca47816 */ /* 0x000fe400000000a4 */
[----:B------:R-:W-:Y:S02]  /*112c0*/  PRMT R140, R128, 0x5410, R109 ;  /* 0x00005410808c7816 */ /* 0x000fe4000000006d */
[----:B------:R-:W-:Y:S01]  /*112d0*/  LOP3.LUT R108, R111, 0xff, RZ, 0xc0, !PT ;  /* 0x000000ff6f6c7812 */ /* 0x000fe200078ec0ff */
[----:B------:R-:W1:Y:S01]  /*112e0*/  LDSM.16.MT88.4 R128, [R192+0x9800] ;  /* 0x00980000c080783b */ /* 0x000e620000004200 */
[----:B------:R-:W-:Y:S02]  /*112f0*/  SHF.R.U32.HI R100, RZ, 0x10, R0 ;  /* 0x00000010ff647819 */ /* 0x000fe40000011600 */
[----:B------:R-:W-:Y:S02]  /*11300*/  LOP3.LUT R109, R0, 0xff, RZ, 0xc0, !PT ;  /* 0x000000ff006d7812 */ /* 0x000fe400078ec0ff */
[----:B------:R-:W-:Y:S02]  /*11310*/  SHF.R.U32.HI R3, RZ, 0x8, R3 ;  /* 0x00000008ff037819 */ /* 0x000fe40000011603 */
[----:B------:R-:W-:Y:S02]  /*11320*/  PRMT R159, R108, 0x5410, R132 ;  /* 0x000054106c9f7816 */ /* 0x000fe40000000084 */
[----:B------:R-:W-:Y:S01]  /*11330*/  SHF.R.U32.HI R0, RZ, 0x18, R0 ;  /* 0x00000018ff007819 */ /* 0x000fe20000011600 */
[----:B------:R-:W2:Y:S01]  /*11340*/  LDSM.16.MT88.4 R132, [R194+0x9800] ;  /* 0x00980000c284783b */ /* 0x000ea20000004200 */
[----:B------:R-:W-:Y:S02]  /*11350*/  LOP3.LUT R100, R100, 0xff, RZ, 0xc0, !PT ;  /* 0x000000ff64647812 */ /* 0x000fe400078ec0ff */
[----:B------:R-:W-:Y:S02]  /*11360*/  PRMT R108, R109, 0x5410, R3 ;  /* 0x000054106d6c7816 */ /* 0x000fe40000000003 */
[----:B------:R-:W-:Y:S02]  /*11370*/  SHF.R.U32.HI R3, RZ, 0x10, R2 ;  /* 0x00000010ff037819 */ /* 0x000fe40000011602 */
[----:B------:R-:W-:Y:S02]  /*11380*/  PRMT R109, R100, 0x5410, R0 ;  /* 0x00005410646d7816 */ /* 0x000fe40000000000 */
[C---:B------:R-:W-:Y:S02]  /*11390*/  LOP3.LUT R100, R2.reuse, 0xff, RZ, 0xc0, !PT ;  /* 0x000000ff02647812 */ /* 0x040fe400078ec0ff */
[----:B------:R-:W-:Y:S02]  /*113a0*/  LOP3.LUT R0, R2, 0xffff, RZ, 0xc0, !PT ;  /* 0x0000ffff02007812 */ /* 0x000fe400078ec0ff */
[----:B------:R-:W-:Y:S02]  /*113b0*/  LOP3.LUT R3, R3, 0xff, RZ, 0xc0, !PT ;  /* 0x000000ff03037812 */ /* 0x000fe400078ec0ff */
[----:B------:R-:W-:Y:S02]  /*113c0*/  SHF.R.U32.HI R2, RZ, 0x18, R2 ;  /* 0x00000018ff027819 */ /* 0x000fe40000011602 */
[----:B------:R-:W-:Y:S02]  /*113d0*/  SHF.R.U32.HI R0, RZ, 0x8, R0 ;  /* 0x00000008ff007819 */ /* 0x000fe40000011600 */
[----:B------:R-:W-:Y:S02]  /*113e0*/  PRMT R2, R3, 0x5410, R2 ;  /* 0x0000541003027816 */ /* 0x000fe40000000002 */
[--C-:B------:R-:W-:Y:S02]  /*113f0*/  HSET2.LE.AND R119, R159, R177.reuse, PT ;  /* 0x000000b19f777233 */ /* 0x100fe40003803000 */
[----:B------:R-:W-:Y:S02]  /*11400*/  PRMT R0, R100, 0x5410, R0 ;  /* 0x0000541064007816 */ /* 0x000fe40000000000 */
[--C-:B------:R-:W-:Y:S02]  /*11410*/  HSET2.LE.AND R117, R2, R177.reuse, PT ;  /* 0x000000b102757233 */ /* 0x100fe40003803000 */
[----:B------:R-:W-:Y:S02]  /*11420*/  LOP3.LUT R2, R161, UR8, R162, 0x96, !PT ;  /* 0x00000008a1027c12 */ /* 0x000fe4000f8e96a2 */
[----:B------:R-:W-:Y:S02]  /*11430*/  LOP3.LUT R119, R119, R105, RZ, 0xc0, !PT ;  /* 0x0000006977777212 */ /* 0x000fe400078ec0ff */
[----:B------:R-:W-:Y:S01]  /*11440*/  LOP3.LUT R105, R218, 0xffff, RZ, 0xc0, !PT ;  /* 0x0000ffffda697812 */ /* 0x000fe200078ec0ff */
[----:B------:R-:W-:Y:S01]  /*11450*/  IMAD.WIDE.U32 R2, R2, -0x2daee0ad, RZ ;  /* 0xd2511f5302027825 */ /* 0x000fe200078e00ff */
[--C-:B------:R-:W-:Y:S02]  /*11460*/  HSET2.LE.AND R116, R0, R177.reuse, PT ;  /* 0x000000b100747233 */ /* 0x100fe40003803000 */
[----:B------:R-:W-:Y:S02]  /*11470*/  LOP3.LUT R0, R219, UR17, R176, 0x96, !PT ;  /* 0x00000011db007c12 */ /* 0x000fe4000f8e96b0 */
[----:B------:R-:W-:Y:S02]  /*11480*/  LOP3.LUT R100, R3, UR17, R166, 0x96, !PT ;  /* 0x0000001103647c12 */ /* 0x000fe4000f8e96a6 */
[----:B------:R-:W-:Y:S02]  /*11490*/  LOP3.LUT R3, R2, 0xffff, RZ, 0xc0, !PT ;  /* 0x0000ffff02037812 */ /* 0x000fe400078ec0ff */
[----:B------:R-:W-:Y:S02]  /*114a0*/  LOP3.LUT R124, R218, 0xff, RZ, 0xc0, !PT ;  /* 0x000000ffda7c7812 */ /* 0x000fe400078ec0ff */
[----:B------:R-:W-:Y:S02]  /*114b0*/  SHF.R.U32.HI R105, RZ, 0x8, R105 ;  /* 0x00000008ff697819 */ /* 0x000fe40000011669 */
[----:B------:R-:W-:Y:S02]  /*114c0*/  SHF.R.U32.HI R178, RZ, 0x8, R3 ;  /* 0x00000008ffb27819 */ /* 0x000fe40000011603 */
[--C-:B------:R-:W-:Y:S02]  /*114d0*/  SHF.R.U32.HI R122, RZ, 0x18, R2.reuse ;  /* 0x00000018ff7a7819 */ /* 0x100fe40000011602 */
[----:B------:R-:W-:Y:S02]  /*114e0*/  LOP3.LUT R127, R2, 0xff, RZ, 0xc0, !PT ;  /* 0x000000ff027f7812 */ /* 0x000fe400078ec0ff */
[----:B------:R-:W-:Y:S02]  /*114f0*/  SHF.R.U32.HI R120, RZ, 0x10, R2 ;  /* 0x00000010ff787819 */ /* 0x000fe40000011602 */
[----:B------:R-:W-:Y:S02]  /*11500*/  LOP3.LUT R3, R0, 0xffff, RZ, 0xc0, !PT ;  /* 0x0000ffff00037812 */ /* 0x000fe400078ec0ff */
[----:B------:R-:W-:Y:S02]  /*11510*/  SHF.R.U32.HI R2, RZ, 0x10, R100 ;  /* 0x00000010ff027819 */ /* 0x000fe40000011664 */
[----:B------:R-:W-:Y:S02]  /*11520*/  PRMT R174, R124, 0x5410, R105 ;  /* 0x000054107cae7816 */ /* 0x000fe40000000069 */
[----:B------:R-:W-:Y:S02]  /*11530*/  LOP3.LUT R125, R0, 0xff, RZ, 0xc0, !PT ;  /* 0x000000ff007d7812 */ /* 0x000fe400078ec0ff */
[--C-:B------:R-:W-:Y:S02]  /*11540*/  SHF.R.U32.HI R124, RZ, 0x18, R0.reuse ;  /* 0x00000018ff7c7819 */ /* 0x100fe40000011600 */
[----:B------:R-:W-:Y:S02]  /*11550*/  SHF.R.U32.HI R105, RZ, 0x10, R0 ;  /* 0x00000010ff697819 */ /* 0x000fe40000011600 */
[C---:B------:R-:W-:Y:S02]  /*11560*/  LOP3.LUT R126, R100.reuse, 0xff, RZ, 0xc0, !PT ;  /* 0x000000ff647e7812 */ /* 0x040fe400078ec0ff */
[----:B------:R-:W-:Y:S02]  /*11570*/  SHF.R.U32.HI R3, RZ, 0x8, R3 ;  /* 0x00000008ff037819 */ /* 0x000fe40000011603 */
[----:B------:R-:W-:Y:S02]  /*11580*/  LOP3.LUT R0, R100, 0xffff, RZ, 0xc0, !PT ;  /* 0x0000ffff64007812 */ /* 0x000fe400078ec0ff */
[----:B------:R-:W-:Y:S02]  /*11590*/  SHF.R.U32.HI R100, RZ, 0x18, R100 ;  /* 0x00000018ff647819 */ /* 0x000fe40000011664 */
[----:B------:R-:W-:Y:S02]  /*115a0*/  LOP3.LUT R2, R2, 0xff, RZ, 0xc0, !PT ;  /* 0x000000ff02027812 */ /* 0x000fe400078ec0ff */
[----:B------:R-:W-:Y:S02]  /*115b0*/  PRMT R3, R125, 0x5410, R3 ;  /* 0x000054107d037816 */ /* 0x000fe40000000003 */
[--C-:B------:R-:W-:Y:S02]  /*115c0*/  PRMT R2, R2, 0x5410, R100.reuse ;  /* 0x0000541002027816 */ /* 0x100fe40000000064 */
[C---:B------:R-:W-:Y:S02]  /*115d0*/  PRMT R100, R169.reuse, 0x7610, R100 ;  /* 0x00007610a9647816 */ /* 0x040fe40000000064 */
[--C-:B------:R-:W-:Y:S02]  /*115e0*/  HSET2.LE.AND R172, R3, R177.reuse, PT ;  /* 0x000000b103ac7233 */ /* 0x100fe40003803000 */
[----:B------:R-:W-:Y:S01]  /*115f0*/  PRMT R3, R169, 0x7632, R3 ;  /* 0x00007632a9037816 */ /* 0x000fe20000000003 */
[----:B---3--:R-:W-:Y:S01]  /*11600*/  @!P3 HFMA2.BF16_V2 R170, -RZ.H0_H0, RZ.H0_H0, -R100.H0_H0 ;  /* 0x200000ffffaab231 */ /* 0x008fe20000340964 */
[--C-:B------:R-:W-:Y:S02]  /*11610*/  HSET2.LE.AND R110, R140, R177.reuse, PT ;  /* 0x000000b18c6e7233 */ /* 0x100fe40003803000 */
[----:B------:R-:W-:Y:S01]  /*11620*/  HSET2.LE.AND R109, R109, R177, PT ;  /* 0x000000b16d6d7233 */ /* 0x000fe20003803000 */
[----:B------:R-:W-:Y:S01]  /*11630*/  @!P4 HFMA2.BF16_V2 R168, -RZ.H0_H0, RZ.H0_H0, -R3.H0_H0 ;  /* 0x200000ffffa8c231 */ /* 0x000fe20000340903 */
[----:B------:R-:W-:Y:S01]  /*11640*/  @!P3 STL.S16 [R1+0x44], R170 ;  /* 0x000044aa0100b387 */ /* 0x000fe20000100600 */
[--C-:B------:R-:W-:Y:S02]  /*11650*/  HSET2.LE.AND R108, R108, R177.reuse, PT ;  /* 0x000000b16c6c7233 */ /* 0x100fe40003803000 */
[--C-:B------:R-:W-:Y:S01]  /*11660*/  HSET2.LE.AND R111, R164, R177.reuse, PT ;  /* 0x000000b1a46f7233 */ /* 0x100fe20003803000 */
[----:B------:R-:W-:Y:S01]  /*11670*/  @!P4 STL.S16 [R1+0x40], R168 ;  /* 0x000040a80100c387 */ /* 0x000fe20000100600 */
[----:B------:R-:W-:Y:S02]  /*11680*/  LOP3.LUT R109, R109, R143, RZ, 0xc0, !PT ;  /* 0x0000008f6d6d7212 */ /* 0x000fe400078ec0ff */
[----:B------:R-:W-:Y:S01]  /*11690*/  LOP3.LUT R110, R110, R142, RZ, 0xc0, !PT ;  /* 0x0000008e6e6e7212 */ /* 0x000fe200078ec0ff */
[----:B------:R4:W3:Y:S01]  /*116a0*/  LDL.S16 R225, [R1+0x34] ;  /* 0x0000340001e17983 */ /* 0x0008e20000100600 */
[----:B------:R-:W-:Y:S02]  /*116b0*/  LOP3.LUT R108, R108, R149, RZ, 0xc0, !PT ;  /* 0x000000956c6c7212 */ /* 0x000fe400078ec0ff */
[----:B------:R-:W-:Y:S01]  /*116c0*/  LOP3.LUT R111, R111, R150, RZ, 0xc0, !PT ;  /* 0x000000966f6f7212 */ /* 0x000fe200078ec0ff */
[----:B------:R4:W5:Y:S01]  /*116d0*/  LDL.S16 R224, [R1+0x30] ;  /* 0x0000300001e07983 */ /* 0x0009620000100600 */
[--C-:B------:R-:W-:Y:S02]  /*116e0*/  HSET2.LE.AND R118, R160, R177.reuse, PT ;  /* 0x000000b1a0767233 */ /* 0x100fe40003803000 */
[----:B------:R-:W-:Y:S01]  /*116f0*/  LOP3.LUT R116, R116, R152, RZ, 0xc0, !PT ;  /* 0x0000009874747212 */ /* 0x000fe200078ec0ff */
[----:B------:R-:W4:Y:S01]  /*11700*/  LDSM.16.MT88.4 R140, [R194+0xa800] ;  /* 0x00a80000c28c783b */ /* 0x000f220000004200 */
[----:B------:R-:W-:Y:S01]  /*11710*/  LOP3.LUT R117, R117, R153, RZ, 0xc0, !PT ;  /* 0x0000009975757212 */ /* 0x000fe200078ec0ff */
[-C--:B-1----:R-:W-:Y:S05]  /*11720*/  HMMA.16816.F32.BF16 R4, R108, R128.reuse, R4 ;  /* 0x000000806c04723c */ /* 0x082fea0000041804 */
[----:B------:R-:W-:Y:S02]  /*11730*/  LOP3.LUT R118, R118, R151, RZ, 0xc0, !PT ;  /* 0x0000009776767212 */ /* 0x000fe400078ec0ff */
[----:B------:R-:W-:Y:S04]  /*11740*/  SHF.R.U32.HI R123, RZ, 0x18, R218 ;  /* 0x00000018ff7b7819 */ /* 0x000fe800000116da */
[----:B------:R-:W-:Y:S01]  /*11750*/  LOP3.LUT R120, R120, 0xff, RZ, 0xc0, !PT ;  /* 0x000000ff78787812 */ /* 0x000fe200078ec0ff */
[C---:B------:R-:W-:Y:S04]  /*11760*/  HMMA.16816.F32.BF16 R8, R116.reuse, R128, R8 ;  /* 0x000000807408723c */ /* 0x040fe80000041808 */
[----:B------:R-:W-:Y:S02]  /*11770*/  PRMT R179, R120, 0x5410, R122 ;  /* 0x0000541078b37816 */ /* 0x000fe4000000007a */
[-C--:B------:R-:W-:Y:S05]  /*11780*/  HMMA.16816.F32.BF16 R12, R116, R130.reuse, R12 ;  /* 0x00000082740c723c */ /* 0x080fea000004180c */
[----:B------:R-:W-:Y:S01]  /*11790*/  PRMT R178, R127, 0x5410, R178 ;  /* 0x000054107fb27816 */ /* 0x000fe200000000b2 */
[C---:B------:R-:W-:Y:S05]  /*117a0*/  HMMA.16816.F32.BF16 R16, R108.reuse, R130, R16 ;  /* 0x000000826c10723c */ /* 0x040fea0000041810 */
[----:B------:R-:W-:Y:S01]  /*117b0*/  SHF.R.U32.HI R121, RZ, 0x10, R218 ;  /* 0x00000010ff797819 */ /* 0x000fe200000116da */
[-C--:B--2---:R-:W-:Y:S05]  /*117c0*/  HMMA.16816.F32.BF16 R20, R108, R132.reuse, R20 ;  /* 0x000000846c14723c */ /* 0x084fea0000041814 */
[----:B------:R-:W-:Y:S01]  /*117d0*/  LOP3.LUT R121, R121, 0xff, RZ, 0xc0, !PT ;  /* 0x000000ff79797812 */ /* 0x000fe200078ec0ff */
[C---:B------:R-:W-:Y:S05]  /*117e0*/  HMMA.16816.F32.BF16 R24, R116.reuse, R132, R24 ;  /* 0x000000847418723c */ /* 0x040fea0000041818 */
[----:B------:R-:W-:Y:S01]  /*117f0*/  PRMT R175, R121, 0x5410, R123 ;  /* 0x0000541079af7816 */ /* 0x000fe2000000007b */
[-C--:B------:R-:W-:Y:S01]  /*11800*/  HMMA.16816.F32.BF16 R28, R116, R134.reuse, R28 ;  /* 0x00000086741c723c */ /* 0x080fe2000004181c */
[----:B------:R-:W1:Y:S04]  /*11810*/  LDSM.16.MT88.4 R120, [R194+0xb800] ;  /* 0x00b80000c278783b */ /* 0x000e680000004200 */
[----:B------:R-:W-:Y:S01]  /*11820*/  LOP3.LUT R105, R105, 0xff, RZ, 0xc0, !PT ;  /* 0x000000ff69697812 */ /* 0x000fe200078ec0ff */
[C---:B------:R-:W-:Y:S03]  /*11830*/  HMMA.16816.F32.BF16 R32, R108.reuse, R134, R32 ;  /* 0x000000866c20723c */ /* 0x040fe60000041820 */
[----:B------:R-:W2:Y:S02]  /*11840*/  LDSM.16.MT88.4 R132, [R192+0x9c00] ;  /* 0x009c0000c084783b */ /* 0x000ea40000004200 */
[----:B------:R-:W-:Y:S01]  /*11850*/  PRMT R105, R105, 0x5410, R124 ;  /* 0x0000541069697816 */ /* 0x000fe2000000007c */
[-C--:B------:R-:W-:Y:S05]  /*11860*/  HMMA.16816.F32.BF16 R36, R108, R136.reuse, R36 ;  /* 0x000000886c24723c */ /* 0x080fea0000041824 */
[----:B------:R-:W-:Y:S01]  /*11870*/  SHF.R.U32.HI R0, RZ, 0x8, R0 ;  /* 0x00000008ff007819 */ /* 0x000fe20000011600 */
[C---:B------:R-:W-:Y:S05]  /*11880*/  HMMA.16816.F32.BF16 R40, R116.reuse, R136, R40 ;  /* 0x000000887428723c */ /* 0x040fea0000041828 */
[----:B------:R-:W-:Y:S01]  /*11890*/  PRMT R0, R126, 0x5410, R0 ;  /* 0x000054107e007816 */ /* 0x000fe20000000000 */
[-C--:B------:R-:W-:Y:S01]  /*118a0*/  HMMA.16816.F32.BF16 R44, R116, R138.reuse, R44 ;  /* 0x0000008a742c723c */ /* 0x080fe2000004182c */
[----:B------:R-:W2:Y:S04]  /*118b0*/  LDSM.16.MT88.4 R124, [R194+0x9c00] ;  /* 0x009c0000c27c783b */ /* 0x000ea80000004200 */
[----:B------:R-:W-:Y:S01]  /*118c0*/  PRMT R223, R170, 0x7610, R223 ;  /* 0x00007610aadf7816 */ /* 0x000fe200000000df */
[C---:B------:R-:W-:Y:S05]  /*118d0*/  HMMA.16816.F32.BF16 R48, R108.reuse, R138, R48 ;  /* 0x0000008a6c30723c */ /* 0x040fea0000041830 */
[----:B------:R-:W-:Y:S01]  /*118e0*/  PRMT R222, R168, 0x7610, R222 ;  /* 0x00007610a8de7816 */ /* 0x000fe200000000de */
[-C--:B----4-:R-:W-:Y:S05]  /*118f0*/  HMMA.16816.F32.BF16 R52, R108, R140.reuse, R52 ;  /* 0x0000008c6c34723c */ /* 0x090fea0000041834 */
[--C-:B------:R-:W-:Y:S01]  /*11900*/  HSET2.LE.AND R173, R105, R177.reuse, PT ;  /* 0x000000b169ad7233 */ /* 0x100fe20003803000 */
[C---:B------:R-:W-:Y:S05]  /*11910*/  HMMA.16816.F32.BF16 R56, R116.reuse, R140, R56 ;  /* 0x0000008c7438723c */ /* 0x040fea0000041838 */
[----:B------:R-:W-:Y:S01]  /*11920*/  IMAD.MOV.U32 R105, RZ, RZ, R204 ;  /* 0x000000ffff697224 */ /* 0x000fe200078e00cc */
[-C--:B------:R-:W-:Y:S05]  /*11930*/  HMMA.16816.F32.BF16 R60, R116, R142.reuse, R60 ;  /* 0x0000008e743c723c */ /* 0x080fea000004183c */
[--C-:B------:R-:W-:Y:S01]  /*11940*/  HSET2.LE.AND R176, R0, R177.reuse, PT ;  /* 0x000000b100b07233 */ /* 0x100fe20003803000 */
[C---:B------:R-:W-:Y:S01]  /*11950*/  HMMA.16816.F32.BF16 R64, R108.reuse, R142, R64 ;  /* 0x0000008e6c40723c */ /* 0x040fe20000041840 */
[----:B------:R-:W4:Y:S04]  /*11960*/  LDSM.16.MT88.4 R140, [R192+0xac00] ;  /* 0x00ac0000c08c783b */ /* 0x000f280000004200 */
[----:B------:R-:W-:Y:S01]  /*11970*/  PRMT R0, R171, 0x7632, R0 ;  /* 0x00007632ab007816 */ /* 0x000fe20000000000 */
[-C--:B------:R-:W-:Y:S05]  /*11980*/  HMMA.16816.F32.BF16 R68, R108, R112.reuse, R68 ;  /* 0x000000706c44723c */ /* 0x080fea0000041844 */
[----:B------:R-:W-:Y:S01]  /*11990*/  LOP3.LUT R172, R172, R156, RZ, 0xc0, !PT ;  /* 0x0000009cacac7212 */ /* 0x000fe200078ec0ff */
[C---:B------:R-:W-:Y:S05]  /*119a0*/  HMMA.16816.F32.BF16 R72, R116.reuse, R112, R72 ;  /* 0x000000707448723c */ /* 0x040fea0000041848 */
[----:B------:R-:W-:Y:S01]  /*119b0*/  LOP3.LUT R173, R173, R155, RZ, 0xc0, !PT ;  /* 0x0000009badad7212 */ /* 0x000fe200078ec0ff */
[-C--:B------:R-:W-:Y:S05]  /*119c0*/  HMMA.16816.F32.BF16 R76, R116, R114.reuse, R76 ;  /* 0x00000072744c723c */ /* 0x080fea000004184c */
[----:B------:R-:W-:Y:S01]  /*119d0*/  SHF.R.U32.HI R218, RZ, 0x18, R218 ;  /* 0x00000018ffda7819 */ /* 0x000fe200000116da */
[C---:B------:R-:W-:Y:S05]  /*119e0*/  HMMA.16816.F32.BF16 R80, R108.reuse, R114, R80 ;  /* 0x000000726c50723c */ /* 0x040fea0000041850 */
[--C-:B------:R-:W-:Y:S01]  /*119f0*/  HSET2.LE.AND R179, R179, R177.reuse, PT ;  /* 0x000000b1b3b37233 */ /* 0x100fe20003803000 */
[-C--:B-1----:R-:W-:Y:S05]  /*11a00*/  HMMA.16816.F32.BF16 R84, R108, R120.reuse, R84 ;  /* 0x000000786c54723c */ /* 0x082fea0000041854 */
[----:B------:R-:W-:Y:S01]  /*11a10*/  LOP3.LUT R179, R179, R105, RZ, 0xc0, !PT ;  /* 0x00000069b3b37212 */ /* 0x000fe200078ec0ff */
[C---:B------:R-:W-:Y:S05]  /*11a20*/  HMMA.16816.F32.BF16 R88, R116.reuse, R120, R88 ;  /* 0x000000787458723c */ /* 0x040fea0000041858 */
[--C-:B------:R-:W-:Y:S01]  /*11a30*/  HSET2.LE.AND R174, R174, R177.reuse, PT ;  /* 0x000000b1aeae7233 */ /* 0x100fe20003803000 */
[-C--:B------:R-:W-:Y:S05]  /*11a40*/  HMMA.16816.F32.BF16 R92, R116, R122.reuse, R92 ;  /* 0x0000007a745c723c */ /* 0x080fea000004185c */
[--C-:B------:R-:W-:Y:S01]  /*11a50*/  HSET2.LE.AND R175, R175, R177.reuse, PT ;  /* 0x000000b1afaf7233 */ /* 0x100fe20003803000 */
[----:B------:R-:W-:Y:S05]  /*11a60*/  HMMA.16816.F32.BF16 R96, R108, R122, R96 ;  /* 0x0000007a6c60723c */ /* 0x000fea0000041860 */
[--C-:B------:R-:W-:Y:S02]  /*11a70*/  HSET2.LE.AND R178, R178, R177.reuse, PT ;  /* 0x000000b1b2b27233 */ /* 0x100fe40003803000 */
[----:B------:R-:W-:Y:S04]  /*11a80*/  HSET2.LE.AND R177, R2, R177, PT ;  /* 0x000000b102b17233 */ /* 0x000fe80003803000 */
[----:B------:R-:W-:Y:S02]  /*11a90*/  PRMT R2, R171, 0x7610, R2 ;  /* 0x00007610ab027816 */ /* 0x000fe40000000002 */
[----:B------:R-:W-:Y:S02]  /*11aa0*/  LOP3.LUT R174, R174, R154, RZ, 0xc0, !PT ;  /* 0x0000009aaeae7212 */ /* 0x000fe400078ec0ff */
[----:B------:R-:W-:Y:S02]  /*11ab0*/  PRMT R105, R2, 0x5410, R0 ;  /* 0x0000541002697816 */ /* 0x000fe40000000000 */
[----:B------:R-:W-:Y:S02]  /*11ac0*/  LOP3.LUT R176, R176, R158, RZ, 0xc0, !PT ;  /* 0x0000009eb0b07212 */ /* 0x000fe400078ec0ff */
[----:B------:R-:W-:Y:S02]  /*11ad0*/  LOP3.LUT R175, R175, R105, RZ, 0xc0, !PT ;  /* 0x00000069afaf7212 */ /* 0x000fe400078ec0ff */
[----:B------:R-:W-:Y:S02]  /*11ae0*/  PRMT R105, R100, 0x5410, R3 ;  /* 0x0000541064697816 */ /* 0x000fe40000000003 */
[----:B------:R-:W-:Y:S02]  /*11af0*/  LOP3.LUT R177, R177, R157, RZ, 0xc0, !PT ;  /* 0x0000009db1b17212 */ /* 0x000fe400078ec0ff */
[----:B------:R-:W-:Y:S01]  /*11b00*/  LOP3.LUT R178, R178, R105, RZ, 0xc0, !PT ;  /* 0x00000069b2b27212 */ /* 0x000fe200078ec0ff */
[-C--:B--2---:R-:W-:Y:S05]  /*11b10*/  HMMA.16816.F32.BF16 R136, R172, R132.reuse, R4 ;  /* 0x00000084ac88723c */ /* 0x084fea0000041804 */
[----:B------:R-:W-:Y:S01]  /*11b20*/  @!P3 PRMT R100, R223, 0x5410, RZ ;  /* 0x00005410df64b816 */ /* 0x000fe200000000ff */
[C---:B------:R-:W-:Y:S05]  /*11b30*/  HMMA.16816.F32.BF16 R168, R176.reuse, R132, R8 ;  /* 0x00000084b0a8723c */ /* 0x040fea0000041808 */
[----:B------:R-:W-:Y:S01]  /*11b40*/  @!P4 PRMT R3, R222, 0x5410, RZ ;  /* 0x00005410de03c816 */ /* 0x000fe200000000ff */
[-C--:B------:R-:W-:Y:S05]  /*11b50*/  HMMA.16816.F32.BF16 R164, R176, R134.reuse, R12 ;  /* 0x00000086b0a4723c */ /* 0x080fea000004180c */
[----:B------:R-:W-:Y:S01]  /*11b60*/  @P0 PRMT R4, R204, 0x7632, R4 ;  /* 0x00007632cc040816 */ /* 0x000fe20000000004 */
[C---:B------:R-:W-:Y:S05]  /*11b70*/  HMMA.16816.F32.BF16 R132, R172.reuse, R134, R16 ;  /* 0x00000086ac84723c */ /* 0x040fea0000041810 */
[----:B------:R-:W-:Y:S01]  /*11b80*/  @!P2 PRMT R204, R221, 0x5410, RZ ;  /* 0x00005410ddcca816 */ /* 0x000fe200000000ff */
[-C--:B------:R-:W-:Y:S01]  /*11b90*/  HMMA.16816.F32.BF16 R128, R172, R124.reuse, R20 ;  /* 0x0000007cac80723c */ /* 0x080fe20000041814 */
[----:B------:R-:W-:Y:S01]  /*11ba0*/  ISETP.LT.AND P2, PT, RZ, UR31, PT ;  /* 0x0000001fff007c0c */ /* 0x000fe2000bf41270 */
[----:B------:R-:W-:Y:S03]  /*11bb0*/  UIADD3 UR31, UR31, -0x1, URZ ;  /* 0xffffffff1f1f7890 */ /* 0x000fe6000fffe03f */
[----:B------:R-:W-:Y:S01]  /*11bc0*/  @!P0 PRMT R4, R220, 0x5410, RZ ;  /* 0x00005410dc048816 */ /* 0x000fe200000000ff */
[C---:B------:R-:W-:Y:S05]  /*11bd0*/  HMMA.16816.F32.BF16 R160, R176.reuse, R124, R24 ;  /* 0x0000007cb0a0723c */ /* 0x040fea0000041818 */
[----:B------:R-:W-:Y:S01]  /*11be0*/  IMAD.MOV.U32 R105, RZ, RZ, R101 ;  /* 0x000000ffff697224 */ /* 0x000fe200078e0065 */
        /* <DEDUP_REMOVED lines=13> */
[C---:B------:R-:W-:Y:S05]  /*11cc0*/  HMMA.16816.F32.BF16 R80, R172.reuse, R186, R80 ;  /* 0x000000baac50723c */ /* 0x040fea0000041850 */
[----:B---3--:R-:W-:Y:S01]  /*11cd0*/  @!P5 HFMA2.BF16_V2 R225, -RZ.H0_H0, RZ.H0_H0, -R106.H0_H0 ;  /* 0x200000ffffe1d231 */ /* 0x008fe2000034096a */
[-C--:B------:R-:W-:Y:S04]  /*11ce0*/  HMMA.16816.F32.BF16 R84, R172, R188.reuse, R84 ;  /* 0x000000bcac54723c */ /* 0x080fe80000041854 */
[----:B------:R-:W-:Y:S01]  /*11cf0*/  @!P5 STL.S16 [R1+0x34], R225 ;  /* 0x000034e10100d387 */ /* 0x000fe20000100600 */
[----:B------:R-:W-:Y:S01]  /*11d00*/  PRMT R6, R225, 0x7610, R6 ;  /* 0x00007610e1067816 */ /* 0x000fe20000000006 */
[----:B-----5:R-:W-:Y:S01]  /*11d10*/  @!P6 HFMA2.BF16_V2 R224, -RZ.H0_H0, RZ.H0_H0, -R2.H0_H0 ;  /* 0x200000ffffe0e231 */ /* 0x020fe20000340902 */
[C---:B------:R-:W-:Y:S04]  /*11d20*/  HMMA.16816.F32.BF16 R88, R176.reuse, R188, R88 ;  /* 0x000000bcb058723c */ /* 0x040fe80000041858 */
[----:B------:R-:W-:Y:S01]  /*11d30*/  @!P6 STL.S16 [R1+0x30], R224 ;  /* 0x000030e00100e387 */ /* 0x000fe20000100600 */
[----:B------:R-:W-:Y:S01]  /*11d40*/  @!P5 PRMT R106, R6, 0x5410, RZ ;  /* 0x00005410066ad816 */ /* 0x000fe200000000ff */
[-C--:B------:R-:W-:Y:S03]  /*11d50*/  HMMA.16816.F32.BF16 R92, R176, R190.reuse, R92 ;  /* 0x000000beb05c723c */ /* 0x080fe6000004185c */
[----:B------:R-:W-:Y:S01]  /*11d60*/  ISETP.LE.U32.AND P5, PT, R218, UR12, PT ;  /* 0x0000000cda007c0c */ /* 0x000fe2000bfa3070 */
[----:B------:R1:W-:Y:S01]  /*11d70*/  STG.E.U16 desc[UR20][R208.64+0x72], R106 ;  /* 0x0000726ad0007986 */ /* 0x0003e2000c101514 */
[----:B------:R-:W-:Y:S01]  /*11d80*/  PRMT R5, R224, 0x7610, R5 ;  /* 0x00007610e0057816 */ /* 0x000fe20000000005 */
[----:B------:R-:W-:Y:S05]  /*11d90*/  HMMA.16816.F32.BF16 R96, R172, R190, R96 ;  /* 0x000000beac60723c */ /* 0x000fea0000041860 */
[----:B------:R-:W-:Y:S05]  /*11da0*/  @!P6 PRMT R2, R5, 0x5410, RZ ;  /* 0x000054100502e816 */ /* 0x000fea00000000ff */
[----:B------:R-:W-:Y:S01]  /*11db0*/  STG.E.U16 desc[UR20][R210.64+0x70], R2 ;  /* 0x00007002d2007986 */ /* 0x000fe2000c101514 */
[----:B------:R-:W-:Y:S05]  /*11dc0*/  @!P5 HFMA2.BF16_V2 R252, -RZ.H0_H0, RZ.H0_H0, -R0.H0_H0 ;  /* 0x200000fffffcd231 */ /* 0x000fea0000340900 */
[----:B------:R-:W-:Y:S05]  /*11dd0*/  @!P5 PRMT R0, R252, 0x5410, RZ ;  /* 0x00005410fc00d816 */ /* 0x000fea00000000ff */
[----:B------:R2:W-:Y:S04]  /*11de0*/  STG.E.U16 desc[UR20][R210.64+0x72], R0 ;  /* 0x00007200d2007986 */ /* 0x0005e8000c101514 */
[----:B------:R3:W-:Y:S01]  /*11df0*/  STG.E.U16 desc[UR20][R214.64+0x6e], R100 ;  /* 0x00006e64d6007986 */ /* 0x0007e2000c101514 */
[----:B-1----:R-:W-:Y:S03]  /*11e00*/  IADD3 R208, P0, R208, -0x80, RZ ;  /* 0xffffff80d0d07810 */ /* 0x002fe60007f1e0ff */
[----:B------:R1:W-:Y:S01]  /*11e10*/  STG.E.U16 desc[UR20][R214.64+0x70], R3 ;  /* 0x00007003d6007986 */ /* 0x0003e2000c101514 */
[----:B------:R-:W-:Y:S03]  /*11e20*/  IADD3.X R209, R209, -0x1, RZ, P0, !PT ;  /* 0xffffffffd1d17810 */ /* 0x000fe600007fe4ff */
[----:B------:R4:W-:Y:S04]  /*11e30*/  STG.E.U16 desc[UR20][R212.64+0x70], R204 ;  /* 0x000070ccd4007986 */ /* 0x0009e8000c101514 */
[----:B------:R4:W-:Y:S01]  /*11e40*/  STG.E.U16 desc[UR20][R212.64+0x72], R4 ;  /* 0x00007204d4007986 */ /* 0x0009e2000c101514 */
[----:B--2---:R-:W-:Y:S02]  /*11e50*/  IMAD.MOV.U32 R0, RZ, RZ, R104 ;  /* 0x000000ffff007224 */ /* 0x004fe400078e0068 */
[----:B---3--:R-:W-:Y:S02]  /*11e60*/  IMAD.MOV.U32 R100, RZ, RZ, R102 ;  /* 0x000000ffff647224 */ /* 0x008fe400078e0066 */
[----:B-1----:R-:W-:Y:S01]  /*11e70*/  IMAD.MOV.U32 R3, RZ, RZ, R103 ;  /* 0x000000ffff037224 */ /* 0x002fe200078e0067 */
[----:B------:R-:W-:Y:S06]  /*11e80*/  @P2 BRA `(.L_x_588) ;  /* 0xffffff8c00502947 */ /* 0x000fec000383ffff */
.L_x_587:
[----:B----4-:R-:W2:Y:S04]  /*11e90*/  LDL.LU R4, [R1+0x138] ;  /* 0x0001380001047983 */ /* 0x010ea80000300800 */
[----:B-1----:R-:W3:Y:S04]  /*11ea0*/  LDL.LU R5, [R1+0x12c] ;  /* 0x00012c0001057983 */ /* 0x002ee80000300800 */
[----:B------:R-:W4:Y:S04]  /*11eb0*/  LDL.LU R8, [R1+0x134] ;  /* 0x0001340001087983 */ /* 0x000f280000300800 */
[----:B------:R-:W4:Y:S01]  /*11ec0*/  LDL.LU R7, [R1+0x130] ;  /* 0x0001300001077983 */ /* 0x000f220000300800 */
[----:B------:R-:W1:Y:S01]  /*11ed0*/  S2UR UR4, SR_CgaCtaId ;  /* 0x00000000000479c3 */ /* 0x000e620000008800 */
[----:B------:R-:W-:Y:S01]  /*11ee0*/  UISETP.NE.AND UP0, UPT, UR13, -0x1, UPT ;  /* 0xffffffff0d00788c */ /* 0x000fe2000bf05270 */
[----:B------:R-:W1:Y:S05]  /*11ef0*/  S2R R61, SR_TID.X ;  /* 0x00000000003d7919 */ /* 0x000e6a0000002100 */
[----:B------:R-:W-:-:S05]  /*11f00*/  PLOP3.LUT P1, PT, PT, PT, UP0, 0x80, 0x0 ;  /* 0x000000000000781c */ /* 0x000fca0003f2f008 */
[----:B------:R-:W-:Y:S02]  /*11f10*/  @UP0 ULDC.64 UR6, c[0x0][0x298] ;  /* 0x0000a60000060ab9 */ /* 0x000fe40000000a00 */
[----:B------:R-:W-:-:S03]  /*11f20*/  @UP0 UIMAD.WIDE.U32 UR10, UR13, UR6, URZ ;  /* 0x000000060d0a02a5 */ /* 0x000fc6000f8e003f */
[----:B------:R-:W-:Y:S01]  /*11f30*/  UMOV UR6, 0x400 ;  /* 0x0000040000067882 */ /* 0x000fe20000000000 */
[----:B------:R-:W-:-:S03]  /*11f40*/  @UP0 UIMAD UR8, UR13, UR7, UR11 ;  /* 0x000000070d0802a4 */ /* 0x000fc6000f8e020b */
[----:B------:R-:W-:Y:S01]  /*11f50*/  ULDC UR7, c[0x0][0x38c] ;  /* 0x0000e30000077ab9 */ /* 0x000fe20000000800 */
[----:B-1----:R-:W-:Y:S01]  /*11f60*/  ULEA UR4, UR4, UR6, 0x18 ;  /* 0x0000000604047291 */ /* 0x002fe2000f8ec03f */
[----:B------:R-:W-:-:S04]  /*11f70*/  SHF.R.S32.HI R10, RZ, 0x1f, R61 ;  /* 0x0000001fff0a7819 */ /* 0x000fc8000001143d */
[CC--:B------:R-:W-:Y:S02]  /*11f80*/  LEA.HI R60, R10.reuse, R61.reuse, RZ, 0x2 ;  /* 0x0000003d0a3c7211 */ /* 0x0c0fe400078f10ff */
[----:B------:R-:W-:Y:S02]  /*11f90*/  LEA.HI R10, R10, R61, RZ, 0x5 ;  /* 0x0000003d0a0a7211 */ /* 0x000fe400078f28ff */
[----:B------:R-:W-:Y:S01]  /*11fa0*/  SHF.R.S32.HI R62, RZ, 0x2, R60 ;  /* 0x00000002ff3e7819 */ /* 0x000fe2000001143c */
[----:B--2---:R-:W1:Y:S04]  /*11fb0*/  SHFL.BFLY PT, R3, R4, 0x2, 0x1f ;  /* 0x0c401f0004037f89 */ /* 0x004e6800000e0000 */
[----:B---3--:R-:W2:Y:S04]  /*11fc0*/  SHFL.BFLY PT, R2, R5, 0x2, 0x1f ;  /* 0x0c401f0005027f89 */ /* 0x008ea800000e0000 */
[----:B----4-:R-:W3:Y:S01]  /*11fd0*/  SHFL.BFLY PT, R0, R8, 0x2, 0x1f ;  /* 0x0c401f0008007f89 */ /* 0x010ee200000e0000 */
[----:B-1----:R-:W-:-:S03]  /*11fe0*/  FADD.FTZ R3, R3, R4 ;  /* 0x0000000403037221 */ /* 0x002fc60000010000 */
[----:B------:R-:W1:Y:S01]  /*11ff0*/  SHFL.BFLY PT, R4, R7, 0x2, 0x1f ;  /* 0x0c401f0007047f89 */ /* 0x000e6200000e0000 */
[----:B--2---:R-:W-:-:S03]  /*12000*/  FADD.FTZ R2, R2, R5 ;  /* 0x0000000502027221 */ /* 0x004fc60000010000 */
[----:B------:R-:W2:Y:S01]  /*12010*/  SHFL.BFLY PT, R6, R3, 0x1, 0x1f ;  /* 0x0c201f0003067f89 */ /* 0x000ea200000e0000 */
[----:B---3--:R-:W-:-:S03]  /*12020*/  FADD.FTZ R0, R0, R8 ;  /* 0x0000000800007221 */ /* 0x008fc60000010000 */
[----:B------:R-:W3:Y:S04]  /*12030*/  SHFL.BFLY PT, R5, R2, 0x1, 0x1f ;  /* 0x0c201f0002057f89 */ /* 0x000ee800000e0000 */
[----:B------:R-:W4:Y:S01]  /*12040*/  SHFL.BFLY PT, R8, R0, 0x1, 0x1f ;  /* 0x0c201f0000087f89 */ /* 0x000f2200000e0000 */
[----:B-1----:R-:W-:Y:S01]  /*12050*/  FADD.FTZ R4, R4, R7 ;  /* 0x0000000704047221 */ /* 0x002fe20000010000 */
[----:B--2---:R-:W-:-:S04]  /*12060*/  FADD.FTZ R51, R3, R6 ;  /* 0x0000000603337221 */ /* 0x004fc80000010000 */
[----:B------:R-:W1:Y:S01]  /*12070*/  SHFL.BFLY PT, R7, R4, 0x1, 0x1f ;  /* 0x0c201f0004077f89 */ /* 0x000e6200000e0000 */
[----:B------:R-:W-:Y:S02]  /*12080*/  IMAD.MOV.U32 R3, RZ, RZ, 0x3f800000 ;  /* 0x3f800000ff037424 */ /* 0x000fe400078e00ff */
[----:B---3--:R-:W-:Y:S01]  /*12090*/  FADD.FTZ R54, R2, R5 ;  /* 0x0000000502367221 */ /* 0x008fe20000010000 */
[----:B------:R-:W-:Y:S01]  /*120a0*/  SHF.R.S32.HI R2, RZ, 0x1f, R62 ;  /* 0x0000001fff027819 */ /* 0x000fe2000001143e */
[----:B------:R-:W-:Y:S01]  /*120b0*/  IMAD.MOV.U32 R6, RZ, RZ, 0x3f800000 ;  /* 0x3f800000ff067424 */ /* 0x000fe200078e00ff */
[----:B------:R-:W-:Y:S01]  /*120c0*/  FSETP.NE.FTZ.AND P6, PT, R51, RZ, PT ;  /* 0x000000ff3300720b */ /* 0x000fe20003fd5000 */
[----:B----4-:R-:W-:Y:S01]  /*120d0*/  FADD.FTZ R55, R0, R8 ;  /* 0x0000000800377221 */ /* 0x010fe20000010000 */
[----:B------:R-:W-:Y:S02]  /*120e0*/  LEA.HI R2, R2, R62, RZ, 0x3 ;  /* 0x0000003e02027211 */ /* 0x000fe400078f18ff */
[----:B------:R-:W-:-:S02]  /*120f0*/  FSETP.NE.FTZ.AND P5, PT, R54, RZ, PT ;  /* 0x000000ff3600720b */ /* 0x000fc40003fb5000 */
[----:B------:R-:W-:Y:S01]  /*12100*/  LOP3.LUT R0, R2, 0xfffffff8, RZ, 0xc0, !PT ;  /* 0xfffffff802007812 */ /* 0x000fe200078ec0ff */
[----:B------:R-:W-:Y:S01]  /*12110*/  IMAD.MOV.U32 R2, RZ, RZ, 0x3f800000 ;  /* 0x3f800000ff027424 */ /* 0x000fe200078e00ff */
[----:B------:R-:W-:Y:S02]  /*12120*/  FSETP.NE.FTZ.AND P4, PT, R55, RZ, PT ;  /* 0x000000ff3700720b */ /* 0x000fe40003f95000 */
[----:B------:R-:W-:Y:S01]  /*12130*/  SHF.R.S32.HI R8, RZ, 0x5, R10 ;  /* 0x00000005ff087819 */ /* 0x000fe2000001140a */
[----:B------:R-:W-:Y:S02]  /*12140*/  IMAD.IADD R0, R62, 0x1, -R0 ;  /* 0x000000013e007824 */ /* 0x000fe400078e0a00 */
[----:B------:R-:W2:Y:S03]  /*12150*/  @P6 MUFU.RCP R3, R51 ;  /* 0x0000003300036308 */ /* 0x000ea60000001000 */
[----:B------:R-:W-:Y:S01]  /*12160*/  LEA.HI R5, R0, R0, RZ, 0x1 ;  /* 0x0000000000057211 */ /* 0x000fe200078f08ff */
[----:B-1----:R-:W-:-:S03]  /*12170*/  FADD.FTZ R56, R4, R7 ;  /* 0x0000000704387221 */ /* 0x002fc60000010000 */
[----:B------:R-:W-:Y:S01]  /*12180*/  LOP3.LUT R4, R5, 0x3fffffe, RZ, 0xc0, !PT ;  /* 0x03fffffe05047812 */ /* 0x000fe200078ec0ff */
[----:B------:R-:W1:Y:S01]  /*12190*/  @P5 MUFU.RCP R6, R54 ;  /* 0x0000003600065308 */ /* 0x000e620000001000 */
[----:B------:R-:W-:Y:S02]  /*121a0*/  SHF.R.S32.HI R5, RZ, 0x1, R5 ;  /* 0x00000001ff057819 */ /* 0x000fe40000011405 */
[----:B------:R-:W-:Y:S01]  /*121b0*/  FSETP.NE.FTZ.AND P3, PT, R56, RZ, PT ;  /* 0x000000ff3800720b */ /* 0x000fe20003f75000 */
[----:B------:R-:W-:Y:S01]  /*121c0*/  IMAD.IADD R9, R0, 0x1, -R4 ;  /* 0x0000000100097824 */ /* 0x000fe200078e0a04 */
[----:B------:R-:W-:Y:S01]  /*121d0*/  LOP3.LUT R4, R60, 0xfffffffc, RZ, 0xc0, !PT ;  /* 0xfffffffc3c047812 */ /* 0x000fe200078ec0ff */
[----:B------:R-:W-:Y:S01]  /*121e0*/  IMAD.SHL.U32 R7, R5, 0x40, RZ ;  /* 0x0000004005077824 */ /* 0x000fe200078e00ff */
[----:B------:R-:W-:Y:S01]  /*121f0*/  MOV R0, 0x3f800000 ;  /* 0x3f80000000007802 */ /* 0x000fe20000000f00 */
[----:B------:R-:W3:Y:S02]  /*12200*/  @P4 MUFU.RCP R2, R55 ;  /* 0x0000003700024308 */ /* 0x000ee40000001000 */
[----:B------:R-:W-:Y:S01]  /*12210*/  IMAD.IADD R59, R61, 0x1, -R4 ;  /* 0x000000013d3b7824 */ /* 0x000fe200078e0a04 */
[----:B------:R-:W-:-:S03]  /*12220*/  LOP3.LUT R7, R7, 0xc0, RZ, 0xc0, !PT ;  /* 0x000000c007077812 */ /* 0x000fc600078ec0ff */
[----:B------:R-:W-:Y:S01]  /*12230*/  IMAD R4, R8, 0x100, R59 ;  /* 0x0000010008047824 */ /* 0x000fe200078e023b */
[----:B------:R-:W-:Y:S01]  /*12240*/  LEA.HI R7, R7, R7, RZ, 0x1d ;  /* 0x0000000707077211 */ /* 0x000fe200078fe8ff */
[----:B------:R-:W4:Y:S01]  /*12250*/  @P3 MUFU.RCP R0, R56 ;  /* 0x0000003800003308 */ /* 0x000f220000001000 */
[----:B------:R-:W-:Y:S02]  /*12260*/  LOP3.LUT R8, R5, 0x1, RZ, 0xc0, !PT ;  /* 0x0000000105087812 */ /* 0x000fe400078ec0ff */
[----:B------:R-:W-:Y:S02]  /*12270*/  LEA R4, R9, R4, 0x4 ;  /* 0x0000000409047211 */ /* 0x000fe400078e20ff */
[----:B------:R-:W-:-:S03]  /*12280*/  ISETP.NE.U32.AND P0, PT, R8, 0x1, PT ;  /* 0x000000010800780c */ /* 0x000fc60003f05070 */
[----:B------:R-:W-:Y:S02]  /*12290*/  IMAD.U32 R7, R4, 0x2, R7 ;  /* 0x0000000204077824 */ /* 0x000fe400078e0007 */
[----:B--2---:R-:W-:Y:S01]  /*122a0*/  FMUL.FTZ R4, R3, UR7 ;  /* 0x0000000703047c20 */ /* 0x004fe20008410000 */
[----:B-1----:R-:W-:Y:S01]  /*122b0*/  FMUL.FTZ R3, R6, UR7 ;  /* 0x0000000706037c20 */ /* 0x002fe20008410000 */
[----:B---3--:R-:W-:Y:S01]  /*122c0*/  FMUL.FTZ R2, R2, UR7 ;  /* 0x0000000702027c20 */ /* 0x008fe20008410000 */
[----:B------:R-:W-:Y:S01]  /*122d0*/  LEA R15, R7, UR4, 0x1 ;  /* 0x00000004070f7c11 */ /* 0x000fe2000f8e08ff */
[----:B----4-:R-:W-:Y:S01]  /*122e0*/  FMUL.FTZ R0, R0, UR7 ;  /* 0x0000000700007c20 */ /* 0x010fe20008410000 */
        /* <DEDUP_REMOVED lines=8> */
.L_x_591:
[----:B------:R-:W-:Y:S01]  /*12370*/  ULDC.U8 UR4, c[0x0][0x3d8] ;  /* 0x0000f60000047ab9 */ /* 0x000fe20000000000 */
[C---:B------:R-:W-:Y:S01]  /*12380*/  VIADD R16, R15.reuse, 0xfffffff0 ;  /* 0xfffffff00f107836 */ /* 0x040fe20000000000 */
[----:B------:R-:W-:Y:S01]  /*12390*/  ISETP.NE.AND P2, PT, RZ, UR4, PT ;  /* 0x00000004ff007c0c */ /* 0x000fe2000bf45270 */
[----:B------:R-:W-:Y:S01]  /*123a0*/  ULDC.U8 UR7, c[0x0][0x3d9] ;  /* 0x0000f64000077ab9 */ /* 0x000fe20000000000 */
[----:B------:R-:W-:Y:S01]  /*123b0*/  @P0 VIADD R16, R15, 0x10 ;  /* 0x000000100f100836 */ /* 0x000fe20000000000 */
[----:B------:R-:W-:Y:S01]  /*123c0*/  LOP3.LUT P1, RZ, R5, 0x2, RZ, 0xc0, !PT ;  /* 0x0000000205ff7812 */ /* 0x000fe2000782c0ff */
[----:B------:R-:W-:Y:S01]  /*123d0*/  IMAD.MOV.U32 R57, RZ, RZ, 0x20 ;  /* 0x00000020ff397424 */ /* 0x000fe200078e00ff */
[----:B------:R-:W-:Y:S02]  /*123e0*/  ISETP.NE.OR P0, PT, RZ, UR7, !P2 ;  /* 0x00000007ff007c0c */ /* 0x000fe4000d705670 */
[----:B------:R-:W-:Y:S02]  /*123f0*/  CS2R R52, SRZ ;  /* 0x0000000000347805 */ /* 0x000fe4000001ff00 */
[----:B------:R-:W-:-:S02]  /*12400*/  SEL R57, R57, 0xffffffe0, !P1 ;  /* 0xffffffe039397807 */ /* 0x000fc40004800000 */
[----:B------:R-:W-:-:S04]  /*12410*/  PLOP3.LUT P1, PT, PT, PT, PT, 0x8, 0x0 ;  /* 0x000000000000781c */ /* 0x000fc80003f2e170 */
[----:B------:R-:W-:-:S03]  /*12420*/  P2R R58, PR, RZ, 0x2 ;  /* 0x00000002ff3a7803 */ /* 0x000fc60000000000 */
[----:B------:R-:W-:Y:S06]  /*12430*/  @P0 BRA `(.L_x_592) ;  /* 0x0000000000240947 */ /* 0x000fec0003800000 */
[----:B------:R-:W1:Y:S01]  /*12440*/  S2UR UR4, SR_CTAID.Y ;  /* 0x00000000000479c3 */ /* 0x000e620000002600 */
[----:B------:R-:W-:Y:S01]  /*12450*/  ULDC UR6, c[0x0][0x2c4] ;  /* 0x0000b10000067ab9 */ /* 0x000fe20000000800 */
[----:B------:R-:W-:-:S04]  /*12460*/  PLOP3.LUT P0, PT, PT, PT, PT, 0x80, 0x0 ;  /* 0x000000000000781c */ /* 0x000fc80003f0f070 */
[----:B------:R-:W-:Y:S01]  /*12470*/  P2R R58, PR, RZ, 0x1 ;  /* 0x00000001ff3a7803 */ /* 0x000fe20000000000 */
[----:B-1----:R-:W-:-:S04]  /*12480*/  UIMAD UR4, UR4, UR6, URZ ;  /* 0x00000006040472a4 */ /* 0x002fc8000f8e023f */
[----:B------:R-:W-:-:S04]  /*12490*/  USEL UR13, UR4, UR13, !UP0 ;  /* 0x0000000d040d7287 */ /* 0x000fc8000c000000 */
[----:B------:R-:W-:Y:S02]  /*124a0*/  USHF.R.S32.HI UR4, URZ, 0x1f, UR13 ;  /* 0x0000001f3f047899 */ /* 0x000fe4000801140d */
[----:B------:R-:W-:-:S04]  /*124b0*/  IMAD.U32 R52, RZ, RZ, UR13 ;  /* 0x0000000dff347e24 */ /* 0x000fc8000f8e00ff */
[----:B------:R-:W-:-:S07]  /*124c0*/  IMAD.U32 R53, RZ, RZ, UR4 ;  /* 0x00000004ff357e24 */ /* 0x000fce000f8e00ff */
.L_x_592:
[----:B------:R-:W-:Y:S01]  /*124d0*/  LOP3.LUT R10, R10, 0xffffffe0, RZ, 0xc0, !PT ;  /* 0xffffffe00a0a7812 */ /* 0x000fe200078ec0ff */
[C---:B------:R-:W-:Y:S01]  /*124e0*/  FMUL.FTZ R136, R4.reuse, R136 ;  /* 0x0000008804887220 */ /* 0x040fe20000410000 */
[C---:B------:R-:W-:Y:S01]  /*124f0*/  FMUL.FTZ R5, R4.reuse, R137 ;  /* 0x0000008904057220 */ /* 0x040fe20000410000 */
[----:B------:R-:W-:Y:S01]  /*12500*/  FMUL.FTZ R132, R4, R132 ;  /* 0x0000008404847220 */ /* 0x000fe20000410000 */
[----:B------:R-:W-:Y:S01]  /*12510*/  IADD3 R61, -R10, R61, RZ ;  /* 0x0000003d0a3d7210 */ /* 0x000fe20007ffe1ff */
        /* <DEDUP_REMOVED lines=24> */
[C---:B------:R-:W-:Y:S01]  /*126a0*/  FMUL.FTZ R135, R3.reuse, R135 ;  /* 0x0000008703877220 */ /* 0x040fe20000410000 */
[----:B------:R-:W-:Y:S01]  /*126b0*/  ISETP.NE.AND P1, PT, RZ, UR7, PT ;  /* 0x00000007ff007c0c */ /* 0x000fe2000bf25270 */
        /* <DEDUP_REMOVED lines=71> */
[----:B------:R1:W-:Y:S01]  /*12b30*/  STS [R15], R5 ;  /* 0x000000050f007388 */ /* 0x0003e20000000800 */
[----:B------:R-:W-:Y:S01]  /*12b40*/  F2FP.BF16.F32.PACK_AB R0, R135, R134 ;  /* 0x000000868700723e */ /* 0x000fe200000010ff */
[----:B------:R-:W2:Y:S01]  /*12b50*/  S2UR UR4, SR_CTAID.X ;  /* 0x00000000000479c3 */ /* 0x000ea20000002500 */
[----:B------:R-:W-:Y:S01]  /*12b60*/  F2FP.BF16.F32.PACK_AB R3, R3, R168 ;  /* 0x000000a80303723e */ /* 0x000fe200000010ff */
[----:B------:R-:W-:Y:S01]  /*12b70*/  STS [R15+0x200], R4 ;  /* 0x000200040f007388 */ /* 0x000fe20000000800 */
        /* <DEDUP_REMOVED lines=16> */
[----:B------:R-:W-:Y:S01]  /*12c80*/  F2FP.BF16.F32.PACK_AB R39, R39, R158 ;  /* 0x0000009e2727723e */ /* 0x000fe200000010ff */
[----:B-1----:R-:W-:Y:S01]  /*12c90*/  @P6 MUFU.LG2 R5, R51 ;  /* 0x0000003300056308 */ /* 0x002fe20000000c00 */
[----:B------:R-:W-:Y:S01]  /*12ca0*/  F2FP.BF16.F32.PACK_AB R38, R38, R120 ;  /* 0x000000782626723e */ /* 0x000fe200000010ff */
[----:B------:R-:W-:Y:S01]  /*12cb0*/  STS [R16+0x1200], R9 ;  /* 0x0012000910007388 */ /* 0x000fe20000000800 */
[----:B------:R-:W-:Y:S01]  /*12cc0*/  F2FP.BF16.F32.PACK_AB R37, R37, R122 ;  /* 0x0000007a2525723e */ /* 0x000fe200000010ff */
[----:B--2---:R-:W-:Y:S01]  /*12cd0*/  UIMAD UR6, UR4, -0x80, UR15 ;  /* 0xffffff80040678a4 */ /* 0x004fe2000f8e020f */
[----:B------:R-:W-:Y:S02]  /*12ce0*/  F2FP.BF16.F32.PACK_AB R34, R34, R116 ;  /* 0x000000742222723e */ /* 0x000fe400000010ff */
[----:B---3--:R-:W-:-:S02]  /*12cf0*/  IADD3 R2, R15, R57, RZ ;  /* 0x000000390f027210 */ /* 0x008fc40007ffe0ff */
[----:B------:R-:W-:Y:S02]  /*12d00*/  F2FP.BF16.F32.PACK_AB R33, R33, R118 ;  /* 0x000000762121723e */ /* 0x000fe400000010ff */
[----:B----4-:R-:W-:Y:S01]  /*12d10*/  IADD3 R0, R57, R16, RZ ;  /* 0x0000001039007210 */ /* 0x010fe20007ffe0ff */
[----:B------:R1:W-:Y:S01]  /*12d20*/  STS [R2], R8 ;  /* 0x0000000802007388 */ /* 0x0003e20000000800 */
[----:B------:R-:W-:Y:S01]  /*12d30*/  F2FP.BF16.F32.PACK_AB R36, R36, R152 ;  /* 0x000000982424723e */ /* 0x000fe200000010ff */
[----:B------:R-:W2:Y:S02]  /*12d40*/  @!P1 LDC R3, c[0x0][0x2c4] ;  /* 0x0000b100ff039b82 */ /* 0x000ea40000000800 */
[----:B------:R-:W-:Y:S01]  /*12d50*/  STS [R2+0x200], R45 ;  /* 0x0002002d02007388 */ /* 0x000fe20000000800 */
[----:B------:R-:W-:Y:S02]  /*12d60*/  F2FP.BF16.F32.PACK_AB R35, R35, R154 ;  /* 0x0000009a2323723e */ /* 0x000fe400000010ff */
[----:B------:R-:W-:Y:S01]  /*12d70*/  F2FP.BF16.F32.PACK_AB R32, R32, R148 ;  /* 0x000000942020723e */ /* 0x000fe200000010ff */
[----:B------:R-:W-:Y:S01]  /*12d80*/  STS [R0], R42 ;  /* 0x0000002a00007388 */ /* 0x000fe20000000800 */
[----:B------:R-:W-:-:S02]  /*12d90*/  F2FP.BF16.F32.PACK_AB R31, R31, R150 ;  /* 0x000000961f1f723e */ /* 0x000fc400000010ff */
[----:B------:R-:W-:Y:S01]  /*12da0*/  F2FP.BF16.F32.PACK_AB R30, R30, R112 ;  /* 0x000000701e1e723e */ /* 0x000fe200000010ff */
[----:B------:R-:W-:Y:S01]  /*12db0*/  STS [R0+0x200], R41 ;  /* 0x0002002900007388 */ /* 0x000fe20000000800 */
[----:B------:R-:W-:Y:S01]  /*12dc0*/  F2FP.BF16.F32.PACK_AB R29, R29, R114 ;  /* 0x000000721d1d723e */ /* 0x000fe200000010ff */
[----:B------:R-:W3:Y:S01]  /*12dd0*/  @!P1 LDC R7, c[0x0][0x270] ;  /* 0x00009c00ff079b82 */ /* 0x000ee20000000800 */
[----:B------:R-:W-:Y:S01]  /*12de0*/  F2FP.BF16.F32.PACK_AB R26, R26, R108 ;  /* 0x0000006c1a1a723e */ /* 0x000fe200000010ff */
[----:B------:R-:W-:Y:S01]  /*12df0*/  STS [R2+0x1000], R44 ;  /* 0x0010002c02007388 */ /* 0x000fe20000000800 */
[----:B------:R-:W-:Y:S02]  /*12e00*/  F2FP.BF16.F32.PACK_AB R25, R25, R110 ;  /* 0x0000006e1919723e */ /* 0x000fe400000010ff */
        /* <DEDUP_REMOVED lines=10> */
[----:B-1----:R-:W1:Y:S01]  /*12eb0*/  @P1 LDC.64 R8, c[0x0][0x2c0] ;  /* 0x0000b000ff081b82 */ /* 0x002e620000000a00 */
[----:B------:R-:W-:Y:S01]  /*12ec0*/  F2FP.BF16.F32.PACK_AB R18, R18, R80 ;  /* 0x000000501212723e */ /* 0x000fe200000010ff */
[----:B------:R-:W-:Y:S01]  /*12ed0*/  STS [R15+0x2000], R38 ;  /* 0x002000260f007388 */ /* 0x000fe20000000800 */
[----:B------:R-:W-:Y:S02]  /*12ee0*/  F2FP.BF16.F32.PACK_AB R17, R17, R82 ;  /* 0x000000521111723e */ /* 0x000fe400000010ff */
[----:B------:R-:W-:Y:S01]  /*12ef0*/  F2FP.BF16.F32.PACK_AB R20, R20, R72 ;  /* 0x000000481414723e */ /* 0x000fe200000010ff */
[----:B------:R-:W-:Y:S01]  /*12f00*/  STS [R15+0x2200], R37 ;  /* 0x002200250f007388 */ /* 0x000fe20000000800 */
[----:B------:R-:W-:-:S02]  /*12f10*/  F2FP.BF16.F32.PACK_AB R19, R19, R74 ;  /* 0x0000004a1313723e */ /* 0x000fc400000010ff */
[----:B------:R-:W-:Y:S01]  /*12f20*/  PLOP3.LUT P0, PT, PT, PT, PT, 0x8, 0x0 ;  /* 0x000000000000781c */ /* 0x000fe20003f0e170 */
[----:B------:R-:W-:Y:S01]  /*12f30*/  STS [R16+0x2000], R34 ;  /* 0x0020002210007388 */ /* 0x000fe20000000800 */
[----:B------:R-:W-:Y:S02]  /*12f40*/  F2FP.BF16.F32.PACK_AB R14, R14, R76 ;  /* 0x0000004c0e0e723e */ /* 0x000fe400000010ff */
[----:B------:R-:W-:Y:S01]  /*12f50*/  F2FP.BF16.F32.PACK_AB R13, R13, R78 ;  /* 0x0000004e0d0d723e */ /* 0x000fe200000010ff */
[----:B------:R-:W-:Y:S01]  /*12f60*/  STS [R16+0x2200], R33 ;  /* 0x0022002110007388 */ /* 0x000fe20000000800 */
[----:B------:R-:W-:Y:S02]  /*12f70*/  @!P1 PLOP3.LUT P0, PT, P2, PT, PT, 0x80, 0x0 ;  /* 0x000000000000981c */ /* 0x000fe4000170f070 */
        /* <DEDUP_REMOVED lines=9> */
[----:B--2---:R-:W3:Y:S01]  /*13010*/  @P0 LDC R3, c[0x0][0x2e4] ;  /* 0x0000b900ff030b82 */ /* 0x004ee20000000800 */
[----:B------:R-:W-:Y:S01]  /*13020*/  F2FP.BF16.F32.PACK_AB R48, R48, R92 ;  /* 0x0000005c3030723e */ /* 0x000fe200000010ff */
[----:B------:R-:W-:Y:S01]  /*13030*/  STS [R16+0x3200], R31 ;  /* 0x0032001f10007388 */ /* 0x000fe20000000800 */
[----:B------:R-:W-:-:S02]  /*13040*/  F2FP.BF16.F32.PACK_AB R47, R47, R94 ;  /* 0x0000005e2f2f723e */ /* 0x000fc400000010ff */
[----:B------:R-:W-:Y:S01]  /*13050*/  @P1 MOV R4, 0x1 ;  /* 0x0000000100041802 */ /* 0x000fe20000000f00 */
[----:B------:R-:W-:Y:S01]  /*13060*/  STS [R2+0x2000], R30 ;  /* 0x0020001e02007388 */ /* 0x000fe20000000800 */
[----:B------:R-:W-:-:S03]  /*13070*/  ISETP.GE.AND P0, PT, R62, UR6, PT ;  /* 0x000000063e007c0c */ /* 0x000fc6000bf06270 */
[----:B------:R-:W-:Y:S04]  /*13080*/  STS [R2+0x2200], R29 ;  /* 0x0022001d02007388 */ /* 0x000fe80000000800 */
[----:B------:R-:W-:Y:S04]  /*13090*/  STS [R0+0x2000], R26 ;  /* 0x0020001a00007388 */ /* 0x000fe80000000800 */
[----:B------:R-:W-:Y:S04]  /*130a0*/  STS [R0+0x2200], R25 ;  /* 0x0022001900007388 */ /* 0x000fe80000000800 */
[----:B------:R-:W-:Y:S01]  /*130b0*/  STS [R2+0x3000], R28 ;  /* 0x0030001c02007388 */ /* 0x000fe20000000800 */
[----:B---3--:R-:W-:-:S03]  /*130c0*/  @!P1 IMAD R4, R3, R7, RZ ;  /* 0x0000000703049224 */ /* 0x008fc600078e02ff */
[----:B------:R-:W-:Y:S01]  /*130d0*/  STS [R2+0x3200], R27 ;  /* 0x0032001b02007388 */ /* 0x000fe20000000800 */
[----:B------:R-:W-:Y:S03]  /*130e0*/  @P4 MUFU.LG2 R7, R55 ;  /* 0x0000003700074308 */ /* 0x000fe60000000c00 */
[----:B------:R2:W-:Y:S04]  /*130f0*/  STS [R0+0x3000], R24 ;  /* 0x0030001800007388 */ /* 0x0005e80000000800 */
[----:B------:R-:W-:Y:S04]  /*13100*/  STS [R0+0x3200], R23 ;  /* 0x0032001700007388 */ /* 0x000fe80000000800 */
[----:B------:R-:W-:Y:S04]  /*13110*/  STS [R15+0x4000], R22 ;  /* 0x004000160f007388 */ /* 0x000fe80000000800 */
[----:B------:R3:W-:Y:S04]  /*13120*/  STS [R15+0x4200], R21 ;  /* 0x004200150f007388 */ /* 0x0007e80000000800 */
[----:B------:R-:W-:Y:S04]  /*13130*/  STS [R16+0x4000], R18 ;  /* 0x0040001210007388 */ /* 0x000fe80000000800 */
[----:B------:R-:W-:Y:S04]  /*13140*/  STS [R16+0x4200], R17 ;  /* 0x0042001110007388 */ /* 0x000fe80000000800 */
[----:B------:R4:W-:Y:S01]  /*13150*/  STS [R15+0x5000], R20 ;  /* 0x005000140f007388 */ /* 0x0009e20000000800 */
[----:B--2---:R-:W-:-:S03]  /*13160*/  SHF.L.U32 R24, R59, 0x3, RZ ;  /* 0x000000033b187819 */ /* 0x004fc600000006ff */
[----:B------:R-:W-:Y:S04]  /*13170*/  STS [R15+0x5200], R19 ;  /* 0x005200130f007388 */ /* 0x000fe80000000800 */
[----:B------:R-:W-:Y:S04]  /*13180*/  STS [R16+0x5000], R14 ;  /* 0x0050000e10007388 */ /* 0x000fe80000000800 */
[----:B------:R2:W-:Y:S01]  /*13190*/  STS [R16+0x5200], R13 ;  /* 0x0052000d10007388 */ /* 0x0005e20000000800 */
[----:B---3--:R-:W-:-:S03]  /*131a0*/  MOV R21, 0x7f800000 ;  /* 0x7f80000000157802 */ /* 0x008fc60000000f00 */
[----:B------:R3:W-:Y:S04]  /*131b0*/  STS [R2+0x4000], R12 ;  /* 0x0040000c02007388 */ /* 0x0007e80000000800 */
[----:B------:R1:W-:Y:S04]  /*131c0*/  STS [R2+0x4200], R11 ;  /* 0x0042000b02007388 */ /* 0x0003e80000000800 */
[----:B------:R1:W-:Y:S01]  /*131d0*/  STS [R0+0x4000], R10 ;  /* 0x0040000a00007388 */ /* 0x0003e20000000800 */
[----:B----4-:R-:W-:-:S03]  /*131e0*/  MOV R20, 0x7f800000 ;  /* 0x7f80000000147802 */ /* 0x010fc60000000f00 */
[----:B------:R-:W-:Y:S04]  /*131f0*/  STS [R0+0x4200], R46 ;  /* 0x0042002e00007388 */ /* 0x000fe80000000800 */
[----:B------:R-:W-:Y:S04]  /*13200*/  STS [R2+0x5000], R50 ;  /* 0x0050003202007388 */ /* 0x000fe80000000800 */
[----:B------:R4:W-:Y:S01]  /*13210*/  STS [R2+0x5200], R49 ;  /* 0x0052003102007388 */ /* 0x0009e20000000800 */
[----:B--2---:R-:W2:Y:S01]  /*13220*/  @P5 LDC R13, c[0x0][0x2e8] ;  /* 0x0000ba00ff0d5b82 */ /* 0x004ea20000000800 */
[----:B------:R-:W-:-:S02]  /*13230*/  MOV R16, 0x7f800000 ;  /* 0x7f80000000107802 */ /* 0x000fc40000000f00 */
[----:B------:R-:W-:Y:S04]  /*13240*/  STS [R0+0x5000], R48 ;  /* 0x0050003000007388 */ /* 0x000fe80000000800 */
[----:B------:R4:W-:Y:S01]  /*13250*/  STS [R0+0x5200], R47 ;  /* 0x0052002f00007388 */ /* 0x0009e20000000800 */
[----:B---3--:R-:W3:Y:S01]  /*13260*/  @P4 LDC R12, c[0x0][0x2e8] ;  /* 0x0000ba00ff0c4b82 */ /* 0x008ee20000000800 */
[----:B-1----:R-:W1:Y:S07]  /*13270*/  @P5 MUFU.LG2 R11, R54 ;  /* 0x00000036000b5308 */ /* 0x002e6e0000000c00 */
[----:B------:R-:W-:Y:S08]  /*13280*/  BAR.SYNC.DEFER_BLOCKING 0x0 ;  /* 0x0000000000007b1d */ /* 0x000ff00000010000 */
[----:B------:R-:W3:Y:S01]  /*13290*/  @P1 LDC R10, c[0x0][0x2c0] ;  /* 0x0000b000ff0a1b82 */ /* 0x000ee20000000800 */
[----:B------:R-:W3:Y:S01]  /*132a0*/  S2R R17, SR_CTAID.Y ;  /* 0x0000000000117919 */ /* 0x000ee20000002600 */
[----:B------:R-:W3:Y:S01]  /*132b0*/  S2R R23, SR_CTAID.Z ;  /* 0x0000000000177919 */ /* 0x000ee20000002700 */
[----:B----4-:R-:W-:Y:S01]  /*132c0*/  @P1 IMAD R2, R9, R8, RZ ;  /* 0x0000000809021224 */ /* 0x010fe200078e02ff */
[----:B------:R-:W-:-:S04]  /*132d0*/  @!P1 MOV R2, R3 ;  /* 0x0000000300029202 */ /* 0x000fc80000000f00 */
[----:B------:R-:W4:Y:S01]  /*132e0*/  @P3 LDC R8, c[0x0][0x2e8] ;  /* 0x0000ba00ff083b82 */ /* 0x000f220000000800 */
[----:B------:R-:W3:Y:S01]  /*132f0*/  S2R R14, SR_TID.X ;  /* 0x00000000000e7919 */ /* 0x000ee20000002100 */
[----:B-1----:R-:W-:Y:S01]  /*13300*/  @P5 FMUL.FTZ R3, R11, 0.69314718246459960938 ;  /* 0x3f3172180b035820 */ /* 0x002fe20000410000 */
[----:B------:R-:W-:Y:S01]  /*13310*/  @P6 FMUL.FTZ R0, R5, 0.69314718246459960938 ;  /* 0x3f31721805006820 */ /* 0x000fe20000410000 */
[----:B------:R-:W-:Y:S02]  /*13320*/  LEA.HI.SX32 R5, R60, 0x20, 0x1e ;  /* 0x000000203c057811 */ /* 0x000fe400078ff2ff */
[----:B--2--5:R-:W-:Y:S01]  /*13330*/  @P5 FFMA.FTZ R21, R103, R13, R3 ;  /* 0x0000000d67155223 */ /* 0x024fe20000010003 */
[----:B------:R1:W2:Y:S01]  /*13340*/  LDS.128 R32, [R207+0x1800] ;  /* 0x00180000cf207984 */ /* 0x0002a20000000c00 */
[----:B------:R-:W-:Y:S01]  /*13350*/  @P6 FFMA.FTZ R16, R104, R6, R0 ;  /* 0x0000000668106223 */ /* 0x000fe20000010000 */
[----:B------:R-:W-:Y:S01]  /*13360*/  ISETP.NE.AND P6, PT, R58, RZ, PT ;  /* 0x000000ff3a00720c */ /* 0x000fe20003fc5270 */
[----:B------:R-:W1:Y:S01]  /*13370*/  @P3 MUFU.LG2 R6, R56 ;  /* 0x0000003800063308 */ /* 0x000e620000000c00 */
[----:B------:R1:W2:Y:S01]  /*13380*/  LDS.128 R28, [R207+0x3800] ;  /* 0x00380000cf1c7984 */ /* 0x0002a20000000c00 */
[----:B------:R-:W-:-:S02]  /*13390*/  ISETP.GE.AND P2, PT, R5, UR6, PT ;  /* 0x0000000605007c0c */ /* 0x000fc4000bf46270 */
[----:B------:R-:W-:Y:S02]  /*133a0*/  @!P1 MOV R10, 0x1 ;  /* 0x00000001000a9802 */ /* 0x000fe40000000f00 */
[----:B------:R-:W-:Y:S02]  /*133b0*/  LOP3.LUT P1, RZ, R61, 0x3, RZ, 0xc0, !PT ;  /* 0x000000033dff7812 */ /* 0x000fe4000782c0ff */
[----:B------:R-:W-:Y:S01]  /*133c0*/  MOV R13, 0x7f800000 ;  /* 0x7f800000000d7802 */ /* 0x000fe20000000f00 */
[----:B---3--:R-:W-:Y:S01]  /*133d0*/  IMAD R0, R17, R4, RZ ;  /* 0x0000000411007224 */ /* 0x008fe200078e02ff */
[----:B------:R-:W-:-:S04]  /*133e0*/  LEA.HI.SX32 R4, R60, 0x40, 0x1e ;  /* 0x000000403c047811 */ /* 0x000fc800078ff2ff */
[----:B------:R-:W-:Y:S01]  /*133f0*/  SEL R5, R0, RZ, !P6 ;  /* 0x000000ff00057207 */ /* 0x000fe20007000000 */
[----:B------:R-:W-:Y:S01]  /*13400*/  @P4 FMUL.FTZ R0, R7, 0.69314718246459960938 ;  /* 0x3f31721807004820 */ /* 0x000fe20000410000 */
[----:B------:R-:W-:Y:S01]  /*13410*/  ISETP.GE.AND P6, PT, R4, UR6, PT ;  /* 0x0000000604007c0c */ /* 0x000fe2000bfc6270 */
[----:B------:R-:W-:Y:S01]  /*13420*/  IMAD R4, R10, UR4, RZ ;  /* 0x000000040a047c24 */ /* 0x000fe2000f8e02ff */
[----:B------:R-:W-:Y:S01]  /*13430*/  SHF.R.S32.HI R22, RZ, 0x1f, R14 ;  /* 0x0000001fff167819 */ /* 0x000fe2000001140e */
[----:B------:R-:W-:Y:S01]  /*13440*/  @P4 FFMA.FTZ R20, R102, R12, R0 ;  /* 0x0000000c66144223 */ /* 0x000fe20000010000 */
[----:B------:R-:W-:Y:S02]  /*13450*/  IMAD R2, R23, R2, R5 ;  /* 0x0000000217027224 */ /* 0x000fe400078e0205 */
[----:B------:R-:W-:Y:S01]  /*13460*/  SHF.L.U32 R0, R4, 0x7, RZ ;  /* 0x0000000704007819 */ /* 0x000fe200000006ff */
[----:B-1----:R-:W-:Y:S01]  /*13470*/  @P3 FMUL.FTZ R4, R6, 0.69314718246459960938 ;  /* 0x3f31721806043820 */ /* 0x002fe20000410000 */
[----:B------:R-:W-:-:S02]  /*13480*/  LEA.HI R22, R22, R14, RZ, 0x2 ;  /* 0x0000000e16167211 */ /* 0x000fc400078f10ff */
[----:B------:R-:W-:Y:S01]  /*13490*/  IADD3 R12, P5, P4, R0, R52, R2 ;  /* 0x00000034000c7210 */ /* 0x000fe20007cbe002 */
[----:B----4-:R-:W-:Y:S01]  /*134a0*/  @P3 FFMA.FTZ R13, R101, R8, R4 ;  /* 0x00000008650d3223 */ /* 0x010fe20000010004 */
[----:B------:R-:W-:Y:S02]  /*134b0*/  SHF.R.S32.HI R3, RZ, 0x1f, R0 ;  /* 0x0000001fff037819 */ /* 0x000fe40000011400 */
[----:B------:R-:W-:-:S04]  /*134c0*/  SHF.R.S32.HI R2, RZ, 0x1f, R2 ;  /* 0x0000001fff027819 */ /* 0x000fc80000011402 */
[----:B------:R-:W-:Y:S01]  /*134d0*/  IADD3.X R11, R3, R53, R2, P5, P4 ;  /* 0x00000035030b7210 */ /* 0x000fe20002fe8402 */
[----:B--2---:R-:W-:Y:S06]  /*134e0*/  @P1 BRA `(.L_x_594) ;  /* 0x0000000000c41947 */ /* 0x004fec0003800000 */
[----:B------:R-:W1:Y:S02]  /*134f0*/  S2R R4, SR_TID.X ;  /* 0x0000000000047919 */ /* 0x000e640000002100 */
[----:B-1----:R-:W-:-:S04]  /*13500*/  SHF.R.S32.HI R2, RZ, 0x1f, R4 ;  /* 0x0000001fff027819 */ /* 0x002fc80000011404 */
[----:B------:R-:W-:-:S04]  /*13510*/  LEA.HI R2, R2, R4, RZ, 0x5 ;  /* 0x0000000402027211 */ /* 0x000fc800078f28ff */
[----:B------:R-:W-:Y:S02]  /*13520*/  LOP3.LUT R0, R2, 0xffffffe0, RZ, 0xc0, !PT ;  /* 0xffffffe002007812 */ /* 0x000fe400078ec0ff */
[--C-:B------:R-:W-:Y:S02]  /*13530*/  SHF.R.S32.HI R3, RZ, 0x5, R2.reuse ;  /* 0x00000005ff037819 */ /* 0x100fe40000011402 */
[----:B------:R-:W-:Y:S01]  /*13540*/  SHF.R.S32.HI R2, RZ, 0x1f, R2 ;  /* 0x0000001fff027819 */ /* 0x000fe20000011402 */
[----:B------:R-:W-:-:S03]  /*13550*/  IMAD.IADD R0, R4, 0x1, -R0 ;  /* 0x0000000104007824 */ /* 0x000fc600078e0a00 */
[----:B------:R-:W-:Y:S02]  /*13560*/  LEA.HI R2, R2, R3, RZ, 0x2 ;  /* 0x0000000302027211 */ /* 0x000fe400078f10ff */
        /* <DEDUP_REMOVED lines=11> */
[----:B------:R-:W-:-:S07]  /*13620*/  ISETP.GE.AND P4, PT, R5, UR5, PT ;  /* 0x0000000505007c0c */ /* 0x000fce000bf86270 */
[----:B------:R-:W1:Y:S01]  /*13630*/  @!P1 LDC.64 R6, c[0x0][0x2b0] ;  /* 0x0000ac00ff069b82 */ /* 0x000e620000000a00 */
[----:B------:R-:W-:-:S03]  /*13640*/  @!P1 IMAD R2, R0, R10, RZ ;  /* 0x0000000a00029224 */ /* 0x000fc600078e02ff */
[----:B------:R-:W-:Y:S02]  /*13650*/  @!P5 IMAD R4, R4, R10, RZ ;  /* 0x0000000a0404d224 */ /* 0x000fe400078e02ff */
[C---:B------:R-:W-:Y:S02]  /*13660*/  @!P1 IADD3 R3, P3, R2.reuse, R12, RZ ;  /* 0x0000000c02039210 */ /* 0x040fe40007f7e0ff */
[----:B------:R-:W2:Y:S02]  /*13670*/  @!P5 LDC.64 R18, c[0x0][0x2b0] ;  /* 0x0000ac00ff12db82 */ /* 0x000ea40000000a00 */
[----:B------:R-:W-:-:S06]  /*13680*/  @!P1 LEA.HI.X.SX32 R9, R2, R11, 0x1, P3 ;  /* 0x0000000b02099211 */ /* 0x000fcc00018f0eff */
[----:B------:R-:W3:Y:S01]  /*13690*/  @!P4 LDC.64 R14, c[0x0][0x2b0] ;  /* 0x0000ac00ff0ecb82 */ /* 0x000ee20000000a00 */
[----:B-1----:R-:W-:-:S04]  /*136a0*/  @!P1 LEA R2, P3, R3, R6, 0x2 ;  /* 0x0000000603029211 */ /* 0x002fc800078610ff */
[----:B------:R-:W-:Y:S02]  /*136b0*/  @!P1 LEA.HI.X R3, R3, R7, R9, 0x2, P3 ;  /* 0x0000000703039211 */ /* 0x000fe400018f1409 */
[----:B------:R-:W-:-:S03]  /*136c0*/  ISETP.GE.AND P3, PT, R8, UR5, PT ;  /* 0x0000000508007c0c */ /* 0x000fc6000bf66270 */
[----:B------:R1:W-:Y:S01]  /*136d0*/  @!P1 STG.E desc[UR20][R2.64], R16 ;  /* 0x0000001002009986 */ /* 0x0003e2000c101914 */
[----:B------:R-:W-:-:S09]  /*136e0*/  @!P5 IADD3 R0, P1, R4, R12, RZ ;  /* 0x0000000c0400d210 */ /* 0x000fd20007f3e0ff */
[----:B-1----:R-:W1:Y:S01]  /*136f0*/  @!P3 LDC.64 R16, c[0x0][0x2b0] ;  /* 0x0000ac00ff10bb82 */ /* 0x002e620000000a00 */
[----:B------:R-:W-:Y:S01]  /*13700*/  @!P5 LEA.HI.X.SX32 R2, R4, R11, 0x1, P1 ;  /* 0x0000000b0402d211 */ /* 0x000fe200008f0eff */
[----:B------:R-:W-:Y:S01]  /*13710*/  @!P4 IMAD R3, R5, R10, RZ ;  /* 0x0000000a0503c224 */ /* 0x000fe200078e02ff */
        /* <DEDUP_REMOVED lines=14> */
.L_x_594:
[----:B------:R-:W-:Y:S05]  /*13800*/  BSYNC B0 ;  /* 0x0000000000007941 */ /* 0x000fea0003800000 */
.L_x_593:
[----:B------:R1:W5:Y:S04]  /*13810*/  LDL R26, [R1+0x13c] ;  /* 0x00013c00011a7983 */ /* 0x0003680000100800 */
[----:B------:R1:W5:Y:S01]  /*13820*/  LDL R25, [R1+0x148] ;  /* 0x0001480001197983 */ /* 0x0003620000100800 */
[----:B--2---:R-:W-:Y:S01]  /*13830*/  IADD3 R4, P1, R24, UR10, RZ ;  /* 0x0000000a18047c10 */ /* 0x004fe2000ff3e0ff */
[----:B------:R-:W-:Y:S01]  /*13840*/  ULDC.64 UR4, c[0x0][0x2a0] ;  /* 0x0000a80000047ab9 */ /* 0x000fe20000000a00 */
[----:B------:R-:W-:Y:S01]  /*13850*/  SHF.R.S32.HI R3, RZ, 0x1f, R23 ;  /* 0x0000001fff037819 */ /* 0x000fe20000011417 */
[----:B------:R1:W2:Y:S01]  /*13860*/  LDS.128 R16, [R207+0x2000] ;  /* 0x00200000cf107984 */ /* 0x0002a20000000c00 */
[----:B------:R-:W-:Y:S01]  /*13870*/  LEA.HI.SX32 R0, R60, 0x60, 0x1e ;  /* 0x000000603c007811 */ /* 0x000fe200078ff2ff */
[----:B------:R-:W-:Y:S01]  /*13880*/  IMAD.U32 R6, RZ, RZ, UR14 ;  /* 0x0000000eff067e24 */ /* 0x000fe2000f8e00ff */
[----:B------:R-:W-:Y:S01]  /*13890*/  LEA.HI.X.SX32 R5, R24, UR8, 0x1, P1 ;  /* 0x0000000818057c11 */ /* 0x000fe200088f0eff */
[----:B------:R1:W3:Y:S01]  /*138a0*/  LDS.128 R12, [R207+0x4000] ;  /* 0x00400000cf0c7984 */ /* 0x0002e20000000c00 */
[----:B------:R-:W-:Y:S01]  /*138b0*/  ISETP.GE.AND P1, PT, R0, UR6, PT ;  /* 0x0000000600007c0c */ /* 0x000fe2000bf26270 */
[----:B------:R-:W-:Y:S01]  /*138c0*/  IMAD R0, R3, UR4, RZ ;  /* 0x0000000403007c24 */ /* 0x000fe2000f8e02ff */
[----:B------:R-:W-:Y:S01]  /*138d0*/  SHF.R.S32.HI R2, RZ, 0x2, R22 ;  /* 0x00000002ff027819 */ /* 0x000fe20000011416 */
[C---:B------:R-:W-:Y:S01]  /*138e0*/  IMAD.WIDE.U32 R10, R23.reuse, UR4, R4 ;  /* 0x00000004170a7c25 */ /* 0x040fe2000f8e0004 */
[----:B------:R-:W-:Y:S02]  /*138f0*/  BSSY B0, `(.L_x_595) ;  /* 0x0000017000007945 */ /* 0x000fe40003800000 */
[----:B------:R-:W-:Y:S01]  /*13900*/  SHF.R.S32.HI R3, RZ, 0x1f, R2 ;  /* 0x0000001fff037819 */ /* 0x000fe20000011402 */
[----:B------:R-:W-:-:S02]  /*13910*/  IMAD R0, R23, UR5, R0 ;  /* 0x0000000517007c24 */ /* 0x000fc4000f8e0200 */
[----:B------:R1:W4:Y:S01]  /*13920*/  LDS.128 R20, [R207] ;  /* 0x00000000cf147984 */ /* 0x0003220000000c00 */
[----:B------:R-:W-:-:S04]  /*13930*/  IMAD.WIDE R2, R6, 0x80, R2 ;  /* 0x0000008006027825 */ /* 0x000fc800078e0202 */
        /* <DEDUP_REMOVED lines=15> */
[----:B----4-:R4:W-:Y:S04]  /*13a30*/  @!P5 STG.E.128 desc[UR20][R4.64], R20 ;  /* 0x000000140400d986 */ /* 0x0109e8000c101d14 */
[----:B--2---:R4:W-:Y:S04]  /*13a40*/  @!P4 STG.E.128 desc[UR20][R4.64+0x40], R16 ;  /* 0x000040100400c986 */ /* 0x0049e8000c101d14 */
[----:B---3--:R4:W-:Y:S02]  /*13a50*/  @!P3 STG.E.128 desc[UR20][R4.64+0x80], R12 ;  /* 0x0000800c0400b986 */ /* 0x0089e4000c101d14 */
.L_x_596:
[----:B------:R-:W-:Y:S05]  /*13a60*/  BSYNC B0 ;  /* 0x0000000000007941 */ /* 0x000fea0003800000 */
.L_x_595:
[----:B----4-:R4:W1:Y:S01]  /*13a70*/  LDS.128 R20, [R207+0x800] ;  /* 0x00080000cf147984 */ /* 0x0108620000000c00 */
[----:B------:R-:W-:Y:S03]  /*13a80*/  BSSY B0, `(.L_x_597) ;  /* 0x0000017000007945 */ /* 0x000fe60003800000 */
[----:B--2---:R4:W2:Y:S04]  /*13a90*/  LDS.128 R16, [R207+0x2800] ;  /* 0x00280000cf107984 */ /* 0x0048a80000000c00 */
[----:B---3--:R4:W3:Y:S01]  /*13aa0*/  LDS.128 R12, [R207+0x4800] ;  /* 0x00480000cf0c7984 */ /* 0x0088e20000000c00 */
        /* <DEDUP_REMOVED lines=18> */
[----:B--2---:R1:W-:Y:S04]  /*13bd0*/  @!P2 STG.E.128 desc[UR20][R4.64+0x40], R16 ;  /* 0x000040100400a986 */ /* 0x0043e8000c101d14 */
[----:B---3--:R1:W-:Y:S02]  /*13be0*/  @!P0 STG.E.128 desc[UR20][R4.64+0x80], R12 ;  /* 0x0000800c04008986 */ /* 0x0083e4000c101d14 */
.L_x_598:
[----:B------:R-:W-:Y:S05]  /*13bf0*/  BSYNC B0 ;  /* 0x0000000000007941 */ /* 0x000fea0003800000 */
.L_x_597:
[----:B-1----:R1:W1:Y:S01]  /*13c00*/  LDS.128 R20, [R207+0x1000] ;  /* 0x00100000cf147984 */ /* 0x0022620000000c00 */
[----:B------:R-:W-:Y:S03]  /*13c10*/  BSSY B0, `(.L_x_599) ;  /* 0x0000017000007945 */ /* 0x000fe60003800000 */
[----:B--2---:R2:W1:Y:S04]  /*13c20*/  LDS.128 R16, [R207+0x3000] ;  /* 0x00300000cf107984 */ /* 0x0044680000000c00 */
        /* <DEDUP_REMOVED lines=20> */
[----:B---3--:R1:W-:Y:S02]  /*13d70*/  @!P0 STG.E.128 desc[UR20][R4.64+0x80], R12 ;  /* 0x0000800c04008986 */ /* 0x0083e4000c101d14 */
.L_x_600:
[----:B------:R-:W-:Y:S05]  /*13d80*/  BSYNC B0 ;  /* 0x0000000000007941 */ /* 0x000fea0003800000 */
.L_x_599:
[----:B-1-3--:R1:W3:Y:S01]  /*13d90*/  LDS.128 R12, [R207+0x5800] ;  /* 0x00580000cf0c7984 */ /* 0x00a2e20000000c00 */
        /* <DEDUP_REMOVED lines=20> */
[----:B---3--:R-:W-:Y:S01]  /*13ee0*/  STG.E.128 desc[UR20][R2.64+0x80], R12 ;  /* 0x0000800c02007986 */ /* 0x008fe2000c101d14 */
[----:B------:R-:W-:Y:S05]  /*13ef0*/  EXIT ;  /* 0x000000000000794d */ /* 0x000fea0003800000 */
.L_x_565:
[----:B------:R-:W-:Y:S01]  /*13f00*/  UISETP.NE.AND UP2, UPT, UR13, -0x1, UPT ;  /* 0xffffffff0d00788c */ /* 0x000fe2000bf45270 */
[----:B------:R-:W-:Y:S01]  /*13f10*/  LEA.HI R10, R17, R153, RZ, 0x2 ;  /* 0x00000099110a7211 */ /* 0x000fe200078f10ff */
[----:B------:R-:W-:Y:S01]  /*13f20*/  ULDC.U8 UR8, c[0x0][0x3d8] ;  /* 0x0000f60000087ab9 */ /* 0x000fe20000000000 */
[----:B------:R-:W-:Y:S01]  /*13f30*/  ULDC.U8 UR10, c[0x0][0x3d9] ;  /* 0x0000f640000a7ab9 */ /* 0x000fe20000000000 */
[----:B------:R-:W-:Y:S01]  /*13f40*/  UISETP.NE.AND UP3, UPT, UR8, URZ, UPT ;  /* 0x0000003f0800728c */ /* 0x000fe2000bf65270 */
[----:B------:R-:W-:Y:S01]  /*13f50*/  LOP3.LUT R0, R10, 0xfffffffc, RZ, 0xc0, !PT ;  /* 0xfffffffc0a007812 */ /* 0x000fe200078ec0ff */
[----:B------:R-:W-:Y:S01]  /*13f60*/  UISETP.NE.AND UP1, UPT, UR10, URZ, UPT ;  /* 0x0000003f0a00728c */ /* 0x000fe2000bf25270 */
[----:B------:R-:W-:Y:S01]  /*13f70*/  SHF.R.S32.HI R10, RZ, 0x2, R10 ;  /* 0x00000002ff0a7819 */ /* 0x000fe2000001140a */
[----:B------:R-:W-:-:S03]  /*13f80*/  UISETP.EQ.AND UP3, UPT, UR10, URZ, UP3 ;  /* 0x0000003f0a00728c */ /* 0x000fc60009f62270 */
[----:B------:R-:W-:Y:S01]  /*13f90*/  @!UP2 USHF.R.S32.HI UR9, URZ, 0x1f, UR17 ;  /* 0x0000001f3f09a899 */ /* 0x000fe20008011411 */
[----:B------:R-:W-:Y:S01]  /*13fa0*/  PLOP3.LUT P0, PT, PT, PT, UP1, 0x80, 0x0 ;  /* 0x000000000000781c */ /* 0x000fe20003f0f018 */
[----:B------:R-:W-:Y:S01]  /*13fb0*/  @UP2 ULDC.64 UR6, c[0x0][0x298] ;  /* 0x0000a60000062ab9 */ /* 0x000fe20000000a00 */
[----:B------:R-:W-:Y:S01]  /*13fc0*/  @!UP2 ULDC.64 UR4, c[0x0][0x290] ;  /* 0x0000a4000004aab9 */ /* 0x000fe20000000a00 */
[----:B------:R-:W-:Y:S01]  /*13fd0*/  @UP2 UIMAD.WIDE.U32 UR10, UR13, UR6, URZ ;  /* 0x000000060d0a22a5 */ /* 0x000fe2000f8e003f */
[----:B------:R-:W-:Y:S01]  /*13fe0*/  SHF.R.S32.HI R11, RZ, 0x1f, R10 ;  /* 0x0000001fff0b7819 */ /* 0x000fe2000001140a */
[----:B------:R-:W-:Y:S02]  /*13ff0*/  UISETP.NE.OR UP0, UPT, UR13, -0x1, !UP3 ;  /* 0xffffffff0d00788c */ /* 0x000fe4000df05670 */
[----:B------:R-:W-:Y:S02]  /*14000*/  @!UP2 UIMAD UR6, UR9, UR4, URZ ;  /* 0x000000040906a2a4 */ /* 0x000fe4000f8e023f */
[----:B------:R-:W-:-:S02]  /*14010*/  @!UP2 UIMAD.WIDE.U32 UR18, UR17, UR4, URZ ;  /* 0x000000041112a2a5 */ /* 0x000fc4000f8e003f */
[----:B------:R-:W-:Y:S02]  /*14020*/  @!UP2 UIMAD UR6, UR17, UR5, UR6 ;  /* 0x000000051106a2a4 */ /* 0x000fe4000f8e0206 */
[----:B------:R-:W-:Y:S01]  /*14030*/  @UP2 UIMAD UR7, UR13, UR7, UR11 ;  /* 0x000000070d0722a4 */ /* 0x000fe2000f8e020b */
[----:B------:R-:W-:Y:S01]  /*14040*/  @UP1 ULDC.64 UR4, c[0x0][0x2c0] ;  /* 0x0000b00000041ab9 */ /* 0x000fe20000000a00 */
[----:B------:R-:W-:Y:S01]  /*14050*/  @!UP3 UMOV UR22, URZ ;  /* 0x0000003f0016bc82 */ /* 0x000fe20008000000 */
[----:B------:R-:W-:Y:S01]  /*14060*/  @UP1 UIMAD UR11, UR5, UR4, URZ ;  /* 0x00000004050b12a4 */ /* 0x000fe2000f8e023f */
[----:B------:R-:W-:Y:S02]  /*14070*/  @!UP3 UMOV UR23, URZ ;  /* 0x0000003f0017bc82 */ /* 0x000fe40008000000 */
[----:B------:R-:W-:Y:S01]  /*14080*/  @UP3 ULDC UR4, c[0x0][0x2c4] ;  /* 0x0000b10000043ab9 */ /* 0x000fe20000000800 */
[----:B------:R-:W-:Y:S01]  /*14090*/  @UP1 ULDC UR12, c[0x0][0x2c0] ;  /* 0x0000b000000c1ab9 */ /* 0x000fe20000000800 */
[----:B------:R-:W-:Y:S01]  /*140a0*/  @!UP0 UIMAD UR13, UR17, UR4, URZ ;  /* 0x00000004110d82a4 */ /* 0x000fe2000f8e023f */
[----:B------:R-:W-:Y:S01]  /*140b0*/  @UP1 UMOV UR9, 0x1 ;  /* 0x0000000100091882 */ /* 0x000fe20000000000 */
[----:B------:R-:W-:-:S02]  /*140c0*/  @!UP2 UIADD3 UR7, UR19, UR6, URZ ;  /* 0x000000061307a290 */ /* 0x000fc4000fffe03f */
[----:B------:R-:W-:Y:S01]  /*140d0*/  @UP3 USHF.R.S32.HI UR4, URZ, 0x1f, UR13 ;  /* 0x0000001f3f043899 */ /* 0x000fe2000801140d */
[----:B------:R-:W-:Y:S02]  /*140e0*/  @!UP2 UMOV UR10, UR18 ;  /* 0x00000012000aac82 */ /* 0x000fe40008000000 */
[----:B------:R-:W-:-:S04]  /*140f0*/  @UP3 UMOV UR22, UR13 ;  /* 0x0000000d00163c82 */ /* 0x000fc80008000000 */
[----:B------:R-:W-:Y:S01]  /*14100*/  @UP3 UMOV UR23, UR4 ;  /* 0x0000000400173c82 */ /* 0x000fe20008000000 */
[----:B------:R-:W-:Y:S05]  /*14110*/  @P0 BRA `(.L_x_601) ;  /* 0x0000000000180947 */ /* 0x000fea0003800000 */
[----:B------:R-:W-:Y:S01]  /*14120*/  UISETP.NE.AND UP0, UPT, UR8, URZ, UPT ;  /* 0x0000003f0800728c */ /* 0x000fe2000bf05270 */
[----:B------:R-:W-:Y:S01]  /*14130*/  ULDC UR11, c[0x0][0x2c4] ;  /* 0x0000b100000b7ab9 */ /* 0x000fe20000000800 */
[----:B------:R-:W-:Y:S01]  /*14140*/  ULDC UR9, c[0x0][0x270] ;  /* 0x00009c0000097ab9 */ /* 0x000fe20000000800 */
[----:B------:R-:W-:-:S08]  /*14150*/  UMOV UR12, 0x1 ;  /* 0x00000001000c7882 */ /* 0x000fd00000000000 */
[----:B------:R-:W-:Y:S02]  /*14160*/  @UP0 ULDC UR11, c[0x0][0x2e4] ;  /* 0x0000b900000b0ab9 */ /* 0x000fe40000000800 */
[----:B------:R-:W-:-:S12]  /*14170*/  UIMAD UR9, UR11, UR9, URZ ;  /* 0x000000090b0972a4 */ /* 0x000fd8000f8e023f */
.L_x_601:
[----:B------:R-:W-:Y:S01]  /*14180*/  IMAD.IADD R0, R153, 0x1, -R0 ;  /* 0x0000000199007824 */ /* 0x000fe200078e0a00 */
[----:B------:R-:W-:Y:S01]  /*14190*/  USHF.R.S32.HI UR6, URZ, 0x1f, UR16 ;  /* 0x0000001f3f067899 */ /* 0x000fe20008011410 */
[----:B------:R-:W-:Y:S01]  /*141a0*/  VIADD R14, R10, 0x20 ;  /* 0x000000200a0e7836 */ /* 0x000fe20000000000 */
[----:B------:R-:W-:Y:S01]  /*141b0*/  UIADD3 UR15, -UR27, UR15, URZ ;  /* 0x0000000f1b0f7290 */ /* 0x000fe2000fffe13f */
[----:B------:R-:W-:Y:S01]  /*141c0*/  IMAD.U32 R6, RZ, RZ, UR14 ;  /* 0x0000000eff067e24 */ /* 0x000fe2000f8e00ff */
[C---:B------:R-:W-:Y:S01]  /*141d0*/  ISETP.NE.AND P3, PT, R0.reuse, RZ, PT ;  /* 0x000000ff0000720c */ /* 0x040fe20003f65270 */
[----:B------:R-:W-:Y:S01]  /*141e0*/  IMAD.SHL.U32 R0, R0, 0x8, RZ ;  /* 0x0000000800007824 */ /* 0x000fe200078e00ff */
[----:B------:R-:W-:Y:S01]  /*141f0*/  ULDC.64 UR4, c[0x0][0x2a0] ;  /* 0x0000a80000047ab9 */ /* 0x000fe20000000a00 */
[----:B------:R-:W-:Y:S01]  /*14200*/  UIMAD UR9, UR17, UR9, URZ ;  /* 0x00000009110972a4 */ /* 0x000fe2000f8e023f */
[----:B------:R-:W-:Y:S01]  /*14210*/  MOV R12, UR4 ;  /* 0x00000004000c7c02 */ /* 0x000fe20008000f00 */
[----:B------:R-:W-:Y:S01]  /*14220*/  UIMAD UR6, UR6, UR4, URZ ;  /* 0x00000004060672a4 */ /* 0x000fe2000f8e023f */
[----:B------:R-:W-:Y:S01]  /*14230*/  IADD3 R2, P0, R0, UR10, RZ ;  /* 0x0000000a00027c10 */ /* 0x000fe2000ff1e0ff */
[----:B------:R-:W-:Y:S01]  /*14240*/  USEL UR9, UR9, URZ, !UP3 ;  /* 0x0000003f09097287 */ /* 0x000fe2000d800000 */
[----:B------:R-:W-:Y:S01]  /*14250*/  IADD3 R15, R10, 0x40, RZ ;  /* 0x000000400a0f7810 */ /* 0x000fe20007ffe0ff */
[----:B------:R-:W-:Y:S01]  /*14260*/  UIMAD UR5, UR16, UR5, UR6 ;  /* 0x00000005100572a4 */ /* 0x000fe2000f8e0206 */
[----:B------:R-:W-:Y:S01]  /*14270*/  LEA.HI.X.SX32 R3, R0, UR7, 0x1, P0 ;  /* 0x0000000700037c11 */ /* 0x000fe200080f0eff */
[----:B------:R-:W-:Y:S01]  /*14280*/  UIMAD UR6, UR27, UR12, URZ ;  /* 0x0000000c1b0672a4 */ /* 0x000fe2000f8e023f */
[----:B------:R-:W-:Y:S01]  /*14290*/  ISETP.GE.AND P0, PT, R10, UR15, PT ;  /* 0x0000000f0a007c0c */ /* 0x000fe2000bf06270 */
[----:B------:R-:W-:Y:S01]  /*142a0*/  UIMAD UR9, UR16, UR11, UR9 ;  /* 0x0000000b100972a4 */ /* 0x000fe2000f8e0209 */
[----:B------:R-:W-:Y:S01]  /*142b0*/  BSSY B0, `(.L_x_602) ;  /* 0x000001e000007945 */ /* 0x000fe20003800000 */
[----:B------:R-:W-:Y:S01]  /*142c0*/  USHF.R.S32.HI UR4, URZ, 0x1f, UR6 ;  /* 0x0000001f3f047899 */ /* 0x000fe20008011406 */
[----:B------:R-:W-:Y:S01]  /*142d0*/  IMAD.WIDE.U32 R12, R12, UR16, R2 ;  /* 0x000000100c0c7c25 */ /* 0x000fe2000f8e0002 */
[----:B------:R-:W-:Y:S01]  /*142e0*/  USHF.R.S32.HI UR7, URZ, 0x1f, UR9 ;  /* 0x0000001f3f077899 */ /* 0x000fe20008011409 */
[----:B------:R-:W-:Y:S01]  /*142f0*/  ISETP.GE.AND P2, PT, R14, UR15, PT ;  /* 0x0000000f0e007c0c */ /* 0x000fe2000bf46270 */
[----:B------:R-:W-:Y:S01]  /*14300*/  UIADD3 UR6, UP1, UP0, UR6, UR22, UR9 ;  /* 0x0000001606067290 */ /* 0x000fe2000f83e009 */
[----:B------:R-:W-:Y:S01]  /*14310*/  IMAD.WIDE R6, R6, 0x80, R10 ;  /* 0x0000008006067825 */ /* 0x000fe200078e020a */
[----:B------:R-:W-:-:S02]  /*14320*/  IADD3 R9, R13, UR5, RZ ;  /* 0x000000050d097c10 */ /* 0x000fc4000fffe0ff */
[----:B------:R-:W-:Y:S01]  /*14330*/  UIADD3.X UR22, UR4, UR23, UR7, UP1, UP0 ;  /* 0x0000001704167290 */ /* 0x000fe20008fe0407 */
[----:B------:R-:W-:Y:S01]  /*14340*/  ISETP.GE.AND P1, PT, R15, UR15, PT ;  /* 0x0000000f0f007c0c */ /* 0x000fe2000bf26270 */
[----:B------:R-:W-:Y:S01]  /*14350*/  VIADD R16, R10, 0x60 ;  /* 0x000000600a107836 */ /* 0x000fe20000000000 */
[C---:B------:R-:W-:Y:S01]  /*14360*/  IADD3 R18, R0.reuse, 0x20, RZ ;  /* 0x0000002000127810 */ /* 0x040fe20007ffe0ff */
[----:B------:R-:W-:Y:S01]  /*14370*/  VIADD R17, R0, 0x40 ;  /* 0x0000004000117836 */ /* 0x000fe20000000000 */
[----:B------:R-:W-:Y:S09]  /*14380*/  @P0 BRA `(.L_x_603) ;  /* 0x0000000000400947 */ /* 0x000ff20003800000 */
        /* <DEDUP_REMOVED lines=16> */
.L_x_603:
[----:B------:R-:W-:Y:S05]  /*14490*/  BSYNC B0 ;  /* 0x0000000000007941 */ /* 0x000fea0003800000 */
.L_x_602:
        /* <DEDUP_REMOVED lines=22> */
.L_x_605:
[----:B------:R-:W-:Y:S05]  /*14600*/  BSYNC B0 ;  /* 0x0000000000007941 */ /* 0x000fea0003800000 */
.L_x_604:
        /* <DEDUP_REMOVED lines=22> */
.L_x_607:
[----:B------:R-:W-:Y:S05]  /*14770*/  BSYNC B0 ;  /* 0x0000000000007941 */ /* 0x000fea0003800000 */
.L_x_606:
        /* <DEDUP_REMOVED lines=24> */
.L_x_609:
[----:B------:R-:W-:Y:S05]  /*14900*/  BSYNC B0 ;  /* 0x0000000000007941 */ /* 0x000fea0003800000 */
.L_x_608:
        /* <DEDUP_REMOVED lines=10> */
.L_x_611:
[----:B------:R-:W-:Y:S05]  /*149b0*/  BSYNC B0 ;  /* 0x0000000000007941 */ /* 0x000fea0003800000 */
.L_x_610:
        /* <DEDUP_REMOVED lines=10> */
.L_x_613:
[----:B------:R-:W-:Y:S05]  /*14a60*/  BSYNC B0 ;  /* 0x0000000000007941 */ /* 0x000fea0003800000 */
.L_x_612:
        /* <DEDUP_REMOVED lines=10> */
.L_x_615:
[----:B------:R-:W-:Y:S05]  /*14b10*/  BSYNC B0 ;  /* 0x0000000000007941 */ /* 0x000fea0003800000 */
.L_x_614:
        /* <DEDUP_REMOVED lines=10> */
.L_x_616:
        /* <DEDUP_REMOVED lines=12> */
.L_x_1219:


//--------------------- .text._ZN5flash16flash_fwd_kernelI23Flash_fwd_kernel_traitsILi96ELi128ELi64ELi4ELb0ELb0EN7cutlass10bfloat16_tE19Flash_kernel_traitsILi96ELi128ELi64ELi4ES3_EELb0ELb0ELb0ELb0ELb0ELb0ELb1ELb0EEEvNS_16Flash_fwd_paramsE --------------------------
	.section	.text._ZN5flash16flash_fwd_kernelI23Flash_fwd_kernel_traitsILi96ELi128ELi64ELi4ELb0ELb0EN7cutlass10bfloat16_tE19Flash_kernel_traitsILi96ELi128ELi64ELi4ES3_EELb0ELb0ELb0ELb0ELb0ELb0ELb1ELb0EEEvNS_16Flash_fwd_paramsE,"ax",@progbits
	.align	128
        .global         _ZN5flash16flash_fwd_kernelI23Flash_fwd_kernel_traitsILi96ELi128ELi64ELi4ELb0ELb0EN7cutlass10bfloat16_tE19Flash_kernel_traitsILi96ELi128ELi64ELi4ES3_EELb0ELb0ELb0ELb0ELb0ELb0ELb1ELb0EEEvNS_16Flash_fwd_paramsE
        .type           _ZN5flash16flash_fwd_kernelI23Flash_fwd_kernel_traitsILi96ELi128ELi64ELi4ELb0ELb0EN7cutlass10bfloat16_tE19Flash_kernel_traitsILi96ELi128ELi64ELi4ES3_EELb0ELb0ELb0ELb0ELb0ELb0ELb1ELb0EEEvNS_16Flash_fwd_paramsE,@function
        .size           _ZN5flash16flash_fwd_kernelI23Flash_fwd_kernel_traitsILi96ELi128ELi64ELi4ELb0ELb0EN7cutlass10bfloat16_tE19Flash_kernel_traitsILi96ELi128ELi64ELi4ES3_EELb0ELb0ELb0ELb0ELb0ELb0ELb1ELb0EEEvNS_16Flash_fwd_paramsE,(.L_x_1220 - _ZN5flash16flash_fwd_kernelI23Flash_fwd_kernel_traitsILi96ELi128ELi64ELi4ELb0ELb0EN7cutlass10bfloat16_tE19Flash_kernel_traitsILi96ELi128ELi64ELi4ES3_EELb0ELb0ELb0ELb0ELb0ELb0ELb1ELb0EEEvNS_16Flash_fwd_paramsE)
        .other          _ZN5flash16flash_fwd_kernelI23Flash_fwd_kernel_traitsILi96ELi128ELi64ELi4ELb0ELb0EN7cutlass10bfloat16_tE19Flash_kernel_traitsILi96ELi128ELi64ELi4ES3_EELb0ELb0ELb0ELb0ELb0ELb0ELb1ELb0EEEvNS_16Flash_fwd_paramsE,@"STO_CUDA_ENTRY STV_DEFAULT"
_ZN5flash16flash_fwd_kernelI23Flash_fwd_kernel_traitsILi96ELi128ELi64ELi4ELb0ELb0EN7cutlass10bfloat16_tE19Flash_kernel_traitsILi96ELi128ELi64ELi4ES3_EELb0ELb0ELb0ELb0ELb0ELb0ELb1ELb0EEEvNS_16Flash_fwd_paramsE:
.text._ZN5flash16flash_fwd_kernelI23Flash_fwd_kernel_traitsILi96ELi128ELi64ELi4ELb0ELb0EN7cutlass10bfloat16_tE19Flash_kernel_traitsILi96ELi128ELi64ELi4ES3_EELb0ELb0ELb0ELb0ELb0ELb0ELb1ELb0EEEvNS_16Flash_fwd_paramsE:
        /* <DEDUP_REMOVED lines=41> */
.L_x_617:
[----:B-1----:R-:W1:Y:S02]  /*0290*/  LDC R4, c[0x0][0x2c8] ;  /* 0x0000b200ff047b82 */ /* 0x002e640000000800 */
.L_x_618:
        /* <DEDUP_REMOVED lines=65> */
[--C-:B------:R-:W-:Y:S01]  /*06b0*/  SHF.R.S32.HI R183, RZ, 0x1f, R182.reuse ;  /* 0x0000001fffb77819 */ /* 0x100fe200000114b6 */
[----:B------:R-:W-:Y:S01]  /*06c0*/  @!P2 IMAD.IADD R5, R5, 0x1, -R7 ;  /* 0x000000010505a824 */ /* 0x000fe200078e0a07 */
[----:B------:R-:W-:Y:S01]  /*06d0*/  LOP3.LUT R3, R0, 0x18, R182, 0xf8, !PT ;  /* 0x0000001800037812 */ /* 0x000fe200078ef8b6 */
[----:B------:R-:W-:Y:S01]  /*06e0*/  IMAD.IADD R2, R36, 0x1, -R2 ;  /* 0x0000000124027824 */ /* 0x000fe200078e0a02 */
[----:B------:R-:W-:Y:S01]  /*06f0*/  SHF.R.U32.HI R0, RZ, 0x3, R0 ;  /* 0x00000003ff007819 */ /* 0x000fe20000011600 */
[----:B------:R1:W-:Y:S01]  /*0700*/  STL.64 [R1+0x30], R182 ;  /* 0x000030b601007387 */ /* 0x0003e20000100a00 */
[----:B------:R-:W-:Y:S01]  /*0710*/  ISETP.GE.U32.AND P4, PT, R5, R7, PT ;  /* 0x000000070500720c */ /* 0x000fe20003f86070 */
[----:B------:R-:W-:Y:S01]  /*0720*/  @!P3 IMAD.WIDE.U32 R6, R27, R10, RZ ;  /* 0x0000000a1b06b225 */ /* 0x000fe200078e00ff */
[----:B------:R-:W-:-:S03]  /*0730*/  LOP3.LUT R4, R3, R0, RZ, 0x3c, !PT ;  /* 0x0000000003047212 */ /* 0x000fc600078e3cff */
[----:B------:R-:W-:Y:S02]  /*0740*/  IMAD R0, R32, 0x8, R2 ;  /* 0x0000000820007824 */ /* 0x000fe400078e0202 */
        /* <DEDUP_REMOVED lines=8> */
[----:B------:R-:W-:Y:S01]  /*07d0*/  @!P3 IMAD.IADD R16, R7, 0x1, R11 ;  /* 0x000000010710b824 */ /* 0x000fe200078e020b */
[----:B------:R-:W-:Y:S01]  /*07e0*/  @!P3 MOV R15, R6 ;  /* 0x00000006000fb202 */ /* 0x000fe20000000f00 */
[C---:B-----5:R-:W-:Y:S02]  /*07f0*/  @P0 IMAD R8, R0.reuse, R25, RZ ;  /* 0x0000001900080224 */ /* 0x060fe400078e02ff */
[----:B------:R-:W-:-:S04]  /*0800*/  @P0 IMAD.WIDE.U32 R2, R0, R24, RZ ;  /* 0x0000001800020225 */ /* 0x000fc800078e00ff */
[C---:B---3--:R-:W-:Y:S02]  /*0810*/  @P0 IMAD R0, R4.reuse, R21, RZ ;  /* 0x0000001504000224 */ /* 0x048fe400078e02ff */
[----:B------:R-:W-:-:S04]  /*0820*/  @P0 IMAD.WIDE.U32 R4, R4, R20, RZ ;  /* 0x0000001404040225 */ /* 0x000fc800078e00ff */
[----:B------:R-:W-:Y:S01]  /*0830*/  @P0 IMAD.IADD R14, R3, 0x1, R8 ;  /* 0x00000001030e0824 */ /* 0x000fe200078e0208 */
[----:B------:R-:W-:Y:S01]  /*0840*/  @P0 IADD3 R13, R5, R0, RZ ;  /* 0x00000000050d0210 */ /* 0x000fe20007ffe0ff */
        /* <DEDUP_REMOVED lines=16> */
.L_x_620:
        /* <DEDUP_REMOVED lines=14> */
.L_x_621:
        /* <DEDUP_REMOVED lines=26> */
[----:B------:R-:W-:Y:S01]  /*0bd0*/  IADD3 R177, R182, 0x20, RZ ;  /* 0x00000020b6b17810 */ /* 0x000fe20007ffe0ff */
[----:B------:R-:W-:Y:S01]  /*0be0*/  IMAD R9, R29, UR5, R9 ;  /* 0x000000051d097c24 */ /* 0x000fe2000f8e0209 */
[----:B------:R-:W-:Y:S01]  /*0bf0*/  ULDC.64 UR4, c[0x0][0x268] ;  /* 0x00009a0000047ab9 */ /* 0x000fe20000000a00 */
[----:B------:R-:W-:Y:S01]  /*0c00*/  IMAD.WIDE.U32 R40, R0, UR6, R4 ;  /* 0x0000000600287c25 */ /* 0x000fe2000f8e0004 */
[----:B------:R-:W-:Y:S02]  /*0c10*/  ISETP.GE.AND P2, PT, R36, R26, PT ;  /* 0x0000001a2400720c */ /* 0x000fe40003f46270 */
[----:B------:R-:W-:Y:S01]  /*0c20*/  SHF.R.S32.HI R8, RZ, 0x1f, R0 ;  /* 0x0000001fff087819 */ /* 0x000fe20000011400 */
[----:B------:R-:W-:Y:S01]  /*0c30*/  IMAD.WIDE.U32 R34, R0, UR4, R2 ;  /* 0x0000000400227c25 */ /* 0x000fe2000f8e0002 */
[----:B------:R2:W-:Y:S01]  /*0c40*/  STL.64 [R1+0x50], R40 ;  /* 0x0000502801007387 */ /* 0x0005e20000100a00 */
[----:B------:R-:W-:Y:S02]  /*0c50*/  LEA.HI.SX32 R49, R227, 0xffffffff, 0x1a ;  /* 0xffffffffe3317811 */ /* 0x000fe400078fd2ff */
[C---:B------:R-:W-:Y:S01]  /*0c60*/  VIADD R33, R36.reuse, 0x20 ;  /* 0x0000002024217836 */ /* 0x040fe20000000000 */
[----:B------:R2:W-:Y:S01]  /*0c70*/  STL.64 [R1+0x48], R34 ;  /* 0x0000482201007387 */ /* 0x0005e20000100a00 */
[----:B------:R-:W-:Y:S01]  /*0c80*/  VIADD R14, R36, 0x60 ;  /* 0x00000060240e7836 */ /* 0x000fe20000000000 */
[----:B------:R-:W-:Y:S01]  /*0c90*/  LEA.HI R5, R22, R160, RZ, 0x4 ;  /* 0x000000a016057211 */ /* 0x000fe200078f20ff */
[----:B------:R-:W-:Y:S01]  /*0ca0*/  VIADD R167, R182, 0x40 ;  /* 0x00000040b6a77836 */ /* 0x000fe20000000000 */
[----:B------:R2:W-:Y:S01]  /*0cb0*/  STL [R1+0x74], R33 ;  /* 0x0000742101007387 */ /* 0x0005e20000100800 */
[C---:B------:R-:W-:Y:S01]  /*0cc0*/  IMAD R4, R8.reuse, UR4, RZ ;  /* 0x0000000408047c24 */ /* 0x040fe2000f8e02ff */
[----:B------:R-:W-:Y:S01]  /*0cd0*/  UMOV UR4, 0x400 ;  /* 0x0000040000047882 */ /* 0x000fe20000000000 */
[----:B------:R-:W-:Y:S01]  /*0ce0*/  IMAD R6, R8, UR6, RZ ;  /* 0x0000000608067c24 */ /* 0x000fe2000f8e02ff */
[----:B------:R2:W-:Y:S01]  /*0cf0*/  STL [R1+0x7c], R27 ;  /* 0x00007c1b01007387 */ /* 0x0005e20000100800 */
[----:B-1----:R-:W-:Y:S01]  /*0d00*/  ULEA UR4, UR10, UR4, 0x18 ;  /* 0x000000040a047291 */ /* 0x002fe2000f8ec03f */
[----:B------:R-:W-:Y:S01]  /*0d10*/  IMAD R23, R49, -0x40, R48 ;  /* 0xffffffc031177824 */ /* 0x000fe200078e0230 */
[----:B------:R-:W-:Y:S01]  /*0d20*/  SHF.R.S32.HI R8, RZ, 0x4, R5 ;  /* 0x00000004ff087819 */ /* 0x000fe20000011405 */
[----:B------:R2:W-:Y:S01]  /*0d30*/  STL [R1+0x78], R14 ;  /* 0x0000780e01007387 */ /* 0x0005e20000100800 */
[C---:B------:R-:W-:Y:S01]  /*0d40*/  IMAD R18, R0.reuse, UR7, R6 ;  /* 0x0000000700127c24 */ /* 0x040fe2000f8e0206 */
[----:B------:R-:W-:Y:S01]  /*0d50*/  ISETP.GE.AND P1, PT, R33, R26, PT ;  /* 0x0000001a2100720c */ /* 0x000fe20003f26270 */
[----:B------:R-:W-:Y:S01]  /*0d60*/  IMAD R31, R0, UR5, R4 ;  /* 0x00000005001f7c24 */ /* 0x000fe2000f8e0204 */
[----:B------:R2:W-:Y:S01]  /*0d70*/  STL [R1+0x10], R177 ;  /* 0x000010b101007387 */ /* 0x0005e20000100800 */
[----:B------:R-:W-:-:S02]  /*0d80*/  ISETP.GE.AND P6, PT, R36, R23, PT ;  /* 0x000000172400720c */ /* 0x000fc40003fc6270 */
[----:B------:R-:W-:Y:S01]  /*0d90*/  ISETP.GE.AND P0, PT, R27, R26, PT ;  /* 0x0000001a1b00720c */ /* 0x000fe20003f06270 */
[----:B------:R2:W-:Y:S01]  /*0da0*/  STL [R1+0x14], R167 ;  /* 0x000014a701007387 */ /* 0x0005e20000100800 */
[C---:B------:R-:W-:Y:S02]  /*0db0*/  LOP3.LUT R13, R5.reuse, 0xfffffff0, RZ, 0xc0, !PT ;  /* 0xfffffff0050d7812 */ /* 0x040fe400078ec0ff */
[----:B------:R-:W-:Y:S02]  /*0dc0*/  LEA.HI R12, R5, R8, RZ, 0x1 ;  /* 0x00000008050c7211 */ /* 0x000fe400078f08ff */
        /* <DEDUP_REMOVED lines=40> */
.L_x_623:
[----:B------:R-:W-:Y:S05]  /*1050*/  BSYNC B0 ;  /* 0x0000000000007941 */ /* 0x000fea0003800000 */
.L_x_622:
        /* <DEDUP_REMOVED lines=47> */
.L_x_625:
[----:B------:R-:W-:Y:S05]  /*1350*/  BSYNC B0 ;  /* 0x0000000000007941 */ /* 0x000fea0003800000 */
.L_x_624:
[----:B------:R-:W-:Y:S01]  /*1360*/  LEA.HI R19, R12, R12, RZ, 0x1 ;  /* 0x0000000c0c137211 */ /* 0x000fe200078f08ff */
[----:B------:R-:W-:Y:S01]  /*1370*/  BSSY B0, `(.L_x_626) ;  /* 0x0000032000007945 */ /* 0x000fe20003800000 */
[----:B------:R-:W-:Y:S02]  /*1380*/  LOP3.LUT R2, R8, 0x7fffffe, RZ, 0xc0, !PT ;  /* 0x07fffffe08027812 */ /* 0x000fe400078ec0ff */
[----:B------:R-:W-:Y:S02]  /*1390*/  LOP3.LUT R0, R19, 0x3fffffe, RZ, 0xc0, !PT ;  /* 0x03fffffe13007812 */ /* 0x000fe400078ec0ff */
[----:B-1-3--:R-:W-:Y:S01]  /*13a0*/  SHF.R.S32.HI R4, RZ, 0x1f, R9 ;  /* 0x0000001fff047819 */ /* 0x00afe20000011409 */
[----:B------:R-:W-:Y:S01]  /*13b0*/  IMAD.IADD R151, R9, 0x1, -R2 ;  /* 0x0000000109977824 */ /* 0x000fe200078e0a02 */
[----:B------:R-:W-:Y:S01]  /*13c0*/  SHF.R.S32.HI R13, RZ, 0x1, R8 ;  /* 0x00000001ff0d7819 */ /* 0x000fe20000011408 */
[----:B------:R-:W-:Y:S01]  /*13d0*/  IMAD.IADD R28, R12, 0x1, -R0 ;  /* 0x000000010c1c7824 */ /* 0x000fe200078e0a00 */
        /* <DEDUP_REMOVED lines=43> */
.L_x_627:
[----:B------:R-:W-:Y:S05]  /*1690*/  BSYNC B0 ;  /* 0x0000000000007941 */ /* 0x000fea0003800000 */
.L_x_626:
[----:B------:R-:W-:Y:S01]  /*16a0*/  IMAD.IADD R179, R41, 0x1, R18 ;  /* 0x0000000129b37824 */ /* 0x000fe200078e0212 */
[----:B------:R-:W-:Y:S01]  /*16b0*/  MOV R178, R40 ;  /* 0x0000002800b27202 */ /* 0x000fe20000000f00 */
[C---:B------:R-:W-:Y:S01]  /*16c0*/  IMAD.SHL.U32 R148, R20.reuse, 0x40, RZ ;  /* 0x0000004014947824 */ /* 0x040fe200078e00ff */
[----:B------:R-:W-:Y:S01]  /*16d0*/  SHF.L.U64.HI R164, R20, 0x6, R21 ;  /* 0x0000000614a47819 */ /* 0x000fe20000010215 */
[----:B------:R-:W-:Y:S01]  /*16e0*/  BSSY B0, `(.L_x_628) ;  /* 0x000002f000007945 */ /* 0x000fe20003800000 */
[----:B------:R-:W-:Y:S01]  /*16f0*/  SHF.R.S32.HI R22, RZ, 0x1f, R49 ;  /* 0x0000001fff167819 */ /* 0x000fe20000011431 */
[----:B------:R4:W-:Y:S01]  /*1700*/  STL.64 [R1+0x38], R178 ;  /* 0x000038b201007387 */ /* 0x0009e20000100a00 */
[----:B------:R-:W-:Y:S01]  /*1710*/  LOP3.LUT R0, R12, 0xfffffffc, RZ, 0xc0, !PT ;  /* 0xfffffffc0c007812 */ /* 0x000fe200078ec0ff */
[----:B-1-3--:R-:W-:Y:S02]  /*1720*/  IMAD R4, R164, R49, RZ ;  /* 0x00000031a4047224 */ /* 0x00afe400078e02ff */
[----:B------:R-:W-:Y:S01]  /*1730*/  IMAD.WIDE.U32 R2, R49, R148, R178 ;  /* 0x0000009431027225 */ /* 0x000fe200078e00b2 */
[----:B--2---:R-:W-:-:S03]  /*1740*/  IADD3 R27, R13, -R0, RZ ;  /* 0x800000000d1b7210 */ /* 0x004fc60007ffe0ff */
        /* <DEDUP_REMOVED lines=40> */
.L_x_629:
[----:B------:R-:W-:Y:S05]  /*19d0*/  BSYNC B0 ;  /* 0x0000000000007941 */ /* 0x000fea0003800000 */
.L_x_628:
        /* <DEDUP_REMOVED lines=35> */
.L_x_631:
[----:B------:R-:W-:Y:S05]  /*1c10*/  BSYNC B0 ;  /* 0x0000000000007941 */ /* 0x000fea0003800000 */
.L_x_630:
        /* <DEDUP_REMOVED lines=37> */
.L_x_633:
[----:B------:R-:W-:Y:S05]  /*1e70*/  BSYNC B0 ;  /* 0x0000000000007941 */ /* 0x000fea0003800000 */
.L_x_632:
        /* <DEDUP_REMOVED lines=8> */
[----:B---3--:R-:W-:Y:S01]  /*1f00*/  IMAD.SHL.U32 R5, R30, 0x8, RZ ;  /* 0x000000081e057824 */ /* 0x008fe200078e00ff */
        /* <DEDUP_REMOVED lines=18> */
[----:B------:R-:W-:Y:S01]  /*2030*/  LEA R6, P0, R4, R34, 0x6 ;  /* 0x0000002204067211 */ /* 0x000fe200078030ff */
        /* <DEDUP_REMOVED lines=44> */
.L_x_635:
[----:B------:R-:W-:Y:S05]  /*2300*/  BSYNC B0 ;  /* 0x0000000000007941 */ /* 0x000fea0003800000 */
.L_x_634:
        /* <DEDUP_REMOVED lines=38> */
.L_x_637:
[----:B------:R-:W-:Y:S05]  /*2570*/  BSYNC B0 ;  /* 0x0000000000007941 */ /* 0x000fea0003800000 */
.L_x_636:
[----:B------:R-:W-:Y:S01]  /*2580*/  LDSM.16.M88.4 R12, [R221+0x6000] ;  /* 0x00600000dd0c783b */ /* 0x000fe20000000200 */
[----:B------:R-:W-:Y:S01]  /*2590*/  IMAD.MOV.U32 R0, RZ, RZ, 0x20 ;  /* 0x00000020ff007424 */ /* 0x000fe200078e00ff */
[----:B------:R-:W-:Y:S01]  /*25a0*/  LOP3.LUT P0, RZ, R19, 0x2, RZ, 0xc0, !PT ;  /* 0x0000000213ff7812 */ /* 0x000fe2000780c0ff */
[----:B-123--:R-:W-:Y:S01]  /*25b0*/  IMAD.MOV.U32 R2, RZ, RZ, 0x10 ;  /* 0x00000010ff027424 */ /* 0x00efe200078e00ff */
[----:B------:R-:W1:Y:S01]  /*25c0*/  LDSM.16.M88.4 R4, [R224+0x1000] ;  /* 0x00100000e004783b */ /* 0x000e620000000200 */
[----:B------:R-:W-:Y:S01]  /*25d0*/  LOP3.LUT P1, RZ, R27, 0x2, RZ, 0xc0, !PT ;  /* 0x000000021bff7812 */ /* 0x000fe2000782c0ff */
[----:B------:R-:W-:Y:S01]  /*25e0*/  ULDC UR5, c[0x0][0x39c] ;  /* 0x0000e70000057ab9 */ /* 0x000fe20000000800 */
[----:B------:R-:W-:Y:S01]  /*25f0*/  SEL R0, R0, 0xffffffe0, !P0 ;  /* 0xffffffe000007807 */ /* 0x000fe20004000000 */
[----:B------:R-:W2:Y:S01]  /*2600*/  LDSM.16.M88.4 R8, [R224] ;  /* 0x00000000e008783b */ /* 0x000ea20000000200 */
[----:B------:R-:W-:Y:S01]  /*2610*/  SEL R2, R2, 0xfffffff0, !P1 ;  /* 0xfffffff002027807 */ /* 0x000fe20004800000 */
[----:B------:R-:W-:-:S02]  /*2620*/  IMAD.SHL.U32 R3, R160, 0x2, RZ ;  /* 0x00000002a0037824 */ /* 0x000fc400078e00ff */
[----:B------:R-:W-:Y:S01]  /*2630*/  IMAD.IADD R223, R221, 0x1, R0 ;  /* 0x00000001dddf7824 */ /* 0x000fe200078e0200 */
[----:B------:R-:W-:Y:S01]  /*2640*/  LDSM.16.M88.4 R28, [R224+0x3000] ;  /* 0x00300000e01c783b */ /* 0x000fe20000000200 */
[----:B------:R-:W-:-:S03]  /*2650*/  IMAD R225, R2, 0x2, R224 ;  /* 0x0000000202e17824 */ /* 0x000fc600078e02e0 */
[----:B------:R-:W-:Y:S04]  /*2660*/  LDSM.16.M88.4 R44, [R223+0x6000] ;  /* 0x00600000df2c783b */ /* 0x000fe80000000200 */
[----:B------:R-:W3:Y:S04]  /*2670*/  LDSM.16.M88.4 R36, [R225+0x1000] ;  /* 0x00100000e124783b */ /* 0x000ee80000000200 */
[----:B------:R-:W5:Y:S04]  /*2680*/  LDSM.16.M88.4 R40, [R225] ;  /* 0x00000000e128783b */ /* 0x000f680000000200 */
[----:B------:R-:W-:Y:S04]  /*2690*/  LDSM.16.M88.4 R64, [R221+0x7000] ;  /* 0x00700000dd40783b */ /* 0x000fe80000000200 */
[----:B------:R-:W-:Y:S04]  /*26a0*/  LDSM.16.M88.4 R32, [R224+0x2000] ;  /* 0x00200000e020783b */ /* 0x000fe80000000200 */
[----:B------:R-:W4:Y:S04]  /*26b0*/  LDSM.16.M88.4 R16, [R221+0x6400] ;  /* 0x00640000dd10783b */ /* 0x000f280000000200 */
[----:B------:R-:W4:Y:S01]  /*26c0*/  LDSM.16.M88.4 R52, [R221+0x6800] ;  /* 0x00680000dd34783b */ /* 0x000f220000000200 */
[-C--:B-1----:R-:W-:Y:S03]  /*26d0*/  HMMA.16816.F32.BF16 R24, R4, R12.reuse, RZ ;  /* 0x0000000c0418723c */ /* 0x082fe600000418ff */
[----:B------:R-:W1:Y:S04]  /*26e0*/  LDSM.16.M88.4 R56, [R221+0x6c00] ;  /* 0x006c0000dd38783b */ /* 0x000e680000000200 */
[----:B------:R-:W-:Y:S01]  /*26f0*/  LDSM.16.M88.4 R80, [R223+0x7000] ;  /* 0x00700000df50783b */ /* 0x000fe20000000200 */
[----:B--2---:R-:W-:Y:S03]  /*2700*/  HMMA.16816.F32.BF16 R20, R8, R12, RZ ;  /* 0x0000000c0814723c */ /* 0x004fe600000418ff */
[----:B------:R-:W-:Y:S03]  /*2710*/  LDSM.16.M88.4 R76, [R223+0x6400] ;  /* 0x00640000df4c783b */ /* 0x000fe60000000200 */
[----:B------:R-:W-:Y:S01]  /*2720*/  HMMA.16816.F32.BF16 R88, R4, R14, RZ ;  /* 0x0000000e0458723c */ /* 0x000fe200000418ff */
[----:B------:R-:W-:Y:S04]  /*2730*/  LDSM.16.M88.4 R72, [R221+0x8000] ;  /* 0x00800000dd48783b */ /* 0x000fe80000000200 */
[----:B------:R-:W-:Y:S04]  /*2740*/  LDSM.16.M88.4 R68, [R223+0x6800] ;  /* 0x00680000df44783b */ /* 0x000fe80000000200 */
[----:B------:R-:W-:Y:S01]  /*2750*/  LDSM.16.M88.4 R144, [R223+0x6c00] ;  /* 0x006c0000df90783b */ /* 0x000fe20000000200 */
[-C--:B---3--:R-:W-:Y:S03]  /*2760*/  HMMA.16816.F32.BF16 R60, R36, R44.reuse, R24 ;  /* 0x0000002c243c723c */ /* 0x088fe60000041818 */
[----:B------:R-:W2:Y:S04]  /*2770*/  LDSM.16.M88.4 R24, [R225+0x2000] ;  /* 0x00200000e118783b */ /* 0x000ea80000000200 */
[----:B------:R-:W0:Y:S01]  /*2780*/  LDGDEPBAR ;  /* 0x00000000000079af */ /* 0x000e220000000000 */
[----:B-----5:R-:W-:Y:S06]  /*2790*/  HMMA.16816.F32.BF16 R20, R40, R44, R20 ;  /* 0x0000002c2814723c */ /* 0x020fec0000041814 */
[C---:B----4-:R-:W-:Y:S06]  /*27a0*/  HMMA.16816.F32.BF16 R92, R4.reuse, R16, RZ ;  /* 0x00000010045c723c */ /* 0x050fec00000418ff */
[----:B------:R-:W-:Y:S06]  /*27b0*/  HMMA.16816.F32.BF16 R112, R4, R52, RZ ;  /* 0x000000340470723c */ /* 0x000fec00000418ff */
[----:B------:R-:W-:Y:S06]  /*27c0*/  HMMA.16816.F32.BF16 R96, R28, R64, R60 ;  /* 0x000000401c60723c */ /* 0x000fec000004183c */
[----:B------:R-:W-:Y:S01]  /*27d0*/  HMMA.16816.F32.BF16 R60, R8, R14, RZ ;  /* 0x0000000e083c723c */ /* 0x000fe200000418ff */
[----:B------:R-:W-:Y:S05]  /*27e0*/  LDSM.16.M88.4 R12, [R224+0x4000] ;  /* 0x00400000e00c783b */ /* 0x000fea0000000200 */
[----:B------:R-:W-:Y:S01]  /*27f0*/  HMMA.16816.F32.BF16 R84, R32, R64, R20 ;  /* 0x000000402054723c */ /* 0x000fe20000041814 */
[----:B------:R-:W3:Y:S05]  /*2800*/  LDSM.16.M88.4 R20, [R225+0x3000] ;  /* 0x00300000e114783b */ /* 0x000eea0000000200 */
[C---:B-1----:R-:W-:Y:S06]  /*2810*/  HMMA.16816.F32.BF16 R104, R4.reuse, R56, RZ ;  /* 0x000000380468723c */ /* 0x042fec00000418ff */
[C---:B------:R-:W-:Y:S06]  /*2820*/  HMMA.16816.F32.BF16 R116, R4.reuse, R18, RZ ;  /* 0x000000120474723c */ /* 0x040fec00000418ff */
[C---:B------:R-:W-:Y:S06]  /*2830*/  HMMA.16816.F32.BF16 R108, R4.reuse, R54, RZ ;  /* 0x00000036046c723c */ /* 0x040fec00000418ff */
[----:B------:R-:W-:Y:S06]  /*2840*/  HMMA.16816.F32.BF16 R100, R4, R58, RZ ;  /* 0x0000003a0464723c */ /* 0x000fec00000418ff */
[----:B------:R-:W-:Y:S01]  /*2850*/  HMMA.16816.F32.BF16 R4, R40, R46, R60 ;  /* 0x0000002e2804723c */ /* 0x000fe2000004183c */
[----:B------:R-:W-:Y:S05]  /*2860*/  LDSM.16.M88.4 R60, [R223+0x8000] ;  /* 0x00800000df3c783b */ /* 0x000fea0000000200 */
[C---:B------:R-:W-:Y:S06]  /*2870*/  HMMA.16816.F32.BF16 R132, R8.reuse, R52, RZ ;  /* 0x000000340884723c */ /* 0x040fec00000418ff */
[----:B------:R-:W-:Y:S06]  /*2880*/  HMMA.16816.F32.BF16 R136, R8, R54, RZ ;  /* 0x000000360888723c */ /* 0x000fec00000418ff */
[----:B------:R-:W-:Y:S06]  /*2890*/  HMMA.16816.F32.BF16 R44, R36, R46, R88 ;  /* 0x0000002e242c723c */ /* 0x000fec0000041858 */
[----:B--2---:R-:W-:Y:S06]  /*28a0*/  HMMA.16816.F32.BF16 R52, R24, R80, R84 ;  /* 0x000000501834723c */ /* 0x004fec0000041854 */
[C---:B------:R-:W-:Y:S06]  /*28b0*/  HMMA.16816.F32.BF16 R124, R8.reuse, R16, RZ ;  /* 0x00000010087c723c */ /* 0x040fec00000418ff */
[C---:B------:R-:W-:Y:S01]  /*28c0*/  HMMA.16816.F32.BF16 R140, R8.reuse, R18, RZ ;  /* 0x00000012088c723c */ /* 0x040fe200000418ff */
[----:B------:R-:W1:Y:S05]  /*28d0*/  LDSM.16.M88.4 R16, [R224+0x5000] ;  /* 0x00500000e010783b */ /* 0x000e6a0000000200 */
[C---:B------:R-:W-:Y:S06]  /*28e0*/  HMMA.16816.F32.BF16 R128, R8.reuse, R56, RZ ;  /* 0x000000380880723c */ /* 0x040fec00000418ff */
[----:B------:R-:W-:Y:S01]  /*28f0*/  HMMA.16816.F32.BF16 R156, R8, R58, RZ ;  /* 0x0000003a089c723c */ /* 0x000fe200000418ff */
[----:B------:R-:W2:Y:S05]  /*2900*/  LDSM.16.M88.4 R8, [R225+0x4000] ;  /* 0x00400000e108783b */ /* 0x000eaa0000000200 */
[----:B------:R-:W-:Y:S06]  /*2910*/  HMMA.16816.F32.BF16 R120, R36, R76, R92 ;  /* 0x0000004c2478723c */ /* 0x000fec000004185c */
[----:B---3--:R-:W-:Y:S06]  /*2920*/  HMMA.16816.F32.BF16 R56, R20, R80, R96 ;  /* 0x000000501438723c */ /* 0x008fec0000041860 */
[-C--:B------:R-:W-:Y:S01]  /*2930*/  HMMA.16816.F32.BF16 R92, R32, R66.reuse, R4 ;  /* 0x00000042205c723c */ /* 0x080fe20000041804 */
[----:B------:R-:W-:Y:S05]  /*2940*/  LDSM.16.M88.4 R4, [R225+0x5000] ;  /* 0x00500000e104783b */ /* 0x000fea0000000200 */
[----:B------:R-:W-:Y:S01]  /*2950*/  HMMA.16816.F32.BF16 R84, R28, R66, R44 ;  /* 0x000000421c54723c */ /* 0x000fe2000004182c */
[----:B------:R-:W-:Y:S05]  /*2960*/  LDSM.16.M88.4 R44, [R223+0x7400] ;  /* 0x00740000df2c783b */ /* 0x000fea0000000200 */
[----:B------:R-:W-:Y:S01]  /*2970*/  HMMA.16816.F32.BF16 R88, R12, R72, R52 ;  /* 0x000000480c58723c */ /* 0x000fe20000041834 */
[----:B------:R-:W3:Y:S05]  /*2980*/  LDSM.16.M88.4 R52, [R221+0x7400] ;  /* 0x00740000dd34783b */ /* 0x000eea0000000200 */
[C---:B------:R-:W-:Y:S06]  /*2990*/  HMMA.16816.F32.BF16 R112, R36.reuse, R68, R112 ;  /* 0x000000442470723c */ /* 0x040fec0000041870 */
[C---:B------:R-:W-:Y:S06]  /*29a0*/  HMMA.16816.F32.BF16 R104, R36.reuse, R144, R104 ;  /* 0x000000902468723c */ /* 0x040fec0000041868 */
[C---:B------:R-:W-:Y:S06]  /*29b0*/  HMMA.16816.F32.BF16 R116, R36.reuse, R78, R116 ;  /* 0x0000004e2474723c */ /* 0x040fec0000041874 */
[C---:B------:R-:W-:Y:S06]  /*29c0*/  HMMA.16816.F32.BF16 R108, R36.reuse, R70, R108 ;  /* 0x00000046246c723c */ /* 0x040fec000004186c */
[----:B------:R-:W-:Y:S06]  /*29d0*/  HMMA.16816.F32.BF16 R152, R36, R146, R100 ;  /* 0x000000922498723c */ /* 0x000fec0000041864 */
[----:B------:R-:W-:Y:S06]  /*29e0*/  HMMA.16816.F32.BF16 R36, R40, R76, R124 ;  /* 0x0000004c2824723c */ /* 0x000fec000004187c */
[----:B-1----:R-:W-:Y:S06]  /*29f0*/  HMMA.16816.F32.BF16 R56, R16, R72, R56 ;  /* 0x000000481038723c */ /* 0x002fec0000041838 */
[-C--:B------:R-:W-:Y:S06]  /*2a00*/  HMMA.16816.F32.BF16 R64, R24, R82.reuse, R92 ;  /* 0x000000521840723c */ /* 0x080fec000004185c */
[----:B------:R-:W-:Y:S06]  /*2a10*/  HMMA.16816.F32.BF16 R80, R20, R82, R84 ;  /* 0x000000521450723c */ /* 0x000fec0000041854 */
[----:B--2---:R-:W-:Y:S06]  /*2a20*/  HMMA.16816.F32.BF16 R88, R8, R60, R88 ;  /* 0x0000003c0858723c */ /* 0x004fec0000041858 */
[C---:B------:R-:W-:Y:S06]  /*2a30*/  HMMA.16816.F32.BF16 R132, R40.reuse, R68, R132 ;  /* 0x000000442884723c */ /* 0x040fec0000041884 */
[----:B------:R-:W-:Y:S06]  /*2a40*/  HMMA.16816.F32.BF16 R136, R40, R70, R136 ;  /* 0x000000462888723c */ /* 0x000fec0000041888 */
[----:B---3--:R-:W-:Y:S01]  /*2a50*/  HMMA.16816.F32.BF16 R68, R32, R52, R36 ;  /* 0x000000342044723c */ /* 0x008fe20000041824 */
[----:B------:R-:W1:Y:S05]  /*2a60*/  LDSM.16.M88.4 R36, [R221+0x8400] ;  /* 0x00840000dd24783b */ /* 0x000e6a0000000200 */
[----:B------:R-:W-:Y:S01]  /*2a70*/  HMMA.16816.F32.BF16 R96, R4, R60, R56 ;  /* 0x0000003c0460723c */ /* 0x000fe20000041838 */
[----:B------:R-:W-:-:S05]  /*2a80*/  FMUL.FTZ R0, R88, UR5 ;  /* 0x0000000558007c20 */ /* 0x000fca0008410000 */
[----:B------:R-:W-:Y:S06]  /*2a90*/  HMMA.16816.F32.BF16 R64, R12, R74, R64 ;  /* 0x0000004a0c40723c */ /* 0x000fec0000041840 */
[----:B------:R-:W-:Y:S06]  /*2aa0*/  HMMA.16816.F32.BF16 R56, R28, R52, R120 ;  /* 0x000000341c38723c */ /* 0x000fec0000041878 */
[----:B------:R-:W-:Y:S06]  /*2ab0*/  HMMA.16816.F32.BF16 R72, R16, R74, R80 ;  /* 0x0000004a1048723c */ /* 0x000fec0000041850 */
[C---:B------:R-:W-:Y:S06]  /*2ac0*/  HMMA.16816.F32.BF16 R100, R40.reuse, R78, R140 ;  /* 0x0000004e2864723c */ /* 0x040fec000004188c */
[----:B------:R-:W-:Y:S01]  /*2ad0*/  HMMA.16816.F32.BF16 R128, R40, R144, R128 ;  /* 0x000000902880723c */ /* 0x000fe20000041880 */
[----:B------:R2:W-:Y:S05]  /*2ae0*/  MUFU.TANH R144, R0 ;  /* 0x0000000000907308 */ /* 0x0005ea0000002400 */
[-C--:B------:R-:W-:Y:S06]  /*2af0*/  HMMA.16816.F32.BF16 R76, R24, R44.reuse, R68 ;  /* 0x0000002c184c723c */ /* 0x080fec0000041844 */
[----:B------:R-:W-:Y:S01]  /*2b00*/  HMMA.16816.F32.BF16 R68, R20, R44, R56 ;  /* 0x0000002c1444723c */ /* 0x000fe20000041838 */
[----:B------:R-:W-:Y:S01]  /*2b10*/  LDSM.16.M88.4 R56, [R223+0x8400] ;  /* 0x00840000df38783b */ /* 0x000fe20000000200 */
[----:B--2---:R-:W-:-:S04]  /*2b20*/  FMUL.FTZ R0, R89, UR5 ;  /* 0x0000000559007c20 */ /* 0x004fc80008410000 */
[----:B------:R-:W-:Y:S01]  /*2b30*/  HMMA.16816.F32.BF16 R92, R4, R62, R72 ;  /* 0x0000003e045c723c */ /* 0x000fe20000041848 */
[----:B------:R2:W-:Y:S05]  /*2b40*/  MUFU.TANH R143, R0 ;  /* 0x00000000008f7308 */ /* 0x0005ea0000002400 */
[----:B------:R-:W-:Y:S06]  /*2b50*/  HMMA.16816.F32.BF16 R72, R32, R54, R100 ;  /* 0x000000362048723c */ /* 0x000fec0000041864 */
[----:B------:R-:W-:Y:S01]  /*2b60*/  HMMA.16816.F32.BF16 R84, R8, R62, R64 ;  /* 0x0000003e0854723c */ /* 0x000fe20000041840 */
[----:B------:R-:W3:Y:S05]  /*2b70*/  LDSM.16.M88.4 R64, [R221+0x7800] ;  /* 0x00780000dd40783b */ /* 0x000eea0000000200 */
[----:B------:R-:W-:Y:S01]  /*2b80*/  HMMA.16816.F32.BF16 R80, R28, R54, R116 ;  /* 0x000000361c50723c */ /* 0x000fe20000041874 */
[----:B------:R-:W4:Y:S01]  /*2b90*/  LDSM.16.M88.4 R52, [R223+0x7800] ;  /* 0x00780000df34783b */ /* 0x000f220000000200 */
[----:B--2---:R-:W-:-:S04]  /*2ba0*/  FMUL.FTZ R0, R90, UR5 ;  /* 0x000000055a007c20 */ /* 0x004fc80008410000 */
[----:B------:R2:W-:Y:S01]  /*2bb0*/  MUFU.TANH R141, R0 ;  /* 0x00000000008d7308 */ /* 0x0005e20000002400 */
[-C--:B-1----:R-:W-:Y:S06]  /*2bc0*/  HMMA.16816.F32.BF16 R76, R12, R36.reuse, R76 ;  /* 0x000000240c4c723c */ /* 0x082fec000004184c */
[----:B------:R-:W-:Y:S06]  /*2bd0*/  HMMA.16816.F32.BF16 R60, R16, R36, R68 ;  /* 0x00000024103c723c */ /* 0x000fec0000041844 */
[----:B------:R-:W-:Y:S01]  /*2be0*/  HMMA.16816.F32.BF16 R68, R24, R46, R72 ;  /* 0x0000002e1844723c */ /* 0x000fe20000041848 */
[----:B--2---:R-:W-:-:S05]  /*2bf0*/  FMUL.FTZ R0, R91, UR5 ;  /* 0x000000055b007c20 */ /* 0x004fca0008410000 */
[----:B------:R-:W-:Y:S01]  /*2c00*/  HMMA.16816.F32.BF16 R72, R20, R46, R80 ;  /* 0x0000002e1448723c */ /* 0x000fe20000041850 */
[----:B------:R1:W-:Y:S05]  /*2c10*/  MUFU.TANH R142, R0 ;  /* 0x00000000008e7308 */ /* 0x0003ea0000002400 */
[----:B---3--:R-:W-:Y:S06]  /*2c20*/  HMMA.16816.F32.BF16 R44, R28, R64, R112 ;  /* 0x000000401c2c723c */ /* 0x008fec0000041870 */
[----:B------:R-:W-:Y:S01]  /*2c30*/  HMMA.16816.F32.BF16 R88, R4, R56, R60 ;  /* 0x000000380458723c */ /* 0x000fe2000004183c */
[----:B------:R-:W2:Y:S01]  /*2c40*/  LDSM.16.M88.4 R60, [R221+0x8800] ;  /* 0x00880000dd3c783b */ /* 0x000ea20000000200 */
[----:B-1----:R-:W-:-:S04]  /*2c50*/  FMUL.FTZ R0, R96, UR5 ;  /* 0x0000000560007c20 */ /* 0x002fc80008410000 */
[-C--:B------:R-:W-:Y:S01]  /*2c60*/  HMMA.16816.F32.BF16 R68, R12, R38.reuse, R68 ;  /* 0x000000260c44723c */ /* 0x080fe20000041844 */
[----:B------:R1:W-:Y:S05]  /*2c70*/  MUFU.TANH R140, R0 ;  /* 0x00000000008c7308 */ /* 0x0003ea0000002400 */
[----:B------:R-:W-:Y:S01]  /*2c80*/  HMMA.16816.F32.BF16 R72, R16, R38, R72 ;  /* 0x000000261048723c */ /* 0x000fe20000041848 */
[----:B------:R-:W3:Y:S01]  /*2c90*/  LDSM.16.M88.4 R36, [R223+0x8800] ;  /* 0x00880000df24783b */ /* 0x000ee20000000200 */
[----:B-1----:R-:W-:-:S04]  /*2ca0*/  FMUL.FTZ R0, R97, UR5 ;  /* 0x0000000561007c20 */ /* 0x002fc80008410000 */
[----:B------:R1:W-:-:S12]  /*2cb0*/  MUFU.TANH R127, R0 ;  /* 0x00000000007f7308 */ /* 0x0003d80000002400 */
[----:B------:R-:W-:Y:S06]  /*2cc0*/  HMMA.16816.F32.BF16 R80, R8, R58, R68 ;  /* 0x0000003a0850723c */ /* 0x000fec0000041844 */
[----:B----4-:R-:W-:Y:S01]  /*2cd0*/  HMMA.16816.F32.BF16 R68, R20, R52, R44 ;  /* 0x000000341444723c */ /* 0x010fe2000004182c */
[----:B------:R-:W4:Y:S01]  /*2ce0*/  LDSM.16.M88.4 R44, [R221+0x7c00] ;  /* 0x007c0000dd2c783b */ /* 0x000f220000000200 */
[----:B-1----:R-:W-:-:S04]  /*2cf0*/  FMUL.FTZ R0, R98, UR5 ;  /* 0x0000000562007c20 */ /* 0x002fc80008410000 */
[----:B------:R1:W5:Y:S02]  /*2d00*/  MUFU.TANH R123, R0 ;  /* 0x00000000007b7308 */ /* 0x0003640000002400 */
[----:B-1----:R-:W-:-:S06]  /*2d10*/  FMUL.FTZ R0, R99, UR5 ;  /* 0x0000000563007c20 */ /* 0x002fcc0008410000 */
[----:B------:R1:W5:Y:S02]  /*2d20*/  MUFU.TANH R124, R0 ;  /* 0x00000000007c7308 */ /* 0x0003640000002400 */
[----:B-1----:R-:W-:-:S06]  /*2d30*/  FMUL.FTZ R0, R84, UR5 ;  /* 0x0000000554007c20 */ /* 0x002fcc0008410000 */
[----:B------:R1:W-:Y:S02]  /*2d40*/  MUFU.TANH R126, R0 ;  /* 0x00000000007e7308 */ /* 0x0003e40000002400 */
[----:B-1----:R-:W-:-:S06]  /*2d50*/  FMUL.FTZ R0, R85, UR5 ;  /* 0x0000000555007c20 */ /* 0x002fcc0008410000 */
[----:B------:R1:W-:Y:S02]  /*2d60*/  MUFU.TANH R125, R0 ;  /* 0x00000000007d7308 */ /* 0x0003e40000002400 */
[----:B-1----:R-:W-:-:S06]  /*2d70*/  FMUL.FTZ R0, R86, UR5 ;  /* 0x0000000556007c20 */ /* 0x002fcc0008410000 */
[----:B------:R1:W-:Y:S02]  /*2d80*/  MUFU.TANH R121, R0 ;  /* 0x0000000000797308 */ /* 0x0003e40000002400 */
[----:B-1----:R-:W-:Y:S02]  /*2d90*/  FMUL.FTZ R0, R87, UR5 ;  /* 0x0000000557007c20 */ /* 0x002fe40008410000 */
[----:B------:R-:W-:Y:S04]  /*2da0*/  HMMA.16816.F32.BF16 R84, R8, R56, R76 ;  /* 0x000000380854723c */ /* 0x000fe8000004184c */
[----:B------:R1:W-:Y:S02]  /*2db0*/  MUFU.TANH R122, R0 ;  /* 0x00000000007a7308 */ /* 0x0003e40000002400 */
[----:B------:R-:W-:Y:S01]  /*2dc0*/  HMMA.16816.F32.BF16 R76, R32, R64, R132 ;  /* 0x00000040204c723c */ /* 0x000fe20000041884 */
[----:B-1----:R-:W-:-:S05]  /*2dd0*/  FMUL.FTZ R0, R92, UR5 ;  /* 0x000000055c007c20 */ /* 0x002fca0008410000 */
[----:B------:R1:W-:-:S15]  /*2de0*/  MUFU.TANH R120, R0 ;  /* 0x0000000000787308 */ /* 0x0003de0000002400 */
[----:B------:R-:W-:-:S03]  /*2df0*/  NOP ;  /* 0x0000000000007918 */ /* 0x000fc60000000000 */
[----:B------:R-:W-:Y:S01]  /*2e00*/  HMMA.16816.F32.BF16 R76, R24, R52, R76 ;  /* 0x00000034184c723c */ /* 0x000fe2000004184c */
[----:B-1----:R-:W-:-:S04]  /*2e10*/  FMUL.FTZ R0, R93, UR5 ;  /* 0x000000055d007c20 */ /* 0x002fc80008410000 */
[----:B------:R1:W-:Y:S02]  /*2e20*/  MUFU.TANH R119, R0 ;  /* 0x0000000000777308 */ /* 0x0003e40000002400 */
[----:B-1----:R-:W-:-:S06]  /*2e30*/  FMUL.FTZ R0, R94, UR5 ;  /* 0x000000055e007c20 */ /* 0x002fcc0008410000 */
[----:B------:R1:W5:Y:S02]  /*2e40*/  MUFU.TANH R116, R0 ;  /* 0x0000000000747308 */ /* 0x0003640000002400 */
[----:B-1----:R-:W-:Y:S02]  /*2e50*/  FMUL.FTZ R0, R95, UR5 ;  /* 0x000000055f007c20 */ /* 0x002fe40008410000 */
[----:B------:R-:W-:Y:S04]  /*2e60*/  HMMA.16816.F32.BF16 R92, R4, R58, R72 ;  /* 0x0000003a045c723c */ /* 0x000fe80000041848 */
[----:B------:R1:W-:Y:S02]  /*2e70*/  MUFU.TANH R117, R0 ;  /* 0x0000000000757308 */ /* 0x0003e40000002400 */
[----:B------:R-:W-:Y:S06]  /*2e80*/  HMMA.16816.F32.BF16 R56, R32, R66, R136 ;  /* 0x000000422038723c */ /* 0x000fec0000041888 */
[----:B--2---:R-:W-:Y:S06]  /*2e90*/  HMMA.16816.F32.BF16 R72, R12, R60, R76 ;  /* 0x0000003c0c48723c */ /* 0x004fec000004184c */
[----:B------:R-:W-:Y:S01]  /*2ea0*/  HMMA.16816.F32.BF16 R76, R28, R66, R108 ;  /* 0x000000421c4c723c */ /* 0x000fe2000004186c */
[----:B-1----:R-:W-:-:S04]  /*2eb0*/  FMUL.FTZ R0, R84, UR5 ;  /* 0x0000000554007c20 */ /* 0x002fc80008410000 */
[----:B------:R1:W-:Y:S01]  /*2ec0*/  MUFU.TANH R118, R0 ;  /* 0x0000000000767308 */ /* 0x0003e20000002400 */
[----:B------:R-:W-:Y:S06]  /*2ed0*/  HMMA.16816.F32.BF16 R64, R16, R60, R68 ;  /* 0x0000003c1040723c */ /* 0x000fec0000041844 */
[----:B------:R-:W-:Y:S01]  /*2ee0*/  HMMA.16816.F32.BF16 R68, R24, R54, R56 ;  /* 0x000000361844723c */ /* 0x000fe20000041838 */
[----:B------:R-:W2:Y:S01]  /*2ef0*/  LDSM.16.M88.4 R56, [R223+0x7c00] ;  /* 0x007c0000df38783b */ /* 0x000ea20000000200 */
[----:B-1----:R-:W-:-:S10]  /*2f00*/  FMUL.FTZ R0, R85, UR5 ;  /* 0x0000000555007c20 */ /* 0x002fd40008410000 */
[----:B------:R-:W-:Y:S01]  /*2f10*/  HMMA.16816.F32.BF16 R76, R20, R54, R76 ;  /* 0x00000036144c723c */ /* 0x000fe2000004184c */
[----:B------:R-:W1:Y:S01]  /*2f20*/  LDSM.16.M88.4 R52, [R221+0x8c00] ;  /* 0x008c0000dd34783b */ /* 0x000e620000000200 */
[----:B------:R3:W-:Y:S02]  /*2f30*/  MUFU.TANH R115, R0 ;  /* 0x0000000000737308 */ /* 0x0007e40000002400 */
[----:B---3--:R-:W-:-:S06]  /*2f40*/  FMUL.FTZ R0, R86, UR5 ;  /* 0x0000000556007c20 */ /* 0x008fcc0008410000 */
[----:B------:R3:W-:-:S14]  /*2f50*/  MUFU.TANH R113, R0 ;  /* 0x0000000000717308 */ /* 0x0007dc0000002400 */
[----:B------:R-:W-:Y:S01]  /*2f60*/  HMMA.16816.F32.BF16 R76, R16, R62, R76 ;  /* 0x0000003e104c723c */ /* 0x000fe2000004184c */
[----:B---3--:R-:W-:-:S05]  /*2f70*/  FMUL.FTZ R0, R87, UR5 ;  /* 0x0000000557007c20 */ /* 0x008fca0008410000 */
[----:B------:R-:W-:Y:S01]  /*2f80*/  HMMA.16816.F32.BF16 R84, R8, R36, R72 ;  /* 0x000000240854723c */ /* 0x000fe20000041848 */
[----:B------:R3:W-:Y:S05]  /*2f90*/  MUFU.TANH R114, R0 ;  /* 0x0000000000727308 */ /* 0x0007ea0000002400 */
[----:B----4-:R-:W-:-:S12]  /*2fa0*/  HMMA.16816.F32.BF16 R72, R32, R44, R128 ;  /* 0x0000002c2048723c */ /* 0x010fd80000041880 */
[----:B------:R-:W-:Y:S01]  /*2fb0*/  HMMA.16816.F32.BF16 R76, R4, R38, R76 ;  /* 0x00000026044c723c */ /* 0x000fe2000004184c */
[----:B---3--:R-:W-:-:S04]  /*2fc0*/  FMUL.FTZ R0, R88, UR5 ;  /* 0x0000000558007c20 */ /* 0x008fc80008410000 */
[----:B------:R3:W-:-:S15]  /*2fd0*/  MUFU.TANH R112, R0 ;  /* 0x0000000000707308 */ /* 0x0007de0000002400 */
[----:B------:R-:W-:-:S04]  /*2fe0*/  NOP ;  /* 0x0000000000007918 */ /* 0x000fc80000000000 */
[----:B------:R-:W-:Y:S01]  /*2ff0*/  FMUL.FTZ R76, R76, UR5 ;  /* 0x000000054c4c7c20 */ /* 0x000fe20008410000 */
[----:B------:R-:W-:Y:S01]  /*3000*/  FMUL.FTZ R77, R77, UR5 ;  /* 0x000000054d4d7c20 */ /* 0x000fe20008410000 */
[----:B---3--:R-:W-:-:S04]  /*3010*/  FMUL.FTZ R0, R89, UR5 ;  /* 0x0000000559007c20 */ /* 0x008fc80008410000 */
[----:B------:R-:W-:Y:S08]  /*3020*/  MUFU.TANH R76, R76 ;  /* 0x0000004c004c7308 */ /* 0x000ff00000002400 */
[----:B------:R3:W-:Y:S08]  /*3030*/  MUFU.TANH R103, R0 ;  /* 0x0000000000677308 */ /* 0x0007f00000002400 */
[----:B------:R-:W-:Y:S01]  /*3040*/  MUFU.TANH R77, R77 ;  /* 0x0000004d004d7308 */ /* 0x000fe20000002400 */
[----:B---3--:R-:W-:-:S07]  /*3050*/  FMUL.FTZ R0, R90, UR5 ;  /* 0x000000055a007c20 */ /* 0x008fce0008410000 */
[----:B------:R3:W4:Y:S02]  /*3060*/  MUFU.TANH R99, R0 ;  /* 0x0000000000637308 */ /* 0x0007240000002400 */
[----:B---3--:R-:W-:Y:S02]  /*3070*/  FMUL.FTZ R0, R91, UR5 ;  /* 0x000000055b007c20 */ /* 0x008fe40008410000 */
[----:B------:R-:W-:Y:S04]  /*3080*/  HMMA.16816.F32.BF16 R88, R4, R36, R64 ;  /* 0x000000240458723c */ /* 0x000fe80000041840 */
[----:B------:R3:W4:Y:S02]  /*3090*/  MUFU.TANH R100, R0 ;  /* 0x0000000000647308 */ /* 0x0007240000002400 */
[----:B------:R-:W-:Y:S06]  /*30a0*/  HMMA.16816.F32.BF16 R64, R12, R62, R68 ;  /* 0x0000003e0c40723c */ /* 0x000fec0000041844 */
[----:B--2---:R-:W-:Y:S06]  /*30b0*/  HMMA.16816.F32.BF16 R68, R24, R56, R72 ;  /* 0x000000381844723c */ /* 0x004fec0000041848 */
[----:B------:R-:W-:Y:S01]  /*30c0*/  HMMA.16816.F32.BF16 R60, R40, R146, R156 ;  /* 0x00000092283c723c */ /* 0x000fe2000004189c */
[----:B---3--:R-:W-:Y:S01]  /*30d0*/  FMUL.FTZ R0, R80, UR5 ;  /* 0x0000000550007c20 */ /* 0x008fe20008410000 */
[----:B------:R-:W2:Y:S01]  /*30e0*/  LDSM.16.M88.4 R40, [R223+0x8c00] ;  /* 0x008c0000df28783b */ /* 0x000ea20000000200 */
[----:B------:R-:W-:-:S04]  /*30f0*/  DEPBAR.LE SB0, 0x0 ;  /* 0x000080000000791a */ /* 0x000fc80000000000 */
[----:B------:R3:W-:Y:S05]  /*3100*/  MUFU.TANH R102, R0 ;  /* 0x0000000000667308 */ /* 0x0007ea0000002400 */
[----:B------:R-:W-:Y:S06]  /*3110*/  HMMA.16816.F32.BF16 R72, R8, R38, R64 ;  /* 0x000000260848723c */ /* 0x000fec0000041840 */
[----:B-1----:R-:W-:Y:S01]  /*3120*/  HMMA.16816.F32.BF16 R68, R12, R52, R68 ;  /* 0x000000340c44723c */ /* 0x002fe20000041844 */
[----:B---3--:R-:W-:-:S05]  /*3130*/  FMUL.FTZ R0, R81, UR5 ;  /* 0x0000000551007c20 */ /* 0x008fca0008410000 */
[----:B------:R-:W-:Y:S01]  /*3140*/  HMMA.16816.F32.BF16 R32, R32, R46, R60 ;  /* 0x0000002e2020723c */ /* 0x000fe2000004183c */
[----:B------:R1:W-:Y:S11]  /*3150*/  MUFU.TANH R101, R0 ;  /* 0x0000000000657308 */ /* 0x0003f60000002400 */
[----:B------:R-:W-:-:S06]  /*3160*/  FMUL.FTZ R75, R75, UR5 ;  /* 0x000000054b4b7c20 */ /* 0x000fcc0008410000 */
[----:B--2---:R-:W-:Y:S01]  /*3170*/  HMMA.16816.F32.BF16 R68, R8, R40, R68 ;  /* 0x000000280844723c */ /* 0x004fe20000041844 */
[----:B------:R-:W-:Y:S01]  /*3180*/  MUFU.TANH R75, R75 ;  /* 0x0000004b004b7308 */ /* 0x000fe20000002400 */
[----:B-1----:R-:W-:-:S04]  /*3190*/  FMUL.FTZ R0, R82, UR5 ;  /* 0x0000000552007c20 */ /* 0x002fc80008410000 */
[----:B------:R-:W-:Y:S03]  /*31a0*/  HMMA.16816.F32.BF16 R24, R24, R58, R32 ;  /* 0x0000003a1818723c */ /* 0x000fe60000041820 */
[----:B------:R1:W-:Y:S02]  /*31b0*/  MUFU.TANH R136, R0 ;  /* 0x0000000000887308 */ /* 0x0003e40000002400 */
[----:B-1----:R-:W-:Y:S02]  /*31c0*/  FMUL.FTZ R0, R83, UR5 ;  /* 0x0000000553007c20 */ /* 0x002fe40008410000 */
[C---:B------:R-:W-:Y:S04]  /*31d0*/  HMMA.16816.F32.BF16 R80, R28.reuse, R44, R104 ;  /* 0x0000002c1c50723c */ /* 0x040fe80000041868 */
[----:B------:R1:W-:Y:S02]  /*31e0*/  MUFU.TANH R98, R0 ;  /* 0x0000000000627308 */ /* 0x0003e40000002400 */
[----:B------:R-:W-:Y:S11]  /*31f0*/  HMMA.16816.F32.BF16 R28, R28, R46, R152 ;  /* 0x0000002e1c1c723c */ /* 0x000ff60000041898 */
[----:B------:R-:W-:Y:S01]  /*3200*/  HMMA.16816.F32.BF16 R12, R12, R54, R24 ;  /* 0x000000360c0c723c */ /* 0x000fe20000041818 */
[----:B-1----:R-:W-:-:S06]  /*3210*/  FMUL.FTZ R0, R92, UR5 ;  /* 0x000000055c007c20 */ /* 0x002fcc0008410000 */
[----:B------:R-:W-:Y:S01]  /*3220*/  LOP3.LUT R24, R161, 0xffffffe0, RZ, 0xc0, !PT ;  /* 0xffffffe0a1187812 */ /* 0x000fe200078ec0ff */
[----:B------:R1:W-:Y:S01]  /*3230*/  MUFU.TANH R97, R0 ;  /* 0x0000000000617308 */ /* 0x0003e20000002400 */
[C---:B------:R-:W-:Y:S06]  /*3240*/  HMMA.16816.F32.BF16 R64, R20.reuse, R56, R80 ;  /* 0x000000381440723c */ /* 0x040fec0000041850 */
[----:B------:R-:W-:Y:S09]  /*3250*/  HMMA.16816.F32.BF16 R20, R20, R58, R28 ;  /* 0x0000003a1414723c */ /* 0x000ff2000004181c */
[----:B------:R-:W-:Y:S01]  /*3260*/  HMMA.16816.F32.BF16 R12, R8, R42, R12 ;  /* 0x0000002a080c723c */ /* 0x000fe2000004180c */
[----:B-1----:R-:W-:-:S06]  /*3270*/  FMUL.FTZ R0, R93, UR5 ;  /* 0x000000055d007c20 */ /* 0x002fcc0008410000 */
[----:B------:R-:W-:Y:S01]  /*3280*/  FMUL.FTZ R8, R69, UR5 ;  /* 0x0000000545087c20 */ /* 0x000fe20008410000 */
[----:B------:R1:W-:Y:S01]  /*3290*/  MUFU.TANH R96, R0 ;  /* 0x0000000000607308 */ /* 0x0003e20000002400 */
[----:B------:R-:W-:Y:S01]  /*32a0*/  FMUL.FTZ R9, R71, UR5 ;  /* 0x0000000547097c20 */ /* 0x000fe20008410000 */
[C---:B------:R-:W-:Y:S06]  /*32b0*/  HMMA.16816.F32.BF16 R36, R16.reuse, R52, R64 ;  /* 0x000000341024723c */ /* 0x040fec0000041840 */
[----:B------:R-:W-:Y:S01]  /*32c0*/  HMMA.16816.F32.BF16 R16, R16, R54, R20 ;  /* 0x000000361010723c */ /* 0x000fe20000041814 */
[----:B-1----:R-:W-:-:S04]  /*32d0*/  FMUL.FTZ R0, R94, UR5 ;  /* 0x000000055e007c20 */ /* 0x002fc80008410000 */
[----:B------:R1:W2:-:S13]  /*32e0*/  MUFU.TANH R92, R0 ;  /* 0x00000000005c7308 */ /* 0x00029a0000002400 */
[C---:B------:R-:W-:Y:S06]  /*32f0*/  HMMA.16816.F32.BF16 R36, R4.reuse, R40, R36 ;  /* 0x000000280424723c */ /* 0x040fec0000041824 */
[----:B------:R-:W-:Y:S01]  /*3300*/  HMMA.16816.F32.BF16 R4, R4, R42, R16 ;  /* 0x0000002a0404723c */ /* 0x000fe20000041810 */
[----:B-1----:R-:W-:-:S04]  /*3310*/  FMUL.FTZ R0, R95, UR5 ;  /* 0x000000055f007c20 */ /* 0x002fc80008410000 */
[----:B------:R1:W3:-:S13]  /*3320*/  MUFU.TANH R93, R0 ;  /* 0x00000000005d7308 */ /* 0x0002da0000002400 */
[----:B------:R-:W-:Y:S01]  /*3330*/  FMUL.FTZ R22, R38, UR5 ;  /* 0x0000000526167c20 */ /* 0x000fe20008410000 */
[----:B------:R-:W-:Y:S01]  /*3340*/  FMUL.FTZ R26, R36, UR5 ;  /* 0x00000005241a7c20 */ /* 0x000fe20008410000 */
[----:B------:R-:W-:Y:S02]  /*3350*/  FMUL.FTZ R10, R37, UR5 ;  /* 0x00000005250a7c20 */ /* 0x000fe40008410000 */
[----:B------:R-:W-:Y:S02]  /*3360*/  MUFU.TANH R34, R22 ;  /* 0x0000001600227308 */ /* 0x000fe40000002400 */
[----:B------:R-:W-:Y:S01]  /*3370*/  FMUL.FTZ R4, R4, UR5 ;  /* 0x0000000504047c20 */ /* 0x000fe20008410000 */
[----:B-1----:R-:W-:Y:S01]  /*3380*/  FMUL.FTZ R0, R84, UR5 ;  /* 0x0000000554007c20 */ /* 0x002fe20008410000 */
[----:B------:R-:W-:-:S04]  /*3390*/  FMUL.FTZ R6, R6, UR5 ;  /* 0x0000000506067c20 */ /* 0x000fc80008410000 */
[----:B------:R1:W-:Y:S08]  /*33a0*/  MUFU.TANH R95, R0 ;  /* 0x00000000005f7308 */ /* 0x0003f00000002400 */
[----:B------:R-:W-:Y:S08]  /*33b0*/  MUFU.TANH R36, R26 ;  /* 0x0000001a00247308 */ /* 0x000ff00000002400 */
[----:B------:R-:W-:Y:S01]  /*33c0*/  MUFU.TANH R17, R10 ;  /* 0x0000000a00117308 */ /* 0x000fe20000002400 */
[----:B-1----:R-:W-:-:S07]  /*33d0*/  FMUL.FTZ R0, R85, UR5 ;  /* 0x0000000555007c20 */ /* 0x002fce0008410000 */
[----:B------:R1:W-:Y:S08]  /*33e0*/  MUFU.TANH R94, R0 ;  /* 0x00000000005e7308 */ /* 0x0003f00000002400 */
[----:B------:R5:W-:Y:S01]  /*33f0*/  MUFU.TANH R10, R4 ;  /* 0x00000004000a7308 */ /* 0x000be20000002400 */
[----:B-1----:R-:W-:-:S07]  /*3400*/  FMUL.FTZ R0, R86, UR5 ;  /* 0x0000000556007c20 */ /* 0x002fce0008410000 */
[----:B------:R1:W-:Y:S01]  /*3410*/  MUFU.TANH R86, R0 ;  /* 0x0000000000567308 */ /* 0x0003e20000002400 */
[----:B-----5:R-:W-:Y:S01]  /*3420*/  FMUL.FTZ R4, R13, UR5 ;  /* 0x000000050d047c20 */ /* 0x020fe20008410000 */
        /* <DEDUP_REMOVED lines=19> */
[----:B------:R1:W5:Y:S02]  /*3560*/  MUFU.TANH R50, R0 ;  /* 0x0000000000327308 */ /* 0x0003640000002400 */
[----:B-1----:R-:W-:-:S06]  /*3570*/  FMUL.FTZ R0, R68, UR5 ;  /* 0x0000000544007c20 */ /* 0x002fcc0008410000 */
[----:B------:R1:W-:Y:S02]  /*3580*/  MUFU.TANH R41, R0 ;  /* 0x0000000000297308 */ /* 0x0003e40000002400 */
[----:B-1----:R-:W-:Y:S01]  /*3590*/  LOP3.LUT R0, R3, 0x6, RZ, 0xc0, !PT ;  /* 0x0000000603007812 */ /* 0x002fe200078ec0ff */
[----:B------:R-:W-:-:S05]  /*35a0*/  FMUL.FTZ R3, R70, UR5 ;  /* 0x0000000546037c20 */ /* 0x000fca0008410000 */
[----:B------:R1:W5:Y:S01]  /*35b0*/  MUFU.TANH R40, R3 ;  /* 0x0000000300287308 */ /* 0x0003620000002400 */
[----:B------:R-:W-:-:S04]  /*35c0*/  IMAD R0, R49, 0x40, R0 ;  /* 0x0000004031007824 */ /* 0x000fc800078e0200 */
[C---:B------:R-:W-:Y:S01]  /*35d0*/  VIADD R25, R0.reuse, 0x1 ;  /* 0x0000000100197836 */ /* 0x040fe20000000000 */
[----:B------:R-:W-:Y:S01]  /*35e0*/  BAR.SYNC.DEFER_BLOCKING 0x0 ;  /* 0x0000000000007b1d */ /* 0x000fe20000010000 */
[CC--:B------:R-:W-:Y:S01]  /*35f0*/  ISETP.GE.AND P1, PT, R0.reuse, R48.reuse, PT ;  /* 0x000000300000720c */ /* 0x0c0fe20003f26270 */
[C---:B------:R-:W-:Y:S02]  /*3600*/  VIADD R21, R0.reuse, 0x10 ;  /* 0x0000001000157836 */ /* 0x040fe40000000000 */
[----:B------:R-:W-:Y:S01]  /*3610*/  ISETP.GE.AND P5, PT, R25, R48, PT ;  /* 0x000000301900720c */ /* 0x000fe20003fa6270 */
[----:B------:R-:W-:Y:S01]  /*3620*/  VIADD R20, R0, 0x11 ;  /* 0x0000001100147836 */ /* 0x000fe20000000000 */
[----:B------:R-:W-:Y:S02]  /*3630*/  FSEL R27, R123, -INF , !P1 ;  /* 0xff8000007b1b7808 */ /* 0x000fe40004800000 */
[----:B------:R-:W-:Y:S02]  /*3640*/  FSEL R44, R141, -INF , !P1 ;  /* 0xff8000008d2c7808 */ /* 0x000fe40004800000 */
[----:B------:R-:W-:Y:S01]  /*3650*/  FSEL R22, R144, -INF , !P1 ;  /* 0xff80000090167808 */ /* 0x000fe20004800000 */
[----:B-1----:R-:W-:Y:S01]  /*3660*/  IMAD.IADD R3, R160, 0x1, -R24 ;  /* 0x00000001a0037824 */ /* 0x002fe200078e0a18 */
[----:B------:R-:W-:Y:S01]  /*3670*/  FSEL R26, R124, -INF , !P5 ;  /* 0xff8000007c1a7808 */ /* 0x000fe20006800000 */
[----:B------:R-:W-:Y:S01]  /*3680*/  VIADD R24, R0, 0x8 ;  /* 0x0000000800187836 */ /* 0x000fe20000000000 */
[----:B------:R-:W-:-:S02]  /*3690*/  FSEL R23, R127, -INF , !P5 ;  /* 0xff8000007f177808 */ /* 0x000fc40006800000 */
[----:B------:R1:W-:Y:S01]  /*36a0*/  STL [R1+0x70], R3 ;  /* 0x0000700301007387 */ /* 0x0003e20000100800 */
        /* <DEDUP_REMOVED lines=8> */
[-C--:B------:R-:W-:Y:S02]  /*3730*/  ISETP.GE.AND P4, PT, R21, R48.reuse, PT ;  /* 0x000000301500720c */ /* 0x080fe40003f86270 */
[----:B------:R2:W-:Y:S01]  /*3740*/  MUFU.TANH R21, R8 ;  /* 0x0000000800157308 */ /* 0x0005e20000002400 */
[----:B------:R-:W-:Y:S02]  /*3750*/  ISETP.GE.AND P3, PT, R20, R48, PT ;  /* 0x000000301400720c */ /* 0x000fe40003f66270 */
[----:B----4-:R-:W-:Y:S02]  /*3760*/  FSEL R57, R99, -INF , !P4 ;  /* 0xff80000063397808 */ /* 0x010fe40006000000 */
[----:B------:R-:W-:Y:S01]  /*3770*/  FSEL R54, R112, -INF , !P4 ;  /* 0xff80000070367808 */ /* 0x000fe20006000000 */
[----:B-1----:R-:W-:Y:S01]  /*3780*/  VIADD R3, R0, 0x9 ;  /* 0x0000000900037836 */ /* 0x002fe20000000000 */
[----:B------:R-:W-:Y:S01]  /*3790*/  FSEL R106, R113, -INF , !P4 ;  /* 0xff800000716a7808 */ /* 0x000fe20006000000 */
[----:B------:R-:W-:Y:S01]  /*37a0*/  MUFU.TANH R20, R9 ;  /* 0x0000000900147308 */ /* 0x000fe20000002400 */
[----:B------:R-:W-:-:S02]  /*37b0*/  FSEL R32, R118, -INF , !P4 ;  /* 0xff80000076207808 */ /* 0x000fc40006000000 */
[-C--:B------:R-:W-:Y:S02]  /*37c0*/  ISETP.GE.AND P6, PT, R3, R48.reuse, PT ;  /* 0x000000300300720c */ /* 0x080fe40003fc6270 */
[C---:B------:R-:W-:Y:S02]  /*37d0*/  IADD3 R3, R0.reuse, 0x18, RZ ;  /* 0x0000001800037810 */ /* 0x040fe40007ffe0ff */
[----:B------:R-:W-:Y:S01]  /*37e0*/  FSEL R28, R117, -INF , !P6 ;  /* 0xff800000751c7808 */ /* 0x000fe20007000000 */
[----:B------:R-:W-:Y:S01]  /*37f0*/  MUFU.TANH R9, R6 ;  /* 0x0000000600097308 */ /* 0x000fe20000002400 */
[----:B------:R-:W-:Y:S01]  /*3800*/  ISETP.GE.AND P2, PT, R3, R48, PT ;  /* 0x000000300300720c */ /* 0x000fe20003f46270 */
[----:B------:R-:W-:Y:S01]  /*3810*/  VIADD R3, R0, 0x19 ;  /* 0x0000001900037836 */ /* 0x000fe20000000000 */
[----:B------:R-:W-:Y:S01]  /*3820*/  FSEL R19, R119, -INF , !P6 ;  /* 0xff80000077137808 */ /* 0x000fe20007000000 */
[----:B--2---:R-:W-:Y:S01]  /*3830*/  FMUL.FTZ R8, R39, UR5 ;  /* 0x0000000527087c20 */ /* 0x004fe20008410000 */
[----:B------:R-:W-:-:S02]  /*3840*/  FSEL R46, R122, -INF , !P6 ;  /* 0xff8000007a2e7808 */ /* 0x000fc40007000000 */
[-C--:B------:R-:W-:Y:S01]  /*3850*/  ISETP.GE.AND P1, PT, R3, R48.reuse, PT ;  /* 0x000000300300720c */ /* 0x080fe20003f26270 */
[----:B------:R-:W-:Y:S01]  /*3860*/  VIADD R3, R0, 0x20 ;  /* 0x0000002000037836 */ /* 0x000fe20000000000 */
[----:B------:R-:W-:Y:S01]  /*3870*/  FSEL R33, R125, -INF , !P6 ;  /* 0xff8000007d217808 */ /* 0x000fe20007000000 */
[----:B------:R1:W2:Y:S01]  /*3880*/  MUFU.TANH R16, R8 ;  /* 0x0000000800107308 */ /* 0x0002a20000002400 */
[----:B------:R-:W-:Y:S02]  /*3890*/  FSEL R58, R100, -INF , !P3 ;  /* 0xff800000643a7808 */ /* 0x000fe40005800000 */
[----:B------:R-:W-:Y:S01]  /*38a0*/  ISETP.GE.AND P5, PT, R3, R48, PT ;  /* 0x000000300300720c */ /* 0x000fe20003fa6270 */
[----:B------:R-:W-:Y:S01]  /*38b0*/  VIADD R3, R0, 0x21 ;  /* 0x0000002100037836 */ /* 0x000fe20000000000 */
[----:B------:R-:W-:Y:S02]  /*38c0*/  FSEL R56, R103, -INF , !P3 ;  /* 0xff80000067387808 */ /* 0x000fe40005800000 */
[----:B------:R-:W-:-:S02]  /*38d0*/  FSEL R105, R114, -INF , !P3 ;  /* 0xff80000072697808 */ /* 0x000fc40005800000 */
[-C--:B------:R-:W-:Y:S01]  /*38e0*/  ISETP.GE.AND P0, PT, R3, R48.reuse, PT ;  /* 0x000000300300720c */ /* 0x080fe20003f06270 */
[----:B------:R-:W-:Y:S01]  /*38f0*/  VIADD R3, R0, 0x28 ;  /* 0x0000002800037836 */ /* 0x000fe20000000000 */
[----:B------:R-:W-:Y:S02]  /*3900*/  FSEL R31, R115, -INF , !P3 ;  /* 0xff800000731f7808 */ /* 0x000fe40005800000 */
[----:B------:R-:W-:Y:S02]  /*3910*/  FSEL R59, R92, -INF , !P2 ;  /* 0xff8000005c3b7808 */ /* 0x000fe40005000000 */
[----:B------:R-:W-:Y:S01]  /*3920*/  ISETP.GE.AND P6, PT, R3, R48, PT ;  /* 0x000000300300720c */ /* 0x000fe20003fc6270 */
[----:B------:R-:W-:Y:S02]  /*3930*/  VIADD R3, R0, 0x29 ;  /* 0x0000002900037836 */ /* 0x000fe40000000000 */
[----:B-1----:R-:W-:Y:S01]  /*3940*/  FMUL.FTZ R8, R12, UR5 ;  /* 0x000000050c087c20 */ /* 0x002fe20008410000 */
[----:B------:R-:W-:-:S02]  /*3950*/  FSEL R53, R97, -INF , !P2 ;  /* 0xff80000061357808 */ /* 0x000fc40005000000 */
[----:B------:R-:W-:Y:S01]  /*3960*/  FSEL R136, R136, -INF , !P2 ;  /* 0xff80000088887808 */ /* 0x000fe20005000000 */
[----:B------:R1:W-:Y:S01]  /*3970*/  MUFU.TANH R12, R8 ;  /* 0x00000008000c7308 */ /* 0x0003e20000002400 */
[-C--:B------:R-:W-:Y:S01]  /*3980*/  ISETP.GE.AND P4, PT, R3, R48.reuse, PT ;  /* 0x000000300300720c */ /* 0x080fe20003f86270 */
[----:B------:R-:W-:Y:S01]  /*3990*/  VIADD R3, R0, 0x30 ;  /* 0x0000003000037836 */ /* 0x000fe20000000000 */
[----:B------:R-:W-:Y:S02]  /*39a0*/  FSEL R45, R102, -INF , !P2 ;  /* 0xff800000662d7808 */ /* 0x000fe40005000000 */
[----:B---3--:R-:W-:Y:S02]  /*39b0*/  FSEL R100, R93, -INF , !P1 ;  /* 0xff8000005d647808 */ /* 0x008fe40004800000 */
[----:B------:R-:W-:Y:S02]  /*39c0*/  ISETP.GE.AND P3, PT, R3, R48, PT ;  /* 0x000000300300720c */ /* 0x000fe40003f66270 */
[----:B------:R-:W-:-:S02]  /*39d0*/  IADD3 R3, R0, 0x31, RZ ;  /* 0x0000003100037810 */ /* 0x000fc40007ffe0ff */
[----:B------:R-:W-:Y:S02]  /*39e0*/  FSEL R55, R96, -INF , !P1 ;  /* 0xff80000060377808 */ /* 0x000fe40004800000 */
[-C--:B------:R-:W-:Y:S01]  /*39f0*/  ISETP.GE.AND P2, PT, R3, R48.reuse, PT ;  /* 0x000000300300720c */ /* 0x080fe20003f46270 */
[----:B------:R-:W-:Y:S01]  /*3a00*/  VIADD R3, R0, 0x38 ;  /* 0x0000003800037836 */ /* 0x000fe20000000000 */
[----:B------:R-:W-:Y:S01]  /*3a10*/  FSEL R107, R98, -INF , !P1 ;  /* 0xff800000626b7808 */ /* 0x000fe20004800000 */
[----:B------:R-:W-:Y:S02]  /*3a20*/  VIADD R0, R0, 0x39 ;  /* 0x0000003900007836 */ /* 0x000fe40000000000 */
[----:B-1----:R-:W-:Y:S01]  /*3a30*/  FMUL.FTZ R8, R14, UR5 ;  /* 0x000000050e087c20 */ /* 0x002fe20008410000 */
[----:B------:R-:W-:Y:S02]  /*3a40*/  FSEL R52, R101, -INF , !P1 ;  /* 0xff80000065347808 */ /* 0x000fe40004800000 */
[----:B------:R-:W-:Y:S01]  /*3a50*/  ISETP.GE.AND P1, PT, R3, R48, PT ;  /* 0x000000300300720c */ /* 0x000fe20003f26270 */
[----:B------:R-:W1:Y:S01]  /*3a60*/  MUFU.TANH R11, R8 ;  /* 0x00000008000b7308 */ /* 0x000e620000002400 */
[----:B------:R-:W-:Y:S01]  /*3a70*/  IMAD R3, R151, 0x20, R149 ;  /* 0x0000002097037824 */ /* 0x000fe200078e0295 */
[----:B-----5:R-:W-:-:S02]  /*3a80*/  FSEL R161, R80, -INF , !P0 ;  /* 0xff80000050a17808 */ /* 0x020fc40004000000 */
[----:B------:R-:W-:Y:S02]  /*3a90*/  FSEL R160, R84, -INF , !P0 ;  /* 0xff80000054a07808 */ /* 0x000fe40004000000 */
[----:B------:R-:W-:Y:S02]  /*3aa0*/  FSEL R180, R87, -INF , !P0 ;  /* 0xff80000057b47808 */ /* 0x000fe40004000000 */
[----:B------:R3:W-:Y:S01]  /*3ab0*/  MUFU.TANH R8, R4 ;  /* 0x0000000400087308 */ /* 0x0007e20000002400 */
[----:B------:R-:W-:Y:S02]  /*3ac0*/  FSEL R170, R94, -INF , !P0 ;  /* 0xff8000005eaa7808 */ /* 0x000fe40004000000 */
[----:B------:R-:W-:Y:S01]  /*3ad0*/  ISETP.GE.AND P0, PT, R0, R48, PT ;  /* 0x000000300000720c */ /* 0x000fe20003f06270 */
[----:B------:R-:W-:Y:S02]  /*3ae0*/  IMAD.IADD R0, R150, 0x1, R3 ;  /* 0x0000000196007824 */ /* 0x000fe400078e0203 */
[----:B------:R-:W-:Y:S01]  /*3af0*/  FMUL.FTZ R3, R7, UR5 ;  /* 0x0000000507037c20 */ /* 0x000fe20008410000 */
[----:B------:R-:W-:-:S02]  /*3b00*/  FSEL R163, R81, -INF , !P5 ;  /* 0xff80000051a37808 */ /* 0x000fc40006800000 */
[----:B------:R-:W-:Y:S02]  /*3b10*/  FSEL R158, R85, -INF , !P5 ;  /* 0xff800000559e7808 */ /* 0x000fe40006800000 */
[----:B------:R-:W-:Y:S01]  /*3b20*/  FSEL R176, R86, -INF , !P5 ;  /* 0xff80000056b07808 */ /* 0x000fe20006800000 */
[----:B------:R-:W4:Y:S01]  /*3b30*/  MUFU.TANH R3, R3 ;  /* 0x0000000300037308 */ /* 0x000f220000002400 */
[----:B------:R-:W-:Y:S02]  /*3b40*/  FSEL R156, R95, -INF , !P5 ;  /* 0xff8000005f9c7808 */ /* 0x000fe40006800000 */
[----:B------:R-:W-:Y:S02]  /*3b50*/  ISETP.GE.AND P5, PT, R48, 0x41, PT ;  /* 0x000000413000780c */ /* 0x000fe40003fa6270 */
[----:B------:R-:W-:Y:S01]  /*3b60*/  FSEL R162, R51, -INF , !P6 ;  /* 0xff80000033a27808 */ /* 0x000fe20007000000 */
[----:B---3--:R-:W-:Y:S01]  /*3b70*/  FMUL.FTZ R4, R15, UR5 ;  /* 0x000000050f047c20 */ /* 0x008fe20008410000 */
[----:B------:R-:W-:-:S02]  /*3b80*/  FSEL R157, R76, -INF , !P6 ;  /* 0xff8000004c9d7808 */ /* 0x000fc40007000000 */
[----:B------:R-:W-:Y:S01]  /*3b90*/  FSEL R192, R60, -INF , !P6 ;  /* 0xff8000003cc07808 */ /* 0x000fe20007000000 */
[----:B------:R3:W5:Y:S01]  /*3ba0*/  MUFU.TANH R6, R4 ;  /* 0x0000000400067308 */ /* 0x0007620000002400 */
        /* <DEDUP_REMOVED lines=8> */
[----:B---3--:R-:W-:Y:S01]  /*3c30*/  FMUL.FTZ R4, R5, UR5 ;  /* 0x0000000505047c20 */ /* 0x008fe20008410000 */
[----:B------:R-:W-:Y:S02]  /*3c40*/  FSEL R172, R41, -INF , !P3 ;  /* 0xff80000029ac7808 */ /* 0x000fe40005800000 */
[----:B--2---:R-:W-:Y:S02]  /*3c50*/  FSEL R200, R16, -INF , !P2 ;  /* 0xff80000010c87808 */ /* 0x004fe40005000000 */
[----:B------:R-:W-:Y:S01]  /*3c60*/  FSEL R196, R17, -INF , !P2 ;  /* 0xff80000011c47808 */ /* 0x000fe20005000000 */
[----:B------:R-:W2:Y:S01]  /*3c70*/  MUFU.TANH R4, R4 ;  /* 0x0000000400047308 */ /* 0x000ea20000002400 */
[----:B------:R-:W-:-:S02]  /*3c80*/  FSEL R203, R20, -INF , !P2 ;  /* 0xff80000014cb7808 */ /* 0x000fc40005000000 */
[----:B------:R-:W-:Y:S02]  /*3c90*/  FSEL R173, R21, -INF , !P2 ;  /* 0xff80000015ad7808 */ /* 0x000fe40005000000 */
[----:B------:R-:W-:Y:S02]  /*3ca0*/  FSEL R201, R9, -INF , !P1 ;  /* 0xff80000009c97808 */ /* 0x000fe40004800000 */
[----:B------:R-:W-:Y:S02]  /*3cb0*/  FSEL R197, R10, -INF , !P1 ;  /* 0xff8000000ac57808 */ /* 0x000fe40004800000 */
[----:B-1----:R-:W-:Y:S02]  /*3cc0*/  FSEL R204, R11, -INF , !P1 ;  /* 0xff8000000bcc7808 */ /* 0x002fe40004800000 */
[----:B------:R-:W-:Y:S02]  /*3cd0*/  FSEL R174, R12, -INF , !P1 ;  /* 0xff8000000cae7808 */ /* 0x000fe40004800000 */
[----:B----4-:R-:W-:-:S02]  /*3ce0*/  FSEL R202, R3, -INF , !P0 ;  /* 0xff80000003ca7808 */ /* 0x010fc40004000000 */
[----:B-----5:R-:W-:Y:S02]  /*3cf0*/  FSEL R205, R6, -INF , !P0 ;  /* 0xff80000006cd7808 */ /* 0x020fe40004000000 */
[----:B--2---:R-:W-:Y:S02]  /*3d00*/  FSEL R198, R4, -INF , !P0 ;  /* 0xff80000004c67808 */ /* 0x004fe40004000000 */
        /* <DEDUP_REMOVED lines=66> */
.L_x_640:
[----:B------:R-:W-:Y:S05]  /*4130*/  BSYNC B0 ;  /* 0x0000000000007941 */ /* 0x000fea0003800000 */
.L_x_639:
[----:B------:R-:W0:Y:S02]  /*4140*/  LDGDEPBAR ;  /* 0x00000000000079af */ /* 0x000e240000000000 */
.L_x_638:
[----:B------:R-:W-:Y:S01]  /*4150*/  FMNMX.FTZ R3, R22, R30, !PT ;  /* 0x0000001e16037209 */ /* 0x000fe20007810000 */
[----:B------:R-:W-:Y:S01]  /*4160*/  ULDC UR5, c[0x0][0x2ec] ;  /* 0x0000bb0000057ab9 */ /* 0x000fe20000000800 */
[----:B------:R-:W-:Y:S02]  /*4170*/  LEA R220, R0, UR4, 0x1 ;  /* 0x0000000400dc7c11 */ /* 0x000fe4000f8e08ff */
[----:B------:R-:W-:Y:S02]  /*4180*/  FMNMX.FTZ R4, R29, R3, !PT ;  /* 0x000000031d047209 */ /* 0x000fe40007810000 */
[----:B------:R-:W-:Y:S01]  /*4190*/  FMNMX.FTZ R3, R24, R23, !PT ;  /* 0x0000001718037209 */ /* 0x000fe20007810000 */
[----:B------:R-:W-:Y:S01]  /*41a0*/  LDSM.16.MT88.4 R40, [R220+0xb000] ;  /* 0x00b00000dc28783b */ /* 0x000fe20000004200 */
        /* <DEDUP_REMOVED lines=42> */
[----:B---3--:R-:W-:Y:S02]  /*4450*/  FMNMX.FTZ R104, R4, R104, !PT ;  /* 0x0000006804687209 */ /* 0x008fe40007810000 */
[----:B------:R-:W-:Y:S01]  /*4460*/  FMNMX.FTZ R4, R202, R3, !PT ;  /* 0x00000003ca047209 */ /* 0x000fe20007810000 */
[----:B------:R-:W3:Y:S01]  /*4470*/  SHFL.BFLY PT, R5, R102, 0x2, 0x1f ;  /* 0x0c401f0066057f89 */ /* 0x000ee200000e0000 */
[----:B------:R-:W-:-:S02]  /*4480*/  FMNMX.FTZ R3, R44, R47, !PT ;  /* 0x0000002f2c037209 */ /* 0x000fc40007810000 */
        /* <DEDUP_REMOVED lines=44> */
[----:B--2---:R-:W-:-:S02]  /*4750*/  FFMA.FTZ R5, R23, UR5, -R13 ;  /* 0x0000000517057c23 */ /* 0x004fc4000801080d */
[----:B------:R-:W-:Y:S05]  /*4760*/  LDSM.16.MT88.4 R20, [R222+0x9000] ;  /* 0x00900000de14783b */ /* 0x000fea0000004200 */
        /* <DEDUP_REMOVED lines=23> */
[----:B-----5:R-:W-:Y:S01]  /*48e0*/  F2FP.BF16.F32.PACK_AB R6, R181, R164 ;  /* 0x000000a4b506723e */ /* 0x020fe200000010ff */
[----:B------:R-:W4:Y:S02]  /*48f0*/  LDSM.16.MT88.4 R24, [R220+0xa000] ;  /* 0x00a00000dc18783b */ /* 0x000f240000004200 */
[----:B------:R-:W-:Y:S01]  /*4900*/  FSEL R0, R0, RZ, P0 ;  /* 0x000000ff00007208 */ /* 0x000fe20000000000 */
[----:B------:R-:W5:Y:S01]  /*4910*/  MUFU.EX2 R165, R5 ;  /* 0x0000000500a57308 */ /* 0x000f620000000800 */
[----:B-1----:R-:W-:Y:S01]  /*4920*/  FFMA.FTZ R2, R32, UR5, -R3 ;  /* 0x0000000520027c23 */ /* 0x002fe20008010803 */
[----:B---3--:R-:W-:-:S06]  /*4930*/  F2FP.BF16.F32.PACK_AB R10, R249, R248 ;  /* 0x000000f8f90a723e */ /* 0x008fcc00000010ff */
[----:B------:R1:W-:Y:S01]  /*4940*/  MUFU.EX2 R252, R2 ;  /* 0x0000000200fc7308 */ /* 0x0003e20000000800 */
[----:B-----5:R-:W-:-:S07]  /*4950*/  F2FP.BF16.F32.PACK_AB R5, R250, R165 ;  /* 0x000000a5fa05723e */ /* 0x020fce00000010ff */
[----:B--2---:R-:W-:Y:S01]  /*4960*/  HMMA.16816.F32.BF16 R124, R4, R16, RZ ;  /* 0x00000010047c723c */ /* 0x004fe200000418ff */
[----:B-1----:R-:W-:-:S05]  /*4970*/  FFMA.FTZ R2, R31, UR5, -R3 ;  /* 0x000000051f027c23 */ /* 0x002fca0008010803 */
[C---:B------:R-:W-:Y:S01]  /*4980*/  HMMA.16816.F32.BF16 R92, R4.reuse, R18, RZ ;  /* 0x00000012045c723c */ /* 0x040fe200000418ff */
[----:B------:R-:W-:Y:S01]  /*4990*/  LDSM.16.MT88.4 R28, [R222+0xa400] ;  /* 0x00a40000de1c783b */ /* 0x000fe20000004200 */
[----:B------:R1:W-:Y:S04]  /*49a0*/  MUFU.EX2 R137, R2 ;  /* 0x0000000200897308 */ /* 0x0003e80000000800 */
[C---:B------:R-:W-:Y:S06]  /*49b0*/  HMMA.16816.F32.BF16 R112, R4.reuse, R36, RZ ;  /* 0x000000240470723c */ /* 0x040fec00000418ff */
[C---:B----4-:R-:W-:Y:S06]  /*49c0*/  HMMA.16816.F32.BF16 R116, R4.reuse, R24, RZ ;  /* 0x000000180474723c */ /* 0x050fec00000418ff */
[----:B------:R-:W-:Y:S01]  /*49d0*/  HMMA.16816.F32.BF16 R84, R4, R26, RZ ;  /* 0x0000001a0454723c */ /* 0x000fe200000418ff */
[----:B-1----:R-:W-:-:S04]  /*49e0*/  FFMA.FTZ R2, R44, UR5, -R0 ;  /* 0x000000052c027c23 */ /* 0x002fc80008010800 */
[----:B------:R1:W-:Y:S01]  /*49f0*/  MUFU.EX2 R241, R2 ;  /* 0x0000000200f17308 */ /* 0x0003e20000000800 */
[C---:B------:R-:W-:Y:S06]  /*4a00*/  HMMA.16816.F32.BF16 R80, R4.reuse, R38, RZ ;  /* 0x000000260450723c */ /* 0x040fec00000418ff */
[C---:B------:R-:W-:Y:S06]  /*4a10*/  HMMA.16816.F32.BF16 R120, R4.reuse, R20, RZ ;  /* 0x000000140478723c */ /* 0x040fec00000418ff */
[----:B------:R-:W-:Y:S01]  /*4a20*/  HMMA.16816.F32.BF16 R88, R4, R22, RZ ;  /* 0x000000160458723c */ /* 0x000fe200000418ff */
[----:B-1----:R-:W-:-:S05]  /*4a30*/  FFMA.FTZ R2, R47, UR5, -R0 ;  /* 0x000000052f027c23 */ /* 0x002fca0008010800 */
[C---:B------:R-:W-:Y:S01]  /*4a40*/  HMMA.16816.F32.BF16 R76, R4.reuse, R42, RZ ;  /* 0x0000002a044c723c */ /* 0x040fe200000418ff */
[----:B------:R1:W2:Y:S05]  /*4a50*/  MUFU.EX2 R239, R2 ;  /* 0x0000000200ef7308 */ /* 0x0002aa0000000800 */
[C---:B------:R-:W-:Y:S06]  /*4a60*/  HMMA.16816.F32.BF16 R72, R4.reuse, R50, RZ ;  /* 0x000000320448723c */ /* 0x040fec00000418ff */
[C---:B------:R-:W-:Y:S06]  /*4a70*/  HMMA.16816.F32.BF16 R96, R4.reuse, R48, RZ ;  /* 0x000000300460723c */ /* 0x040fec00000418ff */
[----:B------:R-:W-:Y:S01]  /*4a80*/  HMMA.16816.F32.BF16 R108, R4, R40, RZ ;  /* 0x00000028046c723c */ /* 0x000fe200000418ff */
[--C-:B-1----:R-:W-:Y:S01]  /*4a90*/  FFMA.FTZ R2, R35, UR5, -R0.reuse ;  /* 0x0000000523027c23 */ /* 0x102fe20008010800 */
[----:B--2---:R-:W-:Y:S01]  /*4aa0*/  F2FP.BF16.F32.PACK_AB R9, R239, R241 ;  /* 0x000000f1ef09723e */ /* 0x004fe200000010ff */
[----:B------:R-:W-:Y:S02]  /*4ab0*/  LDSM.16.MT88.4 R32, [R220+0xb400] ;  /* 0x00b40000dc20783b */ /* 0x000fe40000004200 */
[----:B------:R1:W-:Y:S02]  /*4ac0*/  MUFU.EX2 R240, R2 ;  /* 0x0000000200f07308 */ /* 0x0003e40000000800 */
[----:B-1----:R-:W-:-:S06]  /*4ad0*/  FFMA.FTZ R2, R46, UR5, -R0 ;  /* 0x000000052e027c23 */ /* 0x002fcc0008010800 */
[----:B------:R1:W2:Y:S02]  /*4ae0*/  MUFU.EX2 R243, R2 ;  /* 0x0000000200f37308 */ /* 0x0002a40000000800 */
[--C-:B-1----:R-:W-:Y:S01]  /*4af0*/  FFMA.FTZ R2, R45, UR5, -R3.reuse ;  /* 0x000000052d027c23 */ /* 0x102fe20008010803 */
[----:B--2---:R-:W-:Y:S01]  /*4b00*/  F2FP.BF16.F32.PACK_AB R11, R243, R240 ;  /* 0x000000f0f30b723e */ /* 0x004fe200000010ff */
[----:B------:R-:W-:Y:S04]  /*4b10*/  LDSM.16.MT88.4 R44, [R222+0xb400] ;  /* 0x00b40000de2c783b */ /* 0x000fe80000004200 */
        /* <DEDUP_REMOVED lines=11> */
[----:B-1----:R-:W-:-:S05]  /*4bd0*/  FFMA.FTZ R2, R54, UR5, -R13 ;  /* 0x0000000536027c23 */ /* 0x002fca000801080d */
[C---:B------:R-:W-:Y:S01]  /*4be0*/  HMMA.16816.F32.BF16 R132, R8.reuse, R22, RZ ;  /* 0x000000160884723c */ /* 0x040fe200000418ff */
[----:B------:R-:W1:Y:S01]  /*4bf0*/  LDSM.16.MT88.4 R20, [R220+0x9400] ;  /* 0x00940000dc14783b */ /* 0x000e620000004200 */
[----:B------:R3:W-:Y:S04]  /*4c00*/  MUFU.EX2 R242, R2 ;  /* 0x0000000200f27308 */ /* 0x0007e80000000800 */
[C---:B------:R-:W-:Y:S06]  /*4c10*/  HMMA.16816.F32.BF16 R148, R8.reuse, R42, RZ ;  /* 0x0000002a0894723c */ /* 0x040fec00000418ff */
[----:B------:R-:W-:Y:S01]  /*4c20*/  HMMA.16816.F32.BF16 R152, R8, R50, RZ ;  /* 0x000000320898723c */ /* 0x000fe200000418ff */
[----:B---3--:R-:W-:-:S04]  /*4c30*/  FFMA.FTZ R2, R56, UR5, -R13 ;  /* 0x0000000538027c23 */ /* 0x008fc8000801080d */
[----:B------:R3:W4:Y:S02]  /*4c40*/  MUFU.EX2 R247, R2 ;  /* 0x0000000200f77308 */ /* 0x0007240000000800 */
[----:B---3--:R-:W-:Y:S01]  /*4c50*/  FFMA.FTZ R2, R53, UR5, -R13 ;  /* 0x0000000535027c23 */ /* 0x008fe2000801080d */
[----:B----4-:R-:W-:-:S05]  /*4c60*/  F2FP.BF16.F32.PACK_AB R4, R247, R242 ;  /* 0x000000f2f704723e */ /* 0x010fca00000010ff */
[----:B------:R3:W-:Y:S02]  /*4c70*/  MUFU.EX2 R246, R2 ;  /* 0x0000000200f67308 */ /* 0x0007e40000000800 */
[----:B---3--:R-:W-:Y:S02]  /*4c80*/  FFMA.FTZ R2, R55, UR5, -R13 ;  /* 0x0000000537027c23 */ /* 0x008fe4000801080d */
[----:B------:R-:W-:Y:S01]  /*4c90*/  HMMA.16816.F32.BF16 R52, R8, R40, RZ ;  /* 0x000000280834723c */ /* 0x000fe200000418ff */
[----:B------:R-:W-:Y:S03]  /*4ca0*/  LDSM.16.MT88.4 R40, [R222+0x9800] ;  /* 0x00980000de28783b */ /* 0x000fe60000004200 */
[----:B------:R3:W4:Y:S02]  /*4cb0*/  MUFU.EX2 R245, R2 ;  /* 0x0000000200f57308 */ /* 0x0007240000000800 */
[----:B---3--:R-:W-:Y:S01]  /*4cc0*/  FFMA.FTZ R2, R57, UR5, -R12 ;  /* 0x0000000539027c23 */ /* 0x008fe2000801080c */
[----:B----4-:R-:W-:-:S05]  /*4cd0*/  F2FP.BF16.F32.PACK_AB R6, R245, R246 ;  /* 0x000000f6f506723e */ /* 0x010fca00000010ff */
[----:B------:R3:W-:Y:S02]  /*4ce0*/  MUFU.EX2 R235, R2 ;  /* 0x0000000200eb7308 */ /* 0x0007e40000000800 */
[----:B---3--:R-:W-:-:S06]  /*4cf0*/  FFMA.FTZ R2, R58, UR5, -R12 ;  /* 0x000000053a027c23 */ /* 0x008fcc000801080c */
[----:B------:R3:W4:Y:S02]  /*4d00*/  MUFU.EX2 R238, R2 ;  /* 0x0000000200ee7308 */ /* 0x0007240000000800 */
[--C-:B---3--:R-:W-:Y:S01]  /*4d10*/  FFMA.FTZ R2, R59, UR5, -R12.reuse ;  /* 0x000000053b027c23 */ /* 0x108fe2000801080c */
[----:B----4-:R-:W-:Y:S01]  /*4d20*/  F2FP.BF16.F32.PACK_AB R5, R238, R235 ;  /* 0x000000ebee05723e */ /* 0x010fe200000010ff */
[C---:B------:R-:W-:Y:S04]  /*4d30*/  HMMA.16816.F32.BF16 R56, R8.reuse, R36, RZ ;  /* 0x000000240838723c */ /* 0x040fe800000418ff */
[----:B------:R3:W-:Y:S02]  /*4d40*/  MUFU.EX2 R237, R2 ;  /* 0x0000000200ed7308 */ /* 0x0007e40000000800 */
[----:B------:R-:W-:Y:S01]  /*4d50*/  HMMA.16816.F32.BF16 R36, R8, R48, RZ ;  /* 0x000000300824723c */ /* 0x000fe200000418ff */
[----:B------:R-:W-:Y:S06]  /*4d60*/  LDSM.16.MT88.4 R48, [R220+0x9800] ;  /* 0x00980000dc30783b */ /* 0x000fec0000004200 */
[----:B------:R-:W-:Y:S01]  /*4d70*/  F2FP.BF16.F32.PACK_AB R10, R177, R251 ;  /* 0x000000fbb10a723e */ /* 0x000fe200000010ff */
[----:B---3--:R-:W-:Y:S01]  /*4d80*/  FFMA.FTZ R2, R100, UR5, -R12 ;  /* 0x0000000564027c23 */ /* 0x008fe2000801080c */
[----:B------:R-:W-:-:S03]  /*4d90*/  MOV R100, R179 ;  /* 0x000000b300647202 */ /* 0x000fc60000000f00 */
[----:B------:R3:W4:Y:S02]  /*4da0*/  MUFU.EX2 R236, R2 ;  /* 0x0000000200ec7308 */ /* 0x0007240000000800 */
[----:B---3--:R-:W-:Y:S01]  /*4db0*/  FFMA.FTZ R2, R106, UR5, -R0 ;  /* 0x000000056a027c23 */ /* 0x008fe20008010800 */
[----:B----4-:R-:W-:Y:S02]  /*4dc0*/  F2FP.BF16.F32.PACK_AB R7, R236, R237 ;  /* 0x000000edec07723e */ /* 0x010fe400000010ff */
[----:B------:R-:W-:-:S03]  /*4dd0*/  MOV R106, R178 ;  /* 0x000000b2006a7202 */ /* 0x000fc60000000f00 */
[----:B------:R3:W-:Y:S02]  /*4de0*/  MUFU.EX2 R233, R2 ;  /* 0x0000000200e97308 */ /* 0x0007e40000000800 */
[C---:B--2---:R-:W-:Y:S06]  /*4df0*/  HMMA.16816.F32.BF16 R116, R4.reuse, R24, R116 ;  /* 0x000000180474723c */ /* 0x044fec0000041874 */
[C---:B-1----:R-:W-:Y:S06]  /*4e00*/  HMMA.16816.F32.BF16 R124, R4.reuse, R20, R124 ;  /* 0x00000014047c723c */ /* 0x042fec000004187c */
[----:B------:R-:W-:Y:S01]  /*4e10*/  HMMA.16816.F32.BF16 R120, R4, R16, R120 ;  /* 0x000000100478723c */ /* 0x000fe20000041878 */
[----:B---3--:R-:W-:Y:S01]  /*4e20*/  FFMA.FTZ R2, R105, UR5, -R0 ;  /* 0x0000000569027c23 */ /* 0x008fe20008010800 */
[----:B------:R-:W-:-:S03]  /*4e30*/  MOV R105, R137 ;  /* 0x0000008900697202 */ /* 0x000fc60000000f00 */
[----:B------:R1:W2:Y:S01]  /*4e40*/  MUFU.EX2 R234, R2 ;  /* 0x0000000200ea7308 */ /* 0x0002a20000000800 */
[----:B------:R-:W-:Y:S01]  /*4e50*/  F2FP.BF16.F32.PACK_AB R8, R105, R252 ;  /* 0x000000fc6908723e */ /* 0x000fe200000010ff */
        /* <DEDUP_REMOVED lines=8> */
[----:B------:R-:W-:Y:S01]  /*4ee0*/  HMMA.16816.F32.BF16 R84, R4, R30, R80 ;  /* 0x0000001e0454723c */ /* 0x000fe20000041850 */
[----:B-1----:R-:W-:-:S05]  /*4ef0*/  FFMA.FTZ R2, R107, UR5, -R0 ;  /* 0x000000056b027c23 */ /* 0x002fca0008010800 */
[C---:B------:R-:W-:Y:S01]  /*4f00*/  HMMA.16816.F32.BF16 R80, R4.reuse, R34, R76 ;  /* 0x000000220450723c */ /* 0x040fe2000004184c */
[----:B------:R1:W2:Y:S05]  /*4f10*/  MUFU.EX2 R231, R2 ;  /* 0x0000000200e77308 */ /* 0x0002aa0000000800 */
[C---:B------:R-:W-:Y:S06]  /*4f20*/  HMMA.16816.F32.BF16 R76, R4.reuse, R46, R72 ;  /* 0x0000002e044c723c */ /* 0x040fec0000041848 */
[----:B------:R-:W-:Y:S01]  /*4f30*/  HMMA.16816.F32.BF16 R96, R4, R44, R96 ;  /* 0x0000002c0460723c */ /* 0x000fe20000041860 */
[----:B-1----:R-:W-:Y:S01]  /*4f40*/  FFMA.FTZ R2, R156, UR5, -R3 ;  /* 0x000000059c027c23 */ /* 0x002fe20008010803 */
[----:B--2---:R-:W-:-:S02]  /*4f50*/  F2FP.BF16.F32.PACK_AB R11, R231, R232 ;  /* 0x000000e8e70b723e */ /* 0x004fc400000010ff */
[----:B------:R-:W-:Y:S01]  /*4f60*/  MOV R156, R177 ;  /* 0x000000b1009c7202 */ /* 0x000fe20000000f00 */
[----:B------:R1:W-:Y:S04]  /*4f70*/  MUFU.EX2 R230, R2 ;  /* 0x0000000200e67308 */ /* 0x0003e80000000800 */
[C---:B------:R-:W-:Y:S01]  /*4f80*/  HMMA.16816.F32.BF16 R188, R8.reuse, R44, R36 ;  /* 0x0000002c08bc723c */ /* 0x040fe20000041824 */
[----:B------:R-:W2:Y:S05]  /*4f90*/  LDSM.16.MT88.4 R36, [R220+0xa800] ;  /* 0x00a80000dc24783b */ /* 0x000eaa0000004200 */
[C---:B------:R-:W-:Y:S06]  /*4fa0*/  HMMA.16816.F32.BF16 R72, R8.reuse, R20, R68 ;  /* 0x000000140848723c */ /* 0x040fec0000041844 */
[----:B------:R-:W-:Y:S01]  /*4fb0*/  HMMA.16816.F32.BF16 R68, R8, R16, R64 ;  /* 0x000000100844723c */ /* 0x000fe20000041840 */
[----:B-1----:R-:W-:Y:S01]  /*4fc0*/  FFMA.FTZ R2, R158, UR5, -R13 ;  /* 0x000000059e027c23 */ /* 0x002fe2000801080d */
[----:B------:R-:W-:-:S03]  /*4fd0*/  MOV R158, R165 ;  /* 0x000000a5009e7202 */ /* 0x000fc60000000f00 */
[----:B------:R1:W-:Y:S01]  /*4fe0*/  MUFU.EX2 R229, R2 ;  /* 0x0000000200e57308 */ /* 0x0003e20000000800 */
[C---:B------:R-:W-:Y:S06]  /*4ff0*/  HMMA.16816.F32.BF16 R64, R8.reuse, R24, R60 ;  /* 0x000000180840723c */ /* 0x040fec000004183c */
[C---:B------:R-:W-:Y:S06]  /*5000*/  HMMA.16816.F32.BF16 R184, R8.reuse, R32, R52 ;  /* 0x0000002008b8723c */ /* 0x040fec0000041834 */
[----:B------:R-:W-:Y:S01]  /*5010*/  HMMA.16816.F32.BF16 R60, R8, R22, R128 ;  /* 0x00000016083c723c */ /* 0x000fe20000041880 */
[----:B------:R-:W3:Y:S01]  /*5020*/  LDSM.16.MT88.4 R20, [R222+0xa800] ;  /* 0x00a80000de14783b */ /* 0x000ee20000004200 */
[----:B-1----:R-:W-:-:S04]  /*5030*/  FFMA.FTZ R2, R160, UR5, -R13 ;  /* 0x00000005a0027c23 */ /* 0x002fc8000801080d */
[C---:B------:R-:W-:Y:S01]  /*5040*/  HMMA.16816.F32.BF16 R52, R8.reuse, R26, R140 ;  /* 0x0000001a0834723c */ /* 0x040fe2000004188c */
[----:B------:R-:W1:Y:S01]  /*5050*/  LDSM.16.MT88.4 R24, [R222+0xb800] ;  /* 0x00b80000de18783b */ /* 0x000e620000004200 */
[----:B------:R4:W5:Y:S03]  /*5060*/  MUFU.EX2 R228, R2 ;  /* 0x0000000200e47308 */ /* 0x0009660000000800 */
[----:B------:R-:W-:Y:S01]  /*5070*/  LDSM.16.MT88.4 R140, [R222+0x9c00] ;  /* 0x009c0000de8c783b */ /* 0x000fe20000004200 */
[C---:B------:R-:W-:Y:S06]  /*5080*/  HMMA.16816.F32.BF16 R32, R8.reuse, R34, R148 ;  /* 0x000000220820723c */ /* 0x040fec0000041894 */
[----:B------:R-:W-:Y:S01]  /*5090*/  HMMA.16816.F32.BF16 R128, R8, R46, R152 ;  /* 0x0000002e0880723c */ /* 0x000fe20000041898 */
[----:B----4-:R-:W-:Y:S01]  /*50a0*/  FFMA.FTZ R2, R157, UR5, -R13 ;  /* 0x000000059d027c23 */ /* 0x010fe2000801080d */
[----:B------:R-:W-:-:S04]  /*50b0*/  MOV R157, R164 ;  /* 0x000000a4009d7202 */ /* 0x000fc80000000f00 */
[----:B------:R-:W-:Y:S01]  /*50c0*/  HMMA.16816.F32.BF16 R164, R8, R28, R56 ;  /* 0x0000001c08a4723c */ /* 0x000fe20000041838 */
[----:B------:R4:W-:Y:S01]  /*50d0*/  MUFU.EX2 R219, R2 ;  /* 0x0000000200db7308 */ /* 0x0009e20000000800 */
[----:B-----5:R-:W-:-:S04]  /*50e0*/  F2FP.BF16.F32.PACK_AB R4, R228, R229 ;  /* 0x000000e5e404723e */ /* 0x020fc800000010ff */
[C---:B------:R-:W-:Y:S01]  /*50f0*/  HMMA.16816.F32.BF16 R56, R8.reuse, R18, R132 ;  /* 0x000000120838723c */ /* 0x040fe20000041884 */
[----:B------:R-:W5:Y:S05]  /*5100*/  LDSM.16.MT88.4 R16, [R220+0xb800] ;  /* 0x00b80000dc10783b */ /* 0x000f6a0000004200 */
[----:B------:R-:W-:Y:S01]  /*5110*/  HMMA.16816.F32.BF16 R28, R8, R30, R144 ;  /* 0x0000001e081c723c */ /* 0x000fe20000041890 */
[----:B------:R-:W-:Y:S01]  /*5120*/  MOV R135, R181 ;  /* 0x000000b500877202 */ /* 0x000fe20000000f00 */
[----:B----4-:R-:W-:Y:S01]  /*5130*/  FFMA.FTZ R2, R159, UR5, -R13 ;  /* 0x000000059f027c23 */ /* 0x010fe2000801080d */
[----:B------:R-:W-:-:S03]  /*5140*/  MOV R159, R182 ;  /* 0x000000b6009f7202 */ /* 0x000fc60000000f00 */
[----:B------:R4:W2:Y:S02]  /*5150*/  MUFU.EX2 R218, R2 ;  /* 0x0000000200da7308 */ /* 0x0008a40000000800 */
[----:B----4-:R-:W-:Y:S01]  /*5160*/  FFMA.FTZ R2, R163, UR5, -R12 ;  /* 0x00000005a3027c23 */ /* 0x010fe2000801080c */
[----:B--2---:R-:W-:-:S05]  /*5170*/  F2FP.BF16.F32.PACK_AB R6, R218, R219 ;  /* 0x000000dbda06723e */ /* 0x004fca00000010ff */
[----:B------:R2:W-:Y:S02]  /*5180*/  MUFU.EX2 R217, R2 ;  /* 0x0000000200d97308 */ /* 0x0005e40000000800 */
[----:B--2---:R-:W-:-:S06]  /*5190*/  FFMA.FTZ R2, R161, UR5, -R12 ;  /* 0x00000005a1027c23 */ /* 0x004fcc000801080c */
        /* <DEDUP_REMOVED lines=9> */
[C---:B------:R-:W-:Y:S06]  /*5230*/  HMMA.16816.F32.BF16 R152, R4.reuse, R36, R116 ;  /* 0x000000240498723c */ /* 0x040fec0000041874 */
[C---:B------:R-:W-:Y:S01]  /*5240*/  HMMA.16816.F32.BF16 R144, R4.reuse, R48, R124 ;  /* 0x000000300490723c */ /* 0x040fe2000004187c */
[----:B------:R-:W5:Y:S05]  /*5250*/  LDSM.16.MT88.4 R124, [R220+0x9c00] ;  /* 0x009c0000dc7c783b */ /* 0x000f6a0000004200 */
[----:B------:R-:W-:Y:S01]  /*5260*/  HMMA.16816.F32.BF16 R148, R4, R40, R120 ;  /* 0x000000280494723c */ /* 0x000fe20000041878 */
[----:B--2---:R-:W-:Y:S01]  /*5270*/  FFMA.FTZ R2, R169, UR5, -R3 ;  /* 0x00000005a9027c23 */ /* 0x004fe20008010803 */
[----:B----4-:R-:W-:-:S03]  /*5280*/  F2FP.BF16.F32.PACK_AB R8, R213, R230 ;  /* 0x000000e6d508723e */ /* 0x010fc600000010ff */
[----:B------:R2:W-:Y:S01]  /*5290*/  MUFU.EX2 R212, R2 ;  /* 0x0000000200d47308 */ /* 0x0005e20000000800 */
[C---:B------:R-:W-:Y:S06]  /*52a0*/  HMMA.16816.F32.BF16 R120, R4.reuse, R50, R92 ;  /* 0x000000320478723c */ /* 0x040fec000004185c */
[C---:B------:R-:W-:Y:S06]  /*52b0*/  HMMA.16816.F32.BF16 R136, R4.reuse, R42, R136 ;  /* 0x0000002a0488723c */ /* 0x040fec0000041888 */
[----:B---3--:R-:W-:Y:S01]  /*52c0*/  HMMA.16816.F32.BF16 R160, R4, R20, R112 ;  /* 0x0000001404a0723c */ /* 0x008fe20000041870 */
[----:B--2---:R-:W-:-:S05]  /*52d0*/  FFMA.FTZ R2, R171, UR5, -R3 ;  /* 0x00000005ab027c23 */ /* 0x004fca0008010803 */
[C---:B------:R-:W-:Y:S01]  /*52e0*/  HMMA.16816.F32.BF16 R88, R4.reuse, R38, R88 ;  /* 0x000000260458723c */ /* 0x040fe20000041858 */
[----:B------:R2:W3:Y:S05]  /*52f0*/  MUFU.EX2 R211, R2 ;  /* 0x0000000200d37308 */ /* 0x0004ea0000000800 */
[C---:B------:R-:W-:Y:S06]  /*5300*/  HMMA.16816.F32.BF16 R168, R4.reuse, R22, R84 ;  /* 0x0000001604a8723c */ /* 0x040fec0000041854 */
[----:B-1----:R-:W-:Y:S01]  /*5310*/  HMMA.16816.F32.BF16 R44, R4, R26, R76 ;  /* 0x0000001a042c723c */ /* 0x002fe2000004184c */
[----:B--2---:R-:W-:Y:S01]  /*5320*/  FFMA.FTZ R2, R172, UR5, -R3 ;  /* 0x00000005ac027c23 */ /* 0x004fe20008010803 */
[----:B---3--:R-:W-:-:S03]  /*5330*/  F2FP.BF16.F32.PACK_AB R10, R211, R212 ;  /* 0x000000d4d30a723e */ /* 0x008fc600000010ff */
[----:B------:R1:W-:Y:S02]  /*5340*/  MUFU.EX2 R210, R2 ;  /* 0x0000000200d27308 */ /* 0x0003e40000000800 */
[----:B-1----:R-:W-:-:S06]  /*5350*/  FFMA.FTZ R2, R173, UR5, -R3 ;  /* 0x00000005ad027c23 */ /* 0x002fcc0008010803 */
[----:B------:R1:W2:Y:S02]  /*5360*/  MUFU.EX2 R209, R2 ;  /* 0x0000000200d17308 */ /* 0x0002a40000000800 */
[--C-:B-1----:R-:W-:Y:S01]  /*5370*/  FFMA.FTZ R2, R174, UR5, -R3.reuse ;  /* 0x00000005ae027c23 */ /* 0x102fe20008010803 */
[----:B------:R-:W-:Y:S02]  /*5380*/  FFMA.FTZ R3, R175, UR5, -R3 ;  /* 0x00000005af037c23 */ /* 0x000fe40008010803 */
[----:B------:R-:W-:Y:S03]  /*5390*/  LDSM.16.MT88.4 R172, [R222+0xac00] ;  /* 0x00ac0000deac783b */ /* 0x000fe60000004200 */
[----:B------:R1:W-:Y:S02]  /*53a0*/  MUFU.EX2 R208, R2 ;  /* 0x0000000200d07308 */ /* 0x0003e40000000800 */
[----:B-1----:R-:W-:-:S02]  /*53b0*/  FFMA.FTZ R2, R176, UR5, -R0 ;  /* 0x00000005b0027c23 */ /* 0x002fc40008010800 */
[C---:B-----5:R-:W-:Y:S04]  /*53c0*/  HMMA.16816.F32.BF16 R176, R4.reuse, R16, R108 ;  /* 0x0000001004b0723c */ /* 0x060fe8000004186c */
[----:B------:R1:W-:Y:S02]  /*53d0*/  MUFU.EX2 R207, R2 ;  /* 0x0000000200cf7308 */ /* 0x0003e40000000800 */
[----:B------:R-:W-:Y:S01]  /*53e0*/  HMMA.16816.F32.BF16 R108, R4, R18, R80 ;  /* 0x00000012046c723c */ /* 0x000fe20000041850 */
[----:B------:R-:W-:Y:S01]  /*53f0*/  LDSM.16.MT88.4 R80, [R220+0xbc00] ;  /* 0x00bc0000dc50783b */ /* 0x000fe20000004200 */
[----:B-1----:R-:W-:-:S04]  /*5400*/  FFMA.FTZ R2, R180, UR5, -R0 ;  /* 0x00000005b4027c23 */ /* 0x002fc80008010800 */
[----:B------:R-:W-:Y:S01]  /*5410*/  HMMA.16816.F32.BF16 R180, R4, R24, R96 ;  /* 0x0000001804b4723c */ /* 0x000fe20000041860 */
[----:B------:R-:W-:Y:S01]  /*5420*/  LDSM.16.MT88.4 R4, [R222+0xbc00] ;  /* 0x00bc0000de04783b */ /* 0x000fe20000004200 */
[----:B------:R1:W3:Y:S05]  /*5430*/  MUFU.EX2 R206, R2 ;  /* 0x0000000200ce7308 */ /* 0x0002ea0000000800 */
[----:B--2---:R-:W-:Y:S01]  /*5440*/  F2FP.BF16.F32.PACK_AB R96, R209, R210 ;  /* 0x000000d2d160723e */ /* 0x004fe200000010ff */
[----:B-1----:R-:W-:Y:S01]  /*5450*/  FFMA.FTZ R2, R192, UR5, -R0 ;  /* 0x00000005c0027c23 */ /* 0x002fe20008010800 */
[----:B---3--:R-:W-:Y:S01]  /*5460*/  F2FP.BF16.F32.PACK_AB R9, R206, R207 ;  /* 0x000000cfce09723e */ /* 0x008fe200000010ff */
[----:B------:R1:W2:Y:S08]  /*5470*/  MUFU.EX2 R192, R3 ;  /* 0x0000000300c07308 */ /* 0x0002b00000000800 */
[----:B------:R3:W-:Y:S01]  /*5480*/  MUFU.EX2 R107, R2 ;  /* 0x00000002006b7308 */ /* 0x0007e20000000800 */
[----:B-1----:R-:W-:-:S02]  /*5490*/  MOV R3, R14 ;  /* 0x0000000e00037202 */ /* 0x002fc40000000f00 */
[----:B--2---:R-:W-:-:S03]  /*54a0*/  F2FP.BF16.F32.PACK_AB R98, R192, R208 ;  /* 0x000000d0c062723e */ /* 0x004fc600000010ff */
[----:B------:R-:W-:Y:S01]  /*54b0*/  FADD.FTZ R3, R3, R244 ;  /* 0x000000f403037221 */ /* 0x000fe20000010000 */
[----:B---3--:R-:W-:Y:S01]  /*54c0*/  FFMA.FTZ R2, R193, UR5, -R0 ;  /* 0x00000005c1027c23 */ /* 0x008fe20008010800 */
[----:B------:R-:W-:Y:S02]  /*54d0*/  MOV R193, R156 ;  /* 0x0000009c00c17202 */ /* 0x000fe40000000f00 */
[----:B------:R-:W-:Y:S01]  /*54e0*/  FADD.FTZ R3, R248, R3 ;  /* 0x00000003f8037221 */ /* 0x000fe20000010000 */
[----:B------:R-:W-:Y:S02]  /*54f0*/  MOV R156, R106 ;  /* 0x0000006a009c7202 */ /* 0x000fe40000000f00 */
[----:B------:R1:W2:Y:S01]  /*5500*/  MUFU.EX2 R106, R2 ;  /* 0x00000002006a7308 */ /* 0x0002a20000000800 */
[----:B------:R-:W-:-:S04]  /*5510*/  FADD.FTZ R3, R249, R3 ;  /* 0x00000003f9037221 */ /* 0x000fc80000010000 */
[----:B------:R-:W-:Y:S01]  /*5520*/  FADD.FTZ R3, R252, R3 ;  /* 0x00000003fc037221 */ /* 0x000fe20000010000 */
[----:B-1----:R-:W-:Y:S01]  /*5530*/  FFMA.FTZ R2, R194, UR5, -R0 ;  /* 0x00000005c2027c23 */ /* 0x002fe20008010800 */
[----:B------:R-:W-:Y:S02]  /*5540*/  MOV R194, R105 ;  /* 0x0000006900c27202 */ /* 0x000fe40000000f00 */
[----:B--2---:R-:W-:Y:S01]  /*5550*/  F2FP.BF16.F32.PACK_AB R11, R106, R107 ;  /* 0x0000006b6a0b723e */ /* 0x004fe200000010ff */
[----:B------:R1:W-:Y:S02]  /*5560*/  MUFU.EX2 R105, R2 ;  /* 0x0000000200697308 */ /* 0x0003e40000000800 */
[----:B------:R-:W-:-:S04]  /*5570*/  FADD.FTZ R3, R194, R3 ;  /* 0x00000003c2037221 */ /* 0x000fc80000010000 */
[C---:B------:R-:W-:Y:S06]  /*5580*/  HMMA.16816.F32.BF16 R116, R8.reuse, R48, R72 ;  /* 0x000000300874723c */ /* 0x040fec0000041848 */
[----:B------:R-:W-:Y:S01]  /*5590*/  HMMA.16816.F32.BF16 R64, R8, R36, R64 ;  /* 0x000000240840723c */ /* 0x000fe20000041840 */
[----:B-1----:R-:W-:Y:S01]  /*55a0*/  FFMA.FTZ R2, R195, UR5, -R13 ;  /* 0x00000005c3027c23 */ /* 0x002fe2000801080d */
[----:B------:R-:W-:-:S04]  /*55b0*/  MOV R195, R100 ;  /* 0x0000006400c37202 */ /* 0x000fc80000000f00 */
[C---:B------:R-:W-:Y:S01]  /*55c0*/  HMMA.16816.F32.BF16 R60, R8.reuse, R50, R60 ;  /* 0x00000032083c723c */ /* 0x040fe2000004183c */
[----:B------:R1:W-:Y:S05]  /*55d0*/  MUFU.EX2 R100, R2 ;  /* 0x0000000200647308 */ /* 0x0003ea0000000800 */
[----:B------:R-:W-:Y:S01]  /*55e0*/  HMMA.16816.F32.BF16 R56, R8, R42, R56 ;  /* 0x0000002a0838723c */ /* 0x000fe20000041838 */
[----:B------:R-:W-:Y:S02]  /*55f0*/  MOV R51, R159 ;  /* 0x0000009f00337202 */ /* 0x000fe40000000f00 */
[----:B------:R-:W-:-:S03]  /*5600*/  MOV R50, R157 ;  /* 0x0000009d00327202 */ /* 0x000fc60000000f00 */
[----:B------:R-:W-:Y:S01]  /*5610*/  HMMA.16816.F32.BF16 R84, R8, R24, R188 ;  /* 0x000000180854723c */ /* 0x000fe200000418bc */
[----:B------:R-:W-:-:S05]  /*5620*/  MOV R43, R15 ;  /* 0x0000000f002b7202 */ /* 0x000fca0000000f00 */
[----:B------:R-:W-:Y:S01]  /*5630*/  HMMA.16816.F32.BF16 R52, R8, R38, R52 ;  /* 0x000000260834723c */ /* 0x000fe20000041834 */
[----:B-1----:R-:W-:Y:S01]  /*5640*/  FFMA.FTZ R2, R196, UR5, -R13 ;  /* 0x00000005c4027c23 */ /* 0x002fe2000801080d */
[----:B------:R-:W-:-:S03]  /*5650*/  MOV R196, R135 ;  /* 0x0000008700c47202 */ /* 0x000fc60000000f00 */
[----:B------:R1:W2:Y:S01]  /*5660*/  MUFU.EX2 R49, R2 ;  /* 0x0000000200317308 */ /* 0x0002a20000000800 */
[C---:B------:R-:W-:Y:S06]  /*5670*/  HMMA.16816.F32.BF16 R132, R8.reuse, R40, R68 ;  /* 0x000000280884723c */ /* 0x040fec0000041844 */
[C---:B------:R-:W-:Y:S06]  /*5680*/  HMMA.16816.F32.BF16 R164, R8.reuse, R20, R164 ;  /* 0x0000001408a4723c */ /* 0x040fec00000418a4 */
[----:B------:R-:W-:Y:S01]  /*5690*/  HMMA.16816.F32.BF16 R28, R8, R22, R28 ;  /* 0x00000016081c723c */ /* 0x000fe2000004181c */
[----:B-1----:R-:W-:Y:S01]  /*56a0*/  FFMA.FTZ R2, R197, UR5, -R13 ;  /* 0x00000005c5027c23 */ /* 0x002fe2000801080d */
[----:B------:R-:W-:-:S04]  /*56b0*/  MOV R197, R158 ;  /* 0x0000009e00c57202 */ /* 0x000fc80000000f00 */
[C---:B------:R-:W-:Y:S01]  /*56c0*/  HMMA.16816.F32.BF16 R68, R8.reuse, R16, R184 ;  /* 0x000000100844723c */ /* 0x040fe200000418b8 */
[----:B--2---:R-:W-:Y:S01]  /*56d0*/  F2FP.BF16.F32.PACK_AB R92, R49, R100 ;  /* 0x00000064315c723e */ /* 0x004fe200000010ff */
[----:B------:R1:W-:Y:S04]  /*56e0*/  MUFU.EX2 R48, R2 ;  /* 0x0000000200307308 */ /* 0x0003e80000000800 */
[C---:B------:R-:W-:Y:S06]  /*56f0*/  HMMA.16816.F32.BF16 R32, R8.reuse, R18, R32 ;  /* 0x000000120820723c */ /* 0x040fec0000041820 */
[----:B------:R-:W-:Y:S01]  /*5700*/  HMMA.16816.F32.BF16 R24, R8, R26, R128 ;  /* 0x0000001a0818723c */ /* 0x000fe20000041880 */
[----:B-1----:R-:W-:Y:S01]  /*5710*/  FFMA.FTZ R2, R198, UR5, -R13 ;  /* 0x00000005c6027c23 */ /* 0x002fe2000801080d */
[----:B------:R-:W-:-:S05]  /*5720*/  MOV R198, R156 ;  /* 0x0000009c00c67202 */ /* 0x000fca0000000f00 */
[----:B------:R-:W-:Y:S01]  /*5730*/  FADD.FTZ R8, R197, R250 ;  /* 0x000000fac5087221 */ /* 0x000fe20000010000 */
[----:B------:R-:W1:Y:S01]  /*5740*/  LDSM.16.MT88.4 R156, [R220+0xac00] ;  /* 0x00ac0000dc9c783b */ /* 0x000e620000004200 */
[----:B------:R2:W3:Y:S02]  /*5750*/  MUFU.EX2 R41, R2 ;  /* 0x0000000200297308 */ /* 0x0004e40000000800 */
[----:B------:R-:W-:Y:S01]  /*5760*/  FADD.FTZ R8, R51, R8 ;  /* 0x0000000833087221 */ /* 0x000fe20000010000 */
[----:B--2---:R-:W-:Y:S01]  /*5770*/  FFMA.FTZ R2, R199, UR5, -R12 ;  /* 0x00000005c7027c23 */ /* 0x004fe2000801080c */
[----:B---3--:R-:W-:-:S04]  /*5780*/  F2FP.BF16.F32.PACK_AB R94, R41, R48 ;  /* 0x00000030295e723e */ /* 0x008fc800000010ff */
        /* <DEDUP_REMOVED lines=11> */
[C---:B------:R-:W-:Y:S06]  /*5840*/  HMMA.16816.F32.BF16 R112, R92.reuse, R124, R144 ;  /* 0x0000007c5c70723c */ /* 0x040fec0000041890 */
[C---:B-1----:R-:W-:Y:S06]  /*5850*/  HMMA.16816.F32.BF16 R144, R92.reuse, R156, R152 ;  /* 0x0000009c5c90723c */ /* 0x042fec0000041898 */
        /* <DEDUP_REMOVED lines=87> */
[----:B------:R-:W2:Y:S01]  /*5dd0*/  LDL.64 R194, [R1+0x30] ;  /* 0x0000300001c27983 */ /* 0x000ea20000100a00 */
[----:B------:R-:W-:Y:S01]  /*5de0*/  ULDC UR4, c[0x0][0x2d0] ;  /* 0x0000b40000047ab9 */ /* 0x000fe20000000800 */
[----:B------:R-:W1:Y:S01]  /*5df0*/  LDC.64 R250, c[0x0][0x250] ;  /* 0x00009400fffa7b82 */ /* 0x000e620000000a00 */
[----:B------:R-:W-:Y:S01]  /*5e00*/  LEA.HI.SX32 R227, R227, 0xfffffffe, 0x1a ;  /* 0xfffffffee3e37811 */ /* 0x000fe200078fd2ff */
[----:B------:R-:W-:Y:S01]  /*5e10*/  IMAD.MOV.U32 R100, RZ, RZ, R103 ;  /* 0x000000ffff647224 */ /* 0x000fe200078e0067 */
[----:B------:R-:W-:Y:S01]  /*5e20*/  MOV R106, R101 ;  /* 0x00000065006a7202 */ /* 0x000fe20000000f00 */
[----:B------:R-:W-:Y:S01]  /*5e30*/  IMAD.MOV.U32 R105, RZ, RZ, R102 ;  /* 0x000000ffff697224 */ /* 0x000fe200078e0066 */
[----:B------:R-:W-:Y:S01]  /*5e40*/  ULDC UR10, c[0x0][0x2d0] ;  /* 0x0000b400000a7ab9 */ /* 0x000fe20000000800 */
[----:B------:R-:W-:Y:S01]  /*5e50*/  ULDC UR5, c[0x0][0x39c] ;  /* 0x0000e70000057ab9 */ /* 0x000fe20000000800 */
[----:B------:R-:W-:Y:S01]  /*5e60*/  ULDC.64 UR6, c[0x0][0x248] ;  /* 0x0000920000067ab9 */ /* 0x000fe20000000a00 */
[----:B--2---:R-:W-:Y:S01]  /*5e70*/  ISETP.GE.AND P4, PT, R194, UR4, PT ;  /* 0x00000004c2007c0c */ /* 0x004fe2000bf86270 */
[----:B------:R-:W-:-:S12]  /*5e80*/  ULDC UR4, c[0x0][0x2ec] ;  /* 0x0000bb0000047ab9 */ /* 0x000fd80000000800 */
[----:B------:R-:W2:Y:S08]  /*5e90*/  @!P4 LDC.64 R4, c[0x0][0x220] ;  /* 0x00008800ff04cb82 */ /* 0x000eb00000000a00 */
[----:B------:R-:W3:Y:S01]  /*5ea0*/  @!P4 LDC.64 R2, c[0x0][0x220] ;  /* 0x00008800ff02cb82 */ /* 0x000ee20000000a00 */
[----:B--2---:R-:W-:Y:S04]  /*5eb0*/  @!P4 STL.64 [R1+0x28], R4 ;  /* 0x000028040100c387 */ /* 0x004fe80000100a00 */
[----:B---3--:R2:W-:Y:S02]  /*5ec0*/  @!P4 STL.64 [R1+0x20], R2 ;  /* 0x000020020100c387 */ /* 0x0085e40000100a00 */
[----:B--2---:R-:W-:Y:S01]  /*5ed0*/  IMAD.MOV.U32 R3, RZ, RZ, R104 ;  /* 0x000000ffff037224 */ /* 0x004fe200078e0068 */
[----:B-1----:R-:W-:Y:S06]  /*5ee0*/  BRA `(.L_x_642) ;  /* 0x0000000400087947 */ /* 0x002fec0003800000 */
.L_x_644:
[----:B------:R-:W2:Y:S01]  /*5ef0*/  LDL.64 R248, [R1+0x50] ;  /* 0x0000500001f87983 */ /* 0x000ea20000100a00 */
[----:B------:R-:W1:Y:S01]  /*5f00*/  @!P4 LDC.64 R6, c[0x0][0x218] ;  /* 0x00008600ff06cb82 */ /* 0x000e620000000a00 */
[----:B------:R-:W-:Y:S02]  /*5f10*/  VIADD R0, R227, 0xffffffff ;  /* 0xffffffffe3007836 */ /* 0x000fe40000000000 */
[----:B------:R-:W5:Y:S02]  /*5f20*/  LDL.64 R246, [R1+0x38] ;  /* 0x0000380001f67983 */ /* 0x000f640000100a00 */
[----:B------:R-:W-:Y:S01]  /*5f30*/  IMAD.WIDE.U32 R4, R0, UR6, RZ ;  /* 0x0000000600047c25 */ /* 0x000fe2000f8e00ff */
[----:B------:R-:W-:Y:S01]  /*5f40*/  SHF.R.S32.HI R2, RZ, 0x1f, R0 ;  /* 0x0000001fff027819 */ /* 0x000fe20000011400 */
[----:B------:R-:W3:Y:S01]  /*5f50*/  LDL R102, [R1+0x18] ;  /* 0x0000180001667983 */ /* 0x000ee20000100800 */
[----:B------:R-:W4:Y:S03]  /*5f60*/  @!P3 LDC.64 R14, c[0x0][0x218] ;  /* 0x00008600ff0ebb82 */ /* 0x000f260000000a00 */
[----:B------:R-:W3:Y:S01]  /*5f70*/  LDL R101, [R1+0x40] ;  /* 0x0000400001657983 */ /* 0x000ee20000100800 */
[----:B------:R-:W-:Y:S03]  /*5f80*/  IMAD R2, R2, UR6, RZ ;  /* 0x0000000602027c24 */ /* 0x000fe6000f8e02ff */
[----:B------:R1:W-:Y:S01]  /*5f90*/  @P4 STS [R226+0x6000], RZ ;  /* 0x006000ffe2004388 */ /* 0x0003e20000000800 */
[----:B------:R-:W-:Y:S01]  /*5fa0*/  IMAD R2, R0, UR7, R2 ;  /* 0x0000000700027c24 */ /* 0x000fe2000f8e0202 */
[----:B------:R-:W4:Y:S02]  /*5fb0*/  @!P2 LDC.64 R12, c[0x0][0x218] ;  /* 0x00008600ff0cab82 */ /* 0x000f240000000a00 */
[----:B------:R1:W-:Y:S01]  /*5fc0*/  @P4 STS [R226+0x6004], RZ ;  /* 0x006004ffe2004388 */ /* 0x0003e20000000800 */
[----:B------:R-:W-:Y:S03]  /*5fd0*/  IMAD.IADD R2, R5, 0x1, R2 ;  /* 0x0000000105027824 */ /* 0x000fe600078e0202 */
[----:B------:R1:W-:Y:S02]  /*5fe0*/  @P4 STS.64 [R226+0x6008], RZ ;  /* 0x006008ffe2004388 */ /* 0x0003e40000000a00 */
[----:B------:R-:W3:Y:S08]  /*5ff0*/  @!P4 LDC.64 R10, c[0x0][0x218] ;  /* 0x00008600ff0acb82 */ /* 0x000ef00000000a00 */
[----:B------:R-:W3:Y:S08]  /*6000*/  @!P3 LDC.64 R8, c[0x0][0x218] ;  /* 0x00008600ff08bb82 */ /* 0x000ef00000000a00 */
[----:B------:R-:W3:Y:S01]  /*6010*/  @!P2 LDC.64 R16, c[0x0][0x218] ;  /* 0x00008600ff10ab82 */ /* 0x000ee20000000a00 */
[C---:B--2---:R-:W-:Y:S04]  /*6020*/  LEA R0, P0, R4.reuse, R248, 0x6 ;  /* 0x000000f804007211 */ /* 0x044fe800078030ff */
[----:B-----5:R-:W-:Y:S02]  /*6030*/  LEA.HI.X R4, R4, R247, R2, 0x6, P0 ;  /* 0x000000f704047211 */ /* 0x020fe400000f3402 */
[C---:B-1----:R-:W-:Y:S02]  /*6040*/  @!P4 LEA R6, P0, R0.reuse, R6, 0x1 ;  /* 0x000000060006c211 */ /* 0x042fe400078008ff */
[C---:B----4-:R-:W-:Y:S02]  /*6050*/  @!P3 LEA R14, P6, R0.reuse, R14, 0x1 ;  /* 0x0000000e000eb211 */ /* 0x050fe400078c08ff */
[C-C-:B------:R-:W-:Y:S02]  /*6060*/  @!P4 LEA.HI.X R7, R0.reuse, R7, R4.reuse, 0x1, P0 ;  /* 0x000000070007c211 */ /* 0x140fe400000f0c04 */
[C-C-:B------:R-:W-:Y:S02]  /*6070*/  @!P3 LEA.HI.X R15, R0.reuse, R15, R4.reuse, 0x1, P6 ;  /* 0x0000000f000fb211 */ /* 0x140fe400030f0c04 */
[----:B------:R-:W-:Y:S01]  /*6080*/  @!P2 LEA R12, P1, R0, R12, 0x1 ;  /* 0x0000000c000ca211 */ /* 0x000fe200078208ff */
[----:B------:R-:W-:Y:S01]  /*6090*/  @!PT LDS RZ, [RZ] ;  /* 0x00000000fffff984 */ /* 0x000fe20000000800 */
[----:B------:R-:W-:Y:S01]  /*60a0*/  @!PT LDS RZ, [RZ] ;  /* 0x00000000fffff984 */ /* 0x000fe20000000800 */
[----:B------:R-:W-:Y:S01]  /*60b0*/  @!PT LDS RZ, [RZ] ;  /* 0x00000000fffff984 */ /* 0x000fe20000000800 */
[----:B------:R1:W-:Y:S01]  /*60c0*/  @!P4 LDGSTS.E.BYPASS.LTC128B.128 [R226+0x6000], desc[UR8][R6.64] ;  /* 0x0600000006e2cfae */ /* 0x0003e2000b901d48 */
[----:B---3--:R-:W-:Y:S02]  /*60d0*/  IADD3 R2, P0, R102, R0, RZ ;  /* 0x0000000066027210 */ /* 0x008fe40007f1e0ff */
        /* <DEDUP_REMOVED lines=35> */
.L_x_642:
[----:B--2---:R-:W2:Y:S01]  /*6310*/  LDL R2, [R1+0x10] ;  /* 0x0000100001027983 */ /* 0x004ea20000100800 */
[----:B------:R-:W-:Y:S04]  /*6320*/  DEPBAR.LE SB0, 0x0 ;  /* 0x000080000000791a */ /* 0x000fe80000000000 */
[----:B------:R-:W3:Y:S01]  /*6330*/  LDL R0, [R1+0x14] ;  /* 0x0000140001007983 */ /* 0x000ee20000100800 */
[CC--:B------:R-:W-:Y:S03]  /*6340*/  IMAD.WIDE.U32 R4, R227.reuse, R250.reuse, RZ ;  /* 0x000000fae3047225 */ /* 0x0c0fe600078e00ff */
[----:B------:R-:W4:Y:S06]  /*6350*/  LDL.64 R8, [R1+0x48] ;  /* 0x0000480001087983 */ /* 0x000f2c0000100a00 */
[----:B------:R-:W5:Y:S04]  /*6360*/  LDL R7, [R1+0x44] ;  /* 0x0000440001077983 */ /* 0x000f680000100800 */
[----:B------:R-:W5:Y:S04]  /*6370*/  LDL R6, [R1+0x28] ;  /* 0x0000280001067983 */ /* 0x000f680000100800 */
[----:B------:R-:W5:Y:S04]  /*6380*/  LDL R11, [R1+0x2c] ;  /* 0x00002c00010b7983 */ /* 0x000f680000100800 */
[----:B------:R-:W5:Y:S04]  /*6390*/  LDL R10, [R1+0x20] ;  /* 0x00002000010a7983 */ /* 0x000f680000100800 */
[----:B------:R-:W5:Y:S01]  /*63a0*/  LDL R18, [R1+0x24] ;  /* 0x0000240001127983 */ /* 0x000f620000100800 */
[----:B------:R-:W-:Y:S06]  /*63b0*/  BAR.SYNC.DEFER_BLOCKING 0x0 ;  /* 0x0000000000007b1d */ /* 0x000fec0000010000 */
[----:B------:R-:W-:Y:S06]  /*63c0*/  @P4 STS.64 [R226+0x9008], RZ ;  /* 0x009008ffe2004388 */ /* 0x000fec0000000a00 */
[----:B------:R-:W-:Y:S04]  /*63d0*/  @P4 STS [R226+0x9000], RZ ;  /* 0x009000ffe2004388 */ /* 0x000fe80000000800 */
[----:B------:R-:W-:Y:S01]  /*63e0*/  @P4 STS [R226+0x9004], RZ ;  /* 0x009004ffe2004388 */ /* 0x000fe20000000800 */
[----:B--2---:R-:W-:Y:S02]  /*63f0*/  ISETP.GE.AND P3, PT, R2, UR10, PT ;  /* 0x0000000a02007c0c */ /* 0x004fe4000bf66270 */
[----:B---3--:R-:W-:Y:S02]  /*6400*/  ISETP.GE.AND P2, PT, R0, UR10, PT ;  /* 0x0000000a00007c0c */ /* 0x008fe4000bf46270 */
[----:B------:R-:W-:Y:S05]  /*6410*/  SHF.R.S32.HI R0, RZ, 0x1f, R227 ;  /* 0x0000001fff007819 */ /* 0x000fea00000114e3 */
[----:B------:R-:W-:Y:S04]  /*6420*/  IMAD R0, R0, R250, RZ ;  /* 0x000000fa00007224 */ /* 0x000fe800078e02ff */
[----:B------:R-:W1:Y:S01]  /*6430*/  @!P3 LDC.64 R14, c[0x0][0x220] ;  /* 0x00008800ff0ebb82 */ /* 0x000e620000000a00 */
[----:B------:R-:W-:Y:S01]  /*6440*/  IMAD R2, R227, R251, R0 ;  /* 0x000000fbe3027224 */ /* 0x000fe200078e0200 */
[C---:B----4-:R-:W-:Y:S06]  /*6450*/  LEA R0, P0, R4.reuse, R8, 0x6 ;  /* 0x0000000804007211 */ /* 0x050fec00078030ff */
[----:B------:R-:W2:Y:S01]  /*6460*/  @!P2 LDC.64 R12, c[0x0][0x220] ;  /* 0x00008800ff0cab82 */ /* 0x000ea20000000a00 */
[----:B------:R-:W-:Y:S05]  /*6470*/  IMAD.IADD R2, R5, 0x1, R2 ;  /* 0x0000000105027824 */ /* 0x000fea00078e0202 */
[----:B-----5:R-:W-:Y:S02]  /*6480*/  LEA.HI.X R4, R4, R7, R2, 0x6, P0 ;  /* 0x0000000704047211 */ /* 0x020fe400000f3402 */
[----:B------:R-:W3:Y:S01]  /*6490*/  @!P3 LDC.64 R8, c[0x0][0x220] ;  /* 0x00008800ff08bb82 */ /* 0x000ee20000000a00 */
[----:B------:R-:W-:Y:S02]  /*64a0*/  @!P4 LEA R6, P0, R0, R6, 0x1 ;  /* 0x000000060006c211 */ /* 0x000fe400078008ff */
[----:B------:R-:W-:Y:S02]  /*64b0*/  LEA R2, P6, R250, R0, 0x5 ;  /* 0x00000000fa027211 */ /* 0x000fe400078c28ff */
[--C-:B------:R-:W-:Y:S03]  /*64c0*/  @!P4 LEA.HI.X R7, R0, R11, R4.reuse, 0x1, P0 ;  /* 0x0000000b0007c211 */ /* 0x100fe600000f0c04 */
[----:B------:R-:W4:Y:S01]  /*64d0*/  @!P2 LDC.64 R16, c[0x0][0x220] ;  /* 0x00008800ff10ab82 */ /* 0x000f220000000a00 */
[----:B------:R-:W-:Y:S01]  /*64e0*/  @!P4 LEA R10, P5, R2, R10, 0x1 ;  /* 0x0000000a020ac211 */ /* 0x000fe200078a08ff */
[----:B------:R-:W-:Y:S01]  /*64f0*/  @!PT LDS RZ, [RZ] ;  /* 0x00000000fffff984 */ /* 0x000fe20000000800 */
[----:B------:R-:W-:Y:S01]  /*6500*/  @!PT LDS RZ, [RZ] ;  /* 0x00000000fffff984 */ /* 0x000fe20000000800 */
[----:B------:R-:W-:Y:S01]  /*6510*/  @!PT LDS RZ, [RZ] ;  /* 0x00000000fffff984 */ /* 0x000fe20000000800 */
[----:B------:R4:W-:Y:S01]  /*6520*/  @!P4 LDGSTS.E.BYPASS.LTC128B.128 [R226+0x9000], desc[UR8][R6.64] ;  /* 0x0900000006e2cfae */ /* 0x0009e2000b901d48 */
[C---:B-1----:R-:W-:Y:S04]  /*6530*/  @!P3 LEA R14, P1, R0.reuse, R14, 0x1 ;  /* 0x0000000e000eb211 */ /* 0x042fe800078208ff */
[C-C-:B------:R-:W-:Y:S02]  /*6540*/  @!P3 LEA.HI.X R15, R0.reuse, R15, R4.reuse, 0x1, P1 ;  /* 0x0000000f000fb211 */ /* 0x140fe400008f0c04 */
[C---:B--2---:R-:W-:Y:S01]  /*6550*/  @!P2 LEA R12, P0, R0.reuse, R12, 0x1 ;  /* 0x0000000c000ca211 */ /* 0x044fe200078008ff */
[----:B------:R-:W-:Y:S03]  /*6560*/  @P3 STS.128 [R226+0xa000], RZ ;  /* 0x00a000ffe2003388 */ /* 0x000fe60000000c00 */
[----:B------:R-:W-:Y:S02]  /*6570*/  @!P2 LEA.HI.X R13, R0, R13, R4, 0x1, P0 ;  /* 0x0000000d000da211 */ /* 0x000fe400000f0c04 */
[----:B------:R-:W-:Y:S02]  /*6580*/  LEA.HI.X R4, R250, R4, R251, 0x5, P6 ;  /* 0x00000004fa047211 */ /* 0x000fe400030f2cfb */
[C---:B---3--:R-:W-:Y:S01]  /*6590*/  @!P3 LEA R8, P1, R2.reuse, R8, 0x1 ;  /* 0x000000080208b211 */ /* 0x048fe200078208ff */
[----:B------:R-:W-:Y:S01]  /*65a0*/  @!PT LDS RZ, [RZ] ;  /* 0x00000000fffff984 */ /* 0x000fe20000000800 */
[----:B------:R-:W-:Y:S01]  /*65b0*/  @!PT LDS RZ, [RZ] ;  /* 0x00000000fffff984 */ /* 0x000fe20000000800 */
[----:B------:R-:W-:Y:S01]  /*65c0*/  @!PT LDS RZ, [RZ] ;  /* 0x00000000fffff984 */ /* 0x000fe20000000800 */
[----:B------:R-:W-:Y:S01]  /*65d0*/  @!P3 LDGSTS.E.BYPASS.LTC128B.128 [R226+0xa000], desc[UR8][R14.64+0x40] ;  /* 0x0a0000400ee2bfae */ /* 0x000fe2000b901d48 */
[C-C-:B------:R-:W-:Y:S02]  /*65e0*/  @!P4 LEA.HI.X R11, R2.reuse, R18, R4.reuse, 0x1, P5 ;  /* 0x00000012020bc211 */ /* 0x140fe400028f0c04 */
[C-C-:B------:R-:W-:Y:S02]  /*65f0*/  @!P3 LEA.HI.X R9, R2.reuse, R9, R4.reuse, 0x1, P1 ;  /* 0x000000090209b211 */ /* 0x140fe400008f0c04 */
[----:B------:R-:W-:Y:S03]  /*6600*/  ISETP.GT.AND P5, PT, R227, RZ, PT ;  /* 0x000000ffe300720c */ /* 0x000fe60003fa4270 */
[----:B------:R-:W-:Y:S01]  /*6610*/  @P2 STS.128 [R226+0xb000], RZ ;  /* 0x00b000ffe2002388 */ /* 0x000fe20000000c00 */
[C---:B----4-:R-:W-:Y:S04]  /*6620*/  @!P2 LEA R6, P0, R2.reuse, R16, 0x1 ;  /* 0x000000100206a211 */ /* 0x050fe800078008ff */
[----:B------:R-:W-:Y:S03]  /*6630*/  @!P2 LEA.HI.X R7, R2, R17, R4, 0x1, P0 ;  /* 0x000000110207a211 */ /* 0x000fe600000f0c04 */
[----:B------:R-:W-:Y:S01]  /*6640*/  @!PT LDS RZ, [RZ] ;  /* 0x00000000fffff984 */ /* 0x000fe20000000800 */
[----:B------:R-:W-:Y:S01]  /*6650*/  @!PT LDS RZ, [RZ] ;  /* 0x00000000fffff984 */ /* 0x000fe20000000800 */
[----:B------:R-:W-:Y:S01]  /*6660*/  @!PT LDS RZ, [RZ] ;  /* 0x00000000fffff984 */ /* 0x000fe20000000800 */
[----:B------:R-:W-:Y:S08]  /*6670*/  @!P2 LDGSTS.E.BYPASS.LTC128B.128 [R226+0xb000], desc[UR8][R12.64+0x80] ;  /* 0x0b0000800ce2afae */ /* 0x000ff0000b901d48 */
[----:B------:R-:W-:Y:S08]  /*6680*/  @P4 STS.128 [R226+0x9800], RZ ;  /* 0x009800ffe2004388 */ /* 0x000ff00000000c00 */
        /* <DEDUP_REMOVED lines=68> */
[----:B------:R-:W-:Y:S03]  /*6ad0*/  HMMA.16816.F32.BF16 R64, R176, R198, R64 ;  /* 0x000000c6b040723c */ /* 0x000fe60000041840 */
[----:B------:R-:W4:Y:S03]  /*6ae0*/  LDSM.16.M88.4 R176, [R223+0x7400] ;  /* 0x00740000dfb0783b */ /* 0x000f260000000200 */
[-C--:B-1----:R-:W-:Y:S05]  /*6af0*/  HMMA.16816.F32.BF16 R4, R108, R180.reuse, R4 ;  /* 0x000000b46c04723c */ /* 0x082fea0000041804 */
[----:B------:R-:W-:Y:S01]  /*6b00*/  LDSM.16.M88.4 R196, [R221+0x8400] ;  /* 0x00840000ddc4783b */ /* 0x000fe20000000200 */
        /* <DEDUP_REMOVED lines=20> */
[-C--:B------:R-:W-:Y:S05]  /*6c50*/  HMMA.16816.F32.BF16 R4, R208, R212.reuse, R4 ;  /* 0x000000d4d004723c */ /* 0x080fea0000041804 */
[----:B------:R-:W-:Y:S01]  /*6c60*/  LDSM.16.M88.4 R204, [R225+0x4000] ;  /* 0x00400000e1cc783b */ /* 0x000fe20000000200 */
        /* <DEDUP_REMOVED lines=9> */
[-C--:B-1----:R-:W-:Y:S06]  /*6d00*/  HMMA.16816.F32.BF16 R36, R208, R180.reuse, R36 ;  /* 0x000000b4d024723c */ /* 0x082fec0000041824 */
[C---:B------:R-:W-:Y:S06]  /*6d10*/  HMMA.16816.F32.BF16 R40, R216.reuse, R180, R40 ;  /* 0x000000b4d828723c */ /* 0x040fec0000041828 */
[-C--:B------:R-:W-:Y:S06]  /*6d20*/  HMMA.16816.F32.BF16 R44, R216, R182.reuse, R44 ;  /* 0x000000b6d82c723c */ /* 0x080fec000004182c */
[C---:B------:R-:W-:Y:S06]  /*6d30*/  HMMA.16816.F32.BF16 R48, R208.reuse, R182, R48 ;  /* 0x000000b6d030723c */ /* 0x040fec0000041830 */
[-C--:B--2---:R-:W-:Y:S06]  /*6d40*/  HMMA.16816.F32.BF16 R52, R208, R108.reuse, R52 ;  /* 0x0000006cd034723c */ /* 0x084fec0000041834 */
[C---:B------:R-:W-:Y:S06]  /*6d50*/  HMMA.16816.F32.BF16 R56, R216.reuse, R108, R56 ;  /* 0x0000006cd838723c */ /* 0x040fec0000041838 */
[-C--:B------:R-:W-:Y:S06]  /*6d60*/  HMMA.16816.F32.BF16 R60, R216, R110.reuse, R60 ;  /* 0x0000006ed83c723c */ /* 0x080fec000004183c */
[----:B------:R-:W-:Y:S01]  /*6d70*/  HMMA.16816.F32.BF16 R64, R208, R110, R64 ;  /* 0x0000006ed040723c */ /* 0x000fe20000041840 */
[----:B------:R-:W1:Y:S05]  /*6d80*/  LDSM.16.M88.4 R108, [R225+0x5000] ;  /* 0x00500000e16c783b */ /* 0x000e6a0000000200 */
        /* <DEDUP_REMOVED lines=33> */
[----:B------:R-:W-:Y:S01]  /*6fa0*/  FMUL.FTZ R15, R15, UR5 ;  /* 0x000000050f0f7c20 */ /* 0x000fe20008410000 */
[----:B------:R-:W-:Y:S01]  /*6fb0*/  FMUL.FTZ R16, R16, UR5 ;  /* 0x0000000510107c20 */ /* 0x000fe20008410000 */
[----:B------:R-:W-:Y:S04]  /*6fc0*/  FMUL.FTZ R18, R18, UR5 ;  /* 0x0000000512127c20 */ /* 0x000fe80008410000 */
[----:B------:R2:W-:Y:S01]  /*6fd0*/  MUFU.TANH R188, R5 ;  /* 0x0000000500bc7308 */ /* 0x0005e20000002400 */
[----:B------:R-:W-:Y:S01]  /*6fe0*/  FMUL.FTZ R17, R17, UR5 ;  /* 0x0000000511117c20 */ /* 0x000fe20008410000 */
[----:B------:R-:W-:Y:S08]  /*6ff0*/  FMUL.FTZ R19, R19, UR5 ;  /* 0x0000000513137c20 */ /* 0x000ff00008410000 */
[----:B------:R-:W3:Y:S01]  /*7000*/  MUFU.TANH R182, R8 ;  /* 0x0000000800b67308 */ /* 0x000ee20000002400 */
[----:B-1----:R-:W-:Y:S09]  /*7010*/  FMNMX.FTZ R2, R181, R100, !PT ;  /* 0x00000064b5027209 */ /* 0x002ff20007810000 */
[----:B------:R-:W1:Y:S01]  /*7020*/  MUFU.TANH R183, R10 ;  /* 0x0000000a00b77308 */ /* 0x000e620000002400 */
[----:B--2---:R-:W2:Y:S09]  /*7030*/  LDSM.16.M88.4 R4, [R223+0x8400] ;  /* 0x00840000df04783b */ /* 0x004eb20000000200 */
[----:B------:R-:W-:Y:S10]  /*7040*/  MUFU.TANH R191, R9 ;  /* 0x0000000900bf7308 */ /* 0x000ff40000002400 */
[----:B------:R4:W-:Y:S10]  /*7050*/  MUFU.TANH R187, R11 ;  /* 0x0000000b00bb7308 */ /* 0x0009f40000002400 */
[----:B------:R-:W5:Y:S10]  /*7060*/  MUFU.TANH R184, R184 ;  /* 0x000000b800b87308 */ /* 0x000f740000002400 */
[----:B------:R-:W5:Y:S01]  /*7070*/  MUFU.TANH R178, R16 ;  /* 0x0000001000b27308 */ /* 0x000f620000002400 */
[----:B----4-:R-:W4:Y:S09]  /*7080*/  LDSM.16.M88.4 R8, [R223+0x8800] ;  /* 0x00880000df08783b */ /* 0x010f320000000200 */
[----:B------:R-:W5:Y:S01]  /*7090*/  MUFU.TANH R179, R18 ;  /* 0x0000001200b37308 */ /* 0x000f620000002400 */
[-C--:B--2---:R-:W-:Y:S06]  /*70a0*/  HMMA.16816.F32.BF16 R20, R204, R4.reuse, R20 ;  /* 0x00000004cc14723c */ /* 0x084fec0000041814 */
[C---:B------:R-:W-:Y:S03]  /*70b0*/  HMMA.16816.F32.BF16 R24, R108.reuse, R4, R24 ;  /* 0x000000046c18723c */ /* 0x040fe60000041818 */
[----:B------:R-:W2:Y:S03]  /*70c0*/  MUFU.TANH R186, R12 ;  /* 0x0000000c00ba7308 */ /* 0x000ea60000002400 */
[-C--:B------:R-:W-:Y:S07]  /*70d0*/  HMMA.16816.F32.BF16 R28, R108, R6.reuse, R28 ;  /* 0x000000066c1c723c */ /* 0x080fee000004181c */
[----:B------:R-:W2:Y:S01]  /*70e0*/  MUFU.TANH R177, R17 ;  /* 0x0000001100b17308 */ /* 0x000ea20000002400 */
[C---:B------:R-:W-:Y:S01]  /*70f0*/  HMMA.16816.F32.BF16 R32, R204.reuse, R6, R32 ;  /* 0x00000006cc20723c */ /* 0x040fe20000041820 */
[----:B------:R-:W3:Y:S01]  /*7100*/  LDSM.16.M88.4 R4, [R223+0x8c00] ;  /* 0x008c0000df04783b */ /* 0x000ee20000000200 */
[----:B------:R-:W-:Y:S07]  /*7110*/  DEPBAR.LE SB0, 0x0 ;  /* 0x000080000000791a */ /* 0x000fee0000000000 */
[----:B------:R-:W2:Y:S02]  /*7120*/  MUFU.TANH R190, R14 ;  /* 0x0000000e00be7308 */ /* 0x000ea40000002400 */
[----:B------:R-:W-:Y:S01]  /*7130*/  FMUL.FTZ R20, R20, UR5 ;  /* 0x0000000514147c20 */ /* 0x000fe20008410000 */
[----:B------:R-:W-:Y:S01]  /*7140*/  FMUL.FTZ R22, R22, UR5 ;  /* 0x0000000516167c20 */ /* 0x000fe20008410000 */
[----:B------:R-:W-:Y:S01]  /*7150*/  FMUL.FTZ R21, R21, UR5 ;  /* 0x0000000515157c20 */ /* 0x000fe20008410000 */
[----:B------:R-:W-:Y:S01]  /*7160*/  FMUL.FTZ R24, R24, UR5 ;  /* 0x0000000518187c20 */ /* 0x000fe20008410000 */
[----:B------:R-:W-:Y:S04]  /*7170*/  FMUL.FTZ R26, R26, UR5 ;  /* 0x000000051a1a7c20 */ /* 0x000fe80008410000 */
[----:B------:R-:W-:Y:S01]  /*7180*/  MUFU.TANH R189, R13 ;  /* 0x0000000d00bd7308 */ /* 0x000fe20000002400 */
        /* <DEDUP_REMOVED lines=13> */
[-C--:B---3--:R-:W-:Y:S08]  /*7260*/  HMMA.16816.F32.BF16 R52, R204, R4.reuse, R52 ;  /* 0x00000004cc34723c */ /* 0x088ff00000041834 */
[----:B------:R-:W3:Y:S01]  /*7270*/  MUFU.TANH R200, R24 ;  /* 0x0000001800c87308 */ /* 0x000ee20000002400 */
[C---:B------:R-:W-:Y:S04]  /*7280*/  HMMA.16816.F32.BF16 R56, R108.reuse, R4, R56 ;  /* 0x000000046c38723c */ /* 0x040fe80000041838 */
[----:B------:R-:W-:Y:S02]  /*7290*/  FMUL.FTZ R33, R33, UR5 ;  /* 0x0000000521217c20 */ /* 0x000fe40008410000 */
[-C--:B------:R-:W-:Y:S03]  /*72a0*/  HMMA.16816.F32.BF16 R60, R108, R6.reuse, R60 ;  /* 0x000000066c3c723c */ /* 0x080fe6000004183c */
[----:B------:R-:W3:Y:S02]  /*72b0*/  MUFU.TANH R196, R22 ;  /* 0x0000001600c47308 */ /* 0x000ee40000002400 */
[----:B------:R-:W-:Y:S01]  /*72c0*/  FMNMX.FTZ R4, R180, R3, !PT ;  /* 0x00000003b4047209 */ /* 0x000fe20007810000 */
[----:B------:R-:W-:Y:S07]  /*72d0*/  HMMA.16816.F32.BF16 R64, R204, R6, R64 ;  /* 0x00000006cc40723c */ /* 0x000fee0000041840 */
[----:B------:R-:W3:Y:S01]  /*72e0*/  MUFU.TANH R193, R21 ;  /* 0x0000001500c17308 */ /* 0x000ee20000002400 */
[----:B------:R-:W-:Y:S03]  /*72f0*/  FMNMX.FTZ R5, R182, R105, !PT ;  /* 0x00000069b6057209 */ /* 0x000fe60007810000 */
[----:B------:R-:W-:Y:S01]  /*7300*/  FMUL.FTZ R28, R28, UR5 ;  /* 0x000000051c1c7c20 */ /* 0x000fe20008410000 */
[----:B------:R-:W-:Y:S01]  /*7310*/  FMNMX.FTZ R7, R188, R4, !PT ;  /* 0x00000004bc077209 */ /* 0x000fe20007810000 */
[----:B------:R-:W-:Y:S04]  /*7320*/  FMUL.FTZ R30, R30, UR5 ;  /* 0x000000051e1e7c20 */ /* 0x000fe80008410000 */
[----:B------:R-:W3:Y:S01]  /*7330*/  MUFU.TANH R202, R26 ;  /* 0x0000001a00ca7308 */ /* 0x000ee20000002400 */
[----:B-1----:R-:W-:Y:S01]  /*7340*/  FMNMX.FTZ R6, R183, R106, !PT ;  /* 0x0000006ab7067209 */ /* 0x002fe20007810000 */
[----:B------:R-:W-:Y:S01]  /*7350*/  FMUL.FTZ R35, R35, UR5 ;  /* 0x0000000523237c20 */ /* 0x000fe20008410000 */
[----:B-----5:R-:W-:Y:S01]  /*7360*/  FMNMX.FTZ R4, R184, R2, !PT ;  /* 0x00000002b8047209 */ /* 0x020fe20007810000 */
[----:B------:R-:W-:Y:S01]  /*7370*/  FMUL.FTZ R36, R36, UR5 ;  /* 0x0000000524247c20 */ /* 0x000fe20008410000 */
[----:B------:R-:W-:Y:S01]  /*7380*/  FMNMX.FTZ R2, R191, R5, !PT ;  /* 0x00000005bf027209 */ /* 0x000fe20007810000 */
[----:B------:R-:W-:Y:S01]  /*7390*/  FMUL.FTZ R38, R38, UR5 ;  /* 0x0000000526267c20 */ /* 0x000fe20008410000 */
[----:B------:R-:W-:Y:S03]  /*73a0*/  FMUL.FTZ R0, R63, UR5 ;  /* 0x000000053f007c20 */ /* 0x000fe60008410000 */
[----:B------:R-:W1:Y:S01]  /*73b0*/  MUFU.TANH R198, R23 ;  /* 0x0000001700c67308 */ /* 0x000e620000002400 */
[----:B------:R-:W-:Y:S01]  /*73c0*/  FMNMX.FTZ R7, R178, R7, !PT ;  /* 0x00000007b2077209 */ /* 0x000fe20007810000 */
[----:B------:R-:W-:Y:S01]  /*73d0*/  FMUL.FTZ R37, R37, UR5 ;  /* 0x0000000525257c20 */ /* 0x000fe20008410000 */
[----:B------:R-:W-:Y:S01]  /*73e0*/  FMNMX.FTZ R5, R187, R6, !PT ;  /* 0x00000006bb057209 */ /* 0x000fe20007810000 */
[----:B------:R-:W-:Y:S01]  /*73f0*/  FMUL.FTZ R31, R31, UR5 ;  /* 0x000000051f1f7c20 */ /* 0x000fe20008410000 */
[----:B------:R-:W-:Y:S01]  /*7400*/  FMNMX.FTZ R6, R179, R4, !PT ;  /* 0x00000004b3067209 */ /* 0x000fe20007810000 */
[----:B------:R-:W-:Y:S01]  /*7410*/  FMUL.FTZ R29, R29, UR5 ;  /* 0x000000051d1d7c20 */ /* 0x000fe20008410000 */
[----:B--2---:R-:W-:Y:S03]  /*7420*/  FMNMX.FTZ R4, R186, R2, !PT ;  /* 0x00000002ba047209 */ /* 0x004fe60007810000 */
[----:B------:R2:W-:Y:S01]  /*7430*/  MUFU.TANH R108, R0 ;  /* 0x00000000006c7308 */ /* 0x0005e20000002400 */
[----:B------:R-:W-:Y:S01]  /*7440*/  FMNMX.FTZ R7, R177, R7, !PT ;  /* 0x00000007b1077209 */ /* 0x000fe20007810000 */
[----:B------:R-:W-:Y:S01]  /*7450*/  FMUL.FTZ R39, R39, UR5 ;  /* 0x0000000527277c20 */ /* 0x000fe20008410000 */
[----:B------:R-:W-:Y:S01]  /*7460*/  FMNMX.FTZ R2, R190, R5, !PT ;  /* 0x00000005be027209 */ /* 0x000fe20007810000 */
[----:B------:R-:W-:Y:S01]  /*7470*/  FMUL.FTZ R48, R48, UR5 ;  /* 0x0000000530307c20 */ /* 0x000fe20008410000 */
[----:B----4-:R-:W-:Y:S01]  /*7480*/  FMNMX.FTZ R5, R176, R6, !PT ;  /* 0x00000006b0057209 */ /* 0x010fe20007810000 */
[----:B------:R-:W-:Y:S01]  /*7490*/  FMUL.FTZ R42, R42, UR5 ;  /* 0x000000052a2a7c20 */ /* 0x000fe20008410000 */
[----:B------:R-:W-:Y:S03]  /*74a0*/  FMNMX.FTZ R4, R189, R4, !PT ;  /* 0x00000004bd047209 */ /* 0x000fe60007810000 */
[----:B------:R-:W4:Y:S01]  /*74b0*/  MUFU.TANH R194, R32 ;  /* 0x0000002000c27308 */ /* 0x000f220000002400 */
[----:B------:R-:W-:Y:S01]  /*74c0*/  FMNMX.FTZ R6, R192, R7, !PT ;  /* 0x00000007c0067209 */ /* 0x000fe20007810000 */
[----:B------:R-:W-:Y:S01]  /*74d0*/  FMUL.FTZ R40, R40, UR5 ;  /* 0x0000000528287c20 */ /* 0x000fe20008410000 */
[----:B------:R-:W-:Y:S01]  /*74e0*/  FMNMX.FTZ R8, R185, R2, !PT ;  /* 0x00000002b9087209 */ /* 0x000fe20007810000 */
[----:B------:R-:W-:Y:S01]  /*74f0*/  FMUL.FTZ R50, R50, UR5 ;  /* 0x0000000532327c20 */ /* 0x000fe20008410000 */
[----:B---3--:R-:W-:Y:S01]  /*7500*/  FMNMX.FTZ R2, R200, R4, !PT ;  /* 0x00000004c8027209 */ /* 0x008fe20007810000 */
[----:B------:R-:W-:Y:S01]  /*7510*/  FMUL.FTZ R49, R49, UR5 ;  /* 0x0000000531317c20 */ /* 0x000fe20008410000 */
[----:B------:R-:W-:Y:S03]  /*7520*/  FMNMX.FTZ R5, R196, R5, !PT ;  /* 0x00000005c4057209 */ /* 0x000fe60007810000 */
[----:B------:R-:W3:Y:S01]  /*7530*/  MUFU.TANH R201, R25 ;  /* 0x0000001900c97308 */ /* 0x000ee20000002400 */
[----:B------:R-:W-:Y:S01]  /*7540*/  FMNMX.FTZ R4, R193, R6, !PT ;  /* 0x00000006c1047209 */ /* 0x000fe20007810000 */
[----:B------:R-:W-:Y:S01]  /*7550*/  FMUL.FTZ R43, R43, UR5 ;  /* 0x000000052b2b7c20 */ /* 0x000fe20008410000 */
[----:B--2---:R-:W-:Y:S01]  /*7560*/  FMNMX.FTZ R0, R202, R8, !PT ;  /* 0x00000008ca007209 */ /* 0x004fe20007810000 */
[----:B------:R-:W-:Y:S01]  /*7570*/  FMUL.FTZ R41, R41, UR5 ;  /* 0x0000000529297c20 */ /* 0x000fe20008410000 */
[----:B-1----:R-:W-:Y:S01]  /*7580*/  FMNMX.FTZ R5, R198, R5, !PT ;  /* 0x00000005c6057209 */ /* 0x002fe20007810000 */
[----:B------:R-:W-:Y:S01]  /*7590*/  FMUL.FTZ R51, R51, UR5 ;  /* 0x0000000533337c20 */ /* 0x000fe20008410000 */
[----:B------:R-:W-:Y:S03]  /*75a0*/  FMUL.FTZ R52, R52, UR5 ;  /* 0x0000000534347c20 */ /* 0x000fe60008410000 */
[----:B------:R-:W1:Y:S01]  /*75b0*/  MUFU.TANH R208, R27 ;  /* 0x0000001b00d07308 */ /* 0x000e620000002400 */
[----:B----4-:R-:W-:Y:S01]  /*75c0*/  FMNMX.FTZ R4, R194, R4, !PT ;  /* 0x00000004c2047209 */ /* 0x010fe20007810000 */
        /* <DEDUP_REMOVED lines=76> */
[----:B------:R-:W-:Y:S01]  /*7a90*/  MUFU.TANH R241, R57 ;  /* 0x0000003900f17308 */ /* 0x000fe20000002400 */
[----:B--2---:R-:W-:Y:S09]  /*7aa0*/  FMNMX.FTZ R20, R235, R5, !PT ;  /* 0x00000005eb147209 */ /* 0x004ff20007810000 */
[----:B------:R-:W-:Y:S01]  /*7ab0*/  MUFU.TANH R242, R58 ;  /* 0x0000003a00f27308 */ /* 0x000fe20000002400 */
[----:B---3--:R-:W-:Y:S09]  /*7ac0*/  FMNMX.FTZ R18, R240, R2, !PT ;  /* 0x00000002f0127209 */ /* 0x008ff20007810000 */
        /* <DEDUP_REMOVED lines=10> */
.L_x_643:
[----:B--2---:R-:W1:Y:S01]  /*7b70*/  SHFL.BFLY PT, R6, R104, 0x2, 0x1f ;  /* 0x0c401f0068067f89 */ /* 0x004e6200000e0000 */
        /* <DEDUP_REMOVED lines=50> */
[C---:B------:R-:W-:Y:S01]  /*7ea0*/  FMUL.FTZ R32, R100.reuse, R140 ;  /* 0x0000008c64207220 */ /* 0x040fe20000410000 */
[----:B------:R-:W-:Y:S01]  /*7eb0*/  FMUL.FTZ R33, R100, R141 ;  /* 0x0000008d64217220 */ /* 0x000fe20000410000 */
[--C-:B------:R-:W-:Y:S03]  /*7ec0*/  FFMA.FTZ R5, R176, UR4, -R106.reuse ;  /* 0x00000004b0057c23 */ /* 0x100fe6000801086a */
[----:B------:R2:W-:Y:S01]  /*7ed0*/  MUFU.EX2 R180, R4 ;  /* 0x0000000400b47308 */ /* 0x0005e20000000800 */
[----:B------:R-:W-:Y:S01]  /*7ee0*/  FSEL R109, R109, RZ, P0 ;  /* 0x000000ff6d6d7208 */ /* 0x000fe20000000000 */
[--C-:B------:R-:W-:Y:S01]  /*7ef0*/  FFMA.FTZ R111, R199, UR4, -R106.reuse ;  /* 0x00000004c76f7c23 */ /* 0x100fe2000801086a */
[----:B------:R-:W-:Y:S01]  /*7f00*/  FSETP.NEU.FTZ.AND P0, PT, R101, -INF , PT ;  /* 0xff8000006500780b */ /* 0x000fe20003f1d000 */
[----:B------:R-:W-:Y:S01]  /*7f10*/  FFMA.FTZ R44, R193, UR4, -R105 ;  /* 0x00000004c12c7c23 */ /* 0x000fe20008010869 */
[----:B------:R-:W-:Y:S01]  /*7f20*/  FFMA.FTZ R50, R196, UR4, -R106 ;  /* 0x00000004c4327c23 */ /* 0x000fe2000801086a */
[--C-:B------:R-:W-:Y:S01]  /*7f30*/  FFMA.FTZ R9, R189, UR4, -R109.reuse ;  /* 0x00000004bd097c23 */ /* 0x100fe2000801086d */
[----:B------:R-:W-:Y:S01]  /*7f40*/  FSEL R110, R110, RZ, P0 ;  /* 0x000000ff6e6e7208 */ /* 0x000fe20000000000 */
[----:B------:R-:W-:Y:S02]  /*7f50*/  FFMA.FTZ R7, R186, UR4, -R109 ;  /* 0x00000004ba077c23 */ /* 0x000fe4000801086d */
[----:B------:R-:W4:Y:S01]  /*7f60*/  MUFU.EX2 R0, R0 ;  /* 0x0000000000007308 */ /* 0x000f220000000800 */
[C---:B-1----:R-:W-:Y:S01]  /*7f70*/  FMUL.FTZ R12, R2.reuse, R120 ;  /* 0x00000078020c7220 */ /* 0x042fe20000410000 */
[C---:B------:R-:W-:Y:S01]  /*7f80*/  FMUL.FTZ R13, R2.reuse, R121 ;  /* 0x00000079020d7220 */ /* 0x040fe20000410000 */
[----:B------:R-:W-:Y:S01]  /*7f90*/  FMUL.FTZ R24, R2, R128 ;  /* 0x0000008002187220 */ /* 0x000fe20000410000 */
[----:B------:R-:W-:Y:S01]  /*7fa0*/  FFMA.FTZ R128, R202, UR4, -R110 ;  /* 0x00000004ca807c23 */ /* 0x000fe2000801086e */
[C---:B------:R-:W-:Y:S01]  /*7fb0*/  FMUL.FTZ R25, R2.reuse, R129 ;  /* 0x0000008102197220 */ /* 0x040fe20000410000 */
[C---:B------:R-:W-:Y:S01]  /*7fc0*/  FMUL.FTZ R28, R2.reuse, R136 ;  /* 0x00000088021c7220 */ /* 0x040fe20000410000 */
[----:B------:R-:W-:Y:S01]  /*7fd0*/  FMUL.FTZ R29, R2, R137 ;  /* 0x00000089021d7220 */ /* 0x000fe20000410000 */
[--C-:B--2---:R-:W-:Y:S02]  /*7fe0*/  FFMA.FTZ R4, R188, UR4, -R105.reuse ;  /* 0x00000004bc047c23 */ /* 0x104fe40008010869 */
[----:B------:R-:W1:Y:S01]  /*7ff0*/  MUFU.EX2 R3, R3 ;  /* 0x0000000300037308 */ /* 0x000e620000000800 */
[----:B------:R-:W-:Y:S01]  /*8000*/  FMUL.FTZ R41, R2, R145 ;  /* 0x0000009102297220 */ /* 0x000fe20000410000 */
[--C-:B------:R-:W-:Y:S01]  /*8010*/  FFMA.FTZ R56, R194, UR4, -R105.reuse ;  /* 0x00000004c2387c23 */ /* 0x100fe20008010869 */
[--C-:B------:R-:W-:Y:S01]  /*8020*/  FFMA.FTZ R66, R197, UR4, -R106.reuse ;  /* 0x00000004c5427c23 */ /* 0x100fe2000801086a */
[----:B------:R-:W-:Y:S01]  /*8030*/  FMUL.FTZ R45, R2, R153 ;  /* 0x00000099022d7220 */ /* 0x000fe20000410000 */
[C---:B------:R-:W-:Y:S01]  /*8040*/  FMUL.FTZ R48, R100.reuse, R156 ;  /* 0x0000009c64307220 */ /* 0x040fe20000410000 */
[----:B------:R-:W-:Y:S01]  /*8050*/  FMUL.FTZ R49, R100, R157 ;  /* 0x0000009d64317220 */ /* 0x000fe20000410000 */
[--C-:B------:R-:W-:Y:S03]  /*8060*/  FFMA.FTZ R60, R195, UR4, -R105.reuse ;  /* 0x00000004c33c7c23 */ /* 0x100fe60008010869 */
[----:B------:R2:W-:Y:S01]  /*8070*/  MUFU.EX2 R63, R4 ;  /* 0x00000004003f7308 */ /* 0x0005e20000000800 */
        /* <DEDUP_REMOVED lines=13> */
[----:B------:R-:W-:Y:S01]  /*8150*/  FMUL.FTZ R35, R3, R143 ;  /* 0x0000008f03237220 */ /* 0x000fe20000410000 */
[C---:B------:R-:W-:Y:S01]  /*8160*/  FMUL.FTZ R42, R0.reuse, R146 ;  /* 0x00000092002a7220 */ /* 0x040fe20000410000 */
[C---:B------:R-:W-:Y:S01]  /*8170*/  FMUL.FTZ R43, R0.reuse, R147 ;  /* 0x00000093002b7220 */ /* 0x040fe20000410000 */
[--C-:B--2---:R-:W-:Y:S01]  /*8180*/  FFMA.FTZ R4, R181, UR4, -R106.reuse ;  /* 0x00000004b5047c23 */ /* 0x104fe2000801086a */
[----:B------:R1:W-:Y:S01]  /*8190*/  MUFU.EX2 R189, R44 ;  /* 0x0000002c00bd7308 */ /* 0x0003e20000000800 */
[----:B------:R-:W2:Y:S01]  /*81a0*/  LDSM.16.MT88.4 R120, [R222+0xa000] ;  /* 0x00a00000de78783b */ /* 0x000ea20000004200 */
[C---:B------:R-:W-:Y:S01]  /*81b0*/  FMUL.FTZ R46, R0.reuse, R154 ;  /* 0x0000009a002e7220 */ /* 0x040fe20000410000 */
[C---:B------:R-:W-:Y:S01]  /*81c0*/  FMUL.FTZ R47, R0.reuse, R155 ;  /* 0x0000009b002f7220 */ /* 0x040fe20000410000 */
[C---:B------:R-:W-:Y:S01]  /*81d0*/  FMUL.FTZ R51, R3.reuse, R159 ;  /* 0x0000009f03337220 */ /* 0x040fe20000410000 */
[----:B------:R-:W-:Y:S01]  /*81e0*/  FMUL.FTZ R59, R0, R163 ;  /* 0x000000a3003b7220 */ /* 0x000fe20000410000 */
[C---:B---3--:R-:W-:Y:S01]  /*81f0*/  FMUL.FTZ R67, R3.reuse, R175 ;  /* 0x000000af03437220 */ /* 0x048fe20000410000 */
[----:B----4-:R-:W-:Y:S03]  /*8200*/  FMUL.FTZ R5, R100, R117 ;  /* 0x0000007564057220 */ /* 0x010fe60000410000 */
[----:B------:R3:W-:Y:S01]  /*8210*/  MUFU.EX2 R8, R4 ;  /* 0x0000000400087308 */ /* 0x0007e20000000800 */
[----:B------:R-:W4:Y:S01]  /*8220*/  LDSM.16.MT88.4 R124, [R220+0xb000] ;  /* 0x00b00000dc7c783b */ /* 0x000f220000004200 */
[----:B------:R-:W-:Y:S01]  /*8230*/  FMUL.FTZ R57, R2, R161 ;  /* 0x000000a102397220 */ /* 0x000fe20000410000 */
[C---:B------:R-:W-:Y:S01]  /*8240*/  FMUL.FTZ R68, R100.reuse, R68 ;  /* 0x0000004464447220 */ /* 0x040fe20000410000 */
[----:B------:R-:W-:Y:S01]  /*8250*/  FMUL.FTZ R69, R100, R69 ;  /* 0x0000004564457220 */ /* 0x000fe20000410000 */
[C---:B------:R-:W-:Y:S01]  /*8260*/  FMUL.FTZ R70, R3.reuse, R70 ;  /* 0x0000004603467220 */ /* 0x040fe20000410000 */
[C---:B------:R-:W-:Y:S01]  /*8270*/  FMUL.FTZ R71, R3.reuse, R71 ;  /* 0x0000004703477220 */ /* 0x040fe20000410000 */
[C---:B------:R-:W-:Y:S03]  /*8280*/  FMUL.FTZ R72, R2.reuse, R72 ;  /* 0x0000004802487220 */ /* 0x040fe60000410000 */
[----:B------:R5:W5:Y:S01]  /*8290*/  MUFU.EX2 R64, R56 ;  /* 0x0000003800407308 */ /* 0x000b620000000800 */
[C---:B-1----:R-:W-:Y:S01]  /*82a0*/  FMUL.FTZ R44, R2.reuse, R152 ;  /* 0x00000098022c7220 */ /* 0x042fe20000410000 */
[----:B------:R-:W4:Y:S01]  /*82b0*/  LDL.LU R163, [R1+0xc] ;  /* 0x00000c0001a37983 */ /* 0x000f220000300800 */
[----:B------:R-:W-:Y:S01]  /*82c0*/  FMUL.FTZ R73, R2, R73 ;  /* 0x0000004902497220 */ /* 0x000fe20000410000 */
[C---:B------:R-:W-:Y:S01]  /*82d0*/  FMUL.FTZ R74, R0.reuse, R74 ;  /* 0x0000004a004a7220 */ /* 0x040fe20000410000 */
[----:B------:R-:W-:Y:S01]  /*82e0*/  FMUL.FTZ R75, R0, R75 ;  /* 0x0000004b004b7220 */ /* 0x000fe20000410000 */
[----:B------:R-:W-:Y:S01]  /*82f0*/  LDSM.16.MT88.4 R140, [R222+0x9c00] ;  /* 0x009c0000de8c783b */ /* 0x000fe20000004200 */
[----:B------:R-:W-:Y:S03]  /*8300*/  FMUL.FTZ R76, R2, R76 ;  /* 0x0000004c024c7220 */ /* 0x000fe60000410000 */
[----:B------:R1:W-:Y:S01]  /*8310*/  MUFU.EX2 R137, R60 ;  /* 0x0000003c00897308 */ /* 0x0003e20000000800 */
[----:B---3--:R-:W-:Y:S01]  /*8320*/  FFMA.FTZ R4, R184, UR4, -R106 ;  /* 0x00000004b8047c23 */ /* 0x008fe2000801086a */
[----:B------:R-:W-:Y:S01]  /*8330*/  FMUL.FTZ R77, R2, R77 ;  /* 0x0000004d024d7220 */ /* 0x000fe20000410000 */
[C---:B------:R-:W-:Y:S01]  /*8340*/  FMUL.FTZ R78, R0.reuse, R78 ;  /* 0x0000004e004e7220 */ /* 0x040fe20000410000 */
[----:B------:R-:W-:Y:S01]  /*8350*/  FMUL.FTZ R79, R0, R79 ;  /* 0x0000004f004f7220 */ /* 0x000fe20000410000 */
[C---:B------:R-:W-:Y:S01]  /*8360*/  FMUL.FTZ R80, R100.reuse, R80 ;  /* 0x0000005064507220 */ /* 0x040fe20000410000 */
[----:B------:R-:W-:Y:S01]  /*8370*/  FMUL.FTZ R81, R100, R81 ;  /* 0x0000005164517220 */ /* 0x000fe20000410000 */
[C---:B------:R-:W-:Y:S03]  /*8380*/  FMUL.FTZ R82, R3.reuse, R82 ;  /* 0x0000005203527220 */ /* 0x040fe60000410000 */
[----:B------:R3:W-:Y:S01]  /*8390*/  MUFU.EX2 R65, R4 ;  /* 0x0000000400417308 */ /* 0x0007e20000000800 */
[----:B-----5:R-:W-:Y:S01]  /*83a0*/  FMUL.FTZ R56, R2, R160 ;  /* 0x000000a002387220 */ /* 0x020fe20000410000 */
[----:B------:R-:W-:Y:S01]  /*83b0*/  MOV R161, R64 ;  /* 0x0000004000a17202 */ /* 0x000fe20000000f00 */
[C---:B------:R-:W-:Y:S01]  /*83c0*/  FMUL.FTZ R64, R100.reuse, R172 ;  /* 0x000000ac64407220 */ /* 0x040fe20000410000 */
[C---:B------:R-:W-:Y:S01]  /*83d0*/  FMUL.FTZ R83, R3.reuse, R83 ;  /* 0x0000005303537220 */ /* 0x040fe20000410000 */
[C---:B------:R-:W-:Y:S01]  /*83e0*/  FMUL.FTZ R84, R100.reuse, R84 ;  /* 0x0000005464547220 */ /* 0x040fe20000410000 */
[----:B------:R-:W-:Y:S01]  /*83f0*/  FMUL.FTZ R85, R100, R85 ;  /* 0x0000005564557220 */ /* 0x000fe20000410000 */
[C---:B------:R-:W-:Y:S03]  /*8400*/  FMUL.FTZ R86, R3.reuse, R86 ;  /* 0x0000005603567220 */ /* 0x040fe60000410000 */
[----:B------:R5:W-:Y:S01]  /*8410*/  MUFU.EX2 R184, R7 ;  /* 0x0000000700b87308 */ /* 0x000be20000000800 */
[C---:B-1----:R-:W-:Y:S01]  /*8420*/  FMUL.FTZ R60, R2.reuse, R168 ;  /* 0x000000a8023c7220 */ /* 0x042fe20000410000 */
[C---:B------:R-:W-:Y:S01]  /*8430*/  FMUL.FTZ R87, R3.reuse, R87 ;  /* 0x0000005703577220 */ /* 0x040fe20000410000 */
[C---:B------:R-:W-:Y:S01]  /*8440*/  FMUL.FTZ R88, R2.reuse, R88 ;  /* 0x0000005802587220 */ /* 0x040fe20000410000 */
[----:B------:R-:W-:Y:S01]  /*8450*/  FMUL.FTZ R89, R2, R89 ;  /* 0x0000005902597220 */ /* 0x000fe20000410000 */
[C---:B------:R-:W-:Y:S01]  /*8460*/  FMUL.FTZ R90, R0.reuse, R90 ;  /* 0x0000005a005a7220 */ /* 0x040fe20000410000 */
[----:B------:R-:W-:Y:S01]  /*8470*/  FMUL.FTZ R91, R0, R91 ;  /* 0x0000005b005b7220 */ /* 0x000fe20000410000 */
[----:B------:R-:W-:Y:S03]  /*8480*/  FMUL.FTZ R92, R2, R92 ;  /* 0x0000005c025c7220 */ /* 0x000fe60000410000 */
[----:B------:R1:W-:Y:S01]  /*8490*/  MUFU.EX2 R160, R66 ;  /* 0x0000004200a07308 */ /* 0x0003e20000000800 */
[--C-:B---3--:R-:W-:Y:S01]  /*84a0*/  FFMA.FTZ R4, R178, UR4, -R105.reuse ;  /* 0x00000004b2047c23 */ /* 0x108fe20008010869 */
[----:B------:R-:W-:Y:S01]  /*84b0*/  FMUL.FTZ R93, R2, R93 ;  /* 0x0000005d025d7220 */ /* 0x000fe20000410000 */
[C---:B------:R-:W-:Y:S01]  /*84c0*/  FMUL.FTZ R94, R0.reuse, R94 ;  /* 0x0000005e005e7220 */ /* 0x040fe20000410000 */
[----:B------:R-:W-:Y:S01]  /*84d0*/  FMUL.FTZ R95, R0, R95 ;  /* 0x0000005f005f7220 */ /* 0x000fe20000410000 */
[C---:B------:R-:W-:Y:S01]  /*84e0*/  FMUL.FTZ R96, R100.reuse, R96 ;  /* 0x0000006064607220 */ /* 0x040fe20000410000 */
[----:B------:R-:W-:Y:S01]  /*84f0*/  FMUL.FTZ R97, R100, R97 ;  /* 0x0000006164617220 */ /* 0x000fe20000410000 */
[C---:B------:R-:W-:Y:S03]  /*8500*/  FMUL.FTZ R98, R3.reuse, R98 ;  /* 0x0000006203627220 */ /* 0x040fe60000410000 */
[----:B------:R3:W-:Y:S01]  /*8510*/  MUFU.EX2 R188, R4 ;  /* 0x0000000400bc7308 */ /* 0x0007e20000000800 */
[C---:B-----5:R-:W-:Y:S01]  /*8520*/  FMUL.FTZ R7, R3.reuse, R119 ;  /* 0x0000007703077220 */ /* 0x060fe20000410000 */
[----:B------:R-:W-:Y:S01]  /*8530*/  FMUL.FTZ R99, R3, R99 ;  /* 0x0000006303637220 */ /* 0x000fe20000410000 */
[----:B------:R-:W-:Y:S01]  /*8540*/  FFMA.FTZ R107, R107, UR4, -R110 ;  /* 0x000000046b6b7c23 */ /* 0x000fe2000801086e */
[----:B-1----:R-:W-:Y:S06]  /*8550*/  FMUL.FTZ R66, R3, R174 ;  /* 0x000000ae03427220 */ /* 0x002fec0000410000 */
[----:B------:R-:W-:Y:S01]  /*8560*/  MUFU.EX2 R107, R107 ;  /* 0x0000006b006b7308 */ /* 0x000fe20000000800 */
[----:B---3--:R-:W-:Y:S09]  /*8570*/  FFMA.FTZ R4, R177, UR4, -R105 ;  /* 0x00000004b1047c23 */ /* 0x008ff20008010869 */
[----:B------:R1:W3:Y:S02]  /*8580*/  MUFU.EX2 R177, R4 ;  /* 0x0000000400b17308 */ /* 0x0002e40000000800 */
[----:B-1----:R-:W-:Y:S01]  /*8590*/  FFMA.FTZ R4, R179, UR4, -R106 ;  /* 0x00000004b3047c23 */ /* 0x002fe2000801086a */
[----:B------:R-:W-:Y:S02]  /*85a0*/  MOV R179, R8 ;  /* 0x0000000800b37202 */ /* 0x000fe40000000f00 */
[----:B---3--:R-:W-:Y:S05]  /*85b0*/  F2FP.BF16.F32.PACK_AB R114, R177, R188 ;  /* 0x000000bcb172723e */ /* 0x008fea00000010ff */
[----:B------:R1:W3:Y:S02]  /*85c0*/  MUFU.EX2 R181, R4 ;  /* 0x0000000400b57308 */ /* 0x0002e40000000800 */
[--C-:B-1----:R-:W-:Y:S01]  /*85d0*/  FFMA.FTZ R4, R182, UR4, -R109.reuse ;  /* 0x00000004b6047c23 */ /* 0x102fe2000801086d */
[----:B---3--:R-:W-:Y:S07]  /*85e0*/  F2FP.BF16.F32.PACK_AB R115, R176, R181 ;  /* 0x000000b5b073723e */ /* 0x008fee00000010ff */
[----:B------:R1:W-:Y:S10]  /*85f0*/  MUFU.EX2 R182, R9 ;  /* 0x0000000900b67308 */ /* 0x0003f40000000800 */
[----:B------:R3:W5:Y:S01]  /*8600*/  MUFU.EX2 R8, R4 ;  /* 0x0000000400087308 */ /* 0x0007620000000800 */
[C---:B-1----:R-:W-:Y:S01]  /*8610*/  FMUL.FTZ R9, R2.reuse, R113 ;  /* 0x0000007102097220 */ /* 0x042fe20000410000 */
[----:B------:R-:W-:Y:S01]  /*8620*/  F2FP.BF16.F32.PACK_AB R113, R65, R179 ;  /* 0x000000b34171723e */ /* 0x000fe200000010ff */
[--C-:B---3--:R-:W-:Y:S01]  /*8630*/  FFMA.FTZ R4, R191, UR4, -R109.reuse ;  /* 0x00000004bf047c23 */ /* 0x108fe2000801086d */
[----:B-----5:R-:W-:Y:S01]  /*8640*/  MOV R186, R8 ;  /* 0x0000000800ba7202 */ /* 0x020fe20000000f00 */
[C---:B------:R-:W-:Y:S01]  /*8650*/  FMUL.FTZ R8, R2.reuse, R112 ;  /* 0x0000007002087220 */ /* 0x040fe20000410000 */
[----:B------:R-:W-:Y:S04]  /*8660*/  F2FP.BF16.F32.PACK_AB R112, R63, R180 ;  /* 0x000000b43f70723e */ /* 0x000fe800000010ff */
[----:B------:R1:W-:Y:S02]  /*8670*/  MUFU.EX2 R62, R4 ;  /* 0x00000004003e7308 */ /* 0x0003e40000000800 */
[--C-:B-1----:R-:W-:Y:S08]  /*8680*/  FFMA.FTZ R4, R183, UR4, -R110.reuse ;  /* 0x00000004b7047c23 */ /* 0x102ff0000801086e */
[----:B------:R1:W-:Y:S10]  /*8690*/  MUFU.EX2 R183, R40 ;  /* 0x0000002800b77308 */ /* 0x0003f40000000800 */
[----:B------:R3:W-:Y:S01]  /*86a0*/  MUFU.EX2 R6, R4 ;  /* 0x0000000400067308 */ /* 0x0007e20000000800 */
[----:B-1----:R-:W-:Y:S01]  /*86b0*/  FMUL.FTZ R40, R2, R144 ;  /* 0x0000009002287220 */ /* 0x002fe20000410000 */
[--C-:B---3--:R-:W-:Y:S08]  /*86c0*/  FFMA.FTZ R4, R187, UR4, -R110.reuse ;  /* 0x00000004bb047c23 */ /* 0x108ff0000801086e */
[----:B------:R1:W-:Y:S10]  /*86d0*/  MUFU.EX2 R187, R50 ;  /* 0x0000003200bb7308 */ /* 0x0003f40000000800 */
[----:B------:R3:W5:Y:S01]  /*86e0*/  MUFU.EX2 R61, R4 ;  /* 0x00000004003d7308 */ /* 0x0007620000000800 */
[----:B-1----:R-:W-:Y:S02]  /*86f0*/  FMUL.FTZ R50, R3, R158 ;  /* 0x0000009e03327220 */ /* 0x002fe40000410000 */
[----:B------:R-:W-:Y:S01]  /*8700*/  LDSM.16.MT88.4 R156, [R220+0xac00] ;  /* 0x00ac0000dc9c783b */ /* 0x000fe20000004200 */
[--C-:B---3--:R-:W-:Y:S01]  /*8710*/  FFMA.FTZ R4, R190, UR4, -R110.reuse ;  /* 0x00000004be047c23 */ /* 0x108fe2000801086e */
[----:B-----5:R-:W-:Y:S05]  /*8720*/  MOV R168, R61 ;  /* 0x0000003d00a87202 */ /* 0x020fea0000000f00 */
[----:B------:R1:W-:Y:S02]  /*8730*/  MUFU.EX2 R178, R4 ;  /* 0x0000000400b27308 */ /* 0x0003e40000000800 */
[----:B-1----:R-:W-:Y:S01]  /*8740*/  FFMA.FTZ R4, R185, UR4, -R110 ;  /* 0x00000004b9047c23 */ /* 0x002fe2000801086e */
[----:B------:R-:W-:Y:S01]  /*8750*/  MOV R185, R6 ;  /* 0x0000000600b97202 */ /* 0x000fe20000000f00 */
[----:B------:R-:W-:Y:S01]  /*8760*/  FMUL.FTZ R6, R3, R118 ;  /* 0x0000007603067220 */ /* 0x000fe20000410000 */
[----:B------:R-:W-:Y:S05]  /*8770*/  F2FP.BF16.F32.PACK_AB R118, R182, R184 ;  /* 0x000000b8b676723e */ /* 0x000fea00000010ff */
[----:B------:R1:W3:Y:S01]  /*8780*/  MUFU.EX2 R191, R4 ;  /* 0x0000000400bf7308 */ /* 0x0002e20000000800 */
[----:B------:R-:W-:Y:S01]  /*8790*/  F2FP.BF16.F32.PACK_AB R117, R61, R185 ;  /* 0x000000b93d75723e */ /* 0x000fe200000010ff */
[----:B------:R-:W-:Y:S01]  /*87a0*/  FMUL.FTZ R61, R2, R169 ;  /* 0x000000a9023d7220 */ /* 0x000fe20000410000 */
[----:B------:R-:W-:Y:S01]  /*87b0*/  MOV R169, R62 ;  /* 0x0000003e00a97202 */ /* 0x000fe20000000f00 */
[----:B-1----:R-:W-:Y:S01]  /*87c0*/  FMUL.FTZ R4, R100, R116 ;  /* 0x0000007464047220 */ /* 0x002fe20000410000 */
[----:B------:R-:W-:Y:S01]  /*87d0*/  F2FP.BF16.F32.PACK_AB R116, R62, R186 ;  /* 0x000000ba3e74723e */ /* 0x000fe200000010ff */
[----:B------:R-:W-:Y:S01]  /*87e0*/  FMUL.FTZ R62, R0, R170 ;  /* 0x000000aa003e7220 */ /* 0x000fe20000410000 */
[----:B---3--:R-:W-:Y:S02]  /*87f0*/  F2FP.BF16.F32.PACK_AB R119, R191, R178 ;  /* 0x000000b2bf77723e */ /* 0x008fe400000010ff */
[----:B------:R-:W-:Y:S01]  /*8800*/  MOV R170, R65 ;  /* 0x0000004100aa7202 */ /* 0x000fe20000000f00 */
[C---:B------:R-:W-:Y:S01]  /*8810*/  FMUL.FTZ R65, R100.reuse, R173 ;  /* 0x000000ad64417220 */ /* 0x040fe20000410000 */
[-C--:B------:R-:W-:Y:S01]  /*8820*/  HMMA.16816.F32.BF16 R4, R112, R20.reuse, R4 ;  /* 0x000000147004723c */ /* 0x080fe20000041804 */
[----:B------:R-:W-:Y:S05]  /*8830*/  LDSM.16.MT88.4 R172, [R222+0xac00] ;  /* 0x00ac0000deac783b */ /* 0x000fea0000004200 */
        /* <DEDUP_REMOVED lines=8> */
[C---:B------:R-:W-:Y:S01]  /*88c0*/  FMUL.FTZ R23, R3.reuse, R135 ;  /* 0x0000008703177220 */ /* 0x040fe20000410000 */
[----:B------:R-:W-:Y:S06]  /*88d0*/  FMUL.FTZ R22, R3, R134 ;  /* 0x0000008603167220 */ /* 0x000fec0000410000 */
[----:B------:R3:W-:Y:S01]  /*88e0*/  MUFU.EX2 R134, R128 ;  /* 0x0000008000867308 */ /* 0x0007e20000000800 */
[-C--:B------:R-:W-:Y:S06]  /*88f0*/  HMMA.16816.F32.BF16 R20, R112, R36.reuse, R20 ;  /* 0x000000247014723c */ /* 0x080fec0000041814 */
[C---:B------:R-:W-:Y:S05]  /*8900*/  HMMA.16816.F32.BF16 R24, R116.reuse, R36, R24 ;  /* 0x000000247418723c */ /* 0x040fea0000041818 */
[--C-:B-1----:R-:W-:Y:S01]  /*8910*/  FFMA.FTZ R111, R200, UR4, -R109.reuse ;  /* 0x00000004c86f7c23 */ /* 0x102fe2000801086d */
[-C--:B------:R-:W-:Y:S03]  /*8920*/  HMMA.16816.F32.BF16 R28, R116, R38.reuse, R28 ;  /* 0x00000026741c723c */ /* 0x080fe6000004181c */
[----:B------:R1:W-:Y:S02]  /*8930*/  MUFU.EX2 R133, R111 ;  /* 0x0000006f00857308 */ /* 0x0003e40000000800 */
[--C-:B---3--:R-:W-:Y:S01]  /*8940*/  FFMA.FTZ R128, R203, UR4, -R109.reuse ;  /* 0x00000004cb807c23 */ /* 0x108fe2000801086d */
[C---:B------:R-:W-:Y:S05]  /*8950*/  HMMA.16816.F32.BF16 R32, R112.reuse, R38, R32 ;  /* 0x000000267020723c */ /* 0x040fea0000041820 */
[C---:B------:R-:W-:Y:S01]  /*8960*/  FMUL.FTZ R36, R100.reuse, R148 ;  /* 0x0000009464247220 */ /* 0x040fe20000410000 */
[----:B------:R-:W-:Y:S01]  /*8970*/  FMUL.FTZ R37, R100, R149 ;  /* 0x0000009564257220 */ /* 0x000fe20000410000 */
[C---:B------:R-:W-:Y:S01]  /*8980*/  FMUL.FTZ R38, R3.reuse, R150 ;  /* 0x0000009603267220 */ /* 0x040fe20000410000 */
[----:B------:R-:W-:Y:S01]  /*8990*/  FMUL.FTZ R39, R3, R151 ;  /* 0x0000009703277220 */ /* 0x000fe20000410000 */
[----:B------:R3:W-:Y:S02]  /*89a0*/  MUFU.EX2 R136, R128 ;  /* 0x0000008000887308 */ /* 0x0007e40000000800 */
[--C-:B-1----:R-:W-:Y:S04]  /*89b0*/  FFMA.FTZ R111, R201, UR4, -R109.reuse ;  /* 0x00000004c96f7c23 */ /* 0x102fe8000801086d */
[-C--:B------:R-:W-:Y:S04]  /*89c0*/  HMMA.16816.F32.BF16 R36, R112, R52.reuse, R36 ;  /* 0x000000347024723c */ /* 0x080fe80000041824 */
[----:B------:R1:W5:Y:S02]  /*89d0*/  MUFU.EX2 R135, R111 ;  /* 0x0000006f00877308 */ /* 0x0003640000000800 */
[C---:B------:R-:W-:Y:S01]  /*89e0*/  HMMA.16816.F32.BF16 R40, R116.reuse, R52, R40 ;  /* 0x000000347428723c */ /* 0x040fe20000041828 */
[----:B---3--:R-:W-:Y:S05]  /*89f0*/  LDSM.16.MT88.4 R128, [R222+0x9400] ;  /* 0x00940000de80783b */ /* 0x008fea0000004200 */
[-C--:B------:R-:W-:Y:S05]  /*8a00*/  HMMA.16816.F32.BF16 R44, R116, R54.reuse, R44 ;  /* 0x00000036742c723c */ /* 0x080fea000004182c */
[----:B------:R-:W-:Y:S01]  /*8a10*/  FFMA.FTZ R52, R198, UR4, -R106 ;  /* 0x00000004c6347c23 */ /* 0x000fe2000801086a */
[C---:B------:R-:W-:Y:S03]  /*8a20*/  HMMA.16816.F32.BF16 R48, R112.reuse, R54, R48 ;  /* 0x000000367030723c */ /* 0x040fe60000041830 */
[----:B------:R3:W5:Y:S02]  /*8a30*/  MUFU.EX2 R190, R52 ;  /* 0x0000003400be7308 */ /* 0x0007640000000800 */
[--C-:B-1----:R-:W-:Y:S01]  /*8a40*/  FFMA.FTZ R111, R208, UR4, -R110.reuse ;  /* 0x00000004d06f7c23 */ /* 0x102fe2000801086e */
[C---:B------:R-:W-:Y:S01]  /*8a50*/  FMUL.FTZ R53, R100.reuse, R165 ;  /* 0x000000a564357220 */ /* 0x040fe20000410000 */
[C---:B------:R-:W-:Y:S01]  /*8a60*/  FMUL.FTZ R54, R3.reuse, R166 ;  /* 0x000000a603367220 */ /* 0x040fe20000410000 */
[----:B------:R-:W-:Y:S05]  /*8a70*/  FMUL.FTZ R55, R3, R167 ;  /* 0x000000a703377220 */ /* 0x000fea0000410000 */
[----:B------:R1:W5:Y:S01]  /*8a80*/  MUFU.EX2 R162, R111 ;  /* 0x0000006f00a27308 */ /* 0x0003620000000800 */
[----:B---3--:R-:W-:Y:S07]  /*8a90*/  FMUL.FTZ R52, R100, R164 ;  /* 0x000000a464347220 */ /* 0x008fee0000410000 */
[-C--:B--2---:R-:W-:Y:S03]  /*8aa0*/  HMMA.16816.F32.BF16 R52, R112, R120.reuse, R52 ;  /* 0x000000787034723c */ /* 0x084fe60000041834 */
[----:B-1----:R-:W-:Y:S03]  /*8ab0*/  FFMA.FTZ R111, R209, UR4, -R109 ;  /* 0x00000004d16f7c23 */ /* 0x002fe6000801086d */
[C---:B------:R-:W-:Y:S01]  /*8ac0*/  HMMA.16816.F32.BF16 R56, R116.reuse, R120, R56 ;  /* 0x000000787438723c */ /* 0x040fe20000041838 */
[----:B------:R1:W2:Y:S05]  /*8ad0*/  MUFU.EX2 R252, R111 ;  /* 0x0000006f00fc7308 */ /* 0x0002aa0000000800 */
[-C--:B------:R-:W-:Y:S06]  /*8ae0*/  HMMA.16816.F32.BF16 R60, R116, R122.reuse, R60 ;  /* 0x0000007a743c723c */ /* 0x080fec000004183c */
[C---:B------:R-:W-:Y:S01]  /*8af0*/  HMMA.16816.F32.BF16 R64, R112.reuse, R122, R64 ;  /* 0x0000007a7040723c */ /* 0x040fe20000041840 */
[----:B------:R-:W3:Y:S05]  /*8b00*/  LDSM.16.MT88.4 R120, [R222+0xb000] ;  /* 0x00b00000de78783b */ /* 0x000eea0000004200 */
[-C--:B----4-:R-:W-:Y:S05]  /*8b10*/  HMMA.16816.F32.BF16 R68, R112, R124.reuse, R68 ;  /* 0x0000007c7044723c */ /* 0x090fea0000041844 */
[--C-:B-1----:R-:W-:Y:S01]  /*8b20*/  FFMA.FTZ R111, R210, UR4, -R110.reuse ;  /* 0x00000004d26f7c23 */ /* 0x102fe2000801086e */
[C---:B------:R-:W-:Y:S03]  /*8b30*/  HMMA.16816.F32.BF16 R72, R116.reuse, R124, R72 ;  /* 0x0000007c7448723c */ /* 0x040fe60000041848 */
[----:B------:R1:W-:Y:S03]  /*8b40*/  MUFU.EX2 R249, R111 ;  /* 0x0000006f00f97308 */ /* 0x0003e60000000800 */
[-C--:B------:R-:W-:Y:S06]  /*8b50*/  HMMA.16816.F32.BF16 R76, R116, R126.reuse, R76 ;  /* 0x0000007e744c723c */ /* 0x080fec000004184c */
[C---:B------:R-:W-:Y:S01]  /*8b60*/  HMMA.16816.F32.BF16 R80, R112.reuse, R126, R80 ;  /* 0x0000007e7050723c */ /* 0x040fe20000041850 */
[----:B------:R-:W4:Y:S04]  /*8b70*/  LDSM.16.MT88.4 R124, [R220+0x9400] ;  /* 0x00940000dc7c783b */ /* 0x000f280000004200 */
[----:B-1----:R-:W-:Y:S04]  /*8b80*/  FFMA.FTZ R111, R211, UR4, -R110 ;  /* 0x00000004d36f7c23 */ /* 0x002fe8000801086e */
[----:B------:R1:W2:Y:S01]  /*8b90*/  MUFU.EX2 R248, R111 ;  /* 0x0000006f00f87308 */ /* 0x0002a20000000800 */
[-C--:B---3--:R-:W-:Y:S06]  /*8ba0*/  HMMA.16816.F32.BF16 R84, R112, R120.reuse, R84 ;  /* 0x000000787054723c */ /* 0x088fec0000041854 */
[C---:B------:R-:W-:Y:S06]  /*8bb0*/  HMMA.16816.F32.BF16 R88, R116.reuse, R120, R88 ;  /* 0x000000787458723c */ /* 0x040fec0000041858 */
[-C--:B------:R-:W-:Y:S05]  /*8bc0*/  HMMA.16816.F32.BF16 R92, R116, R122.reuse, R92 ;  /* 0x0000007a745c723c */ /* 0x080fea000004185c */
[--C-:B-1----:R-:W-:Y:S01]  /*8bd0*/  FFMA.FTZ R111, R215, UR4, -R105.reuse ;  /* 0x00000004d76f7c23 */ /* 0x102fe20008010869 */
[----:B------:R-:W-:Y:S01]  /*8be0*/  HMMA.16816.F32.BF16 R96, R112, R122, R96 ;  /* 0x0000007a7060723c */ /* 0x000fe20000041860 */
[----:B------:R-:W1:Y:S02]  /*8bf0*/  LDSM.16.MT88.4 R120, [R220+0xa400] ;  /* 0x00a40000dc78783b */ /* 0x000e640000004200 */
[----:B------:R3:W-:Y:S02]  /*8c00*/  MUFU.EX2 R246, R111 ;  /* 0x0000006f00f67308 */ /* 0x0007e40000000800 */
[----:B-----5:R-:W-:Y:S02]  /*8c10*/  F2FP.BF16.F32.PACK_AB R116, R135, R133 ;  /* 0x000000858774723e */ /* 0x020fe400000010ff */
[----:B------:R-:W-:Y:S04]  /*8c20*/  F2FP.BF16.F32.PACK_AB R112, R189, R183 ;  /* 0x000000b7bd70723e */ /* 0x000fe800000010ff */
[----:B------:R-:W-:Y:S02]  /*8c30*/  F2FP.BF16.F32.PACK_AB R113, R190, R187 ;  /* 0x000000bbbe71723e */ /* 0x000fe400000010ff */
[----:B------:R-:W-:Y:S02]  /*8c40*/  F2FP.BF16.F32.PACK_AB R114, R137, R161 ;  /* 0x000000a18972723e */ /* 0x000fe400000010ff */
[----:B------:R-:W-:Y:S02]  /*8c50*/  F2FP.BF16.F32.PACK_AB R115, R171, R160 ;  /* 0x000000a0ab73723e */ /* 0x000fe400000010ff */
[----:B------:R-:W-:Y:S02]  /*8c60*/  F2FP.BF16.F32.PACK_AB R117, R162, R134 ;  /* 0x00000086a275723e */ /* 0x000fe400000010ff */
[----:B--2---:R-:W-:Y:S01]  /*8c70*/  F2FP.BF16.F32.PACK_AB R118, R136, R252 ;  /* 0x000000fc8876723e */ /* 0x004fe200000010ff */
[--C-:B---3--:R-:W-:Y:S01]  /*8c80*/  FFMA.FTZ R111, R217, UR4, -R105.reuse ;  /* 0x00000004d96f7c23 */ /* 0x108fe20008010869 */
[----:B------:R-:W-:Y:S01]  /*8c90*/  F2FP.BF16.F32.PACK_AB R119, R248, R249 ;  /* 0x000000f9f877723e */ /* 0x000fe200000010ff */
[-C--:B----4-:R-:W-:Y:S02]  /*8ca0*/  HMMA.16816.F32.BF16 R4, R112, R124.reuse, R4 ;  /* 0x0000007c7004723c */ /* 0x090fe40000041804 */
[----:B------:R2:W3:Y:S04]  /*8cb0*/  MUFU.EX2 R247, R111 ;  /* 0x0000006f00f77308 */ /* 0x0004e80000000800 */
[C---:B------:R-:W-:Y:S06]  /*8cc0*/  HMMA.16816.F32.BF16 R8, R116.reuse, R124, R8 ;  /* 0x0000007c7408723c */ /* 0x040fec0000041808 */
[-C--:B------:R-:W-:Y:S06]  /*8cd0*/  HMMA.16816.F32.BF16 R12, R116, R126.reuse, R12 ;  /* 0x0000007e740c723c */ /* 0x080fec000004180c */
[C---:B------:R-:W-:Y:S01]  /*8ce0*/  HMMA.16816.F32.BF16 R16, R112.reuse, R126, R16 ;  /* 0x0000007e7010723c */ /* 0x040fe20000041810 */
[----:B------:R-:W4:Y:S04]  /*8cf0*/  LDSM.16.MT88.4 R124, [R222+0xa400] ;  /* 0x00a40000de7c783b */ /* 0x000f280000004200 */
[--C-:B--2---:R-:W-:Y:S01]  /*8d00*/  FFMA.FTZ R111, R218, UR4, -R106.reuse ;  /* 0x00000004da6f7c23 */ /* 0x104fe2000801086a */
[-C--:B------:R-:W-:Y:S03]  /*8d10*/  HMMA.16816.F32.BF16 R20, R112, R128.reuse, R20 ;  /* 0x000000807014723c */ /* 0x080fe60000041814 */
[----:B------:R2:W-:Y:S02]  /*8d20*/  MUFU.EX2 R217, R111 ;  /* 0x0000006f00d97308 */ /* 0x0005e40000000800 */
[----:B------:R-:W-:Y:S01]  /*8d30*/  MOV R218, R136 ;  /* 0x0000008800da7202 */ /* 0x000fe20000000f00 */
[C---:B------:R-:W-:Y:S06]  /*8d40*/  HMMA.16816.F32.BF16 R24, R116.reuse, R128, R24 ;  /* 0x000000807418723c */ /* 0x040fec0000041818 */
[-C--:B------:R-:W-:Y:S06]  /*8d50*/  HMMA.16816.F32.BF16 R28, R116, R130.reuse, R28 ;  /* 0x00000082741c723c */ /* 0x080fec000004181c */
[C---:B------:R-:W-:Y:S01]  /*8d60*/  HMMA.16816.F32.BF16 R32, R112.reuse, R130, R32 ;  /* 0x000000827020723c */ /* 0x040fe20000041820 */
[----:B------:R-:W5:Y:S04]  /*8d70*/  LDSM.16.MT88.4 R128, [R220+0xb400] ;  /* 0x00b40000dc80783b */ /* 0x000f680000004200 */
[--C-:B--2---:R-:W-:Y:S01]  /*8d80*/  FFMA.FTZ R111, R219, UR4, -R106.reuse ;  /* 0x00000004db6f7c23 */ /* 0x104fe2000801086a */
[-C--:B-1----:R-:W-:Y:S03]  /*8d90*/  HMMA.16816.F32.BF16 R36, R112, R120.reuse, R36 ;  /* 0x000000787024723c */ /* 0x082fe60000041824 */
[----:B------:R1:W2:Y:S02]  /*8da0*/  MUFU.EX2 R211, R111 ;  /* 0x0000006f00d37308 */ /* 0x0002a40000000800 */
[----:B------:R-:W-:Y:S01]  /*8db0*/  MOV R219, R137 ;  /* 0x0000008900db7202 */ /* 0x000fe20000000f00 */
[C---:B------:R-:W-:Y:S06]  /*8dc0*/  HMMA.16816.F32.BF16 R40, R116.reuse, R120, R40 ;  /* 0x000000787428723c */ /* 0x040fec0000041828 */
[-C--:B------:R-:W-:Y:S06]  /*8dd0*/  HMMA.16816.F32.BF16 R44, R116, R122.reuse, R44 ;  /* 0x0000007a742c723c */ /* 0x080fec000004182c */
[C---:B------:R-:W-:Y:S01]  /*8de0*/  HMMA.16816.F32.BF16 R48, R112.reuse, R122, R48 ;  /* 0x0000007a7030723c */ /* 0x040fe20000041830 */
[----:B------:R-:W3:Y:S04]  /*8df0*/  LDSM.16.MT88.4 R120, [R222+0xb400] ;  /* 0x00b40000de78783b */ /* 0x000ee80000004200 */
        /* <DEDUP_REMOVED lines=11> */
[C---:B------:R-:W-:Y:S05]  /*8eb0*/  HMMA.16816.F32.BF16 R72, R116.reuse, R128, R72 ;  /* 0x000000807448723c */ /* 0x040fea0000041848 */
[--C-:B------:R-:W-:Y:S01]  /*8ec0*/  FFMA.FTZ R132, R214, UR4, -R106.reuse ;  /* 0x00000004d6847c23 */ /* 0x100fe2000801086a */
[-C--:B------:R-:W-:Y:S03]  /*8ed0*/  HMMA.16816.F32.BF16 R76, R116, R130.reuse, R76 ;  /* 0x00000082744c723c */ /* 0x080fe6000004184c */
[----:B------:R-:W-:Y:S02]  /*8ee0*/  MUFU.EX2 R209, R132 ;  /* 0x0000008400d17308 */ /* 0x000fe40000000800 */
[----:B------:R-:W-:Y:S01]  /*8ef0*/  MOV R214, R185 ;  /* 0x000000b900d67202 */ /* 0x000fe20000000f00 */
[C---:B------:R-:W-:Y:S01]  /*8f00*/  HMMA.16816.F32.BF16 R80, R112.reuse, R130, R80 ;  /* 0x000000827050723c */ /* 0x040fe20000041850 */
[----:B------:R-:W-:Y:S04]  /*8f10*/  LDSM.16.MT88.4 R128, [R220+0xb800] ;  /* 0x00b80000dc80783b */ /* 0x000fe80000004200 */
[----:B-1----:R-:W-:Y:S01]  /*8f20*/  FFMA.FTZ R111, R216, UR4, -R106 ;  /* 0x00000004d86f7c23 */ /* 0x002fe2000801086a */
[-C--:B---3--:R-:W-:Y:S03]  /*8f30*/  HMMA.16816.F32.BF16 R84, R112, R120.reuse, R84 ;  /* 0x000000787054723c */ /* 0x088fe60000041854 */
[----:B------:R1:W3:Y:S02]  /*8f40*/  MUFU.EX2 R210, R111 ;  /* 0x0000006f00d27308 */ /* 0x0002e40000000800 */
[----:B------:R-:W-:Y:S01]  /*8f50*/  MOV R216, R135 ;  /* 0x0000008700d87202 */ /* 0x000fe20000000f00 */
[C---:B------:R-:W-:Y:S05]  /*8f60*/  HMMA.16816.F32.BF16 R88, R116.reuse, R120, R88 ;  /* 0x000000787458723c */ /* 0x040fea0000041858 */
[----:B------:R-:W-:Y:S01]  /*8f70*/  FFMA.FTZ R0, R0, R163, R214 ;  /* 0x000000a300007223 */ /* 0x000fe200000100d6 */
[-C--:B------:R-:W-:Y:S05]  /*8f80*/  HMMA.16816.F32.BF16 R92, R116, R122.reuse, R92 ;  /* 0x0000007a745c723c */ /* 0x080fea000004185c */
[----:B------:R-:W-:Y:S01]  /*8f90*/  MOV R214, R160 ;  /* 0x000000a000d67202 */ /* 0x000fe20000000f00 */
[----:B------:R-:W-:Y:S01]  /*8fa0*/  HMMA.16816.F32.BF16 R96, R112, R122, R96 ;  /* 0x0000007a7060723c */ /* 0x000fe20000041860 */
[----:B------:R-:W-:Y:S04]  /*8fb0*/  LDSM.16.MT88.4 R120, [R220+0xa800] ;  /* 0x00a80000dc78783b */ /* 0x000fe80000004200 */
[--C-:B-1----:R-:W-:Y:S01]  /*8fc0*/  FFMA.FTZ R111, R228, UR4, -R109.reuse ;  /* 0x00000004e46f7c23 */ /* 0x102fe2000801086d */
[----:B------:R-:W-:Y:S01]  /*8fd0*/  MOV R228, R190 ;  /* 0x000000be00e47202 */ /* 0x000fe20000000f00 */
[----:B------:R-:W-:Y:S01]  /*8fe0*/  FADD.FTZ R0, R168, R0 ;  /* 0x00000000a8007221 */ /* 0x000fe20000010000 */
[----:B------:R-:W-:Y:S01]  /*8ff0*/  F2FP.BF16.F32.PACK_AB R112, R247, R246 ;  /* 0x000000f6f770723e */ /* 0x000fe200000010ff */
[----:B------:R1:W-:Y:S02]  /*9000*/  MUFU.EX2 R203, R111 ;  /* 0x0000006f00cb7308 */ /* 0x0003e40000000800 */
[----:B--2---:R-:W-:Y:S02]  /*9010*/  F2FP.BF16.F32.PACK_AB R113, R211, R217 ;  /* 0x000000d9d371723e */ /* 0x004fe400000010ff */
[----:B-----5:R-:W-:Y:S02]  /*9020*/  F2FP.BF16.F32.PACK_AB R114, R212, R215 ;  /* 0x000000d7d472723e */ /* 0x020fe400000010ff */
[----:B---3--:R-:W-:Y:S07]  /*9030*/  F2FP.BF16.F32.PACK_AB R115, R210, R209 ;  /* 0x000000d1d273723e */ /* 0x008fee00000010ff */
[-C--:B----4-:R-:W-:Y:S03]  /*9040*/  HMMA.16816.F32.BF16 R4, R112, R124.reuse, R4 ;  /* 0x0000007c7004723c */ /* 0x090fe60000041804 */
[--C-:B-1----:R-:W-:Y:S01]  /*9050*/  FFMA.FTZ R111, R229, UR4, -R109.reuse ;  /* 0x00000004e56f7c23 */ /* 0x102fe2000801086d */
[----:B------:R-:W-:Y:S03]  /*9060*/  MOV R229, R189 ;  /* 0x000000bd00e57202 */ /* 0x000fe60000000f00 */
[----:B------:R1:W2:Y:S04]  /*9070*/  MUFU.EX2 R208, R111 ;  /* 0x0000006f00d07308 */ /* 0x0002a80000000800 */
[--C-:B-1----:R-:W-:Y:S01]  /*9080*/  FFMA.FTZ R111, R232, UR4, -R110.reuse ;  /* 0x00000004e86f7c23 */ /* 0x102fe2000801086e */
[----:B------:R-:W-:Y:S02]  /*9090*/  MOV R232, R134 ;  /* 0x0000008600e87202 */ /* 0x000fe40000000f00 */
[----:B--2---:R-:W-:Y:S03]  /*90a0*/  F2FP.BF16.F32.PACK_AB R116, R208, R203 ;  /* 0x000000cbd074723e */ /* 0x004fe600000010ff */
[----:B------:R1:W-:Y:S02]  /*90b0*/  MUFU.EX2 R201, R111 ;  /* 0x0000006f00c97308 */ /* 0x0003e40000000800 */
[--C-:B-1----:R-:W-:Y:S01]  /*90c0*/  FFMA.FTZ R111, R230, UR4, -R110.reuse ;  /* 0x00000004e66f7c23 */ /* 0x102fe2000801086e */
[----:B------:R-:W-:Y:S02]  /*90d0*/  MOV R230, R133 ;  /* 0x0000008500e67202 */ /* 0x000fe40000000f00 */
[----:B------:R-:W1:Y:S05]  /*90e0*/  LDSM.16.MT88.4 R132, [R222+0x9800] ;  /* 0x00980000de84783b */ /* 0x000e6a0000004200 */
[----:B------:R2:W3:Y:S02]  /*90f0*/  MUFU.EX2 R202, R111 ;  /* 0x0000006f00ca7308 */ /* 0x0004e40000000800 */
[--C-:B--2---:R-:W-:Y:S01]  /*9100*/  FFMA.FTZ R111, R231, UR4, -R109.reuse ;  /* 0x00000004e76f7c23 */ /* 0x104fe2000801086d */
[----:B---3--:R-:W-:Y:S01]  /*9110*/  F2FP.BF16.F32.PACK_AB R117, R202, R201 ;  /* 0x000000c9ca75723e */ /* 0x008fe200000010ff */
[----:B------:R-:W2:Y:S06]  /*9120*/  LDL.LU R231, [R1+0x8] ;  /* 0x0000080001e77983 */ /* 0x000eac0000300800 */
[----:B------:R3:W-:Y:S02]  /*9130*/  MUFU.EX2 R199, R111 ;  /* 0x0000006f00c77308 */ /* 0x0007e40000000800 */
[----:B---3--:R-:W-:Y:S01]  /*9140*/  FFMA.FTZ R111, R233, UR4, -R109 ;  /* 0x00000004e96f7c23 */ /* 0x008fe2000801086d */
[----:B------:R-:W-:Y:S07]  /*9150*/  MOV R233, R186 ;  /* 0x000000ba00e97202 */ /* 0x000fee0000000f00 */
[----:B------:R3:W4:Y:S02]  /*9160*/  MUFU.EX2 R200, R111 ;  /* 0x0000006f00c87308 */ /* 0x0007240000000800 */
[--C-:B---3--:R-:W-:Y:S01]  /*9170*/  FFMA.FTZ R111, R234, UR4, -R110.reuse ;  /* 0x00000004ea6f7c23 */ /* 0x108fe2000801086e */
[----:B------:R-:W-:Y:S02]  /*9180*/  MOV R234, R187 ;  /* 0x000000bb00ea7202 */ /* 0x000fe40000000f00 */
[----:B----4-:R-:W-:Y:S05]  /*9190*/  F2FP.BF16.F32.PACK_AB R118, R200, R199 ;  /* 0x000000c7c876723e */ /* 0x010fea00000010ff */
        /* <DEDUP_REMOVED lines=8> */
[C---:B------:R-:W-:Y:S06]  /*9220*/  HMMA.16816.F32.BF16 R8, R116.reuse, R124, R8 ;  /* 0x0000007c7408723c */ /* 0x040fec0000041808 */
[-C--:B------:R-:W-:Y:S05]  /*9230*/  HMMA.16816.F32.BF16 R12, R116, R126.reuse, R12 ;  /* 0x0000007e740c723c */ /* 0x080fea000004180c */
[--C-:B---3--:R-:W-:Y:S01]  /*9240*/  FFMA.FTZ R111, R237, UR4, -R105.reuse ;  /* 0x00000004ed6f7c23 */ /* 0x108fe20008010869 */
[C---:B------:R-:W-:Y:S01]  /*9250*/  HMMA.16816.F32.BF16 R16, R112.reuse, R126, R16 ;  /* 0x0000007e7010723c */ /* 0x040fe20000041810 */
[----:B------:R-:W3:Y:S02]  /*9260*/  LDSM.16.MT88.4 R124, [R222+0xa800] ;  /* 0x00a80000de7c783b */ /* 0x000ee40000004200 */
[----:B------:R4:W-:Y:S02]  /*9270*/  MUFU.EX2 R195, R111 ;  /* 0x0000006f00c37308 */ /* 0x0009e40000000800 */
[----:B------:R-:W-:Y:S01]  /*9280*/  MOV R237, R182 ;  /* 0x000000b600ed7202 */ /* 0x000fe20000000f00 */
[-C--:B-1----:R-:W-:Y:S06]  /*9290*/  HMMA.16816.F32.BF16 R20, R112, R132.reuse, R20 ;  /* 0x000000847014723c */ /* 0x082fec0000041814 */
[C---:B------:R-:W-:Y:S06]  /*92a0*/  HMMA.16816.F32.BF16 R24, R116.reuse, R132, R24 ;  /* 0x000000847418723c */ /* 0x040fec0000041818 */
[-C--:B------:R-:W-:Y:S05]  /*92b0*/  HMMA.16816.F32.BF16 R28, R116, R134.reuse, R28 ;  /* 0x00000086741c723c */ /* 0x080fea000004181c */
[--C-:B----4-:R-:W-:Y:S01]  /*92c0*/  FFMA.FTZ R111, R239, UR4, -R106.reuse ;  /* 0x00000004ef6f7c23 */ /* 0x110fe2000801086a */
[C---:B------:R-:W-:Y:S03]  /*92d0*/  HMMA.16816.F32.BF16 R32, R112.reuse, R134, R32 ;  /* 0x000000867020723c */ /* 0x040fe60000041820 */
[----:B------:R1:W-:Y:S02]  /*92e0*/  MUFU.EX2 R193, R111 ;  /* 0x0000006f00c17308 */ /* 0x0003e40000000800 */
[----:B------:R-:W-:Y:S01]  /*92f0*/  MOV R239, R176 ;  /* 0x000000b000ef7202 */ /* 0x000fe20000000f00 */
[-C--:B------:R-:W-:Y:S06]  /*9300*/  HMMA.16816.F32.BF16 R36, R112, R120.reuse, R36 ;  /* 0x000000787024723c */ /* 0x080fec0000041824 */
[C---:B------:R-:W-:Y:S06]  /*9310*/  HMMA.16816.F32.BF16 R40, R116.reuse, R120, R40 ;  /* 0x000000787428723c */ /* 0x040fec0000041828 */
[-C--:B------:R-:W-:Y:S05]  /*9320*/  HMMA.16816.F32.BF16 R44, R116, R122.reuse, R44 ;  /* 0x0000007a742c723c */ /* 0x080fea000004182c */
[--C-:B-1----:R-:W-:Y:S01]  /*9330*/  FFMA.FTZ R111, R238, UR4, -R106.reuse ;  /* 0x00000004ee6f7c23 */ /* 0x102fe2000801086a */
[C---:B------:R-:W-:Y:S01]  /*9340*/  HMMA.16816.F32.BF16 R48, R112.reuse, R122, R48 ;  /* 0x0000007a7030723c */ /* 0x040fe20000041830 */
[----:B------:R-:W1:Y:S02]  /*9350*/  LDSM.16.MT88.4 R120, [R222+0xb800] ;  /* 0x00b80000de78783b */ /* 0x000e640000004200 */
[----:B------:R4:W-:Y:S02]  /*9360*/  MUFU.EX2 R194, R111 ;  /* 0x0000006f00c27308 */ /* 0x0009e40000000800 */
[----:B------:R-:W-:Y:S01]  /*9370*/  MOV R238, R177 ;  /* 0x000000b100ee7202 */ /* 0x000fe20000000f00 */
[-C--:B---3--:R-:W-:Y:S06]  /*9380*/  HMMA.16816.F32.BF16 R52, R112, R124.reuse, R52 ;  /* 0x0000007c7034723c */ /* 0x088fec0000041834 */
[C---:B------:R-:W-:Y:S06]  /*9390*/  HMMA.16816.F32.BF16 R56, R116.reuse, R124, R56 ;  /* 0x0000007c7438723c */ /* 0x040fec0000041838 */
[-C--:B------:R-:W-:Y:S05]  /*93a0*/  HMMA.16816.F32.BF16 R60, R116, R126.reuse, R60 ;  /* 0x0000007e743c723c */ /* 0x080fea000004183c */
[--C-:B----4-:R-:W-:Y:S01]  /*93b0*/  FFMA.FTZ R111, R206, UR4, -R105.reuse ;  /* 0x00000004ce6f7c23 */ /* 0x110fe20008010869 */
[C---:B------:R-:W-:Y:S01]  /*93c0*/  HMMA.16816.F32.BF16 R64, R112.reuse, R126, R64 ;  /* 0x0000007e7040723c */ /* 0x040fe20000041840 */
[----:B------:R-:W3:Y:S02]  /*93d0*/  LDSM.16.MT88.4 R124, [R220+0x9c00] ;  /* 0x009c0000dc7c783b */ /* 0x000ee40000004200 */
[----:B------:R-:W-:Y:S02]  /*93e0*/  MUFU.EX2 R192, R111 ;  /* 0x0000006f00c07308 */ /* 0x000fe40000000800 */
[----:B------:R-:W-:Y:S01]  /*93f0*/  FFMA.FTZ R105, R204, UR4, -R105 ;  /* 0x00000004cc697c23 */ /* 0x000fe20008010869 */
[-C--:B------:R-:W-:Y:S07]  /*9400*/  HMMA.16816.F32.BF16 R68, R112, R128.reuse, R68 ;  /* 0x000000807044723c */ /* 0x080fee0000041844 */
[----:B------:R4:W-:Y:S01]  /*9410*/  MUFU.EX2 R191, R105 ;  /* 0x0000006900bf7308 */ /* 0x0009e20000000800 */
[C---:B------:R-:W-:Y:S04]  /*9420*/  HMMA.16816.F32.BF16 R72, R116.reuse, R128, R72 ;  /* 0x000000807448723c */ /* 0x040fe80000041848 */
[----:B------:R-:W-:Y:S02]  /*9430*/  MOV R204, R184 ;  /* 0x000000b800cc7202 */ /* 0x000fe40000000f00 */
[-C--:B------:R-:W-:Y:S05]  /*9440*/  HMMA.16816.F32.BF16 R76, R116, R130.reuse, R76 ;  /* 0x00000082744c723c */ /* 0x080fea000004184c */
[----:B------:R-:W-:Y:S01]  /*9450*/  MOV R206, R178 ;  /* 0x000000b200ce7202 */ /* 0x000fe20000000f00 */
[C---:B------:R-:W-:Y:S05]  /*9460*/  HMMA.16816.F32.BF16 R80, R112.reuse, R130, R80 ;  /* 0x000000827050723c */ /* 0x040fea0000041850 */
[--C-:B----4-:R-:W-:Y:S01]  /*9470*/  FFMA.FTZ R105, R207, UR4, -R106.reuse ;  /* 0x00000004cf697c23 */ /* 0x110fe2000801086a */
[-C--:B-1----:R-:W-:Y:S03]  /*9480*/  HMMA.16816.F32.BF16 R84, R112, R120.reuse, R84 ;  /* 0x000000787054723c */ /* 0x082fe60000041854 */
[----:B------:R1:W-:Y:S02]  /*9490*/  MUFU.EX2 R190, R105 ;  /* 0x0000006900be7308 */ /* 0x0003e40000000800 */
[----:B------:R-:W-:Y:S01]  /*94a0*/  FFMA.FTZ R106, R205, UR4, -R106 ;  /* 0x00000004cd6a7c23 */ /* 0x000fe2000801086a */
[C---:B------:R-:W-:Y:S05]  /*94b0*/  HMMA.16816.F32.BF16 R88, R116.reuse, R120, R88 ;  /* 0x000000787458723c */ /* 0x040fea0000041858 */
[----:B------:R-:W-:Y:S01]  /*94c0*/  MOV R205, R188 ;  /* 0x000000bc00cd7202 */ /* 0x000fe20000000f00 */
[-C--:B------:R-:W-:Y:S01]  /*94d0*/  HMMA.16816.F32.BF16 R92, R116, R122.reuse, R92 ;  /* 0x0000007a745c723c */ /* 0x080fe2000004185c */
[----:B------:R-:W4:Y:S04]  /*94e0*/  MUFU.EX2 R189, R106 ;  /* 0x0000006a00bd7308 */ /* 0x000f280000000800 */
[----:B------:R-:W-:Y:S01]  /*94f0*/  MOV R207, R181 ;  /* 0x000000b500cf7202 */ /* 0x000fe20000000f00 */
[----:B------:R-:W-:Y:S05]  /*9500*/  HMMA.16816.F32.BF16 R96, R112, R122, R96 ;  /* 0x0000007a7060723c */ /* 0x000fea0000041860 */
[--C-:B-1----:R-:W-:Y:S02]  /*9510*/  FFMA.FTZ R105, R240, UR4, -R109.reuse ;  /* 0x00000004f0697c23 */ /* 0x102fe4000801086d */
[----:B------:R-:W5:Y:S02]  /*9520*/  LDL.LU R240, [R1+0x4] ;  /* 0x0000040001f07983 */ /* 0x000f640000300800 */
[----:B------:R1:W-:Y:S02]  /*9530*/  MUFU.EX2 R187, R105 ;  /* 0x0000006900bb7308 */ /* 0x0003e40000000800 */
[----:B----4-:R-:W-:Y:S01]  /*9540*/  F2FP.BF16.F32.PACK_AB R111, R189, R190 ;  /* 0x000000bebd6f723e */ /* 0x010fe200000010ff */
[----:B-1----:R-:W-:Y:S01]  /*9550*/  FFMA.FTZ R105, R241, UR4, -R109 ;  /* 0x00000004f1697c23 */ /* 0x002fe2000801086d */
[----:B------:R-:W-:Y:S06]  /*9560*/  MOV R241, R179 ;  /* 0x000000b300f17202 */ /* 0x000fec0000000f00 */
[----:B------:R1:W4:Y:S02]  /*9570*/  MUFU.EX2 R188, R105 ;  /* 0x0000006900bc7308 */ /* 0x0003240000000800 */
[--C-:B-1----:R-:W-:Y:S01]  /*9580*/  FFMA.FTZ R105, R242, UR4, -R110.reuse ;  /* 0x00000004f2697c23 */ /* 0x102fe2000801086e */
[----:B----4-:R-:W-:Y:S01]  /*9590*/  F2FP.BF16.F32.PACK_AB R176, R188, R187 ;  /* 0x000000bbbcb0723e */ /* 0x010fe200000010ff */
[----:B------:R-:W4:Y:S06]  /*95a0*/  LDL.LU R242, [R1] ;  /* 0x0000000001f27983 */ /* 0x000f2c0000300800 */
[----:B------:R1:W-:Y:S02]  /*95b0*/  MUFU.EX2 R185, R105 ;  /* 0x0000006900b97308 */ /* 0x0003e40000000800 */
[--C-:B-1----:R-:W-:Y:S01]  /*95c0*/  FFMA.FTZ R105, R245, UR4, -R110.reuse ;  /* 0x00000004f5697c23 */ /* 0x102fe2000801086e */
[----:B------:R-:W-:Y:S01]  /*95d0*/  FFMA.FTZ R110, R108, UR4, -R110 ;  /* 0x000000046c6e7c23 */ /* 0x000fe2000801086e */
[----:B------:R-:W-:Y:S06]  /*95e0*/  F2FP.BF16.F32.PACK_AB R108, R195, R196 ;  /* 0x000000c4c36c723e */ /* 0x000fec00000010ff */
[----:B------:R1:W3:Y:S01]  /*95f0*/  MUFU.EX2 R186, R105 ;  /* 0x0000006900ba7308 */ /* 0x0002e20000000800 */
[----:B------:R-:W-:Y:S02]  /*9600*/  MOV R245, R180 ;  /* 0x000000b400f57202 */ /* 0x000fe40000000f00 */
[----:B------:R-:W4:Y:S01]  /*9610*/  LDSM.16.MT88.4 R180, [R220+0xbc00] ;  /* 0x00bc0000dcb4783b */ /* 0x000f220000004200 */
[----:B--2---:R-:W-:Y:S01]  /*9620*/  FFMA.FTZ R2, R2, R231, R233 ;  /* 0x000000e702027223 */ /* 0x004fe200000100e9 */
[----:B------:R-:W-:Y:S02]  /*9630*/  MOV R231, R232 ;  /* 0x000000e800e77202 */ /* 0x000fe40000000f00 */
[----:B------:R-:W-:Y:S01]  /*9640*/  MOV R232, R228 ;  /* 0x000000e400e87202 */ /* 0x000fe20000000f00 */
[----:B------:R-:W-:Y:S01]  /*9650*/  FADD.FTZ R2, R169, R2 ;  /* 0x00000002a9027221 */ /* 0x000fe20000010000 */
[----:B------:R-:W-:Y:S02]  /*9660*/  MOV R228, R162 ;  /* 0x000000a200e47202 */ /* 0x000fe40000000f00 */
[----:B------:R-:W-:Y:S02]  /*9670*/  MOV R233, R230 ;  /* 0x000000e600e97202 */ /* 0x000fe40000000f00 */
[----:B------:R-:W-:Y:S02]  /*9680*/  MOV R230, R229 ;  /* 0x000000e500e67202 */ /* 0x000fe40000000f00 */
[----:B------:R-:W-:Y:S01]  /*9690*/  MOV R229, R216 ;  /* 0x000000d800e57202 */ /* 0x000fe20000000f00 */
[--C-:B-1----:R-:W-:Y:S01]  /*96a0*/  FFMA.FTZ R105, R244, UR4, -R109.reuse ;  /* 0x00000004f4697c23 */ /* 0x102fe2000801086d */
[----:B------:R-:W-:Y:S01]  /*96b0*/  FFMA.FTZ R109, R243, UR4, -R109 ;  /* 0x00000004f36d7c23 */ /* 0x000fe2000801086d */
[----:B---3--:R-:W-:Y:S02]  /*96c0*/  F2FP.BF16.F32.PACK_AB R177, R186, R185 ;  /* 0x000000b9bab1723e */ /* 0x008fe400000010ff */
[----:B------:R-:W-:Y:S01]  /*96d0*/  MUFU.EX2 R184, R105 ;  /* 0x0000006900b87308 */ /* 0x000fe20000000800 */
[----:B------:R-:W-:Y:S09]  /*96e0*/  MOV R216, R161 ;  /* 0x000000a100d87202 */ /* 0x000ff20000000f00 */
[----:B------:R1:W2:Y:S10]  /*96f0*/  MUFU.EX2 R106, R109 ;  /* 0x0000006d006a7308 */ /* 0x0002b40000000800 */
[----:B------:R3:W3:Y:S01]  /*9700*/  MUFU.EX2 R105, R110 ;  /* 0x0000006e00697308 */ /* 0x0006e20000000800 */
[----:B-1----:R-:W-:Y:S02]  /*9710*/  F2FP.BF16.F32.PACK_AB R109, R194, R193 ;  /* 0x000000c1c26d723e */ /* 0x002fe400000010ff */
[----:B--2---:R-:W-:Y:S02]  /*9720*/  F2FP.BF16.F32.PACK_AB R178, R106, R184 ;  /* 0x000000b86ab2723e */ /* 0x004fe400000010ff */
        /* <DEDUP_REMOVED lines=27> */
[----:B------:R-:W-:Y:S03]  /*98e0*/  FADD.FTZ R0, R233, R9 ;  /* 0x00000009e9007221 */ /* 0x000fe60000010000 */
[----:B------:R-:W-:Y:S04]  /*98f0*/  FADD.FTZ R9, R232, R3 ;  /* 0x00000003e8097221 */ /* 0x000fe80000010000 */
[----:B------:R-:W-:Y:S01]  /*9900*/  FADD.FTZ R9, R214, R9 ;  /* 0x00000009d6097221 */ /* 0x000fe20000010000 */
[----:B----4-:R-:W-:Y:S04]  /*9910*/  FFMA.FTZ R100, R100, R242, R245 ;  /* 0x000000f264647223 */ /* 0x010fe800000100f5 */
[----:B------:R-:W-:Y:S01]  /*9920*/  FADD.FTZ R8, R213, R100 ;  /* 0x00000064d5087221 */ /* 0x000fe20000010000 */
[----:B------:R-:W-:Y:S02]  /*9930*/  MOV R213, R219 ;  /* 0x000000db00d57202 */ /* 0x000fe40000000f00 */
        /* <DEDUP_REMOVED lines=65> */
.L_x_641:
        /* <DEDUP_REMOVED lines=49> */
[----:B----4-:R-:W-:Y:S01]  /*a060*/  @P1 IMAD.WIDE.U32 R4, R13, R8, RZ ;  /* 0x000000080d041225 */ /* 0x010fe200078e00ff */
        /* <DEDUP_REMOVED lines=40> */
.L_x_645:
        /* <DEDUP_REMOVED lines=23> */
.L_x_646:
        /* <DEDUP_REMOVED lines=271> */
.L_x_648:
[----:B------:R-:W-:Y:S05]  /*b550*/  BSYNC B0 ;  /* 0x0000000000007941 */ /* 0x000fea0003800000 */
.L_x_647:
[----:B-1----:R-:W2:Y:S01]  /*b560*/  LDL R2, [R1+0x10] ;  /* 0x0000100001027983 */ /* 0x002ea20000100800 */
[----:B------:R-:W-:-:S03]  /*b570*/  ULDC.64 UR4, c[0x0][0x2a0] ;  /* 0x0000a80000047ab9 */ /* 0x000fc60000000a00 */
[----:B------:R-:W3:Y:S04]  /*b580*/  LDL R0, [R1+0x14] ;  /* 0x0000140001007983 */ /* 0x000ee80000100800 */
[----:B------:R-:W4:Y:S04]  /*b590*/  LDL.LU.64 R8, [R1+0x58] ;  /* 0x0000580001087983 */ /* 0x000f280000300a00 */
[----:B------:R-:W4:Y:S04]  /*b5a0*/  LDL.LU R7, [R1+0x74] ;  /* 0x0000740001077983 */ /* 0x000f280000300800 */
[----:B------:R-:W4:Y:S04]  /*b5b0*/  LDL.LU R5, [R1+0x7c] ;  /* 0x00007c0001057983 */ /* 0x000f280000300800 */
[----:B------:R-:W4:Y:S04]  /*b5c0*/  LDL.LU R4, [R1+0x78] ;  /* 0x0000780001047983 */ /* 0x000f280000300800 */
[----:B------:R-:W4:Y:S04]  /*b5d0*/  LDL.64 R36, [R1+0x30] ;  /* 0x0000300001247983 */ /* 0x000f280000100a00 */
[----:B------:R1:W5:Y:S04]  /*b5e0*/  LDL.64 R38, [R1+0x60] ;  /* 0x0000600001267983 */ /* 0x0003680000100a00 */
[----:B------:R1:W1:Y:S04]  /*b5f0*/  LDS.128 R20, [R226] ;  /* 0x00000000e2147984 */ /* 0x0002680000000c00 */
[----:B------:R1:W1:Y:S04]  /*b600*/  LDS.128 R16, [R226+0x2000] ;  /* 0x00200000e2107984 */ /* 0x0002680000000c00 */
[----:B------:R1:W1:Y:S01]  /*b610*/  LDS.128 R12, [R226+0x4000] ;  /* 0x00400000e20c7984 */ /* 0x0002620000000c00 */
[----:B------:R-:W-:Y:S01]  /*b620*/  BSSY B0, `(.L_x_649) ;  /* 0x000001f000007945 */ /* 0x000fe20003800000 */
[----:B--2---:R-:W-:-:S02]  /*b630*/  IMAD.MOV.U32 R24, RZ, RZ, R2 ;  /* 0x000000ffff187224 */ /* 0x004fc400078e0002 */
[----:B---3--:R-:W-:Y:S01]  /*b640*/  IMAD.MOV.U32 R11, RZ, RZ, R0 ;  /* 0x000000ffff0b7224 */ /* 0x008fe200078e0000 */
[----:B------:R-:W-:Y:S02]  /*b650*/  SHF.R.S32.HI R0, RZ, 0x1f, R26 ;  /* 0x0000001fff007819 */ /* 0x000fe4000001141a */
[----:B----45:R-:W-:-:S03]  /*b660*/  ISETP.GE.AND P3, PT, R8, R61, PT ;  /* 0x0000003d0800720c */ /* 0x030fc60003f66270 */
[----:B------:R-:W-:-:S04]  /*b670*/  IMAD R0, R0, UR4, RZ ;  /* 0x0000000400007c24 */ /* 0x000fc8000f8e02ff */
[----:B------:R-:W-:Y:S01]  /*b680*/  IMAD R0, R26, UR5, R0 ;  /* 0x000000051a007c24 */ /* 0x000fe2000f8e0200 */
[----:B------:R-:W-:-:S04]  /*b690*/  IADD3 R2, P0, R36, R59, RZ ;  /* 0x0000003b24027210 */ /* 0x000fc80007f1e0ff */
[----:B------:R-:W-:Y:S02]  /*b6a0*/  IADD3.X R3, R37, R60, RZ, P0, !PT ;  /* 0x0000003c25037210 */ /* 0x000fe400007fe4ff */
[-C--:B------:R-:W-:Y:S01]  /*b6b0*/  ISETP.GE.AND P2, PT, R7, R61.reuse, PT ;  /* 0x0000003d0700720c */ /* 0x080fe20003f46270 */
[----:B------:R-:W-:Y:S01]  /*b6c0*/  IMAD.WIDE.U32 R8, R26, UR4, R2 ;  /* 0x000000041a087c25 */ /* 0x000fe2000f8e0002 */
[-C--:B------:R-:W-:Y:S02]  /*b6d0*/  ISETP.GE.AND P1, PT, R5, R61.reuse, PT ;  /* 0x0000003d0500720c */ /* 0x080fe40003f26270 */
[----:B------:R-:W-:Y:S01]  /*b6e0*/  ISETP.GE.AND P0, PT, R4, R61, PT ;  /* 0x0000003d0400720c */ /* 0x000fe20003f06270 */
[----:B------:R-:W-:Y:S01]  /*b6f0*/  IMAD.IADD R7, R9, 0x1, R0 ;  /* 0x0000000109077824 */ /* 0x000fe200078e0200 */
[----:B-1----:R-:W-:Y:S11]  /*b700*/  @P3 BRA `(.L_x_650) ;  /* 0x0000000000403947 */ /* 0x002ff60003800000 */
        /* <DEDUP_REMOVED lines=16> */
.L_x_650:
[----:B------:R-:W-:Y:S05]  /*b810*/  BSYNC B0 ;  /* 0x0000000000007941 */ /* 0x000fea0003800000 */
.L_x_649:
        /* <DEDUP_REMOVED lines=24> */
.L_x_652:
[----:B------:R-:W-:Y:S05]  /*b9a0*/  BSYNC B0 ;  /* 0x0000000000007941 */ /* 0x000fea0003800000 */
.L_x_651:
        /* <DEDUP_REMOVED lines=24> */
.L_x_654:
[----:B------:R-:W-:Y:S05]  /*bb30*/  BSYNC B0 ;  /* 0x0000000000007941 */ /* 0x000fea0003800000 */
.L_x_653:
        /* <DEDUP_REMOVED lines=23> */
.L_x_619:
        /* <DEDUP_REMOVED lines=64> */
.L_x_656:
[----:B------:R-:W-:Y:S05]  /*c0b0*/  BSYNC B0 ;  /* 0x0000000000007941 */ /* 0x000fea0003800000 */
.L_x_655:
        /* <DEDUP_REMOVED lines=24> */
.L_x_658:
[----:B------:R-:W-:Y:S05]  /*c240*/  BSYNC B0 ;  /* 0x0000000000007941 */ /* 0x000fea0003800000 */
.L_x_657:
        /* <DEDUP_REMOVED lines=30> */
.L_x_660:
[----:B------:R-:W-:Y:S05]  /*c430*/  BSYNC B0 ;  /* 0x0000000000007941 */ /* 0x000fea0003800000 */
.L_x_659:
        /* <DEDUP_REMOVED lines=32> */
.L_x_662:
[----:B------:R-:W-:Y:S05]  /*c640*/  BSYNC B0 ;  /* 0x0000000000007941 */ /* 0x000fea0003800000 */
.L_x_661:
        /* <DEDUP_REMOVED lines=16> */
.L_x_664:
[----:B------:R-:W-:Y:S05]  /*c750*/  BSYNC B0 ;  /* 0x0000000000007941 */ /* 0x000fea0003800000 */
.L_x_663:
        /* <DEDUP_REMOVED lines=10> */
.L_x_666:
[----:B------:R-:W-:Y:S05]  /*c800*/  BSYNC B0 ;  /* 0x0000000000007941 */ /* 0x000fea0003800000 */
.L_x_665:
        /* <DEDUP_REMOVED lines=10> */
.L_x_668:
[----:B------:R-:W-:Y:S05]  /*c8b0*/  BSYNC B0 ;  /* 0x0000000000007941 */ /* 0x000fea0003800000 */
.L_x_667:
        /* <DEDUP_REMOVED lines=10> */
.L_x_669:
        /* <DEDUP_REMOVED lines=10> */
.L_x_1220:


//--------------------- .text._ZN5flash16flash_fwd_kernelI23Flash_fwd_kernel_traitsILi96ELi128ELi64ELi4ELb0ELb0EN7cutlass10bfloat16_tE19Flash_kernel_traitsILi96ELi128ELi64ELi4ES3_EELb1ELb0ELb0ELb1ELb0ELb0ELb0ELb1EEEvNS_16Flash_fwd_paramsE --------------------------
	.section	.text._ZN5flash16flash_fwd_kernelI23Flash_fwd_kernel_traitsILi96ELi128ELi64ELi4ELb0ELb0EN7cutlass10bfloat16_tE19Flash_kernel_traitsILi96ELi128ELi64ELi4ES3_EELb1ELb0ELb0ELb1ELb0ELb0ELb0ELb1EEEvNS_16Flash_fwd_paramsE,"ax",@progbits
	.align	128
        .global         _ZN5flash16flash_fwd_kernelI23Flash_fwd_kernel_traitsILi96ELi128ELi64ELi4ELb0ELb0EN7cutlass10bfloat16_tE19Flash_kernel_traitsILi96ELi128ELi64ELi4ES3_EELb1ELb0ELb0ELb1ELb0ELb0ELb0ELb1EEEvNS_16Flash_fwd_paramsE
        .type           _ZN5flash16flash_fwd_kernelI23Flash_fwd_kernel_traitsILi96ELi128ELi64ELi4ELb0ELb0EN7cutlass10bfloat16_tE19Flash_kernel_traitsILi96ELi128ELi64ELi4ES3_EELb1ELb0ELb0ELb1ELb0ELb0ELb0ELb1EEEvNS_16Flash_fwd_paramsE,@function
        .size           _ZN5flash16flash_fwd_kernelI23Flash_fwd_kernel_traitsILi96ELi128ELi64ELi4ELb0ELb0EN7cutlass10bfloat16_tE19Flash_kernel_traitsILi96ELi128ELi64ELi4ES3_EELb1ELb0ELb0ELb1ELb0ELb0ELb0ELb1EEEvNS_16Flash_fwd_paramsE,(.L_x_1221 - _ZN5flash16flash_fwd_kernelI23Flash_fwd_kernel_traitsILi96ELi128ELi64ELi4ELb0ELb0EN7cutlass10bfloat16_tE19Flash_kernel_traitsILi96ELi128ELi64ELi4ES3_EELb1ELb0ELb0ELb1ELb0ELb0ELb0ELb1EEEvNS_16Flash_fwd_paramsE)
        .other          _ZN5flash16flash_fwd_kernelI23Flash_fwd_kernel_traitsILi96ELi128ELi64ELi4ELb0ELb0EN7cutlass10bfloat16_tE19Flash_kernel_traitsILi96ELi128ELi64ELi4ES3_EELb1ELb0ELb0ELb1ELb0ELb0ELb0ELb1EEEvNS_16Flash_fwd_paramsE,@"STO_CUDA_ENTRY STV_DEFAULT"
_ZN5flash16flash_fwd_kernelI23Flash_fwd_kernel_traitsILi96ELi128ELi64ELi4ELb0ELb0EN7cutlass10bfloat16_tE19Flash_kernel_traitsILi96ELi128ELi64ELi4ES3_EELb1ELb0ELb0ELb1ELb0ELb0ELb0ELb1EEEvNS_16Flash_fwd_paramsE:
.text._ZN5flash16flash_fwd_kernelI23Flash_fwd_kernel_traitsILi96ELi128ELi64ELi4ELb0ELb0EN7cutlass10bfloat16_tE19Flash_kernel_traitsILi96ELi128ELi64ELi4ES3_EELb1ELb0ELb0ELb1ELb0ELb0ELb0ELb1EEEvNS_16Flash_fwd_paramsE:
        /* <DEDUP_REMOVED lines=18> */
[----:B------:R-:W-:-:S06]  /*0120*/  ULDC.U8 UR13, c[0x0][0x388] ;  /* 0x0000e200000d7ab9 */ /* 0x000fcc0000000000 */
        /* <DEDUP_REMOVED lines=46> */
[----:B------:R-:W-:Y:S01]  /*0410*/  UMOV UR8, URZ ;  /* 0x0000003f00087c82 */ /* 0x000fe20008000000 */
[----:B------:R-:W-:Y:S02]  /*0420*/  UMOV UR6, 0xffffffff ;  /* 0xffffffff00067882 */ /* 0x000fe40000000000 */
        /* <DEDUP_REMOVED lines=19> */
.L_x_670:
[----:B------:R-:W-:-:S05]  /*0560*/  ULDC UR7, c[0x0][0x2c8] ;  /* 0x0000b20000077ab9 */ /* 0x000fca0000000800 */
.L_x_671:
        /* <DEDUP_REMOVED lines=21> */
[----:B------:R-:W-:-:S06]  /*06c0*/  UISETP.GE.AND UP0, UPT, UR22, 0x1, UPT ;  /* 0x000000011600788c */ /* 0x000fcc000bf06270 */
[----:B------:R-:W-:-:S13]  /*06d0*/  PLOP3.LUT P0, PT, PT, PT, UP0, 0x80, 0x0 ;  /* 0x000000000000781c */ /* 0x000fda0003f0f008 */
[----:B------:R-:W-:Y:S05]  /*06e0*/  @!P0 BRA `(.L_x_672) ;  /* 0x0000015400b48947 */ /* 0x000fea0003800000 */
[----:B------:R-:W1:Y:S01]  /*06f0*/  LDC R12, c[0x0][0x278] ;  /* 0x00009e00ff0c7b82 */ /* 0x000e620000000800 */
[----:B------:R-:W2:Y:S01]  /*0700*/  S2R R4, SR_CTAID.Z ;  /* 0x0000000000047919 */ /* 0x000ea20000002700 */
[----:B------:R-:W-:Y:S01]  /*0710*/  ULDC UR7, c[0x0][0x270] ;  /* 0x00009c0000077ab9 */ /* 0x000fe20000000800 */
[----:B------:R-:W-:Y:S01]  /*0720*/  UISETP.NE.AND UP1, UPT, UR14, -0x1, UPT ;  /* 0xffffffff0e00788c */ /* 0x000fe2000bf25270 */
[CC--:B------:R-:W-:Y:S01]  /*0730*/  LEA.HI R5, R23.reuse, R166.reuse, RZ, 0x2 ;  /* 0x000000a617057211 */ /* 0x0c0fe200078f10ff */
[----:B------:R-:W-:Y:S01]  /*0740*/  UIMAD UR7, UR23, UR7, UR24 ;  /* 0x00000007170772a4 */ /* 0x000fe2000f8e0218 */
[----:B------:R-:W-:Y:S01]  /*0750*/  LEA.HI R24, R23, R166, RZ, 0x3 ;  /* 0x000000a617187211 */ /* 0x000fe200078f18ff */
[----:B------:R-:W-:Y:S01]  /*0760*/  UISETP.NE.AND UP0, UPT, UR6, -0x1, UPT ;  /* 0xffffffff0600788c */ /* 0x000fe2000bf05270 */
[----:B------:R-:W-:Y:S01]  /*0770*/  SHF.R.S32.HI R14, RZ, 0x2, R5 ;  /* 0x00000002ff0e7819 */ /* 0x000fe20000011405 */
[----:B------:R-:W-:Y:S01]  /*0780*/  USHF.L.U32 UR9, UR7, 0x5, URZ ;  /* 0x0000000507097899 */ /* 0x000fe2000800063f */
[----:B------:R-:W-:Y:S01]  /*0790*/  SHF.R.S32.HI R21, RZ, 0x3, R24 ;  /* 0x00000003ff157819 */ /* 0x000fe20000011418 */
[----:B------:R-:W-:Y:S01]  /*07a0*/  UIADD3 UR12, -UR21, UR16, URZ ;  /* 0x00000010150c7290 */ /* 0x000fe2000fffe13f */
[----:B------:R-:W-:Y:S01]  /*07b0*/  SHF.R.S32.HI R231, RZ, 0x5, R164 ;  /* 0x00000005ffe77819 */ /* 0x000fe200000114a4 */
[----:B------:R-:W-:Y:S01]  /*07c0*/  ULDC UR17, c[0x0][0x2d8] ;  /* 0x0000b60000117ab9 */ /* 0x000fe20000000800 */
[----:B------:R-:W-:Y:S01]  /*07d0*/  @UP1 ULDC.64 UR4, c[0x0][0x240] ;  /* 0x0000900000041ab9 */ /* 0x000fe20000000a00 */
[----:B------:R-:W-:Y:S01]  /*07e0*/  IADD3 R192, P1, P0, R8, UR9, R156 ;  /* 0x0000000908c07c10 */ /* 0x000fe2000f83e09c */
[----:B------:R-:W-:Y:S01]  /*07f0*/  @UP1 UIMAD.WIDE.U32 UR28, UR14, UR4, URZ ;  /* 0x000000040e1c12a5 */ /* 0x000fe2000f8e003f */
[----:B------:R-:W-:Y:S01]  /*0800*/  IMAD.U32 R8, RZ, RZ, UR15 ;  /* 0x0000000fff087e24 */ /* 0x000fe2000f8e00ff */
[----:B------:R-:W-:Y:S01]  /*0810*/  USHF.R.S32.HI UR4, URZ, 0x1f, UR9 ;  /* 0x0000001f3f047899 */ /* 0x000fe20008011409 */
[----:B------:R-:W-:Y:S01]  /*0820*/  SHF.R.S32.HI R15, RZ, 0x1f, R14 ;  /* 0x0000001fff0f7819 */ /* 0x000fe2000001140e */
[----:B------:R3:W-:Y:S01]  /*0830*/  STL [R1+0xdc], R192 ;  /* 0x0000dcc001007387 */ /* 0x0007e20000100800 */
[----:B------:R-:W-:-:S02]  /*0840*/  @!UP1 USHF.R.S32.HI UR9, URZ, 0x1f, UR23 ;  /* 0x0000001f3f099899 */ /* 0x000fc40008011417 */
[----:B------:R-:W-:Y:S01]  /*0850*/  @UP1 UIMAD UR25, UR14, UR5, UR29 ;  /* 0x000000050e1912a4 */ /* 0x000fe2000f8e021d */
[----:B-1----:R-:W-:Y:S01]  /*0860*/  IABS R7, R12 ;  /* 0x0000000c00077213 */ /* 0x002fe20000000000 */
[----:B------:R-:W-:Y:S01]  /*0870*/  @UP0 UIADD3 UR29, UR8, UR6, URZ ;  /* 0x00000006081d0290 */ /* 0x000fe2000fffe03f */
[----:B------:R-:W-:Y:S01]  /*0880*/  ISETP.NE.AND P4, PT, R12, RZ, PT ;  /* 0x000000ff0c00720c */ /* 0x000fe20003f85270 */
[----:B------:R-:W-:Y:S01]  /*0890*/  @UP0 ULDC.64 UR10, c[0x0][0x248] ;  /* 0x00009200000a0ab9 */ /* 0x000fe20000000a00 */
[----:B------:R-:W1:Y:S01]  /*08a0*/  I2F.RP R2, R7 ;  /* 0x0000000700027306 */ /* 0x000e620000209400 */
[----:B------:R-:W-:Y:S02]  /*08b0*/  @UP0 UIMAD.WIDE.U32 UR30, UR29, UR10, URZ ;  /* 0x0000000a1d1e02a5 */ /* 0x000fe4000f8e003f */
[----:B------:R-:W-:Y:S01]  /*08c0*/  @UP0 UIMAD UR29, UR29, UR11, URZ ;  /* 0x0000000b1d1d02a4 */ /* 0x000fe2000f8e023f */
[----:B--2---:R-:W-:-:S03]  /*08d0*/  IABS R4, R4 ;  /* 0x0000000400047213 */ /* 0x004fc60000000000 */
[----:B------:R-:W-:Y:S01]  /*08e0*/  @UP0 UIADD3 UR29, UR31, UR29, URZ ;  /* 0x0000001d1f1d0290 */ /* 0x000fe2000fffe03f */
        /* <DEDUP_REMOVED lines=11> */
[----:B------:R-:W-:Y:S01]  /*09a0*/  @!UP1 ULDC.64 UR4, c[0x0][0x228] ;  /* 0x00008a0000049ab9 */ /* 0x000fe20000000a00 */
[----:B------:R-:W-:Y:S01]  /*09b0*/  PLOP3.LUT P0, PT, PT, PT, UP0, 0x80, 0x0 ;  /* 0x000000000000781c */ /* 0x000fe20003f0f008 */
[----:B------:R-:W-:Y:S01]  /*09c0*/  IMAD.MOV R0, RZ, RZ, -R6 ;  /* 0x000000ffff007224 */ /* 0x000fe200078e0a06 */
[----:B------:R-:W-:Y:S01]  /*09d0*/  @!UP1 UIMAD UR9, UR9, UR4, URZ ;  /* 0x00000004090992a4 */ /* 0x000fe2000f8e023f */
[----:B------:R-:W-:Y:S01]  /*09e0*/  VIADD R2, R14, 0x40 ;  /* 0x000000400e027836 */ /* 0x000fe20000000000 */
[----:B------:R-:W-:Y:S01]  /*09f0*/  @!UP1 UIMAD.WIDE.U32 UR32, UR23, UR4, URZ ;  /* 0x00000004172092a5 */ /* 0x000fe2000f8e003f */
[----:B------:R-:W-:Y:S01]  /*0a00*/  IMAD R0, R7, R0, R3 ;  /* 0x0000000007007224 */ /* 0x000fe200078e0203 */
[----:B------:R-:W-:Y:S01]  /*0a10*/  LOP3.LUT R3, R5, 0xfffffffc, RZ, 0xc0, !PT ;  /* 0xfffffffc05037812 */ /* 0x000fe200078ec0ff */
[----:B------:R-:W-:Y:S01]  /*0a20*/  ULDC UR4, c[0x0][0x2d4] ;  /* 0x0000b50000047ab9 */ /* 0x000fe20000000800 */
[----:B------:R-:W-:Y:S01]  /*0a30*/  ISETP.GE.AND P2, PT, R2, UR12, PT ;  /* 0x0000000c02007c0c */ /* 0x000fe2000bf46270 */
[----:B------:R-:W-:Y:S01]  /*0a40*/  IMAD.SHL.U32 R2, R21, 0x40, RZ ;  /* 0x0000004015027824 */ /* 0x000fe200078e00ff */
[----:B------:R-:W-:Y:S01]  /*0a50*/  ISETP.GT.U32.AND P3, PT, R7, R0, PT ;  /* 0x000000000700720c */ /* 0x000fe20003f64070 */
[----:B------:R-:W-:Y:S01]  /*0a60*/  IMAD.IADD R3, R166, 0x1, -R3 ;  /* 0x00000001a6037824 */ /* 0x000fe200078e0a03 */
[----:B------:R-:W-:Y:S01]  /*0a70*/  @!UP1 UIMAD UR5, UR23, UR5, UR9 ;  /* 0x00000005170592a4 */ /* 0x000fe2000f8e0209 */
[----:B------:R-:W-:Y:S01]  /*0a80*/  LOP3.LUT R4, R12, UR24, RZ, 0x3c, !PT ;  /* 0x000000180c047c12 */ /* 0x000fe2000f8e3cff */
[----:B------:R-:W-:Y:S01]  /*0a90*/  UIMAD UR4, UR7, UR4, UR21 ;  /* 0x00000004070472a4 */ /* 0x000fe2000f8e0215 */
[----:B------:R-:W-:Y:S01]  /*0aa0*/  IMAD.SHL.U32 R176, R3, 0x8, RZ ;  /* 0x0000000803b07824 */ /* 0x000fe200078e00ff */
[----:B------:R-:W-:Y:S01]  /*0ab0*/  LOP3.LUT R2, R2, 0xc0, RZ, 0xc0, !PT ;  /* 0x000000c002027812 */ /* 0x000fe200078ec0ff */
[----:B------:R-:W-:Y:S01]  /*0ac0*/  @!UP1 UIADD3 UR25, UR33, UR5, URZ ;  /* 0x0000000521199290 */ /* 0x000fe2000fffe03f */
[----:B------:R-:W-:Y:S01]  /*0ad0*/  ISETP.GE.AND P1, PT, R4, RZ, PT ;  /* 0x000000ff0400720c */ /* 0x000fe20003f26270 */
[----:B------:R-:W-:Y:S01]  /*0ae0*/  UIMAD UR20, UR4, UR17, URZ ;  /* 0x00000011041472a4 */ /* 0x000fe2000f8e023f */
[----:B------:R-:W-:Y:S01]  /*0af0*/  LOP3.LUT R3, R2, 0x18, R176, 0xf8, !PT ;  /* 0x0000001802037812 */ /* 0x000fe200078ef8b0 */
[----:B------:R-:W-:Y:S01]  /*0b00*/  @!UP1 UMOV UR28, UR32 ;  /* 0x00000020001c9c82 */ /* 0x000fe20008000000 */
[----:B------:R-:W-:Y:S01]  /*0b10*/  SHF.R.U32.HI R2, RZ, 0x3, R2 ;  /* 0x00000003ff027819 */ /* 0x000fe20000011602 */
[----:B------:R-:W-:-:S03]  /*0b20*/  @!P3 IMAD.IADD R0, R0, 0x1, -R7 ;  /* 0x000000010000b824 */ /* 0x000fc600078e0a07 */
[----:B------:R-:W-:Y:S02]  /*0b30*/  LOP3.LUT R2, R3, R2, RZ, 0x3c, !PT ;  /* 0x0000000203027212 */ /* 0x000fe400078e3cff */
[----:B------:R-:W-:Y:S02]  /*0b40*/  ISETP.GE.U32.AND P5, PT, R0, R7, PT ;  /* 0x000000070000720c */ /* 0x000fe40003fa6070 */
[----:B------:R-:W-:-:S04]  /*0b50*/  LEA.HI R0, R5, R14, RZ, 0x1 ;  /* 0x0000000e05007211 */ /* 0x000fc800078f08ff */
[----:B------:R-:W-:-:S05]  /*0b60*/  LOP3.LUT R0, R0, 0x7fffffe, RZ, 0xc0, !PT ;  /* 0x07fffffe00007812 */ /* 0x000fca00078ec0ff */
[----:B------:R-:W-:Y:S01]  /*0b70*/  IMAD.IADD R0, R14, 0x1, -R0 ;  /* 0x000000010e007824 */ /* 0x000fe200078e0a00 */
        /* <DEDUP_REMOVED lines=13> */
.L_x_673:
[----:B------:R-:W-:Y:S01]  /*0c50*/  @UP0 UIADD3 UR9, UR8, UR6, URZ ;  /* 0x0000000608090290 */ /* 0x000fe2000fffe03f */
[----:B------:R-:W-:Y:S01]  /*0c60*/  LEA R0, R231, R0, 0x3 ;  /* 0x00000000e7007211 */ /* 0x000fe200078e18ff */
[----:B------:R-:W-:Y:S01]  /*0c70*/  USHF.R.S32.HI UR5, URZ, 0x1f, UR24 ;  /* 0x0000001f3f057899 */ /* 0x000fe20008011418 */
[----:B------:R-:W-:Y:S01]  /*0c80*/  SHF.R.S32.HI R177, RZ, 0x1f, R176 ;  /* 0x0000001fffb17819 */ /* 0x000fe200000114b0 */
[----:B------:R-:W-:Y:S01]  /*0c90*/  @UP0 ULDC.64 UR6, c[0x0][0x250] ;  /* 0x0000940000060ab9 */ /* 0x000fe20000000a00 */
[----:B------:R-:W-:Y:S01]  /*0ca0*/  IMAD.WIDE R8, R8, 0x80, R14 ;  /* 0x0000008008087825 */ /* 0x000fe200078e020e */
[----:B------:R-:W-:Y:S01]  /*0cb0*/  @UP0 UIMAD.WIDE.U32 UR32, UR9, UR6, URZ ;  /* 0x00000006092002a5 */ /* 0x000fe2000f8e003f */
[----:B------:R-:W-:Y:S01]  /*0cc0*/  LEA R207, R0, R2, 0x5 ;  /* 0x0000000200cf7211 */ /* 0x000fe200078e28ff */
[----:B------:R-:W-:-:S04]  /*0cd0*/  @UP0 UIMAD UR9, UR9, UR7, URZ ;  /* 0x00000007090902a4 */ /* 0x000fc8000f8e023f */
[----:B------:R-:W-:Y:S01]  /*0ce0*/  @UP0 UIADD3 UR9, UR33, UR9, URZ ;  /* 0x0000000921090290 */ /* 0x000fe2000fffe03f */
[----:B------:R-:W-:Y:S11]  /*0cf0*/  @P0 BRA `(.L_x_674) ;  /* 0x0000000000300947 */ /* 0x000ff60003800000 */
[----:B------:R-:W-:Y:S01]  /*0d00*/  USHF.R.S32.HI UR31, URZ, 0x1f, UR8 ;  /* 0x0000001f3f1f7899 */ /* 0x000fe20008011408 */
[----:B------:R-:W-:Y:S01]  /*0d10*/  ULDC.64 UR6, c[0x0][0x250] ;  /* 0x0000940000067ab9 */ /* 0x000fe20000000a00 */
[----:B------:R-:W-:Y:S02]  /*0d20*/  USHF.R.S32.HI UR4, URZ, 0x1f, UR23 ;  /* 0x0000001f3f047899 */ /* 0x000fe40008011417 */
[----:B------:R-:W-:Y:S02]  /*0d30*/  UIMAD UR31, UR31, UR6, URZ ;  /* 0x000000061f1f72a4 */ /* 0x000fe4000f8e023f */
[----:B------:R-:W-:Y:S02]  /*0d40*/  UIMAD.WIDE.U32 UR32, UR8, UR6, URZ ;  /* 0x00000006082072a5 */ /* 0x000fe4000f8e003f */
[----:B------:R-:W-:-:S03]  /*0d50*/  UIMAD UR31, UR8, UR7, UR31 ;  /* 0x00000007081f72a4 */ /* 0x000fc6000f8e021f */
[----:B------:R-:W-:Y:S01]  /*0d60*/  ULDC.64 UR8, c[0x0][0x238] ;  /* 0x00008e0000087ab9 */ /* 0x000fe20000000a00 */
[----:B------:R-:W-:Y:S02]  /*0d70*/  UIADD3 UR33, UR33, UR31, URZ ;  /* 0x0000001f21217290 */ /* 0x000fe4000fffe03f */
[----:B------:R-:W-:Y:S02]  /*0d80*/  UIMAD UR4, UR4, UR8, URZ ;  /* 0x00000008040472a4 */ /* 0x000fe4000f8e023f */
[----:B------:R-:W-:Y:S02]  /*0d90*/  UIMAD.WIDE.U32 UR32, UR23, UR8, UR32 ;  /* 0x00000008172072a5 */ /* 0x000fe4000f8e0020 */
[----:B------:R-:W-:-:S04]  /*0da0*/  UIMAD UR4, UR23, UR9, UR4 ;  /* 0x00000009170472a4 */ /* 0x000fc8000f8e0204 */
[----:B------:R-:W-:-:S12]  /*0db0*/  UIADD3 UR9, UR33, UR4, URZ ;  /* 0x0000000421097290 */ /* 0x000fd8000fffe03f */
.L_x_674:
[----:B------:R-:W-:Y:S01]  /*0dc0*/  @!P3 IADD3 R6, R6, 0x1, RZ ;  /* 0x000000010606b810 */ /* 0x000fe20007ffe0ff */
[----:B------:R-:W-:Y:S01]  /*0dd0*/  IMAD R0, R15, UR10, RZ ;  /* 0x0000000a0f007c24 */ /* 0x000fe2000f8e02ff */
[----:B------:R-:W1:Y:S01]  /*0de0*/  S2UR UR4, SR_CgaCtaId ;  /* 0x00000000000479c3 */ /* 0x000e620000008800 */
[--C-:B------:R-:W-:Y:S01]  /*0df0*/  IMAD.WIDE.U32 R4, R14, UR10, R176.reuse ;  /* 0x0000000a0e047c25 */ /* 0x100fe2000f8e00b0 */
[----:B------:R-:W-:Y:S01]  /*0e00*/  @P5 IADD3 R6, R6, 0x1, RZ ;  /* 0x0000000106065810 */ /* 0x000fe20007ffe0ff */
[----:B------:R-:W-:Y:S01]  /*0e10*/  BSSY B0, `(.L_x_675) ;  /* 0x000004f000007945 */ /* 0x000fe20003800000 */
[----:B------:R-:W-:Y:S01]  /*0e20*/  IADD3 R178, R176, 0x40, RZ ;  /* 0x00000040b0b27810 */ /* 0x000fe20007ffe0ff */
[C---:B------:R-:W-:Y:S01]  /*0e30*/  IMAD.WIDE.U32 R2, R14.reuse, UR6, R176 ;  /* 0x000000060e027c25 */ /* 0x040fe2000f8e00b0 */
[----:B------:R-:W-:-:S03]  /*0e40*/  IADD3 R20, R14, 0x20, RZ ;  /* 0x000000200e147810 */ /* 0x000fc60007ffe0ff */
[----:B------:R-:W-:Y:S02]  /*0e50*/  IMAD R7, R15, UR6, RZ ;  /* 0x000000060f077c24 */ /* 0x000fe4000f8e02ff */
[----:B------:R-:W-:Y:S02]  /*0e60*/  IMAD R11, R14, UR11, R0 ;  /* 0x0000000b0e0b7c24 */ /* 0x000fe4000f8e0200 */
[----:B------:R-:W-:Y:S01]  /*0e70*/  IMAD.MOV.U32 R0, RZ, RZ, R6 ;  /* 0x000000ffff007224 */ /* 0x000fe200078e0006 */
[----:B------:R-:W-:Y:S01]  /*0e80*/  IADD3 R6, P3, R4, UR30, RZ ;  /* 0x0000001e04067c10 */ /* 0x000fe2000ff7e0ff */
[----:B------:R-:W-:Y:S01]  /*0e90*/  IMAD R10, R14, UR7, R7 ;  /* 0x000000070e0a7c24 */ /* 0x000fe2000f8e0207 */
[----:B------:R-:W-:Y:S01]  /*0ea0*/  IADD3 R4, P0, R2, UR32, RZ ;  /* 0x0000002002047c10 */ /* 0x000fe2000ff1e0ff */
[----:B------:R-:W-:Y:S01]  /*0eb0*/  VIADD R179, R176, 0x20 ;  /* 0x00000020b0b37836 */ /* 0x000fe20000000000 */
[----:B------:R-:W-:Y:S02]  /*0ec0*/  @!P1 IADD3 R0, -R0, RZ, RZ ;  /* 0x000000ff00009210 */ /* 0x000fe40007ffe1ff */
[----:B------:R-:W-:-:S02]  /*0ed0*/  IADD3 R2, P1, R176, UR28, RZ ;  /* 0x0000001cb0027c10 */ /* 0x000fc4000ff3e0ff */
[----:B------:R-:W-:Y:S01]  /*0ee0*/  IADD3.X R7, R5, UR29, R11, P3, !PT ;  /* 0x0000001d05077c10 */ /* 0x000fe20009ffe40b */
[----:B------:R-:W-:Y:S01]  /*0ef0*/  ULDC.64 UR28, c[0x0][0x260] ;  /* 0x00009800001c7ab9 */ /* 0x000fe20000000a00 */
[----:B------:R-:W-:Y:S01]  /*0f00*/  IADD3.X R5, R3, UR9, R10, P0, !PT ;  /* 0x0000000903057c10 */ /* 0x000fe200087fe40a */
[----:B------:R-:W-:Y:S01]  /*0f10*/  ULDC.64 UR8, c[0x0][0x258] ;  /* 0x0000960000087ab9 */ /* 0x000fe20000000a00 */
[----:B------:R-:W-:Y:S01]  /*0f20*/  IADD3.X R3, R177, UR25, RZ, P1, !PT ;  /* 0x00000019b1037c10 */ /* 0x000fe20008ffe4ff */
[----:B------:R-:W-:Y:S01]  /*0f30*/  UIMAD UR25, UR5, UR8, URZ ;  /* 0x00000008051972a4 */ /* 0x000fe2000f8e023f */
[----:B------:R-:W-:Y:S01]  /*0f40*/  @!P4 LOP3.LUT R0, RZ, R12, RZ, 0x33, !PT ;  /* 0x0000000cff00c212 */ /* 0x000fe200078e33ff */
[----:B------:R-:W-:Y:S01]  /*0f50*/  IMAD.U32 R12, RZ, RZ, UR8 ;  /* 0x00000008ff0c7e24 */ /* 0x000fe2000f8e00ff */
[----:B------:R-:W-:Y:S01]  /*0f60*/  ISETP.GE.AND P0, PT, R14, UR12, PT ;  /* 0x0000000c0e007c0c */ /* 0x000fe2000bf06270 */
[----:B------:R-:W-:Y:S01]  /*0f70*/  UIMAD UR25, UR24, UR9, UR25 ;  /* 0x00000009181972a4 */ /* 0x000fe2000f8e0219 */
[----:B------:R-:W-:Y:S01]  /*0f80*/  SHF.R.S32.HI R10, RZ, 0x1f, R0 ;  /* 0x0000001fff0a7819 */ /* 0x000fe20000011400 */
[----:B------:R-:W-:Y:S01]  /*0f90*/  IMAD.WIDE.U32 R28, R0, UR28, R6 ;  /* 0x0000001c001c7c25 */ /* 0x000fe2000f8e0006 */
[----:B------:R-:W-:Y:S01]  /*0fa0*/  ULDC.64 UR8, c[0x0][0x268] ;  /* 0x00009a0000087ab9 */ /* 0x000fe20000000a00 */
[----:B------:R-:W-:-:S02]  /*0fb0*/  ISETP.GE.AND P3, PT, R20, UR12, PT ;  /* 0x0000000c14007c0c */ /* 0x000fc4000bf66270 */
[----:B------:R-:W-:Y:S01]  /*0fc0*/  IMAD.WIDE.U32 R26, R0, UR8, R4 ;  /* 0x00000008001a7c25 */ /* 0x000fe2000f8e0004 */
[----:B------:R2:W-:Y:S03]  /*0fd0*/  STL.64 [R1+0x168], R28 ;  /* 0x0001681c01007387 */ /* 0x0005e60000100a00 */
[----:B------:R-:W-:Y:S01]  /*0fe0*/  IMAD.WIDE.U32 R12, R12, UR24, R2 ;  /* 0x000000180c0c7c25 */ /* 0x000fe2000f8e0002 */
[----:B------:R2:W-:Y:S03]  /*0ff0*/  STL.64 [R1+0x160], R26 ;  /* 0x0001601a01007387 */ /* 0x0005e60000100a00 */
[----:B------:R-:W-:Y:S01]  /*1000*/  IMAD R2, R10, UR28, RZ ;  /* 0x0000001c0a027c24 */ /* 0x000fe2000f8e02ff */
[----:B------:R2:W-:Y:S01]  /*1010*/  STL [R1+0x140], R179 ;  /* 0x000140b301007387 */ /* 0x0005e20000100800 */
[----:B------:R-:W-:Y:S01]  /*1020*/  UMOV UR28, 0x400 ;  /* 0x00000400001c7882 */ /* 0x000fe20000000000 */
[----:B------:R-:W-:Y:S01]  /*1030*/  IADD3 R11, R13, UR25, RZ ;  /* 0x000000190d0b7c10 */ /* 0x000fe2000fffe0ff */
[----:B------:R-:W-:Y:S01]  /*1040*/  IMAD R18, R0, UR29, R2 ;  /* 0x0000001d00127c24 */ /* 0x000fe2000f8e0202 */
[----:B------:R2:W-:Y:S01]  /*1050*/  STL [R1+0x144], R178 ;  /* 0x000144b201007387 */ /* 0x0005e20000100800 */
[----:B------:R-:W-:Y:S01]  /*1060*/  IMAD R2, R10, UR8, RZ ;  /* 0x000000080a027c24 */ /* 0x000fe2000f8e02ff */
[----:B-1----:R-:W-:-:S03]  /*1070*/  ULEA UR4, UR4, UR28, 0x18 ;  /* 0x0000001c04047291 */ /* 0x002fc6000f8ec03f */
[----:B------:R-:W-:-:S03]  /*1080*/  IMAD R22, R0, UR9, R2 ;  /* 0x0000000900167c24 */ /* 0x000fc6000f8e0202 */
        /* <DEDUP_REMOVED lines=39> */
.L_x_676:
[----:B------:R-:W-:Y:S05]  /*1300*/  BSYNC B0 ;  /* 0x0000000000007941 */ /* 0x000fea0003800000 */
.L_x_675:
[----:B------:R-:W-:Y:S04]  /*1310*/  BSSY B0, `(.L_x_677) ;  /* 0x0000028000007945 */ /* 0x000fe80003800000 */
[----:B------:R-:W-:Y:S05]  /*1320*/  @P3 BRA `(.L_x_678) ;  /* 0x0000000000983947 */ /* 0x000fea0003800000 */
        /* <DEDUP_REMOVED lines=38> */
.L_x_678:
[----:B------:R-:W-:Y:S05]  /*1590*/  BSYNC B0 ;  /* 0x0000000000007941 */ /* 0x000fea0003800000 */
.L_x_677:
[----:B------:R-:W-:Y:S04]  /*15a0*/  BSSY B0, `(.L_x_679) ;  /* 0x0000028000007945 */ /* 0x000fe80003800000 */
[----:B------:R-:W-:Y:S05]  /*15b0*/  @P2 BRA `(.L_x_680) ;  /* 0x0000000000982947 */ /* 0x000fea0003800000 */
[----:B------:R-:W-:Y:S01]  /*15c0*/  ULDC UR25, c[0x0][0x2d0] ;  /* 0x0000b40000197ab9 */ /* 0x000fe20000000800 */
[----:B-1-34-:R-:W-:Y:S01]  /*15d0*/  IADD3 R4, P0, R8, 0x40, RZ ;  /* 0x0000004008047810 */ /* 0x01afe20007f1e0ff */
        /* <DEDUP_REMOVED lines=36> */
.L_x_680:
[----:B------:R-:W-:Y:S05]  /*1820*/  BSYNC B0 ;  /* 0x0000000000007941 */ /* 0x000fea0003800000 */
.L_x_679:
[----:B------:R-:W-:Y:S01]  /*1830*/  IADD3 R31, R29, R18, RZ ;  /* 0x000000121d1f7210 */ /* 0x000fe20007ffe0ff */
[----:B------:R-:W-:Y:S01]  /*1840*/  UIADD3 UR9, UR22, 0x3f, URZ ;  /* 0x0000003f16097890 */ /* 0x000fe2000fffe03f */
[----:B------:R-:W-:Y:S01]  /*1850*/  VIADD R0, R14, 0x60 ;  /* 0x000000600e007836 */ /* 0x000fe20000000000 */
[----:B------:R-:W-:Y:S01]  /*1860*/  USHF.L.U64.HI UR29, UR10, 0x6, UR11 ;  /* 0x000000060a1d7899 */ /* 0x000fe2000801020b */
[----:B------:R-:W-:Y:S01]  /*1870*/  BSSY B0, `(.L_x_681) ;  /* 0x0000030000007945 */ /* 0x000fe20003800000 */
[----:B------:R1:W-:Y:S01]  /*1880*/  STL [R1+0x15c], R31 ;  /* 0x00015c1f01007387 */ /* 0x0003e20000100800 */
[----:B------:R-:W-:Y:S01]  /*1890*/  USHF.R.S32.HI UR8, URZ, 0x1f, UR9 ;  /* 0x0000001f3f087899 */ /* 0x000fe20008011409 */
[----:B------:R-:W-:Y:S01]  /*18a0*/  ISETP.GE.AND P0, PT, R0, UR12, PT ;  /* 0x0000000c00007c0c */ /* 0x000fe2000bf06270 */
[----:B------:R-:W-:Y:S02]  /*18b0*/  USHF.L.U32 UR30, UR10, 0x6, URZ ;  /* 0x000000060a1e7899 */ /* 0x000fe4000800063f */
[----:B------:R-:W-:-:S04]  /*18c0*/  ULEA.HI UR8, UR8, UR9, URZ, 0x6 ;  /* 0x0000000908087291 */ /* 0x000fc8000f8f303f */
[----:B------:R-:W-:-:S04]  /*18d0*/  USHF.R.S32.HI UR28, URZ, 0x6, UR8 ;  /* 0x000000063f1c7899 */ /* 0x000fc80008011408 */
[----:B------:R-:W-:-:S04]  /*18e0*/  UIADD3 UR25, UR28, -0x1, URZ ;  /* 0xffffffff1c197890 */ /* 0x000fc8000fffe03f */
[----:B------:R-:W-:Y:S01]  /*18f0*/  UIMAD UR31, UR25, -0x40, UR22 ;  /* 0xffffffc0191f78a4 */ /* 0x000fe2000f8e0216 */
[----:B------:R-:W-:Y:S11]  /*1900*/  @P0 BRA `(.L_x_682) ;  /* 0x0000000000980947 */ /* 0x000ff60003800000 */
        /* <DEDUP_REMOVED lines=38> */
.L_x_682:
[----:B------:R-:W-:Y:S05]  /*1b70*/  BSYNC B0 ;  /* 0x0000000000007941 */ /* 0x000fea0003800000 */
.L_x_681:
[----:B------:R-:W-:Y:S01]  /*1b80*/  IMAD.MOV.U32 R174, RZ, RZ, R30 ;  /* 0x000000ffffae7224 */ /* 0x000fe200078e001e */
[----:B------:R-:W-:Y:S01]  /*1b90*/  MOV R175, R31 ;  /* 0x0000001f00af7202 */ /* 0x000fe20000000f00 */
[----:B------:R-:W-:Y:S01]  /*1ba0*/  USHF.R.S32.HI UR34, URZ, 0x1f, UR25 ;  /* 0x0000001f3f227899 */ /* 0x000fe20008011419 */
[----:B------:R-:W-:Y:S01]  /*1bb0*/  MOV R174, R28 ;  /* 0x0000001c00ae7202 */ /* 0x000fe20000000f00 */
[----:B------:R-:W-:Y:S01]  /*1bc0*/  UIMAD UR8, UR29, UR25, URZ ;  /* 0x000000191d0872a4 */ /* 0x000fe2000f8e023f */
[----:B------:R-:W-:Y:S01]  /*1bd0*/  ISETP.GE.AND P0, PT, R14, UR31, PT ;  /* 0x0000001f0e007c0c */ /* 0x000fe2000bf06270 */
[----:B------:R-:W-:Y:S01]  /*1be0*/  IMAD.U32 R165, RZ, RZ, UR30 ;  /* 0x0000001effa57e24 */ /* 0x000fe2000f8e00ff */
[----:B------:R-:W-:Y:S01]  /*1bf0*/  BSSY B0, `(.L_x_683) ;  /* 0x0000026000007945 */ /* 0x000fe20003800000 */
[----:B------:R2:W-:Y:S01]  /*1c00*/  STL.64 [R1+0x158], R174 ;  /* 0x000158ae01007387 */ /* 0x0005e20000100a00 */
[----:B------:R-:W-:Y:S01]  /*1c10*/  UIMAD UR8, UR34, UR30, UR8 ;  /* 0x0000001e220872a4 */ /* 0x000fe2000f8e0208 */
[----:B-1-3--:R-:W-:Y:S01]  /*1c20*/  IMAD.WIDE.U32 R2, R165, UR25, R174 ;  /* 0x00000019a5027c25 */ /* 0x00afe2000f8e00ae */
[----:B------:R-:W-:-:S04]  /*1c30*/  ISETP.GE.AND P5, PT, R20, UR31, PT ;  /* 0x0000001f14007c0c */ /* 0x000fc8000bfa6270 */
[----:B------:R-:W-:-:S03]  /*1c40*/  VIADD R8, R3, UR8 ;  /* 0x0000000803087c36 */ /* 0x000fc60008000000 */
[----:B------:R-:W-:Y:S06]  /*1c50*/  @P0 BRA `(.L_x_684) ;  /* 0x00000000007c0947 */ /* 0x000fec0003800000 */
[----:B------:R-:W-:Y:S02]  /*1c60*/  ULDC UR8, c[0x0][0x2d0] ;  /* 0x0000b40000087ab9 */ /* 0x000fe40000000800 */
[----:B------:R-:W-:Y:S02]  /*1c70*/  ISETP.GE.AND P3, PT, R176, UR8, PT ;  /* 0x00000008b0007c0c */ /* 0x000fe4000bf66270 */
[----:B------:R-:W-:Y:S02]  /*1c80*/  ISETP.GE.AND P2, PT, R179, UR8, PT ;  /* 0x00000008b3007c0c */ /* 0x000fe4000bf46270 */
[----:B------:R-:W-:-:S09]  /*1c90*/  ISETP.GE.AND P0, PT, R178, UR8, PT ;  /* 0x00000008b2007c0c */ /* 0x000fd2000bf06270 */
[----:B----4-:R-:W1:Y:S01]  /*1ca0*/  @!P3 LDC.64 R6, c[0x0][0x218] ;  /* 0x00008600ff06bb82 */ /* 0x010e620000000a00 */
        /* <DEDUP_REMOVED lines=26> */
.L_x_684:
[----:B------:R-:W-:Y:S05]  /*1e50*/  BSYNC B0 ;  /* 0x0000000000007941 */ /* 0x000fea0003800000 */
.L_x_683:
        /* <DEDUP_REMOVED lines=8> */
[----:B---34-:R-:W-:Y:S02]  /*1ee0*/  IADD3.X R6, R8, UR32, RZ, P0, !PT ;  /* 0x0000002008067c10 */ /* 0x018fe400087fe4ff */
[----:B------:R-:W-:-:S07]  /*1ef0*/  ISETP.GE.AND P0, PT, R178, UR8, PT ;  /* 0x00000008b2007c0c */ /* 0x000fce000bf06270 */
[----:B-1----:R-:W1:Y:S01]  /*1f00*/  @!P3 LDC.64 R4, c[0x0][0x218] ;  /* 0x00008600ff04bb82 */ /* 0x002e620000000a00 */
[----:B------:R3:W-:Y:S07]  /*1f10*/  @P3 STS.128 [R207+0x6800], RZ ;  /* 0x006800ffcf003388 */ /* 0x0007ee0000000c00 */
        /* <DEDUP_REMOVED lines=23> */
.L_x_686:
[----:B------:R-:W-:Y:S05]  /*2090*/  BSYNC B0 ;  /* 0x0000000000007941 */ /* 0x000fea0003800000 */
.L_x_685:
        /* <DEDUP_REMOVED lines=9> */
[----:B------:R-:W-:Y:S01]  /*2130*/  @UP1 UMOV UR37, UR5 ;  /* 0x0000000500251c82 */ /* 0x000fe20008000000 */
[----:B---34-:R-:W-:Y:S01]  /*2140*/  LEA.HI R6, R23, R166, RZ, 0x4 ;  /* 0x000000a617067211 */ /* 0x018fe200078f20ff */
[----:B------:R-:W-:Y:S01]  /*2150*/  @UP1 UIMAD.WIDE.U32 UR36, UR23, UR8, UR36 ;  /* 0x00000008172412a5 */ /* 0x000fe2000f8e0024 */
[----:B------:R-:W-:Y:S01]  /*2160*/  LOP3.LUT R8, R24, 0xfffffff8, RZ, 0xc0, !PT ;  /* 0xfffffff818087812 */ /* 0x000fe200078ec0ff */
[----:B------:R-:W-:Y:S01]  /*2170*/  @UP1 UIMAD UR9, UR23, UR9, UR35 ;  /* 0x00000009170912a4 */ /* 0x000fe2000f8e0223 */
[----:B------:R-:W-:-:S04]  /*2180*/  DEPBAR.LE SB0, 0x0 ;  /* 0x000080000000791a */ /* 0x000fc80000000000 */
[----:B------:R-:W-:Y:S02]  /*2190*/  @UP1 ULEA UR10, UP0, UR36, UR10, 0x2 ;  /* 0x0000000a240a1291 */ /* 0x000fe4000f80103f */
[----:B------:R-:W-:Y:S01]  /*21a0*/  @UP1 UIADD3 UR9, UR37, UR9, URZ ;  /* 0x0000000925091290 */ /* 0x000fe2000fffe03f */
[----:B------:R-:W-:-:S03]  /*21b0*/  @UP1 ULDC UR5, c[0x0][0x2e8] ;  /* 0x0000ba0000051ab9 */ /* 0x000fc60000000800 */
[----:B------:R-:W-:Y:S01]  /*21c0*/  @UP1 ULEA.HI.X UR11, UR36, UR11, UR9, 0x2, UP0 ;  /* 0x0000000b240b1291 */ /* 0x000fe200080f1409 */
[----:B-1----:R-:W-:-:S05]  /*21d0*/  IMAD.U32 R2, RZ, RZ, UR10 ;  /* 0x0000000aff027e24 */ /* 0x002fca000f8e00ff */
[----:B------:R-:W-:-:S05]  /*21e0*/  IMAD.U32 R3, RZ, RZ, UR11 ;  /* 0x0000000bff037e24 */ /* 0x000fca000f8e00ff */
[----:B------:R1:W3:Y:S01]  /*21f0*/  @P0 LDG.E R10, desc[UR18][R2.64] ;  /* 0x00000012020a0981 */ /* 0x0002e2000c1e1900 */
[----:B------:R-:W-:Y:S01]  /*2200*/  LOP3.LUT R0, R6, 0xfffffff0, RZ, 0xc0, !PT ;  /* 0xfffffff006007812 */ /* 0x000fe200078ec0ff */
[C---:B------:R-:W-:Y:S01]  /*2210*/  IMAD.IADD R8, R166.reuse, 0x1, -R8 ;  /* 0x00000001a6087824 */ /* 0x040fe200078e0a08 */
[----:B------:R-:W-:Y:S01]  /*2220*/  SHF.R.S32.HI R4, RZ, 0x4, R6 ;  /* 0x00000004ff047819 */ /* 0x000fe20000011406 */
[----:B------:R-:W-:Y:S01]  /*2230*/  IMAD.IADD R11, R27, 0x1, R22 ;  /* 0x000000011b0b7824 */ /* 0x000fe200078e0216 */
[----:B------:R-:W-:Y:S01]  /*2240*/  BAR.SYNC.DEFER_BLOCKING 0x0 ;  /* 0x0000000000007b1d */ /* 0x000fe20000010000 */
[----:B------:R-:W-:Y:S01]  /*2250*/  IMAD.IADD R0, R166, 0x1, -R0 ;  /* 0x00000001a6007824 */ /* 0x000fe200078e0a00 */
[----:B------:R-:W-:Y:S01]  /*2260*/  LEA.HI R6, R6, R4, RZ, 0x1 ;  /* 0x0000000406067211 */ /* 0x000fe200078f08ff */
[----:B------:R-:W-:Y:S01]  /*2270*/  UIMAD.WIDE.U32 UR8, UR25, UR6, URZ ;  /* 0x00000006190872a5 */ /* 0x000fe2000f8e003f */
[----:B------:R-:W-:Y:S02]  /*2280*/  ISETP.GE.AND P2, PT, R14, UR31, PT ;  /* 0x0000001f0e007c0c */ /* 0x000fe4000bf46270 */
[----:B------:R-:W-:Y:S01]  /*2290*/  LOP3.LUT R6, R6, 0xfffffffe, RZ, 0xc0, !PT ;  /* 0xfffffffe06067812 */ /* 0x000fe200078ec0ff */
[----:B------:R-:W-:Y:S01]  /*22a0*/  BSSY B0, `(.L_x_687) ;  /* 0x0000059000007945 */ /* 0x000fe20003800000 */
[----:B------:R-:W-:Y:S01]  /*22b0*/  SHF.R.S32.HI R9, RZ, 0x1f, R0 ;  /* 0x0000001fff097819 */ /* 0x000fe20000011400 */
[----:B------:R4:W-:Y:S01]  /*22c0*/  STL [R1+0x170], R11 ;  /* 0x0001700b01007387 */ /* 0x0009e20000100800 */
[----:B------:R-:W-:Y:S01]  /*22d0*/  ISETP.GE.AND P5, PT, R20, UR31, PT ;  /* 0x0000001f14007c0c */ /* 0x000fe2000bfa6270 */
[----:B------:R-:W-:Y:S01]  /*22e0*/  IMAD.IADD R6, R4, 0x1, -R6 ;  /* 0x0000000104067824 */ /* 0x000fe200078e0a06 */
[----:B------:R-:W-:-:S02]  /*22f0*/  LEA.HI R9, R9, R0, RZ, 0x3 ;  /* 0x0000000009097211 */ /* 0x000fc400078f18ff */
[----:B-1----:R-:W-:-:S04]  /*2300*/  LEA.HI R2, R0, R0, RZ, 0x1 ;  /* 0x0000000000027211 */ /* 0x002fc800078f08ff */
[--C-:B------:R-:W-:Y:S01]  /*2310*/  SHF.R.S32.HI R5, RZ, 0x1, R2.reuse ;  /* 0x00000001ff057819 */ /* 0x100fe20000011402 */
[----:B------:R4:W-:Y:S01]  /*2320*/  @P2 STS [R207+0x9000], RZ ;  /* 0x009000ffcf002388 */ /* 0x0009e20000000800 */
[----:B------:R-:W-:-:S03]  /*2330*/  SHF.R.S32.HI R3, RZ, 0x1f, R2 ;  /* 0x0000001fff037819 */ /* 0x000fc60000011402 */
[----:B------:R4:W-:Y:S01]  /*2340*/  @P2 STS [R207+0x9004], RZ ;  /* 0x009004ffcf002388 */ /* 0x0009e20000000800 */
[----:B------:R-:W-:Y:S02]  /*2350*/  LEA.HI R7, R3, R5, RZ, 0x2 ;  /* 0x0000000503077211 */ /* 0x000fe400078f10ff */
[----:B------:R-:W-:Y:S01]  /*2360*/  LEA.HI R3, R8, R8, RZ, 0x1 ;  /* 0x0000000808037211 */ /* 0x000fe200078f08ff */
[----:B------:R4:W-:Y:S01]  /*2370*/  @P2 STS.64 [R207+0x9008], RZ ;  /* 0x009008ffcf002388 */ /* 0x0009e20000000a00 */
[----:B------:R-:W-:Y:S02]  /*2380*/  LOP3.LUT R7, R7, 0xfffffffc, RZ, 0xc0, !PT ;  /* 0xfffffffc07077812 */ /* 0x000fe400078ec0ff */
[----:B------:R-:W-:Y:S01]  /*2390*/  SHF.R.S32.HI R13, RZ, 0x1, R3 ;  /* 0x00000001ff0d7819 */ /* 0x000fe20000011403 */
[----:B------:R4:W-:Y:S01]  /*23a0*/  @P2 STS.128 [R207+0xa000], RZ ;  /* 0x00a000ffcf002388 */ /* 0x0009e20000000c00 */
[----:B------:R-:W-:Y:S01]  /*23b0*/  LOP3.LUT R3, R3, 0x3fffffe, RZ, 0xc0, !PT ;  /* 0x03fffffe03037812 */ /* 0x000fe200078ec0ff */
[----:B------:R-:W-:Y:S01]  /*23c0*/  IMAD.IADD R12, R5, 0x1, -R7 ;  /* 0x00000001050c7824 */ /* 0x000fe200078e0a07 */
[----:B------:R-:W-:Y:S01]  /*23d0*/  LOP3.LUT R5, R2, 0x7fffffe, RZ, 0xc0, !PT ;  /* 0x07fffffe02057812 */ /* 0x000fe200078ec0ff */
[----:B------:R-:W-:Y:S01]  /*23e0*/  IMAD.SHL.U32 R4, R13, 0x40, RZ ;  /* 0x000000400d047824 */ /* 0x000fe200078e00ff */
[----:B------:R4:W-:Y:S01]  /*23f0*/  @P2 STS.128 [R207+0xb000], RZ ;  /* 0x00b000ffcf002388 */ /* 0x0009e20000000c00 */
[----:B------:R-:W-:-:S02]  /*2400*/  IMAD.SHL.U32 R7, R21, 0x8, RZ ;  /* 0x0000000815077824 */ /* 0x000fc400078e00ff */
[----:B------:R-:W-:Y:S01]  /*2410*/  IMAD.IADD R159, R0, 0x1, -R5 ;  /* 0x00000001009f7824 */ /* 0x000fe200078e0a05 */
[----:B------:R-:W-:Y:S01]  /*2420*/  LOP3.LUT R2, R4, 0xc0, RZ, 0xc0, !PT ;  /* 0x000000c004027812 */ /* 0x000fe200078ec0ff */
[----:B------:R-:W-:Y:S02]  /*2430*/  IMAD.IADD R4, R8, 0x1, -R3 ;  /* 0x0000000108047824 */ /* 0x000fe400078e0a03 */
[----:B------:R-:W3:Y:S01]  /*2440*/  @P0 MUFU.RCP R8, UR5 ;  /* 0x0000000500080d08 */ /* 0x000ee20008001000 */
[----:B------:R-:W-:Y:S01]  /*2450*/  IMAD.SHL.U32 R3, R12, 0x40, RZ ;  /* 0x000000400c037824 */ /* 0x000fe200078e00ff */
[----:B------:R-:W-:Y:S01]  /*2460*/  LOP3.LUT R5, R2, 0x8, R7, 0xf8, !PT ;  /* 0x0000000802057812 */ /* 0x000fe200078ef807 */
[C---:B------:R-:W-:Y:S01]  /*2470*/  IMAD.SHL.U32 R7, R6.reuse, 0x8, RZ ;  /* 0x0000000806077824 */ /* 0x040fe200078e00ff */
[----:B------:R-:W-:Y:S01]  /*2480*/  SHF.R.U32.HI R0, RZ, 0x3, R2 ;  /* 0x00000003ff007819 */ /* 0x000fe20000011602 */
[----:B------:R-:W-:Y:S01]  /*2490*/  IMAD R6, R6, 0x8, R4 ;  /* 0x0000000806067824 */ /* 0x000fe200078e0204 */
[----:B------:R-:W-:Y:S01]  /*24a0*/  LOP3.LUT R2, R3, 0xc0, RZ, 0xc0, !PT ;  /* 0x000000c003027812 */ /* 0x000fe200078ec0ff */
[----:B------:R-:W-:Y:S01]  /*24b0*/  IMAD.SHL.U32 R3, R9, 0x20, RZ ;  /* 0x0000002009037824 */ /* 0x000fe200078e00ff */
[----:B------:R-:W-:Y:S01]  /*24c0*/  LOP3.LUT R0, R5, R0, RZ, 0x3c, !PT ;  /* 0x0000000005007212 */ /* 0x000fe200078e3cff */
[----:B------:R-:W-:Y:S01]  /*24d0*/  UIMAD UR5, UR34, UR6, URZ ;  /* 0x00000006220572a4 */ /* 0x000fe2000f8e023f */
[----:B------:R-:W-:Y:S01]  /*24e0*/  LOP3.LUT R4, R2, 0x8, R7, 0xf8, !PT ;  /* 0x0000000802047812 */ /* 0x000fe200078ef807 */
[----:B------:R-:W-:Y:S01]  /*24f0*/  IMAD.U32 R5, RZ, RZ, UR9 ;  /* 0x00000009ff057e24 */ /* 0x000fe2000f8e00ff */
[----:B------:R-:W-:Y:S01]  /*2500*/  SHF.R.U32.HI R2, RZ, 0x3, R2 ;  /* 0x00000003ff027819 */ /* 0x000fe20000011602 */
[----:B------:R-:W-:Y:S01]  /*2510*/  IMAD.U32 R0, R6, 0x20, R0 ;  /* 0x0000002006007824 */ /* 0x000fe200078e0000 */
[----:B------:R-:W-:Y:S01]  /*2520*/  LOP3.LUT R158, R3, 0xffffff00, RZ, 0xc0, !PT ;  /* 0xffffff00039e7812 */ /* 0x000fe200078ec0ff */
[----:B------:R-:W-:Y:S01]  /*2530*/  UIMAD UR5, UR25, UR7, UR5 ;  /* 0x00000007190572a4 */ /* 0x000fe2000f8e0205 */
[----:B------:R-:W-:Y:S01]  /*2540*/  LOP3.LUT R157, R4, R2, RZ, 0x3c, !PT ;  /* 0x00000002049d7212 */ /* 0x000fe200078e3cff */
[----:B------:R-:W-:Y:S01]  /*2550*/  IMAD.U32 R4, RZ, RZ, UR8 ;  /* 0x00000008ff047e24 */ /* 0x000fe2000f8e00ff */
[----:B------:R-:W-:Y:S01]  /*2560*/  LEA R193, R0, UR4, 0x1 ;  /* 0x0000000400c17c11 */ /* 0x000fe2000f8e08ff */
[----:B------:R-:W-:Y:S01]  /*2570*/  IMAD R2, R231, 0x200, R158 ;  /* 0x00000200e7027824 */ /* 0x000fe200078e029e */
[----:B------:R-:W-:-:S02]  /*2580*/  UIADD3 UR5, UR9, UR5, URZ ;  /* 0x0000000509057290 */ /* 0x000fc4000fffe03f */
[----:B------:R-:W-:Y:S01]  /*2590*/  LEA R5, P1, R4, R26, 0x6 ;  /* 0x0000001a04057211 */ /* 0x000fe200078230ff */
[----:B------:R-:W-:-:S03]  /*25a0*/  IMAD R2, R159, 0x20, R2 ;  /* 0x000000209f027824 */ /* 0x000fc600078e0202 */
[----:B------:R-:W-:Y:S01]  /*25b0*/  IMAD.U32 R3, RZ, RZ, UR5 ;  /* 0x00000005ff037e24 */ /* 0x000fe2000f8e00ff */
[----:B------:R-:W-:Y:S01]  /*25c0*/  UMOV UR5, URZ ;  /* 0x0000003f00057c82 */ /* 0x000fe20008000000 */
[----:B------:R-:W-:-:S03]  /*25d0*/  IMAD.IADD R2, R157, 0x1, R2 ;  /* 0x000000019d027824 */ /* 0x000fc600078e0202 */
[----:B------:R-:W-:Y:S02]  /*25e0*/  LEA.HI.X R4, R4, R11, R3, 0x6, P1 ;  /* 0x0000000b04047211 */ /* 0x000fe400008f3403 */
[----:B------:R-:W-:Y:S01]  /*25f0*/  LEA R205, R2, UR4, 0x1 ;  /* 0x0000000402cd7c11 */ /* 0x000fe2000f8e08ff */
        /* <DEDUP_REMOVED lines=35> */
.L_x_688:
[----:B------:R-:W-:Y:S05]  /*2830*/  BSYNC B0 ;  /* 0x0000000000007941 */ /* 0x000fea0003800000 */
.L_x_687:
        /* <DEDUP_REMOVED lines=10> */
[----:B-1-3--:R-:W-:Y:S02]  /*28e0*/  IMAD.U32 R2, RZ, RZ, UR9 ;  /* 0x00000009ff027e24 */ /* 0x00afe4000f8e00ff */
[----:B------:R-:W-:-:S04]  /*28f0*/  IADD3 R0, P0, R5, UR10, RZ ;  /* 0x0000000a05007c10 */ /* 0x000fc8000ff1e0ff */
[----:B------:R-:W-:Y:S02]  /*2900*/  IADD3.X R6, R4, UR11, R2, P0, !PT ;  /* 0x0000000b04067c10 */ /* 0x000fe400087fe402 */
[----:B------:R-:W1:Y:S01]  /*2910*/  @!P3 LDC.64 R8, c[0x0][0x220] ;  /* 0x00008800ff08bb82 */ /* 0x000e620000000a00 */
[----:B------:R-:W-:Y:S01]  /*2920*/  ISETP.GE.AND P0, PT, R178, UR8, PT ;  /* 0x00000008b2007c0c */ /* 0x000fe2000bf06270 */
[----:B------:R3:W-:Y:S06]  /*2930*/  @P3 STS.128 [R207+0x9800], RZ ;  /* 0x009800ffcf003388 */ /* 0x0007ec0000000c00 */
        /* <DEDUP_REMOVED lines=23> */
.L_x_690:
[----:B------:R-:W-:Y:S05]  /*2ab0*/  BSYNC B0 ;  /* 0x0000000000007941 */ /* 0x000fea0003800000 */
.L_x_689:
[----:B------:R-:W-:Y:S01]  /*2ac0*/  LDSM.16.M88.4 R16, [R193+0x6000] ;  /* 0x00600000c110783b */ /* 0x000fe20000000200 */
[----:B------:R-:W-:Y:S01]  /*2ad0*/  IMAD.MOV.U32 R0, RZ, RZ, 0x20 ;  /* 0x00000020ff007424 */ /* 0x000fe200078e00ff */
[----:B------:R-:W-:Y:S01]  /*2ae0*/  LOP3.LUT P0, RZ, R13, 0x2, RZ, 0xc0, !PT ;  /* 0x000000020dff7812 */ /* 0x000fe2000780c0ff */
[----:B-1-3--:R-:W-:Y:S01]  /*2af0*/  IMAD.MOV.U32 R2, RZ, RZ, 0x10 ;  /* 0x00000010ff027424 */ /* 0x00afe200078e00ff */
[----:B------:R-:W1:Y:S01]  /*2b00*/  LDSM.16.M88.4 R4, [R205+0x1000] ;  /* 0x00100000cd04783b */ /* 0x000e620000000200 */
[----:B------:R-:W-:Y:S01]  /*2b10*/  LOP3.LUT P1, RZ, R12, 0x2, RZ, 0xc0, !PT ;  /* 0x000000020cff7812 */ /* 0x000fe2000782c0ff */
[----:B------:R-:W-:Y:S01]  /*2b20*/  ULEA UR6, UR28, UR20, 0x6 ;  /* 0x000000141c067291 */ /* 0x000fe2000f8e303f */
[----:B------:R-:W-:Y:S01]  /*2b30*/  SEL R0, R0, 0xffffffe0, !P0 ;  /* 0xffffffe000007807 */ /* 0x000fe20004000000 */
[----:B------:R-:W3:Y:S01]  /*2b40*/  LDSM.16.M88.4 R8, [R205] ;  /* 0x00000000cd08783b */ /* 0x000ee20000000200 */
[----:B------:R-:W-:Y:S01]  /*2b50*/  SEL R2, R2, 0xfffffff0, !P1 ;  /* 0xfffffff002027807 */ /* 0x000fe20004800000 */
[----:B------:R-:W-:Y:S01]  /*2b60*/  UIADD3 UR6, UR6, -0x40, URZ ;  /* 0xffffffc006067890 */ /* 0x000fe2000fffe03f */
[----:B------:R-:W-:Y:S01]  /*2b70*/  SHF.R.S32.HI R3, RZ, 0x1f, R164 ;  /* 0x0000001fff037819 */ /* 0x000fe200000114a4 */
[----:B------:R-:W-:Y:S01]  /*2b80*/  LDSM.16.M88.4 R32, [R193+0x6400] ;  /* 0x00640000c120783b */ /* 0x000fe20000000200 */
[----:B------:R-:W-:Y:S01]  /*2b90*/  IMAD.IADD R195, R193, 0x1, R0 ;  /* 0x00000001c1c37824 */ /* 0x000fe200078e0200 */
[----:B------:R-:W-:Y:S01]  /*2ba0*/  SHF.R.S32.HI R0, RZ, 0x1f, R156 ;  /* 0x0000001fff007819 */ /* 0x000fe2000001149c */
[----:B------:R-:W-:Y:S01]  /*2bb0*/  IMAD R206, R2, 0x2, R205 ;  /* 0x0000000202ce7824 */ /* 0x000fe200078e02cd */
[----:B--2---:R-:W2:Y:S01]  /*2bc0*/  LDSM.16.M88.4 R28, [R193+0x6800] ;  /* 0x00680000c11c783b */ /* 0x004ea20000000200 */
[----:B------:R-:W-:Y:S01]  /*2bd0*/  LEA.HI R3, R3, R231, RZ, 0x2 ;  /* 0x000000e703037211 */ /* 0x000fe200078f10ff */
[----:B------:R-:W-:Y:S01]  /*2be0*/  UISETP.GE.AND UP0, UPT, UR22, 0x41, UPT ;  /* 0x000000411600788c */ /* 0x000fe2000bf06270 */
[----:B------:R-:W-:Y:S01]  /*2bf0*/  LEA.HI R0, R0, R156, RZ, 0x2 ;  /* 0x0000009c00007211 */ /* 0x000fe200078f10ff */
[----:B------:R-:W5:Y:S01]  /*2c00*/  LDSM.16.M88.4 R24, [R193+0x6c00] ;  /* 0x006c0000c118783b */ /* 0x000f620000000200 */
[----:B------:R-:W-:-:S03]  /*2c10*/  LOP3.LUT R3, R3, 0xffffffc, RZ, 0xc0, !PT ;  /* 0x0ffffffc03037812 */ /* 0x000fc600078ec0ff */
[----:B------:R-:W-:Y:S02]  /*2c20*/  LDSM.16.M88.4 R48, [R195+0x6000] ;  /* 0x00600000c330783b */ /* 0x000fe40000000200 */
[----:B------:R-:W-:Y:S02]  /*2c30*/  IMAD.IADD R3, R231, 0x1, -R3 ;  /* 0x00000001e7037824 */ /* 0x000fe400078e0a03 */
[----:B------:R-:W4:Y:S04]  /*2c40*/  LDSM.16.M88.4 R12, [R206+0x1000] ;  /* 0x00100000ce0c783b */ /* 0x000f280000000200 */
[----:B------:R-:W-:Y:S04]  /*2c50*/  LDSM.16.M88.4 R44, [R195+0x6400] ;  /* 0x00640000c32c783b */ /* 0x000fe80000000200 */
[----:B------:R-:W4:Y:S04]  /*2c60*/  LDSM.16.M88.4 R40, [R195+0x6800] ;  /* 0x00680000c328783b */ /* 0x000f280000000200 */
[----:B------:R-:W4:Y:S04]  /*2c70*/  LDSM.16.M88.4 R20, [R206] ;  /* 0x00000000ce14783b */ /* 0x000f280000000200 */
[----:B------:R-:W4:Y:S01]  /*2c80*/  LDSM.16.M88.4 R60, [R195+0x6c00] ;  /* 0x006c0000c33c783b */ /* 0x000f220000000200 */
[-C--:B-1----:R-:W-:Y:S03]  /*2c90*/  HMMA.16816.F32.BF16 R56, R4, R16.reuse, RZ ;  /* 0x000000100438723c */ /* 0x082fe600000418ff */
[----:B------:R-:W-:Y:S03]  /*2ca0*/  LDSM.16.M88.4 R160, [R195+0x8c00] ;  /* 0x008c0000c3a0783b */ /* 0x000fe60000000200 */
[----:B---3--:R-:W-:Y:S01]  /*2cb0*/  HMMA.16816.F32.BF16 R88, R8, R16, RZ ;  /* 0x000000100858723c */ /* 0x008fe200000418ff */
[----:B------:R-:W0:Y:S05]  /*2cc0*/  LDGDEPBAR ;  /* 0x00000000000079af */ /* 0x000e2a0000000000 */
[----:B--2---:R-:W-:Y:S06]  /*2cd0*/  HMMA.16816.F32.BF16 R36, R4, R28, RZ ;  /* 0x0000001c0424723c */ /* 0x004fec00000418ff */
[-C--:B------:R-:W-:Y:S06]  /*2ce0*/  HMMA.16816.F32.BF16 R68, R8, R32.reuse, RZ ;  /* 0x000000200844723c */ /* 0x080fec00000418ff */
[C---:B------:R-:W-:Y:S06]  /*2cf0*/  HMMA.16816.F32.BF16 R52, R4.reuse, R32, RZ ;  /* 0x000000200434723c */ /* 0x040fec00000418ff */
[C---:B-----5:R-:W-:Y:S06]  /*2d00*/  HMMA.16816.F32.BF16 R64, R4.reuse, R24, RZ ;  /* 0x000000180440723c */ /* 0x060fec00000418ff */
[-C--:B------:R-:W-:Y:S06]  /*2d10*/  HMMA.16816.F32.BF16 R76, R4, R18.reuse, RZ ;  /* 0x00000012044c723c */ /* 0x080fec00000418ff */
[----:B------:R-:W-:Y:S06]  /*2d20*/  HMMA.16816.F32.BF16 R104, R8, R18, RZ ;  /* 0x000000120868723c */ /* 0x000fec00000418ff */
[C---:B------:R-:W-:Y:S06]  /*2d30*/  HMMA.16816.F32.BF16 R84, R4.reuse, R34, RZ ;  /* 0x000000220454723c */ /* 0x040fec00000418ff */
[C---:B------:R-:W-:Y:S06]  /*2d40*/  HMMA.16816.F32.BF16 R80, R4.reuse, R30, RZ ;  /* 0x0000001e0450723c */ /* 0x040fec00000418ff */
[----:B------:R-:W-:Y:S06]  /*2d50*/  HMMA.16816.F32.BF16 R4, R4, R26, RZ ;  /* 0x0000001a0404723c */ /* 0x000fec00000418ff */
[C---:B------:R-:W-:Y:S01]  /*2d60*/  HMMA.16816.F32.BF16 R96, R8.reuse, R34, RZ ;  /* 0x000000220860723c */ /* 0x040fe200000418ff */
[----:B------:R-:W-:Y:S05]  /*2d70*/  LDSM.16.M88.4 R32, [R193+0x7400] ;  /* 0x00740000c120783b */ /* 0x000fea0000000200 */
[C---:B------:R-:W-:Y:S06]  /*2d80*/  HMMA.16816.F32.BF16 R16, R8.reuse, R28, RZ ;  /* 0x0000001c0810723c */ /* 0x040fec00000418ff */
[C---:B------:R-:W-:Y:S01]  /*2d90*/  HMMA.16816.F32.BF16 R92, R8.reuse, R30, RZ ;  /* 0x0000001e085c723c */ /* 0x040fe200000418ff */
[----:B------:R-:W-:Y:S05]  /*2da0*/  LDSM.16.M88.4 R28, [R193+0x7800] ;  /* 0x00780000c11c783b */ /* 0x000fea0000000200 */
[C---:B------:R-:W-:Y:S06]  /*2db0*/  HMMA.16816.F32.BF16 R72, R8.reuse, R24, RZ ;  /* 0x000000180848723c */ /* 0x040fec00000418ff */
[----:B------:R-:W-:Y:S01]  /*2dc0*/  HMMA.16816.F32.BF16 R100, R8, R26, RZ ;  /* 0x0000001a0864723c */ /* 0x000fe200000418ff */
[----:B------:R-:W1:Y:S04]  /*2dd0*/  LDSM.16.M88.4 R8, [R205+0x2000] ;  /* 0x00200000cd08783b */ /* 0x000e680000000200 */
[----:B------:R-:W-:Y:S01]  /*2de0*/  LDSM.16.M88.4 R24, [R193+0x7c00] ;  /* 0x007c0000c118783b */ /* 0x000fe20000000200 */
[C---:B----4-:R-:W-:Y:S06]  /*2df0*/  HMMA.16816.F32.BF16 R124, R12.reuse, R48, R56 ;  /* 0x000000300c7c723c */ /* 0x050fec0000041838 */
[----:B------:R-:W-:Y:S01]  /*2e00*/  HMMA.16816.F32.BF16 R132, R12, R40, R36 ;  /* 0x000000280c84723c */ /* 0x000fe20000041824 */
[----:B------:R-:W2:Y:S05]  /*2e10*/  LDSM.16.M88.4 R36, [R193+0x7000] ;  /* 0x00700000c124783b */ /* 0x000eaa0000000200 */
[----:B------:R-:W-:Y:S06]  /*2e20*/  HMMA.16816.F32.BF16 R56, R20, R44, R68 ;  /* 0x0000002c1438723c */ /* 0x000fec0000041844 */
[C---:B------:R-:W-:Y:S01]  /*2e30*/  HMMA.16816.F32.BF16 R144, R12.reuse, R62, R4 ;  /* 0x0000003e0c90723c */ /* 0x040fe20000041804 */
[----:B------:R-:W3:Y:S05]  /*2e40*/  LDSM.16.M88.4 R4, [R205+0x3000] ;  /* 0x00300000cd04783b */ /* 0x000eea0000000200 */
[C---:B------:R-:W-:Y:S06]  /*2e50*/  HMMA.16816.F32.BF16 R112, R12.reuse, R50, R76 ;  /* 0x000000320c70723c */ /* 0x040fec000004184c */
[C---:B------:R-:W-:Y:S06]  /*2e60*/  HMMA.16816.F32.BF16 R128, R12.reuse, R44, R52 ;  /* 0x0000002c0c80723c */ /* 0x040fec0000041834 */
[C---:B------:R-:W-:Y:S06]  /*2e70*/  HMMA.16816.F32.BF16 R148, R12.reuse, R60, R64 ;  /* 0x0000003c0c94723c */ /* 0x040fec0000041840 */
[C---:B------:R-:W-:Y:S06]  /*2e80*/  HMMA.16816.F32.BF16 R116, R12.reuse, R46, R84 ;  /* 0x0000002e0c74723c */ /* 0x040fec0000041854 */
[----:B------:R-:W-:Y:S06]  /*2e90*/  HMMA.16816.F32.BF16 R120, R12, R42, R80 ;  /* 0x0000002a0c78723c */ /* 0x000fec0000041850 */
[C---:B------:R-:W-:Y:S01]  /*2ea0*/  HMMA.16816.F32.BF16 R76, R20.reuse, R46, R96 ;  /* 0x0000002e144c723c */ /* 0x040fe20000041860 */
[----:B------:R-:W-:Y:S05]  /*2eb0*/  LDSM.16.M88.4 R44, [R195+0x7000] ;  /* 0x00700000c32c783b */ /* 0x000fea0000000200 */
[C---:B------:R-:W-:Y:S06]  /*2ec0*/  HMMA.16816.F32.BF16 R64, R20.reuse, R48, R88 ;  /* 0x000000301440723c */ /* 0x040fec0000041858 */
[C---:B------:R-:W-:Y:S01]  /*2ed0*/  HMMA.16816.F32.BF16 R52, R20.reuse, R40, R16 ;  /* 0x000000281434723c */ /* 0x040fe20000041810 */
[----:B------:R-:W4:Y:S05]  /*2ee0*/  LDSM.16.M88.4 R16, [R206+0x2000] ;  /* 0x00200000ce10783b */ /* 0x000f2a0000000200 */
[C---:B------:R-:W-:Y:S06]  /*2ef0*/  HMMA.16816.F32.BF16 R72, R20.reuse, R60, R72 ;  /* 0x0000003c1448723c */ /* 0x040fec0000041848 */
[C---:B------:R-:W-:Y:S01]  /*2f00*/  HMMA.16816.F32.BF16 R80, R20.reuse, R50, R104 ;  /* 0x000000321450723c */ /* 0x040fe20000041868 */
[----:B------:R-:W-:Y:S05]  /*2f10*/  LDSM.16.M88.4 R48, [R195+0x7800] ;  /* 0x00780000c330783b */ /* 0x000fea0000000200 */
[C---:B------:R-:W-:Y:S01]  /*2f20*/  HMMA.16816.F32.BF16 R68, R20.reuse, R42, R92 ;  /* 0x0000002a1444723c */ /* 0x040fe2000004185c */
[----:B------:R-:W5:Y:S05]  /*2f30*/  LDSM.16.M88.4 R40, [R195+0x7400] ;  /* 0x00740000c328783b */ /* 0x000f6a0000000200 */
[----:B------:R-:W-:Y:S01]  /*2f40*/  HMMA.16816.F32.BF16 R12, R20, R62, R100 ;  /* 0x0000003e140c723c */ /* 0x000fe20000041864 */
[----:B------:R-:W-:Y:S05]  /*2f50*/  LDSM.16.M88.4 R20, [R206+0x3000] ;  /* 0x00300000ce14783b */ /* 0x000fea0000000200 */
[C---:B-1----:R-:W-:Y:S01]  /*2f60*/  HMMA.16816.F32.BF16 R108, R8.reuse, R32, R56 ;  /* 0x00000020086c723c */ /* 0x042fe20000041838 */
[----:B------:R-:W1:Y:S05]  /*2f70*/  LDSM.16.M88.4 R56, [R195+0x7c00] ;  /* 0x007c0000c338783b */ /* 0x000e6a0000000200 */
[C---:B------:R-:W-:Y:S06]  /*2f80*/  HMMA.16816.F32.BF16 R88, R8.reuse, R34, R76 ;  /* 0x000000220858723c */ /* 0x040fec000004184c */
[C---:B--2---:R-:W-:Y:S06]  /*2f90*/  HMMA.16816.F32.BF16 R96, R8.reuse, R36, R64 ;  /* 0x000000240860723c */ /* 0x044fec0000041840 */
[C---:B------:R-:W-:Y:S06]  /*2fa0*/  HMMA.16816.F32.BF16 R104, R8.reuse, R28, R52 ;  /* 0x0000001c0868723c */ /* 0x040fec0000041834 */
[C---:B------:R-:W-:Y:S06]  /*2fb0*/  HMMA.16816.F32.BF16 R100, R8.reuse, R24, R72 ;  /* 0x000000180864723c */ /* 0x040fec0000041848 */
[C---:B------:R-:W-:Y:S06]  /*2fc0*/  HMMA.16816.F32.BF16 R92, R8.reuse, R38, R80 ;  /* 0x00000026085c723c */ /* 0x040fec0000041850 */
[C---:B------:R-:W-:Y:S06]  /*2fd0*/  HMMA.16816.F32.BF16 R84, R8.reuse, R30, R68 ;  /* 0x0000001e0854723c */ /* 0x040fec0000041844 */
[----:B------:R-:W-:Y:S01]  /*2fe0*/  HMMA.16816.F32.BF16 R76, R8, R26, R12 ;  /* 0x0000001a084c723c */ /* 0x000fe2000004180c */
[----:B------:R-:W-:Y:S04]  /*2ff0*/  LDSM.16.M88.4 R12, [R205+0x4000] ;  /* 0x00400000cd0c783b */ /* 0x000fe80000000200 */
[----:B------:R-:W-:Y:S01]  /*3000*/  LDSM.16.M88.4 R8, [R205+0x5000] ;  /* 0x00500000cd08783b */ /* 0x000fe20000000200 */
[C---:B---3--:R-:W-:Y:S06]  /*3010*/  HMMA.16816.F32.BF16 R72, R4.reuse, R36, R124 ;  /* 0x000000240448723c */ /* 0x048fec000004187c */
[C---:B------:R-:W-:Y:S01]  /*3020*/  HMMA.16816.F32.BF16 R68, R4.reuse, R38, R112 ;  /* 0x000000260444723c */ /* 0x040fe20000041870 */
[----:B------:R-:W2:Y:S05]  /*3030*/  LDSM.16.M88.4 R36, [R193+0x8000] ;  /* 0x00800000c124783b */ /* 0x000eaa0000000200 */
[C---:B------:R-:W-:Y:S06]  /*3040*/  HMMA.16816.F32.BF16 R60, R4.reuse, R32, R128 ;  /* 0x00000020043c723c */ /* 0x040fec0000041880 */
[C---:B------:R-:W-:Y:S01]  /*3050*/  HMMA.16816.F32.BF16 R52, R4.reuse, R34, R116 ;  /* 0x000000220434723c */ /* 0x040fe20000041874 */
[----:B------:R-:W3:Y:S05]  /*3060*/  LDSM.16.M88.4 R32, [R193+0x8400] ;  /* 0x00840000c120783b */ /* 0x000eea0000000200 */
[C---:B------:R-:W-:Y:S06]  /*3070*/  HMMA.16816.F32.BF16 R148, R4.reuse, R24, R148 ;  /* 0x000000180494723c */ /* 0x040fec0000041894 */
[C---:B------:R-:W-:Y:S06]  /*3080*/  HMMA.16816.F32.BF16 R64, R4.reuse, R28, R132 ;  /* 0x0000001c0440723c */ /* 0x040fec0000041884 */
[C---:B------:R-:W-:Y:S01]  /*3090*/  HMMA.16816.F32.BF16 R80, R4.reuse, R30, R120 ;  /* 0x0000001e0450723c */ /* 0x040fe20000041878 */
[----:B------:R-:W3:Y:S05]  /*30a0*/  LDSM.16.M88.4 R28, [R193+0x8800] ;  /* 0x00880000c11c783b */ /* 0x000eea0000000200 */
[----:B------:R-:W-:Y:S01]  /*30b0*/  HMMA.16816.F32.BF16 R144, R4, R26, R144 ;  /* 0x0000001a0490723c */ /* 0x000fe20000041890 */
[----:B------:R-:W3:Y:S04]  /*30c0*/  LDSM.16.M88.4 R24, [R193+0x8c00] ;  /* 0x008c0000c118783b */ /* 0x000ee80000000200 */
[----:B------:R-:W-:Y:S01]  /*30d0*/  LDSM.16.M88.4 R4, [R206+0x4000] ;  /* 0x00400000ce04783b */ /* 0x000fe20000000200 */
[C---:B----4-:R-:W-:Y:S06]  /*30e0*/  HMMA.16816.F32.BF16 R140, R16.reuse, R44, R96 ;  /* 0x0000002c108c723c */ /* 0x050fec0000041860 */
[C---:B------:R-:W-:Y:S06]  /*30f0*/  HMMA.16816.F32.BF16 R136, R16.reuse, R46, R92 ;  /* 0x0000002e1088723c */ /* 0x040fec000004185c */
[C---:B-----5:R-:W-:Y:S06]  /*3100*/  HMMA.16816.F32.BF16 R132, R16.reuse, R40, R108 ;  /* 0x000000281084723c */ /* 0x060fec000004186c */
[C---:B------:R-:W-:Y:S06]  /*3110*/  HMMA.16816.F32.BF16 R128, R16.reuse, R42, R88 ;  /* 0x0000002a1080723c */ /* 0x040fec0000041858 */
[C---:B-1----:R-:W-:Y:S06]  /*3120*/  HMMA.16816.F32.BF16 R152, R16.reuse, R56, R100 ;  /* 0x000000381098723c */ /* 0x042fec0000041864 */
[C---:B------:R-:W-:Y:S06]  /*3130*/  HMMA.16816.F32.BF16 R124, R16.reuse, R48, R104 ;  /* 0x00000030107c723c */ /* 0x040fec0000041868 */
[C---:B------:R-:W-:Y:S06]  /*3140*/  HMMA.16816.F32.BF16 R120, R16.reuse, R50, R84 ;  /* 0x000000321078723c */ /* 0x040fec0000041854 */
[----:B------:R-:W-:Y:S01]  /*3150*/  HMMA.16816.F32.BF16 R116, R16, R58, R76 ;  /* 0x0000003a1074723c */ /* 0x000fe2000004184c */
[----:B------:R-:W1:Y:S05]  /*3160*/  LDSM.16.M88.4 R16, [R195+0x8000] ;  /* 0x00800000c310783b */ /* 0x000e6a0000000200 */
[C---:B------:R-:W-:Y:S06]  /*3170*/  HMMA.16816.F32.BF16 R112, R20.reuse, R44, R72 ;  /* 0x0000002c1470723c */ /* 0x040fec0000041848 */
[C---:B------:R-:W-:Y:S01]  /*3180*/  HMMA.16816.F32.BF16 R108, R20.reuse, R46, R68 ;  /* 0x0000002e146c723c */ /* 0x040fe20000041844 */
[----:B------:R-:W-:Y:S05]  /*3190*/  LDSM.16.M88.4 R44, [R195+0x8800] ;  /* 0x00880000c32c783b */ /* 0x000fea0000000200 */
[C---:B------:R-:W-:Y:S06]  /*31a0*/  HMMA.16816.F32.BF16 R104, R20.reuse, R40, R60 ;  /* 0x000000281468723c */ /* 0x040fec000004183c */
[C---:B------:R-:W-:Y:S01]  /*31b0*/  HMMA.16816.F32.BF16 R100, R20.reuse, R42, R52 ;  /* 0x0000002a1464723c */ /* 0x040fe20000041834 */
[----:B------:R-:W4:Y:S04]  /*31c0*/  LDSM.16.M88.4 R40, [R195+0x8400] ;  /* 0x00840000c328783b */ /* 0x000f280000000200 */
[----:B------:R-:W5:Y:S01]  /*31d0*/  LDSM.16.M88.4 R52, [R206+0x5000] ;  /* 0x00500000ce34783b */ /* 0x000f620000000200 */
[----:B------:R-:W-:Y:S01]  /*31e0*/  HMMA.16816.F32.BF16 R64, R20, R48, R64 ;  /* 0x000000301440723c */ /* 0x000fe20000041840 */
[----:B------:R-:W-:-:S05]  /*31f0*/  DEPBAR.LE SB0, 0x0 ;  /* 0x000080000000791a */ /* 0x000fca0000000000 */
[C---:B------:R-:W-:Y:S06]  /*3200*/  HMMA.16816.F32.BF16 R92, R20.reuse, R50, R80 ;  /* 0x00000032145c723c */ /* 0x040fec0000041850 */
[C---:B------:R-:W-:Y:S06]  /*3210*/  HMMA.16816.F32.BF16 R96, R20.reuse, R56, R148 ;  /* 0x000000381460723c */ /* 0x040fec0000041894 */
[----:B------:R-:W-:Y:S06]  /*3220*/  HMMA.16816.F32.BF16 R88, R20, R58, R144 ;  /* 0x0000003a1458723c */ /* 0x000fec0000041890 */
[C---:B--2---:R-:W-:Y:S06]  /*3230*/  HMMA.16816.F32.BF16 R84, R12.reuse, R36, R140 ;  /* 0x000000240c54723c */ /* 0x044fec000004188c */
[C---:B------:R-:W-:Y:S06]  /*3240*/  HMMA.16816.F32.BF16 R80, R12.reuse, R38, R136 ;  /* 0x000000260c50723c */ /* 0x040fec0000041888 */
        /* <DEDUP_REMOVED lines=14> */
[C---:B------:R-:W-:Y:S06]  /*3330*/  HMMA.16816.F32.BF16 R88, R4.reuse, R44, R68 ;  /* 0x0000002c0458723c */ /* 0x040fec0000041844 */
[C---:B------:R-:W-:Y:S06]  /*3340*/  HMMA.16816.F32.BF16 R104, R4.reuse, R46, R60 ;  /* 0x0000002e0468723c */ /* 0x040fec000004183c */
[C---:B------:R-:W-:Y:S06]  /*3350*/  HMMA.16816.F32.BF16 R112, R4.reuse, R160, R56 ;  /* 0x000000a00470723c */ /* 0x040fec0000041838 */
[----:B------:R-:W-:Y:S06]  /*3360*/  HMMA.16816.F32.BF16 R116, R4, R162, R48 ;  /* 0x000000a20474723c */ /* 0x000fec0000041830 */
[----:B-----5:R-:W-:Y:S01]  /*3370*/  HMMA.16816.F32.BF16 R48, R52, R16, R12 ;  /* 0x000000103430723c */ /* 0x020fe2000004180c */
[----:B------:R-:W-:Y:S01]  /*3380*/  LOP3.LUT R5, R0, 0x7ffffffc, RZ, 0xc0, !PT ;  /* 0x7ffffffc00057812 */ /* 0x000fe200078ec0ff */
[----:B------:R-:W-:Y:S01]  /*3390*/  IMAD.SHL.U32 R7, R166, 0x2, RZ ;  /* 0x00000002a6077824 */ /* 0x000fe200078e00ff */
[----:B------:R-:W-:Y:S01]  /*33a0*/  SHF.R.S32.HI R0, RZ, 0x2, R0 ;  /* 0x00000002ff007819 */ /* 0x000fe20000011400 */
[----:B------:R-:W-:-:S02]  /*33b0*/  IMAD.U32 R4, RZ, RZ, UR22 ;  /* 0x00000016ff047e24 */ /* 0x000fc4000f8e00ff */
[----:B------:R-:W-:Y:S01]  /*33c0*/  IMAD.IADD R5, R156, 0x1, -R5 ;  /* 0x000000019c057824 */ /* 0x000fe200078e0a05 */
[----:B------:R-:W-:Y:S01]  /*33d0*/  LOP3.LUT R7, R7, 0x6, RZ, 0xc0, !PT ;  /* 0x0000000607077812 */ /* 0x000fe200078ec0ff */
[--C-:B------:R-:W-:Y:S01]  /*33e0*/  IMAD R6, R3, 0x10, R0.reuse ;  /* 0x0000001003067824 */ /* 0x100fe200078e0200 */
[----:B------:R-:W-:Y:S01]  /*33f0*/  HMMA.16816.F32.BF16 R64, R8, R28, R64 ;  /* 0x0000001c0840723c */ /* 0x000fe20000041840 */
[----:B------:R-:W-:Y:S02]  /*3400*/  IMAD R0, R231, 0x10, R0 ;  /* 0x00000010e7007824 */ /* 0x000fe400078e0200 */
[----:B------:R-:W-:Y:S02]  /*3410*/  IMAD.U32 R3, RZ, RZ, UR25 ;  /* 0x00000019ff037e24 */ /* 0x000fe4000f8e00ff */
[----:B------:R-:W-:Y:S01]  /*3420*/  VIADD R167, R0, UR21 ;  /* 0x0000001500a77c36 */ /* 0x000fe20008000000 */
[----:B------:R-:W-:Y:S01]  /*3430*/  HMMA.16816.F32.BF16 R36, R52, R18, R36 ;  /* 0x000000123424723c */ /* 0x000fe20000041824 */
[----:B------:R-:W-:-:S02]  /*3440*/  IMAD.SHL.U32 R5, R5, 0x2, RZ ;  /* 0x0000000205057824 */ /* 0x000fc400078e00ff */
[----:B------:R-:W-:Y:S01]  /*3450*/  IMAD R3, R3, 0x40, R7 ;  /* 0x0000004003037824 */ /* 0x000fe200078e0207 */
[----:B------:R-:W-:Y:S01]  /*3460*/  IADD3 R4, R4, -UR16, R167 ;  /* 0x8000001004047c10 */ /* 0x000fe2000fffe0a7 */
[----:B------:R-:W-:Y:S01]  /*3470*/  IMAD R56, R6, UR17, R5 ;  /* 0x0000001106387c24 */ /* 0x000fe2000f8e0205 */
[C---:B------:R-:W-:Y:S01]  /*3480*/  HMMA.16816.F32.BF16 R32, R8.reuse, R34, R100 ;  /* 0x000000220820723c */ /* 0x040fe20000041864 */
[C---:B------:R-:W-:Y:S01]  /*3490*/  VIADD R14, R3.reuse, 0x1 ;  /* 0x00000001030e7836 */ /* 0x040fe20000000000 */
[C---:B------:R-:W-:Y:S01]  /*34a0*/  ISETP.GE.AND P2, PT, R3.reuse, UR22, PT ;  /* 0x0000001603007c0c */ /* 0x040fe2000bf46270 */
[C---:B------:R-:W-:Y:S01]  /*34b0*/  IMAD.IADD R5, R4.reuse, 0x1, -R3 ;  /* 0x0000000104057824 */ /* 0x040fe200078e0a03 */
[----:B------:R1:W-:Y:S01]  /*34c0*/  STL [R1+0x7c], R167 ;  /* 0x00007ca701007387 */ /* 0x0003e20000100800 */
[C---:B------:R-:W-:Y:S01]  /*34d0*/  VIADD R15, R3.reuse, 0x8 ;  /* 0x00000008030f7836 */ /* 0x040fe20000000000 */
[C---:B------:R-:W-:Y:S01]  /*34e0*/  HMMA.16816.F32.BF16 R28, R8.reuse, R30, R92 ;  /* 0x0000001e081c723c */ /* 0x040fe2000004185c */
[C---:B------:R-:W-:Y:S01]  /*34f0*/  VIADD R16, R3.reuse, 0x9 ;  /* 0x0000000903107836 */ /* 0x040fe20000000000 */
[----:B------:R-:W-:Y:S01]  /*3500*/  IABS R5, R5 ;  /* 0x0000000500057213 */ /* 0x000fe20000000000 */
[----:B------:R-:W-:Y:S01]  /*3510*/  VIADD R18, R3, 0x10 ;  /* 0x0000001003127836 */ /* 0x000fe20000000000 */
[----:B------:R-:W-:Y:S01]  /*3520*/  ISETP.GE.AND P1, PT, R15, UR22, PT ;  /* 0x000000160f007c0c */ /* 0x000fe2000bf26270 */
[----:B------:R-:W-:Y:S01]  /*3530*/  IMAD.IADD R6, R4, 0x1, -R14 ;  /* 0x0000000104067824 */ /* 0x000fe200078e0a0e */
[----:B------:R-:W-:Y:S01]  /*3540*/  HMMA.16816.F32.BF16 R100, R8, R24, R96 ;  /* 0x000000180864723c */ /* 0x000fe20000041860 */
[C---:B------:R-:W-:Y:S01]  /*3550*/  VIADD R17, R3.reuse, 0x11 ;  /* 0x0000001103117836 */ /* 0x040fe20000000000 */
[----:B------:R-:W-:Y:S01]  /*3560*/  ISETP.GE.AND P0, PT, R14, UR22, PT ;  /* 0x000000160e007c0c */ /* 0x000fe2000bf06270 */
[----:B------:R-:W-:Y:S01]  /*3570*/  VIADD R19, R3, 0x18 ;  /* 0x0000001803137836 */ /* 0x000fe20000000000 */
[----:B------:R-:W-:Y:S01]  /*3580*/  IABS R7, R6 ;  /* 0x0000000600077213 */ /* 0x000fe20000000000 */
[----:B------:R-:W-:Y:S01]  /*3590*/  IMAD R0, R159, 0x20, R158 ;  /* 0x000000209f007824 */ /* 0x000fe200078e029e */
[C---:B------:R-:W-:Y:S01]  /*35a0*/  HMMA.16816.F32.BF16 R92, R52.reuse, R44, R64 ;  /* 0x0000002c345c723c */ /* 0x040fe20000041840 */
[C---:B------:R-:W-:Y:S01]  /*35b0*/  IMAD.IADD R8, R4.reuse, 0x1, -R15 ;  /* 0x0000000104087824 */ /* 0x040fe200078e0a0f */
[----:B------:R-:W-:Y:S01]  /*35c0*/  ISETP.GE.AND P4, PT, R17, UR22, PT ;  /* 0x0000001611007c0c */ /* 0x000fe2000bf86270 */
[C---:B------:R-:W-:Y:S01]  /*35d0*/  IMAD.IADD R9, R4.reuse, 0x1, -R16 ;  /* 0x0000000104097824 */ /* 0x040fe200078e0a10 */
[----:B------:R-:W-:Y:S01]  /*35e0*/  ISETP.GE.AND P3, PT, R19, UR22, PT ;  /* 0x0000001613007c0c */ /* 0x000fe2000bf66270 */
[----:B------:R-:W-:Y:S01]  /*35f0*/  IMAD.IADD R11, R4, 0x1, -R18 ;  /* 0x00000001040b7824 */ /* 0x000fe200078e0a12 */
[----:B------:R-:W-:Y:S01]  /*3600*/  IABS R6, R8 ;  /* 0x0000000800067213 */ /* 0x000fe20000000000 */
[----:B------:R-:W-:Y:S01]  /*3610*/  IMAD.MOV.U32 R10, RZ, RZ, R5 ;  /* 0x000000ffff0a7224 */ /* 0x000fe200078e0005 */
[----:B------:R-:W-:Y:S01]  /*3620*/  IABS R5, R9 ;  /* 0x0000000900057213 */ /* 0x000fe20000000000 */
[----:B------:R-:W-:Y:S01]  /*3630*/  IMAD.MOV.U32 R9, RZ, RZ, R7 ;  /* 0x000000ffff097224 */ /* 0x000fe200078e0007 */
[----:B------:R-:W-:Y:S01]  /*3640*/  IABS R8, R11 ;  /* 0x0000000b00087213 */ /* 0x000fe20000000000 */
[----:B------:R-:W-:Y:S01]  /*3650*/  IMAD.MOV.U32 R7, RZ, RZ, R6 ;  /* 0x000000ffff077224 */ /* 0x000fe200078e0006 */
[C---:B------:R-:W-:Y:S01]  /*3660*/  HMMA.16816.F32.BF16 R60, R52.reuse, R40, R20 ;  /* 0x00000028343c723c */ /* 0x040fe20000041814 */
[----:B------:R-:W-:Y:S01]  /*3670*/  IMAD.MOV.U32 R6, RZ, RZ, R5 ;  /* 0x000000ffff067224 */ /* 0x000fe200078e0005 */
[----:B------:R-:W-:Y:S01]  /*3680*/  I2FP.F32.S32 R9, R9 ;  /* 0x0000000900097245 */ /* 0x000fe20000201400 */
[----:B------:R-:W-:Y:S01]  /*3690*/  IMAD.MOV.U32 R5, RZ, RZ, R8 ;  /* 0x000000ffff057224 */ /* 0x000fe200078e0008 */
[----:B------:R-:W-:Y:S01]  /*36a0*/  I2FP.F32.S32 R7, R7 ;  /* 0x0000000700077245 */ /* 0x000fe20000201400 */
[----:B------:R-:W-:Y:S01]  /*36b0*/  IMAD.IADD R0, R157, 0x1, R0 ;  /* 0x000000019d007824 */ /* 0x000fe200078e0200 */
[----:B------:R-:W-:Y:S01]  /*36c0*/  I2FP.F32.S32 R6, R6 ;  /* 0x0000000600067245 */ /* 0x000fe20000201400 */
[C---:B------:R-:W-:Y:S01]  /*36d0*/  VIADD R20, R3.reuse, 0x19 ;  /* 0x0000001903147836 */ /* 0x040fe20000000000 */
[----:B------:R-:W-:Y:S01]  /*36e0*/  I2FP.F32.S32 R5, R5 ;  /* 0x0000000500057245 */ /* 0x000fe20000201400 */
[----:B------:R-:W-:Y:S01]  /*36f0*/  HMMA.16816.F32.BF16 R96, R52, R46, R28 ;  /* 0x0000002e3460723c */ /* 0x000fe2000004181c */
[----:B------:R-:W-:-:S02]  /*3700*/  VIADD R21, R3, 0x20 ;  /* 0x0000002003157836 */ /* 0x000fc40000000000 */
[----:B------:R-:W-:Y:S01]  /*3710*/  FFMA.FTZ R64, R6, -UR5, R81 ;  /* 0x8000000506407c23 */ /* 0x000fe20008010051 */
[C---:B------:R-:W-:Y:S02]  /*3720*/  IMAD.IADD R6, R4.reuse, 0x1, -R17 ;  /* 0x0000000104067824 */ /* 0x040fe400078e0a11 */
[----:B------:R-:W-:Y:S01]  /*3730*/  FFMA.FTZ R66, R5, -UR5, R76 ;  /* 0x8000000505427c23 */ /* 0x000fe2000801004c */
[C---:B------:R-:W-:Y:S01]  /*3740*/  IMAD.IADD R5, R4.reuse, 0x1, -R19 ;  /* 0x0000000104057824 */ /* 0x040fe200078e0a13 */
[----:B------:R-:W-:Y:S01]  /*3750*/  I2FP.F32.S32 R10, R10 ;  /* 0x0000000a000a7245 */ /* 0x000fe20000201400 */
[----:B------:R-:W-:Y:S01]  /*3760*/  FFMA.FTZ R47, R7, -UR5, R80 ;  /* 0x80000005072f7c23 */ /* 0x000fe20008010050 */
[C---:B------:R-:W-:Y:S01]  /*3770*/  IMAD.IADD R8, R4.reuse, 0x1, -R20 ;  /* 0x0000000104087824 */ /* 0x040fe200078e0a14 */
[----:B------:R-:W-:Y:S01]  /*3780*/  IABS R7, R6 ;  /* 0x0000000600077213 */ /* 0x000fe20000000000 */
[----:B------:R-:W-:Y:S01]  /*3790*/  FFMA.FTZ R57, R9, -UR5, R85 ;  /* 0x8000000509397c23 */ /* 0x000fe20008010055 */
[----:B------:R-:W-:Y:S01]  /*37a0*/  IABS R6, R5 ;  /* 0x0000000500067213 */ /* 0x000fe20000000000 */
[----:B------:R-:W-:Y:S01]  /*37b0*/  VIADD R22, R3, 0x21 ;  /* 0x0000002103167836 */ /* 0x000fe20000000000 */
[----:B------:R-:W-:Y:S01]  /*37c0*/  IABS R5, R8 ;  /* 0x0000000800057213 */ /* 0x000fe20000000000 */
[----:B------:R-:W-:-:S02]  /*37d0*/  IMAD.IADD R9, R4, 0x1, -R21 ;  /* 0x0000000104097824 */ /* 0x000fc400078e0a15 */
[----:B------:R-:W-:Y:S01]  /*37e0*/  FFMA.FTZ R27, R10, -UR5, R84 ;  /* 0x800000050a1b7c23 */ /* 0x000fe20008010054 */
[----:B------:R-:W-:Y:S01]  /*37f0*/  IMAD.MOV.U32 R8, RZ, RZ, R6 ;  /* 0x000000ffff087224 */ /* 0x000fe200078e0006 */
[----:B------:R-:W-:Y:S01]  /*3800*/  I2FP.F32.S32 R10, R7 ;  /* 0x00000007000a7245 */ /* 0x000fe20000201400 */
[----:B------:R-:W-:Y:S01]  /*3810*/  IMAD.IADD R6, R4, 0x1, -R22 ;  /* 0x0000000104067824 */ /* 0x000fe200078e0a16 */
[----:B------:R-:W-:Y:S01]  /*3820*/  IABS R7, R9 ;  /* 0x0000000900077213 */ /* 0x000fe20000000000 */
[----:B------:R-:W-:Y:S01]  /*3830*/  HMMA.16816.F32.BF16 R68, R52, R42, R32 ;  /* 0x0000002a3444723c */ /* 0x000fe20000041820 */
[----:B------:R-:W-:Y:S01]  /*3840*/  I2FP.F32.S32 R9, R8 ;  /* 0x0000000800097245 */ /* 0x000fe20000201400 */
[----:B------:R-:W-:Y:S01]  /*3850*/  FFMA.FTZ R58, R10, -UR5, R77 ;  /* 0x800000050a3a7c23 */ /* 0x000fe2000801004d */
[----:B------:R-:W-:Y:S02]  /*3860*/  I2FP.F32.S32 R8, R5 ;  /* 0x0000000500087245 */ /* 0x000fe40000201400 */
[----:B------:R-:W-:Y:S01]  /*3870*/  IABS R5, R6 ;  /* 0x0000000600057213 */ /* 0x000fe20000000000 */
[----:B------:R-:W-:-:S02]  /*3880*/  IMAD.MOV.U32 R6, RZ, RZ, R7 ;  /* 0x000000ffff067224 */ /* 0x000fc400078e0007 */
[----:B------:R-:W-:Y:S01]  /*3890*/  FFMA.FTZ R65, R9, -UR5, R72 ;  /* 0x8000000509417c23 */ /* 0x000fe20008010048 */
[----:B------:R-:W-:Y:S01]  /*38a0*/  FFMA.FTZ R73, R8, -UR5, R73 ;  /* 0x8000000508497c23 */ /* 0x000fe20008010049 */
[C---:B------:R-:W-:Y:S01]  /*38b0*/  VIADD R7, R4.reuse, 0x8 ;  /* 0x0000000804077836 */ /* 0x040fe20000000000 */
[----:B------:R-:W-:Y:S01]  /*38c0*/  FSEL R84, R47, -INF , !P1 ;  /* 0xff8000002f547808 */ /* 0x000fe20004800000 */
[----:B------:R-:W-:Y:S01]  /*38d0*/  IMAD.MOV.U32 R9, RZ, RZ, R5 ;  /* 0x000000ffff097224 */ /* 0x000fe200078e0005 */
[----:B------:R-:W-:Y:S01]  /*38e0*/  I2FP.F32.S32 R8, R6 ;  /* 0x0000000600087245 */ /* 0x000fe20000201400 */
[C---:B------:R-:W-:Y:S01]  /*38f0*/  VIADD R6, R4.reuse, 0x40 ;  /* 0x0000004004067836 */ /* 0x040fe20000000000 */
[----:B------:R-:W-:Y:S01]  /*3900*/  BAR.SYNC.DEFER_BLOCKING 0x0 ;  /* 0x0000000000007b1d */ /* 0x000fe20000010000 */
[----:B------:R-:W-:Y:S01]  /*3910*/  VIADD R5, R4, 0x48 ;  /* 0x0000004804057836 */ /* 0x000fe20000000000 */
[----:B------:R-:W-:Y:S01]  /*3920*/  I2FP.F32.S32 R11, R9 ;  /* 0x00000009000b7245 */ /* 0x000fe20000201400 */
[----:B------:R-:W-:Y:S01]  /*3930*/  FFMA.FTZ R72, R8, -UR5, R88 ;  /* 0x8000000508487c23 */ /* 0x000fe20008010058 */
[--C-:B------:R-:W-:Y:S01]  /*3940*/  IMAD.IADD R8, R6, 0x1, -R3.reuse ;  /* 0x0000000106087824 */ /* 0x100fe200078e0a03 */
[----:B------:R-:W-:Y:S01]  /*3950*/  ISETP.GE.AND P6, PT, R16, UR22, PT ;  /* 0x0000001610007c0c */ /* 0x000fe2000bfc6270 */
[----:B------:R-:W-:-:S02]  /*3960*/  IMAD.IADD R10, R5, 0x1, -R3 ;  /* 0x00000001050a7824 */ /* 0x000fc400078e0a03 */
[----:B------:R-:W-:Y:S01]  /*3970*/  FFMA.FTZ R67, R11, -UR5, R89 ;  /* 0x800000050b437c23 */ /* 0x000fe20008010059 */
[C---:B------:R-:W-:Y:S01]  /*3980*/  IMAD.IADD R9, R7.reuse, 0x1, -R3 ;  /* 0x0000000107097824 */ /* 0x040fe200078e0a03 */
[----:B------:R-:W-:Y:S02]  /*3990*/  IABS R8, R8 ;  /* 0x0000000800087213 */ /* 0x000fe40000000000 */
[----:B------:R-:W-:Y:S01]  /*39a0*/  IABS R11, R10 ;  /* 0x0000000a000b7213 */ /* 0x000fe20000000000 */
[--C-:B------:R-:W-:Y:S01]  /*39b0*/  IMAD.IADD R10, R6, 0x1, -R14.reuse ;  /* 0x00000001060a7824 */ /* 0x100fe200078e0a0e */
[----:B------:R-:W-:Y:S01]  /*39c0*/  IABS R12, R9 ;  /* 0x00000009000c7213 */ /* 0x000fe20000000000 */
[----:B------:R-:W-:Y:S01]  /*39d0*/  IMAD.IADD R9, R7, 0x1, -R14 ;  /* 0x0000000107097824 */ /* 0x000fe200078e0a0e */
[----:B------:R-:W-:Y:S01]  /*39e0*/  ISETP.GE.AND P5, PT, R18, UR22, PT ;  /* 0x0000001612007c0c */ /* 0x000fe2000bfa6270 */
[----:B------:R-:W-:Y:S01]  /*39f0*/  IMAD.MOV.U32 R13, RZ, RZ, R8 ;  /* 0x000000ffff0d7224 */ /* 0x000fe200078e0008 */
[----:B------:R-:W-:Y:S01]  /*3a00*/  IABS R8, R10 ;  /* 0x0000000a00087213 */ /* 0x000fe20000000000 */
[----:B------:R-:W-:Y:S01]  /*3a10*/  IMAD.MOV.U32 R10, RZ, RZ, R11 ;  /* 0x000000ffff0a7224 */ /* 0x000fe200078e000b */
[----:B------:R-:W-:-:S02]  /*3a20*/  IABS R9, R9 ;  /* 0x0000000900097213 */ /* 0x000fc40000000000 */
[----:B------:R-:W-:Y:S02]  /*3a30*/  I2FP.F32.S32 R8, R8 ;  /* 0x0000000800087245 */ /* 0x000fe40000201400 */
[----:B------:R-:W-:Y:S02]  /*3a40*/  I2FP.F32.S32 R9, R9 ;  /* 0x0000000900097245 */ /* 0x000fe40000201400 */
[----:B------:R-:W-:Y:S01]  /*3a50*/  I2FP.F32.S32 R10, R10 ;  /* 0x0000000a000a7245 */ /* 0x000fe20000201400 */
[----:B------:R-:W-:Y:S01]  /*3a60*/  FFMA.FTZ R44, R8, -UR5, R49 ;  /* 0x80000005082c7c23 */ /* 0x000fe20008010031 */
[----:B------:R-:W-:Y:S01]  /*3a70*/  I2FP.F32.S32 R12, R12 ;  /* 0x0000000c000c7245 */ /* 0x000fe20000201400 */
[----:B------:R-:W-:Y:S01]  /*3a80*/  FFMA.FTZ R45, R9, -UR5, R87 ;  /* 0x80000005092d7c23 */ /* 0x000fe20008010057 */
[----:B------:R-:W-:Y:S01]  /*3a90*/  I2FP.F32.S32 R11, R13 ;  /* 0x0000000d000b7245 */ /* 0x000fe20000201400 */
[----:B------:R-:W-:Y:S02]  /*3aa0*/  IMAD.IADD R8, R5, 0x1, -R14 ;  /* 0x0000000105087824 */ /* 0x000fe400078e0a0e */
[----:B------:R-:W-:Y:S01]  /*3ab0*/  FFMA.FTZ R23, R10, -UR5, R50 ;  /* 0x800000050a177c23 */ /* 0x000fe20008010032 */
[----:B------:R-:W-:-:S02]  /*3ac0*/  IMAD.IADD R9, R7, 0x1, -R15 ;  /* 0x0000000107097824 */ /* 0x000fc400078e0a0f */
[----:B------:R-:W-:Y:S01]  /*3ad0*/  FFMA.FTZ R25, R12, -UR5, R86 ;  /* 0x800000050c197c23 */ /* 0x000fe20008010056 */
[--C-:B------:R-:W-:Y:S02]  /*3ae0*/  IMAD.IADD R10, R6, 0x1, -R15.reuse ;  /* 0x00000001060a7824 */ /* 0x100fe400078e0a0f */
[----:B------:R-:W-:Y:S01]  /*3af0*/  FFMA.FTZ R24, R11, -UR5, R48 ;  /* 0x800000050b187c23 */ /* 0x000fe20008010030 */
        /* <DEDUP_REMOVED lines=24> */
[----:B------:R-:W-:-:S02]  /*3c80*/  IMAD.IADD R11, R6, 0x1, -R18 ;  /* 0x00000001060b7824 */ /* 0x000fc400078e0a12 */
[----:B------:R-:W-:Y:S01]  /*3c90*/  FFMA.FTZ R46, R9, -UR5, R83 ;  /* 0x80000005092e7c23 */ /* 0x000fe20008010053 */
[----:B------:R-:W-:Y:S02]  /*3ca0*/  IMAD.IADD R9, R6, 0x1, -R16 ;  /* 0x0000000106097824 */ /* 0x000fe400078e0a10 */
[----:B------:R-:W-:Y:S01]  /*3cb0*/  FFMA.FTZ R15, R8, -UR5, R38 ;  /* 0x80000005080f7c23 */ /* 0x000fe20008010026 */
        /* <DEDUP_REMOVED lines=16> */
[----:B------:R-:W-:Y:S01]  /*3dc0*/  IMAD.IADD R9, R7, 0x1, -R17 ;  /* 0x0000000107097824 */ /* 0x000fe200078e0a11 */
[----:B------:R-:W-:Y:S01]  /*3dd0*/  I2FP.F32.S32 R13, R13 ;  /* 0x0000000d000d7245 */ /* 0x000fe20000201400 */
[----:B------:R-:W-:Y:S01]  /*3de0*/  FFMA.FTZ R40, R11, -UR5, R39 ;  /* 0x800000050b287c23 */ /* 0x000fe20008010027 */
[----:B------:R-:W-:Y:S01]  /*3df0*/  FFMA.FTZ R43, R10, -UR5, R78 ;  /* 0x800000050a2b7c23 */ /* 0x000fe2000801004e */
[----:B------:R-:W-:Y:S01]  /*3e00*/  FFMA.FTZ R39, R8, -UR5, R62 ;  /* 0x8000000508277c23 */ /* 0x000fe2000801003e */
[----:B------:R-:W-:-:S02]  /*3e10*/  IMAD.IADD R8, R6, 0x1, -R17 ;  /* 0x0000000106087824 */ /* 0x000fc400078e0a11 */
[----:B------:R-:W-:Y:S01]  /*3e20*/  FFMA.FTZ R42, R13, -UR5, R37 ;  /* 0x800000050d2a7c23 */ /* 0x000fe20008010025 */
[----:B------:R-:W-:Y:S01]  /*3e30*/  IMAD.IADD R10, R5, 0x1, -R17 ;  /* 0x00000001050a7824 */ /* 0x000fe200078e0a11 */
[----:B------:R-:W-:Y:S01]  /*3e40*/  IABS R11, R9 ;  /* 0x00000009000b7213 */ /* 0x000fe20000000000 */
[--C-:B------:R-:W-:Y:S01]  /*3e50*/  IMAD.IADD R12, R7, 0x1, -R19.reuse ;  /* 0x00000001070c7824 */ /* 0x100fe200078e0a13 */
[----:B------:R-:W-:Y:S01]  /*3e60*/  IABS R9, R8 ;  /* 0x0000000800097213 */ /* 0x000fe20000000000 */
[----:B------:R-:W-:Y:S01]  /*3e70*/  IMAD.IADD R13, R6, 0x1, -R19 ;  /* 0x00000001060d7824 */ /* 0x000fe200078e0a13 */
[----:B------:R-:W-:Y:S02]  /*3e80*/  IABS R8, R10 ;  /* 0x0000000a00087213 */ /* 0x000fe40000000000 */
[----:B------:R-:W-:Y:S01]  /*3e90*/  IABS R10, R12 ;  /* 0x0000000c000a7213 */ /* 0x000fe20000000000 */
[----:B------:R-:W-:Y:S01]  /*3ea0*/  IMAD.MOV.U32 R12, RZ, RZ, R11 ;  /* 0x000000ffff0c7224 */ /* 0x000fe200078e000b */
[----:B------:R-:W-:Y:S01]  /*3eb0*/  IABS R14, R13 ;  /* 0x0000000d000e7213 */ /* 0x000fe20000000000 */
[----:B------:R-:W-:Y:S01]  /*3ec0*/  IMAD.MOV.U32 R11, RZ, RZ, R9 ;  /* 0x000000ffff0b7224 */ /* 0x000fe200078e0009 */
[----:B------:R-:W-:Y:S01]  /*3ed0*/  FSEL R60, R25, -INF , !P2 ;  /* 0xff800000193c7808 */ /* 0x000fe20005000000 */
[----:B------:R-:W-:Y:S01]  /*3ee0*/  IMAD.MOV.U32 R9, RZ, RZ, R10 ;  /* 0x000000ffff097224 */ /* 0x000fe200078e000a */
[----:B------:R-:W-:Y:S01]  /*3ef0*/  I2FP.F32.S32 R13, R12 ;  /* 0x0000000c000d7245 */ /* 0x000fe20000201400 */
[----:B------:R-:W-:Y:S01]  /*3f00*/  IMAD.MOV.U32 R10, RZ, RZ, R14 ;  /* 0x000000ffff0a7224 */ /* 0x000fe200078e000e */
[----:B------:R-:W-:-:S02]  /*3f10*/  I2FP.F32.S32 R12, R11 ;  /* 0x0000000b000c7245 */ /* 0x000fc40000201400 */
[----:B------:R-:W-:Y:S01]  /*3f20*/  I2FP.F32.S32 R11, R8 ;  /* 0x00000008000b7245 */ /* 0x000fe20000201400 */
[----:B------:R-:W-:Y:S01]  /*3f30*/  FFMA.FTZ R37, R13, -UR5, R79 ;  /* 0x800000050d257c23 */ /* 0x000fe2000801004f */
[----:B------:R-:W-:Y:S01]  /*3f40*/  I2FP.F32.S32 R8, R10 ;  /* 0x0000000a00087245 */ /* 0x000fe20000201400 */
[----:B------:R-:W-:Y:S01]  /*3f50*/  FFMA.FTZ R35, R12, -UR5, R61 ;  /* 0x800000050c237c23 */ /* 0x000fe2000801003d */
[----:B------:R-:W-:Y:S01]  /*3f60*/  I2FP.F32.S32 R9, R9 ;  /* 0x0000000900097245 */ /* 0x000fe20000201400 */
[----:B------:R-:W-:Y:S02]  /*3f70*/  IMAD.IADD R10, R6, 0x1, -R20 ;  /* 0x00000001060a7824 */ /* 0x000fe400078e0a14 */
[----:B------:R-:W-:Y:S01]  /*3f80*/  FFMA.FTZ R34, R11, -UR5, R63 ;  /* 0x800000050b227c23 */ /* 0x000fe2000801003f */
[----:B------:R-:W-:Y:S01]  /*3f90*/  FFMA.FTZ R36, R8, -UR5, R68 ;  /* 0x8000000508247c23 */ /* 0x000fe20008010044 */
[----:B------:R-:W-:Y:S02]  /*3fa0*/  IMAD.IADD R8, R5, 0x1, -R19 ;  /* 0x0000000105087824 */ /* 0x000fe400078e0a13 */
[----:B------:R-:W-:Y:S01]  /*3fb0*/  FFMA.FTZ R38, R9, -UR5, R74 ;  /* 0x8000000509267c23 */ /* 0x000fe2000801004a */
[--C-:B------:R-:W-:Y:S01]  /*3fc0*/  IMAD.IADD R9, R7, 0x1, -R20.reuse ;  /* 0x0000000107097824 */ /* 0x100fe200078e0a14 */
[----:B------:R-:W-:Y:S01]  /*3fd0*/  FSEL R74, R24, -INF , !P2 ;  /* 0xff800000184a7808 */ /* 0x000fe20005000000 */
        /* <DEDUP_REMOVED lines=10> */
[----:B------:R-:W-:Y:S01]  /*4080*/  ISETP.GE.AND P2, PT, R20, UR22, PT ;  /* 0x0000001614007c0c */ /* 0x000fe2000bf46270 */
        /* <DEDUP_REMOVED lines=8> */
[--C-:B------:R-:W-:Y:S01]  /*4110*/  IMAD.IADD R13, R5, 0x1, -R22.reuse ;  /* 0x00000001050d7824 */ /* 0x100fe200078e0a16 */
        /* <DEDUP_REMOVED lines=26> */
[----:B------:R-:W-:Y:S01]  /*42c0*/  FFMA.FTZ R19, R11, -UR5, R94 ;  /* 0x800000050b137c23 */ /* 0x000fe2000801005e */
[----:B------:R-:W-:Y:S01]  /*42d0*/  FSEL R79, R57, -INF , !P0 ;  /* 0xff800000394f7808 */ /* 0x000fe20004000000 */
[----:B------:R-:W-:Y:S01]  /*42e0*/  FFMA.FTZ R15, R8, -UR5, R95 ;  /* 0x80000005080f7c23 */ /* 0x000fe2000801005f */
[----:B------:R-:W-:Y:S01]  /*42f0*/  ISETP.GE.AND P1, PT, R22, UR22, PT ;  /* 0x0000001616007c0c */ /* 0x000fe2000bf26270 */
[----:B------:R-:W-:Y:S01]  /*4300*/  VIADD R12, R3, 0x28 ;  /* 0x00000028030c7836 */ /* 0x000fe20000000000 */
[----:B------:R-:W-:Y:S01]  /*4310*/  FSEL R57, R45, -INF , !P0 ;  /* 0xff8000002d397808 */ /* 0x000fe20004000000 */
[C---:B------:R-:W-:Y:S01]  /*4320*/  VIADD R11, R3.reuse, 0x29 ;  /* 0x00000029030b7836 */ /* 0x040fe20000000000 */
[----:B------:R-:W-:Y:S01]  /*4330*/  FSEL R63, R44, -INF , !P0 ;  /* 0xff8000002c3f7808 */ /* 0x000fe20004000000 */
[C---:B------:R-:W-:Y:S01]  /*4340*/  VIADD R10, R3.reuse, 0x30 ;  /* 0x00000030030a7836 */ /* 0x040fe20000000000 */
[----:B------:R-:W-:Y:S01]  /*4350*/  FSEL R69, R26, -INF , !P0 ;  /* 0xff8000001a457808 */ /* 0x000fe20004000000 */
[----:B------:R-:W-:-:S02]  /*4360*/  VIADD R9, R3, 0x31 ;  /* 0x0000003103097836 */ /* 0x000fc40000000000 */
[----:B------:R-:W-:Y:S01]  /*4370*/  FFMA.FTZ R22, R13, -UR5, R92 ;  /* 0x800000050d167c23 */ /* 0x000fe2000801005c */
[----:B------:R-:W-:Y:S01]  /*4380*/  VIADD R8, R3, 0x38 ;  /* 0x0000003803087836 */ /* 0x000fe20000000000 */
[----:B------:R-:W-:Y:S01]  /*4390*/  ISETP.GE.AND P0, PT, R21, UR22, PT ;  /* 0x0000001615007c0c */ /* 0x000fe2000bf06270 */
[----:B------:R-:W-:Y:S01]  /*43a0*/  VIADD R3, R3, 0x39 ;  /* 0x0000003903037836 */ /* 0x000fe20000000000 */
[----:B------:R-:W-:Y:S01]  /*43b0*/  SHF.R.S32.HI R14, RZ, 0x1f, R56 ;  /* 0x0000001fff0e7819 */ /* 0x000fe20000011438 */
[----:B------:R-:W-:Y:S01]  /*43c0*/  IMAD.IADD R13, R4, 0x1, -R12 ;  /* 0x00000001040d7824 */ /* 0x000fe200078e0a0c */
        /* <DEDUP_REMOVED lines=10> */
[----:B------:R-:W-:Y:S01]  /*4470*/  IADD3 R212, P0, R56, UR6, RZ ;  /* 0x0000000638d47c10 */ /* 0x000fe2000ff1e0ff */
[----:B------:R-:W-:Y:S01]  /*4480*/  IMAD.U32 R4, RZ, RZ, UR6 ;  /* 0x00000006ff047e24 */ /* 0x000fe2000f8e00ff */
[----:B------:R-:W-:Y:S01]  /*4490*/  FSEL R48, R46, -INF , !P6 ;  /* 0xff8000002e307808 */ /* 0x000fe20007000000 */
[C-C-:B------:R-:W-:Y:S01]  /*44a0*/  IMAD.IADD R25, R7.reuse, 0x1, -R12.reuse ;  /* 0x0000000107197824 */ /* 0x140fe200078e0a0c */
[----:B------:R-:W-:Y:S01]  /*44b0*/  FSEL R61, R42, -INF , !P6 ;  /* 0xff8000002a3d7808 */ /* 0x000fe20007000000 */
[----:B------:R-:W-:Y:S01]  /*44c0*/  IMAD.IADD R26, R6, 0x1, -R12 ;  /* 0x00000001061a7824 */ /* 0x000fe200078e0a0c */
[----:B------:R-:W-:Y:S01]  /*44d0*/  FSEL R86, R40, -INF , !P6 ;  /* 0xff80000028567808 */ /* 0x000fe20007000000 */
[--C-:B------:R-:W-:Y:S01]  /*44e0*/  IMAD.IADD R32, R7, 0x1, -R11.reuse ;  /* 0x0000000107207824 */ /* 0x100fe200078e0a0b */
[----:B------:R-:W-:Y:S01]  /*44f0*/  FSEL R75, R66, -INF , !P5 ;  /* 0xff800000424b7808 */ /* 0x000fe20006800000 */
[C---:B------:R-:W-:Y:S01]  /*4500*/  IMAD.IADD R33, R6.reuse, 0x1, -R11 ;  /* 0x0000000106217824 */ /* 0x040fe200078e0a0b */
[----:B------:R-:W-:Y:S01]  /*4510*/  FSEL R49, R43, -INF , !P5 ;  /* 0xff8000002b317808 */ /* 0x000fe20006800000 */
[----:B------:R-:W-:Y:S01]  /*4520*/  IMAD.IADD R45, R5, 0x1, -R9 ;  /* 0x00000001052d7824 */ /* 0x000fe200078e0a09 */
[----:B------:R-:W-:Y:S01]  /*4530*/  FSEL R62, R41, -INF , !P5 ;  /* 0xff800000293e7808 */ /* 0x000fe20006800000 */
[----:B------:R-:W-:Y:S01]  /*4540*/  IMAD.IADD R44, R5, 0x1, -R8 ;  /* 0x00000001052c7824 */ /* 0x000fe200078e0a08 */
[----:B------:R-:W-:Y:S01]  /*4550*/  FSEL R92, R39, -INF , !P5 ;  /* 0xff800000275c7808 */ /* 0x000fe20006800000 */
[--C-:B------:R-:W-:Y:S01]  /*4560*/  IMAD.IADD R43, R5, 0x1, -R3.reuse ;  /* 0x00000001052b7824 */ /* 0x100fe200078e0a03 */
[----:B------:R-:W-:Y:S01]  /*4570*/  FSEL R50, R37, -INF , !P4 ;  /* 0xff80000025327808 */ /* 0x000fe20006000000 */
[----:B------:R-:W-:Y:S01]  /*4580*/  IMAD.IADD R39, R7, 0x1, -R3 ;  /* 0x0000000107277824 */ /* 0x000fe200078e0a03 */
[----:B------:R-:W-:Y:S01]  /*4590*/  FSEL R64, R35, -INF , !P4 ;  /* 0xff80000023407808 */ /* 0x000fe20006000000 */
[--C-:B------:R-:W-:Y:S01]  /*45a0*/  IMAD.IADD R35, R6, 0x1, -R10.reuse ;  /* 0x0000000106237824 */ /* 0x100fe200078e0a0a */
[----:B------:R-:W-:Y:S01]  /*45b0*/  FSEL R90, R34, -INF , !P4 ;  /* 0xff800000225a7808 */ /* 0x000fe20006000000 */
[----:B------:R-:W-:Y:S01]  /*45c0*/  IMAD.IADD R34, R7, 0x1, -R10 ;  /* 0x0000000107227824 */ /* 0x000fe200078e0a0a */
[----:B------:R-:W-:Y:S01]  /*45d0*/  ISETP.GE.AND P6, PT, R12, UR22, PT ;  /* 0x000000160c007c0c */ /* 0x000fe2000bfc6270 */
[----:B------:R-:W-:Y:S01]  /*45e0*/  IMAD.IADD R12, R5, 0x1, -R12 ;  /* 0x00000001050c7824 */ /* 0x000fe200078e0a0c */
[----:B------:R-:W-:Y:S01]  /*45f0*/  ISETP.GE.AND P5, PT, R11, UR22, PT ;  /* 0x000000160b007c0c */ /* 0x000fe2000bfa6270 */
[C---:B------:R-:W-:Y:S01]  /*4600*/  IMAD.IADD R11, R5.reuse, 0x1, -R11 ;  /* 0x00000001050b7824 */ /* 0x040fe200078e0a0b */
[----:B------:R-:W-:Y:S01]  /*4610*/  ISETP.GE.AND P4, PT, R10, UR22, PT ;  /* 0x000000160a007c0c */ /* 0x000fe2000bf86270 */
        /* <DEDUP_REMOVED lines=8> */
[C---:B------:R-:W-:Y:S01]  /*46a0*/  IMAD.IADD R37, R7.reuse, 0x1, -R9 ;  /* 0x0000000107257824 */ /* 0x040fe200078e0a09 */
[----:B------:R-:W-:Y:S01]  /*46b0*/  LEA.HI.X.SX32 R213, R4, R14, 0x1, P0 ;  /* 0x0000000e04d57211 */ /* 0x000fe200000f0eff */
[----:B------:R-:W-:Y:S01]  /*46c0*/  IMAD.IADD R40, R7, 0x1, -R8 ;  /* 0x0000000107287824 */ /* 0x000fe200078e0a08 */
[----:B------:R-:W-:-:S02]  /*46d0*/  IABS R5, R13 ;  /* 0x0000000d00057213 */ /* 0x000fc40000000000 */
[----:B------:R-:W-:Y:S02]  /*46e0*/  ISETP.GE.AND P1, PT, R3, UR22, PT ;  /* 0x0000001603007c0c */ /* 0x000fe4000bf26270 */
[----:B------:R-:W-:Y:S01]  /*46f0*/  IABS R4, R16 ;  /* 0x0000001000047213 */ /* 0x000fe20000000000 */
[----:B------:R-:W-:Y:S01]  /*4700*/  IMAD.MOV.U32 R7, RZ, RZ, R5 ;  /* 0x000000ffff077224 */ /* 0x000fe200078e0005 */
[----:B------:R-:W-:Y:S02]  /*4710*/  IABS R3, R18 ;  /* 0x0000001200037213 */ /* 0x000fe40000000000 */
        /* <DEDUP_REMOVED lines=9> */
[----:B------:R-:W-:Y:S02]  /*47b0*/  I2FP.F32.S32 R3, R3 ;  /* 0x0000000300037245 */ /* 0x000fe40000201400 */
[----:B------:R-:W-:Y:S01]  /*47c0*/  FSEL R51, R38, -INF , !P3 ;  /* 0xff80000026337808 */ /* 0x000fe20005800000 */
[----:B------:R-:W-:Y:S01]  /*47d0*/  FFMA.FTZ R36, R4, -UR5, R112 ;  /* 0x8000000504247c23 */ /* 0x000fe20008010070 */
[----:B------:R-:W-:Y:S01]  /*47e0*/  IABS R4, R23 ;  /* 0x0000001700047213 */ /* 0x000fe20000000000 */
[----:B------:R-:W-:Y:S01]  /*47f0*/  FFMA.FTZ R27, R3, -UR5, R113 ;  /* 0x80000005031b7c23 */ /* 0x000fe20008010071 */
[----:B------:R-:W-:Y:S01]  /*4800*/  IABS R3, R25 ;  /* 0x0000001900037213 */ /* 0x000fe20000000000 */
[----:B------:R-:W-:Y:S01]  /*4810*/  FFMA.FTZ R38, R5, -UR5, R105 ;  /* 0x8000000505267c23 */ /* 0x000fe20008010069 */
[----:B------:R-:W-:Y:S01]  /*4820*/  FSEL R73, R73, -INF , !P2 ;  /* 0xff80000049497808 */ /* 0x000fe20005000000 */
[----:B------:R-:W-:Y:S01]  /*4830*/  IMAD.MOV.U32 R7, RZ, RZ, R4 ;  /* 0x000000ffff077224 */ /* 0x000fe200078e0004 */
[----:B------:R-:W-:Y:S01]  /*4840*/  FSEL R58, R30, -INF , !P2 ;  /* 0xff8000001e3a7808 */ /* 0x000fe20005000000 */
[----:B------:R-:W-:Y:S01]  /*4850*/  IMAD.MOV.U32 R4, RZ, RZ, R3 ;  /* 0x000000ffff047224 */ /* 0x000fe200078e0003 */
[----:B------:R-:W-:-:S02]  /*4860*/  FSEL R66, R29, -INF , !P2 ;  /* 0xff8000001d427808 */ /* 0x000fc40005000000 */
[----:B------:R-:W-:Y:S02]  /*4870*/  FSEL R88, R28, -INF , !P2 ;  /* 0xff8000001c587808 */ /* 0x000fe40005000000 */
[----:B------:R-:W-:Y:S02]  /*4880*/  IABS R6, R26 ;  /* 0x0000001a00067213 */ /* 0x000fe40000000000 */
[----:B------:R-:W-:Y:S02]  /*4890*/  ISETP.GE.AND P2, PT, R8, UR22, PT ;  /* 0x0000001608007c0c */ /* 0x000fe4000bf46270 */
[----:B------:R-:W-:Y:S01]  /*48a0*/  IABS R5, R24 ;  /* 0x0000001800057213 */ /* 0x000fe20000000000 */
[----:B------:R-:W-:Y:S01]  /*48b0*/  IMAD.MOV.U32 R3, RZ, RZ, R6 ;  /* 0x000000ffff037224 */ /* 0x000fe200078e0006 */
[----:B------:R-:W-:Y:S02]  /*48c0*/  IABS R8, R12 ;  /* 0x0000000c00087213 */ /* 0x000fe40000000000 */
[----:B------:R-:W-:-:S02]  /*48d0*/  FSEL R85, R31, -INF , !P3 ;  /* 0xff8000001f557808 */ /* 0x000fc40005800000 */
[----:B------:R-:W-:Y:S01]  /*48e0*/  ISETP.GE.AND P3, PT, R9, UR22, PT ;  /* 0x0000001609007c0c */ /* 0x000fe2000bf66270 */
[C---:B------:R-:W-:Y:S01]  /*48f0*/  HMMA.16816.F32.BF16 R28, R52.reuse, R160, R100 ;  /* 0x000000a0341c723c */ /* 0x040fe20000041864 */
        /* <DEDUP_REMOVED lines=8> */
[----:B------:R-:W-:Y:S01]  /*4980*/  IABS R5, R32 ;  /* 0x0000002000057213 */ /* 0x000fe20000000000 */
[----:B------:R-:W-:Y:S01]  /*4990*/  FFMA.FTZ R24, R9, -UR5, R116 ;  /* 0x8000000509187c23 */ /* 0x000fe20008010074 */
[----:B------:R-:W-:Y:S01]  /*49a0*/  IABS R8, R35 ;  /* 0x0000002300087213 */ /* 0x000fe20000000000 */
[----:B------:R-:W-:Y:S01]  /*49b0*/  FFMA.FTZ R20, R3, -UR5, R98 ;  /* 0x8000000503147c23 */ /* 0x000fe20008010062 */
[----:B------:R-:W-:Y:S01]  /*49c0*/  I2FP.F32.S32 R7, R7 ;  /* 0x0000000700077245 */ /* 0x000fe20000201400 */
[----:B------:R-:W-:Y:S01]  /*49d0*/  IMAD.MOV.U32 R9, RZ, RZ, R5 ;  /* 0x000000ffff097224 */ /* 0x000fe200078e0005 */
[----:B------:R-:W-:Y:S01]  /*49e0*/  IABS R4, R33 ;  /* 0x0000002100047213 */ /* 0x000fe20000000000 */
[----:B------:R-:W-:Y:S01]  /*49f0*/  IMAD.MOV.U32 R5, RZ, RZ, R8 ;  /* 0x000000ffff057224 */ /* 0x000fe200078e0008 */
[----:B------:R-:W-:Y:S01]  /*4a00*/  IABS R6, R34 ;  /* 0x0000002200067213 */ /* 0x000fe20000000000 */
[----:B------:R-:W-:Y:S01]  /*4a10*/  FFMA.FTZ R23, R7, -UR5, R117 ;  /* 0x8000000507177c23 */ /* 0x000fe20008010075 */
[----:B------:R-:W-:Y:S01]  /*4a20*/  IABS R3, R11 ;  /* 0x0000000b00037213 */ /* 0x000fe20000000000 */
        /* <DEDUP_REMOVED lines=40> */
[----:B------:R-:W-:Y:S01]  /*4cb0*/  PLOP3.LUT P0, PT, PT, PT, UP0, 0x80, 0x0 ;  /* 0x000000000000781c */ /* 0x000fe20003f0f008 */
[----:B------:R-:W-:Y:S01]  /*4cc0*/  IMAD.MOV.U32 R3, RZ, RZ, R6 ;  /* 0x000000ffff037224 */ /* 0x000fe200078e0006 */
[----:B------:R-:W-:Y:S01]  /*4cd0*/  I2FP.F32.S32 R6, R4 ;  /* 0x0000000400067245 */ /* 0x000fe20000201400 */
[----:B------:R-:W-:Y:S01]  /*4ce0*/  IMAD.MOV.U32 R5, RZ, RZ, R8 ;  /* 0x000000ffff057224 */ /* 0x000fe200078e0008 */
[----:B------:R-:W-:-:S02]  /*4cf0*/  I2FP.F32.S32 R8, R9 ;  /* 0x0000000900087245 */ /* 0x000fc40000201400 */
[----:B------:R-:W-:Y:S02]  /*4d00*/  I2FP.F32.S32 R4, R3 ;  /* 0x0000000300047245 */ /* 0x000fe40000201400 */
[----:B------:R-:W-:Y:S01]  /*4d10*/  I2FP.F32.S32 R7, R7 ;  /* 0x0000000700077245 */ /* 0x000fe20000201400 */
[----:B------:R-:W-:Y:S01]  /*4d20*/  FFMA.FTZ R8, R8, -UR5, R52 ;  /* 0x8000000508087c23 */ /* 0x000fe20008010034 */
[----:B------:R-:W-:Y:S01]  /*4d30*/  I2FP.F32.S32 R3, R5 ;  /* 0x0000000500037245 */ /* 0x000fe20000201400 */
[----:B------:R-:W-:Y:S01]  /*4d40*/  FFMA.FTZ R5, R6, -UR5, R31 ;  /* 0x8000000506057c23 */ /* 0x000fe2000801001f */
[----:B------:R-:W-:Y:S01]  /*4d50*/  FFMA.FTZ R4, R4, -UR5, R54 ;  /* 0x8000000504047c23 */ /* 0x000fe20008010036 */
[----:B------:R-:W-:Y:S01]  /*4d60*/  FFMA.FTZ R7, R7, -UR5, R53 ;  /* 0x8000000507077c23 */ /* 0x000fe20008010035 */
[----:B------:R-:W-:Y:S01]  /*4d70*/  FSEL R95, R42, -INF , !P6 ;  /* 0xff8000002a5f7808 */ /* 0x000fe20007000000 */
[----:B------:R-:W-:Y:S01]  /*4d80*/  FFMA.FTZ R3, R3, -UR5, R55 ;  /* 0x8000000503037c23 */ /* 0x000fe20008010037 */
        /* <DEDUP_REMOVED lines=17> */
[----:B-1----:R-:W-:Y:S02]  /*4ea0*/  FSEL R167, R8, -INF , !P2 ;  /* 0xff80000008a77808 */ /* 0x002fe40005000000 */
        /* <DEDUP_REMOVED lines=70> */
.L_x_693:
[----:B------:R-:W-:Y:S05]  /*5310*/  BSYNC B0 ;  /* 0x0000000000007941 */ /* 0x000fea0003800000 */
.L_x_692:
[----:B------:R-:W0:Y:S02]  /*5320*/  LDGDEPBAR ;  /* 0x00000000000079af */ /* 0x000e240000000000 */
.L_x_691:
[----:B------:R-:W-:Y:S01]  /*5330*/  FMNMX.FTZ R3, R60, R57, !PT ;  /* 0x000000393c037209 */ /* 0x000fe20007810000 */
[----:B-12---:R-:W-:Y:S01]  /*5340*/  IMAD.U32 R6, RZ, RZ, UR15 ;  /* 0x0000000fff067e24 */ /* 0x006fe2000f8e00ff */
[----:B------:R-:W-:Y:S01]  /*5350*/  LOP3.LUT R244, R244, UR26, RZ, 0x3c, !PT ;  /* 0x0000001af4f47c12 */ /* 0x000fe2000f8e3cff */
[----:B------:R-:W-:Y:S01]  /*5360*/  USHF.L.U32 UR30, UR25, 0x1, URZ ;  /* 0x00000001191e7899 */ /* 0x000fe2000800063f */
[----:B------:R-:W-:Y:S01]  /*5370*/  FMNMX.FTZ R3, R59, R3, !PT ;  /* 0x000000033b037209 */ /* 0x000fe20007810000 */
[----:B------:R-:W-:Y:S01]  /*5380*/  IMAD R231, R6, 0x8, R231 ;  /* 0x0000000806e77824 */ /* 0x000fe200078e02e7 */
[----:B------:R-:W-:Y:S01]  /*5390*/  UIADD3 UR7, UR27, -0x4498517b, URZ ;  /* 0xbb67ae851b077890 */ /* 0x000fe2000fffe03f */
[----:B------:R-:W-:Y:S01]  /*53a0*/  IMAD.WIDE.U32 R80, R192, -0x2daee0ad, RZ ;  /* 0xd2511f53c0507825 */ /* 0x000fe200078e00ff */
[----:B------:R-:W-:Y:S01]  /*53b0*/  FMNMX.FTZ R3, R48, R3, !PT ;  /* 0x0000000330037209 */ /* 0x000fe20007810000 */
[----:B------:R-:W-:Y:S01]  /*53c0*/  ULOP3.LUT UR8, UR30, UR27, URZ, 0x3c, !UPT ;  /* 0x0000001b1e087292 */ /* 0x000fe2000f8e3c3f */
[----:B------:R-:W-:Y:S01]  /*53d0*/  STL [R1+0x1b4], R212 ;  /* 0x0001b4d401007387 */ /* 0x000fe20000100800 */
[----:B------:R-:W-:Y:S01]  /*53e0*/  VIADD R7, R231, 0x4 ;  /* 0x00000004e7077836 */ /* 0x000fe20000000000 */
[----:B------:R-:W-:Y:S01]  /*53f0*/  FMNMX.FTZ R4, R49, R3, !PT ;  /* 0x0000000331047209 */ /* 0x000fe20007810000 */
[----:B------:R-:W-:Y:S01]  /*5400*/  UIADD3 UR24, UR26, -0x61c88647, URZ ;  /* 0x9e3779b91a187890 */ /* 0x000fe2000fffe03f */
[----:B------:R-:W-:Y:S01]  /*5410*/  FMNMX.FTZ R3, R74, R63, !PT ;  /* 0x0000003f4a037209 */ /* 0x000fe20007810000 */
[C---:B------:R-:W-:Y:S01]  /*5420*/  IMAD.WIDE.U32 R52, R7.reuse, -0x326172a9, RZ ;  /* 0xcd9e8d5707347825 */ /* 0x040fe200078e00ff */
[----:B------:R-:W-:Y:S01]  /*5430*/  FMNMX.FTZ R4, R50, R4, !PT ;  /* 0x0000000432047209 */ /* 0x000fe20007810000 */
[----:B------:R-:W-:Y:S01]  /*5440*/  UIADD3 UR23, UR26, 0x3c6ef372, URZ ;  /* 0x3c6ef3721a177890 */ /* 0x000fe2000fffe03f */
[----:B------:R-:W-:Y:S01]  /*5450*/  FMNMX.FTZ R3, R68, R3, !PT ;  /* 0x0000000344037209 */ /* 0x000fe20007810000 */
[----:B------:R-:W-:Y:S01]  /*5460*/  IMAD.WIDE.U32 R46, R7, -0x326172a9, RZ ;  /* 0xcd9e8d57072e7825 */ /* 0x000fe200078e00ff */
[----:B------:R-:W-:Y:S01]  /*5470*/  FMNMX.FTZ R103, R51, R4, !PT ;  /* 0x0000000433677209 */ /* 0x000fe20007810000 */
[----:B------:R-:W-:Y:S01]  /*5480*/  ULDC UR6, c[0x0][0x2ec] ;  /* 0x0000bb0000067ab9 */ /* 0x000fe20000000800 */
[----:B------:R-:W-:Y:S01]  /*5490*/  FMNMX.FTZ R3, R61, R3, !PT ;  /* 0x000000033d037209 */ /* 0x000fe20007810000 */
[----:B------:R-:W-:Y:S01]  /*54a0*/  UIADD3 UR11, UR27, 0x32370b8f, URZ ;  /* 0x32370b8f1b0b7890 */ /* 0x000fe2000fffe03f */
[----:B------:R-:W-:Y:S01]  /*54b0*/  FMNMX.FTZ R103, R58, R103, !PT ;  /* 0x000000673a677209 */ /* 0x000fe20007810000 */
[----:B------:R-:W-:Y:S01]  /*54c0*/  UIADD3 UR21, UR27, 0x76cf5d0a, URZ ;  /* 0x76cf5d0a1b157890 */ /* 0x000fe2000fffe03f */
[----:B------:R-:W-:Y:S01]  /*54d0*/  FMNMX.FTZ R3, R62, R3, !PT ;  /* 0x000000033e037209 */ /* 0x000fe20007810000 */
[----:B------:R-:W-:Y:S01]  /*54e0*/  IMAD.WIDE.U32 R38, R231, -0x326172a9, RZ ;  /* 0xcd9e8d57e7267825 */ /* 0x000fe200078e00ff */
[----:B------:R-:W-:Y:S01]  /*54f0*/  FMNMX.FTZ R103, R132, R103, !PT ;  /* 0x0000006784677209 */ /* 0x000fe20007810000 */
[----:B------:R-:W-:Y:S01]  /*5500*/  STL [R1+0x1b0], R213 ;  /* 0x0001b0d501007387 */ /* 0x000fe20000100800 */
[----:B------:R-:W-:Y:S01]  /*5510*/  FMNMX.FTZ R3, R64, R3, !PT ;  /* 0x0000000340037209 */ /* 0x000fe20007810000 */
[----:B------:R-:W-:Y:S01]  /*5520*/  UIADD3 UR20, UR26, -0x255992d5, URZ ;  /* 0xdaa66d2b1a147890 */ /* 0x000fe2000fffe03f */
[----:B------:R-:W-:Y:S01]  /*5530*/  FMNMX.FTZ R103, R131, R103, !PT ;  /* 0x0000006783677209 */ /* 0x000fe20007810000 */
[----:B------:R-:W-:Y:S01]  /*5540*/  STL [R1+0x18c], R207 ;  /* 0x00018ccf01007387 */ /* 0x000fe20000100800 */
[----:B------:R-:W-:Y:S01]  /*5550*/  FMNMX.FTZ R3, R65, R3, !PT ;  /* 0x0000000341037209 */ /* 0x000fe20007810000 */
[----:B------:R-:W-:Y:S01]  /*5560*/  UIADD3 UR9, UR27, -0x126145ec, URZ ;  /* 0xed9eba141b097890 */ /* 0x000fe2000fffe03f */
[----:B------:R-:W-:Y:S01]  /*5570*/  FMNMX.FTZ R103, R98, R103, !PT ;  /* 0x0000006762677209 */ /* 0x000fe20007810000 */
[----:B------:R-:W-:Y:S01]  /*5580*/  STL [R1+0x188], R206 ;  /* 0x000188ce01007387 */ /* 0x000fe20000100800 */
[----:B------:R-:W-:Y:S01]  /*5590*/  FMNMX.FTZ R3, R66, R3, !PT ;  /* 0x0000000342037209 */ /* 0x000fe20007810000 */
[----:B------:R-:W-:Y:S01]  /*55a0*/  UIADD3 UR10, UR26, 0x78dde6e4, URZ ;  /* 0x78dde6e41a0a7890 */ /* 0x000fe2000fffe03f */
[----:B------:R-:W-:Y:S01]  /*55b0*/  FMNMX.FTZ R103, R97, R103, !PT ;  /* 0x0000006761677209 */ /* 0x000fe20007810000 */
[----:B------:R-:W-:Y:S01]  /*55c0*/  STL [R1+0x184], R205 ;  /* 0x000184cd01007387 */ /* 0x000fe20000100800 */
[----:B------:R-:W-:Y:S01]  /*55d0*/  FMNMX.FTZ R3, R171, R3, !PT ;  /* 0x00000003ab037209 */ /* 0x000fe20007810000 */
[----:B------:R-:W-:Y:S01]  /*55e0*/  UIADD3 UR25, UR27, 0x646e171e, URZ ;  /* 0x646e171e1b197890 */ /* 0x000fe2000fffe03f */
[----:B------:R-:W-:Y:S01]  /*55f0*/  FMNMX.FTZ R103, R124, R103, !PT ;  /* 0x000000677c677209 */ /* 0x000fe20007810000 */
[----:B------:R-:W-:Y:S01]  /*5600*/  STL [R1+0x180], R195 ;  /* 0x000180c301007387 */ /* 0x000fe20000100800 */
[----:B------:R-:W-:Y:S01]  /*5610*/  FMNMX.FTZ R3, R159, R3, !PT ;  /* 0x000000039f037209 */ /* 0x000fe20007810000 */
[----:B------:R-:W-:Y:S01]  /*5620*/  UIADD3 UR29, UR26, -0x4ab325aa, URZ ;  /* 0xb54cda561a1d7890 */ /* 0x000fe2000fffe03f */
        /* <DEDUP_REMOVED lines=9> */
[----:B------:R-:W-:Y:S01]  /*56c0*/  LEA R192, R0, UR4, 0x1 ;  /* 0x0000000400c07c11 */ /* 0x000fe2000f8e08ff */
[----:B------:R-:W1:Y:S01]  /*56d0*/  SHFL.BFLY PT, R5, R103, 0x2, 0x1f ;  /* 0x0c401f0067057f89 */ /* 0x000e6200000e0000 */
[----:B------:R-:W-:Y:S01]  /*56e0*/  FMNMX.FTZ R3, R142, R3, !PT ;  /* 0x000000038e037209 */ /* 0x000fe20007810000 */
[----:B------:R-:W-:-:S02]  /*56f0*/  UIADD3 UR4, UR30, 0x1, URZ ;  /* 0x000000011e047890 */ /* 0x000fc4000fffe03f */
[----:B------:R-:W-:Y:S01]  /*5700*/  IMAD R194, R2, 0x2, R192 ;  /* 0x0000000202c27824 */ /* 0x000fe200078e02c0 */
[----:B------:R-:W-:Y:S01]  /*5710*/  FMNMX.FTZ R3, R167, R3, !PT ;  /* 0x00000003a7037209 */ /* 0x000fe20007810000 */
[----:B------:R-:W-:Y:S01]  /*5720*/  LDSM.16.MT88.4 R116, [R192+0x9000] ;  /* 0x00900000c074783b */ /* 0x000fe20000004200 */
[----:B------:R-:W-:Y:S02]  /*5730*/  ULOP3.LUT UR4, UR4, UR27, URZ, 0x3c, !UPT ;  /* 0x0000001b04047292 */ /* 0x000fe4000f8e3c3f */
[----:B------:R-:W-:Y:S01]  /*5740*/  FMNMX.FTZ R3, R164, R3, !PT ;  /* 0x00000003a4037209 */ /* 0x000fe20007810000 */
[----:B------:R-:W-:Y:S04]  /*5750*/  LDSM.16.MT88.4 R120, [R194+0x9000] ;  /* 0x00900000c278783b */ /* 0x000fe80000004200 */
[----:B------:R-:W2:Y:S01]  /*5760*/  SHFL.BFLY PT, R4, R3, 0x2, 0x1f ;  /* 0x0c401f0003047f89 */ /* 0x000ea200000e0000 */
[----:B-1----:R-:W-:-:S02]  /*5770*/  FMNMX.FTZ R103, R103, R5, !PT ;  /* 0x0000000567677209 */ /* 0x002fc40007810000 */
[----:B------:R-:W-:-:S03]  /*5780*/  LOP3.LUT R5, R53, R244, RZ, 0x3c, !PT ;  /* 0x000000f435057212 */ /* 0x000fc600078e3cff */
[----:B------:R-:W1:Y:S02]  /*5790*/  SHFL.BFLY PT, R6, R103, 0x1, 0x1f ;  /* 0x0c201f0067067f89 */ /* 0x000e6400000e0000 */
[----:B------:R-:W-:Y:S01]  /*57a0*/  IMAD.WIDE.U32 R54, R5, -0x2daee0ad, RZ ;  /* 0xd2511f5305367825 */ /* 0x000fe200078e00ff */
[----:B------:R-:W-:Y:S01]  /*57b0*/  LOP3.LUT R5, R81, UR8, RZ, 0x3c, !PT ;  /* 0x0000000851057c12 */ /* 0x000fe2000f8e3cff */
[----:B------:R-:W-:-:S04]  /*57c0*/  UIADD3 UR8, UR26, 0x1715609d, URZ ;  /* 0x1715609d1a087890 */ /* 0x000fc8000fffe03f */
[----:B------:R-:W-:Y:S01]  /*57d0*/  IMAD.WIDE.U32 R32, R5, -0x326172a9, RZ ;  /* 0xcd9e8d5705207825 */ /* 0x000fe200078e00ff */
[----:B--2---:R-:W-:Y:S02]  /*57e0*/  FMNMX.FTZ R3, R3, R4, !PT ;  /* 0x0000000403037209 */ /* 0x004fe40007810000 */
[----:B------:R-:W-:Y:S02]  /*57f0*/  LOP3.LUT R4, R55, UR7, R80, 0x96, !PT ;  /* 0x0000000737047c12 */ /* 0x000fe4000f8e9650 */
[----:B------:R-:W-:Y:S01]  /*5800*/  LOP3.LUT R5, R47, R244, RZ, 0x3c, !PT ;  /* 0x000000f42f057212 */ /* 0x000fe200078e3cff */
[----:B------:R-:W2:Y:S02]  /*5810*/  SHFL.BFLY PT, R102, R3, 0x1, 0x1f ;  /* 0x0c201f0003667f89 */ /* 0x000ea400000e0000 */
[----:B------:R-:W-:Y:S01]  /*5820*/  IMAD.WIDE.U32 R44, R4, -0x326172a9, RZ ;  /* 0xcd9e8d57042c7825 */ /* 0x000fe200078e00ff */
[----:B------:R-:W-:-:S03]  /*5830*/  LOP3.LUT R4, R33, UR24, R46, 0x96, !PT ;  /* 0x0000001821047c12 */ /* 0x000fc6000f8e962e */
[----:B------:R-:W-:Y:S01]  /*5840*/  IMAD.WIDE.U32 R82, R5, -0x2daee0ad, RZ ;  /* 0xd2511f5305527825 */ /* 0x000fe200078e00ff */
[----:B------:R-:W-:Y:S02]  /*5850*/  LOP3.LUT R7, R45, UR23, R32, 0x96, !PT ;  /* 0x000000172d077c12 */ /* 0x000fe4000f8e9620 */
[----:B-1----:R-:W-:Y:S01]  /*5860*/  FMNMX.FTZ R103, R103, R6, !PT ;  /* 0x0000000667677209 */ /* 0x002fe20007810000 */
[----:B------:R-:W-:Y:S01]  /*5870*/  IMAD.WIDE.U32 R4, R4, -0x2daee0ad, RZ ;  /* 0xd2511f5304047825 */ /* 0x000fe200078e00ff */
[----:B------:R-:W-:Y:S02]  /*5880*/  LOP3.LUT R9, R83, UR7, R80, 0x96, !PT ;  /* 0x0000000753097c12 */ /* 0x000fe4000f8e9650 */
[C---:B------:R-:W-:Y:S01]  /*5890*/  FSETP.NEU.FTZ.AND P1, PT, R103.reuse, -INF , PT ;  /* 0xff8000006700780b */ /* 0x040fe20003f3d000 */
[----:B------:R-:W-:Y:S01]  /*58a0*/  FMUL.FTZ R6, R103, UR6 ;  /* 0x0000000667067c20 */ /* 0x000fe20008410000 */
[----:B------:R-:W-:Y:S01]  /*58b0*/  IMAD.WIDE.U32 R40, R7, -0x2daee0ad, RZ ;  /* 0xd2511f5307287825 */ /* 0x000fe200078e00ff */
[----:B------:R-:W-:Y:S01]  /*58c0*/  LOP3.LUT R10, R5, UR21, R82, 0x96, !PT ;  /* 0x00000015050a7c12 */ /* 0x000fe2000f8e9652 */
[----:B------:R-:W-:Y:S01]  /*58d0*/  STL [R1+0x190], R103 ;  /* 0x0001906701007387 */ /* 0x000fe20000100800 */
[----:B------:R-:W-:-:S02]  /*58e0*/  FMNMX.FTZ R5, R87, R79, !PT ;  /* 0x0000004f57057209 */ /* 0x000fc40007810000 */
[----:B------:R-:W-:Y:S01]  /*58f0*/  FSEL R23, R6, RZ, P1 ;  /* 0x000000ff06177208 */ /* 0x000fe20000800000 */
[----:B------:R-:W-:Y:S01]  /*5900*/  STL [R1+0x194], R231 ;  /* 0x000194e701007387 */ /* 0x000fe20000100800 */
[----:B------:R-:W-:Y:S01]  /*5910*/  FMNMX.FTZ R6, R78, R69, !PT ;  /* 0x000000454e067209 */ /* 0x000fe20007810000 */
[----:B------:R-:W-:Y:S01]  /*5920*/  IMAD.WIDE.U32 R10, R10, -0x326172a9, RZ ;  /* 0xcd9e8d570a0a7825 */ /* 0x000fe200078e00ff */
[----:B--2---:R-:W-:-:S03]  /*5930*/  FMNMX.FTZ R102, R3, R102, !PT ;  /* 0x0000006603667209 */ /* 0x004fc60007810000 */
[----:B------:R-:W-:Y:S01]  /*5940*/  FFMA.FTZ R3, R60, UR6, -R23 ;  /* 0x000000063c037c23 */ /* 0x000fe20008010817 */
[----:B------:R-:W-:Y:S01]  /*5950*/  LOP3.LUT R17, R41, UR11, R4, 0x96, !PT ;  /* 0x0000000b29117c12 */ /* 0x000fe2000f8e9604 */
[----:B------:R1:W-:Y:S01]  /*5960*/  STL [R1+0x198], R244 ;  /* 0x000198f401007387 */ /* 0x0003e20000100800 */
[----:B------:R-:W-:Y:S01]  /*5970*/  FMNMX.FTZ R4, R71, R6, !PT ;  /* 0x0000000647047209 */ /* 0x000fe20007810000 */
[----:B------:R2:W-:Y:S01]  /*5980*/  MUFU.EX2 R249, R3 ;  /* 0x0000000300f97308 */ /* 0x0005e20000000800 */
[----:B------:R-:W-:Y:S02]  /*5990*/  LOP3.LUT R6, R39, R244, RZ, 0x3c, !PT ;  /* 0x000000f427067212 */ /* 0x000fe400078e3cff */
[----:B------:R-:W-:-:S03]  /*59a0*/  FSETP.NEU.FTZ.AND P1, PT, R102, -INF , PT ;  /* 0xff8000006600780b */ /* 0x000fc60003f3d000 */
[----:B------:R-:W-:Y:S01]  /*59b0*/  IMAD.WIDE.U32 R42, R6, -0x2daee0ad, RZ ;  /* 0xd2511f53062a7825 */ /* 0x000fe200078e00ff */
[----:B------:R-:W-:-:S05]  /*59c0*/  LOP3.LUT R6, R33, UR24, R38, 0x96, !PT ;  /* 0x0000001821067c12 */ /* 0x000fca000f8e9626 */
[----:B------:R-:W-:Y:S01]  /*59d0*/  IMAD.WIDE.U32 R36, R6, -0x2daee0ad, RZ ;  /* 0xd2511f5306247825 */ /* 0x000fe200078e00ff */
[----:B--2---:R-:W-:Y:S02]  /*59e0*/  FMNMX.FTZ R3, R86, R4, !PT ;  /* 0x0000000456037209 */ /* 0x004fe40007810000 */
[----:B------:R-:W-:Y:S01]  /*59f0*/  FMNMX.FTZ R4, R84, R5, !PT ;  /* 0x0000000554047209 */ /* 0x000fe20007810000 */
[----:B------:R-:W-:Y:S01]  /*5a00*/  FFMA.FTZ R5, R57, UR6, -R23 ;  /* 0x0000000639057c23 */ /* 0x000fe20008010817 */
[----:B------:R-:W-:Y:S02]  /*5a10*/  FMNMX.FTZ R3, R92, R3, !PT ;  /* 0x000000035c037209 */ /* 0x000fe40007810000 */
[----:B------:R-:W-:Y:S01]  /*5a20*/  FMNMX.FTZ R4, R70, R4, !PT ;  /* 0x0000000446047209 */ /* 0x000fe20007810000 */
[----:B------:R2:W-:Y:S01]  /*5a30*/  MUFU.EX2 R248, R5 ;  /* 0x0000000500f87308 */ /* 0x0005e20000000800 */
[----:B------:R-:W-:Y:S02]  /*5a40*/  FMNMX.FTZ R3, R90, R3, !PT ;  /* 0x000000035a037209 */ /* 0x000fe40007810000 */
[----:B------:R-:W-:-:S02]  /*5a50*/  LOP3.LUT R6, R37, UR21, R42, 0x96, !PT ;  /* 0x0000001525067c12 */ /* 0x000fc4000f8e962a */
[----:B------:R-:W-:-:S04]  /*5a60*/  FMNMX.FTZ R3, R85, R3, !PT ;  /* 0x0000000355037209 */ /* 0x000fc80007810000 */
[----:B------:R-:W-:-:S04]  /*5a70*/  FMNMX.FTZ R3, R88, R3, !PT ;  /* 0x0000000358037209 */ /* 0x000fc80007810000 */
[----:B------:R-:W-:Y:S02]  /*5a80*/  FMNMX.FTZ R3, R173, R3, !PT ;  /* 0x00000003ad037209 */ /* 0x000fe40007810000 */
[----:B--2---:R-:W-:Y:S01]  /*5a90*/  FMNMX.FTZ R5, R75, R4, !PT ;  /* 0x000000044b057209 */ /* 0x004fe20007810000 */
[--C-:B------:R-:W-:Y:S01]  /*5aa0*/  FFMA.FTZ R4, R59, UR6, -R23.reuse ;  /* 0x000000063b047c23 */ /* 0x100fe20008010817 */
[----:B------:R-:W-:Y:S02]  /*5ab0*/  FMNMX.FTZ R3, R172, R3, !PT ;  /* 0x00000003ac037209 */ /* 0x000fe40007810000 */
[----:B------:R-:W-:Y:S01]  /*5ac0*/  FMNMX.FTZ R5, R77, R5, !PT ;  /* 0x000000054d057209 */ /* 0x000fe20007810000 */
[----:B------:R2:W3:Y:S01]  /*5ad0*/  MUFU.EX2 R114, R4 ;  /* 0x0000000400727308 */ /* 0x0004e20000000800 */
[----:B------:R-:W-:Y:S02]  /*5ae0*/  FMNMX.FTZ R3, R141, R3, !PT ;  /* 0x000000038d037209 */ /* 0x000fe40007810000 */
[----:B------:R-:W-:Y:S01]  /*5af0*/  FMNMX.FTZ R7, R76, R5, !PT ;  /* 0x000000054c077209 */ /* 0x000fe20007810000 */
[----:B------:R-:W-:Y:S01]  /*5b00*/  FFMA.FTZ R5, R49, UR6, -R23 ;  /* 0x0000000631057c23 */ /* 0x000fe20008010817 */
[----:B------:R-:W-:-:S02]  /*5b10*/  FMNMX.FTZ R3, R140, R3, !PT ;  /* 0x000000038c037209 */ /* 0x000fc40007810000 */
[----:B------:R-:W-:Y:S01]  /*5b20*/  FMNMX.FTZ R7, R73, R7, !PT ;  /* 0x0000000749077209 */ /* 0x000fe20007810000 */
[----:B------:R4:W-:Y:S01]  /*5b30*/  MUFU.EX2 R193, R5 ;  /* 0x0000000500c17308 */ /* 0x0009e20000000800 */
[----:B------:R-:W-:Y:S01]  /*5b40*/  FMNMX.FTZ R3, R170, R3, !PT ;  /* 0x00000003aa037209 */ /* 0x000fe20007810000 */
[----:B--2---:R-:W-:Y:S01]  /*5b50*/  FFMA.FTZ R4, R48, UR6, -R23 ;  /* 0x0000000630047c23 */ /* 0x004fe20008010817 */
[----:B------:R-:W-:Y:S01]  /*5b60*/  IMAD.WIDE.U32 R48, R9, -0x326172a9, RZ ;  /* 0xcd9e8d5709307825 */ /* 0x000fe200078e00ff */
[----:B---3--:R-:W-:Y:S04]  /*5b70*/  STL [R1+0xe4], R114 ;  /* 0x0000e47201007387 */ /* 0x008fe80000100800 */
[----:B------:R2:W-:Y:S01]  /*5b80*/  MUFU.EX2 R213, R4 ;  /* 0x0000000400d57308 */ /* 0x0005e20000000800 */
[----:B------:R-:W-:-:S02]  /*5b90*/  LOP3.LUT R14, R11, UR20, R48, 0x96, !PT ;  /* 0x000000140b0e7c12 */ /* 0x000fc4000f8e9630 */
[----:B----4-:R-:W-:Y:S01]  /*5ba0*/  FMNMX.FTZ R5, R129, R7, !PT ;  /* 0x0000000781057209 */ /* 0x010fe20007810000 */
[----:B------:R-:W-:-:S03]  /*5bb0*/  IMAD.WIDE.U32 R6, R6, -0x326172a9, RZ ;  /* 0xcd9e8d5706067825 */ /* 0x000fc600078e00ff */
[----:B------:R-:W-:Y:S01]  /*5bc0*/  FMNMX.FTZ R5, R130, R5, !PT ;  /* 0x0000000582057209 */ /* 0x000fe20007810000 */
[----:B------:R-:W-:-:S03]  /*5bd0*/  IMAD.WIDE.U32 R14, R14, -0x2daee0ad, RZ ;  /* 0xd2511f530e0e7825 */ /* 0x000fc600078e00ff */
[----:B------:R-:W-:Y:S02]  /*5be0*/  FMNMX.FTZ R5, R95, R5, !PT ;  /* 0x000000055f057209 */ /* 0x000fe40007810000 */
[----:B--2---:R-:W-:Y:S01]  /*5bf0*/  LOP3.LUT R4, R43, UR7, R80, 0x96, !PT ;  /* 0x000000072b047c12 */ /* 0x004fe2000f8e9650 */
[----:B------:R-:W-:-:S04]  /*5c00*/  UIADD3 UR7, UR27, -0x56f99767, URZ ;  /* 0xa90668991b077890 */ /* 0x000fc8000fffe03f */
[----:B------:R-:W-:-:S04]  /*5c10*/  IMAD.WIDE.U32 R30, R4, -0x326172a9, RZ ;  /* 0xcd9e8d57041e7825 */ /* 0x000fc800078e00ff */
[----:B------:R-:W-:-:S04]  /*5c20*/  FFMA.FTZ R4, R50, UR6, -R23 ;  /* 0x0000000632047c23 */ /* 0x000fc80008010817 */
[----:B-1----:R1:W-:Y:S01]  /*5c30*/  MUFU.EX2 R244, R4 ;  /* 0x0000000400f47308 */ /* 0x0023e20000000800 */
[----:B------:R-:W-:Y:S02]  /*5c40*/  LOP3.LUT R8, R31, UR23, R32, 0x96, !PT ;  /* 0x000000171f087c12 */ /* 0x000fe4000f8e9620 */
[----:B------:R-:W-:-:S03]  /*5c50*/  LOP3.LUT R12, R7, UR20, R30, 0x96, !PT ;  /* 0x00000014070c7c12 */ /* 0x000fc6000f8e961e */
[----:B------:R-:W-:-:S04]  /*5c60*/  IMAD.WIDE.U32 R34, R8, -0x2daee0ad, RZ ;  /* 0xd2511f5308227825 */ /* 0x000fc800078e00ff */
[----:B------:R-:W-:-:S05]  /*5c70*/  IMAD.WIDE.U32 R12, R12, -0x2daee0ad, RZ ;  /* 0xd2511f530c0c7825 */ /* 0x000fca00078e00ff */
[----:B------:R-:W-:Y:S02]  /*5c80*/  LOP3.LUT R8, R13, UR9, R34, 0x96, !PT ;  /* 0x000000090d087c12 */ /* 0x000fe4000f8e9622 */
[----:B-1----:R-:W-:Y:S01]  /*5c90*/  FMNMX.FTZ R4, R169, R3, !PT ;  /* 0x00000003a9047209 */ /* 0x002fe20007810000 */
[--C-:B------:R-:W-:Y:S02]  /*5ca0*/  FFMA.FTZ R3, R51, UR6, -R23.reuse ;  /* 0x0000000633037c23 */ /* 0x100fe40008010817 */
[----:B------:R-:W-:Y:S01]  /*5cb0*/  IMAD.WIDE.U32 R18, R8, -0x326172a9, RZ ;  /* 0xcd9e8d5708127825 */ /* 0x000fe200078e00ff */
[----:B------:R-:W-:Y:S01]  /*5cc0*/  FMNMX.FTZ R4, R168, R4, !PT ;  /* 0x00000004a8047209 */ /* 0x000fe20007810000 */
[----:B------:R1:W2:Y:S03]  /*5cd0*/  MUFU.EX2 R109, R3 ;  /* 0x00000003006d7308 */ /* 0x0002a60000000800 */
[----:B------:R-:W-:Y:S01]  /*5ce0*/  FMNMX.FTZ R101, R166, R4, !PT ;  /* 0x00000004a6657209 */ /* 0x000fe20007810000 */
[----:B------:R-:W-:-:S04]  /*5cf0*/  FFMA.FTZ R4, R58, UR6, -R23 ;  /* 0x000000063a047c23 */ /* 0x000fc80008010817 */
[----:B------:R-:W3:Y:S01]  /*5d00*/  SHFL.BFLY PT, R16, R101, 0x2, 0x1f ;  /* 0x0c401f0065107f89 */ /* 0x000ee200000e0000 */
[----:B------:R4:W4:Y:S01]  /*5d10*/  MUFU.EX2 R110, R4 ;  /* 0x00000004006e7308 */ /* 0x0009220000000800 */
[----:B-1----:R-:W-:Y:S02]  /*5d20*/  FMUL.FTZ R3, R102, UR6 ;  /* 0x0000000666037c20 */ /* 0x002fe40008410000 */
[----:B--2---:R-:W-:Y:S03]  /*5d30*/  STL [R1+0xf4], R109 ;  /* 0x0000f46d01007387 */ /* 0x004fe60000100800 */
[----:B------:R-:W-:Y:S01]  /*5d40*/  FSEL R29, R3, RZ, P1 ;  /* 0x000000ff031d7208 */ /* 0x000fe20000800000 */
[----:B------:R-:W-:Y:S01]  /*5d50*/  STL [R1+0x19c], R102 ;  /* 0x00019c6601007387 */ /* 0x000fe20000100800 */
[----:B------:R-:W-:Y:S02]  /*5d60*/  FMNMX.FTZ R3, R96, R5, !PT ;  /* 0x0000000560037209 */ /* 0x000fe40007810000 */
[----:B------:R-:W-:Y:S01]  /*5d70*/  LOP3.LUT R5, R35, UR11, R36, 0x96, !PT ;  /* 0x0000000b23057c12 */ /* 0x000fe2000f8e9624 */
[--C-:B----4-:R-:W-:Y:S01]  /*5d80*/  FFMA.FTZ R4, R74, UR6, -R29.reuse ;  /* 0x000000064a047c23 */ /* 0x110fe2000801081d */
[----:B------:R-:W-:Y:S01]  /*5d90*/  FMNMX.FTZ R3, R100, R3, !PT ;  /* 0x0000000364037209 */ /* 0x000fe20007810000 */
[----:B------:R-:W-:Y:S01]  /*5da0*/  FFMA.FTZ R7, R63, UR6, -R29 ;  /* 0x000000063f077c23 */ /* 0x000fe2000801081d */
[----:B------:R-:W-:Y:S01]  /*5db0*/  STL [R1+0xfc], R110 ;  /* 0x0000fc6e01007387 */ /* 0x000fe20000100800 */
[----:B------:R1:W-:Y:S01]  /*5dc0*/  MUFU.EX2 R251, R4 ;  /* 0x0000000400fb7308 */ /* 0x0003e20000000800 */
[----:B------:R-:W-:-:S02]  /*5dd0*/  FMNMX.FTZ R3, R99, R3, !PT ;  /* 0x0000000363037209 */ /* 0x000fc40007810000 */
[----:B---3--:R-:W-:Y:S02]  /*5de0*/  FMNMX.FTZ R101, R101, R16, !PT ;  /* 0x0000001065657209 */ /* 0x008fe40007810000 */
[----:B------:R-:W-:-:S03]  /*5df0*/  FMNMX.FTZ R3, R107, R3, !PT ;  /* 0x000000036b037209 */ /* 0x000fc60007810000 */
[----:B------:R2:W-:Y:S01]  /*5e00*/  MUFU.EX2 R250, R7 ;  /* 0x0000000700fa7308 */ /* 0x0005e20000000800 */
[----:B------:R-:W-:Y:S01]  /*5e10*/  FMNMX.FTZ R104, R105, R3, !PT ;  /* 0x0000000369687209 */ /* 0x000fe20007810000 */
[----:B------:R-:W-:-:S04]  /*5e20*/  FFMA.FTZ R3, R68, UR6, -R29 ;  /* 0x0000000644037c23 */ /* 0x000fc8000801081d */
[----:B------:R-:W3:Y:S02]  /*5e30*/  SHFL.BFLY PT, R13, R104, 0x2, 0x1f ;  /* 0x0c401f00680d7f89 */ /* 0x000ee400000e0000 */
[----:B------:R4:W-:Y:S01]  /*5e40*/  MUFU.EX2 R212, R3 ;  /* 0x0000000300d47308 */ /* 0x0009e20000000800 */
[----:B-1----:R-:W-:-:S05]  /*5e50*/  IMAD.WIDE.U32 R4, R5, -0x326172a9, RZ ;  /* 0xcd9e8d5705047825 */ /* 0x002fca00078e00ff */
[----:B------:R-:W-:Y:S02]  /*5e60*/  LOP3.LUT R8, R5, UR10, R6, 0x96, !PT ;  /* 0x0000000a05087c12 */ /* 0x000fe4000f8e9606 */
[----:B------:R-:W-:Y:S01]  /*5e70*/  LOP3.LUT R5, R19, UR8, R4, 0x96, !PT ;  /* 0x0000000813057c12 */ /* 0x000fe2000f8e9604 */
[----:B------:R-:W-:Y:S01]  /*5e80*/  FFMA.FTZ R4, R61, UR6, -R29 ;  /* 0x000000063d047c23 */ /* 0x000fe2000801081d */
[----:B--2---:R-:W-:-:S03]  /*5e90*/  IMAD.WIDE.U32 R6, R17, -0x326172a9, RZ ;  /* 0xcd9e8d5711067825 */ /* 0x004fc600078e00ff */
[----:B------:R1:W-:Y:S01]  /*5ea0*/  MUFU.EX2 R56, R4 ;  /* 0x0000000400387308 */ /* 0x0003e20000000800 */
[----:B------:R-:W-:Y:S01]  /*5eb0*/  IMAD.WIDE.U32 R8, R8, -0x2daee0ad, RZ ;  /* 0xd2511f5308087825 */ /* 0x000fe200078e00ff */
[----:B------:R-:W-:Y:S02]  /*5ec0*/  LOP3.LUT R7, R7, UR10, R10, 0x96, !PT ;  /* 0x0000000a07077c12 */ /* 0x000fe4000f8e960a */
[----:B----4-:R-:W-:Y:S02]  /*5ed0*/  LOP3.LUT R3, R15, UR9, R40, 0x96, !PT ;  /* 0x000000090f037c12 */ /* 0x010fe4000f8e9628 */
[----:B------:R-:W2:Y:S01]  /*5ee0*/  SHFL.BFLY PT, R15, R101, 0x1, 0x1f ;  /* 0x0c201f00650f7f89 */ /* 0x000ea200000e0000 */
[----:B------:R-:W-:Y:S02]  /*5ef0*/  LOP3.LUT R12, R9, UR7, R12, 0x96, !PT ;  /* 0x00000007090c7c12 */ /* 0x000fe4000f8e960c */
[----:B------:R-:W-:Y:S01]  /*5f00*/  IMAD.WIDE.U32 R16, R3, -0x326172a9, RZ ;  /* 0xcd9e8d5703107825 */ /* 0x000fe200078e00ff */
[----:B---3--:R-:W-:-:S03]  /*5f10*/  FMNMX.FTZ R104, R104, R13, !PT ;  /* 0x0000000d68687209 */ /* 0x008fc60007810000 */
[----:B------:R-:W-:Y:S01]  /*5f20*/  FFMA.FTZ R3, R62, UR6, -R29 ;  /* 0x000000063e037c23 */ /* 0x000fe2000801081d */
[----:B------:R-:W-:-:S03]  /*5f30*/  LOP3.LUT R11, R17, UR8, R6, 0x96, !PT ;  /* 0x00000008110b7c12 */ /* 0x000fc6000f8e9606 */
[----:B------:R3:W-:Y:S01]  /*5f40*/  MUFU.EX2 R177, R3 ;  /* 0x0000000300b17308 */ /* 0x0007e20000000800 */
[----:B------:R-:W-:-:S04]  /*5f50*/  IMAD.WIDE.U32 R6, R7, -0x2daee0ad, RZ ;  /* 0xd2511f5307067825 */ /* 0x000fc800078e00ff */
[----:B-1----:R-:W-:Y:S01]  /*5f60*/  IMAD.WIDE.U32 R4, R5, -0x2daee0ad, RZ ;  /* 0xd2511f5305047825 */ /* 0x002fe200078e00ff */
[----:B------:R-:W-:-:S04]  /*5f70*/  LOP3.LUT R14, R7, UR7, R14, 0x96, !PT ;  /* 0x00000007070e7c12 */ /* 0x000fc8000f8e960e */
[----:B------:R-:W-:Y:S01]  /*5f80*/  LOP3.LUT R10, R5, UR25, R8, 0x96, !PT ;  /* 0x00000019050a7c12 */ /* 0x000fe2000f8e9608 */
[--C-:B------:R-:W-:Y:S01]  /*5f90*/  FFMA.FTZ R8, R66, UR6, -R29.reuse ;  /* 0x0000000642087c23 */ /* 0x100fe2000801081d */
[C---:B------:R-:W-:Y:S02]  /*5fa0*/  LOP3.LUT R20, R4.reuse, 0xffff, RZ, 0xc0, !PT ;  /* 0x0000ffff04147812 */ /* 0x040fe400078ec0ff */
[----:B------:R-:W-:Y:S01]  /*5fb0*/  LOP3.LUT R25, R4, 0xff, RZ, 0xc0, !PT ;  /* 0x000000ff04197812 */ /* 0x000fe200078ec0ff */
[----:B------:R-:W-:Y:S01]  /*5fc0*/  MUFU.EX2 R72, R8 ;  /* 0x0000000800487308 */ /* 0x000fe20000000800 */
[--C-:B------:R-:W-:Y:S01]  /*5fd0*/  SHF.R.U32.HI R22, RZ, 0x10, R4.reuse ;  /* 0x00000010ff167819 */ /* 0x100fe20000011604 */
[----:B---3--:R-:W-:Y:S01]  /*5fe0*/  FFMA.FTZ R3, R64, UR6, -R29 ;  /* 0x0000000640037c23 */ /* 0x008fe2000801081d */
[----:B------:R-:W-:Y:S01]  /*5ff0*/  SHF.R.U32.HI R24, RZ, 0x18, R4 ;  /* 0x00000018ff187819 */ /* 0x000fe20000011604 */
[----:B------:R-:W-:Y:S01]  /*6000*/  IMAD.WIDE.U32 R4, R11, -0x2daee0ad, RZ ;  /* 0xd2511f530b047825 */ /* 0x000fe200078e00ff */
[----:B--2---:R-:W-:Y:S01]  /*6010*/  FMNMX.FTZ R101, R101, R15, !PT ;  /* 0x0000000f65657209 */ /* 0x004fe20007810000 */
[----:B------:R-:W1:Y:S02]  /*6020*/  SHFL.BFLY PT, R11, R104, 0x1, 0x1f ;  /* 0x0c201f00680b7f89 */ /* 0x000e6400000e0000 */
[----:B------:R2:W3:Y:S01]  /*6030*/  MUFU.EX2 R108, R3 ;  /* 0x00000003006c7308 */ /* 0x0004e20000000800 */
[----:B------:R-:W-:-:S02]  /*6040*/  FSETP.NEU.FTZ.AND P1, PT, R101, -INF , PT ;  /* 0xff8000006500780b */ /* 0x000fc40003f3d000 */
[----:B------:R-:W-:Y:S01]  /*6050*/  LOP3.LUT R9, R5, UR25, R6, 0x96, !PT ;  /* 0x0000001905097c12 */ /* 0x000fe2000f8e9606 */
[----:B------:R-:W-:Y:S01]  /*6060*/  IMAD.WIDE.U32 R6, R12, -0x326172a9, RZ ;  /* 0xcd9e8d570c067825 */ /* 0x000fe200078e00ff */
[C---:B------:R-:W-:Y:S02]  /*6070*/  LOP3.LUT R15, R4.reuse, 0xffff, RZ, 0xc0, !PT ;  /* 0x0000ffff040f7812 */ /* 0x040fe400078ec0ff */
[----:B------:R-:W-:Y:S02]  /*6080*/  LOP3.LUT R21, R4, 0xff, RZ, 0xc0, !PT ;  /* 0x000000ff04157812 */ /* 0x000fe400078ec0ff */
[--C-:B------:R-:W-:Y:S02]  /*6090*/  SHF.R.U32.HI R17, RZ, 0x10, R4.reuse ;  /* 0x00000010ff117819 */ /* 0x100fe40000011604 */
[----:B------:R-:W-:Y:S02]  /*60a0*/  SHF.R.U32.HI R19, RZ, 0x18, R4 ;  /* 0x00000018ff137819 */ /* 0x000fe40000011604 */
[----:B------:R-:W-:-:S02]  /*60b0*/  SHF.R.U32.HI R4, RZ, 0x8, R20 ;  /* 0x00000008ff047819 */ /* 0x000fc40000011614 */
[C---:B------:R-:W-:Y:S01]  /*60c0*/  LOP3.LUT R12, R6.reuse, 0xffff, RZ, 0xc0, !PT ;  /* 0x0000ffff060c7812 */ /* 0x040fe200078ec0ff */
[----:B--2---:R-:W-:Y:S01]  /*60d0*/  FFMA.FTZ R3, R65, UR6, -R29 ;  /* 0x0000000641037c23 */ /* 0x004fe2000801081d */
[----:B------:R-:W-:Y:S01]  /*60e0*/  LOP3.LUT R13, R6, 0xff, RZ, 0xc0, !PT ;  /* 0x000000ff060d7812 */ /* 0x000fe200078ec0ff */
[----:B---3--:R-:W-:Y:S01]  /*60f0*/  STL [R1+0xd4], R108 ;  /* 0x0000d46c01007387 */ /* 0x008fe20000100800 */
[--C-:B------:R-:W-:Y:S01]  /*6100*/  SHF.R.U32.HI R20, RZ, 0x10, R6.reuse ;  /* 0x00000010ff147819 */ /* 0x100fe20000011606 */
[----:B------:R2:W3:Y:S01]  /*6110*/  MUFU.EX2 R67, R3 ;  /* 0x0000000300437308 */ /* 0x0004e20000000800 */
[----:B-1----:R-:W-:Y:S02]  /*6120*/  FMNMX.FTZ R104, R104, R11, !PT ;  /* 0x0000000b68687209 */ /* 0x002fe40007810000 */
[----:B------:R-:W-:Y:S02]  /*6130*/  SHF.R.U32.HI R26, RZ, 0x18, R6 ;  /* 0x00000018ff1a7819 */ /* 0x000fe40000011606 */
[----:B------:R-:W-:Y:S01]  /*6140*/  LOP3.LUT R8, R7, UR29, R18, 0x96, !PT ;  /* 0x0000001d07087c12 */ /* 0x000fe2000f8e9612 */
[----:B------:R-:W-:Y:S01]  /*6150*/  FMUL.FTZ R7, R104, UR6 ;  /* 0x0000000668077c20 */ /* 0x000fe20008410000 */
[----:B------:R-:W-:Y:S01]  /*6160*/  PRMT R25, R25, 0x5410, R4 ;  /* 0x0000541019197816 */ /* 0x000fe20000000004 */
[----:B------:R-:W-:Y:S01]  /*6170*/  IMAD.WIDE.U32 R4, R14, -0x326172a9, RZ ;  /* 0xcd9e8d570e047825 */ /* 0x000fe200078e00ff */
[----:B------:R-:W-:-:S02]  /*6180*/  SHF.R.U32.HI R11, RZ, 0x8, R15 ;  /* 0x00000008ff0b7819 */ /* 0x000fc4000001160f */
[----:B------:R-:W-:Y:S02]  /*6190*/  LOP3.LUT R14, R4, 0xffff, RZ, 0xc0, !PT ;  /* 0x0000ffff040e7812 */ /* 0x000fe400078ec0ff */
[----:B------:R-:W-:Y:S01]  /*61a0*/  SHF.R.U32.HI R15, RZ, 0x10, R4 ;  /* 0x00000010ff0f7819 */ /* 0x000fe20000011604 */
[----:B--2---:R-:W-:Y:S01]  /*61b0*/  FMUL.FTZ R3, R101, UR6 ;  /* 0x0000000665037c20 */ /* 0x004fe20008410000 */
[----:B------:R-:W-:Y:S01]  /*61c0*/  PRMT R32, R21, 0x5410, R11 ;  /* 0x0000541015207816 */ /* 0x000fe2000000000b */
[----:B---3--:R-:W-:Y:S01]  /*61d0*/  STL [R1+0xd0], R67 ;  /* 0x0000d04301007387 */ /* 0x008fe20000100800 */
[----:B------:R-:W-:Y:S02]  /*61e0*/  LOP3.LUT R11, R9, 0xff, RZ, 0xc0, !PT ;  /* 0x000000ff090b7812 */ /* 0x000fe400078ec0ff */
[----:B------:R-:W-:Y:S01]  /*61f0*/  FSEL R28, R3, RZ, P1 ;  /* 0x000000ff031c7208 */ /* 0x000fe20000800000 */
[----:B------:R-:W-:Y:S01]  /*6200*/  STL [R1+0x1a0], R101 ;  /* 0x0001a06501007387 */ /* 0x000fe20000100800 */
[----:B------:R-:W-:-:S02]  /*6210*/  FSETP.NEU.FTZ.AND P1, PT, R104, -INF , PT ;  /* 0xff8000006800780b */ /* 0x000fc40003f3d000 */
[----:B------:R-:W-:Y:S01]  /*6220*/  F2FP.BF16.F32.PACK_AB R0, R72, R67 ;  /* 0x000000434800723e */ /* 0x000fe200000010ff */
[--C-:B------:R-:W-:Y:S01]  /*6230*/  FFMA.FTZ R3, R78, UR6, -R28.reuse ;  /* 0x000000064e037c23 */ /* 0x100fe2000801081c */
[----:B------:R-:W-:Y:S01]  /*6240*/  FFMA.FTZ R6, R69, UR6, -R28 ;  /* 0x0000000645067c23 */ /* 0x000fe2000801081c */
[----:B------:R-:W-:Y:S01]  /*6250*/  FSEL R18, R7, RZ, P1 ;  /* 0x000000ff07127208 */ /* 0x000fe20000800000 */
[----:B------:R1:W-:Y:S01]  /*6260*/  STL [R1+0xd8], R72 ;  /* 0x0000d84801007387 */ /* 0x0003e20000100800 */
[----:B------:R2:W-:Y:S01]  /*6270*/  MUFU.EX2 R205, R3 ;  /* 0x0000000300cd7308 */ /* 0x0005e20000000800 */
[----:B------:R-:W-:Y:S02]  /*6280*/  SHF.R.U32.HI R7, RZ, 0x8, R12 ;  /* 0x00000008ff077819 */ /* 0x000fe4000001160c */
[----:B------:R-:W-:Y:S01]  /*6290*/  SHF.R.U32.HI R12, RZ, 0x18, R10 ;  /* 0x00000018ff0c7819 */ /* 0x000fe2000001160a */
[----:B------:R-:W-:Y:S01]  /*62a0*/  STL [R1+0x1a4], R104 ;  /* 0x0001a46801007387 */ /* 0x000fe20000100800 */
[----:B------:R-:W-:-:S02]  /*62b0*/  PRMT R216, R0, 0x7610, R216 ;  /* 0x0000761000d87816 */ /* 0x000fc400000000d8 */
[----:B------:R-:W-:Y:S01]  /*62c0*/  PRMT R211, R0, 0x7632, R211 ;  /* 0x0000763200d37816 */ /* 0x000fe200000000d3 */
[----:B------:R3:W-:Y:S01]  /*62d0*/  MUFU.EX2 R206, R6 ;  /* 0x0000000600ce7308 */ /* 0x0007e20000000800 */
[----:B--2---:R-:W-:Y:S02]  /*62e0*/  LOP3.LUT R3, R22, 0xff, RZ, 0xc0, !PT ;  /* 0x000000ff16037812 */ /* 0x004fe400078ec0ff */
[----:B------:R-:W-:Y:S02]  /*62f0*/  PRMT R22, R13, 0x5410, R7 ;  /* 0x000054100d167816 */ /* 0x000fe40000000007 */
[----:B------:R-:W-:Y:S02]  /*6300*/  PRMT R27, R3, 0x5410, R24 ;  /* 0x00005410031b7816 */ /* 0x000fe40000000018 */
[----:B------:R-:W-:Y:S01]  /*6310*/  LOP3.LUT R3, R5, UR29, R16, 0x96, !PT ;  /* 0x0000001d05037c12 */ /* 0x000fe2000f8e9610 */
[----:B------:R-:W-:Y:S01]  /*6320*/  FFMA.FTZ R5, R87, UR6, -R18 ;  /* 0x0000000657057c23 */ /* 0x000fe20008010812 */
[----:B---3--:R-:W-:Y:S01]  /*6330*/  FFMA.FTZ R6, R71, UR6, -R28 ;  /* 0x0000000647067c23 */ /* 0x008fe2000801081c */
[----:B------:R-:W-:-:S02]  /*6340*/  LOP3.LUT R16, R4, 0xff, RZ, 0xc0, !PT ;  /* 0x000000ff04107812 */ /* 0x000fc400078ec0ff */
[----:B------:R-:W-:Y:S01]  /*6350*/  SHF.R.U32.HI R7, RZ, 0x10, R10 ;  /* 0x00000010ff077819 */ /* 0x000fe2000001160a */
[----:B------:R2:W-:Y:S01]  /*6360*/  MUFU.EX2 R243, R6 ;  /* 0x0000000600f37308 */ /* 0x0005e20000000800 */
[----:B------:R-:W-:Y:S02]  /*6370*/  LOP3.LUT R13, R10, 0xff, RZ, 0xc0, !PT ;  /* 0x000000ff0a0d7812 */ /* 0x000fe400078ec0ff */
[----:B------:R-:W-:-:S04]  /*6380*/  LOP3.LUT R7, R7, 0xff, RZ, 0xc0, !PT ;  /* 0x000000ff07077812 */ /* 0x000fc800078ec0ff */
[----:B------:R-:W-:Y:S01]  /*6390*/  PRMT R21, R7, 0x5410, R12 ;  /* 0x0000541007157816 */ /* 0x000fe2000000000c */
[----:B------:R3:W-:Y:S01]  /*63a0*/  MUFU.EX2 R242, R5 ;  /* 0x0000000500f27308 */ /* 0x0007e20000000800 */
[----:B------:R-:W-:Y:S02]  /*63b0*/  SHF.R.U32.HI R7, RZ, 0x10, R9 ;  /* 0x00000010ff077819 */ /* 0x000fe40000011609 */
[----:B--2---:R-:W-:Y:S02]  /*63c0*/  LOP3.LUT R6, R17, 0xff, RZ, 0xc0, !PT ;  /* 0x000000ff11067812 */ /* 0x004fe400078ec0ff */
[----:B------:R-:W-:Y:S01]  /*63d0*/  SHF.R.U32.HI R17, RZ, 0x18, R4 ;  /* 0x00000018ff117819 */ /* 0x000fe20000011604 */
[--C-:B------:R-:W-:Y:S01]  /*63e0*/  FFMA.FTZ R4, R79, UR6, -R18.reuse ;  /* 0x000000064f047c23 */ /* 0x100fe20008010812 */
[----:B------:R-:W-:Y:S02]  /*63f0*/  PRMT R39, R6, 0x5410, R19 ;  /* 0x0000541006277816 */ /* 0x000fe40000000013 */
[----:B------:R-:W-:Y:S01]  /*6400*/  LOP3.LUT R6, R10, 0xffff, RZ, 0xc0, !PT ;  /* 0x0000ffff0a067812 */ /* 0x000fe200078ec0ff */
[----:B------:R2:W-:Y:S01]  /*6410*/  MUFU.EX2 R240, R4 ;  /* 0x0000000400f07308 */ /* 0x0005e20000000800 */
[----:B---3--:R-:W-:Y:S01]  /*6420*/  FFMA.FTZ R5, R84, UR6, -R18 ;  /* 0x0000000654057c23 */ /* 0x008fe20008010812 */
[----:B------:R-:W-:Y:S01]  /*6430*/  LOP3.LUT R10, R20, 0xff, RZ, 0xc0, !PT ;  /* 0x000000ff140a7812 */ /* 0x000fe200078ec0ff */
[----:B------:R-:W-:Y:S01]  /*6440*/  IMAD.U32 R20, RZ, RZ, UR13 ;  /* 0x0000000dff147e24 */ /* 0x000fe2000f8e00ff */
[----:B------:R-:W-:-:S02]  /*6450*/  SHF.R.U32.HI R6, RZ, 0x8, R6 ;  /* 0x00000008ff067819 */ /* 0x000fc40000011606 */
[----:B------:R-:W-:Y:S02]  /*6460*/  PRMT R19, R10, 0x5410, R26 ;  /* 0x000054100a137816 */ /* 0x000fe4000000001a */
[----:B------:R3:W-:Y:S01]  /*6470*/  MUFU.EX2 R241, R5 ;  /* 0x0000000500f17308 */ /* 0x0007e20000000800 */
[----:B------:R-:W-:Y:S02]  /*6480*/  SHF.R.U32.HI R10, RZ, 0x18, R9 ;  /* 0x00000018ff0a7819 */ /* 0x000fe40000011609 */
[----:B------:R-:W-:Y:S01]  /*6490*/  PRMT R13, R13, 0x5410, R6 ;  /* 0x000054100d0d7816 */ /* 0x000fe20000000006 */
[----:B------:R-:W-:Y:S01]  /*64a0*/  FFMA.FTZ R6, R75, UR6, -R18 ;  /* 0x000000064b067c23 */ /* 0x000fe20008010812 */
[----:B------:R-:W-:-:S03]  /*64b0*/  LEA R20, R20, UR13, 0x10 ;  /* 0x0000000d14147c11 */ /* 0x000fc6000f8e80ff */
[----:B------:R4:W-:Y:S01]  /*64c0*/  MUFU.EX2 R252, R6 ;  /* 0x0000000600fc7308 */ /* 0x0009e20000000800 */
[----:B--2---:R-:W-:Y:S02]  /*64d0*/  LOP3.LUT R4, R9, 0xffff, RZ, 0xc0, !PT ;  /* 0x0000ffff09047812 */ /* 0x004fe400078ec0ff */
[----:B------:R-:W-:Y:S02]  /*64e0*/  SHF.R.U32.HI R9, RZ, 0x18, R8 ;  /* 0x00000018ff097819 */ /* 0x000fe40000011608 */
[----:B------:R-:W-:Y:S01]  /*64f0*/  SHF.R.U32.HI R4, RZ, 0x8, R4 ;  /* 0x00000008ff047819 */ /* 0x000fe20000011604 */
[----:B---3--:R-:W-:-:S03]  /*6500*/  FFMA.FTZ R5, R70, UR6, -R18 ;  /* 0x0000000646057c23 */ /* 0x008fc60008010812 */
[----:B------:R-:W-:Y:S02]  /*6510*/  PRMT R24, R11, 0x5410, R4 ;  /* 0x000054100b187816 */ /* 0x000fe40000000004 */
[C---:B------:R-:W-:Y:S01]  /*6520*/  LOP3.LUT R4, R8.reuse, 0xffff, RZ, 0xc0, !PT ;  /* 0x0000ffff08047812 */ /* 0x040fe200078ec0ff */
[----:B------:R2:W-:Y:S01]  /*6530*/  MUFU.EX2 R195, R5 ;  /* 0x0000000500c37308 */ /* 0x0005e20000000800 */
[----:B------:R-:W-:Y:S01]  /*6540*/  LOP3.LUT R11, R8, 0xff, RZ, 0xc0, !PT ;  /* 0x000000ff080b7812 */ /* 0x000fe200078ec0ff */
[----:B----4-:R-:W-:-:S06]  /*6550*/  FFMA.FTZ R6, R77, UR6, -R18 ;  /* 0x000000064d067c23 */ /* 0x010fcc0008010812 */
[----:B------:R3:W4:Y:S01]  /*6560*/  MUFU.EX2 R113, R6 ;  /* 0x0000000600717308 */ /* 0x0007220000000800 */
[----:B--2---:R-:W-:Y:S02]  /*6570*/  SHF.R.U32.HI R5, RZ, 0x10, R8 ;  /* 0x00000010ff057819 */ /* 0x004fe40000011608 */
[----:B------:R-:W-:Y:S02]  /*6580*/  LOP3.LUT R8, R7, 0xff, RZ, 0xc0, !PT ;  /* 0x000000ff07087812 */ /* 0x000fe400078ec0ff */
[----:B------:R-:W-:Y:S02]  /*6590*/  SHF.R.U32.HI R7, RZ, 0x8, R4 ;  /* 0x00000008ff077819 */ /* 0x000fe40000011604 */
[----:B------:R-:W-:Y:S02]  /*65a0*/  SHF.R.U32.HI R4, RZ, 0x8, R14 ;  /* 0x00000008ff047819 */ /* 0x000fe4000001160e */
[----:B------:R-:W-:Y:S01]  /*65b0*/  LOP3.LUT R5, R5, 0xff, RZ, 0xc0, !PT ;  /* 0x000000ff05057812 */ /* 0x000fe200078ec0ff */
[----:B---3--:R-:W-:Y:S01]  /*65c0*/  FFMA.FTZ R6, R76, UR6, -R18 ;  /* 0x000000064c067c23 */ /* 0x008fe20008010812 */
[----:B------:R-:W-:Y:S01]  /*65d0*/  PRMT R14, R8, 0x5410, R10 ;  /* 0x00005410080e7816 */ /* 0x000fe2000000000a */
[----:B----4-:R-:W-:Y:S01]  /*65e0*/  STL [R1+0xa0], R113 ;  /* 0x0000a07101007387 */ /* 0x010fe20000100800 */
[----:B------:R-:W-:Y:S01]  /*65f0*/  PRMT R12, R16, 0x5410, R4 ;  /* 0x00005410100c7816 */ /* 0x000fe20000000004 */
[----:B------:R2:W3:Y:S01]  /*6600*/  MUFU.EX2 R111, R6 ;  /* 0x00000006006f7308 */ /* 0x0004e20000000800 */
[----:B------:R-:W-:-:S02]  /*6610*/  PRMT R10, R5, 0x5410, R9 ;  /* 0x00005410050a7816 */ /* 0x000fc40000000009 */
[----:B------:R-:W-:Y:S02]  /*6620*/  LOP3.LUT R4, R3, 0xffff, RZ, 0xc0, !PT ;  /* 0x0000ffff03047812 */ /* 0x000fe400078ec0ff */
[----:B------:R-:W-:Y:S02]  /*6630*/  SHF.R.U32.HI R5, RZ, 0x10, R3 ;  /* 0x00000010ff057819 */ /* 0x000fe40000011603 */
[----:B------:R-:W-:Y:S02]  /*6640*/  SHF.R.U32.HI R8, RZ, 0x8, R4 ;  /* 0x00000008ff087819 */ /* 0x000fe40000011604 */
[----:B------:R-:W-:Y:S01]  /*6650*/  LOP3.LUT R4, R5, 0xff, RZ, 0xc0, !PT ;  /* 0x000000ff05047812 */ /* 0x000fe200078ec0ff */
[----:B------:R-:W-:Y:S01]  /*6660*/  FFMA.FTZ R5, R73, UR6, -R18 ;  /* 0x0000000649057c23 */ /* 0x000fe20008010812 */
[----:B------:R-:W-:Y:S02]  /*6670*/  LOP3.LUT R9, R3, 0xff, RZ, 0xc0, !PT ;  /* 0x000000ff03097812 */ /* 0x000fe400078ec0ff */
[----:B------:R-:W-:Y:S01]  /*6680*/  PRMT R11, R11, 0x5410, R7 ;  /* 0x000054100b0b7816 */ /* 0x000fe20000000007 */
[----:B------:R-:W4:Y:S01]  /*6690*/  MUFU.EX2 R112, R5 ;  /* 0x0000000500707308 */ /* 0x000f220000000800 */
[----:B------:R-:W-:-:S02]  /*66a0*/  HSET2.LE.AND R2, R10, R20, PT ;  /* 0x000000140a027233 */ /* 0x000fc40003803000 */
[----:B--2---:R-:W-:Y:S01]  /*66b0*/  SHF.R.U32.HI R6, RZ, 0x18, R3 ;  /* 0x00000018ff067819 */ /* 0x004fe20000011603 */
[----:B---3--:R-:W-:Y:S01]  /*66c0*/  STL [R1+0x98], R111 ;  /* 0x0000986f01007387 */ /* 0x008fe20000100800 */
[----:B------:R-:W-:Y:S02]  /*66d0*/  F2FP.BF16.F32.PACK_AB R3, R240, R242 ;  /* 0x000000f2f003723e */ /* 0x000fe400000010ff */
[----:B------:R-:W-:Y:S01]  /*66e0*/  PRMT R6, R4, 0x5410, R6 ;  /* 0x0000541004067816 */ /* 0x000fe20000000006 */
[----:B------:R-:W-:Y:S01]  /*66f0*/  FFMA.FTZ R4, R86, UR6, -R28 ;  /* 0x0000000656047c23 */ /* 0x000fe2000801081c */
[C---:B------:R-:W-:Y:S02]  /*6700*/  PRMT R91, R3.reuse, 0x7610, R91 ;  /* 0x00007610035b7816 */ /* 0x040fe4000000005b */
[----:B------:R-:W-:Y:S01]  /*6710*/  PRMT R89, R3, 0x7632, R89 ;  /* 0x0000763203597816 */ /* 0x000fe20000000059 */
[----:B------:R2:W3:Y:S01]  /*6720*/  MUFU.EX2 R215, R4 ;  /* 0x0000000400d77308 */ /* 0x0004e20000000800 */
[----:B------:R-:W-:-:S02]  /*6730*/  F2FP.BF16.F32.PACK_AB R3, R195, R241 ;  /* 0x000000f1c303723e */ /* 0x000fc400000010ff */
[----:B------:R-:W-:Y:S02]  /*6740*/  HSET2.LE.AND R0, R11, R20, PT ;  /* 0x000000140b007233 */ /* 0x000fe40003803000 */
[C---:B------:R-:W-:Y:S01]  /*6750*/  PRMT R236, R3.reuse, 0x7610, R236 ;  /* 0x0000761003ec7816 */ /* 0x040fe200000000ec */
[----:B----4-:R-:W-:Y:S01]  /*6760*/  STL [R1+0x9c], R112 ;  /* 0x00009c7001007387 */ /* 0x010fe20000100800 */
[----:B------:R-:W-:Y:S02]  /*6770*/  PRMT R234, R3, 0x7632, R234 ;  /* 0x0000763203ea7816 */ /* 0x000fe400000000ea */
[----:B------:R-:W-:Y:S02]  /*6780*/  F2FP.BF16.F32.PACK_AB R3, R113, R252 ;  /* 0x000000fc7103723e */ /* 0x000fe400000010ff */
[----:B------:R-:W-:Y:S02]  /*6790*/  F2FP.BF16.F32.PACK_AB R5, R248, R249 ;  /* 0x000000f9f805723e */ /* 0x000fe400000010ff */
[----:B------:R-:W-:-:S02]  /*67a0*/  PRMT R238, R3, 0x7610, R238 ;  /* 0x0000761003ee7816 */ /* 0x000fc400000000ee */
[----:B------:R-:W-:Y:S01]  /*67b0*/  PRMT R235, R3, 0x7632, R235 ;  /* 0x0000763203eb7816 */ /* 0x000fe200000000eb */
[--C-:B------:R-:W-:Y:S01]  /*67c0*/  FFMA.FTZ R3, R90, UR6, -R28.reuse ;  /* 0x000000065a037c23 */ /* 0x100fe2000801081c */
[----:B--2---:R-:W-:Y:S01]  /*67d0*/  FFMA.FTZ R4, R92, UR6, -R28 ;  /* 0x000000065c047c23 */ /* 0x004fe2000801081c */
[C---:B------:R-:W-:Y:S02]  /*67e0*/  PRMT R94, R5.reuse, 0x7632, R94 ;  /* 0x00007632055e7816 */ /* 0x040fe4000000005e */
[----:B------:R2:W-:Y:S01]  /*67f0*/  MUFU.EX2 R246, R3 ;  /* 0x0000000300f67308 */ /* 0x0005e20000000800 */
[----:B------:R-:W-:Y:S02]  /*6800*/  PRMT R93, R5, 0x7610, R93 ;  /* 0x00007610055d7816 */ /* 0x000fe4000000005d */
[----:B------:R-:W-:Y:S02]  /*6810*/  F2FP.BF16.F32.PACK_AB R5, R213, R114 ;  /* 0x00000072d505723e */ /* 0x000fe400000010ff */
[----:B------:R-:W-:-:S02]  /*6820*/  LOP3.LUT R7, R15, 0xff, RZ, 0xc0, !PT ;  /* 0x000000ff0f077812 */ /* 0x000fc400078ec0ff */
[C---:B------:R-:W-:Y:S01]  /*6830*/  PRMT R239, R5.reuse, 0x7632, R239 ;  /* 0x0000763205ef7816 */ /* 0x040fe200000000ef */
[----:B------:R4:W1:Y:S01]  /*6840*/  MUFU.EX2 R214, R4 ;  /* 0x0000000400d67308 */ /* 0x0008620000000800 */
[----:B------:R-:W-:Y:S02]  /*6850*/  PRMT R237, R5, 0x7610, R237 ;  /* 0x0000761005ed7816 */ /* 0x000fe400000000ed */
[----:B------:R-:W-:Y:S02]  /*6860*/  F2FP.BF16.F32.PACK_AB R5, R244, R193 ;  /* 0x000000c1f405723e */ /* 0x000fe400000010ff */
[----:B------:R-:W-:Y:S02]  /*6870*/  PRMT R7, R7, 0x5410, R17 ;  /* 0x0000541007077816 */ /* 0x000fe40000000011 */
[----:B------:R-:W-:Y:S02]  /*6880*/  PRMT R233, R5, 0x7632, R233 ;  /* 0x0000763205e97816 */ /* 0x000fe400000000e9 */
[----:B--2---:R-:W-:-:S02]  /*6890*/  F2FP.BF16.F32.PACK_AB R3, R110, R109 ;  /* 0x0000006d6e03723e */ /* 0x004fc400000010ff */
[----:B------:R-:W-:Y:S02]  /*68a0*/  PRMT R232, R5, 0x7610, R232 ;  /* 0x0000761005e87816 */ /* 0x000fe400000000e8 */
[C---:B------:R-:W-:Y:S02]  /*68b0*/  PRMT R228, R3.reuse, 0x7632, R228 ;  /* 0x0000763203e47816 */ /* 0x040fe400000000e4 */
[----:B------:R-:W-:Y:S02]  /*68c0*/  PRMT R227, R3, 0x7610, R227 ;  /* 0x0000761003e37816 */ /* 0x000fe400000000e3 */
[----:B----4-:R-:W-:Y:S02]  /*68d0*/  F2FP.BF16.F32.PACK_AB R4, R112, R111 ;  /* 0x0000006f7004723e */ /* 0x010fe400000010ff */
[----:B------:R-:W-:Y:S01]  /*68e0*/  F2FP.BF16.F32.PACK_AB R3, R206, R205 ;  /* 0x000000cdce03723e */ /* 0x000fe200000010ff */
[----:B------:R-:W2:Y:S01]  /*68f0*/  LDSM.16.MT88.4 R112, [R192+0x9400] ;  /* 0x00940000c070783b */ /* 0x000ea20000004200 */
[----:B------:R-:W-:-:S02]  /*6900*/  PRMT R230, R4, 0x7610, R230 ;  /* 0x0000761004e67816 */ /* 0x000fc400000000e6 */
[----:B------:R-:W-:Y:S01]  /*6910*/  PRMT R229, R4, 0x7632, R229 ;  /* 0x0000763204e57816 */ /* 0x000fe200000000e5 */
[----:B------:R-:W-:Y:S01]  /*6920*/  FFMA.FTZ R4, R85, UR6, -R28 ;  /* 0x0000000655047c23 */ /* 0x000fe2000801081c */
[C---:B------:R-:W-:Y:S02]  /*6930*/  PRMT R219, R3.reuse, 0x7610, R219 ;  /* 0x0000761003db7816 */ /* 0x040fe400000000db */
[----:B------:R-:W-:Y:S01]  /*6940*/  PRMT R217, R3, 0x7632, R217 ;  /* 0x0000763203d97816 */ /* 0x000fe200000000d9 */
[----:B------:R4:W-:Y:S01]  /*6950*/  MUFU.EX2 R245, R4 ;  /* 0x0000000400f57308 */ /* 0x0009e20000000800 */
[----:B---3--:R-:W-:Y:S02]  /*6960*/  F2FP.BF16.F32.PACK_AB R3, R215, R243 ;  /* 0x000000f3d703723e */ /* 0x008fe400000010ff */
[----:B------:R-:W-:Y:S02]  /*6970*/  F2FP.BF16.F32.PACK_AB R5, R250, R251 ;  /* 0x000000fbfa05723e */ /* 0x000fe400000010ff */
[----:B------:R-:W-:-:S02]  /*6980*/  PRMT R224, R3, 0x7610, R224 ;  /* 0x0000761003e07816 */ /* 0x000fc400000000e0 */
[----:B------:R-:W-:Y:S02]  /*6990*/  PRMT R223, R3, 0x7632, R223 ;  /* 0x0000763203df7816 */ /* 0x000fe400000000df */
[----:B-1----:R-:W-:Y:S02]  /*69a0*/  F2FP.BF16.F32.PACK_AB R3, R246, R214 ;  /* 0x000000d6f603723e */ /* 0x002fe400000010ff */
[----:B------:R-:W-:Y:S02]  /*69b0*/  PRMT R90, R5, 0x7610, R90 ;  /* 0x00007610055a7816 */ /* 0x000fe4000000005a */
[C---:B------:R-:W-:Y:S02]  /*69c0*/  PRMT R220, R3.reuse, 0x7610, R220 ;  /* 0x0000761003dc7816 */ /* 0x040fe400000000dc */
[----:B------:R-:W-:Y:S01]  /*69d0*/  PRMT R218, R3, 0x7632, R218 ;  /* 0x0000763203da7816 */ /* 0x000fe200000000da */
[----:B----4-:R-:W-:Y:S01]  /*69e0*/  FFMA.FTZ R4, R88, UR6, -R28 ;  /* 0x0000000658047c23 */ /* 0x010fe2000801081c */
[----:B------:R-:W-:-:S02]  /*69f0*/  PRMT R92, R5, 0x7632, R92 ;  /* 0x00007632055c7816 */ /* 0x000fc4000000005c */
[----:B------:R-:W-:Y:S01]  /*6a00*/  F2FP.BF16.F32.PACK_AB R5, R56, R212 ;  /* 0x000000d43805723e */ /* 0x000fe200000010ff */
[----:B------:R-:W1:Y:S01]  /*6a10*/  MUFU.EX2 R247, R4 ;  /* 0x0000000400f77308 */ /* 0x000e620000000800 */
[----:B------:R-:W-:Y:S02]  /*6a20*/  PRMT R8, R9, 0x5410, R8 ;  /* 0x0000541009087816 */ /* 0x000fe40000000008 */
[C---:B------:R-:W-:Y:S02]  /*6a30*/  PRMT R226, R5.reuse, 0x7610, R226 ;  /* 0x0000761005e27816 */ /* 0x040fe400000000e2 */
[----:B------:R-:W-:Y:S02]  /*6a40*/  PRMT R225, R5, 0x7632, R225 ;  /* 0x0000763205e17816 */ /* 0x000fe400000000e1 */
[----:B-1----:R-:W-:Y:S02]  /*6a50*/  F2FP.BF16.F32.PACK_AB R3, R247, R245 ;  /* 0x000000f5f703723e */ /* 0x002fe400000010ff */
[----:B------:R-:W-:-:S02]  /*6a60*/  F2FP.BF16.F32.PACK_AB R4, R108, R177 ;  /* 0x000000b16c04723e */ /* 0x000fc400000010ff */
[C---:B------:R-:W-:Y:S01]  /*6a70*/  PRMT R210, R3.reuse, 0x7610, R210 ;  /* 0x0000761003d27816 */ /* 0x040fe200000000d2 */
[----:B------:R-:W1:Y:S01]  /*6a80*/  LDSM.16.MT88.4 R108, [R194+0x9400] ;  /* 0x00940000c26c783b */ /* 0x000e620000004200 */
[----:B------:R-:W-:Y:S02]  /*6a90*/  PRMT R209, R3, 0x7632, R209 ;  /* 0x0000763203d17816 */ /* 0x000fe400000000d1 */
[----:B------:R-:W-:Y:S02]  /*6aa0*/  PRMT R3, R91, 0x5410, R89 ;  /* 0x000054105b037816 */ /* 0x000fe40000000059 */
[----:B------:R-:W-:Y:S02]  /*6ab0*/  PRMT R222, R4, 0x7610, R222 ;  /* 0x0000761004de7816 */ /* 0x000fe400000000de */
[----:B------:R-:W-:Y:S02]  /*6ac0*/  LOP3.LUT R76, R0, R3, RZ, 0xc0, !PT ;  /* 0x00000003004c7212 */ /* 0x000fe400078ec0ff */
[----:B------:R-:W-:-:S02]  /*6ad0*/  PRMT R3, R93, 0x5410, R94 ;  /* 0x000054105d037816 */ /* 0x000fc4000000005e */
[--C-:B------:R-:W-:Y:S02]  /*6ae0*/  HSET2.LE.AND R0, R22, R20.reuse, PT ;  /* 0x0000001416007233 */ /* 0x100fe40003803000 */
[----:B------:R-:W-:Y:S02]  /*6af0*/  LOP3.LUT R77, R2, R3, RZ, 0xc0, !PT ;  /* 0x00000003024d7212 */ /* 0x000fe400078ec0ff */
[----:B------:R-:W-:Y:S02]  /*6b00*/  PRMT R3, R236, 0x5410, R234 ;  /* 0x00005410ec037816 */ /* 0x000fe400000000ea */
[----:B------:R-:W-:Y:S02]  /*6b10*/  HSET2.LE.AND R2, R19, R20, PT ;  /* 0x0000001413027233 */ /* 0x000fe40003803000 */
        /* <DEDUP_REMOVED lines=27> */
[----:B------:R-:W-:Y:S02]  /*6cd0*/  PRMT R221, R4, 0x7632, R221 ;  /* 0x0000763204dd7816 */ /* 0x000fe400000000dd */
[--C-:B------:R-:W-:Y:S01]  /*6ce0*/  HSET2.LE.AND R0, R24, R20.reuse, PT ;  /* 0x0000001418007233 */ /* 0x100fe20003803000 */
[----:B------:R-:W-:Y:S01]  /*6cf0*/  HMMA.16816.F32.BF16 R4, R76, R116, RZ ;  /* 0x000000744c04723c */ /* 0x000fe200000418ff */
[----:B------:R-:W-:Y:S02]  /*6d00*/  LOP3.LUT R75, R2, R3, RZ, 0xc0, !PT ;  /* 0x00000003024b7212 */ /* 0x000fe400078ec0ff */
[----:B------:R-:W-:Y:S02]  /*6d10*/  PRMT R2, R222, 0x5410, R221 ;  /* 0x00005410de027816 */ /* 0x000fe400000000dd */
[----:B------:R-:W-:Y:S01]  /*6d20*/  PRMT R3, R220, 0x5410, R218 ;  /* 0x00005410dc037816 */ /* 0x000fe200000000da */
[----:B------:R-:W-:Y:S01]  /*6d30*/  HMMA.16816.F32.BF16 R24, R68, R120, RZ ;  /* 0x000000784418723c */ /* 0x000fe200000418ff */
[----:B------:R-:W-:Y:S01]  /*6d40*/  LOP3.LUT R64, R0, R2, RZ, 0xc0, !PT ;  /* 0x0000000200407212 */ /* 0x000fe200078ec0ff */
[----:B------:R-:W-:Y:S01]  /*6d50*/  IMAD.MOV.U32 R117, RZ, RZ, R56 ;  /* 0x000000ffff757224 */ /* 0x000fe200078e0038 */
[----:B------:R-:W-:-:S02]  /*6d60*/  HSET2.LE.AND R0, R14, R20, PT ;  /* 0x000000140e007233 */ /* 0x000fc40003803000 */
[--C-:B------:R-:W-:Y:S01]  /*6d70*/  HSET2.LE.AND R2, R32, R20.reuse, PT ;  /* 0x0000001420027233 */ /* 0x100fe20003803000 */
[----:B------:R-:W-:Y:S02]  /*6d80*/  HMMA.16816.F32.BF16 R12, R76, R120, RZ ;  /* 0x000000784c0c723c */ /* 0x000fe400000418ff */
[----:B------:R-:W-:Y:S02]  /*6d90*/  LOP3.LUT R65, R0, R3, RZ, 0xc0, !PT ;  /* 0x0000000300417212 */ /* 0x000fe400078ec0ff */
[----:B------:R-:W-:Y:S02]  /*6da0*/  PRMT R3, R216, 0x5410, R211 ;  /* 0x00005410d8037816 */ /* 0x000fe400000000d3 */
[----:B------:R-:W-:Y:S02]  /*6db0*/  HSET2.LE.AND R0, R39, R20, PT ;  /* 0x0000001427007233 */ /* 0x000fe40003803000 */
[----:B------:R-:W-:Y:S02]  /*6dc0*/  LOP3.LUT R66, R2, R3, RZ, 0xc0, !PT ;  /* 0x0000000302427212 */ /* 0x000fe400078ec0ff */
[----:B------:R-:W-:-:S02]  /*6dd0*/  PRMT R2, R210, 0x5410, R209 ;  /* 0x00005410d2027816 */ /* 0x000fc400000000d1 */
[----:B--2---:R-:W-:Y:S01]  /*6de0*/  HMMA.16816.F32.BF16 R4, R72, R112, R4 ;  /* 0x000000704804723c */ /* 0x004fe20000041804 */
[----:B------:R-:W-:Y:S02]  /*6df0*/  LOP3.LUT R3, R81, UR4, RZ, 0x3c, !PT ;  /* 0x0000000451037c12 */ /* 0x000fe4000f8e3cff */
[----:B------:R-:W-:Y:S02]  /*6e00*/  LOP3.LUT R67, R0, R2, RZ, 0xc0, !PT ;  /* 0x0000000200437212 */ /* 0x000fe400078ec0ff */
[----:B------:R-:W-:Y:S02]  /*6e10*/  LOP3.LUT R0, R33, UR24, R52, 0x96, !PT ;  /* 0x0000001821007c12 */ /* 0x000fe4000f8e9634 */
[----:B------:R-:W-:-:S03]  /*6e20*/  LOP3.LUT R2, R81, UR4, RZ, 0x3c, !PT ;  /* 0x0000000451027c12 */ /* 0x000fc6000f8e3cff */
[----:B------:R-:W-:Y:S06]  /*6e30*/  HMMA.16816.F32.BF16 R8, R64, R112, R8 ;  /* 0x000000704008723c */ /* 0x000fec0000041808 */
[----:B-1----:R-:W-:Y:S08]  /*6e40*/  HMMA.16816.F32.BF16 R12, R72, R108, R12 ;  /* 0x0000006c480c723c */ /* 0x002ff0000004180c */
[----:B------:R-:W-:-:S02]  /*6e50*/  IMAD.MOV.U32 R104, RZ, RZ, R6 ;  /* 0x000000ffff687224 */ /* 0x000fc400078e0006 */
[----:B------:R-:W-:Y:S02]  /*6e60*/  IMAD.MOV.U32 R101, RZ, RZ, R7 ;  /* 0x000000ffff657224 */ /* 0x000fe400078e0007 */
[----:B------:R-:W-:Y:S02]  /*6e70*/  IMAD.MOV.U32 R176, RZ, RZ, R4 ;  /* 0x000000ffffb07224 */ /* 0x000fe400078e0004 */
[----:B------:R-:W-:Y:S02]  /*6e80*/  IMAD.MOV.U32 R121, RZ, RZ, R5 ;  /* 0x000000ffff797224 */ /* 0x000fe400078e0005 */
[----:B------:R-:W-:-:S04]  /*6e90*/  IMAD.WIDE.U32 R6, R0, -0x2daee0ad, RZ ;  /* 0xd2511f5300067825 */ /* 0x000fc800078e00ff */
[----:B------:R-:W-:Y:S01]  /*6ea0*/  IMAD.MOV.U32 R81, RZ, RZ, R8 ;  /* 0x000000ffff517224 */ /* 0x000fe200078e0008 */
[----:B------:R-:W-:Y:S01]  /*6eb0*/  LOP3.LUT R8, R37, UR21, R42, 0x96, !PT ;  /* 0x0000001525087c12 */ /* 0x000fe2000f8e962a */
[----:B------:R-:W-:Y:S01]  /*6ec0*/  IMAD.WIDE.U32 R4, R3, -0x326172a9, RZ ;  /* 0xcd9e8d5703047825 */ /* 0x000fe200078e00ff */
[----:B------:R-:W-:-:S03]  /*6ed0*/  LOP3.LUT R0, R7, UR21, R54, 0x96, !PT ;  /* 0x0000001507007c12 */ /* 0x000fc6000f8e9636 */
[----:B------:R-:W-:Y:S01]  /*6ee0*/  IMAD.MOV.U32 R116, RZ, RZ, R15 ;  /* 0x000000ffff747224 */ /* 0x000fe200078e000f */
[----:B------:R-:W-:Y:S01]  /*6ef0*/  LOP3.LUT R21, R5, UR24, R38, 0x96, !PT ;  /* 0x0000001805157c12 */ /* 0x000fe2000f8e9626 */
[----:B------:R-:W-:Y:S01]  /*6f00*/  IMAD.MOV.U32 R113, RZ, RZ, R14 ;  /* 0x000000ffff717224 */ /* 0x000fe200078e000e */
[----:B------:R-:W-:Y:S01]  /*6f10*/  LOP3.LUT R19, R31, UR23, R4, 0x96, !PT ;  /* 0x000000171f137c12 */ /* 0x000fe2000f8e9604 */
[----:B------:R-:W-:Y:S01]  /*6f20*/  IMAD.MOV.U32 R112, RZ, RZ, R13 ;  /* 0x000000ffff707224 */ /* 0x000fe200078e000d */
[----:B------:R-:W-:Y:S01]  /*6f30*/  LOP3.LUT R39, R5, UR24, R52, 0x96, !PT ;  /* 0x0000001805277c12 */ /* 0x000fe2000f8e9634 */
[----:B------:R-:W-:Y:S02]  /*6f40*/  IMAD.MOV.U32 R103, RZ, RZ, R12 ;  /* 0x000000ffff677224 */ /* 0x000fe400078e000c */
[----:B------:R-:W-:Y:S01]  /*6f50*/  HMMA.16816.F32.BF16 R12, R64, R108, R24 ;  /* 0x0000006c400c723c */ /* 0x000fe20000041818 */
[----:B------:R-:W-:Y:S02]  /*6f60*/  IMAD.MOV.U32 R153, RZ, RZ, R9 ;  /* 0x000000ffff997224 */ /* 0x000fe400078e0009 */
[----:B------:R-:W-:-:S04]  /*6f70*/  IMAD.WIDE.U32 R2, R2, -0x326172a9, RZ ;  /* 0xcd9e8d5702027825 */ /* 0x000fc800078e00ff */
[----:B------:R-:W-:Y:S01]  /*6f80*/  IMAD.WIDE.U32 R8, R8, -0x326172a9, RZ ;  /* 0xcd9e8d5708087825 */ /* 0x000fe200078e00ff */
[C---:B------:R-:W-:Y:S02]  /*6f90*/  LOP3.LUT R38, R3.reuse, UR24, R38, 0x96, !PT ;  /* 0x0000001803267c12 */ /* 0x040fe4000f8e9626 */
[----:B------:R-:W-:Y:S01]  /*6fa0*/  LOP3.LUT R47, R3, UR24, R46, 0x96, !PT ;  /* 0x00000018032f7c12 */ /* 0x000fe2000f8e962e */
[----:B------:R-:W-:Y:S01]  /*6fb0*/  IMAD.MOV.U32 R80, RZ, RZ, R11 ;  /* 0x000000ffff507224 */ /* 0x000fe200078e000b */
[----:B------:R-:W-:Y:S01]  /*6fc0*/  LOP3.LUT R3, R9, UR20, R30, 0x96, !PT ;  /* 0x0000001409037c12 */ /* 0x000fe2000f8e961e */
[----:B------:R-:W-:Y:S01]  /*6fd0*/  IMAD.MOV.U32 R152, RZ, RZ, R10 ;  /* 0x000000ffff987224 */ /* 0x000fe200078e000a */
[----:B------:R-:W-:Y:S01]  /*6fe0*/  LOP3.LUT R25, R45, UR23, R4, 0x96, !PT ;  /* 0x000000172d197c12 */ /* 0x000fe2000f8e9604 */
[----:B------:R-:W-:Y:S01]  /*6ff0*/  IMAD.WIDE.U32 R10, R0, -0x326172a9, RZ ;  /* 0xcd9e8d57000a7825 */ /* 0x000fe200078e00ff */
[----:B------:R-:W-:Y:S02]  /*7000*/  LOP3.LUT R4, R35, UR11, R36, 0x96, !PT ;  /* 0x0000000b23047c12 */ /* 0x000fe4000f8e9624 */
[----:B------:R-:W-:-:S02]  /*7010*/  LOP3.LUT R31, R31, UR23, R2, 0x96, !PT ;  /* 0x000000171f1f7c12 */ /* 0x000fc4000f8e9602 */
[----:B------:R-:W-:Y:S01]  /*7020*/  LOP3.LUT R0, R11, UR20, R44, 0x96, !PT ;  /* 0x000000140b007c12 */ /* 0x000fe2000f8e962c */
[----:B------:R-:W-:Y:S01]  /*7030*/  IMAD.WIDE.U32 R4, R4, -0x326172a9, RZ ;  /* 0xcd9e8d5704047825 */ /* 0x000fe200078e00ff */
[----:B------:R-:W-:-:S03]  /*7040*/  LOP3.LUT R37, R49, UR23, R2, 0x96, !PT ;  /* 0x0000001731257c12 */ /* 0x000fc6000f8e9602 */
[----:B------:R-:W-:Y:S01]  /*7050*/  IMAD.MOV.U32 R108, RZ, RZ, R12 ;  /* 0x000000ffff6c7224 */ /* 0x000fe200078e000c */
[----:B------:R-:W-:Y:S01]  /*7060*/  LOP3.LUT R5, R5, UR10, R8, 0x96, !PT ;  /* 0x0000000a05057c12 */ /* 0x000fe2000f8e9608 */
[----:B------:R-:W-:Y:S02]  /*7070*/  IMAD.MOV.U32 R102, RZ, RZ, R13 ;  /* 0x000000ffff667224 */ /* 0x000fe400078e000d */
[----:B------:R-:W-:-:S04]  /*7080*/  IMAD.WIDE.U32 R12, R3, -0x2daee0ad, RZ ;  /* 0xd2511f53030c7825 */ /* 0x000fc800078e00ff */
[----:B------:R-:W-:Y:S01]  /*7090*/  IMAD.MOV.U32 R155, RZ, RZ, R15 ;  /* 0x000000ffff9b7224 */ /* 0x000fe200078e000f */
[----:B------:R-:W-:Y:S01]  /*70a0*/  LOP3.LUT R3, R13, UR9, R34, 0x96, !PT ;  /* 0x000000090d037c12 */ /* 0x000fe2000f8e9622 */
[----:B------:R-:W-:Y:S02]  /*70b0*/  IMAD.MOV.U32 R154, RZ, RZ, R14 ;  /* 0x000000ffff9a7224 */ /* 0x000fe400078e000e */
[----:B------:R-:W-:Y:S01]  /*70c0*/  IMAD.WIDE.U32 R14, R0, -0x2daee0ad, RZ ;  /* 0xd2511f53000e7825 */ /* 0x000fe200078e00ff */
[----:B------:R-:W-:-:S03]  /*70d0*/  LOP3.LUT R0, R41, UR11, R6, 0x96, !PT ;  /* 0x0000000b29007c12 */ /* 0x000fc6000f8e9606 */
        /* <DEDUP_REMOVED lines=9> */
[----:B------:R-:W-:-:S04]  /*7170*/  LOP3.LUT R11, R5, UR7, R12, 0x96, !PT ;  /* 0x00000007050b7c12 */ /* 0x000fc8000f8e960c */
[----:B------:R-:W-:Y:S01]  /*7180*/  LOP3.LUT R13, R3, UR25, R4, 0x96, !PT ;  /* 0x00000019030d7c12 */ /* 0x000fe2000f8e9604 */
[----:B------:R-:W-:Y:S01]  /*7190*/  IMAD.WIDE.U32 R4, R7, -0x2daee0ad, RZ ;  /* 0xd2511f5307047825 */ /* 0x000fe200078e00ff */
[C---:B------:R-:W-:Y:S02]  /*71a0*/  LOP3.LUT R12, R2.reuse, 0xff, RZ, 0xc0, !PT ;  /* 0x000000ff020c7812 */ /* 0x040fe400078ec0ff */
[----:B------:R-:W-:Y:S01]  /*71b0*/  LOP3.LUT R41, R2, 0xffff, RZ, 0xc0, !PT ;  /* 0x0000ffff02297812 */ /* 0x000fe200078ec0ff */
[----:B------:R-:W-:Y:S01]  /*71c0*/  IMAD.WIDE.U32 R6, R19, -0x2daee0ad, RZ ;  /* 0xd2511f5313067825 */ /* 0x000fe200078e00ff */
[--C-:B------:R-:W-:Y:S02]  /*71d0*/  SHF.R.U32.HI R46, RZ, 0x10, R2.reuse ;  /* 0x00000010ff2e7819 */ /* 0x100fe40000011602 */
[----:B------:R-:W-:Y:S01]  /*71e0*/  SHF.R.U32.HI R10, RZ, 0x18, R2 ;  /* 0x00000018ff0a7819 */ /* 0x000fe20000011602 */
[----:B------:R-:W-:Y:S01]  /*71f0*/  IMAD.WIDE.U32 R2, R0, -0x2daee0ad, RZ ;  /* 0xd2511f5300027825 */ /* 0x000fe200078e00ff */
[----:B------:R-:W-:-:S02]  /*7200*/  LOP3.LUT R55, R5, UR7, R14, 0x96, !PT ;  /* 0x0000000705377c12 */ /* 0x000fc4000f8e960e */
[----:B------:R-:W-:Y:S02]  /*7210*/  ISETP.LE.U32.AND P4, PT, R10, UR13, PT ;  /* 0x0000000d0a007c0c */ /* 0x000fe4000bf83070 */
[----:B------:R-:W-:Y:S02]  /*7220*/  LOP3.LUT R22, R3, UR25, R4, 0x96, !PT ;  /* 0x0000001903167c12 */ /* 0x000fe4000f8e9604 */
[C---:B------:R-:W-:Y:S02]  /*7230*/  LOP3.LUT R15, R2.reuse, 0xff, RZ, 0xc0, !PT ;  /* 0x000000ff020f7812 */ /* 0x040fe400078ec0ff */
[----:B------:R-:W-:Y:S02]  /*7240*/  LOP3.LUT R57, R2, 0xffff, RZ, 0xc0, !PT ;  /* 0x0000ffff02397812 */ /* 0x000fe400078ec0ff */
[--C-:B------:R-:W-:Y:S02]  /*7250*/  SHF.R.U32.HI R56, RZ, 0x10, R2.reuse ;  /* 0x00000010ff387819 */ /* 0x100fe40000011602 */
[----:B------:R-:W-:Y:S01]  /*7260*/  SHF.R.U32.HI R14, RZ, 0x18, R2 ;  /* 0x00000018ff0e7819 */ /* 0x000fe20000011602 */
[----:B------:R-:W-:Y:S01]  /*7270*/  IMAD.WIDE.U32 R2, R21, -0x2daee0ad, RZ ;  /* 0xd2511f5315027825 */ /* 0x000fe200078e00ff */
[----:B------:R-:W-:-:S02]  /*7280*/  ISETP.LE.U32.AND P3, PT, R15, UR13, PT ;  /* 0x0000000d0f007c0c */ /* 0x000fc4000bf63070 */
[----:B------:R-:W-:Y:S02]  /*7290*/  ISETP.LE.U32.AND P5, PT, R14, UR13, PT ;  /* 0x0000000d0e007c0c */ /* 0x000fe4000bfa3070 */
[----:B------:R-:W-:Y:S02]  /*72a0*/  LOP3.LUT R3, R3, UR21, R42, 0x96, !PT ;  /* 0x0000001503037c12 */ /* 0x000fe4000f8e962a */
[----:B------:R-:W-:Y:S02]  /*72b0*/  LOP3.LUT R0, R7, UR11, R2, 0x96, !PT ;  /* 0x0000000b07007c12 */ /* 0x000fe4000f8e9602 */
[----:B------:R-:W-:Y:S01]  /*72c0*/  ISETP.LE.U32.AND P1, PT, R12, UR13, PT ;  /* 0x0000000d0c007c0c */ /* 0x000fe2000bf23070 */
[----:B------:R-:W-:-:S04]  /*72d0*/  IMAD.WIDE.U32 R2, R3, -0x326172a9, RZ ;  /* 0xcd9e8d5703027825 */ /* 0x000fc800078e00ff */
[----:B------:R-:W-:Y:S01]  /*72e0*/  IMAD.WIDE.U32 R8, R0, -0x326172a9, RZ ;  /* 0xcd9e8d5700087825 */ /* 0x000fe200078e00ff */
[----:B------:R-:W-:-:S04]  /*72f0*/  LOP3.LUT R0, R3, UR20, R30, 0x96, !PT ;  /* 0x0000001403007c12 */ /* 0x000fc8000f8e961e */
[----:B------:R-:W-:Y:S01]  /*7300*/  LOP3.LUT R2, R9, UR10, R2, 0x96, !PT ;  /* 0x0000000a09027c12 */ /* 0x000fe2000f8e9602 */
[----:B------:R-:W-:-:S04]  /*7310*/  IMAD.WIDE.U32 R4, R0, -0x2daee0ad, RZ ;  /* 0xd2511f5300047825 */ /* 0x000fc800078e00ff */
[----:B------:R-:W-:Y:S01]  /*7320*/  @!P1 HFMA2.BF16_V2 R127, -RZ.H0_H0, RZ.H0_H0, -R230.H0_H0 ;  /* 0x200000ffff7f9231 */ /* 0x000fe200003409e6 */
[----:B------:R-:W-:Y:S01]  /*7330*/  LOP3.LUT R5, R5, UR9, R6, 0x96, !PT ;  /* 0x0000000905057c12 */ /* 0x000fe2000f8e9606 */
[----:B------:R-:W-:-:S03]  /*7340*/  IMAD.WIDE.U32 R6, R2, -0x2daee0ad, RZ ;  /* 0xd2511f5302067825 */ /* 0x000fc600078e00ff */
[----:B------:R-:W-:Y:S01]  /*7350*/  @!P1 PRMT R230, R127, 0x5410, RZ ;  /* 0x000054107fe69816 */ /* 0x000fe200000000ff */
[----:B------:R-:W-:Y:S01]  /*7360*/  IMAD.WIDE.U32 R2, R11, -0x326172a9, RZ ;  /* 0xcd9e8d570b027825 */ /* 0x000fe200078e00ff */
[----:B------:R-:W-:-:S03]  /*7370*/  LOP3.LUT R7, R7, UR7, R4, 0x96, !PT ;  /* 0x0000000707077c12 */ /* 0x000fc6000f8e9604 */
[----:B------:R-:W-:Y:S01]  /*7380*/  IMAD.WIDE.U32 R4, R5, -0x326172a9, RZ ;  /* 0xcd9e8d5705047825 */ /* 0x000fe200078e00ff */
[----:B------:R-:W-:Y:S02]  /*7390*/  LOP3.LUT R0, R3, UR29, R16, 0x96, !PT ;  /* 0x0000001d03007c12 */ /* 0x000fe4000f8e9610 */
[C---:B------:R-:W-:Y:S02]  /*73a0*/  LOP3.LUT R17, R2.reuse, 0xff, RZ, 0xc0, !PT ;  /* 0x000000ff02117812 */ /* 0x040fe400078ec0ff */
        /* <DEDUP_REMOVED lines=17> */
[----:B------:R-:W-:Y:S01]  /*74c0*/  @!P2 HFMA2.BF16_V2 R50, -RZ.H0_H0, RZ.H0_H0, -R91.H0_H0 ;  /* 0x200000ffff32a231 */ /* 0x000fe2000034095b */
[----:B------:R-:W-:Y:S01]  /*74d0*/  ISETP.LE.U32.AND P1, PT, R33, UR13, PT ;  /* 0x0000000d21007c0c */ /* 0x000fe2000bf23070 */
[----:B------:R-:W-:Y:S01]  /*74e0*/  IMAD.WIDE.U32 R4, R39, -0x2daee0ad, RZ ;  /* 0xd2511f5327047825 */ /* 0x000fe200078e00ff */
[C---:B------:R-:W-:Y:S02]  /*74f0*/  LOP3.LUT R40, R2.reuse, 0xff, RZ, 0xc0, !PT ;  /* 0x000000ff02287812 */ /* 0x040fe400078ec0ff */
[----:B------:R-:W-:Y:S02]  /*7500*/  LOP3.LUT R45, R2, 0xffff, RZ, 0xc0, !PT ;  /* 0x0000ffff022d7812 */ /* 0x000fe400078ec0ff */
[--C-:B------:R-:W-:Y:S02]  /*7510*/  SHF.R.U32.HI R49, RZ, 0x10, R2.reuse ;  /* 0x00000010ff317819 */ /* 0x100fe40000011602 */
[----:B------:R-:W-:Y:S02]  /*7520*/  SHF.R.U32.HI R43, RZ, 0x18, R2 ;  /* 0x00000018ff2b7819 */ /* 0x000fe40000011602 */
[----:B------:R-:W-:Y:S01]  /*7530*/  SHF.R.U32.HI R2, RZ, 0x18, R0 ;  /* 0x00000018ff027819 */ /* 0x000fe20000011600 */
[----:B------:R-:W-:Y:S01]  /*7540*/  @!P6 HFMA2.BF16_V2 R51, -RZ.H0_H0, RZ.H0_H0, -R89.H0_H0 ;  /* 0x200000ffff33e231 */ /* 0x000fe20000340959 */
[----:B------:R-:W-:-:S02]  /*7550*/  @!P2 PRMT R91, R50, 0x5410, RZ ;  /* 0x00005410325ba816 */ /* 0x000fc400000000ff */
[----:B------:R-:W-:Y:S02]  /*7560*/  ISETP.LE.U32.AND P2, PT, R2, UR13, PT ;  /* 0x0000000d02007c0c */ /* 0x000fe4000bf43070 */
[----:B------:R-:W-:Y:S02]  /*7570*/  LOP3.LUT R2, R5, UR21, R54, 0x96, !PT ;  /* 0x0000001505027c12 */ /* 0x000fe4000f8e9636 */
        /* <DEDUP_REMOVED lines=8> */
[----:B------:R-:W-:Y:S02]  /*7600*/  LOP3.LUT R0, R9, UR20, R44, 0x96, !PT ;  /* 0x0000001409007c12 */ /* 0x000fe4000f8e962c */
[----:B------:R-:W-:Y:S02]  /*7610*/  LOP3.LUT R3, R3, UR11, R4, 0x96, !PT ;  /* 0x0000000b03037c12 */ /* 0x000fe4000f8e9604 */
[----:B------:R-:W-:Y:S01]  /*7620*/  @!P2 PRMT R94, R59, 0x5410, RZ ;  /* 0x000054103b5ea816 */ /* 0x000fe200000000ff */
[----:B------:R-:W-:Y:S01]  /*7630*/  IMAD.WIDE.U32 R6, R0, -0x2daee0ad, RZ ;  /* 0xd2511f5300067825 */ /* 0x000fe200078e00ff */
[----:B------:R-:W-:-:S04]  /*7640*/  ISETP.LE.U32.AND P2, PT, R17, UR13, PT ;  /* 0x0000000d11007c0c */ /* 0x000fc8000bf43070 */
        /* <DEDUP_REMOVED lines=13> */
[----:B------:R-:W-:Y:S01]  /*7720*/  LOP3.LUT R0, R0, 0xffff, RZ, 0xc0, !PT ;  /* 0x0000ffff00007812 */ /* 0x000fe200078ec0ff */
[----:B------:R-:W-:Y:S01]  /*7730*/  IMAD.MOV.U32 R61, RZ, RZ, R205 ;  /* 0x000000ffff3d7224 */ /* 0x000fe200078e00cd */
[----:B------:R-:W-:Y:S01]  /*7740*/  LOP3.LUT R19, R3, UR25, R4, 0x96, !PT ;  /* 0x0000001903137c12 */ /* 0x000fe2000f8e9604 */
[----:B------:R-:W-:Y:S01]  /*7750*/  IMAD.WIDE.U32 R4, R31, -0x2daee0ad, RZ ;  /* 0xd2511f531f047825 */ /* 0x000fe200078e00ff */
[C---:B------:R-:W-:Y:S01]  /*7760*/  LOP3.LUT R53, R2.reuse, 0xff, RZ, 0xc0, !PT ;  /* 0x000000ff02357812 */ /* 0x040fe200078ec0ff */
[----:B------:R1:W-:Y:S01]  /*7770*/  STL [R1+0x1a8], R236 ;  /* 0x0001a8ec01007387 */ /* 0x0003e20000100800 */
        /* <DEDUP_REMOVED lines=10> */
[----:B------:R-:W-:Y:S01]  /*7820*/  IMAD.WIDE.U32 R8, R0, -0x326172a9, RZ ;  /* 0xcd9e8d5700087825 */ /* 0x000fe200078e00ff */
[----:B------:R-:W-:-:S03]  /*7830*/  LOP3.LUT R3, R3, UR20, R30, 0x96, !PT ;  /* 0x0000001403037c12 */ /* 0x000fc6000f8e961e */
[----:B------:R-:W-:Y:S02]  /*7840*/  @!P6 HFMA2.BF16_V2 R62, -RZ.H0_H0, RZ.H0_H0, -R234.H0_H0 ;  /* 0x200000ffff3ee231 */ /* 0x000fe400003409ea */
[----:B------:R-:W-:Y:S01]  /*7850*/  @!P2 HFMA2.BF16_V2 R63, -RZ.H0_H0, RZ.H0_H0, -R239.H0_H0 ;  /* 0x200000ffff3fa231 */ /* 0x000fe200003409ef */
[----:B------:R-:W-:Y:S01]  /*7860*/  LOP3.LUT R0, R9, UR10, R2, 0x96, !PT ;  /* 0x0000000a09007c12 */ /* 0x000fe2000f8e9602 */
[----:B------:R-:W-:Y:S01]  /*7870*/  IMAD.WIDE.U32 R2, R3, -0x2daee0ad, RZ ;  /* 0xd2511f5303027825 */ /* 0x000fe200078e00ff */
[----:B------:R-:W-:Y:S02]  /*7880*/  @!P6 PRMT R234, R62, 0x5410, RZ ;  /* 0x000054103eeae816 */ /* 0x000fe400000000ff */
[----:B------:R-:W-:Y:S01]  /*7890*/  @!P2 PRMT R239, R63, 0x5410, RZ ;  /* 0x000054103fefa816 */ /* 0x000fe200000000ff */
[----:B------:R-:W-:Y:S01]  /*78a0*/  IMAD.WIDE.U32 R6, R0, -0x2daee0ad, RZ ;  /* 0xd2511f5300067825 */ /* 0x000fe200078e00ff */
[----:B------:R-:W-:Y:S01]  /*78b0*/  LOP3.LUT R0, R24, 0xff, RZ, 0xc0, !PT ;  /* 0x000000ff18007812 */ /* 0x000fe200078ec0ff */
[----:B------:R2:W-:Y:S01]  /*78c0*/  STL [R1+0x1ac], R234 ;  /* 0x0001acea01007387 */ /* 0x0005e20000100800 */
[----:B------:R-:W-:Y:S01]  /*78d0*/  LOP3.LUT R3, R3, UR9, R4, 0x96, !PT ;  /* 0x0000000903037c12 */ /* 0x000fe2000f8e9604 */
[----:B------:R-:W-:Y:S01]  /*78e0*/  IMAD.MOV.U32 R62, RZ, RZ, R195 ;  /* 0x000000ffff3e7224 */ /* 0x000fe200078e00c3 */
[----:B------:R-:W-:Y:S01]  /*78f0*/  ISETP.LE.U32.AND P6, PT, R0, UR13, PT ;  /* 0x0000000d00007c0c */ /* 0x000fe2000bfc3070 */
[----:B------:R-:W-:Y:S01]  /*7900*/  IMAD.MOV.U32 R63, RZ, RZ, R177 ;  /* 0x000000ffff3f7224 */ /* 0x000fe200078e00b1 */
[----:B------:R-:W-:Y:S01]  /*7910*/  LOP3.LUT R2, R7, UR7, R2, 0x96, !PT ;  /* 0x0000000707027c12 */ /* 0x000fe2000f8e9602 */
[----:B------:R-:W-:Y:S01]  /*7920*/  IMAD.WIDE.U32 R4, R3, -0x326172a9, RZ ;  /* 0xcd9e8d5703047825 */ /* 0x000fe200078e00ff */
[----:B------:R-:W-:-:S03]  /*7930*/  LOP3.LUT R0, R13, 0xff, RZ, 0xc0, !PT ;  /* 0x000000ff0d007812 */ /* 0x000fc600078ec0ff */
[----:B------:R-:W-:Y:S01]  /*7940*/  IMAD.WIDE.U32 R2, R2, -0x326172a9, RZ ;  /* 0xcd9e8d5702027825 */ /* 0x000fe200078e00ff */
[----:B------:R-:W-:Y:S02]  /*7950*/  ISETP.LE.U32.AND P2, PT, R0, UR13, PT ;  /* 0x0000000d00007c0c */ /* 0x000fe4000bf43070 */
[----:B------:R-:W-:Y:S01]  /*7960*/  LOP3.LUT R5, R5, UR8, R8, 0x96, !PT ;  /* 0x0000000805057c12 */ /* 0x000fe2000f8e9608 */
[----:B-1----:R-:W-:Y:S01]  /*7970*/  IMAD.MOV.U32 R236, RZ, RZ, R121 ;  /* 0x000000ffffec7224 */ /* 0x002fe200078e0079 */
[----:B------:R-:W-:Y:S01]  /*7980*/  LOP3.LUT R0, R13, 0xffff, RZ, 0xc0, !PT ;  /* 0x0000ffff0d007812 */ /* 0x000fe200078ec0ff */
[----:B------:R-:W-:Y:S01]  /*7990*/  @!P6 HFMA2.BF16_V2 R84, -RZ.H0_H0, RZ.H0_H0, -R237.H0_H0 ;  /* 0x200000ffff54e231 */ /* 0x000fe200003409ed */
[----:B------:R-:W-:Y:S02]  /*79a0*/  LOP3.LUT R14, R3, UR29, R4, 0x96, !PT ;  /* 0x0000001d030e7c12 */ /* 0x000fe4000f8e9604 */
[C---:B------:R-:W-:Y:S02]  /*79b0*/  LOP3.LUT R30, R2.reuse, 0xffff, RZ, 0xc0, !PT ;  /* 0x0000ffff021e7812 */ /* 0x040fe400078ec0ff */
[----:B------:R-:W-:-:S02]  /*79c0*/  LOP3.LUT R44, R2, 0xff, RZ, 0xc0, !PT ;  /* 0x000000ff022c7812 */ /* 0x000fc400078ec0ff */
[--C-:B------:R-:W-:Y:S01]  /*79d0*/  SHF.R.U32.HI R42, RZ, 0x10, R2.reuse ;  /* 0x00000010ff2a7819 */ /* 0x100fe20000011602 */
[----:B------:R-:W-:Y:S01]  /*79e0*/  @!P2 HFMA2.BF16_V2 R85, -RZ.H0_H0, RZ.H0_H0, -R238.H0_H0 ;  /* 0x200000ffff55a231 */ /* 0x000fe200003409ee */
[----:B------:R-:W-:Y:S01]  /*79f0*/  SHF.R.U32.HI R38, RZ, 0x18, R2 ;  /* 0x00000018ff267819 */ /* 0x000fe20000011602 */
[----:B------:R-:W-:Y:S01]  /*7a00*/  IMAD.WIDE.U32 R2, R5, -0x2daee0ad, RZ ;  /* 0xd2511f5305027825 */ /* 0x000fe200078e00ff */
[----:B------:R-:W-:Y:S02]  /*7a10*/  SHF.R.U32.HI R0, RZ, 0x8, R0 ;  /* 0x00000008ff007819 */ /* 0x000fe40000011600 */
[----:B------:R-:W-:Y:S01]  /*7a20*/  @!P6 PRMT R237, R84, 0x5410, RZ ;  /* 0x0000541054ede816 */ /* 0x000fe200000000ff */
[----:B------:R-:W-:Y:S01]  /*7a30*/  IMAD.WIDE.U32 R4, R47, -0x2daee0ad, RZ ;  /* 0xd2511f532f047825 */ /* 0x000fe200078e00ff */
[----:B------:R-:W-:Y:S02]  /*7a40*/  LOP3.LUT R0, R0, 0xffff, RZ, 0xc0, !PT ;  /* 0x0000ffff00007812 */ /* 0x000fe400078ec0ff */
[C---:B------:R-:W-:Y:S01]  /*7a50*/  LOP3.LUT R27, R2.reuse, 0xffff, RZ, 0xc0, !PT ;  /* 0x0000ffff021b7812 */ /* 0x040fe200078ec0ff */
[----:B------:R-:W-:Y:S01]  /*7a60*/  IMAD.MOV.U32 R47, RZ, RZ, R108 ;  /* 0x000000ffff2f7224 */ /* 0x000fe200078e006c */
[----:B------:R-:W-:Y:S01]  /*7a70*/  LOP3.LUT R51, R2, 0xff, RZ, 0xc0, !PT ;  /* 0x000000ff02337812 */ /* 0x000fe200078ec0ff */
[----:B--2---:R-:W-:Y:S01]  /*7a80*/  IMAD.MOV.U32 R234, RZ, RZ, R193 ;  /* 0x000000ffffea7224 */ /* 0x004fe200078e00c1 */
[----:B------:R-:W-:-:S02]  /*7a90*/  SHF.R.U32.HI R31, RZ, 0x10, R2 ;  /* 0x00000010ff1f7819 */ /* 0x000fc40000011602 */
[----:B------:R-:W-:Y:S02]  /*7aa0*/  SHF.R.U32.HI R39, RZ, 0x18, R2 ;  /* 0x00000018ff277819 */ /* 0x000fe40000011602 */
[----:B------:R-:W-:Y:S02]  /*7ab0*/  LOP3.LUT R2, R5, UR21, R82, 0x96, !PT ;  /* 0x0000001505027c12 */ /* 0x000fe4000f8e9652 */
[----:B------:R-:W-:Y:S02]  /*7ac0*/  ISETP.LE.U32.AND P6, PT, R0, UR13, PT ;  /* 0x0000000d00007c0c */ /* 0x000fe4000bfc3070 */
[----:B------:R-:W-:Y:S01]  /*7ad0*/  LOP3.LUT R15, R3, UR25, R6, 0x96, !PT ;  /* 0x00000019030f7c12 */ /* 0x000fe2000f8e9606 */
[----:B------:R-:W-:Y:S01]  /*7ae0*/  IMAD.WIDE.U32 R6, R2, -0x326172a9, RZ ;  /* 0xcd9e8d5702067825 */ /* 0x000fe200078e00ff */
[----:B------:R-:W-:Y:S02]  /*7af0*/  SHF.R.U32.HI R0, RZ, 0x18, R13 ;  /* 0x00000018ff007819 */ /* 0x000fe4000001160d */
[----:B------:R-:W-:Y:S01]  /*7b00*/  @!P2 PRMT R238, R85, 0x5410, RZ ;  /* 0x0000541055eea816 */ /* 0x000fe200000000ff */
[----:B------:R-:W-:Y:S01]  /*7b10*/  IMAD.WIDE.U32 R2, R37, -0x2daee0ad, RZ ;  /* 0xd2511f5325027825 */ /* 0x000fe200078e00ff */
[----:B------:R-:W-:-:S02]  /*7b20*/  LOP3.LUT R5, R7, UR20, R48, 0x96, !PT ;  /* 0x0000001407057c12 */ /* 0x000fc4000f8e9630 */
[----:B------:R-:W-:Y:S01]  /*7b30*/  ISETP.LE.U32.AND P2, PT, R0, UR13, PT ;  /* 0x0000000d00007c0c */ /* 0x000fe2000bf43070 */
[----:B------:R-:W-:Y:S01]  /*7b40*/  IMAD.MOV.U32 R37, RZ, RZ, R102 ;  /* 0x000000ffff257224 */ /* 0x000fe200078e0066 */
[----:B------:R-:W-:Y:S01]  /*7b50*/  SHF.R.U32.HI R0, RZ, 0x10, R13 ;  /* 0x00000010ff007819 */ /* 0x000fe2000001160d */
[----:B------:R-:W-:Y:S01]  /*7b60*/  @!P6 HFMA2.BF16_V2 R86, -RZ.H0_H0, RZ.H0_H0, -R235.H0_H0 ;  /* 0x200000ffff56e231 */ /* 0x000fe200003409eb */
[----:B------:R-:W-:Y:S01]  /*7b70*/  LOP3.LUT R4, R3, UR11, R4, 0x96, !PT ;  /* 0x0000000b03047c12 */ /* 0x000fe2000f8e9604 */
[----:B------:R-:W-:Y:S01]  /*7b80*/  IMAD.WIDE.U32 R8, R5, -0x2daee0ad, RZ ;  /* 0xd2511f5305087825 */ /* 0x000fe200078e00ff */
[----:B------:R-:W-:Y:S02]  /*7b90*/  LOP3.LUT R3, R0, 0xff, RZ, 0xc0, !PT ;  /* 0x000000ff00037812 */ /* 0x000fe400078ec0ff */
[----:B------:R-:W-:Y:S01]  /*7ba0*/  @!P6 PRMT R235, R86, 0x5410, RZ ;  /* 0x0000541056ebe816 */ /* 0x000fe200000000ff */
[----:B------:R-:W-:Y:S01]  /*7bb0*/  IMAD.MOV.U32 R48, RZ, RZ, R116 ;  /* 0x000000ffff307224 */ /* 0x000fe200078e0074 */
[----:B------:R-:W-:-:S02]  /*7bc0*/  LOP3.LUT R0, R9, UR9, R2, 0x96, !PT ;  /* 0x0000000909007c12 */ /* 0x000fc4000f8e9602 */
[----:B------:R-:W-:Y:S01]  /*7bd0*/  ISETP.LE.U32.AND P6, PT, R3, UR13, PT ;  /* 0x0000000d03007c0c */ /* 0x000fe2000bfc3070 */
[----:B------:R-:W-:Y:S02]  /*7be0*/  @!P2 HFMA2.BF16_V2 R87, -RZ.H0_H0, RZ.H0_H0, -R233.H0_H0 ;  /* 0x200000ffff57a231 */ /* 0x000fe400003409e9 */
[----:B------:R-:W-:-:S04]  /*7bf0*/  IMAD.WIDE.U32 R2, R4, -0x326172a9, RZ ;  /* 0xcd9e8d5704027825 */ /* 0x000fc800078e00ff */
[----:B------:R-:W-:Y:S01]  /*7c00*/  IMAD.WIDE.U32 R12, R0, -0x326172a9, RZ ;  /* 0xcd9e8d57000c7825 */ /* 0x000fe200078e00ff */
[----:B------:R-:W-:Y:S02]  /*7c10*/  SHF.R.U32.HI R0, RZ, 0x8, R41 ;  /* 0x00000008ff007819 */ /* 0x000fe40000011629 */
[----:B------:R-:W-:Y:S01]  /*7c20*/  @!P2 PRMT R233, R87, 0x5410, RZ ;  /* 0x0000541057e9a816 */ /* 0x000fe200000000ff */
[----:B------:R-:W-:Y:S01]  /*7c30*/  IMAD.MOV.U32 R41, RZ, RZ, R113 ;  /* 0x000000ffff297224 */ /* 0x000fe200078e0071 */
[----:B------:R-:W-:Y:S01]  /*7c40*/  LOP3.LUT R0, R0, 0xffff, RZ, 0xc0, !PT ;  /* 0x0000ffff00007812 */ /* 0x000fe200078ec0ff */
[----:B------:R-:W-:Y:S01]  /*7c50*/  LDSM.16.MT88.4 R84, [R192+0xa400] ;  /* 0x00a40000c054783b */ /* 0x000fe20000004200 */
[----:B------:R-:W-:Y:S01]  /*7c60*/  @!P6 HFMA2.BF16_V2 R128, -RZ.H0_H0, RZ.H0_H0, -R232.H0_H0 ;  /* 0x200000ffff80e231 */ /* 0x000fe200003409e8 */
[----:B------:R-:W-:Y:S02]  /*7c70*/  LOP3.LUT R3, R3, UR10, R6, 0x96, !PT ;  /* 0x0000000a03037c12 */ /* 0x000fe4000f8e9606 */
[----:B------:R-:W-:-:S02]  /*7c80*/  ISETP.LE.U32.AND P2, PT, R0, UR13, PT ;  /* 0x0000000d00007c0c */ /* 0x000fc4000bf43070 */
[----:B------:R-:W-:Y:S01]  /*7c90*/  LOP3.LUT R0, R46, 0xff, RZ, 0xc0, !PT ;  /* 0x000000ff2e007812 */ /* 0x000fe200078ec0ff */
[----:B------:R-:W-:Y:S01]  /*7ca0*/  IMAD.WIDE.U32 R4, R3, -0x2daee0ad, RZ ;  /* 0xd2511f5303047825 */ /* 0x000fe200078e00ff */
[----:B------:R-:W-:Y:S02]  /*7cb0*/  LOP3.LUT R2, R13, UR8, R2, 0x96, !PT ;  /* 0x000000080d027c12 */ /* 0x000fe4000f8e9602 */
[----:B------:R-:W-:Y:S01]  /*7cc0*/  @!P6 PRMT R232, R128, 0x5410, RZ ;  /* 0x0000541080e8e816 */ /* 0x000fe200000000ff */
[----:B------:R-:W-:Y:S01]  /*7cd0*/  IMAD.MOV.U32 R128, RZ, RZ, R103 ;  /* 0x000000ffff807224 */ /* 0x000fe200078e0067 */
[----:B------:R-:W-:Y:S01]  /*7ce0*/  ISETP.LE.U32.AND P6, PT, R0, UR13, PT ;  /* 0x0000000d00007c0c */ /* 0x000fe2000bfc3070 */
[----:B------:R-:W-:Y:S01]  /*7cf0*/  FFMA.FTZ R0, R129, UR6, -R18 ;  /* 0x0000000681007c23 */ /* 0x000fe20008010812 */
[----:B------:R-:W-:-:S04]  /*7d00*/  IMAD.WIDE.U32 R2, R2, -0x2daee0ad, RZ ;  /* 0xd2511f5302027825 */ /* 0x000fc800078e00ff */
[----:B------:R-:W-:Y:S01]  /*7d10*/  @!P4 HFMA2.BF16_V2 R129, -RZ.H0_H0, RZ.H0_H0, -R228.H0_H0 ;  /* 0x200000ffff81c231 */ /* 0x000fe200003409e4 */
[----:B------:R-:W-:Y:S01]  /*7d20*/  LOP3.LUT R16, R5, UR7, R8, 0x96, !PT ;  /* 0x0000000705107c12 */ /* 0x000fe2000f8e9608 */
[----:B------:R1:W-:Y:S01]  /*7d30*/  MUFU.EX2 R103, R0 ;  /* 0x0000000000677308 */ /* 0x0003e20000000800 */
[----:B------:R-:W-:Y:S01]  /*7d40*/  @!P2 HFMA2.BF16_V2 R88, -RZ.H0_H0, RZ.H0_H0, -R229.H0_H0 ;  /* 0x200000ffff58a231 */ /* 0x000fe200003409e5 */
[C---:B------:R-:W-:Y:S01]  /*7d50*/  LOP3.LUT R17, R2.reuse, 0xffff, RZ, 0xc0, !PT ;  /* 0x0000ffff02117812 */ /* 0x040fe200078ec0ff */
[----:B------:R-:W-:Y:S01]  /*7d60*/  IMAD.MOV.U32 R46, RZ, RZ, R112 ;  /* 0x000000ffff2e7224 */ /* 0x000fe200078e0070 */
[----:B------:R-:W-:Y:S02]  /*7d70*/  LOP3.LUT R21, R2, 0xff, RZ, 0xc0, !PT ;  /* 0x000000ff02157812 */ /* 0x000fe400078ec0ff */
[--C-:B------:R-:W-:Y:S02]  /*7d80*/  SHF.R.U32.HI R25, RZ, 0x10, R2.reuse ;  /* 0x00000010ff197819 */ /* 0x100fe40000011602 */
[----:B------:R-:W-:Y:S01]  /*7d90*/  SHF.R.U32.HI R24, RZ, 0x18, R2 ;  /* 0x00000018ff187819 */ /* 0x000fe20000011602 */
[----:B------:R-:W-:Y:S01]  /*7da0*/  FFMA.FTZ R2, R130, UR6, -R18 ;  /* 0x0000000682027c23 */ /* 0x000fe20008010812 */
[----:B------:R-:W-:Y:S01]  /*7db0*/  @!P2 PRMT R229, R88, 0x5410, RZ ;  /* 0x0000541058e5a816 */ /* 0x000fe200000000ff */
[----:B------:R-:W-:Y:S01]  /*7dc0*/  @!P6 HFMA2.BF16_V2 R130, -RZ.H0_H0, RZ.H0_H0, -R227.H0_H0 ;  /* 0x200000ffff82e231 */ /* 0x000fe200003409e3 */
[----:B------:R-:W-:Y:S01]  /*7dd0*/  @!P4 PRMT R228, R129, 0x5410, RZ ;  /* 0x0000541081e4c816 */ /* 0x000fe200000000ff */
[----:B------:R2:W3:Y:S01]  /*7de0*/  MUFU.EX2 R102, R2 ;  /* 0x0000000200667308 */ /* 0x0004e20000000800 */
[----:B------:R-:W-:Y:S01]  /*7df0*/  IMAD.MOV.U32 R129, RZ, RZ, R104 ;  /* 0x000000ffff817224 */ /* 0x000fe200078e0068 */
[----:B------:R-:W-:Y:S01]  /*7e00*/  LOP3.LUT R13, R3, UR25, R4, 0x96, !PT ;  /* 0x00000019030d7c12 */ /* 0x000fe2000f8e9604 */
[----:B------:R-:W-:Y:S01]  /*7e10*/  FFMA.FTZ R3, R125, UR6, -R23 ;  /* 0x000000067d037c23 */ /* 0x000fe20008010817 */
[----:B-1----:R-:W-:Y:S01]  /*7e20*/  LOP3.LUT R0, R10, 0xffff, RZ, 0xc0, !PT ;  /* 0x0000ffff0a007812 */ /* 0x002fe200078ec0ff */
[----:B------:R-:W-:Y:S01]  /*7e30*/  IMAD.MOV.U32 R88, RZ, RZ, R80 ;  /* 0x000000ffff587224 */ /* 0x000fe200078e0050 */
[----:B------:R-:W-:Y:S01]  /*7e40*/  @!P6 PRMT R227, R130, 0x5410, RZ ;  /* 0x0000541082e3e816 */ /* 0x000fe200000000ff */
[----:B------:R-:W-:Y:S01]  /*7e50*/  IMAD.MOV.U32 R130, RZ, RZ, R176 ;  /* 0x000000ffff827224 */ /* 0x000fe200078e00b0 */
[----:B------:R-:W-:Y:S01]  /*7e60*/  SHF.R.U32.HI R0, RZ, 0x8, R0 ;  /* 0x00000008ff007819 */ /* 0x000fe20000011600 */
[----:B------:R-:W-:Y:S01]  /*7e70*/  MUFU.EX2 R177, R3 ;  /* 0x0000000300b17308 */ /* 0x000fe20000000800 */
[----:B------:R-:W-:-:S02]  /*7e80*/  LOP3.LUT R4, R49, 0xff, RZ, 0xc0, !PT ;  /* 0x000000ff31047812 */ /* 0x000fc400078ec0ff */
[----:B------:R-:W-:-:S04]  /*7e90*/  LOP3.LUT R0, R0, 0xffff, RZ, 0xc0, !PT ;  /* 0x0000ffff00007812 */ /* 0x000fc800078ec0ff */
[----:B------:R-:W-:Y:S01]  /*7ea0*/  ISETP.LE.U32.AND P2, PT, R0, UR13, PT ;  /* 0x0000000d00007c0c */ /* 0x000fe2000bf43070 */
[----:B--2---:R-:W-:Y:S01]  /*7eb0*/  FFMA.FTZ R2, R132, UR6, -R23 ;  /* 0x0000000684027c23 */ /* 0x004fe20008010817 */
[----:B------:R-:W-:-:S03]  /*7ec0*/  LOP3.LUT R0, R10, 0xff, RZ, 0xc0, !PT ;  /* 0x000000ff0a007812 */ /* 0x000fc600078ec0ff */
[----:B------:R1:W-:Y:S01]  /*7ed0*/  MUFU.EX2 R120, R2 ;  /* 0x0000000200787308 */ /* 0x0003e20000000800 */
[----:B------:R-:W-:Y:S02]  /*7ee0*/  ISETP.LE.U32.AND P4, PT, R0, UR13, PT ;  /* 0x0000000d00007c0c */ /* 0x000fe4000bf83070 */
[----:B------:R-:W-:-:S04]  /*7ef0*/  SHF.R.U32.HI R0, RZ, 0x18, R10 ;  /* 0x00000018ff007819 */ /* 0x000fc8000001160a */
[----:B------:R-:W-:Y:S02]  /*7f00*/  ISETP.LE.U32.AND P6, PT, R0, UR13, PT ;  /* 0x0000000d00007c0c */ /* 0x000fe4000bfc3070 */
[----:B---3--:R-:W-:-:S04]  /*7f10*/  F2FP.BF16.F32.PACK_AB R0, R102, R103 ;  /* 0x000000676600723e */ /* 0x008fc800000010ff */
[C---:B------:R-:W-:Y:S02]  /*7f20*/  PRMT R208, R0.reuse, 0x7610, R208 ;  /* 0x0000761000d07816 */ /* 0x040fe400000000d0 */
[----:B------:R-:W-:Y:S01]  /*7f30*/  PRMT R204, R0, 0x7632, R204 ;  /* 0x0000763200cc7816 */ /* 0x000fe200000000cc */
[----:B-1----:R-:W-:Y:S01]  /*7f40*/  FFMA.FTZ R2, R131, UR6, -R23 ;  /* 0x0000000683027c23 */ /* 0x002fe20008010817 */
[----:B------:R-:W-:Y:S01]  /*7f50*/  SHF.R.U32.HI R0, RZ, 0x10, R10 ;  /* 0x00000010ff007819 */ /* 0x000fe2000001160a */
[----:B------:R-:W-:Y:S01]  /*7f60*/  @!P4 HFMA2.BF16_V2 R132, -RZ.H0_H0, RZ.H0_H0, -R208.H0_H0 ;  /* 0x200000ffff84c231 */ /* 0x000fe200003409d0 */
[----:B------:R-:W-:Y:S01]  /*7f70*/  PRMT R116, R208, 0x5410, R204 ;  /* 0x00005410d0747816 */ /* 0x000fe200000000cc */
[----:B------:R-:W1:Y:S01]  /*7f80*/  MUFU.EX2 R231, R2 ;  /* 0x0000000200e77308 */ /* 0x000e620000000800 */
[----:B------:R-:W-:Y:S01]  /*7f90*/  LOP3.LUT R0, R0, 0xff, RZ, 0xc0, !PT ;  /* 0x000000ff00007812 */ /* 0x000fe200078ec0ff */
[----:B------:R-:W-:Y:S01]  /*7fa0*/  @!P2 HFMA2.BF16_V2 R131, -RZ.H0_H0, RZ.H0_H0, -R204.H0_H0 ;  /* 0x200000ffff83a231 */ /* 0x000fe200003409cc */
[----:B------:R-:W-:Y:S01]  /*7fb0*/  @!P4 PRMT R208, R132, 0x5410, RZ ;  /* 0x0000541084d0c816 */ /* 0x000fe200000000ff */
[----:B------:R-:W-:Y:S01]  /*7fc0*/  IMAD.MOV.U32 R132, RZ, RZ, R101 ;  /* 0x000000ffff847224 */ /* 0x000fe200078e0065 */
[----:B------:R-:W-:-:S02]  /*7fd0*/  ISETP.LE.U32.AND P4, PT, R0, UR13, PT ;  /* 0x0000000d00007c0c */ /* 0x000fc4000bf83070 */
[----:B------:R-:W-:Y:S01]  /*7fe0*/  @!P2 PRMT R204, R131, 0x5410, RZ ;  /* 0x0000541083cca816 */ /* 0x000fe200000000ff */
[----:B------:R-:W-:Y:S01]  /*7ff0*/  IMAD.MOV.U32 R131, RZ, RZ, R81 ;  /* 0x000000ffff837224 */ /* 0x000fe200078e0051 */
[----:B------:R-:W-:Y:S01]  /*8000*/  ISETP.LE.U32.AND P2, PT, R34, UR13, PT ;  /* 0x0000000d22007c0c */ /* 0x000fe2000bf43070 */
[----:B------:R-:W2:Y:S01]  /*8010*/  LDSM.16.MT88.4 R80, [R192+0xa000] ;  /* 0x00a00000c050783b */ /* 0x000ea20000004200 */
[----:B-1----:R-:W-:Y:S01]  /*8020*/  F2FP.BF16.F32.PACK_AB R0, R231, R120 ;  /* 0x00000078e700723e */ /* 0x002fe200000010ff */
[----:B------:R-:W-:-:S03]  /*8030*/  FFMA.FTZ R2, R95, UR6, -R18 ;  /* 0x000000065f027c23 */ /* 0x000fc60008010812 */
[C---:B------:R-:W-:Y:S01]  /*8040*/  PRMT R203, R0.reuse, 0x7632, R203 ;  /* 0x0000763200cb7816 */ /* 0x040fe200000000cb */
[----:B------:R1:W-:Y:S01]  /*8050*/  MUFU.EX2 R195, R2 ;  /* 0x0000000200c37308 */ /* 0x0003e20000000800 */
[----:B------:R-:W-:Y:S01]  /*8060*/  PRMT R202, R0, 0x7610, R202 ;  /* 0x0000761000ca7816 */ /* 0x000fe200000000ca */
[----:B------:R-:W-:Y:S02]  /*8070*/  FFMA.FTZ R0, R96, UR6, -R18 ;  /* 0x0000000660007c23 */ /* 0x000fe40008010812 */
[----:B------:R-:W-:Y:S01]  /*8080*/  @!P6 HFMA2.BF16_V2 R95, -RZ.H0_H0, RZ.H0_H0, -R203.H0_H0 ;  /* 0x200000ffff5fe231 */ /* 0x000fe200003409cb */
[----:B------:R-:W-:Y:S01]  /*8090*/  PRMT R113, R202, 0x5410, R203 ;  /* 0x00005410ca717816 */ /* 0x000fe200000000cb */
[----:B------:R-:W-:Y:S02]  /*80a0*/  @!P4 HFMA2.BF16_V2 R96, -RZ.H0_H0, RZ.H0_H0, -R202.H0_H0 ;  /* 0x200000ffff60c231 */ /* 0x000fe400003409ca */
[----:B------:R3:W4:Y:S01]  /*80b0*/  MUFU.EX2 R205, R0 ;  /* 0x0000000000cd7308 */ /* 0x0007220000000800 */
[----:B------:R-:W-:-:S02]  /*80c0*/  @!P6 PRMT R203, R95, 0x5410, RZ ;  /* 0x000054105fcbe816 */ /* 0x000fc400000000ff */
[----:B------:R-:W-:Y:S01]  /*80d0*/  @!P4 PRMT R202, R96, 0x5410, RZ ;  /* 0x0000541060cac816 */ /* 0x000fe200000000ff */
[----:B-1----:R-:W-:-:S04]  /*80e0*/  FFMA.FTZ R2, R98, UR6, -R23 ;  /* 0x0000000662027c23 */ /* 0x002fc80008010817 */
[----:B------:R4:W-:Y:S01]  /*80f0*/  MUFU.EX2 R127, R2 ;  /* 0x00000002007f7308 */ /* 0x0009e20000000800 */
[----:B---3--:R-:W-:-:S04]  /*8100*/  LOP3.LUT R0, R35, 0xff, RZ, 0xc0, !PT ;  /* 0x000000ff23007812 */ /* 0x008fc800078ec0ff */
[----:B------:R-:W-:Y:S02]  /*8110*/  ISETP.LE.U32.AND P6, PT, R0, UR13, PT ;  /* 0x0000000d00007c0c */ /* 0x000fe4000bfc3070 */
[----:B------:R-:W-:-:S04]  /*8120*/  SHF.R.U32.HI R0, RZ, 0x8, R36 ;  /* 0x00000008ff007819 */ /* 0x000fc80000011624 */
[----:B------:R-:W-:Y:S02]  /*8130*/  LOP3.LUT R0, R0, 0xffff, RZ, 0xc0, !PT ;  /* 0x0000ffff00007812 */ /* 0x000fe400078ec0ff */
[----:B----4-:R-:W-:Y:S02]  /*8140*/  F2FP.BF16.F32.PACK_AB R2, R205, R195 ;  /* 0x000000c3cd02723e */ /* 0x010fe400000010ff */
[----:B------:R-:W-:Y:S01]  /*8150*/  ISETP.LE.U32.AND P4, PT, R0, UR13, PT ;  /* 0x0000000d00007c0c */ /* 0x000fe2000bf83070 */
[----:B------:R-:W-:Y:S01]  /*8160*/  FFMA.FTZ R0, R97, UR6, -R23 ;  /* 0x0000000661007c23 */ /* 0x000fe20008010817 */
[C---:B------:R-:W-:Y:S02]  /*8170*/  PRMT R201, R2.reuse, 0x7610, R201 ;  /* 0x0000761002c97816 */ /* 0x040fe400000000c9 */
[----:B------:R-:W-:Y:S01]  /*8180*/  PRMT R200, R2, 0x7632, R200 ;  /* 0x0000763202c87816 */ /* 0x000fe200000000c8 */
[----:B------:R1:W3:Y:S01]  /*8190*/  MUFU.EX2 R207, R0 ;  /* 0x0000000000cf7308 */ /* 0x0002e20000000800 */
[----:B------:R-:W-:Y:S01]  /*81a0*/  FFMA.FTZ R2, R100, UR6, -R18 ;  /* 0x0000000664027c23 */ /* 0x000fe20008010812 */
[----:B------:R-:W-:Y:S01]  /*81b0*/  @!P1 HFMA2.BF16_V2 R97, -RZ.H0_H0, RZ.H0_H0, -R201.H0_H0 ;  /* 0x200000ffff619231 */ /* 0x000fe200003409c9 */
[----:B------:R-:W-:-:S04]  /*81c0*/  PRMT R112, R201, 0x5410, R200 ;  /* 0x00005410c9707816 */ /* 0x000fc800000000c8 */
[----:B------:R-:W-:Y:S01]  /*81d0*/  @!P1 PRMT R201, R97, 0x5410, RZ ;  /* 0x0000541061c99816 */ /* 0x000fe200000000ff */
[----:B------:R4:W-:Y:S01]  /*81e0*/  MUFU.EX2 R108, R2 ;  /* 0x00000002006c7308 */ /* 0x0009e20000000800 */
[----:B------:R-:W-:-:S05]  /*81f0*/  @!P4 HFMA2.BF16_V2 R98, -RZ.H0_H0, RZ.H0_H0, -R200.H0_H0 ;  /* 0x200000ffff62c231 */ /* 0x000fca00003409c8 */
[----:B------:R-:W-:Y:S02]  /*8200*/  @!P4 PRMT R200, R98, 0x5410, RZ ;  /* 0x0000541062c8c816 */ /* 0x000fe400000000ff */
[----:B-1----:R-:W-:-:S04]  /*8210*/  LOP3.LUT R0, R11, 0xffff, RZ, 0xc0, !PT ;  /* 0x0000ffff0b007812 */ /* 0x002fc800078ec0ff */
[----:B------:R-:W-:Y:S01]  /*8220*/  SHF.R.U32.HI R0, RZ, 0x8, R0 ;  /* 0x00000008ff007819 */ /* 0x000fe20000011600 */
[----:B----4-:R-:W-:-:S03]  /*8230*/  FFMA.FTZ R2, R99, UR6, -R18 ;  /* 0x0000000663027c23 */ /* 0x010fc60008010812 */
[----:B------:R-:W-:Y:S01]  /*8240*/  LOP3.LUT R0, R0, 0xffff, RZ, 0xc0, !PT ;  /* 0x0000ffff00007812 */ /* 0x000fe200078ec0ff */
[----:B------:R-:W1:Y:S03]  /*8250*/  MUFU.EX2 R104, R2 ;  /* 0x0000000200687308 */ /* 0x000e660000000800 */
[----:B------:R-:W-:Y:S02]  /*8260*/  ISETP.LE.U32.AND P1, PT, R0, UR13, PT ;  /* 0x0000000d00007c0c */ /* 0x000fe4000bf23070 */
[----:B---3--:R-:W-:-:S04]  /*8270*/  F2FP.BF16.F32.PACK_AB R0, R207, R127 ;  /* 0x0000007fcf00723e */ /* 0x008fc800000010ff */
[C---:B------:R-:W-:Y:S02]  /*8280*/  PRMT R199, R0.reuse, 0x7632, R199 ;  /* 0x0000763200c77816 */ /* 0x040fe400000000c7 */
[----:B------:R-:W-:Y:S02]  /*8290*/  PRMT R198, R0, 0x7610, R198 ;  /* 0x0000761000c67816 */ /* 0x000fe400000000c6 */
[----:B------:R-:W-:Y:S01]  /*82a0*/  LOP3.LUT R0, R11, 0xff, RZ, 0xc0, !PT ;  /* 0x000000ff0b007812 */ /* 0x000fe200078ec0ff */
[----:B------:R-:W-:Y:S01]  /*82b0*/  @!P2 HFMA2.BF16_V2 R99, -RZ.H0_H0, RZ.H0_H0, -R199.H0_H0 ;  /* 0x200000ffff63a231 */ /* 0x000fe200003409c7 */
[----:B------:R-:W-:Y:S01]  /*82c0*/  PRMT R109, R198, 0x5410, R199 ;  /* 0x00005410c66d7816 */ /* 0x000fe200000000c7 */
[----:B------:R-:W-:Y:S01]  /*82d0*/  @!P6 HFMA2.BF16_V2 R100, -RZ.H0_H0, RZ.H0_H0, -R198.H0_H0 ;  /* 0x200000ffff64e231 */ /* 0x000fe200003409c6 */
[----:B------:R-:W-:Y:S02]  /*82e0*/  ISETP.LE.U32.AND P4, PT, R0, UR13, PT ;  /* 0x0000000d00007c0c */ /* 0x000fe4000bf83070 */
[----:B-1----:R-:W-:Y:S01]  /*82f0*/  F2FP.BF16.F32.PACK_AB R0, R104, R108 ;  /* 0x0000006c6800723e */ /* 0x002fe200000010ff */
[----:B------:R-:W-:Y:S01]  /*8300*/  FFMA.FTZ R2, R107, UR6, -R18 ;  /* 0x000000066b027c23 */ /* 0x000fe20008010812 */
[----:B------:R-:W-:-:S02]  /*8310*/  @!P2 PRMT R199, R99, 0x5410, RZ ;  /* 0x0000541063c7a816 */ /* 0x000fc400000000ff */
[C---:B------:R-:W-:Y:S01]  /*8320*/  PRMT R197, R0.reuse, 0x7610, R197 ;  /* 0x0000761000c57816 */ /* 0x040fe200000000c5 */
[----:B------:R1:W-:Y:S01]  /*8330*/  MUFU.EX2 R193, R2 ;  /* 0x0000000200c17308 */ /* 0x0003e20000000800 */
[----:B------:R-:W-:Y:S01]  /*8340*/  PRMT R196, R0, 0x7632, R196 ;  /* 0x0000763200c47816 */ /* 0x000fe200000000c4 */
[----:B------:R-:W-:Y:S01]  /*8350*/  FFMA.FTZ R0, R124, UR6, -R23 ;  /* 0x000000067c007c23 */ /* 0x000fe20008010817 */
[----:B------:R-:W-:Y:S02]  /*8360*/  ISETP.LE.U32.AND P2, PT, R40, UR13, PT ;  /* 0x0000000d28007c0c */ /* 0x000fe4000bf43070 */
[----:B------:R-:W-:Y:S01]  /*8370*/  PRMT R96, R197, 0x5410, R196 ;  /* 0x00005410c5607816 */ /* 0x000fe200000000c4 */
[----:B------:R-:W-:Y:S01]  /*8380*/  @!P4 HFMA2.BF16_V2 R133, -RZ.H0_H0, RZ.H0_H0, -R197.H0_H0 ;  /* 0x200000ffff85c231 */ /* 0x000fe200003409c5 */
[----:B------:R-:W-:Y:S01]  /*8390*/  @!P6 PRMT R198, R100, 0x5410, RZ ;  /* 0x0000541064c6e816 */ /* 0x000fe200000000ff */
[----:B------:R3:W-:Y:S01]  /*83a0*/  MUFU.EX2 R206, R0 ;  /* 0x0000000000ce7308 */ /* 0x0007e20000000800 */
[----:B------:R-:W-:Y:S01]  /*83b0*/  @!P1 HFMA2.BF16_V2 R124, -RZ.H0_H0, RZ.H0_H0, -R196.H0_H0 ;  /* 0x200000ffff7c9231 */ /* 0x000fe200003409c4 */
[----:B------:R-:W-:-:S02]  /*83c0*/  ISETP.LE.U32.AND P6, PT, R43, UR13, PT ;  /* 0x0000000d2b007c0c */ /* 0x000fc4000bfc3070 */
[----:B------:R-:W-:Y:S01]  /*83d0*/  @!P4 PRMT R197, R133, 0x5410, RZ ;  /* 0x0000541085c5c816 */ /* 0x000fe200000000ff */
[----:B------:R-:W-:Y:S01]  /*83e0*/  IMAD.MOV.U32 R133, RZ, RZ, R132 ;  /* 0x000000ffff857224 */ /* 0x000fe200078e0084 */
[----:B------:R-:W-:Y:S01]  /*83f0*/  @!P1 PRMT R196, R124, 0x5410, RZ ;  /* 0x000054107cc49816 */ /* 0x000fe200000000ff */
[----:B------:R-:W-:Y:S02]  /*8400*/  IMAD.MOV.U32 R132, RZ, RZ, R130 ;  /* 0x000000ffff847224 */ /* 0x000fe400078e0082 */
[----:B-1----:R-:W-:Y:S01]  /*8410*/  FFMA.FTZ R2, R105, UR6, -R18 ;  /* 0x0000000669027c23 */ /* 0x002fe20008010812 */
[----:B------:R-:W-:Y:S01]  /*8420*/  IMAD.MOV.U32 R130, RZ, RZ, R88 ;  /* 0x000000ffff827224 */ /* 0x000fe200078e0058 */
[----:B------:R-:W4:Y:S01]  /*8430*/  LDL.LU R18, [R1+0xe4] ;  /* 0x0000e40001127983 */ /* 0x000f220000300800 */
[----:B------:R-:W-:Y:S01]  /*8440*/  IMAD.MOV.U32 R88, RZ, RZ, R41 ;  /* 0x000000ffff587224 */ /* 0x000fe200078e0029 */
[----:B------:R-:W1:Y:S01]  /*8450*/  MUFU.EX2 R176, R2 ;  /* 0x0000000200b07308 */ /* 0x000e620000000800 */
[----:B------:R-:W-:-:S02]  /*8460*/  IMAD.MOV.U32 R41, RZ, RZ, R154 ;  /* 0x000000ffff297224 */ /* 0x000fc400078e009a */
[----:B---3--:R-:W-:-:S05]  /*8470*/  FFMA.FTZ R0, R106, UR6, -R23 ;  /* 0x000000066a007c23 */ /* 0x008fca0008010817 */
[----:B------:R3:W2:Y:S01]  /*8480*/  MUFU.EX2 R59, R0 ;  /* 0x00000000003b7308 */ /* 0x0006a20000000800 */
[----:B-1----:R-:W-:-:S04]  /*8490*/  F2FP.BF16.F32.PACK_AB R2, R176, R193 ;  /* 0x000000c1b002723e */ /* 0x002fc800000010ff */
[C---:B------:R-:W-:Y:S02]  /*84a0*/  PRMT R189, R2.reuse, 0x7610, R189 ;  /* 0x0000761002bd7816 */ /* 0x040fe400000000bd */
[----:B------:R-:W-:Y:S01]  /*84b0*/  PRMT R188, R2, 0x7632, R188 ;  /* 0x0000763202bc7816 */ /* 0x000fe200000000bc */
[----:B------:R-:W-:Y:S01]  /*84c0*/  IMAD.WIDE.U32 R2, R55, -0x326172a9, RZ ;  /* 0xcd9e8d5737027825 */ /* 0x000fe200078e00ff */
[----:B---3--:R-:W-:-:S03]  /*84d0*/  SHF.R.U32.HI R0, RZ, 0x18, R11 ;  /* 0x00000018ff007819 */ /* 0x008fc6000001160b */
[----:B------:R-:W-:Y:S01]  /*84e0*/  @!P2 HFMA2.BF16_V2 R107, -RZ.H0_H0, RZ.H0_H0, -R189.H0_H0 ;  /* 0x200000ffff6ba231 */ /* 0x000fe200003409bd */
[----:B------:R-:W-:Y:S01]  /*84f0*/  PRMT R98, R189, 0x5410, R188 ;  /* 0x00005410bd627816 */ /* 0x000fe200000000bc */
[----:B------:R-:W-:Y:S01]  /*8500*/  IMAD.MOV.U32 R55, RZ, RZ, R129 ;  /* 0x000000ffff377224 */ /* 0x000fe200078e0081 */
[----:B------:R-:W-:Y:S01]  /*8510*/  ISETP.LE.U32.AND P4, PT, R0, UR13, PT ;  /* 0x0000000d00007c0c */ /* 0x000fe2000bf83070 */
[----:B------:R-:W-:Y:S01]  /*8520*/  IMAD.MOV.U32 R129, RZ, RZ, R46 ;  /* 0x000000ffff817224 */ /* 0x000fe200078e002e */
[----:B------:R-:W-:Y:S01]  /*8530*/  SHF.R.U32.HI R0, RZ, 0x10, R11 ;  /* 0x00000010ff007819 */ /* 0x000fe2000001160b */
[----:B------:R-:W-:Y:S01]  /*8540*/  IMAD.MOV.U32 R46, RZ, RZ, R48 ;  /* 0x000000ffff2e7224 */ /* 0x000fe200078e0030 */
[----:B------:R-:W-:Y:S01]  /*8550*/  @!P2 PRMT R189, R107, 0x5410, RZ ;  /* 0x000054106bbda816 */ /* 0x000fe200000000ff */
[----:B--2---:R-:W-:Y:S01]  /*8560*/  HMMA.16816.F32.BF16 R8, R76, R80, RZ ;  /* 0x000000504c08723c */ /* 0x004fe200000418ff */
[----:B------:R-:W-:Y:S01]  /*8570*/  LOP3.LUT R0, R0, 0xff, RZ, 0xc0, !PT ;  /* 0x000000ff00007812 */ /* 0x000fe200078ec0ff */
[----:B------:R-:W-:-:S02]  /*8580*/  IMAD.MOV.U32 R48, RZ, RZ, R47 ;  /* 0x000000ffff307224 */ /* 0x000fc400078e002f */
[----:B------:R-:W-:Y:S01]  /*8590*/  IMAD.MOV.U32 R47, RZ, RZ, R155 ;  /* 0x000000ffff2f7224 */ /* 0x000fe200078e009b */
[----:B------:R-:W-:Y:S02]  /*85a0*/  ISETP.LE.U32.AND P1, PT, R0, UR13, PT ;  /* 0x0000000d00007c0c */ /* 0x000fe4000bf23070 */
[----:B------:R-:W-:-:S04]  /*85b0*/  F2FP.BF16.F32.PACK_AB R0, R59, R206 ;  /* 0x000000ce3b00723e */ /* 0x000fc800000010ff */
[C---:B------:R-:W-:Y:S02]  /*85c0*/  PRMT R191, R0.reuse, 0x7632, R191 ;  /* 0x0000763200bf7816 */ /* 0x040fe400000000bf */
[----:B------:R-:W-:Y:S01]  /*85d0*/  PRMT R190, R0, 0x7610, R190 ;  /* 0x0000761000be7816 */ /* 0x000fe200000000be */
[----:B------:R-:W-:Y:S02]  /*85e0*/  FFMA.FTZ R0, R126, UR6, -R23 ;  /* 0x000000067e007c23 */ /* 0x000fe40008010817 */
[----:B------:R-:W-:Y:S01]  /*85f0*/  @!P4 HFMA2.BF16_V2 R105, -RZ.H0_H0, RZ.H0_H0, -R191.H0_H0 ;  /* 0x200000ffff69c231 */ /* 0x000fe200003409bf */
[----:B------:R-:W-:Y:S01]  /*8600*/  PRMT R97, R190, 0x5410, R191 ;  /* 0x00005410be617816 */ /* 0x000fe200000000bf */
[----:B------:R1:W2:Y:S01]  /*8610*/  MUFU.EX2 R101, R0 ;  /* 0x0000000000657308 */ /* 0x0002a20000000800 */
[----:B------:R-:W-:Y:S02]  /*8620*/  @!P1 HFMA2.BF16_V2 R106, -RZ.H0_H0, RZ.H0_H0, -R190.H0_H0 ;  /* 0x200000ffff6a9231 */ /* 0x000fe400003409be */
[----:B------:R-:W-:-:S03]  /*8630*/  @!P4 PRMT R191, R105, 0x5410, RZ ;  /* 0x0000541069bfc816 */ /* 0x000fc600000000ff */
[----:B------:R-:W-:Y:S01]  /*8640*/  @!P1 PRMT R190, R106, 0x5410, RZ ;  /* 0x000054106abe9816 */ /* 0x000fe200000000ff */
[----:B------:R-:W-:Y:S01]  /*8650*/  HMMA.16816.F32.BF16 R8, R72, R84, R8 ;  /* 0x000000544808723c */ /* 0x000fe20000041808 */
[----:B------:R-:W-:Y:S02]  /*8660*/  ISETP.LE.U32.AND P1, PT, R4, UR13, PT ;  /* 0x0000000d04007c0c */ /* 0x000fe4000bf23070 */
[----:B-1----:R-:W-:Y:S02]  /*8670*/  SHF.R.U32.HI R0, RZ, 0x8, R45 ;  /* 0x00000008ff007819 */ /* 0x002fe4000001162d */
[----:B--2---:R-:W-:Y:S02]  /*8680*/  F2FP.BF16.F32.PACK_AB R5, R177, R101 ;  /* 0x00000065b105723e */ /* 0x004fe400000010ff */
[----:B------:R-:W-:Y:S02]  /*8690*/  LOP3.LUT R0, R0, 0xffff, RZ, 0xc0, !PT ;  /* 0x0000ffff00007812 */ /* 0x000fe400078ec0ff */
[----:B------:R-:W-:-:S02]  /*86a0*/  PRMT R186, R5, 0x7632, R186 ;  /* 0x0000763205ba7816 */ /* 0x000fc400000000ba */
[----:B------:R-:W-:Y:S02]  /*86b0*/  ISETP.LE.U32.AND P4, PT, R0, UR13, PT ;  /* 0x0000000d00007c0c */ /* 0x000fe4000bf83070 */
[----:B------:R-:W-:Y:S01]  /*86c0*/  LOP3.LUT R0, R3, UR29, R32, 0x96, !PT ;  /* 0x0000001d03007c12 */ /* 0x000fe2000f8e9620 */
[----:B------:R-:W-:Y:S01]  /*86d0*/  @!P6 HFMA2.BF16_V2 R134, -RZ.H0_H0, RZ.H0_H0, -R186.H0_H0 ;  /* 0x200000ffff86e231 */ /* 0x000fe200003409ba */
[----:B------:R-:W-:Y:S02]  /*86e0*/  PRMT R187, R5, 0x7610, R187 ;  /* 0x0000761005bb7816 */ /* 0x000fe400000000bb */
[----:B------:R-:W-:-:S07]  /*86f0*/  SHF.R.U32.HI R4, RZ, 0x10, R0 ;  /* 0x00000010ff047819 */ /* 0x000fce0000011600 */
[----:B------:R-:W-:Y:S01]  /*8700*/  IMAD.MOV.U32 R35, RZ, RZ, R8 ;  /* 0x000000ffff237224 */ /* 0x000fe200078e0008 */
[----:B------:R-:W-:Y:S01]  /*8710*/  PRMT R99, R187, 0x5410, R186 ;  /* 0x00005410bb637816 */ /* 0x000fe200000000ba */
[----:B------:R-:W-:Y:S01]  /*8720*/  @!P1 HFMA2.BF16_V2 R126, -RZ.H0_H0, RZ.H0_H0, -R187.H0_H0 ;  /* 0x200000ffff7e9231 */ /* 0x000fe200003409bb */
[----:B------:R-:W-:Y:S01]  /*8730*/  LOP3.LUT R4, R4, 0xff, RZ, 0xc0, !PT ;  /* 0x000000ff04047812 */ /* 0x000fe200078ec0ff */
[----:B------:R-:W-:Y:S01]  /*8740*/  IMAD.MOV.U32 R34, RZ, RZ, R10 ;  /* 0x000000ffff227224 */ /* 0x000fe200078e000a */
[----:B------:R-:W-:Y:S01]  /*8750*/  @!P6 PRMT R186, R134, 0x5410, RZ ;  /* 0x0000541086bae816 */ /* 0x000fe200000000ff */
[----:B------:R-:W-:Y:S01]  /*8760*/  @!P4 HFMA2.BF16_V2 R125, -RZ.H0_H0, RZ.H0_H0, -R188.H0_H0 ;  /* 0x200000ffff7dc231 */ /* 0x000fe200003409bc */
[----:B------:R-:W-:Y:S01]  /*8770*/  ISETP.LE.U32.AND P2, PT, R4, UR13, PT ;  /* 0x0000000d04007c0c */ /* 0x000fe2000bf43070 */
[----:B------:R-:W-:Y:S01]  /*8780*/  IMAD.MOV.U32 R134, RZ, RZ, R152 ;  /* 0x000000ffff867224 */ /* 0x000fe200078e0098 */
[----:B------:R-:W-:Y:S01]  /*8790*/  LOP3.LUT R4, R0, 0xff, RZ, 0xc0, !PT ;  /* 0x000000ff00047812 */ /* 0x000fe200078ec0ff */
[----:B------:R-:W-:Y:S01]  /*87a0*/  IMAD.MOV.U32 R33, RZ, RZ, R11 ;  /* 0x000000ffff217224 */ /* 0x000fe200078e000b */
[----:B------:R-:W-:Y:S01]  /*87b0*/  @!P4 PRMT R188, R125, 0x5410, RZ ;  /* 0x000054107dbcc816 */ /* 0x000fe200000000ff */
[----:B------:R-:W-:Y:S01]  /*87c0*/  IMAD.MOV.U32 R121, RZ, RZ, R9 ;  /* 0x000000ffff797224 */ /* 0x000fe200078e0009 */
[----:B------:R-:W-:-:S02]  /*87d0*/  ISETP.LE.U32.AND P4, PT, R4, UR13, PT ;  /* 0x0000000d04007c0c */ /* 0x000fc4000bf83070 */
[----:B------:R-:W-:Y:S02]  /*87e0*/  SHF.R.U32.HI R4, RZ, 0x18, R0 ;  /* 0x00000018ff047819 */ /* 0x000fe40000011600 */
[----:B------:R-:W-:Y:S02]  /*87f0*/  LOP3.LUT R0, R0, 0xffff, RZ, 0xc0, !PT ;  /* 0x0000ffff00007812 */ /* 0x000fe400078ec0ff */
[----:B------:R-:W-:Y:S02]  /*8800*/  @!P1 PRMT R187, R126, 0x5410, RZ ;  /* 0x000054107ebb9816 */ /* 0x000fe400000000ff */
[----:B------:R-:W-:Y:S01]  /*8810*/  SHF.R.U32.HI R0, RZ, 0x8, R0 ;  /* 0x00000008ff007819 */ /* 0x000fe20000011600 */
[----:B------:R-:W-:Y:S01]  /*8820*/  @!P2 HFMA2.BF16_V2 R145, -RZ.H0_H0, RZ.H0_H0, -R219.H0_H0 ;  /* 0x200000ffff91a231 */ /* 0x000fe200003409db */
[----:B------:R-:W-:Y:S02]  /*8830*/  ISETP.LE.U32.AND P1, PT, R4, UR13, PT ;  /* 0x0000000d04007c0c */ /* 0x000fe4000bf23070 */
[----:B------:R-:W-:Y:S01]  /*8840*/  LOP3.LUT R0, R0, 0xffff, RZ, 0xc0, !PT ;  /* 0x0000ffff00007812 */ /* 0x000fe200078ec0ff */
[----:B------:R-:W-:Y:S01]  /*8850*/  @!P4 HFMA2.BF16_V2 R135, -RZ.H0_H0, RZ.H0_H0, -R90.H0_H0 ;  /* 0x200000ffff87c231 */ /* 0x000fe2000034095a */
[----:B------:R-:W-:Y:S01]  /*8860*/  @!P2 PRMT R219, R145, 0x5410, RZ ;  /* 0x0000541091dba816 */ /* 0x000fe200000000ff */
[----:B------:R-:W-:Y:S01]  /*8870*/  HMMA.16816.F32.BF16 R4, R68, R80, RZ ;  /* 0x000000504404723c */ /* 0x000fe200000418ff */
[----:B------:R-:W-:-:S02]  /*8880*/  ISETP.LE.U32.AND P6, PT, R0, UR13, PT ;  /* 0x0000000d00007c0c */ /* 0x000fc4000bfc3070 */
[----:B------:R-:W-:Y:S02]  /*8890*/  LOP3.LUT R0, R2, 0xffff, RZ, 0xc0, !PT ;  /* 0x0000ffff02007812 */ /* 0x000fe400078ec0ff */
[----:B------:R-:W-:Y:S01]  /*88a0*/  @!P4 PRMT R90, R135, 0x5410, RZ ;  /* 0x00005410875ac816 */ /* 0x000fe200000000ff */
[----:B------:R-:W-:Y:S01]  /*88b0*/  IMAD.MOV.U32 R135, RZ, RZ, R153 ;  /* 0x000000ffff877224 */ /* 0x000fe200078e0099 */
[----:B------:R-:W-:-:S04]  /*88c0*/  SHF.R.U32.HI R0, RZ, 0x8, R0 ;  /* 0x00000008ff007819 */ /* 0x000fc80000011600 */
[----:B------:R-:W-:-:S03]  /*88d0*/  LOP3.LUT R0, R0, 0xffff, RZ, 0xc0, !PT ;  /* 0x0000ffff00007812 */ /* 0x000fc600078ec0ff */
[----:B------:R-:W-:Y:S01]  /*88e0*/  @!P6 HFMA2.BF16_V2 R138, -RZ.H0_H0, RZ.H0_H0, -R92.H0_H0 ;  /* 0x200000ffff8ae231 */ /* 0x000fe2000034095c */
[----:B------:R-:W-:Y:S02]  /*88f0*/  ISETP.LE.U32.AND P4, PT, R0, UR13, PT ;  /* 0x0000000d00007c0c */ /* 0x000fe4000bf83070 */
[----:B------:R-:W-:Y:S02]  /*8900*/  LOP3.LUT R0, R2, 0xff, RZ, 0xc0, !PT ;  /* 0x000000ff02007812 */ /* 0x000fe400078ec0ff */
[----:B------:R-:W-:Y:S02]  /*8910*/  @!P6 PRMT R92, R138, 0x5410, RZ ;  /* 0x000054108a5ce816 */ /* 0x000fe400000000ff */
[----:B------:R-:W-:Y:S02]  /*8920*/  ISETP.LE.U32.AND P6, PT, R0, UR13, PT ;  /* 0x0000000d00007c0c */ /* 0x000fe4000bfc3070 */
[----:B------:R-:W-:-:S04]  /*8930*/  SHF.R.U32.HI R0, RZ, 0x10, R2 ;  /* 0x00000010ff007819 */ /* 0x000fc80000011602 */
[----:B------:R-:W-:-:S04]  /*8940*/  LOP3.LUT R0, R0, 0xff, RZ, 0xc0, !PT ;  /* 0x000000ff00007812 */ /* 0x000fc800078ec0ff */
[----:B------:R-:W-:Y:S02]  /*8950*/  ISETP.LE.U32.AND P2, PT, R0, UR13, PT ;  /* 0x0000000d00007c0c */ /* 0x000fe4000bf43070 */
[----:B------:R-:W-:Y:S01]  /*8960*/  LOP3.LUT R0, R22, 0xffff, RZ, 0xc0, !PT ;  /* 0x0000ffff16007812 */ /* 0x000fe200078ec0ff */
[----:B------:R-:W-:-:S03]  /*8970*/  @!P4 HFMA2.BF16_V2 R139, -RZ.H0_H0, RZ.H0_H0, -R225.H0_H0 ;  /* 0x200000ffff8bc231 */ /* 0x000fc600003409e1 */
[----:B------:R-:W-:Y:S01]  /*8980*/  SHF.R.U32.HI R0, RZ, 0x8, R0 ;  /* 0x00000008ff007819 */ /* 0x000fe20000011600 */
[----:B------:R-:W-:-:S03]  /*8990*/  @!P1 HFMA2.BF16_V2 R146, -RZ.H0_H0, RZ.H0_H0, -R217.H0_H0 ;  /* 0x200000ffff929231 */ /* 0x000fc600003409d9 */
[----:B------:R-:W-:Y:S02]  /*89a0*/  LOP3.LUT R0, R0, 0xffff, RZ, 0xc0, !PT ;  /* 0x0000ffff00007812 */ /* 0x000fe400078ec0ff */
[----:B------:R-:W-:Y:S01]  /*89b0*/  @!P4 PRMT R225, R139, 0x5410, RZ ;  /* 0x000054108be1c816 */ /* 0x000fe200000000ff */
[----:B------:R-:W-:Y:S01]  /*89c0*/  @!P2 HFMA2.BF16_V2 R147, -RZ.H0_H0, RZ.H0_H0, -R224.H0_H0 ;  /* 0x200000ffff93a231 */ /* 0x000fe200003409e0 */
[----:B------:R-:W-:Y:S02]  /*89d0*/  SHF.R.U32.HI R2, RZ, 0x18, R2 ;  /* 0x00000018ff027819 */ /* 0x000fe40000011602 */
[----:B------:R-:W-:Y:S02]  /*89e0*/  ISETP.LE.U32.AND P4, PT, R0, UR13, PT ;  /* 0x0000000d00007c0c */ /* 0x000fe4000bf83070 */
[----:B------:R-:W-:Y:S01]  /*89f0*/  SHF.R.U32.HI R0, RZ, 0x18, R22 ;  /* 0x00000018ff007819 */ /* 0x000fe20000011616 */
[----:B------:R-:W-:Y:S01]  /*8a00*/  @!P6 HFMA2.BF16_V2 R144, -RZ.H0_H0, RZ.H0_H0, -R226.H0_H0 ;  /* 0x200000ffff90e231 */ /* 0x000fe200003409e2 */
[----:B------:R-:W-:-:S02]  /*8a10*/  @!P1 PRMT R217, R146, 0x5410, RZ ;  /* 0x0000541092d99816 */ /* 0x000fc400000000ff */
[----:B------:R-:W-:Y:S02]  /*8a20*/  ISETP.LE.U32.AND P1, PT, R2, UR13, PT ;  /* 0x0000000d02007c0c */ /* 0x000fe4000bf23070 */
[----:B------:R-:W-:Y:S02]  /*8a30*/  @!P2 PRMT R224, R147, 0x5410, RZ ;  /* 0x0000541093e0a816 */ /* 0x000fe400000000ff */
[----:B------:R-:W-:Y:S02]  /*8a40*/  LOP3.LUT R2, R22, 0xff, RZ, 0xc0, !PT ;  /* 0x000000ff16027812 */ /* 0x000fe400078ec0ff */
[----:B------:R-:W-:Y:S02]  /*8a50*/  ISETP.LE.U32.AND P2, PT, R0, UR13, PT ;  /* 0x0000000d00007c0c */ /* 0x000fe4000bf43070 */
[----:B------:R-:W-:Y:S02]  /*8a60*/  @!P6 PRMT R226, R144, 0x5410, RZ ;  /* 0x0000541090e2e816 */ /* 0x000fe400000000ff */
[----:B------:R-:W-:Y:S01]  /*8a70*/  ISETP.LE.U32.AND P6, PT, R2, UR13, PT ;  /* 0x0000000d02007c0c */ /* 0x000fe2000bfc3070 */
[----:B------:R-:W-:Y:S01]  /*8a80*/  IMAD.WIDE.U32 R2, R50, -0x326172a9, RZ ;  /* 0xcd9e8d5732027825 */ /* 0x000fe200078e00ff */
[----:B------:R-:W-:Y:S01]  /*8a90*/  HMMA.16816.F32.BF16 R152, R64, R84, R4 ;  /* 0x000000544098723c */ /* 0x000fe20000041804 */
[----:B------:R-:W-:-:S06]  /*8aa0*/  SHF.R.U32.HI R0, RZ, 0x10, R22 ;  /* 0x00000010ff007819 */ /* 0x000fcc0000011616 */
[C---:B------:R-:W-:Y:S02]  /*8ab0*/  LOP3.LUT R4, R2.reuse, 0xff, RZ, 0xc0, !PT ;  /* 0x000000ff02047812 */ /* 0x040fe400078ec0ff */
[----:B------:R-:W-:Y:S02]  /*8ac0*/  LOP3.LUT R6, R2, 0xffff, RZ, 0xc0, !PT ;  /* 0x0000ffff02067812 */ /* 0x000fe400078ec0ff */
[--C-:B------:R-:W-:Y:S02]  /*8ad0*/  SHF.R.U32.HI R7, RZ, 0x10, R2.reuse ;  /* 0x00000010ff077819 */ /* 0x100fe40000011602 */
[----:B------:R-:W-:Y:S02]  /*8ae0*/  SHF.R.U32.HI R5, RZ, 0x18, R2 ;  /* 0x00000018ff057819 */ /* 0x000fe40000011602 */
[----:B------:R-:W-:Y:S01]  /*8af0*/  SHF.R.U32.HI R2, RZ, 0x8, R57 ;  /* 0x00000008ff027819 */ /* 0x000fe20000011639 */
[----:B------:R-:W-:Y:S02]  /*8b00*/  @!P2 HFMA2.BF16_V2 R156, -RZ.H0_H0, RZ.H0_H0, -R218.H0_H0 ;  /* 0x200000ffff9ca231 */ /* 0x000fe400003409da */
[----:B------:R-:W-:Y:S01]  /*8b10*/  @!P1 HFMA2.BF16_V2 R148, -RZ.H0_H0, RZ.H0_H0, -R223.H0_H0 ;  /* 0x200000ffff949231 */ /* 0x000fe200003409df */
[----:B------:R-:W-:-:S02]  /*8b20*/  LOP3.LUT R2, R2, 0xffff, RZ, 0xc0, !PT ;  /* 0x0000ffff02027812 */ /* 0x000fc400078ec0ff */
[----:B------:R-:W-:Y:S02]  /*8b30*/  LOP3.LUT R0, R0, 0xff, RZ, 0xc0, !PT ;  /* 0x000000ff00007812 */ /* 0x000fe400078ec0ff */
[----:B------:R-:W-:Y:S02]  /*8b40*/  @!P2 PRMT R218, R156, 0x5410, RZ ;  /* 0x000054109cdaa816 */ /* 0x000fe400000000ff */
[----:B------:R-:W-:Y:S01]  /*8b50*/  ISETP.LE.U32.AND P2, PT, R2, UR13, PT ;  /* 0x0000000d02007c0c */ /* 0x000fe2000bf43070 */
[----:B------:R-:W-:Y:S01]  /*8b60*/  @!P6 HFMA2.BF16_V2 R149, -RZ.H0_H0, RZ.H0_H0, -R222.H0_H0 ;  /* 0x200000ffff95e231 */ /* 0x000fe200003409de */
[----:B------:R-:W-:Y:S02]  /*8b70*/  @!P1 PRMT R223, R148, 0x5410, RZ ;  /* 0x0000541094df9816 */ /* 0x000fe400000000ff */
[----:B------:R-:W-:Y:S02]  /*8b80*/  ISETP.LE.U32.AND P1, PT, R0, UR13, PT ;  /* 0x0000000d00007c0c */ /* 0x000fe4000bf23070 */
[----:B------:R-:W-:-:S02]  /*8b90*/  LOP3.LUT R0, R56, 0xff, RZ, 0xc0, !PT ;  /* 0x000000ff38007812 */ /* 0x000fc400078ec0ff */
[----:B------:R-:W-:Y:S02]  /*8ba0*/  @!P6 PRMT R222, R149, 0x5410, RZ ;  /* 0x0000541095dee816 */ /* 0x000fe400000000ff */
[----:B------:R-:W-:Y:S02]  /*8bb0*/  ISETP.LE.U32.AND P6, PT, R0, UR13, PT ;  /* 0x0000000d00007c0c */ /* 0x000fe4000bfc3070 */
[----:B------:R-:W-:Y:S01]  /*8bc0*/  LOP3.LUT R0, R3, UR29, R26, 0x96, !PT ;  /* 0x0000001d03007c12 */ /* 0x000fe2000f8e961a */
[----:B------:R-:W-:-:S04]  /*8bd0*/  IMAD.WIDE.U32 R2, R16, -0x326172a9, RZ ;  /* 0xcd9e8d5710027825 */ /* 0x000fc800078e00ff */
[----:B------:R-:W-:Y:S01]  /*8be0*/  @!P2 HFMA2.BF16_V2 R158, -RZ.H0_H0, RZ.H0_H0, -R211.H0_H0 ;  /* 0x200000ffff9ea231 */ /* 0x000fe200003409d3 */
[C---:B------:R-:W-:Y:S02]  /*8bf0*/  LOP3.LUT R8, R2.reuse, 0xffff, RZ, 0xc0, !PT ;  /* 0x0000ffff02087812 */ /* 0x040fe400078ec0ff */
[----:B------:R-:W-:Y:S02]  /*8c00*/  LOP3.LUT R9, R2, 0xff, RZ, 0xc0, !PT ;  /* 0x000000ff02097812 */ /* 0x000fe400078ec0ff */
[--C-:B------:R-:W-:Y:S02]  /*8c10*/  SHF.R.U32.HI R10, RZ, 0x10, R2.reuse ;  /* 0x00000010ff0a7819 */ /* 0x100fe40000011602 */
[----:B------:R-:W-:Y:S01]  /*8c20*/  SHF.R.U32.HI R11, RZ, 0x18, R2 ;  /* 0x00000018ff0b7819 */ /* 0x000fe20000011602 */
[--C-:B------:R-:W-:Y:S01]  /*8c30*/  FFMA.FTZ R2, R171, UR6, -R29.reuse ;  /* 0x00000006ab027c23 */ /* 0x100fe2000801081d */
[----:B------:R-:W-:Y:S01]  /*8c40*/  LOP3.LUT R12, R3, UR29, R12, 0x96, !PT ;  /* 0x0000001d030c7c12 */ /* 0x000fe2000f8e960c */
[----:B------:R-:W-:Y:S01]  /*8c50*/  FFMA.FTZ R3, R159, UR6, -R29 ;  /* 0x000000069f037c23 */ /* 0x000fe2000801081d */
[----:B------:R-:W-:Y:S01]  /*8c60*/  @!P2 PRMT R211, R158, 0x5410, RZ ;  /* 0x000054109ed3a816 */ /* 0x000fe200000000ff */
[----:B------:R-:W-:-:S02]  /*8c70*/  IMAD.MOV.U32 R158, RZ, RZ, R117 ;  /* 0x000000ffff9e7224 */ /* 0x000fc400078e0075 */
[----:B------:R1:W-:Y:S08]  /*8c80*/  MUFU.EX2 R117, R2 ;  /* 0x0000000200757308 */ /* 0x0003f00000000800 */
[----:B------:R-:W2:Y:S01]  /*8c90*/  MUFU.EX2 R36, R3 ;  /* 0x0000000300247308 */ /* 0x000ea20000000800 */
[----:B-1----:R-:W-:-:S04]  /*8ca0*/  LOP3.LUT R2, R0, 0xffff, RZ, 0xc0, !PT ;  /* 0x0000ffff00027812 */ /* 0x002fc800078ec0ff */
[----:B------:R-:W-:Y:S01]  /*8cb0*/  SHF.R.U32.HI R2, RZ, 0x8, R2 ;  /* 0x00000008ff027819 */ /* 0x000fe20000011602 */
[----:B------:R-:W-:-:S03]  /*8cc0*/  @!P6 HFMA2.BF16_V2 R160, -RZ.H0_H0, RZ.H0_H0, -R210.H0_H0 ;  /* 0x200000ffffa0e231 */ /* 0x000fc600003409d2 */
[----:B------:R-:W-:-:S04]  /*8cd0*/  LOP3.LUT R2, R2, 0xffff, RZ, 0xc0, !PT ;  /* 0x0000ffff02027812 */ /* 0x000fc800078ec0ff */
[----:B------:R-:W-:Y:S02]  /*8ce0*/  ISETP.LE.U32.AND P2, PT, R2, UR13, PT ;  /* 0x0000000d02007c0c */ /* 0x000fe4000bf43070 */
[----:B------:R-:W-:Y:S02]  /*8cf0*/  LOP3.LUT R2, R0, 0xff, RZ, 0xc0, !PT ;  /* 0x000000ff00027812 */ /* 0x000fe400078ec0ff */
[----:B------:R-:W-:Y:S02]  /*8d00*/  @!P6 PRMT R210, R160, 0x5410, RZ ;  /* 0x00005410a0d2e816 */ /* 0x000fe400000000ff */
[----:B------:R-:W-:Y:S02]  /*8d10*/  ISETP.LE.U32.AND P6, PT, R2, UR13, PT ;  /* 0x0000000d02007c0c */ /* 0x000fe4000bfc3070 */
[----:B--2---:R-:W-:Y:S01]  /*8d20*/  F2FP.BF16.F32.PACK_AB R2, R36, R117 ;  /* 0x000000752402723e */ /* 0x004fe200000010ff */
[----:B------:R-:W-:Y:S02]  /*8d30*/  @!P5 HFMA2.BF16_V2 R159, -RZ.H0_H0, RZ.H0_H0, -R209.H0_H0 ;  /* 0x200000ffff9fd231 */ /* 0x000fe400003409d1 */
[----:B------:R-:W-:Y:S01]  /*8d40*/  FFMA.FTZ R3, R173, UR6, -R28 ;  /* 0x00000006ad037c23 */ /* 0x000fe2000801081c */
[----:B------:R-:W-:-:S02]  /*8d50*/  PRMT R185, R2, 0x7610, R185 ;  /* 0x0000761002b97816 */ /* 0x000fc400000000b9 */
[----:B------:R-:W-:Y:S01]  /*8d60*/  PRMT R184, R2, 0x7632, R184 ;  /* 0x0000763202b87816 */ /* 0x000fe200000000b8 */
[----:B------:R-:W-:Y:S01]  /*8d70*/  FFMA.FTZ R2, R172, UR6, -R28 ;  /* 0x00000006ac027c23 */ /* 0x000fe2000801081c */
[----:B------:R-:W-:Y:S02]  /*8d80*/  @!P5 PRMT R209, R159, 0x5410, RZ ;  /* 0x000054109fd1d816 */ /* 0x000fe400000000ff */
[----:B------:R-:W-:Y:S01]  /*8d90*/  MUFU.EX2 R159, R3 ;  /* 0x00000003009f7308 */ /* 0x000fe20000000800 */
[----:B------:R-:W-:-:S07]  /*8da0*/  @!P6 HFMA2.BF16_V2 R162, -RZ.H0_H0, RZ.H0_H0, -R185.H0_H0 ;  /* 0x200000ffffa2e231 */ /* 0x000fce00003409b9 */
[----:B------:R1:W2:Y:S01]  /*8db0*/  MUFU.EX2 R26, R2 ;  /* 0x00000002001a7308 */ /* 0x0002a20000000800 */
[----:B------:R-:W-:Y:S01]  /*8dc0*/  IMAD.MOV.U32 R32, RZ, RZ, R108 ;  /* 0x000000ffff207224 */ /* 0x000fe200078e006c */
[----:B------:R-:W-:Y:S02]  /*8dd0*/  PRMT R108, R185, 0x5410, R184 ;  /* 0x00005410b96c7816 */ /* 0x000fe400000000b8 */
[----:B------:R-:W-:Y:S02]  /*8de0*/  @!P6 PRMT R185, R162, 0x5410, RZ ;  /* 0x00005410a2b9e816 */ /* 0x000fe400000000ff */
[----:B-1----:R-:W-:-:S04]  /*8df0*/  SHF.R.U32.HI R2, RZ, 0x10, R0 ;  /* 0x00000010ff027819 */ /* 0x002fc80000011600 */
[----:B------:R-:W-:-:S04]  /*8e00*/  LOP3.LUT R2, R2, 0xff, RZ, 0xc0, !PT ;  /* 0x000000ff02027812 */ /* 0x000fc800078ec0ff */
[----:B------:R-:W-:Y:S02]  /*8e10*/  ISETP.LE.U32.AND P6, PT, R2, UR13, PT ;  /* 0x0000000d02007c0c */ /* 0x000fe4000bfc3070 */
[----:B------:R-:W-:-:S04]  /*8e20*/  LOP3.LUT R2, R42, 0xff, RZ, 0xc0, !PT ;  /* 0x000000ff2a027812 */ /* 0x000fc800078ec0ff */
[----:B------:R-:W-:Y:S02]  /*8e30*/  PRMT R84, R2, 0x5410, R38 ;  /* 0x0000541002547816 */ /* 0x000fe40000000026 */
[----:B--2---:R-:W-:-:S04]  /*8e40*/  F2FP.BF16.F32.PACK_AB R2, R26, R159 ;  /* 0x0000009f1a02723e */ /* 0x004fc800000010ff */
[C---:B------:R-:W-:Y:S02]  /*8e50*/  PRMT R183, R2.reuse, 0x7610, R183 ;  /* 0x0000761002b77816 */ /* 0x040fe400000000b7 */
[----:B------:R-:W-:-:S03]  /*8e60*/  PRMT R182, R2, 0x7632, R182 ;  /* 0x0000763202b67816 */ /* 0x000fc600000000b6 */
[----:B------:R-:W-:Y:S01]  /*8e70*/  @!P6 HFMA2.BF16_V2 R163, -RZ.H0_H0, RZ.H0_H0, -R183.H0_H0 ;  /* 0x200000ffffa3e231 */ /* 0x000fe200003409b7 */
[----:B------:R-:W-:Y:S02]  /*8e80*/  SHF.R.U32.HI R0, RZ, 0x18, R0 ;  /* 0x00000018ff007819 */ /* 0x000fe40000011600 */
[----:B------:R-:W-:Y:S02]  /*8e90*/  PRMT R95, R183, 0x5410, R182 ;  /* 0x00005410b75f7816 */ /* 0x000fe400000000b6 */
[----:B------:R-:W-:Y:S01]  /*8ea0*/  @!P6 PRMT R183, R163, 0x5410, RZ ;  /* 0x00005410a3b7e816 */ /* 0x000fe200000000ff */
[--C-:B------:R-:W-:Y:S01]  /*8eb0*/  FFMA.FTZ R2, R137, UR6, -R29.reuse ;  /* 0x0000000689027c23 */ /* 0x100fe2000801081d */
[----:B------:R-:W-:Y:S01]  /*8ec0*/  ISETP.LE.U32.AND P6, PT, R0, UR13, PT ;  /* 0x0000000d00007c0c */ /* 0x000fe2000bfc3070 */
[----:B------:R-:W-:Y:S01]  /*8ed0*/  FFMA.FTZ R0, R136, UR6, -R29 ;  /* 0x0000000688007c23 */ /* 0x000fe2000801081d */
[----:B------:R-:W-:Y:S01]  /*8ee0*/  IMAD.MOV.U32 R126, RZ, RZ, R103 ;  /* 0x000000ffff7e7224 */ /* 0x000fe200078e0067 */
[----:B------:R-:W-:Y:S01]  /*8ef0*/  MUFU.EX2 R124, R2 ;  /* 0x00000002007c7308 */ /* 0x000fe20000000800 */
[----:B------:R-:W-:-:S07]  /*8f00*/  @!P3 HFMA2.BF16_V2 R157, -RZ.H0_H0, RZ.H0_H0, -R216.H0_H0 ;  /* 0x200000ffff9db231 */ /* 0x000fce00003409d8 */
[----:B------:R1:W2:Y:S01]  /*8f10*/  MUFU.EX2 R103, R0 ;  /* 0x0000000000677308 */ /* 0x0002a20000000800 */
[----:B------:R-:W-:Y:S02]  /*8f20*/  SHF.R.U32.HI R3, RZ, 0x8, R30 ;  /* 0x00000008ff037819 */ /* 0x000fe4000001161e */
[----:B------:R-:W-:Y:S02]  /*8f30*/  @!P3 PRMT R216, R157, 0x5410, RZ ;  /* 0x000054109dd8b816 */ /* 0x000fe400000000ff */
[----:B------:R-:W-:Y:S02]  /*8f40*/  PRMT R85, R44, 0x5410, R3 ;  /* 0x000054102c557816 */ /* 0x000fe40000000003 */
[----:B------:R-:W-:Y:S02]  /*8f50*/  SHF.R.U32.HI R3, RZ, 0x8, R27 ;  /* 0x00000008ff037819 */ /* 0x000fe4000001161b */
[----:B------:R-:W-:Y:S01]  /*8f60*/  ISETP.LE.U32.AND P3, PT, R4, UR13, PT ;  /* 0x0000000d04007c0c */ /* 0x000fe2000bf63070 */
[----:B------:R-:W-:Y:S01]  /*8f70*/  @!P4 HFMA2.BF16_V2 R151, -RZ.H0_H0, RZ.H0_H0, -R221.H0_H0 ;  /* 0x200000ffff97c231 */ /* 0x000fe200003409dd */
[----:B-1----:R-:W-:Y:S01]  /*8f80*/  SHF.R.U32.HI R0, RZ, 0x8, R17 ;  /* 0x00000008ff007819 */ /* 0x002fe20000011611 */
[----:B------:R-:W-:-:S03]  /*8f90*/  @!P6 HFMA2.BF16_V2 R136, -RZ.H0_H0, RZ.H0_H0, -R182.H0_H0 ;  /* 0x200000ffff88e231 */ /* 0x000fc600003409b6 */
[----:B------:R-:W-:Y:S02]  /*8fa0*/  PRMT R22, R21, 0x5410, R0 ;  /* 0x0000541015167816 */ /* 0x000fe40000000000 */
[----:B------:R-:W-:Y:S02]  /*8fb0*/  SHF.R.U32.HI R0, RZ, 0x8, R6 ;  /* 0x00000008ff007819 */ /* 0x000fe40000011606 */
[----:B------:R-:W-:Y:S02]  /*8fc0*/  PRMT R80, R51, 0x5410, R3 ;  /* 0x0000541033507816 */ /* 0x000fe40000000003 */
[----:B--2---:R-:W-:Y:S02]  /*8fd0*/  F2FP.BF16.F32.PACK_AB R3, R103, R124 ;  /* 0x0000007c6703723e */ /* 0x004fe400000010ff */
[----:B------:R-:W-:Y:S02]  /*8fe0*/  LOP3.LUT R0, R0, 0xffff, RZ, 0xc0, !PT ;  /* 0x0000ffff00007812 */ /* 0x000fe400078ec0ff */
[----:B------:R-:W-:-:S02]  /*8ff0*/  LOP3.LUT R2, R31, 0xff, RZ, 0xc0, !PT ;  /* 0x000000ff1f027812 */ /* 0x000fc400078ec0ff */
[----:B------:R-:W-:Y:S02]  /*9000*/  @!P4 PRMT R221, R151, 0x5410, RZ ;  /* 0x0000541097ddc816 */ /* 0x000fe400000000ff */
[----:B------:R-:W-:Y:S01]  /*9010*/  ISETP.LE.U32.AND P4, PT, R53, UR13, PT ;  /* 0x0000000d35007c0c */ /* 0x000fe2000bf83070 */
[----:B------:R-:W-:Y:S01]  /*9020*/  IMAD.MOV.U32 R53, RZ, RZ, R47 ;  /* 0x000000ffff357224 */ /* 0x000fe200078e002f */
[----:B------:R-:W-:Y:S02]  /*9030*/  @!P6 PRMT R182, R136, 0x5410, RZ ;  /* 0x0000541088b6e816 */ /* 0x000fe400000000ff */
[----:B------:R-:W-:Y:S02]  /*9040*/  PRMT R181, R3, 0x7610, R181 ;  /* 0x0000761003b57816 */ /* 0x000fe400000000b5 */
[----:B------:R-:W-:Y:S01]  /*9050*/  ISETP.LE.U32.AND P6, PT, R0, UR13, PT ;  /* 0x0000000d00007c0c */ /* 0x000fe2000bfc3070 */
[--C-:B------:R-:W-:Y:S01]  /*9060*/  FFMA.FTZ R0, R140, UR6, -R28.reuse ;  /* 0x000000068c007c23 */ /* 0x100fe2000801081c */
[----:B------:R-:W-:Y:S01]  /*9070*/  PRMT R47, R2, 0x5410, R39 ;  /* 0x00005410022f7816 */ /* 0x000fe20000000027 */
[----:B------:R-:W-:Y:S01]  /*9080*/  FFMA.FTZ R2, R141, UR6, -R28 ;  /* 0x000000068d027c23 */ /* 0x000fe2000801081c */
[----:B------:R-:W-:Y:S01]  /*9090*/  @!P3 HFMA2.BF16_V2 R137, -RZ.H0_H0, RZ.H0_H0, -R181.H0_H0 ;  /* 0x200000ffff89b231 */ /* 0x000fe200003409b5 */
[----:B------:R-:W-:Y:S01]  /*90a0*/  PRMT R180, R3, 0x7632, R180 ;  /* 0x0000763203b47816 */ /* 0x000fe200000000b4 */
[----:B------:R1:W-:Y:S01]  /*90b0*/  MUFU.EX2 R171, R0 ;  /* 0x0000000000ab7308 */ /* 0x0003e20000000800 */
[----:B------:R-:W-:-:S02]  /*90c0*/  IMAD.MOV.U32 R139, RZ, RZ, R130 ;  /* 0x000000ffff8b7224 */ /* 0x000fc400078e0082 */
[----:B------:R-:W-:Y:S01]  /*90d0*/  IMAD.MOV.U32 R130, RZ, RZ, R88 ;  /* 0x000000ffff827224 */ /* 0x000fe200078e0058 */
[----:B------:R-:W-:-:S04]  /*90e0*/  PRMT R88, R181, 0x5410, R180 ;  /* 0x00005410b5587816 */ /* 0x000fc800000000b4 */
[----:B------:R2:W3:Y:S01]  /*90f0*/  MUFU.EX2 R125, R2 ;  /* 0x00000002007d7308 */ /* 0x0004e20000000800 */
[----:B------:R-:W-:Y:S01]  /*9100*/  @!P3 PRMT R181, R137, 0x5410, RZ ;  /* 0x0000541089b5b816 */ /* 0x000fe200000000ff */
[----:B------:R-:W-:Y:S01]  /*9110*/  @!P1 HFMA2.BF16_V2 R150, -RZ.H0_H0, RZ.H0_H0, -R220.H0_H0 ;  /* 0x200000ffff969231 */ /* 0x000fe200003409dc */
[----:B-1----:R-:W-:-:S04]  /*9120*/  LOP3.LUT R0, R7, 0xff, RZ, 0xc0, !PT ;  /* 0x000000ff07007812 */ /* 0x002fc800078ec0ff */
[----:B------:R-:W-:Y:S02]  /*9130*/  ISETP.LE.U32.AND P3, PT, R0, UR13, PT ;  /* 0x0000000d00007c0c */ /* 0x000fe4000bf63070 */
[----:B------:R-:W-:Y:S01]  /*9140*/  LOP3.LUT R0, R25, 0xff, RZ, 0xc0, !PT ;  /* 0x000000ff19007812 */ /* 0x000fe200078ec0ff */
[----:B--2---:R-:W-:-:S03]  /*9150*/  FFMA.FTZ R2, R143, UR6, -R29 ;  /* 0x000000068f027c23 */ /* 0x004fc6000801081d */
[----:B------:R-:W-:Y:S01]  /*9160*/  PRMT R23, R0, 0x5410, R24 ;  /* 0x0000541000177816 */ /* 0x000fe20000000018 */
[----:B------:R-:W-:Y:S01]  /*9170*/  FFMA.FTZ R0, R142, UR6, -R29 ;  /* 0x000000068e007c23 */ /* 0x000fe2000801081d */
[----:B------:R-:W-:Y:S02]  /*9180*/  @!P1 PRMT R220, R150, 0x5410, RZ ;  /* 0x0000541096dc9816 */ /* 0x000fe400000000ff */
[----:B------:R-:W-:Y:S01]  /*9190*/  ISETP.LE.U32.AND P1, PT, R52, UR13, PT ;  /* 0x0000000d34007c0c */ /* 0x000fe2000bf23070 */
[----:B------:R-:W-:Y:S01]  /*91a0*/  IMAD.MOV.U32 R52, RZ, RZ, R234 ;  /* 0x000000ffff347224 */ /* 0x000fe200078e00ea */
[----:B------:R1:W-:Y:S01]  /*91b0*/  MUFU.EX2 R137, R2 ;  /* 0x0000000200897308 */ /* 0x0003e20000000800 */
[----:B---3--:R-:W-:Y:S02]  /*91c0*/  F2FP.BF16.F32.PACK_AB R3, R171, R125 ;  /* 0x0000007dab03723e */ /* 0x008fe400000010ff */
[----:B------:R-:W-:-:S05]  /*91d0*/  ISETP.LE.U32.AND P5, PT, R5, UR13, PT ;  /* 0x0000000d05007c0c */ /* 0x000fca000bfa3070 */
[----:B------:R2:W3:Y:S01]  /*91e0*/  MUFU.EX2 R234, R0 ;  /* 0x0000000000ea7308 */ /* 0x0004e20000000800 */
[----:B------:R-:W-:Y:S01]  /*91f0*/  @!P6 HFMA2.BF16_V2 R140, -RZ.H0_H0, RZ.H0_H0, -R180.H0_H0 ;  /* 0x200000ffff8ce231 */ /* 0x000fe200003409b4 */
[C---:B------:R-:W-:Y:S02]  /*9200*/  PRMT R179, R3.reuse, 0x7610, R179 ;  /* 0x0000761003b37816 */ /* 0x040fe400000000b3 */
[----:B------:R-:W-:Y:S02]  /*9210*/  PRMT R178, R3, 0x7632, R178 ;  /* 0x0000763203b27816 */ /* 0x000fe400000000b2 */
[----:B------:R-:W-:Y:S02]  /*9220*/  @!P6 PRMT R180, R140, 0x5410, RZ ;  /* 0x000054108cb4e816 */ /* 0x000fe400000000ff */
[C---:B-1----:R-:W-:Y:S01]  /*9230*/  LOP3.LUT R2, R19.reuse, 0xff, RZ, 0xc0, !PT ;  /* 0x000000ff13027812 */ /* 0x042fe200078ec0ff */
[----:B------:R-:W-:Y:S01]  /*9240*/  @!P3 HFMA2.BF16_V2 R141, -RZ.H0_H0, RZ.H0_H0, -R179.H0_H0 ;  /* 0x200000ffff8db231 */ /* 0x000fe200003409b3 */
[----:B--2---:R-:W-:-:S04]  /*9250*/  LOP3.LUT R0, R19, 0xffff, RZ, 0xc0, !PT ;  /* 0x0000ffff13007812 */ /* 0x004fc800078ec0ff */
[----:B------:R-:W-:Y:S02]  /*9260*/  SHF.R.U32.HI R0, RZ, 0x8, R0 ;  /* 0x00000008ff007819 */ /* 0x000fe40000011600 */
[----:B------:R-:W-:Y:S02]  /*9270*/  ISETP.LE.U32.AND P6, PT, R2, UR13, PT ;  /* 0x0000000d02007c0c */ /* 0x000fe4000bfc3070 */
[----:B------:R-:W-:Y:S01]  /*9280*/  LOP3.LUT R0, R0, 0xffff, RZ, 0xc0, !PT ;  /* 0x0000ffff00007812 */ /* 0x000fe200078ec0ff */
[----:B------:R-:W-:Y:S01]  /*9290*/  @!P5 HFMA2.BF16_V2 R142, -RZ.H0_H0, RZ.H0_H0, -R178.H0_H0 ;  /* 0x200000ffff8ed231 */ /* 0x000fe200003409b2 */
[----:B------:R-:W-:Y:S02]  /*92a0*/  PRMT R81, R179, 0x5410, R178 ;  /* 0x00005410b3517816 */ /* 0x000fe400000000b2 */
[----:B------:R-:W-:Y:S02]  /*92b0*/  @!P3 PRMT R179, R141, 0x5410, RZ ;  /* 0x000054108db3b816 */ /* 0x000fe400000000ff */
[----:B---3--:R-:W-:-:S02]  /*92c0*/  F2FP.BF16.F32.PACK_AB R2, R234, R137 ;  /* 0x00000089ea02723e */ /* 0x008fc400000010ff */
[----:B------:R-:W-:Y:S02]  /*92d0*/  ISETP.LE.U32.AND P3, PT, R0, UR13, PT ;  /* 0x0000000d00007c0c */ /* 0x000fe4000bf63070 */
[----:B------:R-:W-:Y:S01]  /*92e0*/  SHF.R.U32.HI R0, RZ, 0x18, R19 ;  /* 0x00000018ff007819 */ /* 0x000fe20000011613 */
[----:B------:R-:W-:Y:S01]  /*92f0*/  IMAD.MOV.U32 R160, RZ, RZ, R59 ;  /* 0x000000ffffa07224 */ /* 0x000fe200078e003b */
[C---:B------:R-:W-:Y:S02]  /*9300*/  PRMT R175, R2.reuse, 0x7610, R175 ;  /* 0x0000761002af7816 */ /* 0x040fe400000000af */
[----:B------:R-:W-:Y:S02]  /*9310*/  PRMT R174, R2, 0x7632, R174 ;  /* 0x0000763202ae7816 */ /* 0x000fe400000000ae */
[----:B------:R-:W-:Y:S02]  /*9320*/  @!P5 PRMT R178, R142, 0x5410, RZ ;  /* 0x000054108eb2d816 */ /* 0x000fe400000000ff */
[----:B------:R-:W-:-:S02]  /*9330*/  SHF.R.U32.HI R2, RZ, 0x8, R58 ;  /* 0x00000008ff027819 */ /* 0x000fc4000001163a */
[----:B------:R-:W-:Y:S01]  /*9340*/  ISETP.LE.U32.AND P5, PT, R0, UR13, PT ;  /* 0x0000000d00007c0c */ /* 0x000fe2000bfa3070 */
[----:B------:R-:W1:Y:S01]  /*9350*/  LDSM.16.MT88.4 R56, [R194+0xa000] ;  /* 0x00a00000c238783b */ /* 0x000e620000004200 */
[----:B------:R-:W-:Y:S01]  /*9360*/  SHF.R.U32.HI R0, RZ, 0x10, R19 ;  /* 0x00000010ff007819 */ /* 0x000fe20000011613 */
[----:B------:R-:W-:Y:S02]  /*9370*/  @!P6 HFMA2.BF16_V2 R165, -RZ.H0_H0, RZ.H0_H0, -R175.H0_H0 ;  /* 0x200000ffffa5e231 */ /* 0x000fe400003409af */
[----:B------:R-:W-:Y:S02]  /*9380*/  IMAD.MOV.U32 R138, RZ, RZ, R131 ;  /* 0x000000ffff8a7224 */ /* 0x000fe400078e0083 */
[----:B------:R-:W-:Y:S01]  /*9390*/  @!P2 HFMA2.BF16_V2 R161, -RZ.H0_H0, RZ.H0_H0, -R184.H0_H0 ;  /* 0x200000ffffa1a231 */ /* 0x000fe200003409b8 */
[----:B------:R-:W-:Y:S01]  /*93a0*/  LOP3.LUT R0, R0, 0xff, RZ, 0xc0, !PT ;  /* 0x000000ff00007812 */ /* 0x000fe200078ec0ff */
[----:B------:R-:W-:Y:S01]  /*93b0*/  IMAD.MOV.U32 R131, RZ, RZ, R46 ;  /* 0x000000ffff837224 */ /* 0x000fe200078e002e */
[----:B------:R-:W-:-:S02]  /*93c0*/  LOP3.LUT R4, R54, 0xff, RZ, 0xc0, !PT ;  /* 0x000000ff36047812 */ /* 0x000fc400078ec0ff */
[----:B------:R-:W-:Y:S02]  /*93d0*/  PRMT R46, R175, 0x5410, R174 ;  /* 0x00005410af2e7816 */ /* 0x000fe400000000ae */
[----:B------:R-:W-:Y:S02]  /*93e0*/  @!P6 PRMT R175, R165, 0x5410, RZ ;  /* 0x00005410a5afe816 */ /* 0x000fe400000000ff */
[----:B------:R-:W-:Y:S02]  /*93f0*/  @!P2 PRMT R184, R161, 0x5410, RZ ;  /* 0x00005410a1b8a816 */ /* 0x000fe400000000ff */
[----:B------:R-:W-:Y:S02]  /*9400*/  ISETP.LE.U32.AND P6, PT, R0, UR13, PT ;  /* 0x0000000d00007c0c */ /* 0x000fe4000bfc3070 */
[----:B------:R-:W-:Y:S02]  /*9410*/  ISETP.LE.U32.AND P2, PT, R4, UR13, PT ;  /* 0x0000000d04007c0c */ /* 0x000fe4000bf43070 */
[----:B------:R-:W-:-:S02]  /*9420*/  LOP3.LUT R0, R14, 0xffff, RZ, 0xc0, !PT ;  /* 0x0000ffff0e007812 */ /* 0x000fc400078ec0ff */
[----:B------:R-:W-:Y:S02]  /*9430*/  SHF.R.U32.HI R4, RZ, 0x10, R14 ;  /* 0x00000010ff047819 */ /* 0x000fe4000001160e */
[----:B------:R-:W-:Y:S02]  /*9440*/  LOP3.LUT R3, R2, 0xffff, RZ, 0xc0, !PT ;  /* 0x0000ffff02037812 */ /* 0x000fe400078ec0ff */
[----:B------:R-:W-:Y:S02]  /*9450*/  SHF.R.U32.HI R2, RZ, 0x8, R0 ;  /* 0x00000008ff027819 */ /* 0x000fe40000011600 */
[----:B------:R-:W-:Y:S02]  /*9460*/  SHF.R.U32.HI R5, RZ, 0x18, R14 ;  /* 0x00000018ff057819 */ /* 0x000fe4000001160e */
[----:B------:R-:W-:Y:S01]  /*9470*/  LOP3.LUT R0, R4, 0xff, RZ, 0xc0, !PT ;  /* 0x000000ff04007812 */ /* 0x000fe200078ec0ff */
[----:B------:R-:W-:Y:S01]  /*9480*/  @!P3 HFMA2.BF16_V2 R143, -RZ.H0_H0, RZ.H0_H0, -R174.H0_H0 ;  /* 0x200000ffff8fb231 */ /* 0x000fe200003409ae */
[----:B------:R-:W-:-:S02]  /*9490*/  LOP3.LUT R6, R14, 0xff, RZ, 0xc0, !PT ;  /* 0x000000ff0e067812 */ /* 0x000fc400078ec0ff */
[----:B------:R-:W-:Y:S02]  /*94a0*/  PRMT R44, R0, 0x5410, R5 ;  /* 0x00005410002c7816 */ /* 0x000fe40000000005 */
[----:B------:R-:W-:Y:S02]  /*94b0*/  LOP3.LUT R0, R15, 0xffff, RZ, 0xc0, !PT ;  /* 0x0000ffff0f007812 */ /* 0x000fe400078ec0ff */
[----:B------:R-:W-:Y:S01]  /*94c0*/  PRMT R45, R6, 0x5410, R2 ;  /* 0x00005410062d7816 */ /* 0x000fe20000000002 */
[----:B------:R-:W-:Y:S01]  /*94d0*/  IMAD.MOV.U32 R150, RZ, RZ, R63 ;  /* 0x000000ffff967224 */ /* 0x000fe200078e003f */
[----:B------:R-:W-:Y:S01]  /*94e0*/  @!P3 PRMT R174, R143, 0x5410, RZ ;  /* 0x000054108faeb816 */ /* 0x000fe200000000ff */
[----:B------:R-:W-:Y:S01]  /*94f0*/  IMAD.MOV.U32 R156, RZ, RZ, R62 ;  /* 0x000000ffff9c7224 */ /* 0x000fe200078e003e */
[----:B------:R-:W-:Y:S01]  /*9500*/  SHF.R.U32.HI R2, RZ, 0x10, R15 ;  /* 0x00000010ff027819 */ /* 0x000fe2000001160f */
[----:B------:R-:W-:Y:S01]  /*9510*/  IMAD.MOV.U32 R16, RZ, RZ, R61 ;  /* 0x000000ffff107224 */ /* 0x000fe200078e003d */
[----:B------:R-:W-:Y:S01]  /*9520*/  ISETP.LE.U32.AND P3, PT, R3, UR13, PT ;  /* 0x0000000d03007c0c */ /* 0x000fe2000bf63070 */
[----:B------:R-:W-:Y:S01]  /*9530*/  IMAD.MOV.U32 R157, RZ, RZ, R60 ;  /* 0x000000ffff9d7224 */ /* 0x000fe200078e003c */
[----:B------:R-:W-:Y:S01]  /*9540*/  SHF.R.U32.HI R3, RZ, 0x8, R0 ;  /* 0x00000008ff037819 */ /* 0x000fe20000011600 */
[----:B------:R-:W2:Y:S01]  /*9550*/  LDSM.16.MT88.4 R60, [R194+0xa400] ;  /* 0x00a40000c23c783b */ /* 0x000ea20000004200 */
[----:B------:R-:W-:-:S02]  /*9560*/  SHF.R.U32.HI R0, RZ, 0x8, R8 ;  /* 0x00000008ff007819 */ /* 0x000fc40000011608 */
[----:B------:R-:W-:Y:S02]  /*9570*/  SHF.R.U32.HI R4, RZ, 0x18, R15 ;  /* 0x00000018ff047819 */ /* 0x000fe4000001160f */
[----:B------:R-:W-:Y:S01]  /*9580*/  LOP3.LUT R2, R2, 0xff, RZ, 0xc0, !PT ;  /* 0x000000ff02027812 */ /* 0x000fe200078ec0ff */
[----:B------:R-:W-:Y:S01]  /*9590*/  IMAD.MOV.U32 R148, RZ, RZ, R41 ;  /* 0x000000ffff947224 */ /* 0x000fe200078e0029 */
[----:B------:R-:W-:Y:S02]  /*95a0*/  LOP3.LUT R5, R15, 0xff, RZ, 0xc0, !PT ;  /* 0x000000ff0f057812 */ /* 0x000fe400078ec0ff */
[----:B------:R-:W-:Y:S02]  /*95b0*/  PRMT R41, R9, 0x5410, R0 ;  /* 0x0000541009297816 */ /* 0x000fe40000000000 */
[----:B------:R-:W-:Y:S02]  /*95c0*/  PRMT R42, R2, 0x5410, R4 ;  /* 0x00005410022a7816 */ /* 0x000fe40000000004 */
[----:B------:R-:W-:-:S02]  /*95d0*/  LOP3.LUT R0, R13, 0xffff, RZ, 0xc0, !PT ;  /* 0x0000ffff0d007812 */ /* 0x000fc400078ec0ff */
[----:B------:R-:W-:Y:S02]  /*95e0*/  SHF.R.U32.HI R2, RZ, 0x10, R13 ;  /* 0x00000010ff027819 */ /* 0x000fe4000001160d */
[----:B------:R-:W-:Y:S02]  /*95f0*/  PRMT R43, R5, 0x5410, R3 ;  /* 0x00005410052b7816 */ /* 0x000fe40000000003 */
[----:B------:R-:W-:Y:S02]  /*9600*/  SHF.R.U32.HI R3, RZ, 0x8, R0 ;  /* 0x00000008ff037819 */ /* 0x000fe40000011600 */
[----:B------:R-:W-:Y:S02]  /*9610*/  LOP3.LUT R5, R13, 0xff, RZ, 0xc0, !PT ;  /* 0x000000ff0d057812 */ /* 0x000fe400078ec0ff */
[----:B------:R-:W-:Y:S02]  /*9620*/  SHF.R.U32.HI R4, RZ, 0x18, R13 ;  /* 0x00000018ff047819 */ /* 0x000fe4000001160d */
[----:B------:R-:W-:-:S02]  /*9630*/  LOP3.LUT R6, R10, 0xff, RZ, 0xc0, !PT ;  /* 0x000000ff0a067812 */ /* 0x000fc400078ec0ff */
[----:B------:R-:W-:Y:S02]  /*9640*/  LOP3.LUT R0, R2, 0xff, RZ, 0xc0, !PT ;  /* 0x000000ff02007812 */ /* 0x000fe400078ec0ff */
[----:B------:R-:W-:Y:S02]  /*9650*/  PRMT R40, R6, 0x5410, R11 ;  /* 0x0000541006287816 */ /* 0x000fe4000000000b */
[----:B------:R-:W-:Y:S02]  /*9660*/  PRMT R39, R5, 0x5410, R3 ;  /* 0x0000541005277816 */ /* 0x000fe40000000003 */
[----:B------:R-:W-:Y:S02]  /*9670*/  PRMT R21, R0, 0x5410, R4 ;  /* 0x0000541000157816 */ /* 0x000fe40000000004 */
[----:B-1----:R-:W-:Y:S01]  /*9680*/  HMMA.16816.F32.BF16 R4, R76, R56, RZ ;  /* 0x000000384c04723c */ /* 0x002fe200000418ff */
[----:B------:R-:W-:-:S04]  /*9690*/  LOP3.LUT R0, R12, 0xffff, RZ, 0xc0, !PT ;  /* 0x0000ffff0c007812 */ /* 0x000fc800078ec0ff */
[----:B------:R-:W-:Y:S02]  /*96a0*/  SHF.R.U32.HI R2, RZ, 0x8, R0 ;  /* 0x00000008ff027819 */ /* 0x000fe40000011600 */
[----:B------:R-:W-:-:S04]  /*96b0*/  LOP3.LUT R0, R12, 0xff, RZ, 0xc0, !PT ;  /* 0x000000ff0c007812 */ /* 0x000fc800078ec0ff */
[----:B------:R-:W-:Y:S02]  /*96c0*/  PRMT R38, R0, 0x5410, R2 ;  /* 0x0000541000267816 */ /* 0x000fe40000000002 */
[----:B------:R-:W-:Y:S01]  /*96d0*/  SHF.R.U32.HI R0, RZ, 0x10, R12 ;  /* 0x00000010ff007819 */ /* 0x000fe2000001160c */
[----:B------:R-:W-:Y:S01]  /*96e0*/  IMAD.MOV.U32 R151, RZ, RZ, R48 ;  /* 0x000000ffff977224 */ /* 0x000fe200078e0030 */
[----:B------:R-:W-:Y:S01]  /*96f0*/  SHF.R.U32.HI R2, RZ, 0x18, R12 ;  /* 0x00000018ff027819 */ /* 0x000fe2000001160c */
[----:B------:R-:W-:Y:S01]  /*9700*/  IMAD.MOV.U32 R162, RZ, RZ, R251 ;  /* 0x000000ffffa27224 */ /* 0x000fe200078e00fb */
[----:B------:R-:W-:Y:S01]  /*9710*/  LOP3.LUT R0, R0, 0xff, RZ, 0xc0, !PT ;  /* 0x000000ff00007812 */ /* 0x000fe200078ec0ff */
[----:B------:R-:W-:Y:S02]  /*9720*/  IMAD.MOV.U32 R161, RZ, RZ, R250 ;  /* 0x000000ffffa17224 */ /* 0x000fe400078e00fa */
[----:B------:R-:W-:Y:S02]  /*9730*/  IMAD.MOV.U32 R48, RZ, RZ, R249 ;  /* 0x000000ffff307224 */ /* 0x000fe400078e00f9 */
[----:B------:R-:W-:-:S02]  /*9740*/  IMAD.MOV.U32 R49, RZ, RZ, R248 ;  /* 0x000000ffff317224 */ /* 0x000fc400078e00f8 */
[----:B------:R-:W-:Y:S01]  /*9750*/  IMAD.MOV.U32 R149, RZ, RZ, R37 ;  /* 0x000000ffff957224 */ /* 0x000fe200078e0025 */
[----:B--2---:R-:W-:Y:S01]  /*9760*/  HMMA.16816.F32.BF16 R248, R72, R60, R4 ;  /* 0x0000003c48f8723c */ /* 0x004fe20000041804 */
[----:B------:R-:W-:Y:S01]  /*9770*/  PRMT R37, R0, 0x5410, R2 ;  /* 0x0000541000257816 */ /* 0x000fe20000000002 */
[----:B------:R-:W-:-:S05]  /*9780*/  FADD.FTZ R0, R48, R49 ;  /* 0x0000003130007221 */ /* 0x000fca0000010000 */
[----:B------:R-:W-:Y:S01]  /*9790*/  FADD.FTZ R4, R16, R157 ;  /* 0x0000009d10047221 */ /* 0x000fe20000010000 */
[----:B------:R-:W-:Y:S01]  /*97a0*/  FADD.FTZ R5, R162, R161 ;  /* 0x000000a1a2057221 */ /* 0x000fe20000010000 */
[----:B------:R-:W-:Y:S02]  /*97b0*/  IMAD.MOV.U32 R157, RZ, RZ, R150 ;  /* 0x000000ffff9d7224 */ /* 0x000fe400078e0096 */
[----:B------:R-:W-:Y:S01]  /*97c0*/  FFMA.FTZ R2, R169, UR6, -R28 ;  /* 0x00000006a9027c23 */ /* 0x000fe2000801081c */
[----:B------:R-:W-:Y:S01]  /*97d0*/  IMAD.MOV.U32 R162, RZ, RZ, R158 ;  /* 0x000000ffffa27224 */ /* 0x000fe200078e009e */
[----:B------:R-:W1:Y:S01]  /*97e0*/  LDSM.16.MT88.4 R48, [R192+0xb000] ;  /* 0x00b00000c030783b */ /* 0x000e620000004200 */
[----:B------:R-:W-:Y:S02]  /*97f0*/  IMAD.MOV.U32 R150, RZ, RZ, R151 ;  /* 0x000000ffff967224 */ /* 0x000fe400078e0097 */
[----:B------:R-:W-:Y:S02]  /*9800*/  IMAD.MOV.U32 R158, RZ, RZ, R52 ;  /* 0x000000ffff9e7224 */ /* 0x000fe400078e0034 */
[----:B------:R-:W-:-:S02]  /*9810*/  IMAD.MOV.U32 R151, RZ, RZ, R149 ;  /* 0x000000ffff977224 */ /* 0x000fc400078e0095 */
[----:B------:R-:W-:Y:S02]  /*9820*/  IMAD.MOV.U32 R149, RZ, RZ, R148 ;  /* 0x000000ffff957224 */ /* 0x000fe400078e0094 */
[----:B----4-:R-:W-:Y:S01]  /*9830*/  FADD.FTZ R0, R18, R0 ;  /* 0x0000000012007221 */ /* 0x010fe20000010000 */
[----:B------:R-:W-:Y:S02]  /*9840*/  IMAD.MOV.U32 R148, RZ, RZ, R139 ;  /* 0x000000ffff947224 */ /* 0x000fe400078e008b */
[----:B------:R-:W-:Y:S01]  /*9850*/  FADD.FTZ R17, R212, R5 ;  /* 0x00000005d4117221 */ /* 0x000fe20000010000 */
[----:B------:R-:W-:Y:S01]  /*9860*/  IMAD.MOV.U32 R24, RZ, RZ, R162 ;  /* 0x000000ffff187224 */ /* 0x000fe200078e00a2 */
[----:B------:R-:W2:Y:S01]  /*9870*/  LDL.LU R212, [R1+0x1b4] ;  /* 0x0001b40001d47983 */ /* 0x000ea20000300800 */
[----:B------:R-:W-:Y:S02]  /*9880*/  IMAD.MOV.U32 R136, RZ, RZ, R158 ;  /* 0x000000ffff887224 */ /* 0x000fe400078e009e */
[----:B------:R-:W-:-:S02]  /*9890*/  IMAD.MOV.U32 R158, RZ, RZ, R150 ;  /* 0x000000ffff9e7224 */ /* 0x000fc400078e0096 */
[----:B------:R-:W-:Y:S01]  /*98a0*/  FADD.FTZ R14, R213, R0 ;  /* 0x00000000d50e7221 */ /* 0x000fe20000010000 */
[----:B------:R-:W-:Y:S01]  /*98b0*/  IMAD.MOV.U32 R150, RZ, RZ, R148 ;  /* 0x000000ffff967224 */ /* 0x000fe200078e0094 */
[----:B------:R-:W3:Y:S01]  /*98c0*/  LDL.LU R213, [R1+0x1b0] ;  /* 0x0001b00001d57983 */ /* 0x000ee20000300800 */
[----:B------:R-:W-:Y:S02]  /*98d0*/  IMAD.MOV.U32 R148, RZ, RZ, R236 ;  /* 0x000000ffff947224 */ /* 0x000fe400078e00ec */
[----:B------:R4:W-:Y:S01]  /*98e0*/  MUFU.EX2 R236, R2 ;  /* 0x0000000200ec7308 */ /* 0x0009e20000000800 */
[----:B------:R-:W2:Y:S01]  /*98f0*/  LDL.LU R140, [R1+0xd4] ;  /* 0x0000d400018c7983 */ /* 0x000ea20000300800 */
[----:B----4-:R-:W-:-:S03]  /*9900*/  FADD.FTZ R2, R24, R17 ;  /* 0x0000001118027221 */ /* 0x010fc60000010000 */
[----:B------:R-:W4:Y:S01]  /*9910*/  LDL.LU R24, [R1+0xa0] ;  /* 0x0000a00001187983 */ /* 0x000f220000300800 */
[----:B------:R-:W-:Y:S02]  /*9920*/  IMAD.MOV.U32 R139, RZ, RZ, R138 ;  /* 0x000000ffff8b7224 */ /* 0x000fe400078e008a */
[----:B------:R-:W-:Y:S02]  /*9930*/  IMAD.MOV.U32 R161, RZ, RZ, R160 ;  /* 0x000000ffffa17224 */ /* 0x000fe400078e00a0 */
[----:B------:R-:W-:Y:S02]  /*9940*/  IMAD.MOV.U32 R138, RZ, RZ, R135 ;  /* 0x000000ffff8a7224 */ /* 0x000fe400078e0087 */
[----:B------:R-:W-:Y:S02]  /*9950*/  IMAD.MOV.U32 R160, RZ, RZ, R156 ;  /* 0x000000ffffa07224 */ /* 0x000fe400078e009c */
[----:B------:R-:W-:Y:S02]  /*9960*/  IMAD.MOV.U32 R135, RZ, RZ, R134 ;  /* 0x000000ffff877224 */ /* 0x000fe400078e0086 */
[----:B------:R-:W-:-:S02]  /*9970*/  IMAD.MOV.U32 R156, RZ, RZ, R53 ;  /* 0x000000ffff9c7224 */ /* 0x000fc400078e0035 */
[----:B------:R-:W-:Y:S02]  /*9980*/  IMAD.MOV.U32 R134, RZ, RZ, R55 ;  /* 0x000000ffff867224 */ /* 0x000fe400078e0037 */
[----:B------:R-:W1:Y:S01]  /*9990*/  LDSM.16.MT88.4 R52, [R192+0xb400] ;  /* 0x00b40000c034783b */ /* 0x000e620000004200 */
[----:B------:R-:W-:Y:S01]  /*99a0*/  FADD.FTZ R6, R242, R240 ;  /* 0x000000f0f2067221 */ /* 0x000fe20000010000 */
[----:B------:R-:W-:Y:S01]  /*99b0*/  HMMA.16816.F32.BF16 R8, R68, R56, RZ ;  /* 0x000000384408723c */ /* 0x000fe200000418ff */
[----:B------:R-:W-:Y:S02]  /*99c0*/  FADD.FTZ R16, R243, R4 ;  /* 0x00000004f3107221 */ /* 0x000fe40000010000 */
[----:B------:R-:W-:-:S03]  /*99d0*/  FADD.FTZ R18, R241, R6 ;  /* 0x00000006f1127221 */ /* 0x000fc60000010000 */
[----:B-1----:R-:W-:Y:S01]  /*99e0*/  HMMA.16816.F32.BF16 R4, R68, R48, RZ ;  /* 0x000000304404723c */ /* 0x002fe200000418ff */
[--C-:B------:R-:W-:Y:S01]  /*99f0*/  FFMA.FTZ R13, R167, UR6, -R29.reuse ;  /* 0x00000006a70d7c23 */ /* 0x100fe2000801081d */
[----:B------:R-:W-:Y:S01]  /*9a00*/  FFMA.FTZ R12, R164, UR6, -R29 ;  /* 0x00000006a40c7c23 */ /* 0x000fe2000801081d */
[----:B------:R-:W-:Y:S02]  /*9a10*/  IMAD.MOV.U32 R30, RZ, RZ, R231 ;  /* 0x000000ffff1e7224 */ /* 0x000fe400078e00e7 */
[----:B------:R-:W-:Y:S01]  /*9a20*/  IMAD.MOV.U32 R27, RZ, RZ, R102 ;  /* 0x000000ffff1b7224 */ /* 0x000fe200078e0066 */
[----:B------:R-:W-:Y:S08]  /*9a30*/  MUFU.EX2 R231, R12 ;  /* 0x0000000c00e77308 */ /* 0x000ff00000000800 */
[----:B------:R-:W1:Y:S01]  /*9a40*/  MUFU.EX2 R102, R13 ;  /* 0x0000000d00667308 */ /* 0x000e620000000800 */
[----:B------:R-:W-:Y:S01]  /*9a50*/  FFMA.FTZ R3, R170, UR6, -R28 ;  /* 0x00000006aa037c23 */ /* 0x000fe2000801081c */
[----:B------:R-:W-:-:S02]  /*9a60*/  IMAD.MOV.U32 R25, RZ, RZ, R160 ;  /* 0x000000ffff197224 */ /* 0x000fc400078e00a0 */
[----:B------:R-:W-:Y:S01]  /*9a70*/  IMAD.MOV.U32 R163, RZ, RZ, R159 ;  /* 0x000000ffffa37224 */ /* 0x000fe200078e009f */
[----:B------:R-:W-:Y:S01]  /*9a80*/  HMMA.16816.F32.BF16 R144, R64, R60, R8 ;  /* 0x0000003c4090723c */ /* 0x000fe20000041808 */
[----:B------:R-:W-:Y:S02]  /*9a90*/  IMAD.MOV.U32 R31, RZ, RZ, R157 ;  /* 0x000000ffff1f7224 */ /* 0x000fe400078e009d */
[----:B------:R-:W-:Y:S01]  /*9aa0*/  IMAD.MOV.U32 R162, RZ, RZ, R151 ;  /* 0x000000ffffa27224 */ /* 0x000fe200078e0097 */
[----:B------:R1:W4:Y:S01]  /*9ab0*/  MUFU.EX2 R60, R3 ;  /* 0x00000003003c7308 */ /* 0x0003220000000800 */
        /* <DEDUP_REMOVED lines=8> */
[----:B------:R-:W-:Y:S01]  /*9b40*/  HMMA.16816.F32.BF16 R132, R64, R52, R4 ;  /* 0x000000344084723c */ /* 0x000fe20000041804 */
[----:B-1----:R-:W-:Y:S01]  /*9b50*/  FADD.FTZ R3, R25, R18 ;  /* 0x0000001219037221 */ /* 0x002fe20000010000 */
[----:B------:R-:W-:-:S05]  /*9b60*/  IMAD.MOV.U32 R141, RZ, RZ, R244 ;  /* 0x000000ffff8d7224 */ /* 0x000fca00078e00f4 */
[----:B------:R-:W-:Y:S01]  /*9b70*/  FADD.FTZ R5, R31, R2 ;  /* 0x000000021f057221 */ /* 0x000fe20000010000 */
[----:B------:R-:W-:Y:S01]  /*9b80*/  F2FP.BF16.F32.PACK_AB R2, R231, R102 ;  /* 0x00000066e702723e */ /* 0x000fe200000010ff */
[----:B------:R-:W-:Y:S01]  /*9b90*/  FADD.FTZ R6, R136, R14 ;  /* 0x0000000e88067221 */ /* 0x000fe20000010000 */
[----:B------:R-:W-:Y:S01]  /*9ba0*/  FADD.FTZ R7, R252, R3 ;  /* 0x00000003fc077221 */ /* 0x000fe20000010000 */
[----:B------:R-:W-:Y:S01]  /*9bb0*/  IMAD.MOV.U32 R136, RZ, RZ, R161 ;  /* 0x000000ffff887224 */ /* 0x000fe200078e00a1 */
[C---:B------:R-:W-:Y:S01]  /*9bc0*/  PRMT R107, R2.reuse, 0x7610, R107 ;  /* 0x00007610026b7816 */ /* 0x040fe2000000006b */
[----:B------:R-:W-:Y:S01]  /*9bd0*/  IMAD.MOV.U32 R31, RZ, RZ, R163 ;  /* 0x000000ffff1f7224 */ /* 0x000fe200078e00a3 */
[----:B------:R-:W-:Y:S01]  /*9be0*/  PRMT R106, R2, 0x7632, R106 ;  /* 0x00007632026a7816 */ /* 0x000fe2000000006a */
[----:B------:R-:W-:Y:S02]  /*9bf0*/  FADD.FTZ R3, R141, R6 ;  /* 0x000000068d037221 */ /* 0x000fe40000010000 */
[----:B------:R-:W3:Y:S01]  /*9c00*/  LDL.LU R141, [R1+0xf4] ;  /* 0x0000f400018d7983 */ /* 0x000ee20000300800 */
[----:B--2---:R-:W-:-:S03]  /*9c10*/  FADD.FTZ R2, R140, R5 ;  /* 0x000000058c027221 */ /* 0x004fc60000010000 */
[----:B------:R-:W2:Y:S01]  /*9c20*/  LDL.LU R140, [R1+0xd0] ;  /* 0x0000d000018c7983 */ /* 0x000ea20000300800 */
[----:B----4-:R-:W-:Y:S01]  /*9c30*/  FADD.FTZ R5, R24, R7 ;  /* 0x0000000718057221 */ /* 0x010fe20000010000 */
[----:B------:R-:W-:Y:S02]  /*9c40*/  IMAD.MOV.U32 R24, RZ, RZ, R136 ;  /* 0x000000ffff187224 */ /* 0x000fe400078e0088 */
[----:B------:R-:W-:Y:S02]  /*9c50*/  IMAD.MOV.U32 R136, RZ, RZ, R31 ;  /* 0x000000ffff887224 */ /* 0x000fe400078e001f */
[----:B------:R-:W-:Y:S02]  /*9c60*/  IMAD.MOV.U32 R31, RZ, RZ, R27 ;  /* 0x000000ffff1f7224 */ /* 0x000fe400078e001b */
[----:B------:R-:W4:Y:S01]  /*9c70*/  LDL.LU R27, [R1+0x98] ;  /* 0x00009800011b7983 */ /* 0x000f220000300800 */
[----:B------:R-:W-:Y:S01]  /*9c80*/  HMMA.16816.F32.BF16 R8, R76, R48, RZ ;  /* 0x000000304c08723c */ /* 0x000fe200000418ff */
[--C-:B------:R-:W-:Y:S01]  /*9c90*/  FFMA.FTZ R15, R168, UR6, -R28.reuse ;  /* 0x00000006a80f7c23 */ /* 0x100fe2000801081c */
[----:B------:R-:W-:Y:S01]  /*9ca0*/  FFMA.FTZ R19, R166, UR6, -R28 ;  /* 0x00000006a6137c23 */ /* 0x000fe2000801081c */
[----:B------:R-:W-:Y:S01]  /*9cb0*/  FADD.FTZ R0, R215, R16 ;  /* 0x00000010d7007221 */ /* 0x000fe20000010000 */
[----:B------:R-:W-:Y:S01]  /*9cc0*/  IMAD.MOV.U32 R163, RZ, RZ, R34 ;  /* 0x000000ffffa37224 */ /* 0x000fe200078e0022 */
[----:B------:R-:W-:Y:S01]  /*9cd0*/  MUFU.EX2 R244, R15 ;  /* 0x0000000f00f47308 */ /* 0x000fe20000000800 */
[----:B------:R-:W-:-:S02]  /*9ce0*/  IMAD.MOV.U32 R25, RZ, RZ, R36 ;  /* 0x000000ffff197224 */ /* 0x000fc400078e0024 */
[----:B------:R-:W-:Y:S01]  /*9cf0*/  FADD.FTZ R4, R214, R0 ;  /* 0x00000000d6047221 */ /* 0x000fe20000010000 */
[----:B------:R-:W-:Y:S01]  /*9d00*/  F2FP.BF16.F32.PACK_AB R0, R236, R60 ;  /* 0x0000003cec00723e */ /* 0x000fe200000010ff */
[----:B------:R-:W-:Y:S01]  /*9d10*/  IMAD.MOV.U32 R61, RZ, RZ, R26 ;  /* 0x000000ffff3d7224 */ /* 0x000fe200078e001a */
[----:B------:R-:W-:-:S13]  /*9d20*/  USHF.L.U32 UR4, UR17, 0x3, URZ ;  /* 0x0000000311047899 */ /* 0x000fda000800063f */
[----:B------:R-:W-:Y:S01]  /*9d30*/  HMMA.16816.F32.BF16 R240, R72, R52, R8 ;  /* 0x0000003448f0723c */ /* 0x000fe20000041808 */
[----:B------:R-:W1:Y:S01]  /*9d40*/  MUFU.EX2 R52, R19 ;  /* 0x0000001300347308 */ /* 0x000e620000000800 */
[C---:B------:R-:W-:Y:S01]  /*9d50*/  PRMT R173, R0.reuse, 0x7610, R173 ;  /* 0x0000761000ad7816 */ /* 0x040fe200000000ad */
[----:B------:R-:W-:Y:S01]  /*9d60*/  ULDC.64 UR6, c[0x0][0x2a8] ;  /* 0x0000aa0000067ab9 */ /* 0x000fe20000000a00 */
[----:B------:R-:W-:Y:S02]  /*9d70*/  PRMT R172, R0, 0x7632, R172 ;  /* 0x0000763200ac7816 */ /* 0x000fe400000000ac */
[----:B-1----:R-:W-:-:S04]  /*9d80*/  F2FP.BF16.F32.PACK_AB R0, R52, R244 ;  /* 0x000000f43400723e */ /* 0x002fc800000010ff */
[C---:B------:R-:W-:Y:S02]  /*9d90*/  PRMT R105, R0.reuse, 0x7610, R105 ;  /* 0x0000761000697816 */ /* 0x040fe40000000069 */
[----:B------:R-:W-:Y:S01]  /*9da0*/  PRMT R100, R0, 0x7632, R100 ;  /* 0x0000763200647816 */ /* 0x000fe20000000064 */
[----:B------:R-:W-:Y:S01]  /*9db0*/  FADD.FTZ R0, R246, R4 ;  /* 0x00000004f6007221 */ /* 0x000fe20000010000 */
[----:B---3--:R-:W-:Y:S01]  /*9dc0*/  FADD.FTZ R6, R141, R3 ;  /* 0x000000038d067221 */ /* 0x008fe20000010000 */
[----:B--2---:R-:W-:Y:S01]  /*9dd0*/  FADD.FTZ R4, R140, R2 ;  /* 0x000000028c047221 */ /* 0x004fe20000010000 */
[----:B------:R-:W-:Y:S02]  /*9de0*/  IMAD.MOV.U32 R140, RZ, RZ, R24 ;  /* 0x000000ffff8c7224 */ /* 0x000fe400078e0018 */
[----:B------:R-:W-:Y:S02]  /*9df0*/  IMAD.MOV.U32 R24, RZ, RZ, R136 ;  /* 0x000000ffff187224 */ /* 0x000fe400078e0088 */
[----:B------:R-:W-:-:S02]  /*9e00*/  IMAD.MOV.U32 R136, RZ, RZ, R32 ;  /* 0x000000ffff887224 */ /* 0x000fc400078e0020 */
[----:B----4-:R-:W-:Y:S01]  /*9e10*/  FADD.FTZ R3, R27, R5 ;  /* 0x000000051b037221 */ /* 0x010fe20000010000 */
[----:B------:R-:W-:Y:S02]  /*9e20*/  IMAD.MOV.U32 R27, RZ, RZ, R163 ;  /* 0x000000ffff1b7224 */ /* 0x000fe400078e00a3 */
[----:B------:R-:W-:Y:S02]  /*9e30*/  IMAD.MOV.U32 R163, RZ, RZ, R33 ;  /* 0x000000ffffa37224 */ /* 0x000fe400078e0021 */
[----:B------:R-:W2:Y:S04]  /*9e40*/  LDL.LU R33, [R1+0xfc] ;  /* 0x0000fc0001217983 */ /* 0x000ea80000300800 */
[----:B------:R-:W3:Y:S04]  /*9e50*/  LDL.LU R32, [R1+0xd8] ;  /* 0x0000d80001207983 */ /* 0x000ee80000300800 */
[----:B------:R-:W4:Y:S01]  /*9e60*/  LDL.LU R165, [R1+0x9c] ;  /* 0x00009c0001a57983 */ /* 0x000f220000300800 */
[----:B------:R-:W-:-:S02]  /*9e70*/  IMAD.MOV.U32 R142, RZ, RZ, R140 ;  /* 0x000000ffff8e7224 */ /* 0x000fc400078e008c */
[----:B------:R-:W-:Y:S02]  /*9e80*/  IMAD.MOV.U32 R140, RZ, RZ, R24 ;  /* 0x000000ffff8c7224 */ /* 0x000fe400078e0018 */
[----:B------:R-:W-:Y:S02]  /*9e90*/  IMAD.MOV.U32 R141, RZ, RZ, R31 ;  /* 0x000000ffff8d7224 */ /* 0x000fe400078e001f */
[----:B------:R-:W-:Y:S02]  /*9ea0*/  IMAD.MOV.U32 R24, RZ, RZ, R30 ;  /* 0x000000ffff187224 */ /* 0x000fe400078e001e */
[----:B------:R-:W1:Y:S01]  /*9eb0*/  LDSM.16.MT88.4 R28, [R194+0xb000] ;  /* 0x00b00000c21c783b */ /* 0x000e620000004200 */
[----:B------:R-:W-:Y:S02]  /*9ec0*/  IMAD.MOV.U32 R11, RZ, RZ, R142 ;  /* 0x000000ffff0b7224 */ /* 0x000fe400078e008e */
[----:B------:R-:W-:Y:S02]  /*9ed0*/  IMAD.MOV.U32 R143, RZ, RZ, R136 ;  /* 0x000000ffff8f7224 */ /* 0x000fe400078e0088 */
[----:B------:R-:W-:-:S02]  /*9ee0*/  IMAD.MOV.U32 R142, RZ, RZ, R24 ;  /* 0x000000ffff8e7224 */ /* 0x000fc400078e0018 */
[----:B------:R-:W-:Y:S02]  /*9ef0*/  IMAD.MOV.U32 R136, RZ, RZ, R27 ;  /* 0x000000ffff887224 */ /* 0x000fe400078e001b */
[----:B------:R-:W-:Y:S01]  /*9f00*/  @!P1 HFMA2.BF16_V2 R168, -RZ.H0_H0, RZ.H0_H0, -R100.H0_H0 ;  /* 0x200000ffffa89231 */ /* 0x000fe20000340964 */
[----:B------:R-:W-:Y:S01]  /*9f10*/  PRMT R36, R105, 0x5410, R100 ;  /* 0x0000541069247816 */ /* 0x000fe20000000064 */
[----:B------:R-:W-:-:S03]  /*9f20*/  FADD.FTZ R2, R245, R0 ;  /* 0x00000000f5027221 */ /* 0x000fc60000010000 */
[----:B------:R-:W-:Y:S02]  /*9f30*/  @!P1 PRMT R100, R168, 0x5410, RZ ;  /* 0x00005410a8649816 */ /* 0x000fe400000000ff */
[C---:B------:R-:W-:Y:S01]  /*9f40*/  LEA R12, P1, R212.reuse, UR6, 0x1 ;  /* 0x00000006d40c7c11 */ /* 0x040fe2000f8208ff */
[----:B------:R-:W-:Y:S01]  /*9f50*/  IMAD.U32 R0, RZ, RZ, UR4 ;  /* 0x00000004ff007e24 */ /* 0x000fe2000f8e00ff */
[----:B------:R-:W-:Y:S02]  /*9f60*/  USHF.L.U32 UR4, UR17, 0x6, URZ ;  /* 0x0000000611047899 */ /* 0x000fe4000800063f */
[----:B------:R-:W-:Y:S01]  /*9f70*/  LEA.HI.X R13, R212, UR7, R213, 0x1, P1 ;  /* 0x00000007d40d7c11 */ /* 0x000fe200088f0cd5 */
[----:B------:R-:W-:Y:S02]  /*9f80*/  @!P6 HFMA2.BF16_V2 R164, -RZ.H0_H0, RZ.H0_H0, -R173.H0_H0 ;  /* 0x200000ffffa4e231 */ /* 0x000fe400003409ad */
[----:B------:R-:W-:Y:S02]  /*9f90*/  @!P5 HFMA2.BF16_V2 R166, -RZ.H0_H0, RZ.H0_H0, -R172.H0_H0 ;  /* 0x200000ffffa6d231 */ /* 0x000fe400003409ac */
[----:B------:R-:W-:-:S04]  /*9fa0*/  IMAD.WIDE R56, R0, 0x2, R12 ;  /* 0x0000000200387825 */ /* 0x000fc800078e020c */
[----:B------:R-:W-:Y:S02]  /*9fb0*/  @!P4 HFMA2.BF16_V2 R167, -RZ.H0_H0, RZ.H0_H0, -R107.H0_H0 ;  /* 0x200000ffffa7c231 */ /* 0x000fe4000034096b */
[----:B------:R-:W-:Y:S01]  /*9fc0*/  IMAD.U32 R0, RZ, RZ, UR4 ;  /* 0x00000004ff007e24 */ /* 0x000fe2000f8e00ff */
[----:B------:R-:W-:Y:S01]  /*9fd0*/  PRMT R34, R173, 0x5410, R172 ;  /* 0x00005410ad227816 */ /* 0x000fe200000000ac */
[----:B------:R-:W-:Y:S01]  /*9fe0*/  IMAD.MOV.U32 R161, RZ, RZ, R35 ;  /* 0x000000ffffa17224 */ /* 0x000fe200078e0023 */
[----:B------:R-:W-:Y:S01]  /*9ff0*/  PRMT R35, R107, 0x5410, R106 ;  /* 0x000054106b237816 */ /* 0x000fe2000000006a */
[----:B------:R-:W-:Y:S01]  /*a000*/  IMAD.WIDE R48, R0, 0x2, R12 ;  /* 0x0000000200307825 */ /* 0x000fe200078e020c */
[----:B------:R-:W-:Y:S01]  /*a010*/  @!P6 PRMT R173, R164, 0x5410, RZ ;  /* 0x00005410a4ade816 */ /* 0x000fe200000000ff */
[----:B------:R-:W-:Y:S01]  /*a020*/  STG.E.U16 desc[UR18][R12.64], R91 ;  /* 0x0000005b0c007986 */ /* 0x000fe2000c101512 */
[----:B------:R-:W-:Y:S01]  /*a030*/  @!P5 PRMT R172, R166, 0x5410, RZ ;  /* 0x00005410a6acd816 */ /* 0x000fe200000000ff */
[----:B------:R-:W-:Y:S01]  /*a040*/  IMAD.MOV.U32 R53, RZ, RZ, R126 ;  /* 0x000000ffff357224 */ /* 0x000fe200078e007e */
[----:B------:R-:W-:Y:S01]  /*a050*/  @!P4 PRMT R107, R167, 0x5410, RZ ;  /* 0x00005410a76bc816 */ /* 0x000fe200000000ff */
[----:B------:R-:W-:Y:S01]  /*a060*/  STG.E.U16 desc[UR18][R12.64+0x2], R89 ;  /* 0x000002590c007986 */ /* 0x000fe2000c101512 */
[----:B------:R-:W-:-:S02]  /*a070*/  IMAD.MOV.U32 R167, RZ, RZ, R125 ;  /* 0x000000ffffa77224 */ /* 0x000fc400078e007d */
[----:B------:R-:W-:Y:S01]  /*a080*/  IMAD.MOV.U32 R166, RZ, RZ, R124 ;  /* 0x000000ffffa67224 */ /* 0x000fe200078e007c */
[----:B------:R1:W-:Y:S01]  /*a090*/  STG.E.U16 desc[UR18][R56.64], R93 ;  /* 0x0000005d38007986 */ /* 0x0003e2000c101512 */
[----:B------:R-:W-:Y:S01]  /*a0a0*/  IMAD.MOV.U32 R164, RZ, RZ, R127 ;  /* 0x000000ffffa47224 */ /* 0x000fe200078e007f */
[--C-:B------:R-:W-:Y:S02]  /*a0b0*/  HSET2.LE.AND R16, R37, R20.reuse, PT ;  /* 0x0000001425107233 */ /* 0x100fe40003803000 */
[----:B------:R-:W-:Y:S01]  /*a0c0*/  STG.E.U16 desc[UR18][R56.64+0x2], R94 ;  /* 0x0000025e38007986 */ /* 0x000fe2000c101512 */
[----:B------:R-:W-:-:S03]  /*a0d0*/  HSET2.LE.AND R22, R22, R20, PT ;  /* 0x0000001416167233 */ /* 0x000fc60003803000 */
[----:B------:R1:W-:Y:S01]  /*a0e0*/  STG.E.U16 desc[UR18][R48.64], R90 ;  /* 0x0000005a30007986 */ /* 0x0003e2000c101512 */
[--C-:B------:R-:W-:Y:S02]  /*a0f0*/  HSET2.LE.AND R23, R23, R20.reuse, PT ;  /* 0x0000001417177233 */ /* 0x100fe40003803000 */
[--C-:B------:R-:W-:Y:S02]  /*a100*/  HSET2.LE.AND R19, R39, R20.reuse, PT ;  /* 0x0000001427137233 */ /* 0x100fe40003803000 */
[--C-:B------:R-:W-:Y:S02]  /*a110*/  HSET2.LE.AND R21, R21, R20.reuse, PT ;  /* 0x0000001415157233 */ /* 0x100fe40003803000 */
[--C-:B------:R-:W-:Y:S02]  /*a120*/  HSET2.LE.AND R17, R41, R20.reuse, PT ;  /* 0x0000001429117233 */ /* 0x100fe40003803000 */
[--C-:B------:R-:W-:Y:S01]  /*a130*/  HSET2.LE.AND R18, R40, R20.reuse, PT ;  /* 0x0000001428127233 */ /* 0x100fe20003803000 */
[----:B------:R-:W-:Y:S01]  /*a140*/  FADD.FTZ R247, R247, R2 ;  /* 0x00000002f7f77221 */ /* 0x000fe20000010000 */
[----:B------:R1:W-:Y:S01]  /*a150*/  STG.E.U16 desc[UR18][R48.64+0x2], R92 ;  /* 0x0000025c30007986 */ /* 0x0003e2000c101512 */
[----:B------:R-:W-:-:S02]  /*a160*/  HSET2.LE.AND R0, R45, R20, PT ;  /* 0x000000142d007233 */ /* 0x000fc40003803000 */
[--C-:B------:R-:W-:Y:S02]  /*a170*/  HSET2.LE.AND R2, R44, R20.reuse, PT ;  /* 0x000000142c027233 */ /* 0x100fe40003803000 */
[--C-:B------:R-:W-:Y:S02]  /*a180*/  HSET2.LE.AND R14, R43, R20.reuse, PT ;  /* 0x000000142b0e7233 */ /* 0x100fe40003803000 */
[----:B------:R-:W-:Y:S02]  /*a190*/  HSET2.LE.AND R15, R38, R20, PT ;  /* 0x00000014260f7233 */ /* 0x000fe40003803000 */
[----:B-1----:R-:W-:Y:S01]  /*a1a0*/  LOP3.LUT R93, R21, R34, RZ, 0xc0, !PT ;  /* 0x00000022155d7212 */ /* 0x002fe200078ec0ff */
[----:B------:R-:W-:Y:S02]  /*a1b0*/  IMAD.MOV.U32 R90, RZ, RZ, R11 ;  /* 0x000000ffff5a7224 */ /* 0x000fe400078e000b */
[----:B------:R-:W-:Y:S01]  /*a1c0*/  HMMA.16816.F32.BF16 R8, R76, R28, RZ ;  /* 0x0000001c4c08723c */ /* 0x000fe200000418ff */
[----:B------:R-:W-:-:S02]  /*a1d0*/  LOP3.LUT R94, R22, R35, RZ, 0xc0, !PT ;  /* 0x00000023165e7212 */ /* 0x000fc400078ec0ff */
[----:B------:R-:W-:Y:S01]  /*a1e0*/  LOP3.LUT R92, R19, R46, RZ, 0xc0, !PT ;  /* 0x0000002e135c7212 */ /* 0x000fe200078ec0ff */
[----:B------:R-:W-:Y:S02]  /*a1f0*/  @!P3 HFMA2.BF16_V2 R170, -RZ.H0_H0, RZ.H0_H0, -R106.H0_H0 ;  /* 0x200000ffffaab231 */ /* 0x000fe4000034096a */
[----:B------:R-:W-:Y:S01]  /*a200*/  @!P2 HFMA2.BF16_V2 R169, -RZ.H0_H0, RZ.H0_H0, -R105.H0_H0 ;  /* 0x200000ffffa9a231 */ /* 0x000fe20000340969 */
[----:B------:R-:W-:Y:S01]  /*a210*/  LOP3.LUT R96, R14, R96, RZ, 0xc0, !PT ;  /* 0x000000600e607212 */ /* 0x000fe200078ec0ff */
[----:B------:R-:W-:Y:S01]  /*a220*/  IMAD.MOV.U32 R91, RZ, RZ, R171 ;  /* 0x000000ffff5b7224 */ /* 0x000fe200078e00ab */
[----:B------:R-:W-:Y:S01]  /*a230*/  @!P3 PRMT R106, R170, 0x5410, RZ ;  /* 0x00005410aa6ab816 */ /* 0x000fe200000000ff */
[----:B------:R-:W-:Y:S01]  /*a240*/  IMAD.MOV.U32 R14, RZ, RZ, R167 ;  /* 0x000000ffff0e7224 */ /* 0x000fe200078e00a7 */
[----:B------:R-:W-:Y:S01]  /*a250*/  @!P2 PRMT R105, R169, 0x5410, RZ ;  /* 0x00005410a969a816 */ /* 0x000fe200000000ff */
[----:B------:R-:W-:Y:S02]  /*a260*/  IMAD.MOV.U32 R169, RZ, RZ, R157 ;  /* 0x000000ffffa97224 */ /* 0x000fe400078e009d */
[----:B------:R-:W-:-:S02]  /*a270*/  IMAD.MOV.U32 R170, RZ, RZ, R156 ;  /* 0x000000ffffaa7224 */ /* 0x000fc400078e009c */
[----:B------:R-:W-:Y:S02]  /*a280*/  IMAD.MOV.U32 R171, RZ, RZ, R150 ;  /* 0x000000ffffab7224 */ /* 0x000fe400078e0096 */
[----:B------:R-:W-:Y:S02]  /*a290*/  IMAD.MOV.U32 R168, RZ, RZ, R151 ;  /* 0x000000ffffa87224 */ /* 0x000fe400078e0097 */
[----:B----4-:R-:W-:Y:S01]  /*a2a0*/  FADD.FTZ R252, R165, R3 ;  /* 0x00000003a5fc7221 */ /* 0x010fe20000010000 */
[----:B------:R-:W-:Y:S02]  /*a2b0*/  IMAD.MOV.U32 R165, RZ, RZ, R25 ;  /* 0x000000ffffa57224 */ /* 0x000fe400078e0019 */
[----:B------:R-:W1:Y:S01]  /*a2c0*/  LDSM.16.MT88.4 R24, [R194+0xb400] ;  /* 0x00b40000c218783b */ /* 0x000e620000004200 */
[----:B--2---:R-:W-:Y:S01]  /*a2d0*/  FADD.FTZ R33, R33, R6 ;  /* 0x0000000621217221 */ /* 0x004fe20000010000 */
[----:B---3--:R-:W-:Y:S02]  /*a2e0*/  FADD.FTZ R32, R32, R4 ;  /* 0x0000000420207221 */ /* 0x008fe40000010000 */
[----:B------:R-:W-:Y:S01]  /*a2f0*/  HMMA.16816.F32.BF16 R4, R68, R28, RZ ;  /* 0x0000001c4404723c */ /* 0x000fe200000418ff */
[----:B------:R-:W-:Y:S01]  /*a300*/  HSET2.LE.AND R3, R85, R20, PT ;  /* 0x0000001455037233 */ /* 0x000fe20003803000 */
[----:B------:R-:W-:Y:S01]  /*a310*/  FADD.FTZ R246, R120, R33 ;  /* 0x0000002178f67221 */ /* 0x000fe20000010000 */
[----:B------:R-:W-:-:S03]  /*a320*/  FADD.FTZ R245, R117, R32 ;  /* 0x0000002075f57221 */ /* 0x000fc60000010000 */
[----:B------:R-:W-:-:S15]  /*a330*/  HMMA.16816.F32.BF16 R32, R68, R58, RZ ;  /* 0x0000003a4420723c */ /* 0x000fde00000418ff */
[----:B------:R-:W-:-:S03]  /*a340*/  NOP ;  /* 0x0000000000007918 */ /* 0x000fc60000000000 */
[----:B-1----:R-:W-:Y:S07]  /*a350*/  HMMA.16816.F32.BF16 R124, R64, R24, R4 ;  /* 0x00000018407c723c */ /* 0x002fee0000041804 */
[--C-:B------:R-:W-:Y:S02]  /*a360*/  HSET2.LE.AND R5, R47, R20.reuse, PT ;  /* 0x000000142f057233 */ /* 0x100fe40003803000 */
[--C-:B------:R-:W-:Y:S02]  /*a370*/  HSET2.LE.AND R6, R80, R20.reuse, PT ;  /* 0x0000001450067233 */ /* 0x100fe40003803000 */
[----:B------:R-:W-:-:S02]  /*a380*/  HSET2.LE.AND R7, R42, R20, PT ;  /* 0x000000142a077233 */ /* 0x000fc40003803000 */
[----:B------:R-:W-:Y:S02]  /*a390*/  LOP3.LUT R99, R5, R99, RZ, 0xc0, !PT ;  /* 0x0000006305637212 */ /* 0x000fe400078ec0ff */
[----:B------:R-:W-:Y:S01]  /*a3a0*/  LOP3.LUT R5, R16, R95, RZ, 0xc0, !PT ;  /* 0x0000005f10057212 */ /* 0x000fe200078ec0ff */
[C---:B------:R-:W-:Y:S01]  /*a3b0*/  HMMA.16816.F32.BF16 R44, R68.reuse, R118, RZ ;  /* 0x00000076442c723c */ /* 0x040fe200000418ff */
[----:B------:R-:W-:Y:S02]  /*a3c0*/  HSET2.LE.AND R4, R84, R20, PT ;  /* 0x0000001454047233 */ /* 0x000fe40003803000 */
[----:B------:R-:W-:Y:S02]  /*a3d0*/  LOP3.LUT R97, R7, R97, RZ, 0xc0, !PT ;  /* 0x0000006107617212 */ /* 0x000fe400078ec0ff */
[----:B------:R-:W-:Y:S01]  /*a3e0*/  LOP3.LUT R98, R6, R98, RZ, 0xc0, !PT ;  /* 0x0000006206627212 */ /* 0x000fe200078ec0ff */
[----:B------:R-:W-:Y:S01]  /*a3f0*/  HMMA.16816.F32.BF16 R40, R68, R122, RZ ;  /* 0x0000007a4428723c */ /* 0x000fe200000418ff */
[----:B------:R-:W-:-:S02]  /*a400*/  LOP3.LUT R95, R23, R36, RZ, 0xc0, !PT ;  /* 0x00000024175f7212 */ /* 0x000fc400078ec0ff */
[----:B------:R-:W-:Y:S02]  /*a410*/  LOP3.LUT R6, R17, R88, RZ, 0xc0, !PT ;  /* 0x0000005811067212 */ /* 0x000fe400078ec0ff */
[----:B------:R-:W-:Y:S01]  /*a420*/  LOP3.LUT R7, R18, R81, RZ, 0xc0, !PT ;  /* 0x0000005112077212 */ /* 0x000fe200078ec0ff */
[C---:B------:R-:W-:Y:S06]  /*a430*/  HMMA.16816.F32.BF16 R36, R68.reuse, R82, RZ ;  /* 0x000000524424723c */ /* 0x040fec00000418ff */
[C---:B------:R-:W-:Y:S06]  /*a440*/  HMMA.16816.F32.BF16 R20, R68.reuse, R50, RZ ;  /* 0x000000324414723c */ /* 0x040fec00000418ff */
[----:B------:R-:W-:Y:S01]  /*a450*/  HMMA.16816.F32.BF16 R16, R68, R30, RZ ;  /* 0x0000001e4410723c */ /* 0x000fe200000418ff */
[----:B------:R-:W-:-:S05]  /*a460*/  IMAD.MOV.U32 R120, RZ, RZ, R161 ;  /* 0x000000ffff787224 */ /* 0x000fca00078e00a1 */
[----:B------:R-:W-:Y:S01]  /*a470*/  HMMA.16816.F32.BF16 R212, R72, R24, R8 ;  /* 0x0000001848d4723c */ /* 0x000fe20000041808 */
[----:B------:R-:W-:Y:S02]  /*a480*/  IMAD.MOV.U32 R161, RZ, RZ, R162 ;  /* 0x000000ffffa17224 */ /* 0x000fe400078e00a2 */
[----:B------:R-:W-:-:S04]  /*a490*/  IMAD.MOV.U32 R117, RZ, RZ, R165 ;  /* 0x000000ffff757224 */ /* 0x000fc800078e00a5 */
[----:B------:R-:W-:Y:S02]  /*a4a0*/  LOP3.LUT R11, R4, R109, RZ, 0xc0, !PT ;  /* 0x0000006d040b7212 */ /* 0x000fe400078ec0ff */
[----:B------:R-:W-:Y:S01]  /*a4b0*/  LOP3.LUT R4, R15, R108, RZ, 0xc0, !PT ;  /* 0x0000006c0f047212 */ /* 0x000fe200078ec0ff */
[----:B------:R-:W-:Y:S01]  /*a4c0*/  IMAD.MOV.U32 R108, RZ, RZ, R163 ;  /* 0x000000ffff6c7224 */ /* 0x000fe200078e00a3 */
[----:B------:R-:W-:Y:S01]  /*a4d0*/  LOP3.LUT R10, R3, R112, RZ, 0xc0, !PT ;  /* 0x00000070030a7212 */ /* 0x000fe200078ec0ff */
[----:B------:R-:W-:Y:S01]  /*a4e0*/  IMAD.MOV.U32 R3, RZ, RZ, R137 ;  /* 0x000000ffff037224 */ /* 0x000fe200078e0089 */
[----:B------:R-:W-:Y:S01]  /*a4f0*/  LOP3.LUT R9, R2, R113, RZ, 0xc0, !PT ;  /* 0x0000007102097212 */ /* 0x000fe200078ec0ff */
        /* <DEDUP_REMOVED lines=17> */
[----:B------:R-:W2:Y:S03]  /*a610*/  LDL.LU R234, [R1+0x1ac] ;  /* 0x0001ac0001ea7983 */ /* 0x000ea60000300800 */
[C---:B------:R-:W-:Y:S06]  /*a620*/  HMMA.16816.F32.BF16 R148, R64.reuse, R86, R36 ;  /* 0x000000564094723c */ /* 0x040fec0000041824 */
[----:B------:R-:W-:Y:S06]  /*a630*/  HMMA.16816.F32.BF16 R64, R64, R26, R16 ;  /* 0x0000001a4040723c */ /* 0x000fec0000041810 */
[----:B------:R-:W-:Y:S07]  /*a640*/  HMMA.16816.F32.BF16 R16, R76, R118, RZ ;  /* 0x000000764c10723c */ /* 0x000fee00000418ff */
[----:B------:R-:W-:-:S02]  /*a650*/  IMAD.MOV.U32 R118, RZ, RZ, R15 ;  /* 0x000000ffff767224 */ /* 0x000fc400078e000f */
[----:B------:R-:W-:Y:S02]  /*a660*/  IMAD.MOV.U32 R15, RZ, RZ, R236 ;  /* 0x000000ffff0f7224 */ /* 0x000fe400078e00ec */
[----:B------:R-:W3:Y:S01]  /*a670*/  LDL.LU R236, [R1+0x1a8] ;  /* 0x0001a80001ec7983 */ /* 0x000ee20000300800 */
[----:B------:R-:W-:-:S12]  /*a680*/  HMMA.16816.F32.BF16 R20, R76, R122, RZ ;  /* 0x0000007a4c14723c */ /* 0x000fd800000418ff */
[----:B------:R-:W-:Y:S06]  /*a690*/  HMMA.16816.F32.BF16 R44, R72, R114, R16 ;  /* 0x00000072482c723c */ /* 0x000fec0000041810 */
[----:B------:R-:W-:Y:S06]  /*a6a0*/  HMMA.16816.F32.BF16 R16, R76, R82, RZ ;  /* 0x000000524c10723c */ /* 0x000fec00000418ff */
[----:B------:R-:W-:Y:S06]  /*a6b0*/  HMMA.16816.F32.BF16 R40, R72, R110, R20 ;  /* 0x0000006e4828723c */ /* 0x000fec0000041814 */
[----:B------:R-:W-:-:S12]  /*a6c0*/  HMMA.16816.F32.BF16 R20, R76, R50, RZ ;  /* 0x000000324c14723c */ /* 0x000fd800000418ff */
[----:B------:R-:W-:Y:S06]  /*a6d0*/  HMMA.16816.F32.BF16 R36, R72, R86, R16 ;  /* 0x000000564824723c */ /* 0x000fec0000041810 */
[----:B------:R-:W-:Y:S01]  /*a6e0*/  HMMA.16816.F32.BF16 R16, R76, R30, RZ ;  /* 0x0000001e4c10723c */ /* 0x000fe200000418ff */
[----:B------:R-:W-:Y:S01]  /*a6f0*/  LOP3.LUT R8, R0, R116, RZ, 0xc0, !PT ;  /* 0x0000007400087212 */ /* 0x000fe200078ec0ff */
[----:B------:R-:W-:Y:S02]  /*a700*/  IMAD.MOV.U32 R0, RZ, RZ, R53 ;  /* 0x000000ffff007224 */ /* 0x000fe400078e0035 */
[----:B------:R-:W-:-:S02]  /*a710*/  IMAD.MOV.U32 R89, RZ, RZ, R52 ;  /* 0x000000ffff597224 */ /* 0x000fc400078e0034 */
[----:B------:R-:W-:Y:S01]  /*a720*/  HMMA.16816.F32.BF16 R52, R72, R54, R20 ;  /* 0x000000364834723c */ /* 0x000fe20000041814 */
[----:B------:R-:W1:-:S15]  /*a730*/  LDSM.16.MT88.4 R20, [R194+0x9800] ;  /* 0x00980000c214783b */ /* 0x000e5e0000004200 */
[----:B------:R-:W-:-:S02]  /*a740*/  NOP ;  /* 0x0000000000007918 */ /* 0x000fc40000000000 */
[----:B------:R-:W-:Y:S01]  /*a750*/  HMMA.16816.F32.BF16 R28, R72, R26, R16 ;  /* 0x0000001a481c723c */ /* 0x000fe20000041810 */
[----:B------:R-:W4:Y:S04]  /*a760*/  LDSM.16.MT88.4 R24, [R192+0x9800] ;  /* 0x00980000c018783b */ /* 0x000f280000004200 */
[----:B------:R-:W4:Y:S01]  /*a770*/  LDSM.16.MT88.4 R16, [R192+0xa800] ;  /* 0x00a80000c010783b */ /* 0x000f220000004200 */
[----:B------:R-:W-:Y:S01]  /*a780*/  HMMA.16816.F32.BF16 R32, R76, R58, RZ ;  /* 0x0000003a4c20723c */ /* 0x000fe200000418ff */
[----:B------:R-:W-:Y:S02]  /*a790*/  IMAD.MOV.U32 R119, RZ, RZ, R108 ;  /* 0x000000ffff777224 */ /* 0x000fe400078e006c */
[----:B------:R-:W-:Y:S02]  /*a7a0*/  IMAD.MOV.U32 R123, RZ, RZ, R118 ;  /* 0x000000ffff7b7224 */ /* 0x000fe400078e0076 */
[----:B------:R-:W-:-:S02]  /*a7b0*/  IMAD.MOV.U32 R114, RZ, RZ, R119 ;  /* 0x000000ffff727224 */ /* 0x000fc400078e0077 */
[----:B------:R-:W-:Y:S02]  /*a7c0*/  IMAD.MOV.U32 R122, RZ, RZ, R123 ;  /* 0x000000ffff7a7224 */ /* 0x000fe400078e007b */
[----:B------:R-:W-:Y:S02]  /*a7d0*/  IMAD.MOV.U32 R123, RZ, RZ, R114 ;  /* 0x000000ffff7b7224 */ /* 0x000fe400078e0072 */
[----:B------:R-:W-:Y:S02]  /*a7e0*/  IMAD.MOV.U32 R116, RZ, RZ, R61 ;  /* 0x000000ffff747224 */ /* 0x000fe400078e003d */
[----:B------:R-:W-:Y:S01]  /*a7f0*/  IMAD.MOV.U32 R112, RZ, RZ, R60 ;  /* 0x000000ffff707224 */ /* 0x000fe200078e003c */
[----:B-1----:R-:W-:Y:S10]  /*a800*/  HMMA.16816.F32.BF16 R128, R8, R20, R128 ;  /* 0x000000140880723c */ /* 0x002ff40000041880 */
[----:B------:R-:W-:Y:S06]  /*a810*/  HMMA.16816.F32.BF16 R60, R72, R62, R32 ;  /* 0x0000003e483c723c */ /* 0x000fec0000041820 */
[----:B------:R-:W-:Y:S06]  /*a820*/  HMMA.16816.F32.BF16 R160, R4, R20, R160 ;  /* 0x0000001404a0723c */ /* 0x000fec00000418a0 */
[C---:B----4-:R-:W-:Y:S06]  /*a830*/  HMMA.16816.F32.BF16 R32, R8.reuse, R26, R44 ;  /* 0x0000001a0820723c */ /* 0x050fec000004182c */
[C---:B------:R-:W-:Y:S06]  /*a840*/  HMMA.16816.F32.BF16 R44, R8.reuse, R22, R40 ;  /* 0x00000016082c723c */ /* 0x040fec0000041828 */
[-C--:B------:R-:W-:Y:S06]  /*a850*/  HMMA.16816.F32.BF16 R120, R8, R16.reuse, R120 ;  /* 0x000000100878723c */ /* 0x080fec0000041878 */
[C---:B------:R-:W-:Y:S06]  /*a860*/  HMMA.16816.F32.BF16 R152, R4.reuse, R16, R152 ;  /* 0x000000100498723c */ /* 0x040fec0000041898 */
[-C--:B------:R-:W-:Y:S06]  /*a870*/  HMMA.16816.F32.BF16 R148, R4, R18.reuse, R148 ;  /* 0x000000120494723c */ /* 0x080fec0000041894 */
[----:B------:R-:W-:Y:S01]  /*a880*/  HMMA.16816.F32.BF16 R40, R8, R18, R36 ;  /* 0x000000120828723c */ /* 0x000fe20000041824 */
[----:B------:R-:W-:Y:S05]  /*a890*/  LDSM.16.MT88.4 R16, [R194+0xb800] ;  /* 0x00b80000c210783b */ /* 0x000fea0000004200 */
[----:B------:R-:W-:Y:S01]  /*a8a0*/  HMMA.16816.F32.BF16 R156, R4, R22, R156 ;  /* 0x00000016049c723c */ /* 0x000fe2000004189c */
[----:B------:R-:W1:Y:S05]  /*a8b0*/  LDSM.16.MT88.4 R20, [R192+0xb800] ;  /* 0x00b80000c014783b */ /* 0x000e6a0000004200 */
[-C--:B------:R-:W-:Y:S06]  /*a8c0*/  HMMA.16816.F32.BF16 R136, R8, R24.reuse, R136 ;  /* 0x000000180888723c */ /* 0x080fec0000041888 */
[C---:B------:R-:W-:Y:S06]  /*a8d0*/  HMMA.16816.F32.BF16 R168, R4.reuse, R24, R168 ;  /* 0x0000001804a8723c */ /* 0x040fec00000418a8 */
[----:B------:R-:W-:Y:S01]  /*a8e0*/  HMMA.16816.F32.BF16 R164, R4, R26, R164 ;  /* 0x0000001a04a4723c */ /* 0x000fe200000418a4 */
[----:B------:R-:W4:Y:S01]  /*a8f0*/  LDSM.16.MT88.4 R24, [R194+0xa800] ;  /* 0x00a80000c218783b */ /* 0x000f220000004200 */
[----:B------:R-:W-:-:S02]  /*a900*/  IMAD.MOV.U32 R108, RZ, RZ, R14 ;  /* 0x000000ffff6c7224 */ /* 0x000fc400078e000e */
[----:B------:R-:W-:Y:S02]  /*a910*/  IMAD.MOV.U32 R81, RZ, RZ, R90 ;  /* 0x000000ffff517224 */ /* 0x000fe400078e005a */
[----:B------:R-:W-:Y:S02]  /*a920*/  IMAD.MOV.U32 R14, RZ, RZ, R104 ;  /* 0x000000ffff0e7224 */ /* 0x000fe400078e0068 */
[----:B------:R-:W-:Y:S01]  /*a930*/  IMAD.MOV.U32 R90, RZ, RZ, R101 ;  /* 0x000000ffff5a7224 */ /* 0x000fe200078e0065 */
[----:B------:R-:W-:Y:S01]  /*a940*/  UIMAD UR17, UR17, 0x48, URZ ;  /* 0x00000048111178a4 */ /* 0x000fe2000f8e023f */
[----:B------:R-:W-:Y:S01]  /*a950*/  IMAD.MOV.U32 R115, RZ, RZ, R81 ;  /* 0x000000ffff737224 */ /* 0x000fe200078e0051 */
[----:B------:R2:W5:Y:S01]  /*a960*/  LDL.LU R104, [R1+0x1a4] ;  /* 0x0001a40001687983 */ /* 0x0005620000300800 */
[----:B------:R-:W-:Y:S02]  /*a970*/  IMAD.MOV.U32 R118, RZ, RZ, R88 ;  /* 0x000000ffff767224 */ /* 0x000fe400078e0058 */
[----:B------:R-:W-:Y:S01]  /*a980*/  IMAD.MOV.U32 R119, RZ, RZ, R15 ;  /* 0x000000ffff777224 */ /* 0x000fe200078e000f */
[----:B------:R2:W5:Y:S01]  /*a990*/  LDL.LU R101, [R1+0x1a0] ;  /* 0x0001a00001657983 */ /* 0x0005620000300800 */
[----:B------:R-:W-:-:S02]  /*a9a0*/  IMAD.MOV.U32 R81, RZ, RZ, R14 ;  /* 0x000000ffff517224 */ /* 0x000fc400078e000e */
[----:B------:R-:W-:Y:S02]  /*a9b0*/  IMAD.MOV.U32 R88, RZ, RZ, R90 ;  /* 0x000000ffff587224 */ /* 0x000fe400078e005a */
[----:B------:R-:W-:Y:S02]  /*a9c0*/  IMAD.MOV.U32 R15, RZ, RZ, R102 ;  /* 0x000000ffff0f7224 */ /* 0x000fe400078e0066 */
[----:B------:R-:W-:Y:S01]  /*a9d0*/  IMAD.MOV.U32 R14, RZ, RZ, R244 ;  /* 0x000000ffff0e7224 */ /* 0x000fe200078e00f4 */
[----:B-1----:R-:W-:Y:S01]  /*a9e0*/  HMMA.16816.F32.BF16 R76, R4, R22, R68 ;  /* 0x00000016044c723c */ /* 0x002fe20000041844 */
[----:B------:R-:W-:Y:S01]  /*a9f0*/  IMAD.MOV.U32 R90, RZ, RZ, R231 ;  /* 0x000000ffff5a7224 */ /* 0x000fe200078e00e7 */
[----:B------:R1:W5:Y:S01]  /*aa00*/  LDL.LU R102, [R1+0x19c] ;  /* 0x00019c0001667983 */ /* 0x0003620000300800 */
[----:B------:R-:W-:Y:S02]  /*aa10*/  IMAD.MOV.U32 R110, RZ, RZ, R115 ;  /* 0x000000ffff6e7224 */ /* 0x000fe400078e0073 */
[----:B------:R-:W-:-:S02]  /*aa20*/  IMAD.MOV.U32 R111, RZ, RZ, R118 ;  /* 0x000000ffff6f7224 */ /* 0x000fc400078e0076 */
[----:B------:R-:W-:Y:S02]  /*aa30*/  IMAD.MOV.U32 R82, RZ, RZ, R119 ;  /* 0x000000ffff527224 */ /* 0x000fe400078e0077 */
[----:B------:R-:W-:Y:S02]  /*aa40*/  IMAD.MOV.U32 R83, RZ, RZ, R81 ;  /* 0x000000ffff537224 */ /* 0x000fe400078e0051 */
[----:B------:R-:W-:Y:S01]  /*aa50*/  IMAD.MOV.U32 R114, RZ, RZ, R88 ;  /* 0x000000ffff727224 */ /* 0x000fe200078e0058 */
[----:B------:R-:W-:Y:S01]  /*aa60*/  HMMA.16816.F32.BF16 R36, R4, R18, R64 ;  /* 0x000000120424723c */ /* 0x000fe20000041840 */
        /* <DEDUP_REMOVED lines=9> */
[----:B------:R-:W-:Y:S01]  /*ab00*/  IMAD.MOV.U32 R88, RZ, RZ, R207 ;  /* 0x000000ffff587224 */ /* 0x000fe200078e00cf */
[C---:B----4-:R-:W-:Y:S01]  /*ab10*/  HMMA.16816.F32.BF16 R144, R4.reuse, R24, R144 ;  /* 0x000000180490723c */ /* 0x050fe20000041890 */
[----:B------:R-:W-:Y:S01]  /*ab20*/  IMAD.MOV.U32 R90, RZ, RZ, R206 ;  /* 0x000000ffff5a7224 */ /* 0x000fe200078e00ce */
[----:B------:R1:W5:Y:S01]  /*ab30*/  LDL.LU R103, [R1+0x190] ;  /* 0x0001900001677983 */ /* 0x0003620000300800 */
[----:B------:R-:W-:Y:S02]  /*ab40*/  IMAD.MOV.U32 R89, RZ, RZ, R205 ;  /* 0x000000ffff597224 */ /* 0x000fe400078e00cd */
[----:B------:R-:W-:Y:S01]  /*ab50*/  IMAD.MOV.U32 R91, RZ, RZ, R195 ;  /* 0x000000ffff5b7224 */ /* 0x000fe200078e00c3 */
[----:B------:R-:W-:Y:S01]  /*ab60*/  HMMA.16816.F32.BF16 R72, R4, R20, R132 ;  /* 0x000000140448723c */ /* 0x000fe20000041884 */
[----:B------:R-:W-:Y:S01]  /*ab70*/  IMAD.MOV.U32 R50, RZ, RZ, R110 ;  /* 0x000000ffff327224 */ /* 0x000fe200078e006e */
[----:B------:R-:W-:Y:S01]  /*ab80*/  LDSM.16.MT88.4 R132, [R192+0x9c00] ;  /* 0x009c0000c084783b */ /* 0x000fe20000004200 */
[----:B------:R-:W-:-:S02]  /*ab90*/  IMAD.MOV.U32 R51, RZ, RZ, R111 ;  /* 0x000000ffff337224 */ /* 0x000fc400078e006f */
[----:B------:R-:W-:Y:S01]  /*aba0*/  IMAD.MOV.U32 R58, RZ, RZ, R82 ;  /* 0x000000ffff3a7224 */ /* 0x000fe200078e0052 */
[-C--:B------:R-:W-:Y:S01]  /*abb0*/  HMMA.16816.F32.BF16 R140, R4, R26.reuse, R140 ;  /* 0x0000001a048c723c */ /* 0x080fe2000004188c */
        /* <DEDUP_REMOVED lines=9> */
[----:B------:R-:W-:Y:S01]  /*ac50*/  HMMA.16816.F32.BF16 R52, R8, R22, R52 ;  /* 0x000000160834723c */ /* 0x000fe20000041834 */
[----:B------:R-:W-:Y:S01]  /*ac60*/  IMAD.MOV.U32 R119, RZ, RZ, R89 ;  /* 0x000000ffff777224 */ /* 0x000fe200078e0059 */
[----:B------:R1:W5:Y:S01]  /*ac70*/  LDL.LU R205, [R1+0x184] ;  /* 0x0001840001cd7983 */ /* 0x0003620000300800 */
[----:B------:R-:W-:-:S03]  /*ac80*/  IMAD.MOV.U32 R81, RZ, RZ, R91 ;  /* 0x000000ffff517224 */ /* 0x000fc600078e005b */
[----:B------:R-:W-:Y:S01]  /*ac90*/  HMMA.16816.F32.BF16 R88, R4, R16, R124 ;  /* 0x000000100458723c */ /* 0x000fe2000004187c */
[----:B------:R-:W-:Y:S01]  /*aca0*/  IMAD.MOV.U32 R86, RZ, RZ, R114 ;  /* 0x000000ffff567224 */ /* 0x000fe200078e0072 */
[----:B------:R-:W4:Y:S01]  /*acb0*/  LDSM.16.MT88.4 R4, [R194+0xbc00] ;  /* 0x00bc0000c204783b */ /* 0x000f220000004200 */
[----:B------:R-:W-:Y:S02]  /*acc0*/  IMAD.MOV.U32 R87, RZ, RZ, R115 ;  /* 0x000000ffff577224 */ /* 0x000fe400078e0073 */
[----:B------:R-:W-:Y:S01]  /*acd0*/  IMAD.MOV.U32 R65, RZ, RZ, R50 ;  /* 0x000000ffff417224 */ /* 0x000fe200078e0032 */
[C---:B------:R-:W-:Y:S01]  /*ace0*/  HMMA.16816.F32.BF16 R28, R8.reuse, R18, R28 ;  /* 0x00000012081c723c */ /* 0x040fe2000004181c */
[----:B------:R-:W-:Y:S01]  /*acf0*/  IMAD.MOV.U32 R126, RZ, RZ, R112 ;  /* 0x000000ffff7e7224 */ /* 0x000fe200078e0070 */
[----:B------:R1:W5:Y:S01]  /*ad00*/  LDL.LU R195, [R1+0x180] ;  /* 0x0001800001c37983 */ /* 0x0003620000300800 */
[----:B------:R-:W-:Y:S02]  /*ad10*/  IMAD.MOV.U32 R127, RZ, RZ, R113 ;  /* 0x000000ffff7f7224 */ /* 0x000fe400078e0071 */
[----:B------:R-:W-:Y:S01]  /*ad20*/  IMAD.MOV.U32 R50, RZ, RZ, R59 ;  /* 0x000000ffff327224 */ /* 0x000fe200078e003b */
[----:B------:R-:W-:Y:S01]  /*ad30*/  HMMA.16816.F32.BF16 R112, R8, R24, R248 ;  /* 0x000000180870723c */ /* 0x000fe200000418f8 */
[----:B------:R-:W-:-:S02]  /*ad40*/  IMAD.MOV.U32 R242, RZ, RZ, R2 ;  /* 0x000000fffff27224 */ /* 0x000fc400078e0002 */
[----:B------:R-:W-:Y:S02]  /*ad50*/  IMAD.MOV.U32 R241, RZ, RZ, R0 ;  /* 0x000000fffff17224 */ /* 0x000fe400078e0000 */
[----:B------:R-:W-:Y:S02]  /*ad60*/  IMAD.MOV.U32 R64, RZ, RZ, R127 ;  /* 0x000000ffff407224 */ /* 0x000fe400078e007f */
[----:B------:R-:W-:Y:S02]  /*ad70*/  IMAD.MOV.U32 R251, RZ, RZ, R126 ;  /* 0x000000fffffb7224 */ /* 0x000fe400078e007e */
[----:B------:R-:W-:Y:S01]  /*ad80*/  IMAD.MOV.U32 R59, RZ, RZ, R110 ;  /* 0x000000ffff3b7224 */ /* 0x000fe200078e006e */
[----:B------:R-:W1:Y:S01]  /*ad90*/  LDSM.16.MT88.4 R124, [R194+0x9c00] ;  /* 0x009c0000c27c783b */ /* 0x000e620000004200 */
        /* <DEDUP_REMOVED lines=9> */
[----:B------:R-:W-:Y:S01]  /*ae30*/  LDSM.16.MT88.4 R108, [R194+0xac00] ;  /* 0x00ac0000c26c783b */ /* 0x000fe20000004200 */
[----:B------:R-:W-:Y:S02]  /*ae40*/  IMAD.MOV.U32 R0, RZ, RZ, R117 ;  /* 0x000000ffff007224 */ /* 0x000fe400078e0075 */
[----:B------:R-:W-:Y:S01]  /*ae50*/  IMAD.MOV.U32 R21, RZ, RZ, R80 ;  /* 0x000000ffff157224 */ /* 0x000fe200078e0050 */
[----:B------:R-:W1:Y:S04]  /*ae60*/  LDSM.16.MT88.4 R116, [R192+0xac00] ;  /* 0x00ac0000c074783b */ /* 0x000e680000004200 */
[----:B------:R-:W1:Y:S01]  /*ae70*/  LDSM.16.MT88.4 R80, [R192+0xbc00] ;  /* 0x00bc0000c050783b */ /* 0x000e620000004200 */
[----:B------:R-:W-:-:S02]  /*ae80*/  IMAD.MOV.U32 R66, RZ, RZ, R51 ;  /* 0x000000ffff427224 */ /* 0x000fc400078e0033 */
[----:B------:R-:W-:Y:S02]  /*ae90*/  IMAD.MOV.U32 R67, RZ, RZ, R58 ;  /* 0x000000ffff437224 */ /* 0x000fe400078e003a */
[----:B------:R-:W-:Y:S02]  /*aea0*/  IMAD.MOV.U32 R51, RZ, RZ, R86 ;  /* 0x000000ffff337224 */ /* 0x000fe400078e0056 */
[----:B------:R-:W-:Y:S02]  /*aeb0*/  IMAD.MOV.U32 R58, RZ, RZ, R87 ;  /* 0x000000ffff3a7224 */ /* 0x000fe400078e0057 */
[----:B------:R-:W-:Y:S02]  /*aec0*/  IMAD.MOV.U32 R240, RZ, RZ, R84 ;  /* 0x000000fffff07224 */ /* 0x000fe400078e0054 */
[----:B------:R-:W-:Y:S02]  /*aed0*/  IMAD.MOV.U32 R20, RZ, RZ, R85 ;  /* 0x000000ffff147224 */ /* 0x000fe400078e0055 */
[----:B------:R-:W-:Y:S07]  /*aee0*/  HMMA.16816.F32.BF16 R84, R8, R16, R212 ;  /* 0x000000100854723c */ /* 0x000fee00000418d4 */
[----:B------:R-:W-:Y:S01]  /*aef0*/  FADD.FTZ R8, R241, R252 ;  /* 0x000000fcf1087221 */ /* 0x000fe20000010000 */
[----:B------:R-:W-:-:S02]  /*af00*/  IMAD.MOV.U32 R241, RZ, RZ, R242 ;  /* 0x000000fffff17224 */ /* 0x000fc400078e00f2 */
[----:B------:R-:W-:Y:S01]  /*af10*/  FADD.FTZ R9, R20, R247 ;  /* 0x000000f714097221 */ /* 0x000fe20000010000 */
[----:B------:R-:W-:Y:S02]  /*af20*/  IMAD.MOV.U32 R242, RZ, RZ, R243 ;  /* 0x000000fffff27224 */ /* 0x000fe400078e00f3 */
[----:B------:R-:W-:Y:S02]  /*af30*/  IMAD.MOV.U32 R20, RZ, RZ, R21 ;  /* 0x000000ffff147224 */ /* 0x000fe400078e0015 */
[----:B------:R-:W-:Y:S02]  /*af40*/  IMAD.MOV.U32 R243, RZ, RZ, R26 ;  /* 0x000000fffff37224 */ /* 0x000fe400078e001a */
[----:B------:R-:W-:Y:S02]  /*af50*/  IMAD.MOV.U32 R21, RZ, RZ, R2 ;  /* 0x000000ffff157224 */ /* 0x000fe400078e0002 */
[----:B------:R-:W-:Y:S02]  /*af60*/  IMAD.MOV.U32 R26, RZ, RZ, R27 ;  /* 0x000000ffff1a7224 */ /* 0x000fe400078e001b */
[----:B------:R-:W-:-:S02]  /*af70*/  IMAD.U32 R2, RZ, RZ, UR17 ;  /* 0x00000011ff027e24 */ /* 0x000fc4000f8e00ff */
[----:B------:R-:W-:Y:S02]  /*af80*/  IMAD.MOV.U32 R27, RZ, RZ, R24 ;  /* 0x000000ffff1b7224 */ /* 0x000fe400078e0018 */
[----:B------:R-:W-:Y:S02]  /*af90*/  IMAD.MOV.U32 R24, RZ, RZ, R25 ;  /* 0x000000ffff187224 */ /* 0x000fe400078e0019 */
[----:B------:R-:W-:Y:S02]  /*afa0*/  IMAD.MOV.U32 R25, RZ, RZ, R250 ;  /* 0x000000ffff197224 */ /* 0x000fe400078e00fa */
[----:B------:R-:W-:Y:S02]  /*afb0*/  IMAD.MOV.U32 R250, RZ, RZ, R3 ;  /* 0x000000fffffa7224 */ /* 0x000fe400078e0003 */
[----:B------:R-:W-:-:S05]  /*afc0*/  IMAD.WIDE R2, R2, 0x2, R12 ;  /* 0x0000000202027825 */ /* 0x000fca00078e020c */
[----:B------:R-:W-:Y:S04]  /*afd0*/  STG.E.U16 desc[UR18][R2.64], R219 ;  /* 0x000000db02007986 */ /* 0x000fe8000c101512 */
[----:B------:R-:W-:Y:S04]  /*afe0*/  STG.E.U16 desc[UR18][R2.64+0x2], R217 ;  /* 0x000002d902007986 */ /* 0x000fe8000c101512 */
[----:B---3--:R-:W-:Y:S04]  /*aff0*/  STG.E.U16 desc[UR18][R12.64+0x10], R236 ;  /* 0x000010ec0c007986 */ /* 0x008fe8000c101512 */
[----:B--2---:R-:W-:Y:S04]  /*b000*/  STG.E.U16 desc[UR18][R12.64+0x12], R234 ;  /* 0x000012ea0c007986 */ /* 0x004fe8000c101512 */
        /* <DEDUP_REMOVED lines=24> */
[-C--:B----4-:R-:W-:Y:S03]  /*b190*/  HMMA.16816.F32.BF16 R88, R92, R4.reuse, R88 ;  /* 0x000000045c58723c */ /* 0x090fe60000041858 */
[----:B------:R-:W-:Y:S04]  /*b1a0*/  STG.E.U16 desc[UR18][R56.64+0x40], R202 ;  /* 0x000040ca38007986 */ /* 0x000fe8000c101512 */
[----:B------:R-:W-:Y:S01]  /*b1b0*/  STG.E.U16 desc[UR18][R56.64+0x42], R203 ;  /* 0x000042cb38007986 */ /* 0x000fe2000c101512 */
[C---:B------:R-:W-:Y:S03]  /*b1c0*/  HMMA.16816.F32.BF16 R84, R96.reuse, R4, R84 ;  /* 0x000000046054723c */ /* 0x040fe60000041854 */
[----:B------:R-:W-:Y:S04]  /*b1d0*/  STG.E.U16 desc[UR18][R48.64+0x40], R185 ;  /* 0x000040b930007986 */ /* 0x000fe8000c101512 */
[----:B------:R-:W-:Y:S01]  /*b1e0*/  STG.E.U16 desc[UR18][R48.64+0x42], R184 ;  /* 0x000042b830007986 */ /* 0x000fe2000c101512 */
[----:B------:R-:W-:Y:S01]  /*b1f0*/  HMMA.16816.F32.BF16 R136, R96, R132, R136 ;  /* 0x000000846088723c */ /* 0x000fe20000041888 */
[----:B------:R-:W-:-:S02]  /*b200*/  FADD.FTZ R4, R20, R246 ;  /* 0x000000f614047221 */ /* 0x000fc40000010000 */
[----:B------:R-:W-:Y:S01]  /*b210*/  STG.E.U16 desc[UR18][R2.64+0x40], R183 ;  /* 0x000040b702007986 */ /* 0x000fe2000c101512 */
[----:B------:R-:W-:-:S03]  /*b220*/  FADD.FTZ R0, R0, R245 ;  /* 0x000000f500007221 */ /* 0x000fc60000010000 */
[----:B------:R-:W-:Y:S01]  /*b230*/  STG.E.U16 desc[UR18][R2.64+0x42], R182 ;  /* 0x000042b602007986 */ /* 0x000fe2000c101512 */
[C---:B------:R-:W-:Y:S03]  /*b240*/  HMMA.16816.F32.BF16 R168, R92.reuse, R132, R168 ;  /* 0x000000845ca8723c */ /* 0x040fe600000418a8 */
[----:B------:R-:W-:Y:S03]  /*b250*/  STG.E.U16 desc[UR18][R12.64+0x50], R201 ;  /* 0x000050c90c007986 */ /* 0x000fe6000c101512 */
[----:B------:R-:W-:Y:S01]  /*b260*/  HMMA.16816.F32.BF16 R164, R92, R134, R164 ;  /* 0x000000865ca4723c */ /* 0x000fe200000418a4 */
[----:B------:R-:W-:Y:S01]  /*b270*/  STG.E.U16 desc[UR18][R12.64+0x52], R200 ;  /* 0x000052c80c007986 */ /* 0x000fe2000c101512 */
[----:B------:R-:W-:-:S03]  /*b280*/  FADD.FTZ R5, R21, R9 ;  /* 0x0000000915057221 */ /* 0x000fc60000010000 */
[----:B------:R-:W-:Y:S01]  /*b290*/  STG.E.U16 desc[UR18][R56.64+0x50], R198 ;  /* 0x000050c638007986 */ /* 0x000fe2000c101512 */
[C---:B-1----:R-:W-:Y:S03]  /*b2a0*/  HMMA.16816.F32.BF16 R160, R92.reuse, R124, R160 ;  /* 0x0000007c5ca0723c */ /* 0x042fe600000418a0 */
[----:B------:R-:W-:Y:S03]  /*b2b0*/  STG.E.U16 desc[UR18][R56.64+0x52], R199 ;  /* 0x000052c738007986 */ /* 0x000fe6000c101512 */
[C---:B------:R-:W-:Y:S01]  /*b2c0*/  HMMA.16816.F32.BF16 R156, R92.reuse, R126, R156 ;  /* 0x0000007e5c9c723c */ /* 0x040fe2000004189c */
[----:B------:R-:W-:Y:S04]  /*b2d0*/  STG.E.U16 desc[UR18][R48.64+0x50], R181 ;  /* 0x000050b530007986 */ /* 0x000fe8000c101512 */
        /* <DEDUP_REMOVED lines=15> */
[C---:B------:R-:W-:Y:S01]  /*b3d0*/  HMMA.16816.F32.BF16 R120, R96.reuse, R116, R120 ;  /* 0x000000746078723c */ /* 0x040fe20000041878 */
[----:B------:R-:W-:Y:S05]  /*b3e0*/  STG.E.U16 desc[UR18][R48.64+0x62], R174 ;  /* 0x000062ae30007986 */ /* 0x000fea000c101512 */
[C---:B------:R-:W-:Y:S06]  /*b3f0*/  HMMA.16816.F32.BF16 R112, R96.reuse, R108, R112 ;  /* 0x0000006c6070723c */ /* 0x040fec0000041870 */
[C---:B------:R-:W-:Y:S01]  /*b400*/  HMMA.16816.F32.BF16 R68, R96.reuse, R80, R68 ;  /* 0x000000506044723c */ /* 0x040fe20000041844 */
[----:B------:R-:W-:Y:S05]  /*b410*/  STG.E.U16 desc[UR18][R2.64+0x60], R173 ;  /* 0x000060ad02007986 */ /* 0x000fea000c101512 */
[C---:B------:R-:W-:Y:S01]  /*b420*/  HMMA.16816.F32.BF16 R132, R96.reuse, R134, R32 ;  /* 0x000000866084723c */ /* 0x040fe20000041820 */
[----:B------:R-:W-:Y:S05]  /*b430*/  STG.E.U16 desc[UR18][R2.64+0x62], R172 ;  /* 0x000062ac02007986 */ /* 0x000fea000c101512 */
[C---:B------:R-:W-:Y:S06]  /*b440*/  HMMA.16816.F32.BF16 R124, R96.reuse, R126, R44 ;  /* 0x0000007e607c723c */ /* 0x040fec000004182c */
[C---:B------:R-:W-:Y:S06]  /*b450*/  HMMA.16816.F32.BF16 R116, R96.reuse, R118, R40 ;  /* 0x000000766074723c */ /* 0x040fec0000041828 */
[C---:B------:R-:W-:Y:S06]  /*b460*/  HMMA.16816.F32.BF16 R108, R96.reuse, R110, R60 ;  /* 0x0000006e606c723c */ /* 0x040fec000004183c */
[----:B------:R-:W-:Y:S01]  /*b470*/  HMMA.16816.F32.BF16 R80, R96, R82, R52 ;  /* 0x000000526050723c */ /* 0x000fe20000041834 */
[----:B------:R-:W-:Y:S05]  /*b480*/  STG.E.U16 desc[UR18][R12.64+0x70], R189 ;  /* 0x000070bd0c007986 */ /* 0x000fea000c101512 */
[-C--:B------:R-:W-:Y:S01]  /*b490*/  HMMA.16816.F32.BF16 R92, R92, R6.reuse, R36 ;  /* 0x000000065c5c723c */ /* 0x080fe20000041824 */
[----:B------:R-:W-:Y:S05]  /*b4a0*/  STG.E.U16 desc[UR18][R12.64+0x72], R188 ;  /* 0x000072bc0c007986 */ /* 0x000fea000c101512 */
[----:B------:R-:W-:Y:S01]  /*b4b0*/  HMMA.16816.F32.BF16 R96, R96, R6, R28 ;  /* 0x000000066060723c */ /* 0x000fe2000004181c */
[----:B------:R-:W-:Y:S06]  /*b4c0*/  STG.E.U16 desc[UR18][R56.64+0x70], R187 ;  /* 0x000070bb38007986 */ /* 0x000fec000c101512 */
[----:B------:R-:W-:Y:S01]  /*b4d0*/  FADD.FTZ R7, R240, R8 ;  /* 0x00000008f0077221 */ /* 0x000fe20000010000 */
[----:B------:R-:W-:Y:S01]  /*b4e0*/  FADD.FTZ R6, R241, R4 ;  /* 0x00000004f1067221 */ /* 0x000fe20000010000 */
[----:B------:R-:W-:Y:S01]  /*b4f0*/  FADD.FTZ R4, R242, R0 ;  /* 0x00000000f2047221 */ /* 0x000fe20000010000 */
[----:B------:R-:W-:Y:S01]  /*b500*/  FADD.FTZ R0, R243, R5 ;  /* 0x00000005f3007221 */ /* 0x000fe20000010000 */
[----:B------:R-:W-:Y:S01]  /*b510*/  FADD.FTZ R7, R26, R7 ;  /* 0x000000071a077221 */ /* 0x000fe20000010000 */
[----:B------:R-:W-:Y:S01]  /*b520*/  FADD.FTZ R6, R27, R6 ;  /* 0x000000061b067221 */ /* 0x000fe20000010000 */
[----:B------:R-:W-:Y:S01]  /*b530*/  STG.E.U16 desc[UR18][R56.64+0x72], R186 ;  /* 0x000072ba38007986 */ /* 0x000fe2000c101512 */
[----:B------:R-:W-:Y:S01]  /*b540*/  FADD.FTZ R5, R24, R4 ;  /* 0x0000000418057221 */ /* 0x000fe20000010000 */
[----:B------:R-:W-:-:S02]  /*b550*/  FADD.FTZ R4, R25, R0 ;  /* 0x0000000019047221 */ /* 0x000fc40000010000 */
[----:B------:R-:W-:Y:S04]  /*b560*/  STG.E.U16 desc[UR18][R48.64+0x70], R107 ;  /* 0x0000706b30007986 */ /* 0x000fe8000c101512 */
[----:B------:R-:W-:Y:S01]  /*b570*/  STG.E.U16 desc[UR18][R48.64+0x72], R106 ;  /* 0x0000726a30007986 */ /* 0x000fe2000c101512 */
[----:B------:R-:W-:-:S03]  /*b580*/  FADD.FTZ R0, R250, R5 ;  /* 0x00000005fa007221 */ /* 0x000fc60000010000 */
[----:B------:R-:W-:Y:S04]  /*b590*/  STG.E.U16 desc[UR18][R2.64+0x70], R105 ;  /* 0x0000706902007986 */ /* 0x000fe8000c101512 */
[----:B------:R1:W-:Y:S01]  /*b5a0*/  STG.E.U16 desc[UR18][R2.64+0x72], R100 ;  /* 0x0000726402007986 */ /* 0x0003e2000c101512 */
[----:B------:R-:W-:Y:S01]  /*b5b0*/  FADD.FTZ R4, R251, R4 ;  /* 0x00000004fb047221 */ /* 0x000fe20000010000 */
[----:B-1----:R-:W-:Y:S01]  /*b5c0*/  FADD.FTZ R3, R248, R7 ;  /* 0x00000007f8037221 */ /* 0x002fe20000010000 */
[----:B------:R-:W-:-:S03]  /*b5d0*/  FADD.FTZ R2, R249, R6 ;  /* 0x00000006f9027221 */ /* 0x000fc60000010000 */
[----:B------:R-:W-:Y:S01]  /*b5e0*/  FADD.FTZ R5, R64, R3 ;  /* 0x0000000340057221 */ /* 0x000fe20000010000 */
        /* <DEDUP_REMOVED lines=11> */
[----:B------:R1:W5:Y:S02]  /*b6a0*/  LDL.LU R193, [R1+0x17c] ;  /* 0x00017c0001c17983 */ /* 0x0003640000300800 */
[----:B------:R-:W-:-:S02]  /*b6b0*/  FADD.FTZ R221, R176, R2 ;  /* 0x00000002b0dd7221 */ /* 0x000fc40000010000 */
[----:B------:R1:W5:Y:S04]  /*b6c0*/  LDL.LU R177, [R1+0x178] ;  /* 0x0001780001b17983 */ /* 0x0003680000300800 */
[----:B------:R1:W-:Y:S04]  /*b6d0*/  STL [R1+0x128], R4 ;  /* 0x0001280401007387 */ /* 0x0003e80000100800 */
[----:B------:R1:W-:Y:S04]  /*b6e0*/  STL [R1+0x130], R3 ;  /* 0x0001300301007387 */ /* 0x0003e80000100800 */
[----:B------:R1:W5:Y:S04]  /*b6f0*/  LDL.LU R176, [R1+0x174] ;  /* 0x0001740001b07983 */ /* 0x0003680000300800 */
[----:B------:R1:W-:Y:S01]  /*b700*/  STL [R1+0x12c], R0 ;  /* 0x00012c0001007387 */ /* 0x0003e20000100800 */
[----:B------:R-:W-:Y:S05]  /*b710*/  @!P0 BRA `(.L_x_694) ;  /* 0x0000008400908947 */ /* 0x000fea0003800000 */
[----:B------:R-:W2:Y:S01]  /*b720*/  LDL.LU R59, [R1+0x7c] ;  /* 0x00007c00013b7983 */ /* 0x000ea20000300800 */
[----:B------:R-:W-:Y:S01]  /*b730*/  ULDC UR4, c[0x0][0x2d0] ;  /* 0x0000b40000047ab9 */ /* 0x000fe20000000800 */
[----:B------:R-:W3:Y:S01]  /*b740*/  S2R R15, SR_TID.X ;  /* 0x00000000000f7919 */ /* 0x000ee20000002100 */
[----:B-1----:R-:W-:Y:S01]  /*b750*/  IMAD.U32 R0, RZ, RZ, UR22 ;  /* 0x00000016ff007e24 */ /* 0x002fe2000f8e00ff */
[----:B------:R-:W-:Y:S02]  /*b760*/  IADD3 R208, P0, R12, -0x80, RZ ;  /* 0xffffff800cd07810 */ /* 0x000fe40007f1e0ff */
[----:B-----5:R-:W-:Y:S01]  /*b770*/  MOV R105, R101 ;  /* 0x0000006500697202 */ /* 0x020fe20000000f00 */
[----:B------:R-:W4:Y:S01]  /*b780*/  LDL.LU R14, [R1+0xdc] ;  /* 0x0000dc00010e7983 */ /* 0x000f220000300800 */
[----:B------:R-:W-:Y:S01]  /*b790*/  ISETP.GE.AND P1, PT, R176, UR4, PT ;  /* 0x00000004b0007c0c */ /* 0x000fe2000bf26270 */
[----:B------:R-:W-:Y:S01]  /*b7a0*/  UIADD3 UR31, UR28, -0x2, URZ ;  /* 0xfffffffe1c1f7890 */ /* 0x000fe2000fffe03f */
[----:B------:R-:W-:Y:S01]  /*b7b0*/  MOV R100, R102 ;  /* 0x0000006600647202 */ /* 0x000fe20000000f00 */
[----:B------:R-:W-:Y:S01]  /*b7c0*/  ULDC UR4, c[0x0][0x2ec] ;  /* 0x0000bb0000047ab9 */ /* 0x000fe20000000800 */
[----:B------:R-:W-:Y:S01]  /*b7d0*/  UMOV UR30, 0xffffffc0 ;  /* 0xffffffc0001e7882 */ /* 0x000fe20000000000 */
[----:B------:R-:W-:Y:S01]  /*b7e0*/  ULDC.64 UR6, c[0x0][0x248] ;  /* 0x0000920000067ab9 */ /* 0x000fe20000000a00 */
[----:B---3--:R-:W-:-:S07]  /*b7f0*/  LOP3.LUT R15, R15, 0x3, RZ, 0xc0, !PT ;  /* 0x000000030f0f7812 */ /* 0x008fce00078ec0ff */
[----:B------:R-:W1:Y:S01]  /*b800*/  @!P1 LDC.64 R6, c[0x0][0x220] ;  /* 0x00008800ff069b82 */ /* 0x000e620000000a00 */
[----:B------:R-:W-:Y:S01]  /*b810*/  IADD3.X R209, R13, -0x1, RZ, P0, !PT ;  /* 0xffffffff0dd17810 */ /* 0x000fe200007fe4ff */
[----:B------:R-:W-:-:S06]  /*b820*/  ULDC UR28, c[0x0][0x2d0] ;  /* 0x0000b400001c7ab9 */ /* 0x000fcc0000000800 */
[----:B------:R-:W3:Y:S01]  /*b830*/  @!P1 LDC.64 R4, c[0x0][0x220] ;  /* 0x00008800ff049b82 */ /* 0x000ee20000000a00 */
[----:B--2---:R-:W-:-:S05]  /*b840*/  IMAD R2, R15, -0x2, R59 ;  /* 0xfffffffe0f027824 */ /* 0x004fca00078e023b */
[----:B------:R-:W-:Y:S02]  /*b850*/  IADD3 R0, R0, -UR16, R2 ;  /* 0x8000001000007c10 */ /* 0x000fe4000fffe002 */
[----:B------:R-:W2:Y:S03]  /*b860*/  LDC.64 R2, c[0x0][0x250] ;  /* 0x00009400ff027b82 */ /* 0x000ea60000000a00 */
[----:B------:R-:W-:Y:S01]  /*b870*/  STL [R1+0x134], R0 ;  /* 0x0001340001007387 */ /* 0x000fe20000100800 */
[----:B----4-:R-:W-:-:S03]  /*b880*/  IMAD.WIDE.U32 R8, R14, -0x2daee0ad, RZ ;  /* 0xd2511f530e087825 */ /* 0x010fc600078e00ff */
[----:B--2---:R2:W-:Y:S04]  /*b890*/  STL.64 [R1+0x20], R2 ;  /* 0x0000200201007387 */ /* 0x0045e80000100a00 */
[----:B-1----:R1:W-:Y:S04]  /*b8a0*/  @!P1 STL.64 [R1+0x150], R6 ;  /* 0x0001500601009387 */ /* 0x0023e80000100a00 */
[----:B---3--:R3:W-:Y:S01]  /*b8b0*/  @!P1 STL.64 [R1+0x148], R4 ;  /* 0x0001480401009387 */ /* 0x0087e20000100a00 */
[----:B--2---:R-:W-:-:S05]  /*b8c0*/  IADD3 R2, R231, 0x4, RZ ;  /* 0x00000004e7027810 */ /* 0x004fca0007ffe0ff */
[----:B-1----:R-:W-:-:S04]  /*b8d0*/  IMAD.WIDE.U32 R6, R2, -0x326172a9, RZ ;  /* 0xcd9e8d5702067825 */ /* 0x002fc800078e00ff */
[----:B---3--:R-:W-:Y:S01]  /*b8e0*/  IMAD.WIDE.U32 R4, R231, -0x326172a9, RZ ;  /* 0xcd9e8d57e7047825 */ /* 0x008fe200078e00ff */
[----:B------:R-:W-:-:S04]  /*b8f0*/  LOP3.LUT R2, R7, R244, RZ, 0x3c, !PT ;  /* 0x000000f407027212 */ /* 0x000fc800078e3cff */
[----:B------:R1:W-:Y:S04]  /*b900*/  STL.64 [R1+0x138], R4 ;  /* 0x0001380401007387 */ /* 0x0003e80000100a00 */
[----:B------:R2:W-:Y:S04]  /*b910*/  STL.64 [R1+0x18], R6 ;  /* 0x0000180601007387 */ /* 0x0005e80000100a00 */
[----:B------:R3:W-:Y:S01]  /*b920*/  STL.64 [R1], R8 ;  /* 0x0000000801007387 */ /* 0x0007e20000100a00 */
[----:B-1----:R-:W-:-:S05]  /*b930*/  LOP3.LUT R4, R5, R244, RZ, 0x3c, !PT ;  /* 0x000000f405047212 */ /* 0x002fca00078e3cff */
[----:B--2---:R-:W-:-:S04]  /*b940*/  IMAD.WIDE.U32 R6, R4, -0x2daee0ad, RZ ;  /* 0xd2511f5304067825 */ /* 0x004fc800078e00ff */
[----:B------:R-:W-:Y:S01]  /*b950*/  IMAD.WIDE.U32 R4, R2, -0x2daee0ad, RZ ;  /* 0xd2511f5302047825 */ /* 0x000fe200078e00ff */
[----:B------:R3:W-:Y:S04]  /*b960*/  STL.64 [R1+0x10], R6 ;  /* 0x0000100601007387 */ /* 0x0007e80000100a00 */
[----:B------:R3:W-:Y:S01]  /*b970*/  STL.64 [R1+0x8], R4 ;  /* 0x0000080401007387 */ /* 0x0007e20000100a00 */
[----:B------:R-:W-:Y:S02]  /*b980*/  IMAD.MOV.U32 R3, RZ, RZ, R103 ;  /* 0x000000ffff037224 */ /* 0x000fe400078e0067 */
[----:B------:R-:W-:Y:S01]  /*b990*/  IMAD.MOV.U32 R0, RZ, RZ, R104 ;  /* 0x000000ffff007224 */ /* 0x000fe200078e0068 */
[----:B------:R-:W-:Y:S06]  /*b9a0*/  BRA `(.L_x_695) ;  /* 0x00000004000c7947 */ /* 0x000fec0003800000 */
.L_x_697:
        /* <DEDUP_REMOVED lines=20> */
[----:B-1----:R-:W-:Y:S02]  /*baf0*/  @!P1 LEA R106, P0, R101, R106, 0x1 ;  /* 0x0000006a656a9211 */ /* 0x002fe400078008ff */
        /* <DEDUP_REMOVED lines=8> */
[----:B------:R1:W-:Y:S03]  /*bb80*/  @!P1 LDGSTS.E.BYPASS.LTC128B.128 [R207+0x6000], desc[UR18][R106.64] ;  /* 0x060000006acf9fae */ /* 0x0003e6000b901d52 */
[C---:B------:R-:W-:Y:S01]  /*bb90*/  @!P3 LEA.HI.X R179, R101.reuse, R179, R102, 0x1, P0 ;  /* 0x000000b365b3b211 */ /* 0x040fe200000f0c66 */
[----:B------:R2:W-:Y:S01]  /*bba0*/  @P4 STS.128 [R207+0x7000], RZ ;  /* 0x007000ffcf004388 */ /* 0x0005e20000000c00 */
[----:B------:R-:W-:Y:S03]  /*bbb0*/  IADD3 R101, P6, R101, UR33, RZ ;  /* 0x0000002165657c10 */ /* 0x000fe6000ffde0ff */
[----:B------:R-:W-:Y:S01]  /*bbc0*/  @!PT LDS RZ, [RZ] ;  /* 0x00000000fffff984 */ /* 0x000fe20000000800 */
[----:B------:R-:W-:Y:S01]  /*bbd0*/  @!PT LDS RZ, [RZ] ;  /* 0x00000000fffff984 */ /* 0x000fe20000000800 */
[----:B------:R-:W-:Y:S01]  /*bbe0*/  @!PT LDS RZ, [RZ] ;  /* 0x00000000fffff984 */ /* 0x000fe20000000800 */
[----:B------:R2:W-:Y:S01]  /*bbf0*/  @!P4 LDGSTS.E.BYPASS.LTC128B.128 [R207+0x7000], desc[UR18][R180.64+0x40] ;  /* 0x07000040b4cfcfae */ /* 0x0005e2000b901d52 */
[C---:B------:R-:W-:Y:S02]  /*bc00*/  @!P1 LEA R176, P5, R101.reuse, R176, 0x1 ;  /* 0x000000b065b09211 */ /* 0x040fe400078a08ff */
[C---:B------:R-:W-:Y:S01]  /*bc10*/  @!P4 LEA R172, P2, R101.reuse, R172, 0x1 ;  /* 0x000000ac65acc211 */ /* 0x040fe200078408ff */
[----:B------:R2:W-:Y:S01]  /*bc20*/  @P3 STS.128 [R207+0x8000], RZ ;  /* 0x008000ffcf003388 */ /* 0x0005e20000000c00 */
[----:B------:R-:W-:Y:S03]  /*bc30*/  IADD3.X R102, R102, UR32, RZ, P6, !PT ;  /* 0x0000002066667c10 */ /* 0x000fe6000b7fe4ff */
[----:B------:R-:W-:Y:S01]  /*bc40*/  @!PT LDS RZ, [RZ] ;  /* 0x00000000fffff984 */ /* 0x000fe20000000800 */
[----:B------:R-:W-:Y:S01]  /*bc50*/  @!PT LDS RZ, [RZ] ;  /* 0x00000000fffff984 */ /* 0x000fe20000000800 */
[----:B------:R-:W-:Y:S01]  /*bc60*/  @!PT LDS RZ, [RZ] ;  /* 0x00000000fffff984 */ /* 0x000fe20000000800 */
[----:B------:R2:W-:Y:S01]  /*bc70*/  @!P3 LDGSTS.E.BYPASS.LTC128B.128 [R207+0x8000], desc[UR18][R178.64+0x80] ;  /* 0x08000080b2cfbfae */ /* 0x0005e2000b901d52 */
[C-C-:B------:R-:W-:Y:S02]  /*bc80*/  @!P1 LEA.HI.X R177, R101.reuse, R177, R102.reuse, 0x1, P5 ;  /* 0x000000b165b19211 */ /* 0x140fe400028f0c66 */
[C-C-:B------:R-:W-:Y:S01]  /*bc90*/  @!P4 LEA.HI.X R173, R101.reuse, R173, R102.reuse, 0x1, P2 ;  /* 0x000000ad65adc211 */ /* 0x140fe200010f0c66 */
        /* <DEDUP_REMOVED lines=20> */
.L_x_695:
        /* <DEDUP_REMOVED lines=49> */
[----:B------:R-:W-:Y:S01]  /*c0f0*/  IMAD.U32 R2, RZ, RZ, UR31 ;  /* 0x0000001fff027e24 */ /* 0x000fe2000f8e00ff */
        /* <DEDUP_REMOVED lines=24> */
[----:B------:R1:W-:Y:S01]  /*c280*/  @!P3 LDGSTS.E.BYPASS.LTC128B.128 [R207+0xb800], desc[UR18][R6.64+0x80] ;  /* 0x0b80008006cfbfae */ /* 0x0003e2000b901d52 */
[----:B------:R-:W-:Y:S03]  /*c290*/  IMAD R2, R2, -0x40, R104 ;  /* 0xffffffc002027824 */ /* 0x000fe600078e0268 */
        /* <DEDUP_REMOVED lines=127> */
[-C--:B----4-:R-:W-:Y:S05]  /*ca90*/  HMMA.16816.F32.BF16 R36, R176, R184.reuse, R36 ;  /* 0x000000b8b024723c */ /* 0x090fea0000041824 */
[----:B------:R-:W-:Y:S01]  /*caa0*/  VIADD R174, R2, 0x8 ;  /* 0x0000000802ae7836 */ /* 0x000fe20000000000 */
        /* <DEDUP_REMOVED lines=10> */
.L_x_696:
[----:B------:R-:W-:Y:S01]  /*cb50*/  IADD3 R101, -R2, -0x8, RZ ;  /* 0xfffffff802657810 */ /* 0x000fe20007ffe1ff */
[----:B------:R-:W3:Y:S01]  /*cb60*/  LDL.64 R230, [R1] ;  /* 0x0000000001e67983 */ /* 0x000ee20000100a00 */
[----:B------:R-:W-:Y:S01]  /*cb70*/  ISETP.GE.AND P6, PT, R174, RZ, PT ;  /* 0x000000ffae00720c */ /* 0x000fe20003fc6270 */
[----:B------:R-:W-:Y:S01]  /*cb80*/  UIADD3 UR22, UR26, -0x61c88647, URZ ;  /* 0x9e3779b91a167890 */ /* 0x000fe2000fffe03f */
[----:B------:R-:W-:Y:S01]  /*cb90*/  IADD3 R103, -R2, -0x7, RZ ;  /* 0xfffffff902677810 */ /* 0x000fe20007ffe1ff */
[----:B------:R-:W-:Y:S01]  /*cba0*/  UIADD3 UR21, UR26, 0x3c6ef372, URZ ;  /* 0x3c6ef3721a157890 */ /* 0x000fe2000fffe03f */
[----:B------:R-:W-:Y:S01]  /*cbb0*/  SEL R102, R101, R174, !P6 ;  /* 0x000000ae65667207 */ /* 0x000fe20007000000 */
[----:B------:R-:W4:Y:S01]  /*cbc0*/  LDL.64 R202, [R1+0x10] ;  /* 0x0000100001ca7983 */ /* 0x000f220000100a00 */
[----:B------:R-:W-:Y:S01]  /*cbd0*/  LOP3.LUT R218, R218, 0xfffffdff, RZ, 0xc0, !PT ;  /* 0xfffffdffdada7812 */ /* 0x000fe200078ec0ff */
[----:B------:R-:W-:Y:S01]  /*cbe0*/  VIADD R101, R2, 0xffffffff ;  /* 0xffffffff02657836 */ /* 0x000fe20000000000 */
[----:B------:R-:W-:Y:S01]  /*cbf0*/  I2FP.F32.S32 R102, R102 ;  /* 0x0000006600667245 */ /* 0x000fe20000201400 */
[----:B------:R-:W-:Y:S01]  /*cc00*/  UIADD3 UR20, UR26, -0x255992d5, URZ ;  /* 0xdaa66d2b1a147890 */ /* 0x000fe2000fffe03f */
[----:B------:R-:W-:Y:S01]  /*cc10*/  @P1 LOP3.LUT R218, R218, 0x200, RZ, 0xfc, !PT ;  /* 0x00000200dada1812 */ /* 0x000fe200078efcff */
[----:B------:R-:W5:Y:S01]  /*cc20*/  LDL.64 R184, [R1+0x138] ;  /* 0x0001380001b87983 */ /* 0x000f620000100a00 */
[----:B------:R-:W-:Y:S01]  /*cc30*/  ISETP.GE.AND P0, PT, R101, RZ, PT ;  /* 0x000000ff6500720c */ /* 0x000fe20003f06270 */
[----:B--2---:R-:W-:Y:S01]  /*cc40*/  VIADD R106, R2, 0x7 ;  /* 0x00000007026a7836 */ /* 0x004fe20000000000 */
[----:B------:R-:W-:Y:S01]  /*cc50*/  LOP3.LUT R218, R218, 0xfffffbff, RZ, 0xc0, !PT ;  /* 0xfffffbffdada7812 */ /* 0x000fe200078ec0ff */
[----:B------:R-:W-:Y:S01]  /*cc60*/  VIADD R173, R2, 0x48 ;  /* 0x0000004802ad7836 */ /* 0x000fe20000000000 */
[----:B------:R-:W-:Y:S01]  /*cc70*/  UIADD3 UR25, UR27, -0x56f99767, URZ ;  /* 0xa90668991b197890 */ /* 0x000fe2000fffe03f */
[----:B------:R-:W-:Y:S01]  /*cc80*/  FFMA.FTZ R6, R102, -UR5, R6 ;  /* 0x8000000566067c23 */ /* 0x000fe20008010006 */
[----:B------:R-:W-:Y:S01]  /*cc90*/  ISETP.GE.AND P5, PT, R106, RZ, PT ;  /* 0x000000ff6a00720c */ /* 0x000fe20003fa6270 */
[----:B------:R-:W-:Y:S01]  /*cca0*/  UIADD3 UR24, UR26, -0x4ab325aa, URZ ;  /* 0xb54cda561a187890 */ /* 0x000fe2000fffe03f */
[----:B------:R-:W-:Y:S01]  /*ccb0*/  IABS R102, R2 ;  /* 0x0000000200667213 */ /* 0x000fe20000000000 */
[----:B------:R-:W-:Y:S01]  /*ccc0*/  UIADD3 UR23, UR27, -0x4498517b, URZ ;  /* 0xbb67ae851b177890 */ /* 0x000fe2000fffe03f */
[----:B------:R-:W-:Y:S01]  /*ccd0*/  SEL R103, R103, R106, !P5 ;  /* 0x0000006a67677207 */ /* 0x000fe20006800000 */
[----:B------:R-:W-:Y:S01]  /*cce0*/  UIADD3 UR17, UR27, 0x32370b8f, URZ ;  /* 0x32370b8f1b117890 */ /* 0x000fe2000fffe03f */
[----:B------:R-:W-:Y:S01]  /*ccf0*/  I2FP.F32.S32 R180, R102 ;  /* 0x0000006600b47245 */ /* 0x000fe20000201400 */
[----:B------:R-:W-:Y:S01]  /*cd00*/  UIADD3 UR11, UR26, 0x78dde6e4, URZ ;  /* 0x78dde6e41a0b7890 */ /* 0x000fe2000fffe03f */
[C---:B------:R-:W-:Y:S01]  /*cd10*/  @!P0 IADD3 R101, -R2.reuse, 0x1, RZ ;  /* 0x0000000102658810 */ /* 0x040fe20007ffe1ff */
[----:B------:R-:W-:Y:S01]  /*cd20*/  UIADD3 UR10, UR27, -0x126145ec, URZ ;  /* 0xed9eba141b0a7890 */ /* 0x000fe2000fffe03f */
[----:B------:R-:W-:Y:S01]  /*cd30*/  ISETP.GE.AND P0, PT, R173, RZ, PT ;  /* 0x000000ffad00720c */ /* 0x000fe20003f06270 */
[----:B------:R-:W-:Y:S01]  /*cd40*/  VIADD R175, R2, 0x3f ;  /* 0x0000003f02af7836 */ /* 0x000fe20000000000 */
[----:B------:R-:W-:Y:S01]  /*cd50*/  I2FP.F32.S32 R103, R103 ;  /* 0x0000006700677245 */ /* 0x000fe20000201400 */
[----:B------:R-:W-:Y:S01]  /*cd60*/  UIMAD UR8, UR31, UR30, 0x40 ;  /* 0x000000401f0874a4 */ /* 0x000fe2000f8e021e */
[----:B------:R-:W-:Y:S01]  /*cd70*/  I2FP.F32.S32 R179, R101 ;  /* 0x0000006500b37245 */ /* 0x000fe20000201400 */
[----:B------:R-:W-:Y:S01]  /*cd80*/  FFMA.FTZ R4, R180, -UR5, R4 ;  /* 0x80000005b4047c23 */ /* 0x000fe20008010004 */
[----:B------:R-:W-:Y:S01]  /*cd90*/  ISETP.GE.AND P3, PT, R175, RZ, PT ;  /* 0x000000ffaf00720c */ /* 0x000fe20003f66270 */
[----:B------:R-:W-:Y:S01]  /*cda0*/  FFMA.FTZ R7, R103, -UR5, R7 ;  /* 0x8000000567077c23 */ /* 0x000fe20008010007 */
[----:B------:R-:W-:Y:S02]  /*cdb0*/  VIADD R103, R2, 0x37 ;  /* 0x0000003702677836 */ /* 0x000fe40000000000 */
[C---:B------:R-:W-:Y:S01]  /*cdc0*/  FFMA.FTZ R5, R179.reuse, -UR5, R5 ;  /* 0x80000005b3057c23 */ /* 0x040fe20008010005 */
[----:B------:R-:W-:Y:S02]  /*cdd0*/  VIADD R102, R104, UR8 ;  /* 0x0000000868667c36 */ /* 0x000fe40008000000 */
[----:B------:R-:W-:Y:S01]  /*cde0*/  FFMA.FTZ R19, R179, -UR5, R19 ;  /* 0x80000005b3137c23 */ /* 0x000fe20008010013 */
[----:B------:R-:W-:Y:S01]  /*cdf0*/  VIADD R104, R2, 0x38 ;  /* 0x0000003802687836 */ /* 0x000fe20000000000 */
[----:B------:R-:W-:Y:S01]  /*ce00*/  ISETP.GE.AND P2, PT, R103, RZ, PT ;  /* 0x000000ff6700720c */ /* 0x000fe20003f46270 */
[----:B------:R-:W-:Y:S01]  /*ce10*/  FFMA.FTZ R18, R180, -UR5, R18 ;  /* 0x80000005b4127c23 */ /* 0x000fe20008010012 */
[----:B------:R-:W-:Y:S01]  /*ce20*/  @!P0 IADD3 R173, -R102, -0x8, RZ ;  /* 0xfffffff866ad8810 */ /* 0x000fe20007ffe1ff */
[----:B------:R-:W-:Y:S01]  /*ce30*/  UIADD3 UR9, UR26, 0x1715609d, URZ ;  /* 0x1715609d1a097890 */ /* 0x000fe2000fffe03f */
[----:B------:R-:W-:Y:S01]  /*ce40*/  ISETP.GE.AND P0, PT, R104, RZ, PT ;  /* 0x000000ff6800720c */ /* 0x000fe20003f06270 */
[C---:B------:R-:W-:Y:S01]  /*ce50*/  VIADD R181, R2.reuse, 0xffffffdf ;  /* 0xffffffdf02b57836 */ /* 0x040fe20000000000 */
[----:B------:R-:W-:Y:S01]  /*ce60*/  IABS R101, R102 ;  /* 0x0000006600657213 */ /* 0x000fe20000000000 */
[----:B------:R-:W-:Y:S01]  /*ce70*/  VIADD R180, R2, 0xffffffd8 ;  /* 0xffffffd802b47836 */ /* 0x000fe20000000000 */
[----:B------:R-:W-:Y:S01]  /*ce80*/  @!P3 IADD3 R175, -R102, 0x1, RZ ;  /* 0x0000000166afb810 */ /* 0x000fe20007ffe1ff */
[----:B------:R-:W-:Y:S01]  /*ce90*/  USHF.L.U32 UR29, UR31, 0x1, URZ ;  /* 0x000000011f1d7899 */ /* 0x000fe2000800063f */
[----:B------:R-:W-:Y:S01]  /*cea0*/  I2FP.F32.S32 R176, R173 ;  /* 0x000000ad00b07245 */ /* 0x000fe20000201400 */
[C---:B------:R-:W-:Y:S01]  /*ceb0*/  VIADD R172, R2.reuse, 0xfffffff8 ;  /* 0xfffffff802ac7836 */ /* 0x040fe20000000000 */
[----:B------:R-:W-:Y:S01]  /*cec0*/  I2FP.F32.S32 R173, R101 ;  /* 0x0000006500ad7245 */ /* 0x000fe20000201400 */
[C---:B------:R-:W-:Y:S01]  /*ced0*/  VIADD R107, R2.reuse, 0xfffffff7 ;  /* 0xfffffff7026b7836 */ /* 0x040fe20000000000 */
[----:B------:R-:W-:Y:S01]  /*cee0*/  I2FP.F32.S32 R101, R175 ;  /* 0x000000af00657245 */ /* 0x000fe20000201400 */
[----:B------:R-:W-:Y:S01]  /*cef0*/  VIADD R175, R2, 0xfffffff0 ;  /* 0xfffffff002af7836 */ /* 0x000fe20000000000 */
[----:B------:R-:W-:Y:S01]  /*cf00*/  ISETP.GE.AND P4, PT, R172, RZ, PT ;  /* 0x000000ffac00720c */ /* 0x000fe20003f86270 */
[----:B------:R-:W-:Y:S01]  /*cf10*/  ULOP3.LUT UR8, UR29, UR27, URZ, 0x3c, !UPT ;  /* 0x0000001b1d087292 */ /* 0x000fe2000f8e3c3f */
[----:B------:R-:W-:Y:S01]  /*cf20*/  ISETP.GE.AND P3, PT, R107, RZ, PT ;  /* 0x000000ff6b00720c */ /* 0x000fe20003f66270 */
[C---:B------:R-:W-:Y:S01]  /*cf30*/  FFMA.FTZ R15, R101.reuse, -UR5, R15 ;  /* 0x80000005650f7c23 */ /* 0x040fe2000801000f */
[----:B------:R-:W-:Y:S01]  /*cf40*/  @!P0 IADD3 R104, -R102, 0x8, RZ ;  /* 0x0000000866688810 */ /* 0x000fe20007ffe1ff */
[----:B------:R-:W-:Y:S01]  /*cf50*/  FFMA.FTZ R9, R101, -UR5, R9 ;  /* 0x8000000565097c23 */ /* 0x000fe20008010009 */
[----:B------:R-:W-:Y:S01]  /*cf60*/  ISETP.GE.AND P0, PT, R175, RZ, PT ;  /* 0x000000ffaf00720c */ /* 0x000fe20003f06270 */
[----:B------:R-:W-:Y:S01]  /*cf70*/  VIADD R101, R2, 0xffffffef ;  /* 0xffffffef02657836 */ /* 0x000fe20000000000 */
[----:B------:R-:W-:Y:S01]  /*cf80*/  @!P2 IADD3 R103, -R102, 0x9, RZ ;  /* 0x000000096667a810 */ /* 0x000fe20007ffe1ff */
[----:B------:R-:W-:Y:S01]  /*cf90*/  UIADD3 UR29, UR29, 0x1, URZ ;  /* 0x000000011d1d7890 */ /* 0x000fe2000fffe03f */
[----:B------:R-:W-:Y:S01]  /*cfa0*/  I2FP.F32.S32 R178, R104 ;  /* 0x0000006800b27245 */ /* 0x000fe20000201400 */
[----:B------:R-:W-:Y:S01]  /*cfb0*/  FFMA.FTZ R8, R173, -UR5, R8 ;  /* 0x80000005ad087c23 */ /* 0x000fe20008010008 */
[----:B------:R-:W-:Y:S01]  /*cfc0*/  ISETP.GE.AND P2, PT, R101, RZ, PT ;  /* 0x000000ff6500720c */ /* 0x000fe20003f46270 */
[----:B------:R-:W-:Y:S01]  /*cfd0*/  FFMA.FTZ R14, R173, -UR5, R14 ;  /* 0x80000005ad0e7c23 */ /* 0x000fe2000801000e */
[C---:B------:R-:W-:Y:S01]  /*cfe0*/  @!P4 IADD3 R172, -R2.reuse, 0x8, RZ ;  /* 0x0000000802acc810 */ /* 0x040fe20007ffe1ff */
[C---:B------:R-:W-:Y:S01]  /*cff0*/  VIADD R173, R2.reuse, 0x30 ;  /* 0x0000003002ad7836 */ /* 0x040fe20000000000 */
[C---:B------:R-:W-:Y:S01]  /*d000*/  @!P3 IADD3 R107, -R2.reuse, 0x9, RZ ;  /* 0x00000009026bb810 */ /* 0x040fe20007ffe1ff */
[----:B------:R-:W-:Y:S01]  /*d010*/  VIADD R104, R2, 0x27 ;  /* 0x0000002702687836 */ /* 0x000fe20000000000 */
[----:B------:R-:W-:Y:S01]  /*d020*/  I2FP.F32.S32 R177, R103 ;  /* 0x0000006700b17245 */ /* 0x000fe20000201400 */
[----:B------:R-:W-:Y:S01]  /*d030*/  FFMA.FTZ R26, R178, -UR5, R26 ;  /* 0x80000005b21a7c23 */ /* 0x000fe2000801001a */
[----:B------:R-:W-:Y:S01]  /*d040*/  ISETP.GE.AND P4, PT, R173, RZ, PT ;  /* 0x000000ffad00720c */ /* 0x000fe20003f86270 */
[----:B------:R-:W-:Y:S01]  /*d050*/  ULOP3.LUT UR29, UR29, UR27, URZ, 0x3c, !UPT ;  /* 0x0000001b1d1d7292 */ /* 0x000fe2000f8e3c3f */
[----:B------:R-:W-:Y:S01]  /*d060*/  @!P0 IADD3 R175, -R2, 0x10, RZ ;  /* 0x0000001002af8810 */ /* 0x000fe20007ffe1ff */
[C---:B------:R-:W-:Y:S01]  /*d070*/  FFMA.FTZ R27, R177.reuse, -UR5, R27 ;  /* 0x80000005b11b7c23 */ /* 0x040fe2000801001b */
[----:B------:R-:W-:Y:S01]  /*d080*/  I2FP.F32.S32 R103, R107 ;  /* 0x0000006b00677245 */ /* 0x000fe20000201400 */
[----:B------:R-:W-:Y:S01]  /*d090*/  FFMA.FTZ R12, R178, -UR5, R12 ;  /* 0x80000005b20c7c23 */ /* 0x000fe2000801000c */
[----:B------:R-:W-:Y:S01]  /*d0a0*/  ISETP.GE.AND P0, PT, R104, RZ, PT ;  /* 0x000000ff6800720c */ /* 0x000fe20003f06270 */
[----:B------:R-:W-:Y:S01]  /*d0b0*/  FFMA.FTZ R13, R177, -UR5, R13 ;  /* 0x80000005b10d7c23 */ /* 0x000fe2000801000d */
[C---:B------:R-:W-:Y:S01]  /*d0c0*/  @!P2 IADD3 R101, -R2.reuse, 0x11, RZ ;  /* 0x000000110265a810 */ /* 0x040fe20007ffe1ff */
[C---:B------:R-:W-:Y:S01]  /*d0d0*/  FFMA.FTZ R23, R103.reuse, -UR5, R23 ;  /* 0x8000000567177c23 */ /* 0x040fe20008010017 */
[----:B------:R-:W-:Y:S01]  /*d0e0*/  I2FP.F32.S32 R175, R175 ;  /* 0x000000af00af7245 */ /* 0x000fe20000201400 */
[----:B------:R-:W-:Y:S01]  /*d0f0*/  FFMA.FTZ R17, R103, -UR5, R17 ;  /* 0x8000000567117c23 */ /* 0x000fe20008010011 */
[----:B------:R-:W-:Y:S01]  /*d100*/  I2FP.F32.S32 R179, R101 ;  /* 0x0000006500b37245 */ /* 0x000fe20000201400 */
[----:B------:R-:W-:Y:S01]  /*d110*/  VIADD R103, R2, 0xffffffe8 ;  /* 0xffffffe802677836 */ /* 0x000fe20000000000 */
[----:B------:R-:W-:Y:S01]  /*d120*/  @!P4 IADD3 R173, -R102, 0x10, RZ ;  /* 0x0000001066adc810 */ /* 0x000fe20007ffe1ff */
[----:B------:R-:W-:Y:S01]  /*d130*/  VIADD R101, R2, 0xffffffe7 ;  /* 0xffffffe702657836 */ /* 0x000fe20000000000 */
[C---:B------:R-:W-:Y:S01]  /*d140*/  @!P6 IADD3 R174, -R102.reuse, 0x38, RZ ;  /* 0x0000003866aee810 */ /* 0x040fe20007ffe1ff */
[----:B------:R-:W-:Y:S01]  /*d150*/  FFMA.FTZ R20, R175, -UR5, R20 ;  /* 0x80000005af147c23 */ /* 0x000fe20008010014 */
[----:B------:R-:W-:Y:S01]  /*d160*/  ISETP.GE.AND P4, PT, R103, RZ, PT ;  /* 0x000000ff6700720c */ /* 0x000fe20003f86270 */
[----:B------:R-:W-:Y:S01]  /*d170*/  FFMA.FTZ R34, R175, -UR5, R34 ;  /* 0x80000005af227c23 */ /* 0x000fe20008010022 */
[----:B------:R-:W-:Y:S01]  /*d180*/  @!P0 IADD3 R104, -R102, 0x19, RZ ;  /* 0x0000001966688810 */ /* 0x000fe20007ffe1ff */
[----:B------:R-:W-:Y:S01]  /*d190*/  FFMA.FTZ R21, R179, -UR5, R21 ;  /* 0x80000005b3157c23 */ /* 0x000fe20008010015 */
[----:B------:R-:W-:Y:S01]  /*d1a0*/  ISETP.GE.AND P0, PT, R101, RZ, PT ;  /* 0x000000ff6500720c */ /* 0x000fe20003f06270 */
[----:B------:R-:W-:Y:S01]  /*d1b0*/  VIADD R182, R2, 0xffffffe0 ;  /* 0xffffffe002b67836 */ /* 0x000fe20000000000 */
[----:B------:R-:W-:Y:S01]  /*d1c0*/  I2FP.F32.S32 R173, R173 ;  /* 0x000000ad00ad7245 */ /* 0x000fe20000201400 */
[----:B------:R-:W-:Y:S01]  /*d1d0*/  FFMA.FTZ R35, R179, -UR5, R35 ;  /* 0x80000005b3237c23 */ /* 0x000fe20008010023 */
[----:B------:R-:W-:Y:S01]  /*d1e0*/  I2FP.F32.S32 R104, R104 ;  /* 0x0000006800687245 */ /* 0x000fe20000201400 */
[----:B------:R-:W-:Y:S01]  /*d1f0*/  FFMA.FTZ R10, R176, -UR5, R10 ;  /* 0x80000005b00a7c23 */ /* 0x000fe2000801000a */
[----:B------:R-:W-:Y:S01]  /*d200*/  I2FP.F32.S32 R176, R172 ;  /* 0x000000ac00b07245 */ /* 0x000fe20000201400 */
[C---:B------:R-:W-:Y:S01]  /*d210*/  FFMA.FTZ R24, R173.reuse, -UR5, R24 ;  /* 0x80000005ad187c23 */ /* 0x040fe20008010018 */
[----:B------:R-:W-:Y:S01]  /*d220*/  @!P5 IADD3 R106, -R102, 0x39, RZ ;  /* 0x00000039666ad810 */ /* 0x000fe20007ffe1ff */
[----:B------:R-:W-:Y:S01]  /*d230*/  FFMA.FTZ R30, R173, -UR5, R30 ;  /* 0x80000005ad1e7c23 */ /* 0x000fe2000801001e */
[----:B------:R-:W-:Y:S01]  /*d240*/  @!P4 IADD3 R103, -R2, 0x18, RZ ;  /* 0x000000180267c810 */ /* 0x000fe20007ffe1ff */
[C---:B------:R-:W-:Y:S01]  /*d250*/  FFMA.FTZ R16, R176.reuse, -UR5, R16 ;  /* 0x80000005b0107c23 */ /* 0x040fe20008010010 */
[----:B------:R-:W-:Y:S01]  /*d260*/  ISETP.GE.AND P4, PT, R181, RZ, PT ;  /* 0x000000ffb500720c */ /* 0x000fe20003f86270 */
[----:B------:R-:W-:Y:S01]  /*d270*/  FFMA.FTZ R22, R176, -UR5, R22 ;  /* 0x80000005b0167c23 */ /* 0x000fe20008010016 */
[----:B------:R-:W-:Y:S01]  /*d280*/  @!P0 IADD3 R101, -R2, 0x19, RZ ;  /* 0x0000001902658810 */ /* 0x000fe20007ffe1ff */
[----:B------:R-:W-:Y:S01]  /*d290*/  FFMA.FTZ R29, R104, -UR5, R29 ;  /* 0x80000005681d7c23 */ /* 0x000fe2000801001d */
[----:B------:R-:W-:Y:S01]  /*d2a0*/  ISETP.GE.AND P0, PT, R182, RZ, PT ;  /* 0x000000ffb600720c */ /* 0x000fe20003f06270 */
[C---:B------:R-:W-:Y:S01]  /*d2b0*/  VIADD R172, R2.reuse, 0x2f ;  /* 0x0000002f02ac7836 */ /* 0x040fe20000000000 */
[----:B------:R-:W-:Y:S01]  /*d2c0*/  I2FP.F32.S32 R101, R101 ;  /* 0x0000006500657245 */ /* 0x000fe20000201400 */
[----:B------:R-:W-:Y:S01]  /*d2d0*/  VIADD R107, R2, 0x28 ;  /* 0x00000028026b7836 */ /* 0x000fe20000000000 */
[----:B------:R-:W-:Y:S01]  /*d2e0*/  I2FP.F32.S32 R103, R103 ;  /* 0x0000006700677245 */ /* 0x000fe20000201400 */
[----:B------:R-:W-:Y:S01]  /*d2f0*/  FFMA.FTZ R43, R104, -UR5, R43 ;  /* 0x80000005682b7c23 */ /* 0x000fe2000801002b */
[----:B------:R-:W-:Y:S01]  /*d300*/  ISETP.GE.AND P3, PT, R172, RZ, PT ;  /* 0x000000ffac00720c */ /* 0x000fe20003f66270 */
[----:B------:R-:W-:Y:S01]  /*d310*/  FFMA.FTZ R39, R101, -UR5, R39 ;  /* 0x8000000565277c23 */ /* 0x000fe20008010027 */
[----:B------:R-:W-:Y:S01]  /*d320*/  ISETP.GE.AND P2, PT, R107, RZ, PT ;  /* 0x000000ff6b00720c */ /* 0x000fe20003f46270 */
[C---:B------:R-:W-:Y:S01]  /*d330*/  VIADD R175, R2.reuse, 0xffffffcf ;  /* 0xffffffcf02af7836 */ /* 0x040fe20000000000 */
[C---:B------:R-:W-:Y:S01]  /*d340*/  @!P4 IADD3 R181, -R2.reuse, 0x21, RZ ;  /* 0x0000002102b5c810 */ /* 0x040fe20007ffe1ff */
[C---:B------:R-:W-:Y:S01]  /*d350*/  VIADD R176, R2.reuse, 0xffffffd0 ;  /* 0xffffffd002b07836 */ /* 0x040fe20000000000 */
[----:B------:R-:W-:Y:S01]  /*d360*/  I2FP.F32.S32 R106, R106 ;  /* 0x0000006a006a7245 */ /* 0x000fe20000201400 */
[----:B------:R-:W-:Y:S01]  /*d370*/  FFMA.FTZ R38, R103, -UR5, R38 ;  /* 0x8000000567267c23 */ /* 0x000fe20008010026 */
[----:B------:R-:W-:Y:S01]  /*d380*/  ISETP.GE.AND P4, PT, R175, RZ, PT ;  /* 0x000000ffaf00720c */ /* 0x000fe20003f86270 */
[----:B------:R-:W-:Y:S01]  /*d390*/  FFMA.FTZ R33, R101, -UR5, R33 ;  /* 0x8000000565217c23 */ /* 0x000fe20008010021 */
[----:B------:R-:W-:Y:S01]  /*d3a0*/  @!P0 IADD3 R182, -R2, 0x20, RZ ;  /* 0x0000002002b68810 */ /* 0x000fe20007ffe1ff */
[----:B------:R-:W-:Y:S01]  /*d3b0*/  FFMA.FTZ R61, R106, -UR5, R61 ;  /* 0x800000056a3d7c23 */ /* 0x000fe2000801003d */
[----:B------:R-:W-:Y:S01]  /*d3c0*/  ISETP.GE.AND P0, PT, R176, RZ, PT ;  /* 0x000000ffb000720c */ /* 0x000fe20003f06270 */
[----:B------:R-:W-:Y:S01]  /*d3d0*/  VIADD R179, R2, 0xffffffd7 ;  /* 0xffffffd702b37836 */ /* 0x000fe20000000000 */
[----:B------:R-:W-:Y:S01]  /*d3e0*/  @!P3 IADD3 R172, -R102, 0x11, RZ ;  /* 0x0000001166acb810 */ /* 0x000fe20007ffe1ff */
[----:B------:R-:W-:Y:S01]  /*d3f0*/  VIADD R101, R2, 0x10 ;  /* 0x0000001002657836 */ /* 0x000fe20000000000 */
[----:B------:R-:W-:Y:S01]  /*d400*/  @!P2 IADD3 R107, -R102, 0x18, RZ ;  /* 0x00000018666ba810 */ /* 0x000fe20007ffe1ff */
[----:B------:R-:W-:Y:S01]  /*d410*/  FFMA.FTZ R32, R103, -UR5, R32 ;  /* 0x8000000567207c23 */ /* 0x000fe20008010020 */
[----:B------:R-:W-:Y:S01]  /*d420*/  ISETP.GE.AND P3, PT, R180, RZ, PT ;  /* 0x000000ffb400720c */ /* 0x000fe20003f66270 */
[C---:B------:R-:W-:Y:S01]  /*d430*/  VIADD R173, R2.reuse, 0x20 ;  /* 0x0000002002ad7836 */ /* 0x040fe20000000000 */
[----:B------:R-:W-:Y:S01]  /*d440*/  ISETP.GE.AND P2, PT, R179, RZ, PT ;  /* 0x000000ffb300720c */ /* 0x000fe20003f46270 */
[C---:B------:R-:W-:Y:S01]  /*d450*/  VIADD R104, R2.reuse, 0x18 ;  /* 0x0000001802687836 */ /* 0x040fe20000000000 */
[----:B------:R-:W-:Y:S01]  /*d460*/  I2FP.F32.S32 R183, R107 ;  /* 0x0000006b00b77245 */ /* 0x000fe20000201400 */
[C---:B------:R-:W-:Y:S01]  /*d470*/  VIADD R107, R2.reuse, 0x47 ;  /* 0x00000047026b7836 */ /* 0x040fe20000000000 */
[C---:B------:R-:W-:Y:S01]  /*d480*/  @!P4 IADD3 R175, -R2.reuse, 0x31, RZ ;  /* 0x0000003102afc810 */ /* 0x040fe20007ffe1ff */
[C---:B------:R-:W-:Y:S01]  /*d490*/  VIADD R178, R2.reuse, 0xffffffc8 ;  /* 0xffffffc802b27836 */ /* 0x040fe20000000000 */
[----:B------:R-:W-:Y:S01]  /*d4a0*/  ISETP.GE.AND P4, PT, R173, RZ, PT ;  /* 0x000000ffad00720c */ /* 0x000fe20003f86270 */
[C---:B------:R-:W-:Y:S01]  /*d4b0*/  FFMA.FTZ R42, R183.reuse, -UR5, R42 ;  /* 0x80000005b72a7c23 */ /* 0x040fe2000801002a */
[C---:B------:R-:W-:Y:S01]  /*d4c0*/  @!P0 IADD3 R176, -R2.reuse, 0x30, RZ ;  /* 0x0000003002b08810 */ /* 0x040fe20007ffe1ff */
[----:B------:R-:W-:Y:S01]  /*d4d0*/  FFMA.FTZ R28, R183, -UR5, R28 ;  /* 0x80000005b71c7c23 */ /* 0x000fe2000801001c */
[----:B------:R-:W-:Y:S01]  /*d4e0*/  ISETP.GE.AND P0, PT, R107, RZ, PT ;  /* 0x000000ff6b00720c */ /* 0x000fe20003f06270 */
[C---:B------:R-:W-:Y:S01]  /*d4f0*/  VIADD R177, R2.reuse, 0xffffffc7 ;  /* 0xffffffc702b17836 */ /* 0x040fe20000000000 */
[C---:B------:R-:W-:Y:S01]  /*d500*/  @!P3 IADD3 R180, -R2.reuse, 0x28, RZ ;  /* 0x0000002802b4b810 */ /* 0x040fe20007ffe1ff */
[C---:B------:R-:W-:Y:S01]  /*d510*/  VIADD R103, R2.reuse, 0x17 ;  /* 0x0000001702677836 */ /* 0x040fe20000000000 */
[----:B------:R-:W-:Y:S02]  /*d520*/  @!P2 IADD3 R179, -R2, 0x29, RZ ;  /* 0x0000002902b3a810 */ /* 0x000fe40007ffe1ff */
[----:B------:R-:W-:Y:S02]  /*d530*/  ISETP.GE.AND P3, PT, R178, RZ, PT ;  /* 0x000000ffb200720c */ /* 0x000fe40003f66270 */
[----:B------:R-:W-:Y:S02]  /*d540*/  ISETP.GE.AND P2, PT, R177, RZ, PT ;  /* 0x000000ffb100720c */ /* 0x000fe40003f46270 */
[----:B------:R-:W-:Y:S02]  /*d550*/  I2FP.F32.S32 R172, R172 ;  /* 0x000000ac00ac7245 */ /* 0x000fe40000201400 */
[----:B------:R-:W-:Y:S02]  /*d560*/  @!P4 IADD3 R173, -R102, 0x20, RZ ;  /* 0x0000002066adc810 */ /* 0x000fe40007ffe1ff */
[----:B------:R-:W-:Y:S01]  /*d570*/  ISETP.GE.AND P4, PT, R101, RZ, PT ;  /* 0x000000ff6500720c */ /* 0x000fe20003f86270 */
[----:B------:R-:W-:Y:S01]  /*d580*/  FFMA.FTZ R25, R172, -UR5, R25 ;  /* 0x80000005ac197c23 */ /* 0x000fe20008010019 */
[----:B------:R-:W-:Y:S01]  /*d590*/  @!P0 IADD3 R107, -R102, -0x7, RZ ;  /* 0xfffffff9666b8810 */ /* 0x000fe20007ffe1ff */
[----:B------:R-:W-:Y:S01]  /*d5a0*/  FFMA.FTZ R31, R172, -UR5, R31 ;  /* 0x80000005ac1f7c23 */ /* 0x000fe2000801001f */
[----:B------:R-:W-:Y:S01]  /*d5b0*/  ISETP.GE.AND P0, PT, R103, RZ, PT ;  /* 0x000000ff6700720c */ /* 0x000fe20003f06270 */
[C---:B------:R-:W-:Y:S01]  /*d5c0*/  VIADD R172, R2.reuse, 0x1f ;  /* 0x0000001f02ac7836 */ /* 0x040fe20000000000 */
[C---:B------:R-:W-:Y:S02]  /*d5d0*/  @!P3 IADD3 R178, -R2.reuse, 0x38, RZ ;  /* 0x0000003802b2b810 */ /* 0x040fe40007ffe1ff */
[C---:B------:R-:W-:Y:S01]  /*d5e0*/  @!P2 IADD3 R177, -R2.reuse, 0x39, RZ ;  /* 0x0000003902b1a810 */ /* 0x040fe20007ffe1ff */
[----:B------:R-:W-:Y:S01]  /*d5f0*/  VIADD R2, R2, 0xf ;  /* 0x0000000f02027836 */ /* 0x000fe20000000000 */
[----:B------:R-:W-:Y:S02]  /*d600*/  ISETP.GE.AND P3, PT, R172, RZ, PT ;  /* 0x000000ffac00720c */ /* 0x000fe40003f66270 */
[----:B------:R-:W-:Y:S02]  /*d610*/  ISETP.GE.AND P2, PT, R104, RZ, PT ;  /* 0x000000ff6800720c */ /* 0x000fe40003f46270 */
[C---:B------:R-:W-:Y:S02]  /*d620*/  @!P4 IADD3 R101, -R102.reuse, 0x30, RZ ;  /* 0x000000306665c810 */ /* 0x040fe40007ffe1ff */
[----:B------:R-:W-:Y:S02]  /*d630*/  I2FP.F32.S32 R107, R107 ;  /* 0x0000006b006b7245 */ /* 0x000fe40000201400 */
[C---:B------:R-:W-:Y:S02]  /*d640*/  @!P0 IADD3 R103, -R102.reuse, 0x29, RZ ;  /* 0x0000002966678810 */ /* 0x040fe40007ffe1ff */
[----:B------:R-:W-:Y:S01]  /*d650*/  I2FP.F32.S32 R101, R101 ;  /* 0x0000006500657245 */ /* 0x000fe20000201400 */
[----:B------:R-:W-:Y:S01]  /*d660*/  FFMA.FTZ R11, R107, -UR5, R11 ;  /* 0x800000056b0b7c23 */ /* 0x000fe2000801000b */
[----:B------:R-:W-:Y:S02]  /*d670*/  I2FP.F32.S32 R103, R103 ;  /* 0x0000006700677245 */ /* 0x000fe40000201400 */
[C---:B------:R-:W-:Y:S01]  /*d680*/  @!P3 IADD3 R172, -R102.reuse, 0x21, RZ ;  /* 0x0000002166acb810 */ /* 0x040fe20007ffe1ff */
[----:B------:R-:W-:Y:S01]  /*d690*/  FFMA.FTZ R56, R101, -UR5, R56 ;  /* 0x8000000565387c23 */ /* 0x000fe20008010038 */
[----:B------:R-:W-:Y:S01]  /*d6a0*/  @!P2 IADD3 R104, -R102, 0x28, RZ ;  /* 0x000000286668a810 */ /* 0x000fe20007ffe1ff */
[----:B------:R-:W-:Y:S01]  /*d6b0*/  FFMA.FTZ R59, R103, -UR5, R59 ;  /* 0x80000005673b7c23 */ /* 0x000fe2000801003b */
[----:B------:R-:W-:Y:S01]  /*d6c0*/  ISETP.GE.AND P3, PT, R2, RZ, PT ;  /* 0x000000ff0200720c */ /* 0x000fe20003f66270 */
[----:B------:R-:W-:Y:S01]  /*d6d0*/  FFMA.FTZ R62, R101, -UR5, R62 ;  /* 0x80000005653e7c23 */ /* 0x000fe2000801003e */
[----:B------:R-:W-:Y:S01]  /*d6e0*/  FMNMX.FTZ R101, R4, R0, !PT ;  /* 0x0000000004657209 */ /* 0x000fe20007810000 */
[----:B------:R-:W-:Y:S01]  /*d6f0*/  FFMA.FTZ R45, R103, -UR5, R45 ;  /* 0x80000005672d7c23 */ /* 0x000fe2000801002d */
[----:B------:R-:W-:Y:S02]  /*d700*/  I2FP.F32.S32 R104, R104 ;  /* 0x0000006800687245 */ /* 0x000fe40000201400 */
[----:B------:R-:W-:Y:S02]  /*d710*/  FMNMX.FTZ R103, R6, R3, !PT ;  /* 0x0000000306677209 */ /* 0x000fe40007810000 */
[----:B------:R-:W-:Y:S01]  /*d720*/  FMNMX.FTZ R101, R5, R101, !PT ;  /* 0x0000006505657209 */ /* 0x000fe20007810000 */
[C---:B------:R-:W-:Y:S01]  /*d730*/  FFMA.FTZ R44, R104.reuse, -UR5, R44 ;  /* 0x80000005682c7c23 */ /* 0x040fe2000801002c */
[----:B------:R-:W-:Y:S01]  /*d740*/  FMNMX.FTZ R103, R7, R103, !PT ;  /* 0x0000006707677209 */ /* 0x000fe20007810000 */
[----:B------:R-:W-:Y:S01]  /*d750*/  FFMA.FTZ R58, R104, -UR5, R58 ;  /* 0x80000005683a7c23 */ /* 0x000fe2000801003a */
[----:B------:R-:W-:Y:S02]  /*d760*/  FMNMX.FTZ R104, R16, R101, !PT ;  /* 0x0000006510687209 */ /* 0x000fe40007810000 */
[----:B------:R-:W-:Y:S02]  /*d770*/  FMNMX.FTZ R103, R18, R103, !PT ;  /* 0x0000006712677209 */ /* 0x000fe40007810000 */
[----:B------:R-:W-:Y:S02]  /*d780*/  FMNMX.FTZ R101, R10, R105, !PT ;  /* 0x000000690a657209 */ /* 0x000fe40007810000 */
[----:B------:R-:W-:Y:S02]  /*d790*/  @!P3 IADD3 R2, -R102, 0x31, RZ ;  /* 0x000000316602b810 */ /* 0x000fe40007ffe1ff */
        /* <DEDUP_REMOVED lines=13> */
[----:B------:R-:W-:Y:S01]  /*d870*/  FFMA.FTZ R36, R182, -UR5, R36 ;  /* 0x80000005b6247c23 */ /* 0x000fe20008010024 */
[----:B------:R-:W-:Y:S01]  /*d880*/  FMNMX.FTZ R107, R32, R107, !PT ;  /* 0x0000006b206b7209 */ /* 0x000fe20007810000 */
[----:B------:R-:W-:Y:S01]  /*d890*/  FFMA.FTZ R50, R182, -UR5, R50 ;  /* 0x80000005b6327c23 */ /* 0x000fe20008010032 */
        /* <DEDUP_REMOVED lines=22> */
[----:B------:R-:W-:Y:S01]  /*da00*/  FFMA.FTZ R46, R173, -UR5, R46 ;  /* 0x80000005ad2e7c23 */ /* 0x000fe2000801002e */
[----:B------:R-:W-:Y:S01]  /*da10*/  FMNMX.FTZ R102, R28, R102, !PT ;  /* 0x000000661c667209 */ /* 0x000fe20007810000 */
[----:B------:R-:W-:Y:S01]  /*da20*/  FFMA.FTZ R55, R179, -UR5, R55 ;  /* 0x80000005b3377c23 */ /* 0x000fe20008010037 */
        /* <DEDUP_REMOVED lines=21> */
[----:B------:R-:W-:Y:S02]  /*db80*/  FMNMX.FTZ R107, R52, R107, !PT ;  /* 0x0000006b346b7209 */ /* 0x000fe40007810000 */
[----:B------:R-:W-:Y:S02]  /*db90*/  FMNMX.FTZ R102, R41, R102, !PT ;  /* 0x0000006629667209 */ /* 0x000fe40007810000 */
[----:B------:R-:W-:Y:S02]  /*dba0*/  I2FP.F32.S32 R177, R177 ;  /* 0x000000b100b17245 */ /* 0x000fe40000201400 */
[----:B------:R-:W-:Y:S02]  /*dbb0*/  FMNMX.FTZ R103, R54, R103, !PT ;  /* 0x0000006736677209 */ /* 0x000fe40007810000 */
[----:B------:R-:W-:Y:S01]  /*dbc0*/  FMNMX.FTZ R101, R46, R101, !PT ;  /* 0x000000652e657209 */ /* 0x000fe20007810000 */
[----:B------:R-:W-:Y:S01]  /*dbd0*/  FFMA.FTZ R65, R177, -UR5, R65 ;  /* 0x80000005b1417c23 */ /* 0x000fe20008010041 */
        /* <DEDUP_REMOVED lines=13> */
[----:B------:R-:W-:Y:S02]  /*dcb0*/  I2FP.F32.S32 R174, R174 ;  /* 0x000000ae00ae7245 */ /* 0x000fe40000201400 */
[----:B------:R-:W-:Y:S02]  /*dcc0*/  FMNMX.FTZ R2, R59, R104, !PT ;  /* 0x000000683b027209 */ /* 0x000fe40007810000 */
[----:B------:R-:W-:Y:S01]  /*dcd0*/  FMNMX.FTZ R102, R67, R102, !PT ;  /* 0x0000006643667209 */ /* 0x000fe20007810000 */
[----:B------:R-:W1:Y:S01]  /*dce0*/  SHFL.BFLY PT, R104, R103, 0x2, 0x1f ;  /* 0x0c401f0067687f89 */ /* 0x000e6200000e0000 */
[----:B------:R-:W-:Y:S01]  /*dcf0*/  FMNMX.FTZ R101, R57, R101, !PT ;  /* 0x0000006539657209 */ /* 0x000fe20007810000 */
[----:B------:R-:W-:Y:S01]  /*dd00*/  FFMA.FTZ R60, R174, -UR5, R60 ;  /* 0x80000005ae3c7c23 */ /* 0x000fe2000801003c */
[----:B---3--:R-:W-:Y:S05]  /*dd10*/  LOP3.LUT R107, R231, UR8, RZ, 0x3c, !PT ;  /* 0x00000008e76b7c12 */ /* 0x008fea000f8e3cff */
[----:B------:R-:W2:Y:S01]  /*dd20*/  SHFL.BFLY PT, R106, R102, 0x2, 0x1f ;  /* 0x0c401f00666a7f89 */ /* 0x000ea200000e0000 */
[----:B------:R-:W-:Y:S01]  /*dd30*/  FMNMX.FTZ R2, R62, R2, !PT ;  /* 0x000000023e027209 */ /* 0x000fe20007810000 */
[----:B------:R-:W-:Y:S01]  /*dd40*/  UIADD3 UR8, UR27, 0x76cf5d0a, URZ ;  /* 0x76cf5d0a1b087890 */ /* 0x000fe2000fffe03f */
[----:B------:R-:W-:Y:S01]  /*dd50*/  FMNMX.FTZ R101, R60, R101, !PT ;  /* 0x000000653c657209 */ /* 0x000fe20007810000 */
[----:B------:R-:W-:Y:S01]  /*dd60*/  IMAD.WIDE.U32 R212, R107, -0x326172a9, RZ ;  /* 0xcd9e8d576bd47825 */ /* 0x000fe200078e00ff */
[----:B------:R-:W-:Y:S02]  /*dd70*/  FMNMX.FTZ R2, R63, R2, !PT ;  /* 0x000000023f027209 */ /* 0x000fe40007810000 */
[----:B------:R-:W-:Y:S03]  /*dd80*/  FMNMX.FTZ R101, R61, R101, !PT ;  /* 0x000000653d657209 */ /* 0x000fe60007810000 */
[----:B------:R-:W3:Y:S08]  /*dd90*/  SHFL.BFLY PT, R174, R2, 0x2, 0x1f ;  /* 0x0c401f0002ae7f89 */ /* 0x000ef000000e0000 */
[----:B------:R-:W3:Y:S01]  /*dda0*/  SHFL.BFLY PT, R172, R101, 0x2, 0x1f ;  /* 0x0c401f0065ac7f89 */ /* 0x000ee200000e0000 */
[----:B-1----:R-:W-:Y:S02]  /*ddb0*/  FMNMX.FTZ R104, R103, R104, !PT ;  /* 0x0000006867687209 */ /* 0x002fe40007810000 */
[----:B--2---:R-:W-:Y:S05]  /*ddc0*/  FMNMX.FTZ R106, R102, R106, !PT ;  /* 0x0000006a666a7209 */ /* 0x004fea0007810000 */
[----:B------:R-:W1:Y:S01]  /*ddd0*/  SHFL.BFLY PT, R107, R104, 0x1, 0x1f ;  /* 0x0c201f00686b7f89 */ /* 0x000e6200000e0000 */
[----:B----4-:R-:W-:Y:S07]  /*dde0*/  LOP3.LUT R102, R203, UR23, R230, 0x96, !PT ;  /* 0x00000017cb667c12 */ /* 0x010fee000f8e96e6 */
[----:B------:R-:W2:Y:S01]  /*ddf0*/  SHFL.BFLY PT, R175, R106, 0x1, 0x1f ;  /* 0x0c201f006aaf7f89 */ /* 0x000ea200000e0000 */
[----:B------:R-:W-:Y:S01]  /*de00*/  IMAD.WIDE.U32 R190, R102, -0x326172a9, RZ ;  /* 0xcd9e8d5766be7825 */ /* 0x000fe200078e00ff */
[----:B-----5:R-:W-:Y:S02]  /*de10*/  LOP3.LUT R102, R213, UR22, R184, 0x96, !PT ;  /* 0x00000016d5667c12 */ /* 0x020fe4000f8e96b8 */
[----:B---3--:R-:W-:Y:S03]  /*de20*/  FMNMX.FTZ R174, R2, R174, !PT ;  /* 0x000000ae02ae7209 */ /* 0x008fe60007810000 */
[----:B------:R-:W-:Y:S01]  /*de30*/  IMAD.WIDE.U32 R102, R102, -0x2daee0ad, RZ ;  /* 0xd2511f5366667825 */ /* 0x000fe200078e00ff */
[----:B------:R-:W-:Y:S01]  /*de40*/  FMNMX.FTZ R101, R101, R172, !PT ;  /* 0x000000ac65657209 */ /* 0x000fe20007810000 */
[----:B------:R-:W-:Y:S01]  /*de50*/  SHFL.BFLY PT, R179, R174, 0x1, 0x1f ;  /* 0x0c201f00aeb37f89 */ /* 0x000fe200000e0000 */
[----:B------:R-:W-:Y:S02]  /*de60*/  LOP3.LUT R172, R191, UR21, R212, 0x96, !PT ;  /* 0x00000015bfac7c12 */ /* 0x000fe4000f8e96d4 */
[----:B------:R-:W-:Y:S05]  /*de70*/  LOP3.LUT R103, R103, UR8, R202, 0x96, !PT ;  /* 0x0000000867677c12 */ /* 0x000fea000f8e96ca */
[----:B------:R-:W3:Y:S01]  /*de80*/  SHFL.BFLY PT, R178, R101, 0x1, 0x1f ;  /* 0x0c201f0065b27f89 */ /* 0x000ee200000e0000 */
[----:B------:R-:W-:Y:S01]  /*de90*/  IMAD.WIDE.U32 R172, R172, -0x2daee0ad, RZ ;  /* 0xd2511f53acac7825 */ /* 0x000fe200078e00ff */
[----:B-1----:R-:W-:Y:S04]  /*dea0*/  FMNMX.FTZ R104, R104, R107, !PT ;  /* 0x0000006b68687209 */ /* 0x002fe80007810000 */
[----:B------:R-:W-:Y:S01]  /*deb0*/  LOP3.LUT R176, R173, UR17, R102, 0x96, !PT ;  /* 0x00000011adb07c12 */ /* 0x000fe2000f8e9666 */
[----:B------:R-:W-:Y:S01]  /*dec0*/  IMAD.WIDE.U32 R102, R103, -0x326172a9, RZ ;  /* 0xcd9e8d5767667825 */ /* 0x000fe200078e00ff */
[C---:B------:R-:W-:Y:S03]  /*ded0*/  FSETP.NEU.FTZ.AND P3, PT, R104.reuse, -INF , PT ;  /* 0xff8000006800780b */ /* 0x040fe60003f7d000 */
[----:B------:R-:W-:Y:S01]  /*dee0*/  FADD.FTZ R0, -R104, R0 ;  /* 0x0000000068007221 */ /* 0x000fe20000010100 */
[----:B------:R-:W-:Y:S01]  /*def0*/  IMAD.WIDE.U32 R176, R176, -0x326172a9, RZ ;  /* 0xcd9e8d57b0b07825 */ /* 0x000fe200078e00ff */
[----:B------:R-:W-:Y:S02]  /*df00*/  LOP3.LUT R107, R103, UR20, R190, 0x96, !PT ;  /* 0x00000014676b7c12 */ /* 0x000fe4000f8e96be */
[----:B--2---:R-:W-:Y:S01]  /*df10*/  FMNMX.FTZ R103, R106, R175, !PT ;  /* 0x000000af6a677209 */ /* 0x004fe20007810000 */
[----:B------:R-:W-:Y:S01]  /*df20*/  FMUL.FTZ R2, R0, UR4 ;  /* 0x0000000400027c20 */ /* 0x000fe20008410000 */
[----:B------:R-:W-:Y:S01]  /*df30*/  LOP3.LUT R102, R177, UR11, R102, 0x96, !PT ;  /* 0x0000000bb1667c12 */ /* 0x000fe2000f8e9666 */
[----:B------:R-:W-:Y:S01]  /*df40*/  IMAD.WIDE.U32 R106, R107, -0x2daee0ad, RZ ;  /* 0xd2511f536b6a7825 */ /* 0x000fe200078e00ff */
[C---:B------:R-:W-:Y:S03]  /*df50*/  FSETP.NEU.FTZ.AND P2, PT, R103.reuse, -INF , PT ;  /* 0xff8000006700780b */ /* 0x040fe60003f5d000 */
[----:B------:R-:W-:Y:S01]  /*df60*/  FADD.FTZ R0, -R103, R3 ;  /* 0x0000000367007221 */ /* 0x000fe20000010100 */
[----:B------:R-:W-:Y:S01]  /*df70*/  IMAD.WIDE.U32 R228, R102, -0x2daee0ad, RZ ;  /* 0xd2511f5366e47825 */ /* 0x000fe200078e00ff */
[----:B---3--:R-:W-:Y:S01]  /*df80*/  FMNMX.FTZ R102, R101, R178, !PT ;  /* 0x000000b265667209 */ /* 0x008fe20007810000 */
[----:B------:R1:W2:Y:S01]  /*df90*/  MUFU.EX2 R3, R2 ;  /* 0x0000000200037308 */ /* 0x0002a20000000800 */
[----:B------:R-:W-:Y:S01]  /*dfa0*/  FMNMX.FTZ R101, R174, R179, !PT ;  /* 0x000000b3ae657209 */ /* 0x000fe20007810000 */
[----:B------:R-:W-:Y:S01]  /*dfb0*/  FMUL.FTZ R0, R0, UR4 ;  /* 0x0000000400007c20 */ /* 0x000fe20008410000 */
[----:B------:R-:W-:Y:S01]  /*dfc0*/  LOP3.LUT R175, R229, UR25, R106, 0x96, !PT ;  /* 0x00000019e5af7c12 */ /* 0x000fe2000f8e966a */
[----:B------:R-:W-:Y:S01]  /*dfd0*/  FMUL.FTZ R106, R104, UR4 ;  /* 0x00000004686a7c20 */ /* 0x000fe20008410000 */
[----:B------:R-:W-:Y:S01]  /*dfe0*/  LOP3.LUT R173, R107, UR10, R172, 0x96, !PT ;  /* 0x0000000a6bad7c12 */ /* 0x000fe2000f8e96ac */
[----:B------:R-:W-:Y:S01]  /*dff0*/  FMUL.FTZ R107, R103, UR4 ;  /* 0x00000004676b7c20 */ /* 0x000fe20008410000 */
[C---:B------:R-:W-:Y:S01]  /*e000*/  FSETP.NEU.FTZ.AND P0, PT, R102.reuse, -INF , PT ;  /* 0xff8000006600780b */ /* 0x040fe20003f1d000 */
[----:B------:R-:W-:Y:S04]  /*e010*/  IMAD.WIDE.U32 R174, R175, -0x326172a9, RZ ;  /* 0xcd9e8d57afae7825 */ /* 0x000fe800078e00ff */
[----:B------:R-:W-:Y:S05]  /*e020*/  IMAD.WIDE.U32 R222, R173, -0x326172a9, RZ ;  /* 0xcd9e8d57adde7825 */ /* 0x000fea00078e00ff */
[----:B------:R-:W-:Y:S01]  /*e030*/  LOP3.LUT R236, R223, UR9, R176, 0x96, !PT ;  /* 0x00000009dfec7c12 */ /* 0x000fe2000f8e96b0 */
[----:B-1----:R-:W-:Y:S01]  /*e040*/  FADD.FTZ R2, -R102, R100 ;  /* 0x0000006466027221 */ /* 0x002fe20000010100 */
[C---:B--2---:R-:W-:Y:S01]  /*e050*/  FMUL.FTZ R68, R3.reuse, R68 ;  /* 0x0000004403447220 */ /* 0x044fe20000410000 */
[----:B------:R1:W2:Y:S01]  /*e060*/  MUFU.EX2 R100, R0 ;  /* 0x0000000000647308 */ /* 0x0002a20000000800 */
[C---:B------:R-:W-:Y:S01]  /*e070*/  FMUL.FTZ R69, R3.reuse, R69 ;  /* 0x0000004503457220 */ /* 0x040fe20000410000 */
[----:B------:R-:W-:Y:S01]  /*e080*/  FMUL.FTZ R2, R2, UR4 ;  /* 0x0000000402027c20 */ /* 0x000fe20008410000 */
[C---:B------:R-:W-:Y:S01]  /*e090*/  FMUL.FTZ R80, R3.reuse, R80 ;  /* 0x0000005003507220 */ /* 0x040fe20000410000 */
[C---:B------:R-:W-:Y:S01]  /*e0a0*/  FMUL.FTZ R81, R3.reuse, R81 ;  /* 0x0000005103517220 */ /* 0x040fe20000410000 */
[C---:B------:R-:W-:Y:S01]  /*e0b0*/  FMUL.FTZ R84, R3.reuse, R84 ;  /* 0x0000005403547220 */ /* 0x040fe20000410000 */
[C---:B------:R-:W-:Y:S01]  /*e0c0*/  FMUL.FTZ R85, R3.reuse, R85 ;  /* 0x0000005503557220 */ /* 0x040fe20000410000 */
[C---:B------:R-:W-:Y:S03]  /*e0d0*/  FMUL.FTZ R96, R3.reuse, R96 ;  /* 0x0000006003607220 */ /* 0x040fe60000410000 */
[----:B------:R-:W3:Y:S01]  /*e0e0*/  MUFU.EX2 R2, R2 ;  /* 0x0000000200027308 */ /* 0x000ee20000000800 */
[----:B------:R-:W-:Y:S01]  /*e0f0*/  FMUL.FTZ R97, R3, R97 ;  /* 0x0000006103617220 */ /* 0x000fe20000410000 */
[----:B-1----:R-:W-:Y:S01]  /*e100*/  FADD.FTZ R0, -R101, R105 ;  /* 0x0000006965007221 */ /* 0x002fe20000010100 */
[----:B------:R-:W-:Y:S01]  /*e110*/  FSEL R105, R106, RZ, P3 ;  /* 0x000000ff6a697208 */ /* 0x000fe20001800000 */
[----:B--2---:R-:W-:Y:S01]  /*e120*/  FMUL.FTZ R70, R100, R70 ;  /* 0x0000004664467220 */ /* 0x004fe20000410000 */
[----:B------:R-:W-:Y:S01]  /*e130*/  FSEL R106, R107, RZ, P2 ;  /* 0x000000ff6b6a7208 */ /* 0x000fe20001000000 */
[----:B------:R-:W-:Y:S01]  /*e140*/  FMUL.FTZ R107, R102, UR4 ;  /* 0x00000004666b7c20 */ /* 0x000fe20008410000 */
[----:B------:R-:W-:Y:S01]  /*e150*/  FMUL.FTZ R0, R0, UR4 ;  /* 0x0000000400007c20 */ /* 0x000fe20008410000 */
[--C-:B------:R-:W-:Y:S01]  /*e160*/  FFMA.FTZ R4, R4, UR4, -R105.reuse ;  /* 0x0000000404047c23 */ /* 0x100fe20008010869 */
[--C-:B------:R-:W-:Y:S01]  /*e170*/  FFMA.FTZ R172, R5, UR4, -R105.reuse ;  /* 0x0000000405ac7c23 */ /* 0x100fe20008010869 */
[--C-:B------:R-:W-:Y:S01]  /*e180*/  FFMA.FTZ R237, R48, UR4, -R105.reuse ;  /* 0x0000000430ed7c23 */ /* 0x100fe20008010869 */
[----:B------:R-:W-:Y:S01]  /*e190*/  FSEL R5, R107, RZ, P0 ;  /* 0x000000ff6b057208 */ /* 0x000fe20000000000 */
[----:B------:R1:W-:Y:S01]  /*e1a0*/  MUFU.EX2 R188, R4 ;  /* 0x0000000400bc7308 */ /* 0x0003e20000000800 */
[----:B------:R-:W-:Y:S01]  /*e1b0*/  FSETP.NEU.FTZ.AND P0, PT, R101, -INF , PT ;  /* 0xff8000006500780b */ /* 0x000fe20003f1d000 */
[--C-:B------:R-:W-:Y:S01]  /*e1c0*/  FFMA.FTZ R238, R49, UR4, -R105.reuse ;  /* 0x0000000431ee7c23 */ /* 0x100fe20008010869 */
[--C-:B------:R-:W-:Y:S01]  /*e1d0*/  FFMA.FTZ R6, R6, UR4, -R106.reuse ;  /* 0x0000000406067c23 */ /* 0x100fe2000801086a */
[----:B------:R-:W2:Y:S01]  /*e1e0*/  LDL.64 R48, [R1+0x8] ;  /* 0x0000080001307983 */ /* 0x000ea20000100a00 */
[----:B------:R-:W-:Y:S01]  /*e1f0*/  FFMA.FTZ R227, R36, UR4, -R105 ;  /* 0x0000000424e37c23 */ /* 0x000fe20008010869 */
[--C-:B------:R-:W-:Y:S01]  /*e200*/  FFMA.FTZ R12, R12, UR4, -R5.reuse ;  /* 0x000000040c0c7c23 */ /* 0x100fe20008010805 */
[--C-:B------:R-:W-:Y:S03]  /*e210*/  FFMA.FTZ R13, R13, UR4, -R5.reuse ;  /* 0x000000040d0d7c23 */ /* 0x100fe60008010805 */
[----:B------:R4:W-:Y:S01]  /*e220*/  MUFU.EX2 R36, R6 ;  /* 0x0000000600247308 */ /* 0x0009e20000000800 */
[C---:B---3--:R-:W-:Y:S01]  /*e230*/  FMUL.FTZ R72, R2.reuse, R72 ;  /* 0x0000004802487220 */ /* 0x048fe20000410000 */
[C---:B------:R-:W-:Y:S01]  /*e240*/  FMUL.FTZ R73, R2.reuse, R73 ;  /* 0x0000004902497220 */ /* 0x040fe20000410000 */
[C---:B------:R-:W-:Y:S01]  /*e250*/  FMUL.FTZ R76, R2.reuse, R76 ;  /* 0x0000004c024c7220 */ /* 0x040fe20000410000 */
[C---:B------:R-:W-:Y:S01]  /*e260*/  FMUL.FTZ R77, R2.reuse, R77 ;  /* 0x0000004d024d7220 */ /* 0x040fe20000410000 */
[C---:B------:R-:W-:Y:S01]  /*e270*/  FMUL.FTZ R88, R2.reuse, R88 ;  /* 0x0000005802587220 */ /* 0x040fe20000410000 */
[C---:B------:R-:W-:Y:S01]  /*e280*/  FMUL.FTZ R89, R2.reuse, R89 ;  /* 0x0000005902597220 */ /* 0x040fe20000410000 */
[C---:B------:R-:W-:Y:S01]  /*e290*/  FMUL.FTZ R92, R2.reuse, R92 ;  /* 0x0000005c025c7220 */ /* 0x040fe20000410000 */
[----:B------:R-:W-:Y:S01]  /*e2a0*/  FMUL.FTZ R93, R2, R93 ;  /* 0x0000005d025d7220 */ /* 0x000fe20000410000 */
[----:B-1----:R-:W-:Y:S01]  /*e2b0*/  FMUL.FTZ R4, R101, UR4 ;  /* 0x0000000465047c20 */ /* 0x002fe20008410000 */
[--C-:B------:R-:W-:Y:S01]  /*e2c0*/  FFMA.FTZ R225, R38, UR4, -R106.reuse ;  /* 0x0000000426e17c23 */ /* 0x100fe2000801086a */
[----:B------:R-:W-:Y:S01]  /*e2d0*/  FFMA.FTZ R226, R39, UR4, -R106 ;  /* 0x0000000427e27c23 */ /* 0x000fe2000801086a */
[--C-:B------:R-:W-:Y:S01]  /*e2e0*/  FFMA.FTZ R211, R29, UR4, -R5.reuse ;  /* 0x000000041dd37c23 */ /* 0x100fe20008010805 */
[--C-:B------:R-:W-:Y:S01]  /*e2f0*/  FFMA.FTZ R241, R56, UR4, -R5.reuse ;  /* 0x0000000438f17c23 */ /* 0x100fe20008010805 */
[----:B------:R-:W-:Y:S01]  /*e300*/  FSEL R4, R4, RZ, P0 ;  /* 0x000000ff04047208 */ /* 0x000fe20000000000 */
[----:B------:R-:W-:Y:S01]  /*e310*/  FMUL.FTZ R56, R2, R144 ;  /* 0x0000009002387220 */ /* 0x000fe20000410000 */
[--C-:B------:R-:W-:Y:S01]  /*e320*/  FFMA.FTZ R243, R57, UR4, -R5.reuse ;  /* 0x0000000439f37c23 */ /* 0x100fe20008010805 */
[----:B----4-:R-:W-:Y:S01]  /*e330*/  LOP3.LUT R6, R175, UR24, R222, 0x96, !PT ;  /* 0x00000018af067c12 */ /* 0x010fe2000f8e96de */
[--C-:B------:R-:W-:Y:S01]  /*e340*/  FFMA.FTZ R248, R60, UR4, -R5.reuse ;  /* 0x000000043cf87c23 */ /* 0x100fe20008010805 */
[--C-:B------:R-:W-:Y:S01]  /*e350*/  FFMA.FTZ R11, R11, UR4, -R4.reuse ;  /* 0x000000040b0b7c23 */ /* 0x100fe20008010804 */
[--C-:B------:R-:W-:Y:S01]  /*e360*/  FFMA.FTZ R189, R26, UR4, -R4.reuse ;  /* 0x000000041abd7c23 */ /* 0x100fe20008010804 */
[--C-:B------:R-:W-:Y:S01]  /*e370*/  FFMA.FTZ R197, R27, UR4, -R4.reuse ;  /* 0x000000041bc57c23 */ /* 0x100fe20008010804 */
[--C-:B------:R-:W-:Y:S01]  /*e380*/  FFMA.FTZ R249, R61, UR4, -R5.reuse ;  /* 0x000000043df97c23 */ /* 0x100fe20008010805 */
[----:B------:R1:W-:Y:S01]  /*e390*/  MUFU.EX2 R181, R11 ;  /* 0x0000000b00b57308 */ /* 0x0003e20000000800 */
[----:B------:R-:W3:Y:S01]  /*e3a0*/  LDL.64 R26, [R1+0x18] ;  /* 0x00001800011a7983 */ /* 0x000ee20000100a00 */
        /* <DEDUP_REMOVED lines=10> */
[----:B------:R-:W-:Y:S01]  /*e450*/  FFMA.FTZ R217, R42, UR4, -R4 ;  /* 0x000000042ad97c23 */ /* 0x000fe20008010804 */
[C---:B------:R-:W-:Y:S01]  /*e460*/  FMUL.FTZ R57, R2.reuse, R145 ;  /* 0x0000009102397220 */ /* 0x040fe20000410000 */
[C---:B------:R-:W-:Y:S01]  /*e470*/  FMUL.FTZ R60, R2.reuse, R140 ;  /* 0x0000008c023c7220 */ /* 0x040fe20000410000 */
[----:B------:R-:W-:Y:S01]  /*e480*/  ISETP.LE.U32.AND P6, PT, R5, UR13, PT ;  /* 0x0000000d05007c0c */ /* 0x000fe2000bfc3070 */
[----:B------:R-:W-:Y:S01]  /*e490*/  FMUL.FTZ R61, R2, R141 ;  /* 0x0000008d023d7220 */ /* 0x000fe20000410000 */
[----:B------:R-:W-:Y:S01]  /*e4a0*/  LOP3.LUT R5, R6, 0xffff, RZ, 0xc0, !PT ;  /* 0x0000ffff06057812 */ /* 0x000fe200078ec0ff */
[----:B-1----:R-:W4:Y:S01]  /*e4b0*/  LDL.LU R11, [R1+0x128] ;  /* 0x00012800010b7983 */ /* 0x002f220000300800 */
[----:B------:R-:W-:Y:S02]  /*e4c0*/  IMAD.MOV.U32 R24, RZ, RZ, R230 ;  /* 0x000000ffff187224 */ /* 0x000fe400078e00e6 */
[----:B------:R-:W-:Y:S01]  /*e4d0*/  FFMA.FTZ R242, R54, UR4, -R106 ;  /* 0x0000000436f27c23 */ /* 0x000fe2000801086a */
[----:B------:R-:W-:Y:S01]  /*e4e0*/  SHF.R.U32.HI R5, RZ, 0x8, R5 ;  /* 0x00000008ff057819 */ /* 0x000fe20000011605 */
[----:B------:R-:W-:Y:S01]  /*e4f0*/  FMUL.FTZ R54, R100, R114 ;  /* 0x0000007264367220 */ /* 0x000fe20000410000 */
[----:B------:R-:W-:Y:S01]  /*e500*/  MUFU.EX2 R187, R8 ;  /* 0x0000000800bb7308 */ /* 0x000fe20000000800 */
[--C-:B------:R-:W-:Y:S01]  /*e510*/  FFMA.FTZ R215, R32, UR4, -R105.reuse ;  /* 0x0000000420d77c23 */ /* 0x100fe20008010869 */
[----:B------:R-:W-:Y:S01]  /*e520*/  LOP3.LUT R5, R5, 0xffff, RZ, 0xc0, !PT ;  /* 0x0000ffff05057812 */ /* 0x000fe200078ec0ff */
[--C-:B------:R-:W-:Y:S01]  /*e530*/  FFMA.FTZ R16, R16, UR4, -R105.reuse ;  /* 0x0000000410107c23 */ /* 0x100fe20008010869 */
[--C-:B------:R-:W-:Y:S01]  /*e540*/  FFMA.FTZ R17, R17, UR4, -R105.reuse ;  /* 0x0000000411117c23 */ /* 0x100fe20008010869 */
[--C-:B------:R-:W-:Y:S01]  /*e550*/  FFMA.FTZ R196, R20, UR4, -R105.reuse ;  /* 0x0000000414c47c23 */ /* 0x100fe20008010869 */
[----:B------:R-:W-:Y:S01]  /*e560*/  ISETP.LE.U32.AND P5, PT, R5, UR13, PT ;  /* 0x0000000d05007c0c */ /* 0x000fe2000bfa3070 */
[--C-:B------:R-:W-:Y:S01]  /*e570*/  FFMA.FTZ R198, R21, UR4, -R105.reuse ;  /* 0x0000000415c67c23 */ /* 0x100fe20008010869 */
[--C-:B------:R-:W-:Y:S02]  /*e580*/  SHF.R.U32.HI R5, RZ, 0x18, R6.reuse ;  /* 0x00000018ff057819 */ /* 0x100fe40000011606 */
[----:B------:R1:W-:Y:S01]  /*e590*/  MUFU.EX2 R182, R16 ;  /* 0x0000001000b67308 */ /* 0x0003e20000000800 */
[----:B------:R-:W-:Y:S01]  /*e5a0*/  SHF.R.U32.HI R6, RZ, 0x10, R6 ;  /* 0x00000010ff067819 */ /* 0x000fe20000011606 */
[----:B------:R-:W-:Y:S01]  /*e5b0*/  FFMA.FTZ R216, R33, UR4, -R105 ;  /* 0x0000000421d87c23 */ /* 0x000fe20008010869 */
[----:B------:R-:W-:Y:S01]  /*e5c0*/  ISETP.LE.U32.AND P3, PT, R5, UR13, PT ;  /* 0x0000000d05007c0c */ /* 0x000fe2000bf63070 */
[----:B------:R-:W-:Y:S01]  /*e5d0*/  IMAD.MOV.U32 R33, RZ, RZ, R185 ;  /* 0x000000ffff217224 */ /* 0x000fe200078e00b9 */
[----:B------:R-:W-:Y:S01]  /*e5e0*/  LOP3.LUT R6, R6, 0xff, RZ, 0xc0, !PT ;  /* 0x000000ff06067812 */ /* 0x000fe200078ec0ff */
[--C-:B------:R-:W-:Y:S01]  /*e5f0*/  FFMA.FTZ R250, R66, UR4, -R106.reuse ;  /* 0x0000000442fa7c23 */ /* 0x100fe2000801086a */
[----:B------:R-:W-:Y:S03]  /*e600*/  FFMA.FTZ R251, R67, UR4, -R106 ;  /* 0x0000000443fb7c23 */ /* 0x000fe6000801086a */
[----:B------:R5:W-:Y:S01]  /*e610*/  MUFU.EX2 R179, R17 ;  /* 0x0000001100b37308 */ /* 0x000be20000000800 */
[----:B------:R-:W-:Y:S01]  /*e620*/  ISETP.LE.U32.AND P4, PT, R6, UR13, PT ;  /* 0x0000000d06007c0c */ /* 0x000fe2000bf83070 */
[C---:B------:R-:W-:Y:S01]  /*e630*/  FMUL.FTZ R66, R100.reuse, R110 ;  /* 0x0000006e64427220 */ /* 0x040fe20000410000 */
[----:B------:R-:W-:Y:S01]  /*e640*/  FMUL.FTZ R67, R100, R111 ;  /* 0x0000006f64437220 */ /* 0x000fe20000410000 */
[----:B------:R-:W-:Y:S02]  /*e650*/  IMAD.MOV.U32 R25, RZ, RZ, R231 ;  /* 0x000000ffff197224 */ /* 0x000fe400078e00e7 */
[----:B------:R-:W-:Y:S01]  /*e660*/  FFMA.FTZ R229, R37, UR4, -R105 ;  /* 0x0000000425e57c23 */ /* 0x000fe20008010869 */
[----:B------:R-:W-:Y:S02]  /*e670*/  IMAD.MOV.U32 R29, RZ, RZ, R33 ;  /* 0x000000ffff1d7224 */ /* 0x000fe400078e0021 */
[--C-:B------:R-:W-:Y:S01]  /*e680*/  FFMA.FTZ R245, R52, UR4, -R105.reuse ;  /* 0x0000000434f57c23 */ /* 0x100fe20008010869 */
[----:B------:R5:W-:Y:S01]  /*e690*/  MUFU.EX2 R183, R12 ;  /* 0x0000000c00b77308 */ /* 0x000be20000000800 */
[--C-:B------:R-:W-:Y:S01]  /*e6a0*/  FFMA.FTZ R246, R53, UR4, -R105.reuse ;  /* 0x0000000435f67c23 */ /* 0x100fe20008010869 */
[--C-:B------:R-:W-:Y:S01]  /*e6b0*/  FFMA.FTZ R252, R64, UR4, -R105.reuse ;  /* 0x0000000440fc7c23 */ /* 0x100fe20008010869 */
[----:B------:R-:W-:Y:S01]  /*e6c0*/  FFMA.FTZ R220, R65, UR4, -R105 ;  /* 0x0000000441dc7c23 */ /* 0x000fe20008010869 */
[----:B------:R-:W-:Y:S01]  /*e6d0*/  FFMA.FTZ R240, R59, UR4, -R4 ;  /* 0x000000043bf07c23 */ /* 0x000fe20008010804 */
[C---:B-1----:R-:W-:Y:S01]  /*e6e0*/  FMUL.FTZ R16, R3.reuse, R132 ;  /* 0x0000008403107220 */ /* 0x042fe20000410000 */
[C---:B------:R-:W-:Y:S01]  /*e6f0*/  FMUL.FTZ R33, R3.reuse, R125 ;  /* 0x0000007d03217220 */ /* 0x040fe20000410000 */
[C---:B------:R-:W-:Y:S03]  /*e700*/  FMUL.FTZ R37, R3.reuse, R121 ;  /* 0x0000007903257220 */ /* 0x040fe60000410000 */
[----:B------:R1:W-:Y:S01]  /*e710*/  MUFU.EX2 R177, R13 ;  /* 0x0000000d00b17308 */ /* 0x0003e20000000800 */
[C---:B-----5:R-:W-:Y:S01]  /*e720*/  FMUL.FTZ R17, R3.reuse, R133 ;  /* 0x0000008503117220 */ /* 0x060fe20000410000 */
[C---:B------:R-:W-:Y:S01]  /*e730*/  FMUL.FTZ R52, R3.reuse, R112 ;  /* 0x0000007003347220 */ /* 0x040fe20000410000 */
[C---:B------:R-:W-:Y:S01]  /*e740*/  FMUL.FTZ R53, R3.reuse, R113 ;  /* 0x0000007103357220 */ /* 0x040fe20000410000 */
[C---:B------:R-:W-:Y:S01]  /*e750*/  FMUL.FTZ R64, R3.reuse, R108 ;  /* 0x0000006c03407220 */ /* 0x040fe20000410000 */
[----:B------:R-:W-:Y:S01]  /*e760*/  FMUL.FTZ R65, R3, R109 ;  /* 0x0000006d03417220 */ /* 0x000fe20000410000 */
[--C-:B------:R-:W-:Y:S01]  /*e770*/  FFMA.FTZ R107, R22, UR4, -R106.reuse ;  /* 0x00000004166b7c23 */ /* 0x100fe2000801086a */
[--C-:B------:R-:W-:Y:S01]  /*e780*/  FFMA.FTZ R7, R7, UR4, -R106.reuse ;  /* 0x0000000407077c23 */ /* 0x100fe2000801086a */
[--C-:B------:R-:W-:Y:S01]  /*e790*/  FFMA.FTZ R18, R18, UR4, -R106.reuse ;  /* 0x0000000412127c23 */ /* 0x100fe2000801086a */
[----:B------:R-:W-:Y:S01]  /*e7a0*/  FMUL.FTZ R12, R2, R164 ;  /* 0x000000a4020c7220 */ /* 0x000fe20000410000 */
[--C-:B------:R-:W-:Y:S01]  /*e7b0*/  FFMA.FTZ R19, R19, UR4, -R106.reuse ;  /* 0x0000000413137c23 */ /* 0x100fe2000801086a */
[----:B------:R5:W-:Y:S01]  /*e7c0*/  MUFU.EX2 R247, R7 ;  /* 0x0000000700f77308 */ /* 0x000be20000000800 */
[--C-:B------:R-:W-:Y:S01]  /*e7d0*/  FFMA.FTZ R201, R23, UR4, -R106.reuse ;  /* 0x0000000417c97c23 */ /* 0x100fe2000801086a */
[----:B------:R-:W-:Y:S01]  /*e7e0*/  FMUL.FTZ R23, R100, R131 ;  /* 0x0000008364177220 */ /* 0x000fe20000410000 */
[--C-:B------:R-:W-:Y:S01]  /*e7f0*/  FFMA.FTZ R210, R34, UR4, -R106.reuse ;  /* 0x0000000422d27c23 */ /* 0x100fe2000801086a */
[--C-:B------:R-:W-:Y:S01]  /*e800*/  FFMA.FTZ R214, R35, UR4, -R106.reuse ;  /* 0x0000000423d67c23 */ /* 0x100fe2000801086a */
[--C-:B------:R-:W-:Y:S01]  /*e810*/  FFMA.FTZ R233, R50, UR4, -R106.reuse ;  /* 0x0000000432e97c23 */ /* 0x100fe2000801086a */
[----:B-1----:R-:W-:Y:S01]  /*e820*/  FMUL.FTZ R13, R2, R165 ;  /* 0x000000a5020d7220 */ /* 0x002fe20000410000 */
[--C-:B------:R-:W-:Y:S03]  /*e830*/  FFMA.FTZ R235, R51, UR4, -R106.reuse ;  /* 0x0000000433eb7c23 */ /* 0x100fe6000801086a */
[----:B------:R1:W-:Y:S01]  /*e840*/  MUFU.EX2 R185, R18 ;  /* 0x0000001200b97308 */ /* 0x0003e20000000800 */
[----:B------:R-:W-:Y:S01]  /*e850*/  FFMA.FTZ R244, R55, UR4, -R106 ;  /* 0x0000000437f47c23 */ /* 0x000fe2000801086a */
        /* <DEDUP_REMOVED lines=8> */
[C---:B------:R-:W-:Y:S01]  /*e8e0*/  FMUL.FTZ R50, R100.reuse, R118 ;  /* 0x0000007664327220 */ /* 0x040fe20000410000 */
[C---:B------:R-:W-:Y:S01]  /*e8f0*/  FMUL.FTZ R51, R100.reuse, R119 ;  /* 0x0000007764337220 */ /* 0x040fe20000410000 */
[C---:B------:R-:W-:Y:S01]  /*e900*/  FMUL.FTZ R55, R100.reuse, R115 ;  /* 0x0000007364377220 */ /* 0x040fe20000410000 */
[C---:B------:R-:W-:Y:S01]  /*e910*/  FMUL.FTZ R71, R100.reuse, R71 ;  /* 0x0000004764477220 */ /* 0x040fe20000410000 */
[C---:B------:R-:W-:Y:S01]  /*e920*/  FMUL.FTZ R82, R100.reuse, R82 ;  /* 0x0000005264527220 */ /* 0x040fe20000410000 */
[C---:B------:R-:W-:Y:S03]  /*e930*/  FMUL.FTZ R83, R100.reuse, R83 ;  /* 0x0000005364537220 */ /* 0x040fe60000410000 */
[----:B------:R-:W5:Y:S01]  /*e940*/  MUFU.EX2 R0, R0 ;  /* 0x0000000000007308 */ /* 0x000f620000000800 */
[C---:B-1----:R-:W-:Y:S01]  /*e950*/  FMUL.FTZ R18, R100.reuse, R134 ;  /* 0x0000008664127220 */ /* 0x042fe20000410000 */
[C---:B------:R-:W-:Y:S01]  /*e960*/  FMUL.FTZ R86, R100.reuse, R86 ;  /* 0x0000005664567220 */ /* 0x040fe20000410000 */
[C---:B------:R-:W-:Y:S01]  /*e970*/  FMUL.FTZ R87, R100.reuse, R87 ;  /* 0x0000005764577220 */ /* 0x040fe20000410000 */
[C---:B------:R-:W-:Y:S01]  /*e980*/  FMUL.FTZ R98, R100.reuse, R98 ;  /* 0x0000006264627220 */ /* 0x040fe20000410000 */
[----:B------:R-:W-:Y:S01]  /*e990*/  FMUL.FTZ R99, R100, R99 ;  /* 0x0000006364637220 */ /* 0x000fe20000410000 */
[----:B------:R-:W-:Y:S01]  /*e9a0*/  FFMA.FTZ R10, R10, UR4, -R4 ;  /* 0x000000040a0a7c23 */ /* 0x000fe20008010804 */
[----:B------:R-:W-:Y:S03]  /*e9b0*/  IMAD.MOV.U32 R32, RZ, RZ, R184 ;  /* 0x000000ffff207224 */ /* 0x000fe600078e00b8 */
[----:B------:R-:W-:Y:S01]  /*e9c0*/  MUFU.EX2 R122, R189 ;  /* 0x000000bd007a7308 */ /* 0x000fe20000000800 */
[----:B------:R-:W-:Y:S01]  /*e9d0*/  FMUL.FTZ R19, R100, R135 ;  /* 0x0000008764137220 */ /* 0x000fe20000410000 */
[----:B------:R-:W-:Y:S02]  /*e9e0*/  IMAD.MOV.U32 R20, RZ, RZ, R202 ;  /* 0x000000ffff147224 */ /* 0x000fe400078e00ca */
[----:B------:R-:W-:Y:S01]  /*e9f0*/  FFMA.FTZ R14, R14, UR4, -R4 ;  /* 0x000000040e0e7c23 */ /* 0x000fe20008010804 */
[----:B------:R-:W-:Y:S02]  /*ea00*/  IMAD.MOV.U32 R28, RZ, RZ, R32 ;  /* 0x000000ffff1c7224 */ /* 0x000fe400078e0020 */
[C---:B------:R-:W-:Y:S01]  /*ea10*/  FMUL.FTZ R32, R3.reuse, R124 ;  /* 0x0000007c03207220 */ /* 0x040fe20000410000 */
[----:B------:R-:W-:Y:S02]  /*ea20*/  IMAD.MOV.U32 R40, RZ, RZ, R20 ;  /* 0x000000ffff287224 */ /* 0x000fe400078e0014 */
[----:B------:R-:W-:Y:S01]  /*ea30*/  FMUL.FTZ R20, R3, R128 ;  /* 0x0000008003147220 */ /* 0x000fe20000410000 */
[----:B------:R-:W-:Y:S01]  /*ea40*/  MUFU.EX2 R184, R9 ;  /* 0x0000000900b87308 */ /* 0x000fe20000000800 */
[----:B-----5:R-:W-:Y:S01]  /*ea50*/  FMUL.FTZ R59, R0, R147 ;  /* 0x00000093003b7220 */ /* 0x020fe20000410000 */
[----:B------:R-:W-:Y:S02]  /*ea60*/  IMAD.MOV.U32 R42, RZ, RZ, R28 ;  /* 0x000000ffff2a7224 */ /* 0x000fe400078e001c */
        /* <DEDUP_REMOVED lines=9> */
[----:B------:R-:W-:Y:S01]  /*eb00*/  MUFU.EX2 R112, R198 ;  /* 0x000000c600707308 */ /* 0x000fe20000000800 */
[----:B------:R-:W-:Y:S02]  /*eb10*/  IMAD.MOV.U32 R21, RZ, RZ, R203 ;  /* 0x000000ffff157224 */ /* 0x000fe400078e00cb */
[--C-:B------:R-:W-:Y:S01]  /*eb20*/  FFMA.FTZ R203, R31, UR4, -R4.reuse ;  /* 0x000000041fcb7c23 */ /* 0x100fe20008010804 */
[--C-:B------:R-:W-:Y:S01]  /*eb30*/  FFMA.FTZ R15, R15, UR4, -R4.reuse ;  /* 0x000000040f0f7c23 */ /* 0x100fe20008010804 */
[----:B------:R-:W-:Y:S01]  /*eb40*/  FFMA.FTZ R202, R30, UR4, -R4 ;  /* 0x000000041eca7c23 */ /* 0x000fe20008010804 */
[----:B------:R-:W-:Y:S02]  /*eb50*/  IMAD.MOV.U32 R41, RZ, RZ, R21 ;  /* 0x000000ffff297224 */ /* 0x000fe400078e0015 */
[----:B------:R-:W-:Y:S01]  /*eb60*/  FMUL.FTZ R21, R3, R129 ;  /* 0x0000008103157220 */ /* 0x000fe20000410000 */
[----:B------:R-:W-:Y:S02]  /*eb70*/  IMAD.MOV.U32 R30, RZ, RZ, R40 ;  /* 0x000000ffff1e7224 */ /* 0x000fe400078e0028 */
[C---:B------:R-:W-:Y:S01]  /*eb80*/  FMUL.FTZ R40, R2.reuse, R152 ;  /* 0x0000009802287220 */ /* 0x040fe20000410000 */
[----:B------:R-:W-:Y:S02]  /*eb90*/  IMAD.MOV.U32 R31, RZ, RZ, R41 ;  /* 0x000000ffff1f7224 */ /* 0x000fe400078e0029 */
[----:B------:R-:W-:Y:S01]  /*eba0*/  FMUL.FTZ R41, R2, R153 ;  /* 0x0000009902297220 */ /* 0x000fe20000410000 */
[----:B------:R-:W-:Y:S01]  /*ebb0*/  IMAD.MOV.U32 R134, RZ, RZ, R30 ;  /* 0x000000ffff867224 */ /* 0x000fe200078e001e */
[----:B------:R-:W-:Y:S01]  /*ebc0*/  MUFU.EX2 R129, R107 ;  /* 0x0000006b00817308 */ /* 0x000fe20000000800 */
[----:B------:R-:W-:Y:S02]  /*ebd0*/  IMAD.MOV.U32 R135, RZ, RZ, R31 ;  /* 0x000000ffff877224 */ /* 0x000fe400078e001f */
[C---:B------:R-:W-:Y:S01]  /*ebe0*/  FMUL.FTZ R30, R0.reuse, R158 ;  /* 0x0000009e001e7220 */ /* 0x040fe20000410000 */
[----:B------:R-:W-:Y:S01]  /*ebf0*/  FMUL.FTZ R31, R0, R159 ;  /* 0x0000009f001f7220 */ /* 0x000fe20000410000 */
[--C-:B------:R-:W-:Y:S01]  /*ec00*/  FFMA.FTZ R219, R43, UR4, -R4.reuse ;  /* 0x000000042bdb7c23 */ /* 0x100fe20008010804 */
[----:B------:R-:W-:Y:S02]  /*ec10*/  IMAD.MOV.U32 R43, RZ, RZ, R29 ;  /* 0x000000ffff2b7224 */ /* 0x000fe400078e001d */
[----:B------:R-:W-:Y:S01]  /*ec20*/  FMUL.FTZ R29, R2, R157 ;  /* 0x0000009d021d7220 */ /* 0x000fe20000410000 */
[----:B------:R-:W-:Y:S01]  /*ec30*/  FFMA.FTZ R230, R46, UR4, -R4 ;  /* 0x000000042ee67c23 */ /* 0x000fe20008010804 */
[----:B------:R-:W-:Y:S01]  /*ec40*/  IMAD.MOV.U32 R46, RZ, RZ, R24 ;  /* 0x000000ffff2e7224 */ /* 0x000fe200078e0018 */
[----:B------:R1:W-:Y:S01]  /*ec50*/  MUFU.EX2 R128, R15 ;  /* 0x0000000f00807308 */ /* 0x0003e20000000800 */
[--C-:B------:R-:W-:Y:S01]  /*ec60*/  FFMA.FTZ R231, R47, UR4, -R4.reuse ;  /* 0x000000042fe77c23 */ /* 0x100fe20008010804 */
[----:B------:R-:W-:Y:S02]  /*ec70*/  IMAD.MOV.U32 R47, RZ, RZ, R25 ;  /* 0x000000ffff2f7224 */ /* 0x000fe400078e0019 */
[----:B------:R-:W-:Y:S01]  /*ec80*/  FMUL.FTZ R25, R2, R161 ;  /* 0x000000a102197220 */ /* 0x000fe20000410000 */
[--C-:B------:R-:W-:Y:S01]  /*ec90*/  FFMA.FTZ R239, R58, UR4, -R4.reuse ;  /* 0x000000043aef7c23 */ /* 0x100fe20008010804 */
[----:B------:R-:W-:Y:S01]  /*eca0*/  FMUL.FTZ R58, R0, R146 ;  /* 0x00000092003a7220 */ /* 0x000fe20000410000 */
[----:B------:R-:W-:Y:S01]  /*ecb0*/  FFMA.FTZ R173, R62, UR4, -R4 ;  /* 0x000000043ead7c23 */ /* 0x000fe20008010804 */
[C---:B------:R-:W-:Y:S02]  /*ecc0*/  FMUL.FTZ R62, R0.reuse, R142 ;  /* 0x0000008e003e7220 */ /* 0x040fe40000410000 */
[----:B------:R-:W-:Y:S01]  /*ecd0*/  MUFU.EX2 R123, R214 ;  /* 0x000000d6007b7308 */ /* 0x000fe20000000800 */
[----:B------:R-:W-:Y:S02]  /*ece0*/  IMAD.MOV.U32 R124, RZ, RZ, R46 ;  /* 0x000000ffff7c7224 */ /* 0x000fe400078e002e */
[C---:B------:R-:W-:Y:S01]  /*ecf0*/  FMUL.FTZ R46, R0.reuse, R150 ;  /* 0x00000096002e7220 */ /* 0x040fe20000410000 */
[----:B------:R-:W-:Y:S02]  /*ed00*/  IMAD.MOV.U32 R125, RZ, RZ, R47 ;  /* 0x000000ffff7d7224 */ /* 0x000fe400078e002f */
[C---:B------:R-:W-:Y:S01]  /*ed10*/  FMUL.FTZ R47, R0.reuse, R151 ;  /* 0x00000097002f7220 */ /* 0x040fe20000410000 */
[----:B------:R-:W-:Y:S02]  /*ed20*/  IMAD.MOV.U32 R138, RZ, RZ, R42 ;  /* 0x000000ffff8a7224 */ /* 0x000fe400078e002a */
[C---:B------:R-:W-:Y:S01]  /*ed30*/  FMUL.FTZ R42, R0.reuse, R154 ;  /* 0x0000009a002a7220 */ /* 0x040fe20000410000 */
[----:B------:R-:W-:Y:S02]  /*ed40*/  IMAD.MOV.U32 R139, RZ, RZ, R43 ;  /* 0x000000ffff8b7224 */ /* 0x000fe400078e002b */
[C---:B------:R-:W-:Y:S01]  /*ed50*/  FMUL.FTZ R43, R0.reuse, R155 ;  /* 0x0000009b002b7220 */ /* 0x040fe20000410000 */
[C---:B-1----:R-:W-:Y:S01]  /*ed60*/  FMUL.FTZ R15, R0.reuse, R167 ;  /* 0x000000a7000f7220 */ /* 0x042fe20000410000 */
[----:B------:R-:W-:Y:S10]  /*ed70*/  MUFU.EX2 R121, R215 ;  /* 0x000000d700797308 */ /* 0x000ff40000000800 */
[----:B------:R-:W-:Y:S10]  /*ed80*/  MUFU.EX2 R118, R199 ;  /* 0x000000c700767308 */ /* 0x000ff40000000800 */
[----:B------:R-:W-:Y:S10]  /*ed90*/  MUFU.EX2 R186, R10 ;  /* 0x0000000a00ba7308 */ /* 0x000ff40000000800 */
[----:B------:R1:W-:Y:S10]  /*eda0*/  MUFU.EX2 R180, R172 ;  /* 0x000000ac00b47308 */ /* 0x0003f40000000800 */
[----:B------:R5:W-:Y:S10]  /*edb0*/  MUFU.EX2 R176, R14 ;  /* 0x0000000e00b07308 */ /* 0x000bf40000000800 */
[----:B------:R-:W-:Y:S01]  /*edc0*/  MUFU.EX2 R113, R200 ;  /* 0x000000c800717308 */ /* 0x000fe20000000800 */
[----:B-1----:R-:W-:Y:S01]  /*edd0*/  FFMA.FTZ R172, R63, UR4, -R4 ;  /* 0x000000043fac7c23 */ /* 0x002fe20008010804 */
[----:B------:R-:W-:Y:S01]  /*ede0*/  FMUL.FTZ R4, R3, R136 ;  /* 0x0000008803047220 */ /* 0x000fe20000410000 */
[----:B------:R-:W-:Y:S02]  /*edf0*/  IMAD.MOV.U32 R136, RZ, RZ, R220 ;  /* 0x000000ffff887224 */ /* 0x000fe400078e00dc */
[C---:B------:R-:W-:Y:S05]  /*ee00*/  FMUL.FTZ R63, R0.reuse, R143 ;  /* 0x0000008f003f7220 */ /* 0x040fea0000410000 */
[----:B------:R-:W-:Y:S01]  /*ee10*/  MUFU.EX2 R115, R216 ;  /* 0x000000d800737308 */ /* 0x000fe20000000800 */
[----:B-----5:R-:W-:Y:S09]  /*ee20*/  FMUL.FTZ R14, R0, R166 ;  /* 0x000000a6000e7220 */ /* 0x020ff20000410000 */
[----:B------:R-:W-:Y:S01]  /*ee30*/  MUFU.EX2 R199, R241 ;  /* 0x000000f100c77308 */ /* 0x000fe20000000800 */
[----:B--2---:R-:W-:Y:S01]  /*ee40*/  LOP3.LUT R5, R49, UR23, R24, 0x96, !PT ;  /* 0x0000001731057c12 */ /* 0x004fe2000f8e9618 */
[C---:B------:R-:W-:Y:S01]  /*ee50*/  FMUL.FTZ R24, R2.reuse, R160 ;  /* 0x000000a002187220 */ /* 0x040fe20000410000 */
[----:B------:R-:W-:Y:S03]  /*ee60*/  UIADD3 UR23, UR27, 0x646e171e, URZ ;  /* 0x646e171e1b177890 */ /* 0x000fe6000fffe03f */
[----:B------:R-:W-:Y:S04]  /*ee70*/  IMAD.WIDE.U32 R44, R5, -0x326172a9, RZ ;  /* 0xcd9e8d57052c7825 */ /* 0x000fe800078e00ff */
[----:B------:R-:W-:Y:S01]  /*ee80*/  FMUL.FTZ R5, R3, R137 ;  /* 0x0000008903057220 */ /* 0x000fe20000410000 */
[----:B------:R-:W-:Y:S01]  /*ee90*/  IMAD.MOV.U32 R137, RZ, RZ, R36 ;  /* 0x000000ffff897224 */ /* 0x000fe200078e0024 */
[----:B------:R-:W-:Y:S01]  /*eea0*/  LOP3.LUT R10, R45, UR21, R212, 0x96, !PT ;  /* 0x000000152d0a7c12 */ /* 0x000fe2000f8e96d4 */
[----:B------:R-:W-:Y:S02]  /*eeb0*/  IMAD.MOV.U32 R132, RZ, RZ, R44 ;  /* 0x000000ffff847224 */ /* 0x000fe400078e002c */
[C---:B------:R-:W-:Y:S01]  /*eec0*/  FMUL.FTZ R44, R2.reuse, R148 ;  /* 0x00000094022c7220 */ /* 0x040fe20000410000 */
[----:B------:R-:W-:Y:S02]  /*eed0*/  IMAD.MOV.U32 R133, RZ, RZ, R45 ;  /* 0x000000ffff857224 */ /* 0x000fe400078e002d */
[----:B------:R-:W-:Y:S01]  /*eee0*/  FMUL.FTZ R45, R2, R149 ;  /* 0x00000095022d7220 */ /* 0x000fe20000410000 */
[----:B------:R-:W-:Y:S02]  /*eef0*/  IMAD.MOV.U32 R212, RZ, RZ, R48 ;  /* 0x000000ffffd47224 */ /* 0x000fe400078e0030 */
[C---:B------:R-:W-:Y:S01]  /*ef00*/  FMUL.FTZ R48, R3.reuse, R116 ;  /* 0x0000007403307220 */ /* 0x040fe20000410000 */
[----:B------:R-:W-:Y:S02]  /*ef10*/  IMAD.MOV.U32 R189, RZ, RZ, R133 ;  /* 0x000000ffffbd7224 */ /* 0x000fe400078e0085 */
[C---:B------:R-:W-:Y:S01]  /*ef20*/  FMUL.FTZ R36, R3.reuse, R120 ;  /* 0x0000007803247220 */ /* 0x040fe20000410000 */
[----:B------:R-:W-:Y:S04]  /*ef30*/  IMAD.WIDE.U32 R110, R10, -0x2daee0ad, RZ ;  /* 0xd2511f530a6e7825 */ /* 0x000fe800078e00ff */
[----:B------:R-:W-:Y:S01]  /*ef40*/  FFMA.FTZ R116, R3, R221, R188 ;  /* 0x000000dd03747223 */ /* 0x000fe200000100bc */
[----:B------:R-:W-:Y:S01]  /*ef50*/  MUFU.EX2 R120, R196 ;  /* 0x000000c400787308 */ /* 0x000fe20000000800 */
[C---:B------:R-:W-:Y:S01]  /*ef60*/  FMUL.FTZ R10, R0.reuse, R170 ;  /* 0x000000aa000a7220 */ /* 0x040fe20000410000 */
[--C-:B---3--:R-:W-:Y:S01]  /*ef70*/  LOP3.LUT R8, R213, UR22, R26.reuse, 0x96, !PT ;  /* 0x00000016d5087c12 */ /* 0x108fe2000f8e961a */
[----:B------:R-:W-:Y:S02]  /*ef80*/  IMAD.MOV.U32 R213, RZ, RZ, R49 ;  /* 0x000000ffffd57224 */ /* 0x000fe400078e0031 */
[----:B------:R-:W-:Y:S01]  /*ef90*/  FMUL.FTZ R49, R3, R117 ;  /* 0x0000007503317220 */ /* 0x000fe20000410000 */
[----:B------:R-:W-:Y:S02]  /*efa0*/  IMAD.MOV.U32 R148, RZ, RZ, R26 ;  /* 0x000000ffff947224 */ /* 0x000fe400078e001a */
[----:B------:R-:W-:Y:S01]  /*efb0*/  FMUL.FTZ R26, R0, R162 ;  /* 0x000000a2001a7220 */ /* 0x000fe20000410000 */
[----:B------:R-:W-:Y:S01]  /*efc0*/  IMAD.WIDE.U32 R8, R8, -0x2daee0ad, RZ ;  /* 0xd2511f5308087825 */ /* 0x000fe200078e00ff */
[----:B------:R-:W-:Y:S03]  /*efd0*/  MUFU.EX2 R117, R197 ;  /* 0x000000c500757308 */ /* 0x000fe60000000800 */
[----:B------:R-:W-:Y:S01]  /*efe0*/  IMAD.MOV.U32 R149, RZ, RZ, R27 ;  /* 0x000000ffff957224 */ /* 0x000fe200078e001b */
[----:B------:R-:W-:Y:S01]  /*eff0*/  LOP3.LUT R108, R9, UR8, R212, 0x96, !PT ;  /* 0x00000008096c7c12 */ /* 0x000fe2000f8e96d4 */
[C---:B------:R-:W-:Y:S01]  /*f000*/  FMUL.FTZ R9, R2.reuse, R169 ;  /* 0x000000a902097220 */ /* 0x040fe20000410000 */
[----:B------:R-:W-:Y:S01]  /*f010*/  LOP3.LUT R3, R111, UR17, R8, 0x96, !PT ;  /* 0x000000116f037c12 */ /* 0x000fe2000f8e9608 */
[----:B------:R-:W-:Y:S01]  /*f020*/  FMUL.FTZ R8, R2, R168 ;  /* 0x000000a802087220 */ /* 0x000fe20000410000 */
[----:B------:R-:W-:Y:S01]  /*f030*/  FMUL.FTZ R27, R0, R163 ;  /* 0x000000a3001b7220 */ /* 0x000fe20000410000 */
[----:B------:R-:W-:Y:S01]  /*f040*/  IMAD.WIDE.U32 R108, R108, -0x326172a9, RZ ;  /* 0xcd9e8d576c6c7825 */ /* 0x000fe200078e00ff */
[----:B------:R-:W-:Y:S03]  /*f050*/  MUFU.EX2 R111, R201 ;  /* 0x000000c9006f7308 */ /* 0x000fe60000000800 */
[----:B----4-:R-:W-:Y:S01]  /*f060*/  FFMA.FTZ R114, R100, R11, R137 ;  /* 0x0000000b64727223 */ /* 0x010fe20000010089 */
[----:B------:R-:W-:Y:S01]  /*f070*/  IMAD.MOV.U32 R169, RZ, RZ, R136 ;  /* 0x000000ffffa97224 */ /* 0x000fe200078e0088 */
[----:B------:R-:W-:Y:S01]  /*f080*/  LOP3.LUT R106, R109, UR20, R132, 0x96, !PT ;  /* 0x000000146d6a7c12 */ /* 0x000fe2000f8e9684 */
[----:B------:R-:W2:Y:S01]  /*f090*/  LDL.LU R11, [R1+0x130] ;  /* 0x00013000010b7983 */ /* 0x000ea20000300800 */
[----:B------:R-:W-:Y:S02]  /*f0a0*/  IMAD.MOV.U32 R166, RZ, RZ, R148 ;  /* 0x000000ffffa67224 */ /* 0x000fe400078e0094 */
[----:B------:R-:W-:Y:S01]  /*f0b0*/  IMAD.MOV.U32 R148, RZ, RZ, R134 ;  /* 0x000000ffff947224 */ /* 0x000fe200078e0086 */
[----:B------:R-:W-:Y:S01]  /*f0c0*/  MUFU.EX2 R201, R242 ;  /* 0x000000f200c97308 */ /* 0x000fe20000000800 */
[----:B------:R-:W-:Y:S04]  /*f0d0*/  IMAD.WIDE.U32 R106, R106, -0x2daee0ad, RZ ;  /* 0xd2511f536a6a7825 */ /* 0x000fe800078e00ff */
[----:B------:R-:W-:Y:S02]  /*f0e0*/  IMAD.MOV.U32 R163, RZ, RZ, R139 ;  /* 0x000000ffffa37224 */ /* 0x000fe400078e008b */
[----:B------:R-:W-:Y:S03]  /*f0f0*/  IMAD.MOV.U32 R139, RZ, RZ, R125 ;  /* 0x000000ffff8b7224 */ /* 0x000fe600078e007d */
[----:B------:R-:W-:Y:S01]  /*f100*/  MUFU.EX2 R197, R239 ;  /* 0x000000ef00c57308 */ /* 0x000fe20000000800 */
[----:B------:R-:W-:Y:S02]  /*f110*/  IMAD.MOV.U32 R167, RZ, RZ, R149 ;  /* 0x000000ffffa77224 */ /* 0x000fe400078e0095 */
[----:B------:R-:W-:Y:S02]  /*f120*/  IMAD.MOV.U32 R149, RZ, RZ, R135 ;  /* 0x000000ffff957224 */ /* 0x000fe400078e0087 */
[----:B------:R-:W1:Y:S01]  /*f130*/  LDC R135, c[0x0][0x2d8] ;  /* 0x0000b600ff877b82 */ /* 0x000e620000000800 */
[----:B------:R-:W-:Y:S02]  /*f140*/  IMAD.MOV.U32 R162, RZ, RZ, R138 ;  /* 0x000000ffffa27224 */ /* 0x000fe400078e008a */
[----:B------:R-:W-:Y:S02]  /*f150*/  IMAD.MOV.U32 R138, RZ, RZ, R124 ;  /* 0x000000ffff8a7224 */ /* 0x000fe400078e007c */
[----:B------:R-:W3:Y:S02]  /*f160*/  MUFU.EX2 R124, R210 ;  /* 0x000000d2007c7308 */ /* 0x000ee40000000800 */
[----:B---3--:R-:W-:Y:S01]  /*f170*/  F2FP.BF16.F32.PACK_AB R146, R123, R124 ;  /* 0x0000007c7b92723e */ /* 0x008fe200000010ff */
[----:B--2---:R-:W-:Y:S01]  /*f180*/  FFMA.FTZ R105, R2, R11, R187 ;  /* 0x0000000b02697223 */ /* 0x004fe200000100bb */
[C---:B------:R-:W-:Y:S01]  /*f190*/  FMUL.FTZ R11, R0.reuse, R171 ;  /* 0x000000ab000b7220 */ /* 0x040fe20000410000 */
[----:B------:R-:W2:Y:S04]  /*f1a0*/  LDL.LU R2, [R1+0x12c] ;  /* 0x00012c0001027983 */ /* 0x000ea80000300800 */
[----:B------:R4:W3:Y:S04]  /*f1b0*/  LDL.S16 R134, [R1+0x68] ;  /* 0x0000680001867983 */ /* 0x0008e80000100600 */
[----:B------:R4:W5:Y:S04]  /*f1c0*/  LDL.S16 R133, [R1+0x64] ;  /* 0x0000640001857983 */ /* 0x0009680000100600 */
[----:B------:R4:W4:Y:S01]  /*f1d0*/  LDL.S16 R131, [R1+0x58] ;  /* 0x0000580001837983 */ /* 0x0009220000100600 */
[----:B--2---:R-:W-:Y:S01]  /*f1e0*/  FFMA.FTZ R100, R0, R2, R186 ;  /* 0x0000000200647223 */ /* 0x004fe200000100ba */
[----:B------:R-:W-:Y:S01]  /*f1f0*/  LOP3.LUT R0, R107, UR10, R110, 0x96, !PT ;  /* 0x0000000a6b007c12 */ /* 0x000fe2000f8e966e */
[----:B------:R-:W-:Y:S01]  /*f200*/  IMAD.WIDE.U32 R2, R3, -0x326172a9, RZ ;  /* 0xcd9e8d5703027825 */ /* 0x000fe200078e00ff */
[----:B------:R-:W-:Y:S02]  /*f210*/  F2FP.BF16.F32.PACK_AB R107, R247, R137 ;  /* 0x00000089f76b723e */ /* 0x000fe400000010ff */
[----:B------:R2:W2:Y:S01]  /*f220*/  LDL.S16 R137, [R1+0x6c] ;  /* 0x00006c0001897983 */ /* 0x0004a20000100600 */
[----:B------:R-:W-:Y:S01]  /*f230*/  IMAD.WIDE.U32 R170, R0, -0x326172a9, RZ ;  /* 0xcd9e8d5700aa7825 */ /* 0x000fe200078e00ff */
[----:B------:R-:W-:Y:S02]  /*f240*/  LOP3.LUT R108, R3, UR11, R108, 0x96, !PT ;  /* 0x0000000b036c7c12 */ /* 0x000fe4000f8e966c */
[C---:B------:R-:W-:Y:S01]  /*f250*/  F2FP.BF16.F32.PACK_AB R3, R180.reuse, R188 ;  /* 0x000000bcb403723e */ /* 0x040fe200000010ff */
[----:B------:R-:W-:Y:S01]  /*f260*/  IMAD.MOV.U32 R188, RZ, RZ, R132 ;  /* 0x000000ffffbc7224 */ /* 0x000fe200078e0084 */
[----:B------:R-:W-:Y:S01]  /*f270*/  LOP3.LUT R164, R171, UR9, R2, 0x96, !PT ;  /* 0x00000009aba47c12 */ /* 0x000fe2000f8e9602 */
[----:B------:R1:W2:Y:S01]  /*f280*/  LDL.S16 R132, [R1+0x60] ;  /* 0x0000600001847983 */ /* 0x0002a20000100600 */
[----:B------:R-:W-:Y:S01]  /*f290*/  FADD.FTZ R2, R180, R116 ;  /* 0x00000074b4027221 */ /* 0x000fe20000010000 */
[----:B------:R-:W-:Y:S01]  /*f2a0*/  IMAD.WIDE.U32 R220, R108, -0x2daee0ad, RZ ;  /* 0xd2511f536cdc7825 */ /* 0x000fe200078e00ff */
[C---:B------:R-:W-:Y:S03]  /*f2b0*/  F2FP.BF16.F32.PACK_AB R108, R181.reuse, R186 ;  /* 0x000000bab56c723e */ /* 0x040fe600000010ff */
[----:B------:R-:W-:Y:S01]  /*f2c0*/  FADD.FTZ R110, R181, R100 ;  /* 0x00000064b56e7221 */ /* 0x000fe20000010000 */
[--C-:B------:R-:W-:Y:S01]  /*f2d0*/  FADD.FTZ R100, R182, R2.reuse ;  /* 0x00000002b6647221 */ /* 0x100fe20000010000 */
[----:B------:R-:W-:Y:S01]  /*f2e0*/  PRMT R2, R3, 0x7632, R2 ;  /* 0x0000763203027816 */ /* 0x000fe20000000002 */
[----:B-----5:R-:W-:Y:S01]  /*f2f0*/  @!P4 HFMA2.BF16_V2 R133, -RZ.H0_H0, RZ.H0_H0, -R107.H0_H0 ;  /* 0x200000ffff85c231 */ /* 0x020fe2000034096b */
[----:B------:R-:W-:Y:S01]  /*f300*/  LOP3.LUT R160, R221, UR25, R106, 0x96, !PT ;  /* 0x00000019dda07c12 */ /* 0x000fe2000f8e966a */
[--C-:B------:R-:W-:Y:S01]  /*f310*/  FADD.FTZ R106, R184, R105.reuse ;  /* 0x00000069b86a7221 */ /* 0x100fe20000010000 */
[----:B------:R-:W-:Y:S01]  /*f320*/  PRMT R105, R107, 0x7632, R105 ;  /* 0x000076326b697816 */ /* 0x000fe20000000069 */
[----:B---3--:R-:W-:Y:S01]  /*f330*/  @!P5 HFMA2.BF16_V2 R134, -RZ.H0_H0, RZ.H0_H0, -R2.H0_H0 ;  /* 0x200000ffff86d231 */ /* 0x008fe20000340902 */
[----:B------:R-:W-:Y:S01]  /*f340*/  PRMT R142, R133, 0x7610, R142 ;  /* 0x00007610858e7816 */ /* 0x000fe2000000008e */
[----:B------:R-:W-:Y:S04]  /*f350*/  IMAD.WIDE.U32 R160, R160, -0x326172a9, RZ ;  /* 0xcd9e8d57a0a07825 */ /* 0x000fe800078e00ff */
[----:B------:R-:W-:Y:S01]  /*f360*/  FADD.FTZ R116, R247, R114 ;  /* 0x00000072f7747221 */ /* 0x000fe20000010000 */
[----:B------:R-:W-:Y:S01]  /*f370*/  PRMT R126, R134, 0x7610, R126 ;  /* 0x00007610867e7816 */ /* 0x000fe2000000007e */
[----:B------:R-:W-:Y:S01]  /*f380*/  FADD.FTZ R125, R179, R100 ;  /* 0x00000064b37d7221 */ /* 0x000fe20000010000 */
[----:B------:R-:W-:Y:S01]  /*f390*/  LOP3.LUT R109, R161, UR24, R170, 0x96, !PT ;  /* 0x00000018a16d7c12 */ /* 0x000fe2000f8e96aa */
[----:B------:R-:W-:Y:S01]  /*f3a0*/  FADD.FTZ R100, R185, R116 ;  /* 0x00000074b9647221 */ /* 0x000fe20000010000 */
[----:B------:R-:W-:Y:S01]  /*f3b0*/  F2FP.BF16.F32.PACK_AB R114, R179, R182 ;  /* 0x000000b6b372723e */ /* 0x000fe200000010ff */
[----:B------:R-:W-:Y:S01]  /*f3c0*/  FADD.FTZ R106, R183, R106 ;  /* 0x0000006ab76a7221 */ /* 0x000fe20000010000 */
[----:B------:R-:W-:Y:S01]  /*f3d0*/  LOP3.LUT R0, R109, 0xff, RZ, 0xc0, !PT ;  /* 0x000000ff6d007812 */ /* 0x000fe200078ec0ff */
[----:B------:R-:W-:Y:S01]  /*f3e0*/  IMAD.MOV.U32 R186, RZ, RZ, R166 ;  /* 0x000000ffffba7224 */ /* 0x000fe200078e00a6 */
[----:B------:R-:W-:Y:S01]  /*f3f0*/  F2FP.BF16.F32.PACK_AB R116, R178, R185 ;  /* 0x000000b9b274723e */ /* 0x000fe200000010ff */
[----:B------:R-:W-:Y:S01]  /*f400*/  IMAD.MOV.U32 R166, RZ, RZ, R212 ;  /* 0x000000ffffa67224 */ /* 0x000fe200078e00d4 */
[----:B------:R-:W-:Y:S01]  /*f410*/  ISETP.LE.U32.AND P2, PT, R0, UR13, PT ;  /* 0x0000000d00007c0c */ /* 0x000fe2000bf43070 */
[----:B------:R-:W-:Y:S01]  /*f420*/  IMAD.MOV.U32 R180, RZ, RZ, R138 ;  /* 0x000000ffffb47224 */ /* 0x000fe200078e008a */
[----:B------:R-:W-:Y:S01]  /*f430*/  F2FP.BF16.F32.PACK_AB R0, R184, R187 ;  /* 0x000000bbb800723e */ /* 0x000fe200000010ff */
[----:B------:R-:W-:Y:S01]  /*f440*/  FADD.FTZ R110, R176, R110 ;  /* 0x0000006eb06e7221 */ /* 0x000fe20000010000 */
[----:B------:R-:W-:Y:S01]  /*f450*/  IMAD.MOV.U32 R187, RZ, RZ, R167 ;  /* 0x000000ffffbb7224 */ /* 0x000fe200078e00a7 */
[----:B------:R-:W-:Y:S01]  /*f460*/  MUFU.EX2 R138, R237 ;  /* 0x000000ed008a7308 */ /* 0x000fe20000000800 */
[----:B------:R-:W-:Y:S01]  /*f470*/  PRMT R119, R0, 0x7632, R119 ;  /* 0x0000763200777816 */ /* 0x000fe20000000077 */
[----:B------:R-:W-:Y:S02]  /*f480*/  IMAD.MOV.U32 R167, RZ, RZ, R213 ;  /* 0x000000ffffa77224 */ /* 0x000fe400078e00d5 */
[----:B------:R-:W-:Y:S02]  /*f490*/  IMAD.MOV.U32 R181, RZ, RZ, R139 ;  /* 0x000000ffffb57224 */ /* 0x000fe400078e008b */
[----:B------:R-:W-:Y:S02]  /*f4a0*/  IMAD.MOV.U32 R182, RZ, RZ, R180 ;  /* 0x000000ffffb67224 */ /* 0x000fe400078e00b4 */
[----:B----4-:R-:W-:Y:S02]  /*f4b0*/  @!P2 HFMA2.BF16_V2 R131, -RZ.H0_H0, RZ.H0_H0, -R0.H0_H0 ;  /* 0x200000ffff83a231 */ /* 0x010fe40000340900 */
[----:B------:R-:W-:Y:S01]  /*f4c0*/  IMAD.MOV.U32 R180, RZ, RZ, R162 ;  /* 0x000000ffffb47224 */ /* 0x000fe200078e00a2 */
[----:B------:R-:W-:Y:S02]  /*f4d0*/  MUFU.EX2 R139, R219 ;  /* 0x000000db008b7308 */ /* 0x000fe40000000800 */
[----:B------:R-:W-:Y:S01]  /*f4e0*/  PRMT R140, R131, 0x7610, R140 ;  /* 0x00007610838c7816 */ /* 0x000fe2000000008c */
[----:B--2---:R-:W-:Y:S05]  /*f4f0*/  @!P6 HFMA2.BF16_V2 R137, -RZ.H0_H0, RZ.H0_H0, -R3.H0_H0 ;  /* 0x200000ffff89e231 */ /* 0x004fea0000340903 */
[----:B------:R-:W-:Y:S01]  /*f500*/  PRMT R127, R137, 0x7610, R127 ;  /* 0x00007610897f7816 */ /* 0x000fe2000000007f */
[----:B------:R2:W-:Y:S01]  /*f510*/  @!P6 STL.S16 [R1+0x6c], R137 ;  /* 0x00006c890100e387 */ /* 0x0005e20000100600 */
[----:B------:R-:W-:Y:S03]  /*f520*/  @!P3 HFMA2.BF16_V2 R132, -RZ.H0_H0, RZ.H0_H0, -R105.H0_H0 ;  /* 0x200000ffff84b231 */ /* 0x000fe60000340969 */
[----:B------:R1:W-:Y:S02]  /*f530*/  @!P5 STL.S16 [R1+0x68], R134 ;  /* 0x000068860100d387 */ /* 0x0003e40000100600 */
[----:B------:R-:W-:Y:S02]  /*f540*/  PRMT R130, R132, 0x7610, R130 ;  /* 0x0000761084827816 */ /* 0x000fe40000000082 */
[----:B------:R3:W-:Y:S04]  /*f550*/  @!P4 STL.S16 [R1+0x64], R133 ;  /* 0x000064850100c387 */ /* 0x0007e80000100600 */
[----:B------:R4:W-:Y:S04]  /*f560*/  @!P3 STL.S16 [R1+0x60], R132 ;  /* 0x000060840100b387 */ /* 0x0009e80000100600 */
[----:B------:R5:W-:Y:S04]  /*f570*/  @!P2 STL.S16 [R1+0x58], R131 ;  /* 0x000058830100a387 */ /* 0x000be80000100600 */
[----:B------:R5:W5:Y:S01]  /*f580*/  LDL.S16 R136, [R1+0x80] ;  /* 0x0000800001887983 */ /* 0x000b620000100600 */
[----:B--2---:R-:W-:Y:S01]  /*f590*/  FADD.FTZ R137, R128, R110 ;  /* 0x0000006e80897221 */ /* 0x004fe20000010000 */
[----:B------:R-:W-:Y:S01]  /*f5a0*/  F2FP.BF16.F32.PACK_AB R110, R112, R120 ;  /* 0x00000078706e723e */ /* 0x000fe200000010ff */
[----:B-1----:R-:W-:Y:S02]  /*f5b0*/  IMAD.SHL.U32 R134, R135, 0x8, RZ ;  /* 0x0000000887867824 */ /* 0x002fe400078e00ff */
[----:B---3--:R-:W-:Y:S01]  /*f5c0*/  FADD.FTZ R133, R178, R100 ;  /* 0x00000064b2857221 */ /* 0x008fe20000010000 */
[C---:B------:R-:W-:Y:S01]  /*f5d0*/  F2FP.BF16.F32.PACK_AB R100, R177.reuse, R183 ;  /* 0x000000b7b164723e */ /* 0x040fe200000010ff */
[----:B------:R-:W-:Y:S01]  /*f5e0*/  FADD.FTZ R177, R177, R106 ;  /* 0x0000006ab1b17221 */ /* 0x000fe20000010000 */
[----:B------:R-:W-:Y:S01]  /*f5f0*/  F2FP.BF16.F32.PACK_AB R106, R128, R176 ;  /* 0x000000b0806a723e */ /* 0x000fe200000010ff */
[----:B------:R-:W-:Y:S01]  /*f600*/  IMAD.MOV.U32 R183, RZ, RZ, R181 ;  /* 0x000000ffffb77224 */ /* 0x000fe200078e00b5 */
[----:B------:R-:W-:Y:S01]  /*f610*/  PRMT R128, R3, 0x5410, R2 ;  /* 0x0000541003807816 */ /* 0x000fe20000000002 */
[----:B----4-:R-:W-:Y:S01]  /*f620*/  MUFU.EX2 R132, R204 ;  /* 0x000000cc00847308 */ /* 0x010fe20000000800 */
[----:B------:R-:W-:Y:S01]  /*f630*/  @!P5 PRMT R2, R126, 0x5410, RZ ;  /* 0x000054107e02d816 */ /* 0x000fe200000000ff */
[----:B------:R-:W-:Y:S01]  /*f640*/  IMAD.MOV.U32 R181, RZ, RZ, R163 ;  /* 0x000000ffffb57224 */ /* 0x000fe200078e00a3 */
[----:B------:R-:W-:Y:S01]  /*f650*/  PRMT R126, R107, 0x5410, R105 ;  /* 0x000054106b7e7816 */ /* 0x000fe20000000069 */
[----:B------:R-:W-:Y:S01]  /*f660*/  IMAD.MOV.U32 R181, RZ, RZ, R187 ;  /* 0x000000ffffb57224 */ /* 0x000fe200078e00bb */
[----:B------:R-:W-:Y:S01]  /*f670*/  @!P3 PRMT R105, R130, 0x5410, RZ ;  /* 0x000054108269b816 */ /* 0x000fe200000000ff */
[----:B------:R-:W-:Y:S01]  /*f680*/  STG.E.U16 desc[UR18][R208.64+0x2], R2 ;  /* 0x00000202d0007986 */ /* 0x000fe2000c101512 */
[----:B------:R-:W-:Y:S03]  /*f690*/  PRMT R130, R0, 0x5410, R119 ;  /* 0x0000541000827816 */ /* 0x000fe60000000077 */
[----:B-----5:R1:W2:Y:S01]  /*f6a0*/  MUFU.EX2 R131, R211 ;  /* 0x000000d300837308 */ /* 0x0202a20000000800 */
[----:B------:R-:W-:Y:S01]  /*f6b0*/  @!P2 PRMT R0, R140, 0x5410, RZ ;  /* 0x000054108c00a816 */ /* 0x000fe200000000ff */
[----:B------:R-:W-:Y:S01]  /*f6c0*/  IMAD.MOV.U32 R187, RZ, RZ, R167 ;  /* 0x000000ffffbb7224 */ /* 0x000fe200078e00a7 */
[----:B------:R-:W-:Y:S01]  /*f6d0*/  @!P6 PRMT R3, R127, 0x5410, RZ ;  /* 0x000054107f03e816 */ /* 0x000fe200000000ff */
[----:B------:R4:W3:Y:S01]  /*f6e0*/  LDL.S16 R140, [R1+0x74] ;  /* 0x00007400018c7983 */ /* 0x0008e20000100600 */
[----:B------:R-:W-:Y:S01]  /*f6f0*/  LEA R210, P0, R134, R208, 0x1 ;  /* 0x000000d086d27211 */ /* 0x000fe200078008ff */
[----:B------:R-:W-:Y:S01]  /*f700*/  IMAD.WIDE.U32 R162, R236, -0x2daee0ad, RZ ;  /* 0xd2511f53eca27825 */ /* 0x000fe200078e00ff */
[----:B------:R-:W-:Y:S01]  /*f710*/  @!P4 PRMT R107, R142, 0x5410, RZ ;  /* 0x000054108e6bc816 */ /* 0x000fe200000000ff */
[----:B------:R5:W-:Y:S02]  /*f720*/  STG.E.U16 desc[UR18][R208.64], R3 ;  /* 0x00000003d0007986 */ /* 0x000be4000c101512 */
[----:B------:R-:W-:Y:S01]  /*f730*/  MUFU.EX2 R127, R202 ;  /* 0x000000ca007f7308 */ /* 0x000fe20000000800 */
[----:B-1----:R-:W-:Y:S09]  /*f740*/  LEA.HI.X.SX32 R211, R134, R209, 0x1, P0 ;  /* 0x000000d186d37211 */ /* 0x002ff200000f0eff */
[----:B------:R-:W-:Y:S01]  /*f750*/  MUFU.EX2 R202, R245 ;  /* 0x000000f500ca7308 */ /* 0x000fe20000000800 */
[----:B--2---:R-:W-:Y:S01]  /*f760*/  F2FP.BF16.F32.PACK_AB R150, R131, R132 ;  /* 0x000000848396723e */ /* 0x004fe200000010ff */
[----:B------:R1:W-:Y:S04]  /*f770*/  STG.E.U16 desc[UR18][R210.64], R107 ;  /* 0x0000006bd2007986 */ /* 0x0003e8000c101512 */
[----:B------:R2:W-:Y:S01]  /*f780*/  STG.E.U16 desc[UR18][R210.64+0x2], R105 ;  /* 0x00000269d2007986 */ /* 0x0005e2000c101512 */
[----:B-----5:R-:W-:Y:S03]  /*f790*/  FADD.FTZ R3, R120, R125 ;  /* 0x0000007d78037221 */ /* 0x020fe60000010000 */
[----:B------:R-:W5:Y:S01]  /*f7a0*/  MUFU.EX2 R120, R203 ;  /* 0x000000cb00787308 */ /* 0x000f620000000800 */
[----:B------:R-:W-:Y:S01]  /*f7b0*/  FADD.FTZ R143, R112, R3 ;  /* 0x00000003708f7221 */ /* 0x000fe20000010000 */
[----:B------:R-:W-:Y:S01]  /*f7c0*/  F2FP.BF16.F32.PACK_AB R112, R111, R129 ;  /* 0x000000816f70723e */ /* 0x000fe200000010ff */
[----:B------:R-:W-:Y:S05]  /*f7d0*/  IMAD.WIDE R2, R135, 0x70, R210 ;  /* 0x0000007087027825 */ /* 0x000fea00078e02d2 */
[----:B------:R4:W-:Y:S01]  /*f7e0*/  STG.E.U16 desc[UR18][R2.64], R0 ;  /* 0x0000000002007986 */ /* 0x0009e2000c101512 */
[----:B-1----:R-:W-:Y:S04]  /*f7f0*/  SHF.R.U32.HI R107, RZ, 0x10, R174 ;  /* 0x00000010ff6b7819 */ /* 0x002fe800000116ae */
[----:B------:R-:W-:Y:S01]  /*f800*/  LOP3.LUT R107, R107, 0xff, RZ, 0xc0, !PT ;  /* 0x000000ff6b6b7812 */ /* 0x000fe200078ec0ff */
[----:B--2---:R-:W-:Y:S01]  /*f810*/  MUFU.EX2 R105, R227 ;  /* 0x000000e300697308 */ /* 0x004fe20000000800 */
[----:B-----5:R-:W-:Y:S02]  /*f820*/  F2FP.BF16.F32.PACK_AB R154, R120, R127 ;  /* 0x0000007f789a723e */ /* 0x020fe400000010ff */
[----:B----4-:R-:W-:Y:S07]  /*f830*/  LOP3.LUT R0, R109, 0xffff, RZ, 0xc0, !PT ;  /* 0x0000ffff6d007812 */ /* 0x010fee00078ec0ff */
[----:B------:R-:W1:Y:S01]  /*f840*/  MUFU.EX2 R3, R229 ;  /* 0x000000e500037308 */ /* 0x000e620000000800 */
[----:B------:R-:W-:Y:S02]  /*f850*/  LOP3.LUT R2, R174, 0xff, RZ, 0xc0, !PT ;  /* 0x000000ffae027812 */ /* 0x000fe400078ec0ff */
[----:B------:R-:W-:Y:S02]  /*f860*/  SHF.R.U32.HI R0, RZ, 0x8, R0 ;  /* 0x00000008ff007819 */ /* 0x000fe40000011600 */
[----:B------:R-:W-:Y:S02]  /*f870*/  ISETP.LE.U32.AND P2, PT, R2, UR13, PT ;  /* 0x0000000d02007c0c */ /* 0x000fe4000bf43070 */
[----:B------:R-:W-:Y:S02]  /*f880*/  LOP3.LUT R0, R0, 0xffff, RZ, 0xc0, !PT ;  /* 0x0000ffff00007812 */ /* 0x000fe400078ec0ff */
[--C-:B------:R-:W-:Y:S02]  /*f890*/  SHF.R.U32.HI R2, RZ, 0x10, R109.reuse ;  /* 0x00000010ff027819 */ /* 0x100fe4000001166d */
[----:B------:R-:W-:Y:S01]  /*f8a0*/  ISETP.LE.U32.AND P3, PT, R0, UR13, PT ;  /* 0x0000000d00007c0c */ /* 0x000fe2000bf63070 */
[----:B------:R-:W-:Y:S01]  /*f8b0*/  IMAD R0, R135, 0x38, R134 ;  /* 0x0000003887007824 */ /* 0x000fe200078e0286 */
[----:B------:R-:W-:Y:S01]  /*f8c0*/  LOP3.LUT R2, R2, 0xff, RZ, 0xc0, !PT ;  /* 0x000000ff02027812 */ /* 0x000fe200078ec0ff */
[----:B------:R-:W-:Y:S01]  /*f8d0*/  MUFU.EX2 R134, R226 ;  /* 0x000000e200867308 */ /* 0x000fe20000000800 */
[----:B------:R-:W-:Y:S01]  /*f8e0*/  SHF.R.U32.HI R109, RZ, 0x18, R109 ;  /* 0x00000018ff6d7819 */ /* 0x000fe2000001166d */
[----:B------:R-:W-:Y:S01]  /*f8f0*/  VIADD R0, R0, 0x1 ;  /* 0x0000000100007836 */ /* 0x000fe20000000000 */
[----:B------:R-:W-:Y:S02]  /*f900*/  ISETP.LE.U32.AND P6, PT, R2, UR13, PT ;  /* 0x0000000d02007c0c */ /* 0x000fe4000bfc3070 */
[----:B------:R-:W-:Y:S02]  /*f910*/  LOP3.LUT R2, R174, 0xffff, RZ, 0xc0, !PT ;  /* 0x0000ffffae027812 */ /* 0x000fe400078ec0ff */
[CC--:B------:R-:W-:Y:S02]  /*f920*/  LEA R214, P5, R0.reuse, R208.reuse, 0x1 ;  /* 0x000000d000d67211 */ /* 0x0c0fe400078a08ff */
[----:B------:R-:W-:Y:S02]  /*f930*/  SHF.R.U32.HI R2, RZ, 0x8, R2 ;  /* 0x00000008ff027819 */ /* 0x000fe40000011602 */
[----:B------:R-:W-:Y:S02]  /*f940*/  LEA.HI.X.SX32 R215, R0, R209, 0x1, P5 ;  /* 0x000000d100d77211 */ /* 0x000fe400028f0eff */
[----:B------:R-:W-:Y:S02]  /*f950*/  LOP3.LUT R2, R2, 0xffff, RZ, 0xc0, !PT ;  /* 0x0000ffff02027812 */ /* 0x000fe400078ec0ff */
[----:B------:R-:W-:Y:S01]  /*f960*/  ISETP.LE.U32.AND P4, PT, R109, UR13, PT ;  /* 0x0000000d6d007c0c */ /* 0x000fe2000bf83070 */
[----:B------:R-:W-:Y:S01]  /*f970*/  IMAD R109, R135, 0x48, RZ ;  /* 0x00000048876d7824 */ /* 0x000fe200078e02ff */
[----:B------:R-:W-:Y:S01]  /*f980*/  ISETP.LE.U32.AND P5, PT, R2, UR13, PT ;  /* 0x0000000d02007c0c */ /* 0x000fe2000bfa3070 */
[----:B------:R-:W2:Y:S01]  /*f990*/  MUFU.EX2 R135, R225 ;  /* 0x000000e100877308 */ /* 0x000ea20000000800 */
[----:B------:R-:W-:Y:S02]  /*f9a0*/  SHF.R.U32.HI R0, RZ, 0x18, R174 ;  /* 0x00000018ff007819 */ /* 0x000fe400000116ae */
[----:B------:R-:W-:Y:S02]  /*f9b0*/  LEA R212, P0, R109, R208, 0x1 ;  /* 0x000000d06dd47211 */ /* 0x000fe400078008ff */
[----:B-1----:R-:W-:Y:S02]  /*f9c0*/  F2FP.BF16.F32.PACK_AB R155, R3, R105 ;  /* 0x00000069039b723e */ /* 0x002fe400000010ff */
[----:B------:R-:W-:Y:S02]  /*f9d0*/  LEA.HI.X.SX32 R213, R109, R209, 0x1, P0 ;  /* 0x000000d16dd57211 */ /* 0x000fe400000f0eff */
[----:B------:R-:W-:Y:S02]  /*f9e0*/  ISETP.LE.U32.AND P0, PT, R107, UR13, PT ;  /* 0x0000000d6b007c0c */ /* 0x000fe4000bf03070 */
[----:B------:R-:W-:Y:S02]  /*f9f0*/  PRMT R107, R108, 0x7632, R107 ;  /* 0x000076326c6b7816 */ /* 0x000fe4000000006b */
[----:B--2---:R-:W-:Y:S01]  /*fa00*/  F2FP.BF16.F32.PACK_AB R152, R134, R135 ;  /* 0x000000878698723e */ /* 0x004fe200000010ff */
[----:B------:R-:W-:Y:S05]  /*fa10*/  @!P3 HFMA2.BF16_V2 R136, -RZ.H0_H0, RZ.H0_H0, -R119.H0_H0 ;  /* 0x200000ffff88b231 */ /* 0x000fea0000340977 */
[----:B------:R-:W-:Y:S01]  /*fa20*/  PRMT R141, R136, 0x7610, R141 ;  /* 0x00007610888d7816 */ /* 0x000fe2000000008d */
[----:B------:R1:W-:Y:S03]  /*fa30*/  @!P3 STL.S16 [R1+0x80], R136 ;  /* 0x000080880100b387 */ /* 0x0003e60000100600 */
[----:B------:R-:W-:Y:S01]  /*fa40*/  @!P3 PRMT R119, R141, 0x5410, RZ ;  /* 0x000054108d77b816 */ /* 0x000fe200000000ff */
[----:B------:R2:W4:Y:S01]  /*fa50*/  LDL.S16 R2, [R1+0x78] ;  /* 0x0000780001027983 */ /* 0x0005220000100600 */
[----:B------:R-:W-:Y:S01]  /*fa60*/  ISETP.LE.U32.AND P3, PT, R0, UR13, PT ;  /* 0x0000000d00007c0c */ /* 0x000fe2000bf63070 */
[----:B------:R-:W-:Y:S01]  /*fa70*/  FADD.FTZ R0, R129, R133 ;  /* 0x0000008581007221 */ /* 0x000fe20000010000 */
[----:B------:R-:W-:Y:S01]  /*fa80*/  PRMT R129, R108, 0x5410, R107 ;  /* 0x000054106c817816 */ /* 0x000fe2000000006b */
[----:B------:R-:W5:Y:S01]  /*fa90*/  MUFU.EX2 R141, R217 ;  /* 0x000000d9008d7308 */ /* 0x000f620000000800 */
[----:B------:R-:W-:Y:S09]  /*faa0*/  STG.E.U16 desc[UR18][R214.64], R119 ;  /* 0x00000077d6007986 */ /* 0x000ff2000c101512 */
[----:B------:R-:W-:Y:S01]  /*fab0*/  MUFU.EX2 R133, R224 ;  /* 0x000000e000857308 */ /* 0x000fe20000000800 */
[----:B-----5:R-:W-:Y:S01]  /*fac0*/  F2FP.BF16.F32.PACK_AB R153, R139, R141 ;  /* 0x0000008d8b99723e */ /* 0x020fe200000010ff */
[----:B---3--:R-:W-:Y:S08]  /*fad0*/  @!P6 HFMA2.BF16_V2 R140, -RZ.H0_H0, RZ.H0_H0, -R108.H0_H0 ;  /* 0x200000ffff8ce231 */ /* 0x008ff0000034096c */
[----:B-1----:R-:W-:Y:S01]  /*fae0*/  MUFU.EX2 R136, R223 ;  /* 0x000000df00887308 */ /* 0x002fe20000000800 */
[----:B------:R-:W-:Y:S01]  /*faf0*/  PRMT R109, R140, 0x7610, R109 ;  /* 0x000076108c6d7816 */ /* 0x000fe2000000006d */
[----:B------:R1:W-:Y:S03]  /*fb00*/  @!P6 STL.S16 [R1+0x74], R140 ;  /* 0x0000748c0100e387 */ /* 0x0003e60000100600 */
[----:B------:R-:W-:Y:S01]  /*fb10*/  @!P6 PRMT R108, R109, 0x5410, RZ ;  /* 0x000054106d6ce816 */ /* 0x000fe200000000ff */
[----:B------:R-:W-:Y:S04]  /*fb20*/  FADD.FTZ R109, R118, R177 ;  /* 0x000000b1766d7221 */ /* 0x000fe80000010000 */
[----:B------:R-:W-:Y:S01]  /*fb30*/  FADD.FTZ R142, R113, R109 ;  /* 0x0000006d718e7221 */ /* 0x000fe20000010000 */
[----:B------:R-:W-:Y:S01]  /*fb40*/  FADD.FTZ R109, R122, R137 ;  /* 0x000000897a6d7221 */ /* 0x000fe20000010000 */
[----:B------:R3:W-:Y:S01]  /*fb50*/  STG.E.U16 desc[UR18][R212.64], R108 ;  /* 0x0000006cd4007986 */ /* 0x0007e2000c101512 */
[----:B------:R-:W5:Y:S01]  /*fb60*/  MUFU.EX2 R137, R238 ;  /* 0x000000ee00897308 */ /* 0x000f620000000800 */
[----:B-1----:R-:W-:Y:S01]  /*fb70*/  FADD.FTZ R140, R111, R0 ;  /* 0x000000006f8c7221 */ /* 0x002fe20000010000 */
[----:B------:R-:W-:Y:S01]  /*fb80*/  LOP3.LUT R0, R160, 0xff, RZ, 0xc0, !PT ;  /* 0x000000ffa0007812 */ /* 0x000fe200078ec0ff */
[----:B------:R2:W2:Y:S01]  /*fb90*/  LDL.S16 R111, [R1+0x7c] ;  /* 0x00007c00016f7983 */ /* 0x0004a20000100600 */
[----:B-----5:R-:W-:Y:S02]  /*fba0*/  F2FP.BF16.F32.PACK_AB R157, R137, R138 ;  /* 0x0000008a899d723e */ /* 0x020fe400000010ff */
[----:B------:R-:W-:Y:S02]  /*fbb0*/  ISETP.LE.U32.AND P6, PT, R0, UR13, PT ;  /* 0x0000000d00007c0c */ /* 0x000fe4000bfc3070 */
[----:B------:R-:W-:Y:S02]  /*fbc0*/  LOP3.LUT R0, R160, 0xffff, RZ, 0xc0, !PT ;  /* 0x0000ffffa0007812 */ /* 0x000fe400078ec0ff */
[----:B---3--:R-:W-:Y:S01]  /*fbd0*/  PRMT R108, R146, 0x7632, R108 ;  /* 0x00007632926c7816 */ /* 0x008fe2000000006c */
[----:B----4-:R-:W-:Y:S05]  /*fbe0*/  @!P4 HFMA2.BF16_V2 R2, -RZ.H0_H0, RZ.H0_H0, -R107.H0_H0 ;  /* 0x200000ffff02c231 */ /* 0x010fea000034096b */
[----:B------:R-:W-:Y:S01]  /*fbf0*/  PRMT R125, R2, 0x7610, R125 ;  /* 0x00007610027d7816 */ /* 0x000fe2000000007d */
[----:B------:R1:W-:Y:S03]  /*fc00*/  @!P4 STL.S16 [R1+0x78], R2 ;  /* 0x000078020100c387 */ /* 0x0003e60000100600 */
[----:B------:R-:W-:Y:S01]  /*fc10*/  @!P4 PRMT R107, R125, 0x5410, RZ ;  /* 0x000054107d6bc816 */ /* 0x000fe200000000ff */
[----:B------:R4:W3:Y:S04]  /*fc20*/  LDL.S16 R147, [R1+0x88] ;  /* 0x0000880001937983 */ /* 0x0008e80000100600 */
[----:B------:R-:W-:Y:S01]  /*fc30*/  STG.E.U16 desc[UR18][R212.64+0x2], R107 ;  /* 0x0000026bd4007986 */ /* 0x000fe2000c101512 */
[----:B-1----:R-:W-:Y:S02]  /*fc40*/  SHF.R.U32.HI R2, RZ, 0x8, R0 ;  /* 0x00000008ff027819 */ /* 0x002fe40000011600 */
[----:B------:R-:W-:Y:S02]  /*fc50*/  F2FP.BF16.F32.PACK_AB R0, R113, R118 ;  /* 0x000000767100723e */ /* 0x000fe400000010ff */
[----:B------:R-:W-:Y:S02]  /*fc60*/  F2FP.BF16.F32.PACK_AB R118, R117, R122 ;  /* 0x0000007a7576723e */ /* 0x000fe400000010ff */
[----:B------:R-:W-:Y:S02]  /*fc70*/  PRMT R113, R114, 0x7632, R113 ;  /* 0x0000763272717816 */ /* 0x000fe40000000071 */
[----:B------:R-:W-:Y:S02]  /*fc80*/  LOP3.LUT R2, R2, 0xffff, RZ, 0xc0, !PT ;  /* 0x0000ffff02027812 */ /* 0x000fe400078ec0ff */
[----:B------:R-:W-:Y:S02]  /*fc90*/  PRMT R125, R114, 0x5410, R113 ;  /* 0x00005410727d7816 */ /* 0x000fe40000000071 */
[----:B------:R-:W-:Y:S02]  /*fca0*/  ISETP.LE.U32.AND P4, PT, R2, UR13, PT ;  /* 0x0000000d02007c0c */ /* 0x000fe4000bf83070 */
[--C-:B------:R-:W-:Y:S04]  /*fcb0*/  SHF.R.U32.HI R2, RZ, 0x10, R160.reuse ;  /* 0x00000010ff027819 */ /* 0x100fe800000116a0 */
[----:B------:R-:W-:Y:S01]  /*fcc0*/  LOP3.LUT R2, R2, 0xff, RZ, 0xc0, !PT ;  /* 0x000000ff02027812 */ /* 0x000fe200078ec0ff */
[----:B--2---:R-:W-:Y:S05]  /*fcd0*/  @!P2 HFMA2.BF16_V2 R111, -RZ.H0_H0, RZ.H0_H0, -R114.H0_H0 ;  /* 0x200000ffff6fa231 */ /* 0x004fea0000340972 */
[----:B------:R-:W-:Y:S01]  /*fce0*/  PRMT R165, R111, 0x7610, R165 ;  /* 0x000076106fa57816 */ /* 0x000fe200000000a5 */
[----:B------:R1:W-:Y:S03]  /*fcf0*/  @!P2 STL.S16 [R1+0x7c], R111 ;  /* 0x00007c6f0100a387 */ /* 0x0003e60000100600 */
[----:B------:R-:W-:Y:S01]  /*fd00*/  @!P2 PRMT R114, R165, 0x5410, RZ ;  /* 0x00005410a572a816 */ /* 0x000fe200000000ff */
[----:B------:R-:W-:Y:S01]  /*fd10*/  IMAD.WIDE.U32 R164, R164, -0x2daee0ad, RZ ;  /* 0xd2511f53a4a47825 */ /* 0x000fe200078e00ff */
[----:B------:R-:W-:Y:S02]  /*fd20*/  ISETP.LE.U32.AND P2, PT, R2, UR13, PT ;  /* 0x0000000d02007c0c */ /* 0x000fe4000bf43070 */
[----:B------:R-:W-:Y:S01]  /*fd30*/  SHF.R.U32.HI R2, RZ, 0x18, R160 ;  /* 0x00000018ff027819 */ /* 0x000fe200000116a0 */
[----:B------:R-:W-:Y:S01]  /*fd40*/  STG.E.U16 desc[UR18][R208.64+0x10], R114 ;  /* 0x00001072d0007986 */ /* 0x000fe2000c101512 */
[----:B-1----:R-:W-:Y:S01]  /*fd50*/  FADD.FTZ R111, R117, R109 ;  /* 0x0000006d756f7221 */ /* 0x002fe20000010000 */
[----:B------:R-:W-:Y:S01]  /*fd60*/  FADD.FTZ R109, R121, R143 ;  /* 0x0000008f796d7221 */ /* 0x000fe20000010000 */
[----:B------:R-:W-:Y:S01]  /*fd70*/  F2FP.BF16.F32.PACK_AB R121, R115, R121 ;  /* 0x000000797379723e */ /* 0x000fe200000010ff */
[----:B------:R4:W2:Y:S01]  /*fd80*/  LDL.S16 R117, [R1+0x84] ;  /* 0x0000840001757983 */ /* 0x0008a20000100600 */
[----:B------:R-:W-:Y:S01]  /*fd90*/  FADD.FTZ R111, R127, R111 ;  /* 0x0000006f7f6f7221 */ /* 0x000fe20000010000 */
[----:B------:R-:W-:Y:S01]  /*fda0*/  FADD.FTZ R122, R115, R109 ;  /* 0x0000006d737a7221 */ /* 0x000fe20000010000 */
[----:B------:R-:W-:Y:S01]  /*fdb0*/  PRMT R115, R116, 0x7632, R115 ;  /* 0x0000763274737816 */ /* 0x000fe20000000073 */
[----:B------:R-:W-:Y:S01]  /*fdc0*/  FADD.FTZ R109, R132, R142 ;  /* 0x0000008e846d7221 */ /* 0x000fe20000010000 */
[----:B------:R-:W-:Y:S02]  /*fdd0*/  FADD.FTZ R142, R120, R111 ;  /* 0x0000006f788e7221 */ /* 0x000fe40000010000 */
[----:B------:R-:W-:Y:S01]  /*fde0*/  PRMT R127, R116, 0x5410, R115 ;  /* 0x00005410747f7816 */ /* 0x000fe20000000073 */
[----:B---3--:R-:W-:Y:S05]  /*fdf0*/  @!P5 HFMA2.BF16_V2 R147, -RZ.H0_H0, RZ.H0_H0, -R113.H0_H0 ;  /* 0x200000ffff93d231 */ /* 0x008fea0000340971 */
[----:B------:R-:W-:Y:S01]  /*fe00*/  PRMT R144, R147, 0x7610, R144 ;  /* 0x0000761093907816 */ /* 0x000fe20000000090 */
[----:B------:R1:W-:Y:S03]  /*fe10*/  @!P5 STL.S16 [R1+0x88], R147 ;  /* 0x000088930100d387 */ /* 0x0003e60000100600 */
[----:B------:R-:W-:Y:S02]  /*fe20*/  @!P5 PRMT R113, R144, 0x5410, RZ ;  /* 0x000054109071d816 */ /* 0x000fe400000000ff */
[----:B------:R-:W-:Y:S01]  /*fe30*/  ISETP.LE.U32.AND P5, PT, R2, UR13, PT ;  /* 0x0000000d02007c0c */ /* 0x000fe2000bfa3070 */
[----:B------:R4:W3:Y:S01]  /*fe40*/  LDL.S16 R144, [R1+0xb0] ;  /* 0x0000b00001907983 */ /* 0x0008e20000100600 */
[----:B------:R-:W-:Y:S01]  /*fe50*/  FADD.FTZ R2, R124, R140 ;  /* 0x0000008c7c027221 */ /* 0x000fe20000010000 */
[----:B------:R-:W-:Y:S01]  /*fe60*/  FADD.FTZ R124, R131, R109 ;  /* 0x0000006d837c7221 */ /* 0x000fe20000010000 */
[----:B------:R-:W-:Y:S01]  /*fe70*/  MUFU.EX2 R140, R233 ;  /* 0x000000e9008c7308 */ /* 0x000fe20000000800 */
[----:B------:R-:W-:Y:S01]  /*fe80*/  STG.E.U16 desc[UR18][R208.64+0x12], R113 ;  /* 0x00001271d0007986 */ /* 0x000fe2000c101512 */
[----:B------:R-:W-:Y:S01]  /*fe90*/  FADD.FTZ R123, R123, R2 ;  /* 0x000000027b7b7221 */ /* 0x000fe20000010000 */
[----:B------:R-:W-:Y:S04]  /*fea0*/  LOP3.LUT R2, R163, UR23, R228, 0x96, !PT ;  /* 0x00000017a3027c12 */ /* 0x000fe8000f8e96e4 */
[C---:B------:R-:W-:Y:S03]  /*feb0*/  LOP3.LUT R111, R2.reuse, 0xffff, RZ, 0xc0, !PT ;  /* 0x0000ffff026f7812 */ /* 0x040fe600078ec0ff */
[----:B------:R-:W5:Y:S01]  /*fec0*/  MUFU.EX2 R109, R235 ;  /* 0x000000eb006d7308 */ /* 0x000f620000000800 */
[----:B------:R-:W-:Y:S04]  /*fed0*/  SHF.R.U32.HI R111, RZ, 0x8, R111 ;  /* 0x00000008ff6f7819 */ /* 0x000fe8000001166f */
[----:B------:R-:W-:Y:S05]  /*fee0*/  LOP3.LUT R111, R111, 0xffff, RZ, 0xc0, !PT ;  /* 0x0000ffff6f6f7812 */ /* 0x000fea00078ec0ff */
[----:B-1----:R-:W-:Y:S01]  /*fef0*/  MUFU.EX2 R147, R230 ;  /* 0x000000e600937308 */ /* 0x002fe20000000800 */
[----:B-----5:R-:W-:Y:S01]  /*ff00*/  F2FP.BF16.F32.PACK_AB R156, R109, R140 ;  /* 0x0000008c6d9c723e */ /* 0x020fe200000010ff */
[----:B--2---:R-:W-:Y:S05]  /*ff10*/  @!P0 HFMA2.BF16_V2 R117, -RZ.H0_H0, RZ.H0_H0, -R116.H0_H0 ;  /* 0x200000ffff758231 */ /* 0x004fea0000340974 */
[----:B------:R-:W-:Y:S01]  /*ff20*/  PRMT R145, R117, 0x7610, R145 ;  /* 0x0000761075917816 */ /* 0x000fe20000000091 */
[----:B------:R1:W-:Y:S03]  /*ff30*/  @!P0 STL.S16 [R1+0x84], R117 ;  /* 0x0000847501008387 */ /* 0x0003e60000100600 */
[----:B------:R-:W-:Y:S01]  /*ff40*/  @!P0 PRMT R116, R145, 0x5410, RZ ;  /* 0x0000541091748816 */ /* 0x000fe200000000ff */
[----:B------:R4:W2:Y:S01]  /*ff50*/  LDL.S16 R131, [R1+0xac] ;  /* 0x0000ac0001837983 */ /* 0x0008a20000100600 */
[----:B------:R-:W5:Y:S03]  /*ff60*/  MUFU.EX2 R145, R232 ;  /* 0x000000e800917308 */ /* 0x000f660000000800 */
[----:B------:R4:W5:Y:S04]  /*ff70*/  LDL.S16 R120, [R1+0xa8] ;  /* 0x0000a80001787983 */ /* 0x0009680000100600 */
[----:B------:R-:W-:Y:S01]  /*ff80*/  STG.E.U16 desc[UR18][R210.64+0x10], R116 ;  /* 0x00001074d2007986 */ /* 0x000fe2000c101512 */
[----:B-1----:R-:W-:Y:S04]  /*ff90*/  LOP3.LUT R117, R2, 0xff, RZ, 0xc0, !PT ;  /* 0x000000ff02757812 */ /* 0x002fe800078ec0ff */
[----:B------:R-:W-:Y:S01]  /*ffa0*/  ISETP.LE.U32.AND P0, PT, R117, UR13, PT ;  /* 0x0000000d75007c0c */ /* 0x000fe2000bf03070 */
[----:B------:R-:W-:Y:S01]  /*ffb0*/  FADD.FTZ R117, R105, R122 ;  /* 0x0000007a69757221 */ /* 0x000fe20000010000 */
[----:B------:R-:W-:Y:S03]  /*ffc0*/  FADD.FTZ R105, R135, R123 ;  /* 0x0000007b87697221 */ /* 0x000fe60000010000 */
[----:B------:R-:W-:Y:S01]  /*ffd0*/  FADD.FTZ R132, R3, R117 ;  /* 0x0000007503847221 */ /* 0x000fe20000010000 */
[----:B------:R-:W-:Y:S01]  /*ffe0*/  PRMT R3, R100, 0x7632, R3 ;  /* 0x0000763264037816 */ /* 0x000fe20000000003 */
[----:B------:R-:W-:Y:S01]  /*fff0*/  FADD.FTZ R135, R134, R105 ;  /* 0x0000006986877221 */ /* 0x000fe20000010000 */
[----:B------:R-:W-:Y:S01]  /*10000*/  SHF.R.U32.HI R105, RZ, 0x18, R2 ;  /* 0x00000018ff697819 */ /* 0x000fe20000011602 */
[----:B------:R-:W-:Y:S01]  /*10010*/  FADD.FTZ R123, R138, R132 ;  /* 0x000000848a7b7221 */ /* 0x000fe20000010000 */
[----:B------:R-:W-:Y:S03]  /*10020*/  SHF.R.U32.HI R2, RZ, 0x10, R2 ;  /* 0x00000010ff027819 */ /* 0x000fe60000011602 */
[----:B------:R-:W-:Y:S01]  /*10030*/  FADD.FTZ R137, R137, R123 ;  /* 0x0000007b89897221 */ /* 0x000fe20000010000 */
[----:B------:R-:W-:Y:S01]  /*10040*/  LOP3.LUT R2, R2, 0xff, RZ, 0xc0, !PT ;  /* 0x000000ff02027812 */ /* 0x000fe200078ec0ff */
[----:B---3--:R-:W-:Y:S05]  /*10050*/  @!P3 HFMA2.BF16_V2 R144, -RZ.H0_H0, RZ.H0_H0, -R115.H0_H0 ;  /* 0x200000ffff90b231 */ /* 0x008fea0000340973 */
[----:B------:R-:W-:Y:S01]  /*10060*/  PRMT R143, R144, 0x7610, R143 ;  /* 0x00007610908f7816 */ /* 0x000fe2000000008f */
[----:B------:R-:W-:Y:S03]  /*10070*/  @!P3 STL.S16 [R1+0xb0], R144 ;  /* 0x0000b0900100b387 */ /* 0x000fe60000100600 */
[----:B------:R-:W-:Y:S02]  /*10080*/  @!P3 PRMT R115, R143, 0x5410, RZ ;  /* 0x000054108f73b816 */ /* 0x000fe400000000ff */
[----:B------:R-:W-:Y:S03]  /*10090*/  ISETP.LE.U32.AND P3, PT, R111, UR13, PT ;  /* 0x0000000d6f007c0c */ /* 0x000fe6000bf63070 */
[----:B------:R1:W-:Y:S02]  /*100a0*/  STG.E.U16 desc[UR18][R210.64+0x12], R115 ;  /* 0x00001273d2007986 */ /* 0x0003e4000c101512 */
[----:B-1----:R-:W-:Y:S01]  /*100b0*/  PRMT R115, R150, 0x7610, R115 ;  /* 0x0000761096737816 */ /* 0x002fe20000000073 */
[----:B--2---:R-:W-:Y:S02]  /*100c0*/  @!P6 HFMA2.BF16_V2 R131, -RZ.H0_H0, RZ.H0_H0, -R100.H0_H0 ;  /* 0x200000ffff83e231 */ /* 0x004fe40000340964 */
[----:B-----5:R-:W-:Y:S03]  /*100d0*/  @!P4 HFMA2.BF16_V2 R120, -RZ.H0_H0, RZ.H0_H0, -R3.H0_H0 ;  /* 0x200000ffff78c231 */ /* 0x020fe60000340903 */
[----:B------:R-:W-:Y:S01]  /*100e0*/  PRMT R111, R131, 0x7610, R111 ;  /* 0x00007610836f7816 */ /* 0x000fe2000000006f */
[----:B------:R1:W-:Y:S01]  /*100f0*/  @!P6 STL.S16 [R1+0xac], R131 ;  /* 0x0000ac830100e387 */ /* 0x0003e20000100600 */
[----:B------:R-:W-:Y:S03]  /*10100*/  PRMT R122, R120, 0x7610, R122 ;  /* 0x00007610787a7816 */ /* 0x000fe6000000007a */
[----:B------:R2:W-:Y:S04]  /*10110*/  @!P4 STL.S16 [R1+0xa8], R120 ;  /* 0x0000a8780100c387 */ /* 0x0005e80000100600 */
[----:B------:R4:W3:Y:S04]  /*10120*/  LDL.S16 R117, [R1+0xb8] ;  /* 0x0000b80001757983 */ /* 0x0008e80000100600 */
[----:B------:R4:W5:Y:S04]  /*10130*/  LDL.S16 R144, [R1+0xf4] ;  /* 0x0000f40001907983 */ /* 0x0009680000100600 */
[----:B------:R4:W4:Y:S01]  /*10140*/  LDL.S16 R178, [R1+0xf8] ;  /* 0x0000f80001b27983 */ /* 0x0009220000100600 */
[----:B-1----:R-:W-:Y:S02]  /*10150*/  PRMT R131, R100, 0x5410, R3 ;  /* 0x0000541064837816 */ /* 0x002fe40000000003 */
[----:B------:R-:W-:Y:S01]  /*10160*/  @!P4 PRMT R3, R122, 0x5410, RZ ;  /* 0x000054107a03c816 */ /* 0x000fe200000000ff */
[----:B------:R-:W-:Y:S01]  /*10170*/  FADD.FTZ R122, R141, R142 ;  /* 0x0000008e8d7a7221 */ /* 0x000fe20000010000 */
[----:B------:R-:W-:Y:S01]  /*10180*/  @!P6 PRMT R100, R111, 0x5410, RZ ;  /* 0x000054106f64e816 */ /* 0x000fe200000000ff */
[----:B--2---:R-:W1:Y:S01]  /*10190*/  MUFU.EX2 R120, R234 ;  /* 0x000000ea00787308 */ /* 0x004e620000000800 */
[----:B------:R-:W-:Y:S01]  /*101a0*/  ISETP.LE.U32.AND P6, PT, R105, UR13, PT ;  /* 0x0000000d69007c0c */ /* 0x000fe2000bfc3070 */
[----:B------:R-:W-:Y:S01]  /*101b0*/  FADD.FTZ R105, R136, R124 ;  /* 0x0000007c88697221 */ /* 0x000fe20000010000 */
[----:B------:R-:W-:Y:S01]  /*101c0*/  ISETP.LE.U32.AND P4, PT, R2, UR13, PT ;  /* 0x0000000d02007c0c */ /* 0x000fe2000bf83070 */
[----:B------:R-:W-:Y:S01]  /*101d0*/  STG.E.U16 desc[UR18][R214.64+0x10], R3 ;  /* 0x00001003d6007986 */ /* 0x000fe2000c101512 */
[C---:B------:R-:W-:Y:S01]  /*101e0*/  F2FP.BF16.F32.PACK_AB R2, R133.reuse, R136 ;  /* 0x000000888502723e */ /* 0x040fe200000010ff */
[--C-:B------:R-:W-:Y:S01]  /*101f0*/  FADD.FTZ R134, R133, R105.reuse ;  /* 0x0000006985867221 */ /* 0x100fe20000010000 */
[C---:B------:R-:W-:Y:S01]  /*10200*/  PRMT R105, R106.reuse, 0x7632, R105 ;  /* 0x000076326a697816 */ /* 0x040fe20000000069 */
[----:B------:R-:W-:Y:S01]  /*10210*/  STG.E.U16 desc[UR18][R214.64+0xe], R100 ;  /* 0x00000e64d6007986 */ /* 0x000fe2000c101512 */
[----:B------:R-:W-:Y:S01]  /*10220*/  FADD.FTZ R139, R139, R122 ;  /* 0x0000007a8b8b7221 */ /* 0x000fe20000010000 */
[----:B------:R-:W-:Y:S01]  /*10230*/  MUFU.EX2 R111, R231 ;  /* 0x000000e7006f7308 */ /* 0x000fe20000000800 */
[----:B------:R-:W-:Y:S09]  /*10240*/  PRMT R132, R106, 0x5410, R105 ;  /* 0x000054106a847816 */ /* 0x000ff20000000069 */
[----:B------:R-:W-:Y:S01]  /*10250*/  MUFU.EX2 R122, R246 ;  /* 0x000000f6007a7308 */ /* 0x000fe20000000800 */
[----:B---3--:R-:W-:Y:S02]  /*10260*/  @!P2 HFMA2.BF16_V2 R117, -RZ.H0_H0, RZ.H0_H0, -R106.H0_H0 ;  /* 0x200000ffff75a231 */ /* 0x008fe4000034096a */
[----:B-----5:R-:W-:Y:S03]  /*10270*/  @!P5 HFMA2.BF16_V2 R144, -RZ.H0_H0, RZ.H0_H0, -R105.H0_H0 ;  /* 0x200000ffff90d231 */ /* 0x020fe60000340969 */
[----:B------:R-:W-:Y:S01]  /*10280*/  PRMT R133, R117, 0x7610, R133 ;  /* 0x0000761075857816 */ /* 0x000fe20000000085 */
[----:B------:R2:W-:Y:S01]  /*10290*/  @!P2 STL.S16 [R1+0xb8], R117 ;  /* 0x0000b8750100a387 */ /* 0x0005e20000100600 */
[----:B----4-:R-:W-:Y:S02]  /*102a0*/  @!P0 HFMA2.BF16_V2 R178, -RZ.H0_H0, RZ.H0_H0, -R110.H0_H0 ;  /* 0x200000ffffb28231 */ /* 0x010fe4000034096e */
[----:B------:R-:W-:Y:S01]  /*102b0*/  @!P2 PRMT R106, R133, 0x5410, RZ ;  /* 0x00005410856aa816 */ /* 0x000fe200000000ff */
[----:B------:R4:W3:Y:S01]  /*102c0*/  LDL.S16 R143, [R1+0x108] ;  /* 0x00010800018f7983 */ /* 0x0008e20000100600 */
[----:B------:R-:W-:Y:S01]  /*102d0*/  PRMT R136, R144, 0x7610, R136 ;  /* 0x0000761090887816 */ /* 0x000fe20000000088 */
[----:B------:R-:W-:Y:S01]  /*102e0*/  FADD.FTZ R133, R140, R135 ;  /* 0x000000878c857221 */ /* 0x000fe20000010000 */
[----:B------:R-:W-:Y:S01]  /*102f0*/  PRMT R177, R178, 0x7610, R177 ;  /* 0x00007610b2b17816 */ /* 0x000fe200000000b1 */
[----:B------:R4:W5:Y:S01]  /*10300*/  LDL.S16 R141, [R1+0x104] ;  /* 0x00010400018d7983 */ /* 0x0009620000100600 */
[----:B------:R-:W-:Y:S01]  /*10310*/  @!P5 PRMT R105, R136, 0x5410, RZ ;  /* 0x000054108869d816 */ /* 0x000fe200000000ff */
[----:B------:R-:W-:Y:S01]  /*10320*/  FADD.FTZ R135, R109, R133 ;  /* 0x000000856d877221 */ /* 0x000fe20000010000 */
[----:B------:R-:W-:Y:S01]  /*10330*/  PRMT R109, R110, 0x7632, R109 ;  /* 0x000076326e6d7816 */ /* 0x000fe2000000006d */
[----:B------:R4:W-:Y:S01]  /*10340*/  @!P5 STL.S16 [R1+0xf4], R144 ;  /* 0x0000f4900100d387 */ /* 0x0009e20000100600 */
[----:B------:R-:W-:Y:S01]  /*10350*/  FADD.FTZ R133, R145, R134 ;  /* 0x0000008691857221 */ /* 0x000fe20000010000 */
[C---:B-1----:R-:W-:Y:S02]  /*10360*/  F2FP.BF16.F32.PACK_AB R145, R120.reuse, R145 ;  /* 0x000000917891723e */ /* 0x042fe400000010ff */
[----:B------:R1:W-:Y:S01]  /*10370*/  STG.E.U16 desc[UR18][R212.64+0x10], R106 ;  /* 0x0000106ad4007986 */ /* 0x0003e2000c101512 */
[----:B------:R-:W-:Y:S01]  /*10380*/  FADD.FTZ R136, R120, R133 ;  /* 0x0000008578887221 */ /* 0x000fe20000010000 */
[----:B------:R-:W-:Y:S01]  /*10390*/  PRMT R133, R110, 0x5410, R109 ;  /* 0x000054106e857816 */ /* 0x000fe2000000006d */
[----:B------:R-:W4:Y:S01]  /*103a0*/  MUFU.EX2 R120, R243 ;  /* 0x000000f300787308 */ /* 0x000f220000000800 */
[----:B------:R-:W-:Y:S01]  /*103b0*/  @!P0 PRMT R110, R177, 0x5410, RZ ;  /* 0x00005410b16e8816 */ /* 0x000fe200000000ff */
[----:B------:R1:W-:Y:S01]  /*103c0*/  STG.E.U16 desc[UR18][R212.64+0x12], R105 ;  /* 0x00001269d4007986 */ /* 0x0003e2000c101512 */
[----:B------:R-:W-:Y:S01]  /*103d0*/  FADD.FTZ R136, R199, R136 ;  /* 0x00000088c7887221 */ /* 0x000fe20000010000 */
[----:B--2---:R-:W-:Y:S02]  /*103e0*/  LOP3.LUT R117, R165, UR23, R220, 0x96, !PT ;  /* 0x00000017a5757c12 */ /* 0x004fe4000f8e96dc */
[----:B------:R-:W-:Y:S02]  /*103f0*/  STG.E.U16 desc[UR18][R208.64+0x20], R110 ;  /* 0x0000206ed0007986 */ /* 0x000fe4000c101512 */
[C---:B------:R-:W-:Y:S02]  /*10400*/  LOP3.LUT R124, R117.reuse, 0xff, RZ, 0xc0, !PT ;  /* 0x000000ff757c7812 */ /* 0x040fe400078ec0ff */
[----:B------:R-:W-:Y:S02]  /*10410*/  LOP3.LUT R123, R117, 0xffff, RZ, 0xc0, !PT ;  /* 0x0000ffff757b7812 */ /* 0x000fe400078ec0ff */
[----:B------:R-:W-:Y:S02]  /*10420*/  ISETP.LE.U32.AND P2, PT, R124, UR13, PT ;  /* 0x0000000d7c007c0c */ /* 0x000fe4000bf43070 */
[----:B------:R-:W-:Y:S02]  /*10430*/  SHF.R.U32.HI R124, RZ, 0x8, R123 ;  /* 0x00000008ff7c7819 */ /* 0x000fe4000001167b */
[----:B----4-:R-:W-:Y:S01]  /*10440*/  F2FP.BF16.F32.PACK_AB R199, R120, R199 ;  /* 0x000000c778c7723e */ /* 0x010fe200000010ff */
[----:B------:R2:W4:Y:S01]  /*10450*/  LDL.S16 R144, [R1+0x100] ;  /* 0x0001000001907983 */ /* 0x0005220000100600 */
[----:B------:R-:W-:Y:S01]  /*10460*/  LOP3.LUT R124, R124, 0xffff, RZ, 0xc0, !PT ;  /* 0x0000ffff7c7c7812 */ /* 0x000fe200078ec0ff */
[----:B------:R-:W2:Y:S01]  /*10470*/  MUFU.EX2 R123, R244 ;  /* 0x000000f4007b7308 */ /* 0x000ea20000000800 */
[----:B------:R-:W-:Y:S01]  /*10480*/  PRMT R198, R199, 0x7632, R198 ;  /* 0x00007632c7c67816 */ /* 0x000fe200000000c6 */
[----:B------:R-:W-:Y:S01]  /*10490*/  @!P0 STL.S16 [R1+0xf8], R178 ;  /* 0x0000f8b201008387 */ /* 0x000fe20000100600 */
[----:B------:R-:W-:Y:S01]  /*104a0*/  ISETP.LE.U32.AND P5, PT, R124, UR13, PT ;  /* 0x0000000d7c007c0c */ /* 0x000fe2000bfa3070 */
[----:B------:R-:W-:Y:S01]  /*104b0*/  FADD.FTZ R124, R147, R139 ;  /* 0x0000008b937c7221 */ /* 0x000fe20000010000 */
[C---:B------:R-:W-:Y:S02]  /*104c0*/  F2FP.BF16.F32.PACK_AB R147, R111.reuse, R147 ;  /* 0x000000936f93723e */ /* 0x040fe400000010ff */
[----:B-1----:R-:W-:Y:S01]  /*104d0*/  PRMT R106, R154, 0x7610, R106 ;  /* 0x000076109a6a7816 */ /* 0x002fe2000000006a */
[----:B------:R-:W-:Y:S01]  /*104e0*/  FADD.FTZ R138, R111, R124 ;  /* 0x0000007c6f8a7221 */ /* 0x000fe20000010000 */
[--C-:B------:R-:W-:Y:S02]  /*104f0*/  SHF.R.U32.HI R111, RZ, 0x18, R117.reuse ;  /* 0x00000018ff6f7819 */ /* 0x100fe40000011675 */
[----:B------:R-:W-:Y:S02]  /*10500*/  SHF.R.U32.HI R117, RZ, 0x10, R117 ;  /* 0x00000010ff757819 */ /* 0x000fe40000011675 */
[----:B------:R-:W-:Y:S02]  /*10510*/  ISETP.LE.U32.AND P0, PT, R111, UR13, PT ;  /* 0x0000000d6f007c0c */ /* 0x000fe4000bf03070 */
[----:B------:R-:W-:Y:S02]  /*10520*/  PRMT R111, R112, 0x7632, R111 ;  /* 0x00007632706f7816 */ /* 0x000fe4000000006f */
[----:B------:R-:W-:Y:S02]  /*10530*/  LOP3.LUT R117, R117, 0xff, RZ, 0xc0, !PT ;  /* 0x000000ff75757812 */ /* 0x000fe400078ec0ff */
[----:B------:R-:W-:Y:S02]  /*10540*/  LOP3.LUT R124, R162, 0xff, RZ, 0xc0, !PT ;  /* 0x000000ffa27c7812 */ /* 0x000fe400078ec0ff */
[----:B------:R-:W-:Y:S01]  /*10550*/  PRMT R105, R154, 0x7632, R105 ;  /* 0x000076329a697816 */ /* 0x000fe20000000069 */
[----:B---3--:R-:W-:Y:S02]  /*10560*/  @!P3 HFMA2.BF16_V2 R143, -RZ.H0_H0, RZ.H0_H0, -R109.H0_H0 ;  /* 0x200000ffff8fb231 */ /* 0x008fe4000034096d */
[----:B-----5:R-:W-:Y:S03]  /*10570*/  @!P4 HFMA2.BF16_V2 R141, -RZ.H0_H0, RZ.H0_H0, -R112.H0_H0 ;  /* 0x200000ffff8dc231 */ /* 0x020fe60000340970 */
[----:B------:R-:W-:Y:S01]  /*10580*/  PRMT R134, R143, 0x7610, R134 ;  /* 0x000076108f867816 */ /* 0x000fe20000000086 */
[----:B------:R1:W-:Y:S03]  /*10590*/  @!P3 STL.S16 [R1+0x108], R143 ;  /* 0x0001088f0100b387 */ /* 0x0003e60000100600 */
[----:B------:R-:W-:Y:S01]  /*105a0*/  @!P3 PRMT R109, R134, 0x5410, RZ ;  /* 0x00005410866db816 */ /* 0x000fe200000000ff */
[----:B------:R3:W-:Y:S01]  /*105b0*/  @!P4 STL.S16 [R1+0x104], R141 ;  /* 0x0001048d0100c387 */ /* 0x0007e20000100600 */
[----:B------:R-:W-:Y:S01]  /*105c0*/  PRMT R139, R141, 0x7610, R139 ;  /* 0x000076108d8b7816 */ /* 0x000fe2000000008b */
[----:B------:R-:W-:Y:S01]  /*105d0*/  FADD.FTZ R134, R202, R137 ;  /* 0x00000089ca867221 */ /* 0x000fe20000010000 */
[----:B------:R-:W-:Y:S01]  /*105e0*/  F2FP.BF16.F32.PACK_AB R202, R122, R202 ;  /* 0x000000ca7aca723e */ /* 0x000fe200000010ff */
[----:B------:R2:W5:Y:S01]  /*105f0*/  LDL.S16 R177, [R1+0x114] ;  /* 0x0001140001b17983 */ /* 0x0005620000100600 */
[----:B------:R-:W-:Y:S02]  /*10600*/  ISETP.LE.U32.AND P3, PT, R124, UR13, PT ;  /* 0x0000000d7c007c0c */ /* 0x000fe4000bf63070 */
[----:B------:R-:W-:Y:S01]  /*10610*/  PRMT R203, R202, 0x7632, R203 ;  /* 0x00007632cacb7816 */ /* 0x000fe200000000cb */
[----:B------:R-:W-:Y:S01]  /*10620*/  MUFU.EX2 R124, R252 ;  /* 0x000000fc007c7308 */ /* 0x000fe20000000800 */
[----:B------:R-:W-:Y:S04]  /*10630*/  STG.E.U16 desc[UR18][R208.64+0x22], R109 ;  /* 0x0000226dd0007986 */ /* 0x000fe8000c101512 */
[----:B-1----:R1:W5:Y:S01]  /*10640*/  LDL.S16 R143, [R1+0x110] ;  /* 0x00011000018f7983 */ /* 0x0023620000100600 */
[----:B----4-:R-:W-:Y:S02]  /*10650*/  @!P6 HFMA2.BF16_V2 R144, -RZ.H0_H0, RZ.H0_H0, -R111.H0_H0 ;  /* 0x200000ffff90e231 */ /* 0x010fe4000034096f */
[----:B---3--:R-:W-:Y:S01]  /*10660*/  FADD.FTZ R141, R122, R134 ;  /* 0x000000867a8d7221 */ /* 0x008fe20000010000 */
[----:B------:R-:W-:Y:S01]  /*10670*/  PRMT R134, R112, 0x5410, R111 ;  /* 0x0000541070867816 */ /* 0x000fe2000000006f */
[----:B------:R-:W-:Y:S01]  /*10680*/  MUFU.EX2 R122, R240 ;  /* 0x000000f0007a7308 */ /* 0x000fe20000000800 */
[----:B------:R-:W-:Y:S02]  /*10690*/  @!P4 PRMT R112, R139, 0x5410, RZ ;  /* 0x000054108b70c816 */ /* 0x000fe400000000ff */
[----:B------:R-:W-:Y:S01]  /*106a0*/  ISETP.LE.U32.AND P4, PT, R117, UR13, PT ;  /* 0x0000000d75007c0c */ /* 0x000fe2000bf83070 */
[----:B------:R1:W3:Y:S01]  /*106b0*/  LDL.S16 R139, [R1+0x10c] ;  /* 0x00010c00018b7983 */ /* 0x0002e20000100600 */
[----:B------:R-:W-:Y:S01]  /*106c0*/  PRMT R137, R144, 0x7610, R137 ;  /* 0x0000761090897816 */ /* 0x000fe20000000089 */
[----:B------:R-:W-:Y:S01]  /*106d0*/  FADD.FTZ R117, R201, R135 ;  /* 0x00000087c9757221 */ /* 0x000fe20000010000 */
[----:B------:R-:W-:Y:S01]  /*106e0*/  SHF.R.U32.HI R135, RZ, 0x10, R162 ;  /* 0x00000010ff877819 */ /* 0x000fe200000116a2 */
[----:B------:R4:W-:Y:S01]  /*106f0*/  @!P6 STL.S16 [R1+0x100], R144 ;  /* 0x000100900100e387 */ /* 0x0009e20000100600 */
[----:B--2---:R-:W-:Y:S02]  /*10700*/  F2FP.BF16.F32.PACK_AB R201, R123, R201 ;  /* 0x000000c97bc9723e */ /* 0x004fe400000010ff */
[----:B------:R-:W-:Y:S01]  /*10710*/  LOP3.LUT R135, R135, 0xff, RZ, 0xc0, !PT ;  /* 0x000000ff87877812 */ /* 0x000fe200078ec0ff */
[----:B------:R-:W-:Y:S01]  /*10720*/  STG.E.U16 desc[UR18][R210.64+0x20], R112 ;  /* 0x00002070d2007986 */ /* 0x000fe2000c101512 */
[----:B------:R-:W-:Y:S02]  /*10730*/  @!P6 PRMT R111, R137, 0x5410, RZ ;  /* 0x00005410896fe816 */ /* 0x000fe400000000ff */
[----:B------:R-:W-:Y:S02]  /*10740*/  ISETP.LE.U32.AND P6, PT, R135, UR13, PT ;  /* 0x0000000d87007c0c */ /* 0x000fe4000bfc3070 */
[----:B------:R-:W-:Y:S01]  /*10750*/  PRMT R200, R201, 0x7632, R200 ;  /* 0x00007632c9c87816 */ /* 0x000fe200000000c8 */
[----:B------:R-:W-:Y:S01]  /*10760*/  STG.E.U16 desc[UR18][R210.64+0x22], R111 ;  /* 0x0000226fd2007986 */ /* 0x000fe2000c101512 */
[--C-:B----4-:R-:W-:Y:S01]  /*10770*/  FADD.FTZ R144, R123, R117.reuse ;  /* 0x000000757b907221 */ /* 0x110fe20000010000 */
[----:B------:R-:W-:Y:S02]  /*10780*/  LOP3.LUT R123, R162, 0xffff, RZ, 0xc0, !PT ;  /* 0x0000ffffa27b7812 */ /* 0x000fe400078ec0ff */
[C---:B------:R-:W-:Y:S02]  /*10790*/  PRMT R117, R0.reuse, 0x7632, R117 ;  /* 0x0000763200757816 */ /* 0x040fe40000000075 */
[----:B------:R-:W-:Y:S02]  /*107a0*/  SHF.R.U32.HI R135, RZ, 0x8, R123 ;  /* 0x00000008ff877819 */ /* 0x000fe4000001167b */
[----:B------:R-:W-:Y:S01]  /*107b0*/  PRMT R137, R0, 0x5410, R117 ;  /* 0x0000541000897816 */ /* 0x000fe20000000075 */
[----:B------:R-:W2:Y:S01]  /*107c0*/  MUFU.EX2 R123, R169 ;  /* 0x000000a9007b7308 */ /* 0x000ea20000000800 */
[----:B------:R-:W-:Y:S02]  /*107d0*/  LOP3.LUT R135, R135, 0xffff, RZ, 0xc0, !PT ;  /* 0x0000ffff87877812 */ /* 0x000fe400078ec0ff */
[----:B--2---:R-:W-:Y:S01]  /*107e0*/  F2FP.BF16.F32.PACK_AB R159, R123, R124 ;  /* 0x0000007c7b9f723e */ /* 0x004fe200000010ff */
[----:B-----5:R-:W-:Y:S05]  /*107f0*/  @!P2 HFMA2.BF16_V2 R177, -RZ.H0_H0, RZ.H0_H0, -R0.H0_H0 ;  /* 0x200000ffffb1a231 */ /* 0x020fea0000340900 */
[----:B------:R-:W-:Y:S01]  /*10800*/  PRMT R140, R177, 0x7610, R140 ;  /* 0x00007610b18c7816 */ /* 0x000fe2000000008c */
[----:B------:R2:W-:Y:S03]  /*10810*/  @!P2 STL.S16 [R1+0x114], R177 ;  /* 0x000114b10100a387 */ /* 0x0005e60000100600 */
[----:B------:R-:W-:Y:S02]  /*10820*/  @!P2 PRMT R0, R140, 0x5410, RZ ;  /* 0x000054108c00a816 */ /* 0x000fe400000000ff */
[----:B------:R-:W-:Y:S01]  /*10830*/  ISETP.LE.U32.AND P2, PT, R135, UR13, PT ;  /* 0x0000000d87007c0c */ /* 0x000fe2000bf43070 */
[----:B------:R-:W-:Y:S01]  /*10840*/  FADD.FTZ R135, R197, R138 ;  /* 0x0000008ac5877221 */ /* 0x000fe20000010000 */
[----:B------:R-:W-:Y:S01]  /*10850*/  F2FP.BF16.F32.PACK_AB R197, R122, R197 ;  /* 0x000000c57ac5723e */ /* 0x000fe200000010ff */
[----:B------:R-:W4:Y:S01]  /*10860*/  MUFU.EX2 R140, R250 ;  /* 0x000000fa008c7308 */ /* 0x000f220000000800 */
[----:B------:R-:W-:Y:S02]  /*10870*/  STG.E.U16 desc[UR18][R214.64+0x1e], R0 ;  /* 0x00001e00d6007986 */ /* 0x000fe4000c101512 */
[----:B------:R-:W-:Y:S01]  /*10880*/  PRMT R196, R197, 0x7632, R196 ;  /* 0x00007632c5c47816 */ /* 0x000fe200000000c4 */
[----:B------:R-:W-:Y:S05]  /*10890*/  @!P5 HFMA2.BF16_V2 R143, -RZ.H0_H0, RZ.H0_H0, -R117.H0_H0 ;  /* 0x200000ffff8fd231 */ /* 0x000fea0000340975 */
[----:B------:R-:W-:Y:S01]  /*108a0*/  PRMT R142, R143, 0x7610, R142 ;  /* 0x000076108f8e7816 */ /* 0x000fe2000000008e */
[----:B------:R5:W-:Y:S03]  /*108b0*/  @!P5 STL.S16 [R1+0x110], R143 ;  /* 0x0001108f0100d387 */ /* 0x000be60000100600 */
[----:B------:R-:W-:Y:S01]  /*108c0*/  @!P5 PRMT R117, R142, 0x5410, RZ ;  /* 0x000054108e75d816 */ /* 0x000fe200000000ff */
[----:B------:R1:W5:Y:S01]  /*108d0*/  LDL.S16 R169, [R1+0x120] ;  /* 0x0001200001a97983 */ /* 0x0003620000100600 */
[----:B---3--:R-:W-:Y:S02]  /*108e0*/  @!P4 HFMA2.BF16_V2 R139, -RZ.H0_H0, RZ.H0_H0, -R118.H0_H0 ;  /* 0x200000ffff8bc231 */ /* 0x008fe40000340976 */
[----:B------:R-:W-:Y:S01]  /*108f0*/  FADD.FTZ R142, R122, R135 ;  /* 0x000000877a8e7221 */ /* 0x000fe20000010000 */
[----:B------:R-:W-:Y:S01]  /*10900*/  LOP3.LUT R122, R164, 0xffff, RZ, 0xc0, !PT ;  /* 0x0000ffffa47a7812 */ /* 0x000fe200078ec0ff */
[----:B--2---:R1:W2:Y:S01]  /*10910*/  LDL.S16 R177, [R1+0x124] ;  /* 0x0001240001b17983 */ /* 0x0042a20000100600 */
[----:B------:R-:W-:Y:S01]  /*10920*/  FADD.FTZ R135, R124, R141 ;  /* 0x0000008d7c877221 */ /* 0x000fe20000010000 */
[----:B------:R-:W-:Y:S01]  /*10930*/  PRMT R151, R139, 0x7610, R151 ;  /* 0x000076108b977816 */ /* 0x000fe20000000097 */
[----:B----4-:R-:W-:Y:S01]  /*10940*/  FADD.FTZ R141, R140, R144 ;  /* 0x000000908c8d7221 */ /* 0x010fe20000010000 */
[----:B------:R-:W-:Y:S01]  /*10950*/  SHF.R.U32.HI R122, RZ, 0x8, R122 ;  /* 0x00000008ff7a7819 */ /* 0x000fe2000001167a */
[----:B------:R3:W-:Y:S01]  /*10960*/  @!P4 STL.S16 [R1+0x10c], R139 ;  /* 0x00010c8b0100c387 */ /* 0x0007e20000100600 */
[----:B------:R-:W-:Y:S01]  /*10970*/  PRMT R144, R156, 0x7632, R144 ;  /* 0x000076329c907816 */ /* 0x000fe20000000090 */
[----:B------:R-:W-:Y:S01]  /*10980*/  FADD.FTZ R221, R123, R135 ;  /* 0x000000877bdd7221 */ /* 0x000fe20000010000 */
[----:B------:R-:W-:Y:S01]  /*10990*/  LOP3.LUT R122, R122, 0xffff, RZ, 0xc0, !PT ;  /* 0x0000ffff7a7a7812 */ /* 0x000fe200078ec0ff */
[----:B------:R-:W-:Y:S01]  /*109a0*/  STG.E.U16 desc[UR18][R214.64+0x20], R117 ;  /* 0x00002075d6007986 */ /* 0x000fe2000c101512 */
[----:B------:R-:W-:Y:S01]  /*109b0*/  SHF.R.U32.HI R123, RZ, 0x10, R164 ;  /* 0x00000010ff7b7819 */ /* 0x000fe200000116a4 */
[----:B------:R-:W-:Y:S03]  /*109c0*/  MUFU.EX2 R135, R249 ;  /* 0x000000f900877308 */ /* 0x000fe60000000800 */
[----:B------:R-:W-:Y:S01]  /*109d0*/  LOP3.LUT R123, R123, 0xff, RZ, 0xc0, !PT ;  /* 0x000000ff7b7b7812 */ /* 0x000fe200078ec0ff */
[----:B-----5:R-:W-:Y:S01]  /*109e0*/  FADD.FTZ R143, R120, R136 ;  /* 0x00000088788f7221 */ /* 0x020fe20000010000 */
[----:B------:R-:W-:Y:S05]  /*109f0*/  SHF.R.U32.HI R120, RZ, 0x18, R162 ;  /* 0x00000018ff787819 */ /* 0x000fea00000116a2 */
[----:B------:R-:W4:Y:S01]  /*10a00*/  MUFU.EX2 R136, R251 ;  /* 0x000000fb00887308 */ /* 0x000f220000000800 */
[----:B------:R-:W-:Y:S02]  /*10a10*/  ISETP.LE.U32.AND P5, PT, R120, UR13, PT ;  /* 0x0000000d78007c0c */ /* 0x000fe4000bfa3070 */
[C---:B------:R-:W-:Y:S07]  /*10a20*/  PRMT R120, R118.reuse, 0x7632, R120 ;  /* 0x0000763276787816 */ /* 0x040fee0000000078 */
[----:B------:R-:W-:Y:S01]  /*10a30*/  MUFU.EX2 R124, R173 ;  /* 0x000000ad007c7308 */ /* 0x000fe20000000800 */
[----:B------:R-:W-:Y:S02]  /*10a40*/  PRMT R138, R118, 0x5410, R120 ;  /* 0x00005410768a7816 */ /* 0x000fe40000000078 */
[----:B------:R-:W-:Y:S02]  /*10a50*/  @!P4 PRMT R118, R151, 0x5410, RZ ;  /* 0x000054109776c816 */ /* 0x000fe400000000ff */
[----:B---3--:R-:W-:Y:S01]  /*10a60*/  LOP3.LUT R139, R164, 0xff, RZ, 0xc0, !PT ;  /* 0x000000ffa48b7812 */ /* 0x008fe200078ec0ff */
[----:B------:R1:W3:Y:S01]  /*10a70*/  LDL.S16 R151, [R1+0x11c] ;  /* 0x00011c0001977983 */ /* 0x0002e20000100600 */
[C---:B----4-:R-:W-:Y:S01]  /*10a80*/  F2FP.BF16.F32.PACK_AB R184, R136.reuse, R140 ;  /* 0x0000008c88b8723e */ /* 0x050fe200000010ff */
[--C-:B------:R-:W-:Y:S01]  /*10a90*/  FADD.FTZ R136, R136, R141.reuse ;  /* 0x0000008d88887221 */ /* 0x100fe20000010000 */
[----:B------:R-:W-:Y:S01]  /*10aa0*/  ISETP.LE.U32.AND P4, PT, R139, UR13, PT ;  /* 0x0000000d8b007c0c */ /* 0x000fe2000bf83070 */
[----:B------:R-:W-:Y:S01]  /*10ab0*/  STG.E.U16 desc[UR18][R212.64+0x20], R118 ;  /* 0x00002076d4007986 */ /* 0x000fe2000c101512 */
[----:B------:R-:W-:Y:S01]  /*10ac0*/  SHF.R.U32.HI R140, RZ, 0x18, R164 ;  /* 0x00000018ff8c7819 */ /* 0x000fe200000116a4 */
[----:B------:R-:W4:Y:S02]  /*10ad0*/  MUFU.EX2 R139, R248 ;  /* 0x000000f8008b7308 */ /* 0x000f240000000800 */
[----:B----4-:R-:W-:Y:S01]  /*10ae0*/  F2FP.BF16.F32.PACK_AB R171, R135, R139 ;  /* 0x0000008b87ab723e */ /* 0x010fe200000010ff */
[----:B------:R-:W-:Y:S02]  /*10af0*/  @!P3 HFMA2.BF16_V2 R169, -RZ.H0_H0, RZ.H0_H0, -R121.H0_H0 ;  /* 0x200000ffffa9b231 */ /* 0x000fe40000340979 */
[----:B--2---:R-:W-:Y:S03]  /*10b00*/  @!P0 HFMA2.BF16_V2 R177, -RZ.H0_H0, RZ.H0_H0, -R120.H0_H0 ;  /* 0x200000ffffb18231 */ /* 0x004fe60000340978 */
[----:B------:R-:W-:Y:S02]  /*10b10*/  PRMT R168, R169, 0x7610, R168 ;  /* 0x00007610a9a87816 */ /* 0x000fe400000000a8 */
[----:B------:R-:W-:Y:S01]  /*10b20*/  PRMT R176, R177, 0x7610, R176 ;  /* 0x00007610b1b07816 */ /* 0x000fe200000000b0 */
[----:B------:R-:W-:Y:S03]  /*10b30*/  @!P0 STL.S16 [R1+0x124], R177 ;  /* 0x000124b101008387 */ /* 0x000fe60000100600 */
[----:B------:R-:W-:Y:S01]  /*10b40*/  @!P0 PRMT R120, R176, 0x5410, RZ ;  /* 0x00005410b0788816 */ /* 0x000fe200000000ff */
[----:B------:R-:W-:Y:S01]  /*10b50*/  @!P3 STL.S16 [R1+0x120], R169 ;  /* 0x000120a90100b387 */ /* 0x000fe20000100600 */
[----:B------:R-:W-:Y:S02]  /*10b60*/  ISETP.LE.U32.AND P0, PT, R122, UR13, PT ;  /* 0x0000000d7a007c0c */ /* 0x000fe4000bf03070 */
[----:B------:R-:W-:Y:S01]  /*10b70*/  PRMT R122, R121, 0x7632, R122 ;  /* 0x00007632797a7816 */ /* 0x000fe2000000007a */
[----:B------:R2:W-:Y:S04]  /*10b80*/  STL [R1+0x128], R136 ;  /* 0x0001288801007387 */ /* 0x0005e80000100800 */
[----:B------:R-:W-:Y:S01]  /*10b90*/  STG.E.U16 desc[UR18][R212.64+0x22], R120 ;  /* 0x00002278d4007986 */ /* 0x000fe2000c101512 */
[----:B---3--:R-:W-:Y:S05]  /*10ba0*/  @!P2 HFMA2.BF16_V2 R151, -RZ.H0_H0, RZ.H0_H0, -R122.H0_H0 ;  /* 0x200000ffff97a231 */ /* 0x008fea000034097a */
[----:B------:R-:W-:Y:S01]  /*10bb0*/  PRMT R141, R151, 0x7610, R141 ;  /* 0x00007610978d7816 */ /* 0x000fe2000000008d */
[----:B------:R3:W-:Y:S01]  /*10bc0*/  @!P2 STL.S16 [R1+0x11c], R151 ;  /* 0x00011c970100a387 */ /* 0x0007e20000100600 */
[----:B--2---:R-:W-:Y:S02]  /*10bd0*/  PRMT R136, R121, 0x5410, R122 ;  /* 0x0000541079887816 */ /* 0x004fe4000000007a */
[----:B------:R-:W-:Y:S02]  /*10be0*/  @!P3 PRMT R121, R168, 0x5410, RZ ;  /* 0x00005410a879b816 */ /* 0x000fe400000000ff */
[----:B------:R-:W-:Y:S02]  /*10bf0*/  ISETP.LE.U32.AND P3, PT, R123, UR13, PT ;  /* 0x0000000d7b007c0c */ /* 0x000fe4000bf63070 */
[----:B------:R-:W-:Y:S01]  /*10c00*/  @!P2 PRMT R122, R141, 0x5410, RZ ;  /* 0x000054108d7aa816 */ /* 0x000fe200000000ff */
[----:B------:R-:W2:Y:S01]  /*10c10*/  MUFU.EX2 R123, R172 ;  /* 0x000000ac007b7308 */ /* 0x000ea20000000800 */
[----:B------:R-:W-:Y:S01]  /*10c20*/  ISETP.LE.U32.AND P2, PT, R140, UR13, PT ;  /* 0x0000000d8c007c0c */ /* 0x000fe2000bf43070 */
[----:B------:R-:W-:Y:S01]  /*10c30*/  FADD.FTZ R141, R139, R143 ;  /* 0x0000008f8b8d7221 */ /* 0x000fe20000010000 */
[----:B------:R-:W-:Y:S01]  /*10c40*/  LOP3.LUT R140, R183, UR29, RZ, 0x3c, !PT ;  /* 0x0000001db78c7c12 */ /* 0x000fe2000f8e3cff */
[----:B------:R-:W-:Y:S02]  /*10c50*/  STG.E.U16 desc[UR18][R208.64+0x30], R121 ;  /* 0x00003079d0007986 */ /* 0x000fe4000c101512 */
[----:B------:R-:W-:Y:S01]  /*10c60*/  FADD.FTZ R141, R135, R141 ;  /* 0x0000008d878d7221 */ /* 0x000fe20000010000 */
[----:B------:R-:W-:Y:S01]  /*10c70*/  FADD.FTZ R135, R124, R142 ;  /* 0x0000008e7c877221 */ /* 0x000fe20000010000 */
[----:B------:R-:W-:Y:S01]  /*10c80*/  IMAD.WIDE.U32 R168, R140, -0x326172a9, RZ ;  /* 0xcd9e8d578ca87825 */ /* 0x000fe200078e00ff */
[----:B------:R-:W-:Y:S04]  /*10c90*/  STG.E.U16 desc[UR18][R208.64+0x32], R122 ;  /* 0x0000327ad0007986 */ /* 0x000fe8000c101512 */
[----:B------:R-:W-:Y:S01]  /*10ca0*/  LOP3.LUT R142, R169, UR22, R180, 0x96, !PT ;  /* 0x00000016a98e7c12 */ /* 0x000fe2000f8e96b4 */
[----:B------:R4:W-:Y:S01]  /*10cb0*/  STL [R1+0x130], R141 ;  /* 0x0001308d01007387 */ /* 0x0009e20000100800 */
[----:B------:R-:W-:Y:S01]  /*10cc0*/  LOP3.LUT R140, R191, UR21, R168, 0x96, !PT ;  /* 0x00000015bf8c7c12 */ /* 0x000fe2000f8e96a8 */
[----:B------:R-:W-:Y:S01]  /*10cd0*/  IMAD.MOV.U32 R180, RZ, RZ, R186 ;  /* 0x000000ffffb47224 */ /* 0x000fe200078e00ba */
[C---:B--2---:R-:W-:Y:S01]  /*10ce0*/  F2FP.BF16.F32.PACK_AB R204, R123.reuse, R124 ;  /* 0x0000007c7bcc723e */ /* 0x044fe200000010ff */
[----:B------:R1:W2:Y:S01]  /*10cf0*/  LDL.S16 R217, [R1+0x118] ;  /* 0x0001180001d97983 */ /* 0x0002a20000100600 */
[----:B------:R-:W-:Y:S01]  /*10d00*/  FADD.FTZ R135, R123, R135 ;  /* 0x000000877b877221 */ /* 0x000fe20000010000 */
[----:B------:R-:W-:Y:S04]  /*10d10*/  IMAD.WIDE.U32 R142, R142, -0x2daee0ad, RZ ;  /* 0xd2511f538e8e7825 */ /* 0x000fe800078e00ff */
[----:B------:R5:W-:Y:S01]  /*10d20*/  STL [R1+0x12c], R135 ;  /* 0x00012c8701007387 */ /* 0x000be20000100800 */
[----:B------:R-:W-:Y:S01]  /*10d30*/  LOP3.LUT R148, R143, UR8, R148, 0x96, !PT ;  /* 0x000000088f947c12 */ /* 0x000fe2000f8e9694 */
[----:B------:R-:W-:Y:S02]  /*10d40*/  IMAD.MOV.U32 R186, RZ, RZ, R166 ;  /* 0x000000ffffba7224 */ /* 0x000fe400078e00a6 */
[----:B------:R1:W2:Y:S02]  /*10d50*/  LDL.S16 R185, [R1+0xfc] ;  /* 0x0000fc0001b97983 */ /* 0x0002a40000100600 */
[----:B------:R-:W-:Y:S02]  /*10d60*/  IMAD.WIDE.U32 R148, R148, -0x326172a9, RZ ;  /* 0xcd9e8d5794947825 */ /* 0x000fe400078e00ff */
[----:B------:R1:W2:Y:S03]  /*10d70*/  LDL.S16 R178, [R1+0xf0] ;  /* 0x0000f00001b27983 */ /* 0x0002a60000100600 */
[----:B------:R-:W-:Y:S01]  /*10d80*/  LOP3.LUT R143, R149, UR20, R190, 0x96, !PT ;  /* 0x00000014958f7c12 */ /* 0x000fe2000f8e96be */
[----:B---3--:R1:W3:Y:S01]  /*10d90*/  LDL.S16 R151, [R1+0xec] ;  /* 0x0000ec0001977983 */ /* 0x0082e20000100600 */
[----:B----4-:R-:W-:Y:S05]  /*10da0*/  IMAD.WIDE.U32 R140, R140, -0x2daee0ad, RZ ;  /* 0xd2511f538c8c7825 */ /* 0x010fea00078e00ff */
[----:B------:R-:W-:Y:S01]  /*10db0*/  LOP3.LUT R141, R141, UR17, R142, 0x96, !PT ;  /* 0x000000118d8d7c12 */ /* 0x000fe2000f8e968e */
[----:B------:R-:W-:Y:S05]  /*10dc0*/  IMAD.WIDE.U32 R142, R143, -0x2daee0ad, RZ ;  /* 0xd2511f538f8e7825 */ /* 0x000fea00078e00ff */
[----:B------:R-:W-:Y:S01]  /*10dd0*/  LOP3.LUT R107, R143, UR10, R140, 0x96, !PT ;  /* 0x0000000a8f6b7c12 */ /* 0x000fe2000f8e968c */
[----:B------:R-:W-:Y:S04]  /*10de0*/  IMAD.WIDE.U32 R140, R141, -0x326172a9, RZ ;  /* 0xcd9e8d578d8c7825 */ /* 0x000fe800078e00ff */
[----:B------:R-:W-:Y:S01]  /*10df0*/  IMAD.WIDE.U32 R172, R107, -0x326172a9, RZ ;  /* 0xcd9e8d576bac7825 */ /* 0x000fe200078e00ff */
[----:B------:R-:W-:Y:S02]  /*10e00*/  LOP3.LUT R148, R141, UR11, R148, 0x96, !PT ;  /* 0x0000000b8d947c12 */ /* 0x000fe4000f8e9694 */
[----:B------:R-:W-:Y:S02]  /*10e10*/  PRMT R107, R146, 0x7610, R107 ;  /* 0x00007610926b7816 */ /* 0x000fe4000000006b */
[----:B------:R-:W-:Y:S01]  /*10e20*/  LOP3.LUT R216, R173, UR9, R140, 0x96, !PT ;  /* 0x00000009add87c12 */ /* 0x000fe2000f8e968c */
[----:B------:R-:W-:Y:S01]  /*10e30*/  IMAD.WIDE.U32 R176, R148, -0x2daee0ad, RZ ;  /* 0xd2511f5394b07825 */ /* 0x000fe200078e00ff */
[----:B-----5:R-:W-:Y:S02]  /*10e40*/  PRMT R135, R107, 0x5410, R108 ;  /* 0x000054106b877816 */ /* 0x020fe4000000006c */
[----:B------:R-:W-:Y:S02]  /*10e50*/  PRMT R146, R145, 0x7632, R146 ;  /* 0x0000763291927816 */ /* 0x000fe40000000092 */
        /* <DEDUP_REMOVED lines=8> */
[----:B--2---:R-:W-:Y:S05]  /*10ee0*/  @!P6 HFMA2.BF16_V2 R217, -RZ.H0_H0, RZ.H0_H0, -R107.H0_H0 ;  /* 0x200000ffffd9e231 */ /* 0x004fea000034096b */
[----:B------:R-:W-:Y:S01]  /*10ef0*/  PRMT R143, R217, 0x7610, R143 ;  /* 0x00007610d98f7816 */ /* 0x000fe2000000008f */
[----:B------:R2:W-:Y:S03]  /*10f00*/  @!P6 STL.S16 [R1+0x118], R217 ;  /* 0x000118d90100e387 */ /* 0x0005e60000100600 */
[----:B------:R-:W-:Y:S01]  /*10f10*/  @!P6 PRMT R107, R143, 0x5410, RZ ;  /* 0x000054108f6be816 */ /* 0x000fe200000000ff */
[----:B------:R-:W-:Y:S01]  /*10f20*/  @!P5 HFMA2.BF16_V2 R185, -RZ.H0_H0, RZ.H0_H0, -R108.H0_H0 ;  /* 0x200000ffffb9d231 */ /* 0x000fe2000034096c */
[----:B------:R-:W-:Y:S02]  /*10f30*/  ISETP.LE.U32.AND P6, PT, R114, UR13, PT ;  /* 0x0000000d72007c0c */ /* 0x000fe4000bfc3070 */
[----:B------:R-:W-:Y:S01]  /*10f40*/  PRMT R114, R150, 0x7632, R114 ;  /* 0x0000763296727816 */ /* 0x000fe20000000072 */
[----:B------:R-:W-:Y:S01]  /*10f50*/  @!P4 HFMA2.BF16_V2 R178, -RZ.H0_H0, RZ.H0_H0, -R115.H0_H0 ;  /* 0x200000ffffb2c231 */ /* 0x000fe20000340973 */
[----:B------:R-:W-:Y:S01]  /*10f60*/  PRMT R141, R185, 0x7610, R141 ;  /* 0x00007610b98d7816 */ /* 0x000fe2000000008d */
[----:B------:R4:W-:Y:S02]  /*10f70*/  @!P5 STL.S16 [R1+0xfc], R185 ;  /* 0x0000fcb90100d387 */ /* 0x0009e40000100600 */
[----:B---3--:R-:W-:Y:S01]  /*10f80*/  @!P0 HFMA2.BF16_V2 R151, -RZ.H0_H0, RZ.H0_H0, -R114.H0_H0 ;  /* 0x200000ffff978231 */ /* 0x008fe20000340972 */
[----:B------:R-:W-:Y:S01]  /*10f90*/  @!P5 PRMT R108, R141, 0x5410, RZ ;  /* 0x000054108d6cd816 */ /* 0x000fe200000000ff */
[----:B------:R3:W-:Y:S01]  /*10fa0*/  @!P4 STL.S16 [R1+0xf0], R178 ;  /* 0x0000f0b20100c387 */ /* 0x0007e20000100600 */
[----:B------:R-:W-:Y:S02]  /*10fb0*/  PRMT R141, R115, 0x5410, R114 ;  /* 0x00005410738d7816 */ /* 0x000fe40000000072 */
[----:B------:R-:W-:Y:S01]  /*10fc0*/  PRMT R140, R151, 0x7610, R140 ;  /* 0x00007610978c7816 */ /* 0x000fe2000000008c */
[----:B------:R5:W-:Y:S01]  /*10fd0*/  @!P0 STL.S16 [R1+0xec], R151 ;  /* 0x0000ec9701008387 */ /* 0x000be20000100600 */
[----:B------:R-:W-:Y:S02]  /*10fe0*/  PRMT R142, R178, 0x7610, R142 ;  /* 0x00007610b28e7816 */ /* 0x000fe4000000008e */
[----:B------:R-:W-:Y:S01]  /*10ff0*/  @!P0 PRMT R114, R140, 0x5410, RZ ;  /* 0x000054108c728816 */ /* 0x000fe200000000ff */
[----:B------:R1:W5:Y:S01]  /*11000*/  LDL.S16 R190, [R1+0xd0] ;  /* 0x0000d00001be7983 */ /* 0x0003620000100600 */
[----:B------:R-:W-:Y:S02]  /*11010*/  @!P4 PRMT R115, R142, 0x5410, RZ ;  /* 0x000054108e73c816 */ /* 0x000fe400000000ff */
[----:B------:R-:W-:Y:S01]  /*11020*/  ISETP.LE.U32.AND P4, PT, R3, UR13, PT ;  /* 0x0000000d03007c0c */ /* 0x000fe2000bf83070 */
[----:B------:R1:W5:Y:S01]  /*11030*/  LDL.S16 R140, [R1+0xd4] ;  /* 0x0000d400018c7983 */ /* 0x0003620000100600 */
[----:B------:R-:W-:Y:S01]  /*11040*/  LOP3.LUT R3, R183, UR29, RZ, 0x3c, !PT ;  /* 0x0000001db7037c12 */ /* 0x000fe2000f8e3cff */
[----:B--2---:R-:W-:Y:S01]  /*11050*/  IMAD.WIDE.U32 R216, R216, -0x2daee0ad, RZ ;  /* 0xd2511f53d8d87825 */ /* 0x004fe200078e00ff */
[----:B------:R-:W-:Y:S01]  /*11060*/  ISETP.LE.U32.AND P5, PT, R100, UR13, PT ;  /* 0x0000000d64007c0c */ /* 0x000fe2000bfa3070 */
[----:B------:R1:W2:Y:S01]  /*11070*/  LDL.S16 R183, [R1+0xcc] ;  /* 0x0000cc0001b77983 */ /* 0x0002a20000100600 */
[----:B------:R-:W-:Y:S01]  /*11080*/  SHF.R.U32.HI R100, RZ, 0x10, R113 ;  /* 0x00000010ff647819 */ /* 0x000fe20000011671 */
[----:B------:R-:W-:Y:S02]  /*11090*/  IMAD.WIDE.U32 R148, R3, -0x326172a9, RZ ;  /* 0xcd9e8d5703947825 */ /* 0x000fe400078e00ff */
[----:B------:R-:W-:Y:S01]  /*110a0*/  STG.E.U16 desc[UR18][R210.64+0x32], R108 ;  /* 0x0000326cd2007986 */ /* 0x000fe2000c101512 */
[----:B------:R-:W-:Y:S02]  /*110b0*/  LOP3.LUT R100, R100, 0xff, RZ, 0xc0, !PT ;  /* 0x000000ff64647812 */ /* 0x000fe400078ec0ff */
[----:B------:R-:W-:Y:S01]  /*110c0*/  LOP3.LUT R142, R149, UR22, R180, 0x96, !PT ;  /* 0x00000016958e7c12 */ /* 0x000fe2000f8e96b4 */
[----:B----4-:R1:W4:Y:S01]  /*110d0*/  LDL.S16 R185, [R1+0xe8] ;  /* 0x0000e80001b97983 */ /* 0x0103220000100600 */
[----:B------:R-:W-:Y:S02]  /*110e0*/  LOP3.LUT R148, R189, UR21, R148, 0x96, !PT ;  /* 0x00000015bd947c12 */ /* 0x000fe4000f8e9694 */
[----:B------:R-:W-:Y:S01]  /*110f0*/  ISETP.LE.U32.AND P0, PT, R100, UR13, PT ;  /* 0x0000000d64007c0c */ /* 0x000fe2000bf03070 */
[----:B---3--:R1:W3:Y:S01]  /*11100*/  LDL.S16 R178, [R1+0xe4] ;  /* 0x0000e40001b27983 */ /* 0x0082e20000100600 */
[----:B------:R-:W-:Y:S01]  /*11110*/  PRMT R100, R153, 0x7610, R100 ;  /* 0x0000761099647816 */ /* 0x000fe20000000064 */
[----:B------:R-:W-:Y:S02]  /*11120*/  IMAD.WIDE.U32 R142, R142, -0x2daee0ad, RZ ;  /* 0xd2511f538e8e7825 */ /* 0x000fe400078e00ff */
[----:B------:R-:W-:Y:S02]  /*11130*/  STG.E.U16 desc[UR18][R210.64+0x30], R107 ;  /* 0x0000306bd2007986 */ /* 0x000fe4000c101512 */
[----:B------:R-:W-:Y:S01]  /*11140*/  IMAD.WIDE.U32 R148, R148, -0x2daee0ad, RZ ;  /* 0xd2511f5394947825 */ /* 0x000fe200078e00ff */
[----:B------:R-:W-:Y:S01]  /*11150*/  LOP3.LUT R143, R143, UR8, R186, 0x96, !PT ;  /* 0x000000088f8f7c12 */ /* 0x000fe2000f8e96ba */
[----:B------:R1:W-:Y:S01]  /*11160*/  STG.E.U16 desc[UR18][R214.64+0x30], R114 ;  /* 0x00003072d6007986 */ /* 0x0003e2000c101512 */
[----:B------:R-:W-:Y:S02]  /*11170*/  UIADD3 UR8, UR26, 0x3c6ef372, URZ ;  /* 0x3c6ef3721a087890 */ /* 0x000fe4000fffe03f */
[----:B------:R-:W-:Y:S01]  /*11180*/  LOP3.LUT R110, R149, UR17, R142, 0x96, !PT ;  /* 0x00000011956e7c12 */ /* 0x000fe2000f8e968e */
[----:B------:R-:W-:Y:S01]  /*11190*/  IMAD.WIDE.U32 R142, R143, -0x326172a9, RZ ;  /* 0xcd9e8d578f8e7825 */ /* 0x000fe200078e00ff */
[----:B------:R-:W-:Y:S03]  /*111a0*/  STG.E.U16 desc[UR18][R214.64+0x2e], R115 ;  /* 0x00002e73d6007986 */ /* 0x000fe6000c101512 */
[----:B------:R-:W-:Y:S01]  /*111b0*/  IMAD.WIDE.U32 R110, R110, -0x326172a9, RZ ;  /* 0xcd9e8d576e6e7825 */ /* 0x000fe200078e00ff */
[----:B------:R-:W-:Y:S04]  /*111c0*/  LOP3.LUT R112, R143, UR20, R188, 0x96, !PT ;  /* 0x000000148f707c12 */ /* 0x000fe8000f8e96bc */
[----:B------:R-:W-:Y:S01]  /*111d0*/  LOP3.LUT R150, R111, UR11, R142, 0x96, !PT ;  /* 0x0000000b6f967c12 */ /* 0x000fe2000f8e968e */
[----:B------:R-:W-:Y:S01]  /*111e0*/  IMAD.WIDE.U32 R112, R112, -0x2daee0ad, RZ ;  /* 0xd2511f5370707825 */ /* 0x000fe200078e00ff */
[----:B------:R-:W-:Y:S01]  /*111f0*/  PRMT R111, R155, 0x7610, R111 ;  /* 0x000076109b6f7816 */ /* 0x000fe2000000006f */
[----:B------:R-:W-:Y:S02]  /*11200*/  UIADD3 UR11, UR26, -0x4ab325aa, URZ ;  /* 0xb54cda561a0b7890 */ /* 0x000fe4000fffe03f */
[----:B-----5:R-:W-:Y:S01]  /*11210*/  IMAD.WIDE.U32 R150, R150, -0x2daee0ad, RZ ;  /* 0xd2511f5396967825 */ /* 0x020fe200078e00ff */
[--C-:B------:R-:W-:Y:S01]  /*11220*/  LOP3.LUT R113, R113, UR10, R148.reuse, 0x96, !PT ;  /* 0x0000000a71717c12 */ /* 0x100fe2000f8e9694 */
[----:B------:R-:W-:Y:S01]  /*11230*/  UIADD3 UR10, UR26, -0x61c88647, URZ ;  /* 0x9e3779b91a0a7890 */ /* 0x000fe2000fffe03f */
[----:B------:R-:W-:Y:S02]  /*11240*/  PRMT R148, R147, 0x7632, R148 ;  /* 0x0000763293947816 */ /* 0x000fe40000000094 */
[----:B------:R-:W-:Y:S01]  /*11250*/  LOP3.LUT R142, R151, UR25, R112, 0x96, !PT ;  /* 0x00000019978e7c12 */ /* 0x000fe2000f8e9670 */
[----:B------:R-:W-:Y:S01]  /*11260*/  IMAD.WIDE.U32 R112, R113, -0x326172a9, RZ ;  /* 0xcd9e8d5771707825 */ /* 0x000fe200078e00ff */
[----:B-1----:R-:W-:Y:S03]  /*11270*/  SHF.R.U32.HI R114, RZ, 0x18, R166 ;  /* 0x00000018ff727819 */ /* 0x002fe600000116a6 */
        /* <DEDUP_REMOVED lines=8> */
[----:B------:R-:W-:Y:S02]  /*11300*/  @!P2 HFMA2.BF16_V2 R190, -RZ.H0_H0, RZ.H0_H0, -R105.H0_H0 ;  /* 0x200000ffffbea231 */ /* 0x000fe40000340969 */
[----:B------:R-:W-:Y:S03]  /*11310*/  @!P3 HFMA2.BF16_V2 R140, -RZ.H0_H0, RZ.H0_H0, -R106.H0_H0 ;  /* 0x200000ffff8cb231 */ /* 0x000fe6000034096a */
[----:B------:R-:W-:Y:S01]  /*11320*/  PRMT R123, R190, 0x7610, R123 ;  /* 0x00007610be7b7816 */ /* 0x000fe2000000007b */
[----:B--2---:R-:W-:Y:S01]  /*11330*/  @!P0 HFMA2.BF16_V2 R183, -RZ.H0_H0, RZ.H0_H0, -R113.H0_H0 ;  /* 0x200000ffffb78231 */ /* 0x004fe20000340971 */
[----:B------:R-:W-:Y:S01]  /*11340*/  PRMT R149, R140, 0x7610, R149 ;  /* 0x000076108c957816 */ /* 0x000fe20000000095 */
[----:B------:R1:W-:Y:S03]  /*11350*/  @!P3 STL.S16 [R1+0xd4], R140 ;  /* 0x0000d48c0100b387 */ /* 0x0003e60000100600 */
[----:B------:R-:W-:Y:S01]  /*11360*/  PRMT R119, R183, 0x7610, R119 ;  /* 0x00007610b7777816 */ /* 0x000fe20000000077 */
[----:B------:R2:W5:Y:S01]  /*11370*/  LDL.S16 R182, [R1+0xc8] ;  /* 0x0000c80001b67983 */ /* 0x0005620000100600 */
[----:B----4-:R-:W-:Y:S03]  /*11380*/  @!P6 HFMA2.BF16_V2 R185, -RZ.H0_H0, RZ.H0_H0, -R111.H0_H0 ;  /* 0x200000ffffb9e231 */ /* 0x010fe6000034096f */
[----:B------:R-:W-:Y:S01]  /*11390*/  @!P2 STL.S16 [R1+0xd0], R190 ;  /* 0x0000d0be0100a387 */ /* 0x000fe20000100600 */
[----:B---3--:R-:W-:Y:S01]  /*113a0*/  @!P5 HFMA2.BF16_V2 R178, -RZ.H0_H0, RZ.H0_H0, -R110.H0_H0 ;  /* 0x200000ffffb2d231 */ /* 0x008fe2000034096e */
[----:B------:R-:W-:Y:S02]  /*113b0*/  PRMT R179, R185, 0x7610, R179 ;  /* 0x00007610b9b37816 */ /* 0x000fe400000000b3 */
[----:B------:R-:W-:Y:S02]  /*113c0*/  @!P6 STL.S16 [R1+0xe8], R185 ;  /* 0x0000e8b90100e387 */ /* 0x000fe40000100600 */
[----:B------:R-:W-:Y:S02]  /*113d0*/  PRMT R120, R178, 0x7610, R120 ;  /* 0x00007610b2787816 */ /* 0x000fe40000000078 */
[----:B------:R3:W-:Y:S04]  /*113e0*/  @!P5 STL.S16 [R1+0xe4], R178 ;  /* 0x0000e4b20100d387 */ /* 0x0007e80000100600 */
[----:B------:R2:W4:Y:S04]  /*113f0*/  LDL.S16 R152, [R1+0x9c] ;  /* 0x00009c0001987983 */ /* 0x0005280000100600 */
[----:B------:R2:W2:Y:S01]  /*11400*/  LDL.S16 R121, [R1+0x98] ;  /* 0x0000980001797983 */ /* 0x0004a20000100600 */
[----:B-1----:R-:W-:Y:S02]  /*11410*/  PRMT R140, R106, 0x5410, R105 ;  /* 0x000054106a8c7816 */ /* 0x002fe40000000069 */
[----:B------:R-:W-:Y:S02]  /*11420*/  @!P3 PRMT R106, R149, 0x5410, RZ ;  /* 0x00005410956ab816 */ /* 0x000fe400000000ff */
[----:B------:R-:W-:Y:S02]  /*11430*/  PRMT R149, R111, 0x5410, R110 ;  /* 0x000054106f957816 */ /* 0x000fe4000000006e */
[----:B------:R-:W-:Y:S01]  /*11440*/  @!P6 PRMT R111, R179, 0x5410, RZ ;  /* 0x00005410b36fe816 */ /* 0x000fe200000000ff */
[----:B------:R-:W-:Y:S01]  /*11450*/  STG.E.U16 desc[UR18][R212.64+0x30], R106 ;  /* 0x0000306ad4007986 */ /* 0x000fe2000c101512 */
        /* <DEDUP_REMOVED lines=8> */
[----:B---3--:R1:W3:Y:S01]  /*114e0*/  LDL.S16 R178, [R1+0xa0] ;  /* 0x0000a00001b27983 */ /* 0x0082e20000100600 */
        /* <DEDUP_REMOVED lines=11> */
[----:B------:R-:W-:Y:S02]  /*115a0*/  @!P0 PRMT R113, R119, 0x5410, RZ ;  /* 0x0000541077718816 */ /* 0x000fe400000000ff */
        /* <DEDUP_REMOVED lines=14> */
[----:B------:R-:W-:Y:S02]  /*11690*/  PRMT R153, R100, 0x5410, R3 ;  /* 0x0000541064997816 */ /* 0x000fe40000000003 */
[----:B------:R-:W-:Y:S02]  /*116a0*/  @P6 LOP3.LUT R218, R218, 0x800, RZ, 0xfc, !PT ;  /* 0x00000800dada6812 */ /* 0x000fe400078efcff */
[----:B-1----:R-:W-:Y:S02]  /*116b0*/  PRMT R105, R147, 0x5410, R148 ;  /* 0x0000541093697816 */ /* 0x002fe40000000094 */
[----:B------:R-:W-:Y:S04]  /*116c0*/  LOP3.LUT R218, R218, 0xffffefff, RZ, 0xc0, !PT ;  /* 0xffffefffdada7812 */ /* 0x000fe800078ec0ff */
[----:B------:R-:W-:Y:S04]  /*116d0*/  @P5 LOP3.LUT R218, R218, 0x1000, RZ, 0xfc, !PT ;  /* 0x00001000dada5812 */ /* 0x000fe800078efcff */
[----:B------:R-:W-:Y:S01]  /*116e0*/  LOP3.LUT R218, R218, 0xffffdfff, RZ, 0xc0, !PT ;  /* 0xffffdfffdada7812 */ /* 0x000fe200078ec0ff */
[----:B-----5:R-:W-:Y:S05]  /*116f0*/  @!P4 HFMA2.BF16_V2 R182, -RZ.H0_H0, RZ.H0_H0, -R112.H0_H0 ;  /* 0x200000ffffb6c231 */ /* 0x020fea0000340970 */
[----:B------:R-:W-:Y:S01]  /*11700*/  PRMT R118, R182, 0x7610, R118 ;  /* 0x00007610b6767816 */ /* 0x000fe20000000076 */
[----:B------:R-:W-:Y:S03]  /*11710*/  @!P4 STL.S16 [R1+0xc8], R182 ;  /* 0x0000c8b60100c387 */ /* 0x000fe60000100600 */
[----:B------:R-:W-:Y:S01]  /*11720*/  @!P4 PRMT R112, R118, 0x5410, RZ ;  /* 0x000054107670c816 */ /* 0x000fe200000000ff */
[----:B------:R1:W5:Y:S01]  /*11730*/  LDL.S16 R119, [R1+0x90] ;  /* 0x0000900001777983 */ /* 0x0003620000100600 */
[----:B------:R-:W-:Y:S03]  /*11740*/  ISETP.LE.U32.AND P4, PT, R142, UR13, PT ;  /* 0x0000000d8e007c0c */ /* 0x000fe6000bf83070 */
[----:B------:R1:W5:Y:S01]  /*11750*/  LDL.S16 R118, [R1+0x8c] ;  /* 0x00008c0001767983 */ /* 0x0003620000100600 */
[----:B----4-:R-:W-:Y:S03]  /*11760*/  @!P0 HFMA2.BF16_V2 R152, -RZ.H0_H0, RZ.H0_H0, -R100.H0_H0 ;  /* 0x200000ffff988231 */ /* 0x010fe60000340964 */
[----:B------:R-:W-:Y:S01]  /*11770*/  STG.E.U16 desc[UR18][R210.64+0x42], R112 ;  /* 0x00004270d2007986 */ /* 0x000fe2000c101512 */
[----:B--2---:R-:W-:Y:S01]  /*11780*/  @!P1 HFMA2.BF16_V2 R121, -RZ.H0_H0, RZ.H0_H0, -R145.H0_H0 ;  /* 0x200000ffff799231 */ /* 0x004fe20000340991 */
[----:B------:R-:W-:Y:S04]  /*11790*/  PRMT R117, R152, 0x7610, R117 ;  /* 0x0000761098757816 */ /* 0x000fe80000000075 */
[----:B------:R-:W-:Y:S02]  /*117a0*/  @P4 LOP3.LUT R218, R218, 0x2000, RZ, 0xfc, !PT ;  /* 0x00002000dada4812 */ /* 0x000fe400078efcff */
[----:B------:R-:W-:Y:S02]  /*117b0*/  @!P0 PRMT R100, R117, 0x5410, RZ ;  /* 0x0000541075648816 */ /* 0x000fe400000000ff */
[----:B------:R-:W-:Y:S01]  /*117c0*/  PRMT R158, R121, 0x7610, R158 ;  /* 0x00007610799e7816 */ /* 0x000fe2000000009e */
[----:B------:R-:W-:Y:S02]  /*117d0*/  @!P3 HFMA2.BF16_V2 R179, -RZ.H0_H0, RZ.H0_H0, -R2.H0_H0 ;  /* 0x200000ffffb3b231 */ /* 0x000fe40000340902 */
[----:B------:R-:W-:Y:S03]  /*117e0*/  @!P6 HFMA2.BF16_V2 R120, -RZ.H0_H0, RZ.H0_H0, -R146.H0_H0 ;  /* 0x200000ffff78e231 */ /* 0x000fe60000340992 */
[----:B------:R-:W-:Y:S01]  /*117f0*/  PRMT R116, R179, 0x7610, R116 ;  /* 0x00007610b3747816 */ /* 0x000fe20000000074 */
[----:B------:R-:W-:Y:S01]  /*11800*/  @!P3 STL.S16 [R1+0xa4], R179 ;  /* 0x0000a4b30100b387 */ /* 0x000fe20000100600 */
[----:B---3--:R-:W-:Y:S01]  /*11810*/  @!P2 HFMA2.BF16_V2 R178, -RZ.H0_H0, RZ.H0_H0, -R0.H0_H0 ;  /* 0x200000ffffb2a231 */ /* 0x008fe20000340900 */
[----:B------:R-:W-:Y:S04]  /*11820*/  PRMT R122, R120, 0x7610, R122 ;  /* 0x00007610787a7816 */ /* 0x000fe8000000007a */
[----:B------:R-:W-:Y:S01]  /*11830*/  PRMT R107, R178, 0x7610, R107 ;  /* 0x00007610b26b7816 */ /* 0x000fe2000000006b */
[----:B------:R-:W-:Y:S04]  /*11840*/  @!P2 STL.S16 [R1+0xa0], R178 ;  /* 0x0000a0b20100a387 */ /* 0x000fe80000100600 */
[----:B------:R2:W-:Y:S04]  /*11850*/  @!P0 STL.S16 [R1+0x9c], R152 ;  /* 0x00009c9801008387 */ /* 0x0005e80000100600 */
[----:B------:R3:W-:Y:S04]  /*11860*/  @!P1 STL.S16 [R1+0x98], R121 ;  /* 0x0000987901009387 */ /* 0x0007e80000100600 */
[----:B------:R1:W4:Y:S04]  /*11870*/  LDL.S16 R108, [R1+0xbc] ;  /* 0x0000bc00016c7983 */ /* 0x0003280000100600 */
[----:B------:R-:W-:Y:S01]  /*11880*/  @!P6 STL.S16 [R1+0x94], R120 ;  /* 0x000094780100e387 */ /* 0x000fe20000100600 */
[----:B--2---:R-:W-:Y:S02]  /*11890*/  PRMT R152, R2, 0x5410, R0 ;  /* 0x0000541002987816 */ /* 0x004fe40000000000 */
[----:B------:R-:W-:Y:S02]  /*118a0*/  @!P3 PRMT R2, R116, 0x5410, RZ ;  /* 0x000054107402b816 */ /* 0x000fe400000000ff */
[----:B------:R-:W-:Y:S01]  /*118b0*/  @!P2 PRMT R0, R107, 0x5410, RZ ;  /* 0x000054106b00a816 */ /* 0x000fe200000000ff */
[----:B------:R1:W2:Y:S01]  /*118c0*/  LDL.S16 R116, [R1+0xd8] ;  /* 0x0000d80001747983 */ /* 0x0002a20000100600 */
[----:B------:R-:W-:Y:S03]  /*118d0*/  LOP3.LUT R107, R217, UR23, R176, 0x96, !PT ;  /* 0x00000017d96b7c12 */ /* 0x000fe6000f8e96b0 */
[----:B------:R-:W-:Y:S01]  /*118e0*/  STG.E.U16 desc[UR18][R214.64+0x3e], R2 ;  /* 0x00003e02d6007986 */ /* 0x000fe2000c101512 */
[----:B---3--:R-:W-:Y:S03]  /*118f0*/  SHF.R.U32.HI R121, RZ, 0x18, R107 ;  /* 0x00000018ff797819 */ /* 0x008fe6000001166b */
[----:B------:R-:W-:Y:S04]  /*11900*/  STG.E.U16 desc[UR18][R214.64+0x40], R0 ;  /* 0x00004000d6007986 */ /* 0x000fe8000c101512 */
[----:B------:R-:W-:Y:S01]  /*11910*/  STG.E.U16 desc[UR18][R212.64+0x40], R100 ;  /* 0x00004064d4007986 */ /* 0x000fe2000c101512 */
[----:B-----5:R-:W-:Y:S02]  /*11920*/  @!P5 HFMA2.BF16_V2 R119, -RZ.H0_H0, RZ.H0_H0, -R147.H0_H0 ;  /* 0x200000ffff77d231 */ /* 0x020fe40000340993 */
[----:B------:R-:W-:Y:S03]  /*11930*/  @!P4 HFMA2.BF16_V2 R118, -RZ.H0_H0, RZ.H0_H0, -R148.H0_H0 ;  /* 0x200000ffff76c231 */ /* 0x000fe60000340994 */
[----:B------:R-:W-:Y:S01]  /*11940*/  PRMT R155, R119, 0x7610, R155 ;  /* 0x00007610779b7816 */ /* 0x000fe2000000009b */
[----:B------:R-:W-:Y:S01]  /*11950*/  @!P5 STL.S16 [R1+0x90], R119 ;  /* 0x000090770100d387 */ /* 0x000fe20000100600 */
[----:B------:R-:W-:Y:S03]  /*11960*/  PRMT R154, R118, 0x7610, R154 ;  /* 0x00007610769a7816 */ /* 0x000fe6000000009a */
[----:B------:R3:W-:Y:S01]  /*11970*/  @!P4 STL.S16 [R1+0x8c], R118 ;  /* 0x00008c760100c387 */ /* 0x0007e20000100600 */
[----:B------:R-:W-:Y:S03]  /*11980*/  ISETP.LE.U32.AND P4, PT, R123, UR13, PT ;  /* 0x0000000d7b007c0c */ /* 0x000fe6000bf83070 */
[----:B------:R1:W5:Y:S01]  /*11990*/  LDL.S16 R183, [R1+0xe0] ;  /* 0x0000e00001b77983 */ /* 0x0003620000100600 */
[C---:B---3--:R-:W-:Y:S04]  /*119a0*/  LOP3.LUT R118, R107.reuse, 0xff, RZ, 0xc0, !PT ;  /* 0x000000ff6b767812 */ /* 0x048fe800078ec0ff */
[----:B------:R-:W-:Y:S11]  /*119b0*/  ISETP.LE.U32.AND P1, PT, R118, UR13, PT ;  /* 0x0000000d76007c0c */ /* 0x000ff6000bf23070 */
[----:B------:R-:W-:Y:S02]  /*119c0*/  @!UPT UIADD3 URZ, URZ, URZ, URZ ;  /* 0x0000003f3f3ff290 */ /* 0x000fe4000fffe03f */
[----:B----4-:R-:W-:Y:S05]  /*119d0*/  @!P1 HFMA2.BF16_V2 R108, -RZ.H0_H0, RZ.H0_H0, -R202.H0_H0 ;  /* 0x200000ffff6c9231 */ /* 0x010fea00003409ca */
[----:B------:R-:W-:Y:S01]  /*119e0*/  PRMT R139, R108, 0x7610, R139 ;  /* 0x000076106c8b7816 */ /* 0x000fe2000000008b */
[----:B------:R3:W-:Y:S04]  /*119f0*/  @!P1 STL.S16 [R1+0xbc], R108 ;  /* 0x0000bc6c01009387 */ /* 0x0007e80000100600 */
[----:B------:R1:W4:Y:S01]  /*11a00*/  LDL.S16 R182, [R1+0xdc] ;  /* 0x0000dc0001b67983 */ /* 0x0003220000100600 */
        /* <DEDUP_REMOVED lines=42> */
[----:B-----5:R-:W-:Y:S05]  /*11cb0*/  @!P5 HFMA2.BF16_V2 R183, -RZ.H0_H0, RZ.H0_H0, -R108.H0_H0 ;  /* 0x200000ffffb7d231 */ /* 0x020fea000034096c */
[----:B------:R-:W-:Y:S01]  /*11cc0*/  PRMT R151, R183, 0x7610, R151 ;  /* 0x00007610b7977816 */ /* 0x000fe20000000097 */
[----:B------:R-:W-:Y:S01]  /*11cd0*/  @!P5 STL.S16 [R1+0xe0], R183 ;  /* 0x0000e0b70100d387 */ /* 0x000fe20000100600 */
[----:B----4-:R-:W-:Y:S05]  /*11ce0*/  @!P6 HFMA2.BF16_V2 R182, -RZ.H0_H0, RZ.H0_H0, -R107.H0_H0 ;  /* 0x200000ffffb6e231 */ /* 0x010fea000034096b */
        /* <DEDUP_REMOVED lines=33> */
[----:B------:R-:W-:Y:S02]  /*11f00*/  PRMT R155, R201, 0x5410, R200 ;  /* 0x00005410c99b7816 */ /* 0x000fe400000000c8 */
[----:B------:R-:W-:Y:S01]  /*11f10*/  LOP3.LUT P1, RZ, R218, 0x400, RZ, 0xc0, !PT ;  /* 0x00000400daff7812 */ /* 0x000fe2000782c0ff */
        /* <DEDUP_REMOVED lines=8> */
[----:B------:R-:W-:Y:S01]  /*11fa0*/  @!P4 PRMT R148, R154, 0x5410, RZ ;  /* 0x000054109a94c816 */ /* 0x000fe200000000ff */
[----:B------:R-:W-:Y:S01]  /*11fb0*/  STG.E.U16 desc[UR18][R210.64+0x52], R144 ;  /* 0x00005290d2007986 */ /* 0x000fe2000c101512 */
[----:B------:R-:W-:Y:S01]  /*11fc0*/  @!P1 PRMT R145, R158, 0x5410, RZ ;  /* 0x000054109e919816 */ /* 0x000fe200000000ff */
[----:B---3--:R-:W-:Y:S01]  /*11fd0*/  IMAD.U32 R177, RZ, RZ, UR13 ;  /* 0x0000000dffb17e24 */ /* 0x008fe2000f8e00ff */
[----:B------:R-:W-:Y:S01]  /*11fe0*/  PRMT R158, R199, 0x5410, R198 ;  /* 0x00005410c79e7816 */ /* 0x000fe200000000c6 */
[----:B------:R-:W-:Y:S01]  /*11ff0*/  STG.E.U16 desc[UR18][R214.64+0x50], R146 ;  /* 0x00005092d6007986 */ /* 0x000fe2000c101512 */
[----:B------:R-:W-:Y:S02]  /*12000*/  ISETP.LE.U32.AND P4, PT, R106, UR13, PT ;  /* 0x0000000d6a007c0c */ /* 0x000fe4000bf83070 */
[----:B------:R-:W-:Y:S01]  /*12010*/  PRMT R106, R159, 0x7632, R106 ;  /* 0x000076329f6a7816 */ /* 0x000fe2000000006a */
[----:B------:R-:W-:Y:S01]  /*12020*/  STG.E.U16 desc[UR18][R214.64+0x4e], R145 ;  /* 0x00004e91d6007986 */ /* 0x000fe2000c101512 */
[----:B------:R-:W-:Y:S02]  /*12030*/  LOP3.LUT R124, R162, 0xff, RZ, 0xc0, !PT ;  /* 0x000000ffa27c7812 */ /* 0x000fe400078ec0ff */
[----:B------:R-:W-:Y:S01]  /*12040*/  PRMT R154, R107, 0x5410, R106 ;  /* 0x000054106b9a7816 */ /* 0x000fe2000000006a */
[----:B------:R-:W-:Y:S01]  /*12050*/  STG.E.U16 desc[UR18][R212.64+0x52], R148 ;  /* 0x00005294d4007986 */ /* 0x000fe2000c101512 */
[----:B------:R-:W-:Y:S03]  /*12060*/  LOP3.LUT P1, RZ, R218, 0x200, RZ, 0xc0, !PT ;  /* 0x00000200daff7812 */ /* 0x000fe6000782c0ff */
        /* <DEDUP_REMOVED lines=16> */
[----:B------:R-:W-:Y:S01]  /*12170*/  LDSM.16.MT88.4 R120, [R194+0x9000] ;  /* 0x00900000c278783b */ /* 0x000fe20000004200 */
[----:B------:R-:W-:Y:S01]  /*12180*/  SHF.R.U32.HI R116, RZ, 0x18, R116 ;  /* 0x00000018ff747819 */ /* 0x000fe20000011674 */
[----:B------:R-:W-:Y:S01]  /*12190*/  @!P5 HFMA2.BF16_V2 R115, -RZ.H0_H0, RZ.H0_H0, -R199.H0_H0 ;  /* 0x200000ffff73d231 */ /* 0x000fe200003409c7 */
[----:B------:R-:W-:Y:S04]  /*121a0*/  LOP3.LUT R0, R0, 0xff, RZ, 0xc0, !PT ;  /* 0x000000ff00007812 */ /* 0x000fe800078ec0ff */
[----:B------:R-:W-:Y:S01]  /*121b0*/  PRMT R112, R115, 0x7610, R112 ;  /* 0x0000761073707816 */ /* 0x000fe20000000070 */
[----:B------:R-:W-:Y:S02]  /*121c0*/  @!P5 STL.S16 [R1+0x50], R115 ;  /* 0x000050730100d387 */ /* 0x000fe40000100600 */
[----:B------:R-:W-:Y:S01]  /*121d0*/  @!P6 HFMA2.BF16_V2 R114, -RZ.H0_H0, RZ.H0_H0, -R198.H0_H0 ;  /* 0x200000ffff72e231 */ /* 0x000fe200003409c6 */
[----:B------:R-:W-:Y:S01]  /*121e0*/  @!P5 PRMT R199, R112, 0x5410, RZ ;  /* 0x0000541070c7d816 */ /* 0x000fe200000000ff */
[----:B------:R-:W-:Y:S01]  /*121f0*/  STG.E.U16 desc[UR18][R210.64+0x60], R201 ;  /* 0x000060c9d2007986 */ /* 0x000fe2000c101512 */
        /* <DEDUP_REMOVED lines=8> */
[----:B--2---:R-:W-:Y:S02]  /*12280*/  @!P5 HFMA2.BF16_V2 R113, -RZ.H0_H0, RZ.H0_H0, -R197.H0_H0 ;  /* 0x200000ffff71d231 */ /* 0x004fe400003409c5 */
[----:B------:R-:W-:Y:S03]  /*12290*/  STG.E.U16 desc[UR18][R214.64+0x60], R198 ;  /* 0x000060c6d6007986 */ /* 0x000fe6000c101512 */
        /* <DEDUP_REMOVED lines=19> */
[----:B------:R-:W-:Y:S01]  /*123d0*/  STG.E.U16 desc[UR18][R212.64+0x62], R196 ;  /* 0x000062c4d4007986 */ /* 0x000fe2000c101512 */
[----:B------:R-:W-:Y:S02]  /*123e0*/  @!P5 PRMT R107, R2, 0x5410, RZ ;  /* 0x00005410026bd816 */ /* 0x000fe400000000ff */
[C---:B------:R-:W-:Y:S02]  /*123f0*/  LOP3.LUT R2, R0.reuse, 0xffff, RZ, 0xc0, !PT ;  /* 0x0000ffff00027812 */ /* 0x040fe400078ec0ff */
[----:B------:R-:W-:Y:S01]  /*12400*/  LOP3.LUT R3, R0, 0xff, RZ, 0xc0, !PT ;  /* 0x000000ff00037812 */ /* 0x000fe200078ec0ff */
[----:B------:R-:W-:Y:S01]  /*12410*/  STG.E.U16 desc[UR18][R208.64+0x70], R107 ;  /* 0x0000706bd0007986 */ /* 0x000fe2000c101512 */
[----:B------:R-:W-:Y:S02]  /*12420*/  SHF.R.U32.HI R2, RZ, 0x8, R2 ;  /* 0x00000008ff027819 */ /* 0x000fe40000011602 */
[----:B------:R-:W-:Y:S02]  /*12430*/  ISETP.LE.U32.AND P5, PT, R219, UR13, PT ;  /* 0x0000000ddb007c0c */ /* 0x000fe4000bfa3070 */
[----:B------:R-:W-:Y:S02]  /*12440*/  PRMT R108, R3, 0x5410, R2 ;  /* 0x00005410036c7816 */ /* 0x000fe40000000002 */
[--C-:B------:R-:W-:Y:S02]  /*12450*/  SHF.R.U32.HI R3, RZ, 0x10, R0.reuse ;  /* 0x00000010ff037819 */ /* 0x100fe40000011600 */
[----:B------:R-:W-:Y:S02]  /*12460*/  SHF.R.U32.HI R2, RZ, 0x18, R0 ;  /* 0x00000018ff027819 */ /* 0x000fe40000011600 */
[----:B------:R-:W-:Y:S02]  /*12470*/  LOP3.LUT R0, R3, 0xff, RZ, 0xc0, !PT ;  /* 0x000000ff03007812 */ /* 0x000fe400078ec0ff */
[----:B--2---:R-:W-:Y:S01]  /*12480*/  SHF.R.U32.HI R110, RZ, 0x10, R174 ;  /* 0x00000010ff6e7819 */ /* 0x004fe200000116ae */
        /* <DEDUP_REMOVED lines=28> */
[----:B------:R-:W-:Y:S02]  /*12650*/  SHF.R.U32.HI R100, RZ, 0x18, R0 ;  /* 0x00000018ff647819 */ /* 0x000fe40000011600 */
[----:B------:R-:W-:Y:S02]  /*12660*/  LOP3.LUT R0, R3, 0xff, RZ, 0xc0, !PT ;  /* 0x000000ff03007812 */ /* 0x000fe400078ec0ff */
[--C-:B------:R-:W-:Y:S02]  /*12670*/  HSET2.LE.AND R108, R108, R177.reuse, PT ;  /* 0x000000b16c6c7233 */ /* 0x100fe40003803000 */
[--C-:B------:R-:W-:Y:S02]  /*12680*/  HSET2.LE.AND R111, R111, R177.reuse, PT ;  /* 0x000000b16f6f7233 */ /* 0x100fe40003803000 */
[----:B------:R-:W-:Y:S02]  /*12690*/  PRMT R0, R0, 0x5410, R100 ;  /* 0x0000541000007816 */ /* 0x000fe40000000064 */
[----:B------:R-:W-:Y:S02]  /*126a0*/  LOP3.LUT R108, R108, R128, RZ, 0xc0, !PT ;  /* 0x000000806c6c7212 */ /* 0x000fe400078ec0ff */
        /* <DEDUP_REMOVED lines=10> */
[----:B------:R-:W-:Y:S01]  /*12750*/  LOP3.LUT R119, R119, R132, RZ, 0xc0, !PT ;  /* 0x0000008477777212 */ /* 0x000fe200078ec0ff */
[----:B------:R-:W-:Y:S01]  /*12760*/  LDSM.16.MT88.4 R128, [R192+0x9400] ;  /* 0x00940000c080783b */ /* 0x000fe20000004200 */
[----:B------:R-:W-:Y:S01]  /*12770*/  LOP3.LUT R0, R163, UR9, R228, 0x96, !PT ;  /* 0x00000009a3007c12 */ /* 0x000fe2000f8e96e4 */
[-C--:B---3--:R-:W-:Y:S05]  /*12780*/  HMMA.16816.F32.BF16 R4, R108, R112.reuse, R4 ;  /* 0x000000706c04723c */ /* 0x088fea0000041804 */
[C---:B------:R-:W-:Y:S01]  /*12790*/  LOP3.LUT R125, R164.reuse, 0xffff, RZ, 0xc0, !PT ;  /* 0x0000ffffa47d7812 */ /* 0x040fe200078ec0ff */
[C---:B------:R-:W-:Y:S05]  /*127a0*/  HMMA.16816.F32.BF16 R8, R116.reuse, R112, R8 ;  /* 0x000000707408723c */ /* 0x040fea0000041808 */
[----:B------:R-:W-:Y:S01]  /*127b0*/  LOP3.LUT R127, R164, 0xff, RZ, 0xc0, !PT ;  /* 0x000000ffa47f7812 */ /* 0x000fe200078ec0ff */
[-C--:B------:R-:W-:Y:S05]  /*127c0*/  HMMA.16816.F32.BF16 R12, R116, R114.reuse, R12 ;  /* 0x00000072740c723c */ /* 0x080fea000004180c */
[----:B------:R-:W-:Y:S01]  /*127d0*/  SHF.R.U32.HI R126, RZ, 0x10, R164 ;  /* 0x00000010ff7e7819 */ /* 0x000fe200000116a4 */
[C---:B------:R-:W-:Y:S01]  /*127e0*/  HMMA.16816.F32.BF16 R16, R108.reuse, R114, R16 ;  /* 0x000000726c10723c */ /* 0x040fe20000041810 */
[----:B------:R-:W3:Y:S04]  /*127f0*/  LDSM.16.MT88.4 R112, [R192+0xa000] ;  /* 0x00a00000c070783b */ /* 0x000ee80000004200 */
[----:B------:R-:W-:Y:S01]  /*12800*/  LOP3.LUT R100, R162, 0xffff, RZ, 0xc0, !PT ;  /* 0x0000ffffa2647812 */ /* 0x000fe200078ec0ff */
[-C--:B------:R-:W-:Y:S05]  /*12810*/  HMMA.16816.F32.BF16 R20, R108, R120.reuse, R20 ;  /* 0x000000786c14723c */ /* 0x080fea0000041814 */
[----:B------:R-:W-:Y:S01]  /*12820*/  SHF.R.U32.HI R100, RZ, 0x8, R100 ;  /* 0x00000008ff647819 */ /* 0x000fe20000011664 */
[C---:B------:R-:W-:Y:S05]  /*12830*/  HMMA.16816.F32.BF16 R24, R116.reuse, R120, R24 ;  /* 0x000000787418723c */ /* 0x040fea0000041818 */
[----:B------:R-:W-:Y:S01]  /*12840*/  PRMT R132, R124, 0x5410, R100 ;  /* 0x000054107c847816 */ /* 0x000fe20000000064 */
[-C--:B------:R-:W-:Y:S05]  /*12850*/  HMMA.16816.F32.BF16 R28, R116, R122.reuse, R28 ;  /* 0x0000007a741c723c */ /* 0x080fea000004181c */
[----:B------:R-:W-:Y:S01]  /*12860*/  LOP3.LUT R100, R126, 0xff, RZ, 0xc0, !PT ;  /* 0x000000ff7e647812 */ /* 0x000fe200078ec0ff */
[C---:B------:R-:W-:Y:S01]  /*12870*/  HMMA.16816.F32.BF16 R32, R108.reuse, R122, R32 ;  /* 0x0000007a6c20723c */ /* 0x040fe20000041820 */
[----:B------:R-:W4:Y:S04]  /*12880*/  LDSM.16.MT88.4 R120, [R194+0xa000] ;  /* 0x00a00000c278783b */ /* 0x000f280000004200 */
[--C-:B------:R-:W-:Y:S02]  /*12890*/  HSET2.LE.AND R126, R132, R177.reuse, PT ;  /* 0x000000b1847e7233 */ /* 0x100fe40003803000 */
[----:B------:R-:W-:Y:S04]  /*128a0*/  LOP3.LUT R2, R165, UR9, R220, 0x96, !PT ;  /* 0x00000009a5027c12 */ /* 0x000fe8000f8e96dc */
[----:B------:R-:W-:Y:S02]  /*128b0*/  LOP3.LUT R126, R126, R136, RZ, 0xc0, !PT ;  /* 0x000000887e7e7212 */ /* 0x000fe400078ec0ff */
[----:B------:R-:W-:Y:S02]  /*128c0*/  SHF.R.U32.HI R164, RZ, 0x18, R164 ;  /* 0x00000018ffa47819 */ /* 0x000fe400000116a4 */
[--C-:B------:R-:W-:Y:S01]  /*128d0*/  SHF.R.U32.HI R3, RZ, 0x10, R162.reuse ;  /* 0x00000010ff037819 */ /* 0x100fe200000116a2 */
[-C--:B---3--:R-:W-:Y:S03]  /*128e0*/  HMMA.16816.F32.BF16 R36, R108, R112.reuse, R36 ;  /* 0x000000706c24723c */ /* 0x088fe60000041824 */
        /* <DEDUP_REMOVED lines=8> */
[-C--:B----4-:R-:W-:Y:S05]  /*12970*/  HMMA.16816.F32.BF16 R52, R108, R120.reuse, R52 ;  /* 0x000000786c34723c */ /* 0x090fea0000041834 */
        /* <DEDUP_REMOVED lines=9> */
[----:B------:R-:W3:Y:S02]  /*12a10*/  LDSM.16.MT88.4 R112, [R192+0xb000] ;  /* 0x00b00000c070783b */ /* 0x000ee40000004200 */
[--C-:B------:R-:W-:Y:S02]  /*12a20*/  HSET2.LE.AND R124, R124, R177.reuse, PT ;  /* 0x000000b17c7c7233 */ /* 0x100fe40003803000 */
[--C-:B------:R-:W-:Y:S02]  /*12a30*/  HSET2.LE.AND R127, R162, R177.reuse, PT ;  /* 0x000000b1a27f7233 */ /* 0x100fe40003803000 */
[----:B------:R-:W-:Y:S02]  /*12a40*/  PRMT R164, R100, 0x5410, R164 ;  /* 0x0000541064a47816 */ /* 0x000fe400000000a4 */
[----:B------:R-:W-:Y:S02]  /*12a50*/  LOP3.LUT R124, R124, R133, RZ, 0xc0, !PT ;  /* 0x000000857c7c7212 */ /* 0x000fe400078ec0ff */
[----:B------:R-:W-:Y:S02]  /*12a60*/  LOP3.LUT R127, R127, R135, RZ, 0xc0, !PT ;  /* 0x000000877f7f7212 */ /* 0x000fe400078ec0ff */
[C---:B------:R-:W-:Y:S02]  /*12a70*/  LOP3.LUT R100, R2.reuse, 0xff, RZ, 0xc0, !PT ;  /* 0x000000ff02647812 */ /* 0x040fe400078ec0ff */
[----:B------:R-:W-:Y:S02]  /*12a80*/  SHF.R.U32.HI R0, RZ, 0x18, R0 ;  /* 0x00000018ff007819 */ /* 0x000fe40000011600 */
[----:B------:R-:W-:Y:S04]  /*12a90*/  LOP3.LUT R3, R3, 0xff, RZ, 0xc0, !PT ;  /* 0x000000ff03037812 */ /* 0x000fe800078ec0ff */
[----:B------:R-:W-:Y:S02]  /*12aa0*/  PRMT R125, R3, 0x5410, R0 ;  /* 0x00005410037d7816 */ /* 0x000fe40000000000 */
[--C-:B------:R-:W-:Y:S02]  /*12ab0*/  SHF.R.U32.HI R3, RZ, 0x10, R2.reuse ;  /* 0x00000010ff037819 */ /* 0x100fe40000011602 */
[----:B------:R-:W-:Y:S02]  /*12ac0*/  LOP3.LUT R0, R2, 0xffff, RZ, 0xc0, !PT ;  /* 0x0000ffff02007812 */ /* 0x000fe400078ec0ff */
[--C-:B------:R-:W-:Y:S02]  /*12ad0*/  HSET2.LE.AND R125, R125, R177.reuse, PT ;  /* 0x000000b17d7d7233 */ /* 0x100fe40003803000 */
[----:B------:R-:W-:Y:S02]  /*12ae0*/  SHF.R.U32.HI R2, RZ, 0x18, R2 ;  /* 0x00000018ff027819 */ /* 0x000fe40000011602 */
[----:B------:R-:W-:Y:S02]  /*12af0*/  LOP3.LUT R3, R3, 0xff, RZ, 0xc0, !PT ;  /* 0x000000ff03037812 */ /* 0x000fe400078ec0ff */
[----:B------:R-:W-:Y:S02]  /*12b00*/  LOP3.LUT R125, R125, R134, RZ, 0xc0, !PT ;  /* 0x000000867d7d7212 */ /* 0x000fe400078ec0ff */
[----:B------:R-:W4:Y:S01]  /*12b10*/  LDSM.16.MT88.4 R132, [R194+0x9400] ;  /* 0x00940000c284783b */ /* 0x000f220000004200 */
[----:B------:R-:W-:Y:S02]  /*12b20*/  PRMT R2, R3, 0x5410, R2 ;  /* 0x0000541003027816 */ /* 0x000fe40000000002 */
[----:B------:R-:W-:Y:S01]  /*12b30*/  SHF.R.U32.HI R0, RZ, 0x8, R0 ;  /* 0x00000008ff007819 */ /* 0x000fe20000011600 */
[-C--:B---3--:R-:W-:Y:S03]  /*12b40*/  HMMA.16816.F32.BF16 R68, R108, R112.reuse, R68 ;  /* 0x000000706c44723c */ /* 0x088fe60000041844 */
[----:B------:R-:W-:Y:S03]  /*12b50*/  PRMT R0, R100, 0x5410, R0 ;  /* 0x0000541064007816 */ /* 0x000fe60000000000 */
[C---:B------:R-:W-:Y:S06]  /*12b60*/  HMMA.16816.F32.BF16 R72, R116.reuse, R112, R72 ;  /* 0x000000707448723c */ /* 0x040fec0000041848 */
[-C--:B------:R-:W-:Y:S05]  /*12b70*/  HMMA.16816.F32.BF16 R76, R116, R114.reuse, R76 ;  /* 0x00000072744c723c */ /* 0x080fea000004184c */
[--C-:B------:R-:W-:Y:S01]  /*12b80*/  HSET2.LE.AND R113, R2, R177.reuse, PT ;  /* 0x000000b102717233 */ /* 0x100fe20003803000 */
[C---:B------:R-:W-:Y:S05]  /*12b90*/  HMMA.16816.F32.BF16 R80, R108.reuse, R114, R80 ;  /* 0x000000726c50723c */ /* 0x040fea0000041850 */
[----:B------:R-:W-:Y:S01]  /*12ba0*/  LOP3.LUT R2, R169, UR10, R180, 0x96, !PT ;  /* 0x0000000aa9027c12 */ /* 0x000fe2000f8e96b4 */
[-C--:B------:R-:W-:Y:S01]  /*12bb0*/  HMMA.16816.F32.BF16 R84, R108, R120.reuse, R84 ;  /* 0x000000786c54723c */ /* 0x080fe20000041854 */
[----:B------:R1:W3:Y:S01]  /*12bc0*/  LDL.S16 R180, [R1+0x38] ;  /* 0x0000380001b47983 */ /* 0x0002e20000100600 */
[----:B------:R-:W-:Y:S03]  /*12bd0*/  UIADD3 UR10, UR27, 0x76cf5d0a, URZ ;  /* 0x76cf5d0a1b0a7890 */ /* 0x000fe6000fffe03f */
[----:B------:R1:W5:Y:S01]  /*12be0*/  LDL.S16 R169, [R1+0x40] ;  /* 0x0000400001a97983 */ /* 0x0003620000100600 */
[C---:B------:R-:W-:Y:S05]  /*12bf0*/  HMMA.16816.F32.BF16 R88, R116.reuse, R120, R88 ;  /* 0x000000787458723c */ /* 0x040fea0000041858 */
[----:B------:R-:W-:Y:S01]  /*12c00*/  LOP3.LUT R113, R113, R138, RZ, 0xc0, !PT ;  /* 0x0000008a71717212 */ /* 0x000fe200078ec0ff */
[-C--:B------:R-:W-:Y:S01]  /*12c10*/  HMMA.16816.F32.BF16 R92, R116, R122.reuse, R92 ;  /* 0x0000007a745c723c */ /* 0x080fe2000004185c */
[----:B------:R-:W-:Y:S04]  /*12c20*/  LDSM.16.MT88.4 R116, [R192+0xb400] ;  /* 0x00b40000c074783b */ /* 0x000fe80000004200 */
[----:B------:R-:W-:Y:S01]  /*12c30*/  LOP3.LUT R120, R189, UR8, R168, 0x96, !PT ;  /* 0x00000008bd787c12 */ /* 0x000fe2000f8e96a8 */
[----:B------:R-:W-:Y:S01]  /*12c40*/  HMMA.16816.F32.BF16 R96, R108, R122, R96 ;  /* 0x0000007a6c60723c */ /* 0x000fe20000041860 */
[----:B------:R-:W-:Y:S02]  /*12c50*/  UIADD3 UR8, UR27, 0x32370b8f, URZ ;  /* 0x32370b8f1b087890 */ /* 0x000fe4000fffe03f */
[----:B------:R1:W5:Y:S02]  /*12c60*/  LDL.S16 R168, [R1+0x3c] ;  /* 0x00003c0001a87983 */ /* 0x0003640000100600 */
[--C-:B------:R-:W-:Y:S01]  /*12c70*/  HSET2.LE.AND R112, R0, R177.reuse, PT ;  /* 0x000000b100707233 */ /* 0x100fe20003803000 */
[-C--:B------:R-:W-:Y:S01]  /*12c80*/  HMMA.16816.F32.BF16 R4, R124, R128.reuse, R4 ;  /* 0x000000807c04723c */ /* 0x080fe20000041804 */
[----:B------:R-:W-:Y:S04]  /*12c90*/  LDSM.16.MT88.4 R108, [R194+0xa400] ;  /* 0x00a40000c26c783b */ /* 0x000fe80000004200 */
[--C-:B------:R-:W-:Y:S01]  /*12ca0*/  HSET2.LE.AND R114, R159, R177.reuse, PT ;  /* 0x000000b19f727233 */ /* 0x100fe20003803000 */
[----:B------:R-:W-:Y:S01]  /*12cb0*/  IMAD.WIDE.U32 R2, R2, -0x2daee0ad, RZ ;  /* 0xd2511f5302027825 */ /* 0x000fe200078e00ff */
[--C-:B------:R-:W-:Y:S04]  /*12cc0*/  HSET2.LE.AND R115, R164, R177.reuse, PT ;  /* 0x000000b1a4737233 */ /* 0x100fe80003803000 */
[----:B------:R-:W-:Y:S01]  /*12cd0*/  LOP3.LUT R112, R112, R137, RZ, 0xc0, !PT ;  /* 0x0000008970707212 */ /* 0x000fe200078ec0ff */
[----:B------:R-:W-:Y:S01]  /*12ce0*/  IMAD.WIDE.U32 R120, R120, -0x2daee0ad, RZ ;  /* 0xd2511f5378787825 */ /* 0x000fe200078e00ff */
[----:B------:R-:W-:Y:S01]  /*12cf0*/  LOP3.LUT R114, R114, R141, RZ, 0xc0, !PT ;  /* 0x0000008d72727212 */ /* 0x000fe200078ec0ff */
[----:B------:R-:W1:Y:S01]  /*12d00*/  LDSM.16.MT88.4 R136, [R192+0xa400] ;  /* 0x00a40000c088783b */ /* 0x000e620000004200 */
[----:B------:R-:W-:Y:S02]  /*12d10*/  LOP3.LUT R115, R115, R140, RZ, 0xc0, !PT ;  /* 0x0000008c73737212 */ /* 0x000fe400078ec0ff */
[----:B------:R-:W-:Y:S01]  /*12d20*/  LOP3.LUT R3, R3, UR10, R186, 0x96, !PT ;  /* 0x0000000a03037c12 */ /* 0x000fe2000f8e96ba */
[----:B------:R-:W-:Y:S01]  /*12d30*/  UIADD3 UR10, UR26, -0x255992d5, URZ ;  /* 0xdaa66d2b1a0a7890 */ /* 0x000fe2000fffe03f */
[----:B------:R-:W-:Y:S01]  /*12d40*/  LOP3.LUT R0, R121, UR8, R2, 0x96, !PT ;  /* 0x0000000879007c12 */ /* 0x000fe2000f8e9602 */
[----:B------:R-:W-:Y:S02]  /*12d50*/  UIADD3 UR8, UR26, 0x78dde6e4, URZ ;  /* 0x78dde6e41a087890 */ /* 0x000fe4000fffe03f */
[C---:B------:R-:W-:Y:S04]  /*12d60*/  HMMA.16816.F32.BF16 R8, R112.reuse, R128, R8 ;  /* 0x000000807008723c */ /* 0x040fe80000041808 */
[----:B------:R-:W-:Y:S02]  /*12d70*/  IMAD.WIDE.U32 R2, R3, -0x326172a9, RZ ;  /* 0xcd9e8d5703027825 */ /* 0x000fe400078e00ff */
[-C--:B------:R-:W-:Y:S05]  /*12d80*/  HMMA.16816.F32.BF16 R12, R112, R130.reuse, R12 ;  /* 0x00000082700c723c */ /* 0x080fea000004180c */
[----:B------:R-:W-:Y:S01]  /*12d90*/  LOP3.LUT R3, R3, UR10, R188, 0x96, !PT ;  /* 0x0000000a03037c12 */ /* 0x000fe2000f8e96bc */
[C---:B------:R-:W-:Y:S01]  /*12da0*/  HMMA.16816.F32.BF16 R16, R124.reuse, R130, R16 ;  /* 0x000000827c10723c */ /* 0x040fe20000041810 */
[----:B------:R-:W-:Y:S01]  /*12db0*/  LDSM.16.MT88.4 R188, [R194+0xbc00] ;  /* 0x00bc0000c2bc783b */ /* 0x000fe20000004200 */
[----:B------:R-:W-:Y:S03]  /*12dc0*/  UIADD3 UR10, UR27, -0x126145ec, URZ ;  /* 0xed9eba141b0a7890 */ /* 0x000fe6000fffe03f */
[----:B------:R-:W-:Y:S01]  /*12dd0*/  LOP3.LUT R128, R166, 0xff, RZ, 0xc0, !PT ;  /* 0x000000ffa6807812 */ /* 0x000fe200078ec0ff */
[-C--:B----4-:R-:W-:Y:S05]  /*12de0*/  HMMA.16816.F32.BF16 R20, R124, R132.reuse, R20 ;  /* 0x000000847c14723c */ /* 0x090fea0000041814 */
[--C-:B--2---:R-:W-:Y:S01]  /*12df0*/  @!P0 HFMA2.BF16_V2 R170, -RZ.H0_H0, RZ.H0_H0, -R204.reuse.H1_H1 ;  /* 0x200000ffffaa8231 */ /* 0x104fe200003609cc */
[C---:B------:R-:W-:Y:S05]  /*12e00*/  HMMA.16816.F32.BF16 R24, R112.reuse, R132, R24 ;  /* 0x000000847018723c */ /* 0x040fea0000041818 */
[----:B------:R-:W-:Y:S01]  /*12e10*/  PRMT R220, R170, 0x7610, R220 ;  /* 0x00007610aadc7816 */ /* 0x000fe200000000dc */
[-C--:B------:R-:W-:Y:S05]  /*12e20*/  HMMA.16816.F32.BF16 R28, R112, R134.reuse, R28 ;  /* 0x00000086701c723c */ /* 0x080fea000004181c */
[----:B------:R-:W-:Y:S01]  /*12e30*/  IMAD.WIDE.U32 R162, R0, -0x326172a9, RZ ;  /* 0xcd9e8d5700a27825 */ /* 0x000fe200078e00ff */
[C---:B------:R-:W-:Y:S05]  /*12e40*/  HMMA.16816.F32.BF16 R32, R124.reuse, R134, R32 ;  /* 0x000000867c20723c */ /* 0x040fea0000041820 */
[----:B------:R-:W-:Y:S01]  /*12e50*/  LOP3.LUT R0, R163, UR8, R2, 0x96, !PT ;  /* 0x00000008a3007c12 */ /* 0x000fe2000f8e9602 */
[-C--:B-1----:R-:W-:Y:S01]  /*12e60*/  HMMA.16816.F32.BF16 R36, R124, R136.reuse, R36 ;  /* 0x000000887c24723c */ /* 0x082fe20000041824 */
[----:B------:R-:W-:Y:S04]  /*12e70*/  UIADD3 UR8, UR27, -0x56f99767, URZ ;  /* 0xa90668991b087890 */ /* 0x000fe8000fffe03f */
[----:B------:R-:W-:Y:S01]  /*12e80*/  IMAD.WIDE.U32 R2, R3, -0x2daee0ad, RZ ;  /* 0xd2511f5303027825 */ /* 0x000fe200078e00ff */
[C---:B------:R-:W-:Y:S05]  /*12e90*/  HMMA.16816.F32.BF16 R40, R112.reuse, R136, R40 ;  /* 0x000000887028723c */ /* 0x040fea0000041828 */
[----:B------:R-:W-:Y:S01]  /*12ea0*/  LOP3.LUT R100, R3, UR10, R120, 0x96, !PT ;  /* 0x0000000a03647c12 */ /* 0x000fe2000f8e9678 */
[-C--:B------:R-:W-:Y:S01]  /*12eb0*/  HMMA.16816.F32.BF16 R44, R112, R138.reuse, R44 ;  /* 0x0000008a702c723c */ /* 0x080fe2000004182c */
[----:B------:R-:W1:Y:S04]  /*12ec0*/  LDSM.16.MT88.4 R120, [R194+0xb400] ;  /* 0x00b40000c278783b */ /* 0x000e680000004200 */
[----:B------:R-:W-:Y:S01]  /*12ed0*/  IMAD.WIDE.U32 R164, R0, -0x2daee0ad, RZ ;  /* 0xd2511f5300a47825 */ /* 0x000fe200078e00ff */
[C---:B------:R-:W-:Y:S03]  /*12ee0*/  HMMA.16816.F32.BF16 R48, R124.reuse, R138, R48 ;  /* 0x0000008a7c30723c */ /* 0x040fe60000041830 */
[----:B------:R-:W-:Y:S02]  /*12ef0*/  LDSM.16.MT88.4 R136, [R192+0xa800] ;  /* 0x00a80000c088783b */ /* 0x000fe40000004200 */
[----:B------:R-:W-:Y:S01]  /*12f00*/  LOP3.LUT R2, R165, UR8, R2, 0x96, !PT ;  /* 0x00000008a5027c12 */ /* 0x000fe2000f8e9602 */
[-C--:B------:R-:W-:Y:S01]  /*12f10*/  HMMA.16816.F32.BF16 R52, R124, R108.reuse, R52 ;  /* 0x0000006c7c34723c */ /* 0x080fe20000041834 */
[----:B------:R-:W-:Y:S04]  /*12f20*/  UIADD3 UR8, UR26, 0x1715609d, URZ ;  /* 0x1715609d1a087890 */ /* 0x000fe8000fffe03f */
[----:B------:R-:W-:Y:S01]  /*12f30*/  IMAD.WIDE.U32 R2, R2, -0x326172a9, RZ ;  /* 0xcd9e8d5702027825 */ /* 0x000fe200078e00ff */
[C---:B------:R-:W-:Y:S05]  /*12f40*/  HMMA.16816.F32.BF16 R56, R112.reuse, R108, R56 ;  /* 0x0000006c7038723c */ /* 0x040fea0000041838 */
[----:B------:R-:W-:Y:S01]  /*12f50*/  SHF.R.U32.HI R132, RZ, 0x18, R2 ;  /* 0x00000018ff847819 */ /* 0x000fe20000011602 */
[-C--:B------:R-:W-:Y:S05]  /*12f60*/  HMMA.16816.F32.BF16 R60, R112, R110.reuse, R60 ;  /* 0x0000006e703c723c */ /* 0x080fea000004183c */
[----:B------:R-:W-:Y:S01]  /*12f70*/  IMAD.WIDE.U32 R160, R100, -0x326172a9, RZ ;  /* 0xcd9e8d5764a07825 */ /* 0x000fe200078e00ff */
[C---:B------:R-:W-:Y:S05]  /*12f80*/  HMMA.16816.F32.BF16 R64, R124.reuse, R110, R64 ;  /* 0x0000006e7c40723c */ /* 0x040fea0000041840 */
[----:B------:R-:W-:Y:S01]  /*12f90*/  LOP3.LUT R109, R166, 0xffff, RZ, 0xc0, !PT ;  /* 0x0000ffffa66d7812 */ /* 0x000fe200078ec0ff */
[-C--:B------:R-:W-:Y:S05]  /*12fa0*/  HMMA.16816.F32.BF16 R68, R124, R116.reuse, R68 ;  /* 0x000000747c44723c */ /* 0x080fea0000041844 */
[C---:B------:R-:W-:Y:S01]  /*12fb0*/  LOP3.LUT R110, R2.reuse, 0xff, RZ, 0xc0, !PT ;  /* 0x000000ff026e7812 */ /* 0x040fe200078ec0ff */
[C---:B------:R-:W-:Y:S05]  /*12fc0*/  HMMA.16816.F32.BF16 R72, R112.reuse, R116, R72 ;  /* 0x000000747048723c */ /* 0x040fea0000041848 */
[----:B------:R-:W-:Y:S01]  /*12fd0*/  SHF.R.U32.HI R108, RZ, 0x10, R166 ;  /* 0x00000010ff6c7819 */ /* 0x000fe200000116a6 */
[-C--:B------:R-:W-:Y:S05]  /*12fe0*/  HMMA.16816.F32.BF16 R76, R112, R118.reuse, R76 ;  /* 0x00000076704c723c */ /* 0x080fea000004184c */
[----:B------:R-:W-:Y:S01]  /*12ff0*/  LOP3.LUT R100, R2, 0xffff, RZ, 0xc0, !PT ;  /* 0x0000ffff02647812 */ /* 0x000fe200078ec0ff */
[C---:B------:R-:W-:Y:S05]  /*13000*/  HMMA.16816.F32.BF16 R80, R124.reuse, R118, R80 ;  /* 0x000000767c50723c */ /* 0x040fea0000041850 */
[----:B------:R-:W-:Y:S01]  /*13010*/  LOP3.LUT R0, R167, UR11, R172, 0x96, !PT ;  /* 0x0000000ba7007c12 */ /* 0x000fe2000f8e96ac */
[-C--:B-1----:R-:W-:Y:S05]  /*13020*/  HMMA.16816.F32.BF16 R84, R124, R120.reuse, R84 ;  /* 0x000000787c54723c */ /* 0x082fea0000041854 */
        /* <DEDUP_REMOVED lines=9> */
[----:B------:R-:W-:Y:S02]  /*130c0*/  LOP3.LUT R2, R3, UR11, R160, 0x96, !PT ;  /* 0x0000000b03027c12 */ /* 0x000fe4000f8e96a0 */
        /* <DEDUP_REMOVED lines=54> */
[----:B------:R-:W-:Y:S02]  /*13430*/  PRMT R3, R171, 0x7632, R3 ;  /* 0x00007632ab037816 */ /* 0x000fe40000000003 */
[--C-:B------:R-:W-:Y:S02]  /*13440*/  HSET2.LE.AND R110, R140, R177.reuse, PT ;  /* 0x000000b18c6e7233 */ /* 0x100fe40003803000 */
[--C-:B------:R-:W-:Y:S02]  /*13450*/  HSET2.LE.AND R109, R109, R177.reuse, PT ;  /* 0x000000b16d6d7233 */ /* 0x100fe40003803000 */
[--C-:B------:R-:W-:Y:S01]  /*13460*/  HSET2.LE.AND R108, R108, R177.reuse, PT ;  /* 0x000000b16c6c7233 */ /* 0x100fe20003803000 */
[----:B---3--:R-:W-:Y:S01]  /*13470*/  @!P2 HFMA2.BF16_V2 R180, -RZ.H0_H0, RZ.H0_H0, -R204.H0_H0 ;  /* 0x200000ffffb4a231 */ /* 0x008fe200003409cc */
[--C-:B------:R-:W-:Y:S02]  /*13480*/  HSET2.LE.AND R111, R166, R177.reuse, PT ;  /* 0x000000b1a66f7233 */ /* 0x100fe40003803000 */
[----:B------:R-:W-:Y:S01]  /*13490*/  LOP3.LUT R109, R109, R143, RZ, 0xc0, !PT ;  /* 0x0000008f6d6d7212 */ /* 0x000fe200078ec0ff */
[----:B-----5:R-:W-:Y:S01]  /*134a0*/  @!P3 HFMA2.BF16_V2 R169, -RZ.H0_H0, RZ.H0_H0, -R100.H0_H0 ;  /* 0x200000ffffa9b231 */ /* 0x020fe20000340964 */
[----:B------:R-:W-:Y:S01]  /*134b0*/  @!P2 STL.S16 [R1+0x38], R180 ;  /* 0x000038b40100a387 */ /* 0x000fe20000100600 */
[----:B------:R-:W-:Y:S02]  /*134c0*/  LOP3.LUT R110, R110, R142, RZ, 0xc0, !PT ;  /* 0x0000008e6e6e7212 */ /* 0x000fe400078ec0ff */
[----:B------:R-:W-:Y:S01]  /*134d0*/  LOP3.LUT R108, R108, R149, RZ, 0xc0, !PT ;  /* 0x000000956c6c7212 */ /* 0x000fe200078ec0ff */
[----:B------:R-:W-:Y:S01]  /*134e0*/  @!P0 STL.S16 [R1+0x34], R170 ;  /* 0x000034aa01008387 */ /* 0x000fe20000100600 */
[----:B------:R-:W-:Y:S02]  /*134f0*/  LOP3.LUT R111, R111, R150, RZ, 0xc0, !PT ;  /* 0x000000966f6f7212 */ /* 0x000fe400078ec0ff */
[----:B------:R-:W-:Y:S01]  /*13500*/  HSET2.LE.AND R118, R160, R177, PT ;  /* 0x000000b1a0767233 */ /* 0x000fe20003803000 */
[----:B------:R-:W-:Y:S01]  /*13510*/  @!P3 STL.S16 [R1+0x40], R169 ;  /* 0x000040a90100b387 */ /* 0x000fe20000100600 */
[----:B------:R-:W-:Y:S02]  /*13520*/  LOP3.LUT R116, R116, R152, RZ, 0xc0, !PT ;  /* 0x0000009874747212 */ /* 0x000fe400078ec0ff */
[----:B------:R-:W-:Y:S01]  /*13530*/  LOP3.LUT R117, R117, R153, RZ, 0xc0, !PT ;  /* 0x0000009975757212 */ /* 0x000fe200078ec0ff */
[-C--:B-1----:R-:W-:Y:S01]  /*13540*/  HMMA.16816.F32.BF16 R4, R108, R128.reuse, R4 ;  /* 0x000000806c04723c */ /* 0x082fe20000041804 */
[----:B------:R-:W1:Y:S04]  /*13550*/  LDSM.16.MT88.4 R140, [R194+0xa800] ;  /* 0x00a80000c28c783b */ /* 0x000e680000004200 */
[----:B------:R-:W-:Y:S01]  /*13560*/  @!P4 HFMA2.BF16_V2 R168, -RZ.H0_H0, RZ.H0_H0, -R3.H0_H0 ;  /* 0x200000ffffa8c231 */ /* 0x000fe20000340903 */
[----:B------:R-:W-:Y:S02]  /*13570*/  LOP3.LUT R118, R118, R151, RZ, 0xc0, !PT ;  /* 0x0000009776767212 */ /* 0x000fe400078ec0ff */
[----:B------:R-:W-:Y:S02]  /*13580*/  SHF.R.U32.HI R123, RZ, 0x18, R216 ;  /* 0x00000018ff7b7819 */ /* 0x000fe400000116d8 */
[----:B------:R-:W-:Y:S01]  /*13590*/  @!P4 STL.S16 [R1+0x3c], R168 ;  /* 0x00003ca80100c387 */ /* 0x000fe20000100600 */
[----:B------:R-:W-:Y:S02]  /*135a0*/  LOP3.LUT R120, R120, 0xff, RZ, 0xc0, !PT ;  /* 0x000000ff78787812 */ /* 0x000fe400078ec0ff */
[C---:B------:R-:W-:Y:S01]  /*135b0*/  HMMA.16816.F32.BF16 R8, R116.reuse, R128, R8 ;  /* 0x000000807408723c */ /* 0x040fe20000041808 */
[----:B------:R4:W3:Y:S03]  /*135c0*/  LDL.S16 R227, [R1+0x30] ;  /* 0x0000300001e37983 */ /* 0x0008e60000100600 */
[----:B------:R-:W-:Y:S01]  /*135d0*/  PRMT R179, R120, 0x5410, R122 ;  /* 0x0000541078b37816 */ /* 0x000fe2000000007a */
[----:B------:R4:W5:Y:S01]  /*135e0*/  LDL.S16 R226, [R1+0x2c] ;  /* 0x00002c0001e27983 */ /* 0x0009620000100600 */
[-C--:B------:R-:W-:Y:S03]  /*135f0*/  HMMA.16816.F32.BF16 R12, R116, R130.reuse, R12 ;  /* 0x00000082740c723c */ /* 0x080fe6000004180c */
[----:B------:R4:W4:Y:S02]  /*13600*/  LDL.S16 R225, [R1+0x28] ;  /* 0x0000280001e17983 */ /* 0x0009240000100600 */
[----:B------:R-:W-:Y:S01]  /*13610*/  PRMT R178, R127, 0x5410, R178 ;  /* 0x000054107fb27816 */ /* 0x000fe200000000b2 */
[C---:B------:R-:W-:Y:S05]  /*13620*/  HMMA.16816.F32.BF16 R16, R108.reuse, R130, R16 ;  /* 0x000000826c10723c */ /* 0x040fea0000041810 */
[----:B------:R-:W-:Y:S01]  /*13630*/  PRMT R222, R180, 0x7610, R222 ;  /* 0x00007610b4de7816 */ /* 0x000fe200000000de */
[-C--:B--2---:R-:W-:Y:S01]  /*13640*/  HMMA.16816.F32.BF16 R20, R108, R132.reuse, R20 ;  /* 0x000000846c14723c */ /* 0x084fe20000041814 */
[----:B------:R-:W-:Y:S04]  /*13650*/  LDSM.16.MT88.4 R180, [R194+0xac00] ;  /* 0x00ac0000c2b4783b */ /* 0x000fe80000004200 */
[----:B------:R-:W-:Y:S01]  /*13660*/  SHF.R.U32.HI R121, RZ, 0x10, R216 ;  /* 0x00000010ff797819 */ /* 0x000fe200000116d8 */
[C---:B------:R-:W-:Y:S05]  /*13670*/  HMMA.16816.F32.BF16 R24, R116.reuse, R132, R24 ;  /* 0x000000847418723c */ /* 0x040fea0000041818 */
[----:B------:R-:W-:Y:S01]  /*13680*/  LOP3.LUT R121, R121, 0xff, RZ, 0xc0, !PT ;  /* 0x000000ff79797812 */ /* 0x000fe200078ec0ff */
[-C--:B------:R-:W-:Y:S05]  /*13690*/  HMMA.16816.F32.BF16 R28, R116, R134.reuse, R28 ;  /* 0x00000086741c723c */ /* 0x080fea000004181c */
[----:B------:R-:W-:Y:S01]  /*136a0*/  PRMT R175, R121, 0x5410, R123 ;  /* 0x0000541079af7816 */ /* 0x000fe2000000007b */
[C---:B------:R-:W-:Y:S01]  /*136b0*/  HMMA.16816.F32.BF16 R32, R108.reuse, R134, R32 ;  /* 0x000000866c20723c */ /* 0x040fe20000041820 */
[----:B------:R-:W2:Y:S04]  /*136c0*/  LDSM.16.MT88.4 R120, [R194+0xb800] ;  /* 0x00b80000c278783b */ /* 0x000ea80000004200 */
[----:B------:R-:W-:Y:S01]  /*136d0*/  LOP3.LUT R105, R105, 0xff, RZ, 0xc0, !PT ;  /* 0x000000ff69697812 */ /* 0x000fe200078ec0ff */
[-C--:B------:R-:W-:Y:S03]  /*136e0*/  HMMA.16816.F32.BF16 R36, R108, R136.reuse, R36 ;  /* 0x000000886c24723c */ /* 0x080fe60000041824 */
[----:B------:R-:W2:Y:S02]  /*136f0*/  LDSM.16.MT88.4 R132, [R192+0x9c00] ;  /* 0x009c0000c084783b */ /* 0x000ea40000004200 */
[----:B------:R-:W-:Y:S01]  /*13700*/  PRMT R105, R105, 0x5410, R124 ;  /* 0x0000541069697816 */ /* 0x000fe2000000007c */
[C---:B------:R-:W-:Y:S05]  /*13710*/  HMMA.16816.F32.BF16 R40, R116.reuse, R136, R40 ;  /* 0x000000887428723c */ /* 0x040fea0000041828 */
[----:B------:R-:W-:Y:S01]  /*13720*/  SHF.R.U32.HI R0, RZ, 0x8, R0 ;  /* 0x00000008ff007819 */ /* 0x000fe20000011600 */
[-C--:B------:R-:W-:Y:S05]  /*13730*/  HMMA.16816.F32.BF16 R44, R116, R138.reuse, R44 ;  /* 0x0000008a742c723c */ /* 0x080fea000004182c */
[----:B------:R-:W-:Y:S01]  /*13740*/  PRMT R0, R126, 0x5410, R0 ;  /* 0x000054107e007816 */ /* 0x000fe20000000000 */
[C---:B------:R-:W-:Y:S01]  /*13750*/  HMMA.16816.F32.BF16 R48, R108.reuse, R138, R48 ;  /* 0x0000008a6c30723c */ /* 0x040fe20000041830 */
[----:B------:R-:W2:Y:S04]  /*13760*/  LDSM.16.MT88.4 R124, [R194+0x9c00] ;  /* 0x009c0000c27c783b */ /* 0x000ea80000004200 */
[--C-:B------:R-:W-:Y:S01]  /*13770*/  HSET2.LE.AND R176, R0, R177.reuse, PT ;  /* 0x000000b100b07233 */ /* 0x100fe20003803000 */
[-C--:B-1----:R-:W-:Y:S05]  /*13780*/  HMMA.16816.F32.BF16 R52, R108, R140.reuse, R52 ;  /* 0x0000008c6c34723c */ /* 0x082fea0000041834 */
[----:B------:R-:W-:Y:S01]  /*13790*/  PRMT R0, R184, 0x7632, R0 ;  /* 0x00007632b8007816 */ /* 0x000fe20000000000 */
[C---:B------:R-:W-:Y:S05]  /*137a0*/  HMMA.16816.F32.BF16 R56, R116.reuse, R140, R56 ;  /* 0x0000008c7438723c */ /* 0x040fea0000041838 */
[----:B------:R-:W-:Y:S01]  /*137b0*/  PRMT R224, R169, 0x7610, R224 ;  /* 0x00007610a9e07816 */ /* 0x000fe200000000e0 */
[-C--:B------:R-:W-:Y:S05]  /*137c0*/  HMMA.16816.F32.BF16 R60, R116, R142.reuse, R60 ;  /* 0x0000008e743c723c */ /* 0x080fea000004183c */
[----:B------:R-:W-:Y:S01]  /*137d0*/  PRMT R223, R168, 0x7610, R223 ;  /* 0x00007610a8df7816 */ /* 0x000fe200000000df */
[C---:B------:R-:W-:Y:S01]  /*137e0*/  HMMA.16816.F32.BF16 R64, R108.reuse, R142, R64 ;  /* 0x0000008e6c40723c */ /* 0x040fe20000041840 */
[----:B------:R-:W1:Y:S04]  /*137f0*/  LDSM.16.MT88.4 R140, [R192+0xac00] ;  /* 0x00ac0000c08c783b */ /* 0x000e680000004200 */
[----:B------:R-:W-:Y:S01]  /*13800*/  SHF.R.U32.HI R216, RZ, 0x18, R216 ;  /* 0x00000018ffd87819 */ /* 0x000fe200000116d8 */
[-C--:B------:R-:W-:Y:S05]  /*13810*/  HMMA.16816.F32.BF16 R68, R108, R112.reuse, R68 ;  /* 0x000000706c44723c */ /* 0x080fea0000041844 */
[--C-:B------:R-:W-:Y:S01]  /*13820*/  HSET2.LE.AND R173, R105, R177.reuse, PT ;  /* 0x000000b169ad7233 */ /* 0x100fe20003803000 */
[C---:B------:R-:W-:Y:S05]  /*13830*/  HMMA.16816.F32.BF16 R72, R116.reuse, R112, R72 ;  /* 0x000000707448723c */ /* 0x040fea0000041848 */
[----:B------:R-:W-:Y:S01]  /*13840*/  IMAD.MOV.U32 R105, RZ, RZ, R204 ;  /* 0x000000ffff697224 */ /* 0x000fe200078e00cc */
[-C--:B------:R-:W-:Y:S05]  /*13850*/  HMMA.16816.F32.BF16 R76, R116, R114.reuse, R76 ;  /* 0x00000072744c723c */ /* 0x080fea000004184c */
[--C-:B------:R-:W-:Y:S01]  /*13860*/  HSET2.LE.AND R179, R179, R177.reuse, PT ;  /* 0x000000b1b3b37233 */ /* 0x100fe20003803000 */
[C---:B------:R-:W-:Y:S05]  /*13870*/  HMMA.16816.F32.BF16 R80, R108.reuse, R114, R80 ;  /* 0x000000726c50723c */ /* 0x040fea0000041850 */
[--C-:B------:R-:W-:Y:S01]  /*13880*/  HSET2.LE.AND R174, R174, R177.reuse, PT ;  /* 0x000000b1aeae7233 */ /* 0x100fe20003803000 */
[-C--:B--2---:R-:W-:Y:S05]  /*13890*/  HMMA.16816.F32.BF16 R84, R108, R120.reuse, R84 ;  /* 0x000000786c54723c */ /* 0x084fea0000041854 */
[--C-:B------:R-:W-:Y:S01]  /*138a0*/  HSET2.LE.AND R175, R175, R177.reuse, PT ;  /* 0x000000b1afaf7233 */ /* 0x100fe20003803000 */
[C---:B------:R-:W-:Y:S05]  /*138b0*/  HMMA.16816.F32.BF16 R88, R116.reuse, R120, R88 ;  /* 0x000000787458723c */ /* 0x040fea0000041858 */
[--C-:B------:R-:W-:Y:S01]  /*138c0*/  HSET2.LE.AND R178, R178, R177.reuse, PT ;  /* 0x000000b1b2b27233 */ /* 0x100fe20003803000 */
[-C--:B------:R-:W-:Y:S05]  /*138d0*/  HMMA.16816.F32.BF16 R92, R116, R122.reuse, R92 ;  /* 0x0000007a745c723c */ /* 0x080fea000004185c */
[----:B------:R-:W-:Y:S01]  /*138e0*/  HSET2.LE.AND R177, R2, R177, PT ;  /* 0x000000b102b17233 */ /* 0x000fe20003803000 */
[----:B------:R-:W-:Y:S05]  /*138f0*/  HMMA.16816.F32.BF16 R96, R108, R122, R96 ;  /* 0x0000007a6c60723c */ /* 0x000fea0000041860 */
[----:B------:R-:W-:Y:S02]  /*13900*/  PRMT R2, R184, 0x7610, R2 ;  /* 0x00007610b8027816 */ /* 0x000fe40000000002 */
[----:B------:R-:W-:Y:S01]  /*13910*/  LOP3.LUT R179, R179, R105, RZ, 0xc0, !PT ;  /* 0x00000069b3b37212 */ /* 0x000fe200078ec0ff */
[----:B------:R-:W2:Y:S03]  /*13920*/  LDSM.16.MT88.4 R184, [R192+0xbc00] ;  /* 0x00bc0000c0b8783b */ /* 0x000ea60000004200 */
[----:B------:R-:W-:Y:S02]  /*13930*/  PRMT R105, R2, 0x5410, R0 ;  /* 0x0000541002697816 */ /* 0x000fe40000000000 */
[----:B------:R-:W-:Y:S02]  /*13940*/  LOP3.LUT R172, R172, R156, RZ, 0xc0, !PT ;  /* 0x0000009cacac7212 */ /* 0x000fe400078ec0ff */
[----:B------:R-:W-:Y:S02]  /*13950*/  LOP3.LUT R173, R173, R155, RZ, 0xc0, !PT ;  /* 0x0000009badad7212 */ /* 0x000fe400078ec0ff */
[----:B------:R-:W-:Y:S02]  /*13960*/  LOP3.LUT R174, R174, R154, RZ, 0xc0, !PT ;  /* 0x0000009aaeae7212 */ /* 0x000fe400078ec0ff */
[----:B------:R-:W-:Y:S02]  /*13970*/  LOP3.LUT R175, R175, R105, RZ, 0xc0, !PT ;  /* 0x00000069afaf7212 */ /* 0x000fe400078ec0ff */
[----:B------:R-:W-:Y:S02]  /*13980*/  PRMT R105, R100, 0x5410, R3 ;  /* 0x0000541064697816 */ /* 0x000fe40000000003 */
[----:B------:R-:W-:Y:S02]  /*13990*/  LOP3.LUT R176, R176, R158, RZ, 0xc0, !PT ;  /* 0x0000009eb0b07212 */ /* 0x000fe400078ec0ff */
[----:B------:R-:W-:Y:S01]  /*139a0*/  LOP3.LUT R177, R177, R157, RZ, 0xc0, !PT ;  /* 0x0000009db1b17212 */ /* 0x000fe200078ec0ff */
[-C--:B------:R-:W-:Y:S05]  /*139b0*/  HMMA.16816.F32.BF16 R136, R172, R132.reuse, R4 ;  /* 0x00000084ac88723c */ /* 0x080fea0000041804 */
[----:B------:R-:W-:Y:S01]  /*139c0*/  LOP3.LUT R178, R178, R105, RZ, 0xc0, !PT ;  /* 0x00000069b2b27212 */ /* 0x000fe200078ec0ff */
[----:B------:R-:W-:Y:S01]  /*139d0*/  IMAD.MOV.U32 R105, RZ, RZ, R101 ;  /* 0x000000ffff697224 */ /* 0x000fe200078e0065 */
[----:B------:R-:W-:Y:S04]  /*139e0*/  @!P3 PRMT R100, R224, 0x5410, RZ ;  /* 0x00005410e064b816 */ /* 0x000fe800000000ff */
[----:B------:R-:W-:Y:S01]  /*139f0*/  @!P4 PRMT R3, R223, 0x5410, RZ ;  /* 0x00005410df03c816 */ /* 0x000fe200000000ff */
[C---:B------:R-:W-:Y:S04]  /*13a00*/  HMMA.16816.F32.BF16 R168, R176.reuse, R132, R8 ;  /* 0x00000084b0a8723c */ /* 0x040fe80000041808 */
[----:B------:R-:W-:Y:S02]  /*13a10*/  @P0 PRMT R4, R204, 0x7632, R4 ;  /* 0x00007632cc040816 */ /* 0x000fe40000000004 */
[-C--:B------:R-:W-:Y:S05]  /*13a20*/  HMMA.16816.F32.BF16 R164, R176, R134.reuse, R12 ;  /* 0x00000086b0a4723c */ /* 0x080fea000004180c */
[----:B------:R-:W-:Y:S01]  /*13a30*/  @!P2 PRMT R204, R222, 0x5410, RZ ;  /* 0x00005410decca816 */ /* 0x000fe200000000ff */
[C---:B------:R-:W-:Y:S01]  /*13a40*/  HMMA.16816.F32.BF16 R132, R172.reuse, R134, R16 ;  /* 0x00000086ac84723c */ /* 0x040fe20000041810 */
[----:B------:R-:W-:Y:S01]  /*13a50*/  ISETP.LT.AND P2, PT, RZ, UR31, PT ;  /* 0x0000001fff007c0c */ /* 0x000fe2000bf41270 */
[----:B------:R-:W-:Y:S03]  /*13a60*/  UIADD3 UR31, UR31, -0x1, URZ ;  /* 0xffffffff1f1f7890 */ /* 0x000fe6000fffe03f */
[----:B------:R-:W-:Y:S01]  /*13a70*/  @!P0 PRMT R4, R220, 0x5410, RZ ;  /* 0x00005410dc048816 */ /* 0x000fe200000000ff */
        /* <DEDUP_REMOVED lines=18> */
[-C--:B------:R-:W-:Y:S05]  /*13ba0*/  HMMA.16816.F32.BF16 R92, R176, R190.reuse, R92 ;  /* 0x000000beb05c723c */ /* 0x080fea000004185c */
[----:B---3--:R-:W-:Y:S01]  /*13bb0*/  @!P5 HFMA2.BF16_V2 R227, -RZ.H0_H0, RZ.H0_H0, -R106.H0_H0 ;  /* 0x200000ffffe3d231 */ /* 0x008fe2000034096a */
[----:B------:R-:W-:Y:S04]  /*13bc0*/  HMMA.16816.F32.BF16 R96, R172, R190, R96 ;  /* 0x000000beac60723c */ /* 0x000fe80000041860 */
[----:B------:R-:W-:Y:S01]  /*13bd0*/  @!P5 STL.S16 [R1+0x30], R227 ;  /* 0x000030e30100d387 */ /* 0x000fe20000100600 */
[----:B------:R-:W-:Y:S01]  /*13be0*/  PRMT R7, R227, 0x7610, R7 ;  /* 0x00007610e3077816 */ /* 0x000fe20000000007 */
[----:B-----5:R-:W-:Y:S05]  /*13bf0*/  @!P6 HFMA2.BF16_V2 R226, -RZ.H0_H0, RZ.H0_H0, -R2.H0_H0 ;  /* 0x200000ffffe2e231 */ /* 0x020fea0000340902 */
[----:B------:R-:W-:Y:S01]  /*13c00*/  @!P6 STL.S16 [R1+0x2c], R226 ;  /* 0x00002ce20100e387 */ /* 0x000fe20000100600 */
[----:B------:R-:W-:Y:S02]  /*13c10*/  @!P5 PRMT R106, R7, 0x5410, RZ ;  /* 0x00005410076ad816 */ /* 0x000fe400000000ff */
[----:B------:R-:W-:Y:S02]  /*13c20*/  ISETP.LE.U32.AND P5, PT, R216, UR13, PT ;  /* 0x0000000dd8007c0c */ /* 0x000fe4000bfa3070 */
[----:B------:R-:W-:Y:S01]  /*13c30*/  PRMT R6, R226, 0x7610, R6 ;  /* 0x00007610e2067816 */ /* 0x000fe20000000006 */
[----:B------:R1:W-:Y:S03]  /*13c40*/  STG.E.U16 desc[UR18][R208.64+0x72], R106 ;  /* 0x0000726ad0007986 */ /* 0x0003e6000c101512 */
[----:B------:R-:W-:Y:S05]  /*13c50*/  @!P6 PRMT R2, R6, 0x5410, RZ ;  /* 0x000054100602e816 */ /* 0x000fea00000000ff */
[----:B------:R-:W-:Y:S02]  /*13c60*/  STG.E.U16 desc[UR18][R210.64+0x70], R2 ;  /* 0x00007002d2007986 */ /* 0x000fe4000c101512 */
[----:B----4-:R-:W-:Y:S05]  /*13c70*/  @!P5 HFMA2.BF16_V2 R225, -RZ.H0_H0, RZ.H0_H0, -R0.H0_H0 ;  /* 0x200000ffffe1d231 */ /* 0x010fea0000340900 */
[----:B------:R-:W-:Y:S01]  /*13c80*/  @!P5 STL.S16 [R1+0x28], R225 ;  /* 0x000028e10100d387 */ /* 0x000fe20000100600 */
[----:B------:R-:W-:Y:S04]  /*13c90*/  PRMT R5, R225, 0x7610, R5 ;  /* 0x00007610e1057816 */ /* 0x000fe80000000005 */
[----:B------:R-:W-:Y:S05]  /*13ca0*/  @!P5 PRMT R0, R5, 0x5410, RZ ;  /* 0x000054100500d816 */ /* 0x000fea00000000ff */
[----:B------:R2:W-:Y:S01]  /*13cb0*/  STG.E.U16 desc[UR18][R210.64+0x72], R0 ;  /* 0x00007200d2007986 */ /* 0x0005e2000c101512 */
[----:B-1----:R-:W-:Y:S03]  /*13cc0*/  IADD3 R208, P0, R208, -0x80, RZ ;  /* 0xffffff80d0d07810 */ /* 0x002fe60007f1e0ff */
[----:B------:R1:W-:Y:S01]  /*13cd0*/  STG.E.U16 desc[UR18][R214.64+0x6e], R100 ;  /* 0x00006e64d6007986 */ /* 0x0003e2000c101512 */
[----:B------:R-:W-:Y:S03]  /*13ce0*/  IADD3.X R209, R209, -0x1, RZ, P0, !PT ;  /* 0xffffffffd1d17810 */ /* 0x000fe600007fe4ff */
[----:B------:R3:W-:Y:S04]  /*13cf0*/  STG.E.U16 desc[UR18][R214.64+0x70], R3 ;  /* 0x00007003d6007986 */ /* 0x0007e8000c101512 */
[----:B------:R4:W-:Y:S04]  /*13d00*/  STG.E.U16 desc[UR18][R212.64+0x70], R204 ;  /* 0x000070ccd4007986 */ /* 0x0009e8000c101512 */
[----:B------:R4:W-:Y:S01]  /*13d10*/  STG.E.U16 desc[UR18][R212.64+0x72], R4 ;  /* 0x00007204d4007986 */ /* 0x0009e2000c101512 */
[----:B--2---:R-:W-:Y:S02]  /*13d20*/  IMAD.MOV.U32 R0, RZ, RZ, R104 ;  /* 0x000000ffff007224 */ /* 0x004fe400078e0068 */
[----:B-1----:R-:W-:Y:S02]  /*13d30*/  IMAD.MOV.U32 R100, RZ, RZ, R102 ;  /* 0x000000ffff647224 */ /* 0x002fe400078e0066 */
[----:B---3--:R-:W-:Y:S01]  /*13d40*/  IMAD.MOV.U32 R3, RZ, RZ, R103 ;  /* 0x000000ffff037224 */ /* 0x008fe200078e0067 */
[----:B------:R-:W-:Y:S06]  /*13d50*/  @P2 BRA `(.L_x_695) ;  /* 0xffffff8000202947 */ /* 0x000fec000383ffff */
.L_x_694:
[----:B------:R-:W2:Y:S04]  /*13d60*/  LDL.LU R5, [R1+0x128] ;  /* 0x0001280001057983 */ /* 0x000ea80000300800 */
[----:B------:R-:W3:Y:S04]  /*13d70*/  LDL.LU R8, [R1+0x130] ;  /* 0x0001300001087983 */ /* 0x000ee80000300800 */
[----:B------:R-:W4:Y:S01]  /*13d80*/  LDL.LU R7, [R1+0x12c] ;  /* 0x00012c0001077983 */ /* 0x000f220000300800 */
[----:B------:R-:W1:Y:S01]  /*13d90*/  S2UR UR6, SR_CgaCtaId ;  /* 0x00000000000679c3 */ /* 0x000e620000008800 */
[----:B------:R-:W-:Y:S01]  /*13da0*/  UISETP.NE.AND UP0, UPT, UR14, -0x1, UPT ;  /* 0xffffffff0e00788c */ /* 0x000fe2000bf05270 */
[----:B------:R-:W1:Y:S02]  /*13db0*/  S2R R61, SR_TID.X ;  /* 0x00000000003d7919 */ /* 0x000e640000002100 */
[----:B-1----:R-:W1:Y:S03]  /*13dc0*/  SHFL.BFLY PT, R3, R221, 0x2, 0x1f ;  /* 0x0c401f00dd037f89 */ /* 0x002e6600000e0000 */
[----:B------:R-:W-:-:S05]  /*13dd0*/  PLOP3.LUT P1, PT, PT, PT, UP0, 0x80, 0x0 ;  /* 0x000000000000781c */ /* 0x000fca0003f2f008 */
[----:B------:R-:W-:Y:S02]  /*13de0*/  @UP0 ULDC.64 UR4, c[0x0][0x298] ;  /* 0x0000a60000040ab9 */ /* 0x000fe40000000a00 */
[----:B------:R-:W-:-:S03]  /*13df0*/  @UP0 UIMAD.WIDE.U32 UR8, UR14, UR4, URZ ;  /* 0x000000040e0802a5 */ /* 0x000fc6000f8e003f */
[----:B------:R-:W-:Y:S01]  /*13e00*/  UMOV UR4, 0x400 ;  /* 0x0000040000047882 */ /* 0x000fe20000000000 */
[----:B------:R-:W-:-:S03]  /*13e10*/  @UP0 UIMAD UR7, UR14, UR5, UR9 ;  /* 0x000000050e0702a4 */ /* 0x000fc6000f8e0209 */
[----:B------:R-:W-:Y:S01]  /*13e20*/  ULDC UR5, c[0x0][0x38c] ;  /* 0x0000e30000057ab9 */ /* 0x000fe20000000800 */
[----:B------:R-:W-:Y:S01]  /*13e30*/  ULEA UR4, UR6, UR4, 0x18 ;  /* 0x0000000406047291 */ /* 0x000fe2000f8ec03f */
[----:B-1----:R-:W-:Y:S01]  /*13e40*/  FADD.FTZ R3, R3, R221 ;  /* 0x000000dd03037221 */ /* 0x002fe20000010000 */
[----:B------:R-:W-:-:S04]  /*13e50*/  SHF.R.S32.HI R10, RZ, 0x1f, R61 ;  /* 0x0000001fff0a7819 */ /* 0x000fc8000001143d */
[----:B------:R-:W1:Y:S01]  /*13e60*/  SHFL.BFLY PT, R6, R3, 0x1, 0x1f ;  /* 0x0c201f0003067f89 */ /* 0x000e6200000e0000 */
[CC--:B------:R-:W-:Y:S02]  /*13e70*/  LEA.HI R60, R10.reuse, R61.reuse, RZ, 0x2 ;  /* 0x0000003d0a3c7211 */ /* 0x0c0fe400078f10ff */
[----:B------:R-:W-:Y:S02]  /*13e80*/  LEA.HI R10, R10, R61, RZ, 0x5 ;  /* 0x0000003d0a0a7211 */ /* 0x000fe400078f28ff */
[----:B------:R-:W-:Y:S01]  /*13e90*/  SHF.R.S32.HI R62, RZ, 0x2, R60 ;  /* 0x00000002ff3e7819 */ /* 0x000fe2000001143c */
[----:B-1----:R-:W-:Y:S01]  /*13ea0*/  FADD.FTZ R51, R3, R6 ;  /* 0x0000000603337221 */ /* 0x002fe20000010000 */
[----:B------:R-:W-:Y:S02]  /*13eb0*/  IMAD.MOV.U32 R3, RZ, RZ, 0x3f800000 ;  /* 0x3f800000ff037424 */ /* 0x000fe400078e00ff */
[----:B------:R-:W-:Y:S02]  /*13ec0*/  IMAD.MOV.U32 R6, RZ, RZ, 0x3f800000 ;  /* 0x3f800000ff067424 */ /* 0x000fe400078e00ff */
[----:B------:R-:W-:-:S13]  /*13ed0*/  FSETP.NE.FTZ.AND P6, PT, R51, RZ, PT ;  /* 0x000000ff3300720b */ /* 0x000fda0003fd5000 */
[----:B------:R-:W1:Y:S01]  /*13ee0*/  @P6 MUFU.RCP R3, R51 ;  /* 0x0000003300036308 */ /* 0x000e620000001000 */
[----:B--2---:R-:W2:Y:S04]  /*13ef0*/  SHFL.BFLY PT, R2, R5, 0x2, 0x1f ;  /* 0x0c401f0005027f89 */ /* 0x004ea800000e0000 */
[----:B---3--:R-:W3:Y:S04]  /*13f00*/  SHFL.BFLY PT, R0, R8, 0x2, 0x1f ;  /* 0x0c401f0008007f89 */ /* 0x008ee800000e0000 */
[----:B----4-:R-:W4:Y:S01]  /*13f10*/  SHFL.BFLY PT, R4, R7, 0x2, 0x1f ;  /* 0x0c401f0007047f89 */ /* 0x010f2200000e0000 */
[----:B--2---:R-:W-:Y:S01]  /*13f20*/  FADD.FTZ R2, R2, R5 ;  /* 0x0000000502027221 */ /* 0x004fe20000010000 */
[----:B---3--:R-:W-:-:S04]  /*13f30*/  FADD.FTZ R0, R0, R8 ;  /* 0x0000000800007221 */ /* 0x008fc80000010000 */
[----:B------:R-:W2:Y:S01]  /*13f40*/  SHFL.BFLY PT, R5, R2, 0x1, 0x1f ;  /* 0x0c201f0002057f89 */ /* 0x000ea200000e0000 */
[----:B----4-:R-:W-:-:S03]  /*13f50*/  FADD.FTZ R4, R4, R7 ;  /* 0x0000000704047221 */ /* 0x010fc60000010000 */
[----:B------:R-:W3:Y:S04]  /*13f60*/  SHFL.BFLY PT, R8, R0, 0x1, 0x1f ;  /* 0x0c201f0000087f89 */ /* 0x000ee800000e0000 */
[----:B------:R-:W4:Y:S01]  /*13f70*/  SHFL.BFLY PT, R7, R4, 0x1, 0x1f ;  /* 0x0c201f0004077f89 */ /* 0x000f2200000e0000 */
[----:B--2---:R-:W-:Y:S01]  /*13f80*/  FADD.FTZ R54, R2, R5 ;  /* 0x0000000502367221 */ /* 0x004fe20000010000 */
[----:B------:R-:W-:Y:S01]  /*13f90*/  SHF.R.S32.HI R2, RZ, 0x1f, R62 ;  /* 0x0000001fff027819 */ /* 0x000fe2000001143e */
[----:B---3--:R-:W-:-:S03]  /*13fa0*/  FADD.FTZ R55, R0, R8 ;  /* 0x0000000800377221 */ /* 0x008fc60000010000 */
[----:B------:R-:W-:Y:S02]  /*13fb0*/  LEA.HI R2, R2, R62, RZ, 0x3 ;  /* 0x0000003e02027211 */ /* 0x000fe400078f18ff */
[----:B------:R-:W-:Y:S01]  /*13fc0*/  FSETP.NE.FTZ.AND P5, PT, R54, RZ, PT ;  /* 0x000000ff3600720b */ /* 0x000fe20003fb5000 */
[----:B----4-:R-:W-:Y:S01]  /*13fd0*/  FADD.FTZ R56, R4, R7 ;  /* 0x0000000704387221 */ /* 0x010fe20000010000 */
[----:B------:R-:W-:Y:S01]  /*13fe0*/  LOP3.LUT R0, R2, 0xfffffff8, RZ, 0xc0, !PT ;  /* 0xfffffff802007812 */ /* 0x000fe200078ec0ff */
[----:B------:R-:W-:Y:S01]  /*13ff0*/  IMAD.MOV.U32 R2, RZ, RZ, 0x3f800000 ;  /* 0x3f800000ff027424 */ /* 0x000fe200078e00ff */
[----:B------:R-:W-:Y:S02]  /*14000*/  FSETP.NE.FTZ.AND P4, PT, R55, RZ, PT ;  /* 0x000000ff3700720b */ /* 0x000fe40003f95000 */
[----:B------:R-:W-:Y:S01]  /*14010*/  FSETP.NE.FTZ.AND P3, PT, R56, RZ, PT ;  /* 0x000000ff3800720b */ /* 0x000fe20003f75000 */
[----:B------:R-:W-:Y:S01]  /*14020*/  IMAD.IADD R0, R62, 0x1, -R0 ;  /* 0x000000013e007824 */ /* 0x000fe200078e0a00 */
[----:B------:R-:W-:-:S04]  /*14030*/  SHF.R.S32.HI R8, RZ, 0x5, R10 ;  /* 0x00000005ff087819 */ /* 0x000fc8000001140a */
[----:B------:R-:W-:Y:S01]  /*14040*/  LEA.HI R5, R0, R0, RZ, 0x1 ;  /* 0x0000000000057211 */ /* 0x000fe200078f08ff */
[----:B------:R-:W2:Y:S03]  /*14050*/  @P5 MUFU.RCP R6, R54 ;  /* 0x0000003600065308 */ /* 0x000ea60000001000 */
[----:B------:R-:W-:Y:S02]  /*14060*/  LOP3.LUT R4, R5, 0x3fffffe, RZ, 0xc0, !PT ;  /* 0x03fffffe05047812 */ /* 0x000fe400078ec0ff */
[----:B------:R-:W-:-:S03]  /*14070*/  SHF.R.S32.HI R5, RZ, 0x1, R5 ;  /* 0x00000001ff057819 */ /* 0x000fc60000011405 */
        /* <DEDUP_REMOVED lines=14> */
[----:B-1----:R-:W-:Y:S01]  /*14160*/  FMUL.FTZ R4, R3, UR5 ;  /* 0x0000000503047c20 */ /* 0x002fe20008410000 */
[----:B--2---:R-:W-:Y:S01]  /*14170*/  FMUL.FTZ R3, R6, UR5 ;  /* 0x0000000506037c20 */ /* 0x004fe20008410000 */
        /* <DEDUP_REMOVED lines=11> */
.L_x_698:
        /* <DEDUP_REMOVED lines=22> */
.L_x_699:
        /* <DEDUP_REMOVED lines=307> */
.L_x_701:
[----:B------:R-:W-:Y:S05]  /*156c0*/  BSYNC B0 ;  /* 0x0000000000007941 */ /* 0x000fea0003800000 */
.L_x_700:
        /* <DEDUP_REMOVED lines=37> */
.L_x_703:
[----:B------:R-:W-:Y:S05]  /*15920*/  BSYNC B0 ;  /* 0x0000000000007941 */ /* 0x000fea0003800000 */
.L_x_702:
        /* <DEDUP_REMOVED lines=24> */
.L_x_705:
[----:B------:R-:W-:Y:S05]  /*15ab0*/  BSYNC B0 ;  /* 0x0000000000007941 */ /* 0x000fea0003800000 */
.L_x_704:
        /* <DEDUP_REMOVED lines=24> */
.L_x_707:
[----:B------:R-:W-:Y:S05]  /*15c40*/  BSYNC B0 ;  /* 0x0000000000007941 */ /* 0x000fea0003800000 */
.L_x_706:
        /* <DEDUP_REMOVED lines=23> */
.L_x_672:
[----:B------:R-:W-:Y:S01]  /*15dc0*/  UISETP.NE.AND UP2, UPT, UR14, -0x1, UPT ;  /* 0xffffffff0e00788c */ /* 0x000fe2000bf45270 */
[----:B------:R-:W-:Y:S01]  /*15dd0*/  LEA.HI R10, R23, R166, RZ, 0x2 ;  /* 0x000000a6170a7211 */ /* 0x000fe200078f10ff */
[----:B------:R-:W-:Y:S01]  /*15de0*/  ULDC.U8 UR7, c[0x0][0x3d8] ;  /* 0x0000f60000077ab9 */ /* 0x000fe20000000000 */
[----:B------:R-:W-:Y:S01]  /*15df0*/  ULDC.U8 UR10, c[0x0][0x3d9] ;  /* 0x0000f640000a7ab9 */ /* 0x000fe20000000000 */
[----:B------:R-:W-:Y:S01]  /*15e00*/  UISETP.NE.AND UP3, UPT, UR7, URZ, UPT ;  /* 0x0000003f0700728c */ /* 0x000fe2000bf65270 */
[----:B------:R-:W-:Y:S01]  /*15e10*/  LOP3.LUT R0, R10, 0xfffffffc, RZ, 0xc0, !PT ;  /* 0xfffffffc0a007812 */ /* 0x000fe200078ec0ff */
[----:B------:R-:W-:Y:S01]  /*15e20*/  UISETP.NE.AND UP1, UPT, UR10, URZ, UPT ;  /* 0x0000003f0a00728c */ /* 0x000fe2000bf25270 */
[----:B------:R-:W-:Y:S01]  /*15e30*/  IMAD.U32 R6, RZ, RZ, UR15 ;  /* 0x0000000fff067e24 */ /* 0x000fe2000f8e00ff */
[----:B------:R-:W-:Y:S01]  /*15e40*/  UISETP.EQ.AND UP3, UPT, UR10, URZ, UP3 ;  /* 0x0000003f0a00728c */ /* 0x000fe20009f62270 */
[----:B------:R-:W-:Y:S02]  /*15e50*/  SHF.R.S32.HI R10, RZ, 0x2, R10 ;  /* 0x00000002ff0a7819 */ /* 0x000fe4000001140a */
[----:B------:R-:W-:Y:S01]  /*15e60*/  @UP2 ULDC.64 UR4, c[0x0][0x298] ;  /* 0x0000a60000042ab9 */ /* 0x000fe20000000a00 */
[----:B------:R-:W-:Y:S01]  /*15e70*/  UISETP.NE.OR UP0, UPT, UR14, -0x1, !UP3 ;  /* 0xffffffff0e00788c */ /* 0x000fe2000df05670 */
[----:B------:R-:W-:Y:S01]  /*15e80*/  PLOP3.LUT P0, PT, PT, PT, UP1, 0x80, 0x0 ;  /* 0x000000000000781c */ /* 0x000fe20003f0f018 */
[----:B------:R-:W-:Y:S01]  /*15e90*/  @UP2 UIMAD.WIDE.U32 UR8, UR14, UR4, URZ ;  /* 0x000000040e0822a5 */ /* 0x000fe2000f8e003f */
[----:B------:R-:W-:-:S02]  /*15ea0*/  SHF.R.S32.HI R11, RZ, 0x1f, R10 ;  /* 0x0000001fff0b7819 */ /* 0x000fc4000001140a */
[----:B------:R-:W-:Y:S01]  /*15eb0*/  @UP1 ULDC UR15, c[0x0][0x2c0] ;  /* 0x0000b000000f1ab9 */ /* 0x000fe20000000800 */
[----:B------:R-:W-:Y:S02]  /*15ec0*/  @UP2 UIMAD UR6, UR14, UR5, UR9 ;  /* 0x000000050e0622a4 */ /* 0x000fe4000f8e0209 */
[----:B------:R-:W-:Y:S01]  /*15ed0*/  @!UP2 USHF.R.S32.HI UR9, URZ, 0x1f, UR23 ;  /* 0x0000001f3f09a899 */ /* 0x000fe20008011417 */
[----:B------:R-:W-:Y:S01]  /*15ee0*/  @!UP2 ULDC.64 UR4, c[0x0][0x290] ;  /* 0x0000a4000004aab9 */ /* 0x000fe20000000a00 */
[----:B------:R-:W-:Y:S02]  /*15ef0*/  @!UP3 UMOV UR26, URZ ;  /* 0x0000003f001abc82 */ /* 0x000fe40008000000 */
[----:B------:R-:W-:Y:S02]  /*15f00*/  @!UP2 UIMAD UR9, UR9, UR4, URZ ;  /* 0x000000040909a2a4 */ /* 0x000fe4000f8e023f */
[----:B------:R-:W-:Y:S02]  /*15f10*/  @!UP2 UIMAD.WIDE.U32 UR12, UR23, UR4, URZ ;  /* 0x00000004170ca2a5 */ /* 0x000fe4000f8e003f */
[----:B------:R-:W-:Y:S01]  /*15f20*/  @!UP2 UIMAD UR9, UR23, UR5, UR9 ;  /* 0x000000051709a2a4 */ /* 0x000fe2000f8e0209 */
[----:B------:R-:W-:-:S02]  /*15f30*/  @!UP3 UMOV UR27, URZ ;  /* 0x0000003f001bbc82 */ /* 0x000fc40008000000 */
[----:B------:R-:W-:Y:S01]  /*15f40*/  @UP1 ULDC.64 UR4, c[0x0][0x2c0] ;  /* 0x0000b00000041ab9 */ /* 0x000fe20000000a00 */
[----:B------:R-:W-:Y:S01]  /*15f50*/  @UP1 UMOV UR11, 0x1 ;  /* 0x00000001000b1882 */ /* 0x000fe20000000000 */
[----:B------:R-:W-:Y:S02]  /*15f60*/  @UP1 UIMAD UR10, UR5, UR4, URZ ;  /* 0x00000004050a12a4 */ /* 0x000fe4000f8e023f */
[----:B------:R-:W-:Y:S01]  /*15f70*/  @!UP2 UIADD3 UR6, UR13, UR9, URZ ;  /* 0x000000090d06a290 */ /* 0x000fe2000fffe03f */
[----:B------:R-:W-:Y:S01]  /*15f80*/  @UP3 ULDC UR4, c[0x0][0x2c4] ;  /* 0x0000b10000043ab9 */ /* 0x000fe20000000800 */
[----:B------:R-:W-:Y:S01]  /*15f90*/  @!UP2 UMOV UR8, UR12 ;  /* 0x0000000c0008ac82 */ /* 0x000fe20008000000 */
[----:B------:R-:W-:-:S04]  /*15fa0*/  @!UP0 UIMAD UR14, UR23, UR4, URZ ;  /* 0x00000004170e82a4 */ /* 0x000fc8000f8e023f */
[----:B------:R-:W-:-:S03]  /*15fb0*/  @UP3 USHF.R.S32.HI UR4, URZ, 0x1f, UR14 ;  /* 0x0000001f3f043899 */ /* 0x000fc6000801140e */
        /* <DEDUP_REMOVED lines=9> */
.L_x_708:
[----:B------:R-:W-:Y:S01]  /*16050*/  IMAD.IADD R0, R166, 0x1, -R0 ;  /* 0x00000001a6007824 */ /* 0x000fe200078e0a00 */
[----:B------:R-:W-:Y:S01]  /*16060*/  UIADD3 UR16, -UR21, UR16, URZ ;  /* 0x0000001015107290 */ /* 0x000fe2000fffe13f */
[C---:B------:R-:W-:Y:S01]  /*16070*/  VIADD R14, R10.reuse, 0x20 ;  /* 0x000000200a0e7836 */ /* 0x040fe20000000000 */
[----:B------:R-:W-:Y:S01]  /*16080*/  UIMAD UR11, UR23, UR11, URZ ;  /* 0x0000000b170b72a4 */ /* 0x000fe2000f8e023f */
[----:B------:R-:W-:Y:S01]  /*16090*/  IADD3 R15, R10, 0x40, RZ ;  /* 0x000000400a0f7810 */ /* 0x000fe20007ffe0ff */
[----:B------:R-:W-:Y:S01]  /*160a0*/  USHF.R.S32.HI UR7, URZ, 0x1f, UR24 ;  /* 0x0000001f3f077899 */ /* 0x000fe20008011418 */
[C---:B------:R-:W-:Y:S01]  /*160b0*/  ISETP.NE.AND P3, PT, R0.reuse, RZ, PT ;  /* 0x000000ff0000720c */ /* 0x040fe20003f65270 */
[----:B------:R-:W-:Y:S01]  /*160c0*/  ULDC.64 UR4, c[0x0][0x2a0] ;  /* 0x0000a80000047ab9 */ /* 0x000fe20000000a00 */
[----:B------:R-:W-:Y:S01]  /*160d0*/  SHF.L.U32 R0, R0, 0x3, RZ ;  /* 0x0000000300007819 */ /* 0x000fe200000006ff */
[----:B------:R-:W-:Y:S01]  /*160e0*/  USEL UR11, UR11, URZ, !UP3 ;  /* 0x0000003f0b0b7287 */ /* 0x000fe2000d800000 */
[----:B------:R-:W-:Y:S01]  /*160f0*/  ISETP.GE.AND P0, PT, R10, UR16, PT ;  /* 0x000000100a007c0c */ /* 0x000fe2000bf06270 */
[----:B------:R-:W-:Y:S01]  /*16100*/  UIMAD UR7, UR7, UR4, URZ ;  /* 0x00000004070772a4 */ /* 0x000fe2000f8e023f */
[C---:B------:R-:W-:Y:S01]  /*16110*/  IADD3 R2, P1, R0.reuse, UR8, RZ ;  /* 0x0000000800027c10 */ /* 0x040fe2000ff3e0ff */
[----:B------:R-:W-:Y:S01]  /*16120*/  IMAD.U32 R12, RZ, RZ, UR4 ;  /* 0x00000004ff0c7e24 */ /* 0x000fe2000f8e00ff */
[----:B------:R-:W-:Y:S01]  /*16130*/  UIMAD UR21, UR21, UR15, URZ ;  /* 0x0000000f151572a4 */ /* 0x000fe2000f8e023f */
[----:B------:R-:W-:Y:S01]  /*16140*/  BSSY B0, `(.L_x_709) ;  /* 0x0000021000007945 */ /* 0x000fe20003800000 */
[----:B------:R-:W-:Y:S01]  /*16150*/  LEA.HI.X.SX32 R3, R0, UR6, 0x1, P1 ;  /* 0x0000000600037c11 */ /* 0x000fe200088f0eff */
[----:B------:R-:W-:Y:S01]  /*16160*/  UIMAD UR11, UR24, UR10, UR11 ;  /* 0x0000000a180b72a4 */ /* 0x000fe2000f8e020b */
[----:B------:R-:W-:Y:S01]  /*16170*/  IMAD.WIDE R6, R6, 0x80, R10 ;  /* 0x0000008006067825 */ /* 0x000fe200078e020a */
[----:B------:R-:W-:Y:S01]  /*16180*/  UIMAD UR5, UR24, UR5, UR7 ;  /* 0x00000005180572a4 */ /* 0x000fe2000f8e0207 */
[----:B------:R-:W-:Y:S01]  /*16190*/  ISETP.GE.AND P2, PT, R14, UR16, PT ;  /* 0x000000100e007c0c */ /* 0x000fe2000bf46270 */
[----:B------:R-:W-:Y:S01]  /*161a0*/  USHF.R.S32.HI UR4, URZ, 0x1f, UR21 ;  /* 0x0000001f3f047899 */ /* 0x000fe20008011415 */
[----:B------:R-:W-:Y:S01]  /*161b0*/  IMAD.WIDE.U32 R12, R12, UR24, R2 ;  /* 0x000000180c0c7c25 */ /* 0x000fe2000f8e0002 */
[----:B------:R-:W-:Y:S01]  /*161c0*/  USHF.R.S32.HI UR7, URZ, 0x1f, UR11 ;  /* 0x0000001f3f077899 */ /* 0x000fe2000801140b */
[----:B------:R-:W-:Y:S01]  /*161d0*/  ISETP.GE.AND P1, PT, R15, UR16, PT ;  /* 0x000000100f007c0c */ /* 0x000fe2000bf26270 */
[----:B------:R-:W-:Y:S01]  /*161e0*/  UIADD3 UR6, UP1, UP0, UR21, UR26, UR11 ;  /* 0x0000001a15067290 */ /* 0x000fe2000f83e00b */
[----:B------:R-:W-:Y:S01]  /*161f0*/  VIADD R16, R10, 0x60 ;  /* 0x000000600a107836 */ /* 0x000fe20000000000 */
[----:B------:R-:W-:Y:S01]  /*16200*/  IADD3 R9, R13, UR5, RZ ;  /* 0x000000050d097c10 */ /* 0x000fe2000fffe0ff */
[C---:B------:R-:W-:Y:S01]  /*16210*/  VIADD R17, R0.reuse, 0x40 ;  /* 0x0000004000117836 */ /* 0x040fe20000000000 */
[----:B------:R-:W-:Y:S01]  /*16220*/  UIADD3.X UR26, UR4, UR27, UR7, UP1, UP0 ;  /* 0x0000001b041a7290 */ /* 0x000fe20008fe0407 */
[----:B------:R-:W-:Y:S01]  /*16230*/  IADD3 R18, R0, 0x20, RZ ;  /* 0x0000002000127810 */ /* 0x000fe20007ffe0ff */
[----:B------:R-:W-:Y:S10]  /*16240*/  @P0 BRA `(.L_x_710) ;  /* 0x0000000000400947 */ /* 0x000ff40003800000 */
        /* <DEDUP_REMOVED lines=16> */
.L_x_710:
[----:B------:R-:W-:Y:S05]  /*16350*/  BSYNC B0 ;  /* 0x0000000000007941 */ /* 0x000fea0003800000 */
.L_x_709:
        /* <DEDUP_REMOVED lines=22> */
.L_x_712:
[----:B------:R-:W-:Y:S05]  /*164c0*/  BSYNC B0 ;  /* 0x0000000000007941 */ /* 0x000fea0003800000 */
.L_x_711:
        /* <DEDUP_REMOVED lines=22> */
.L_x_714:
[----:B------:R-:W-:Y:S05]  /*16630*/  BSYNC B0 ;  /* 0x0000000000007941 */ /* 0x000fea0003800000 */
.L_x_713:
        /* <DEDUP_REMOVED lines=24> */
.L_x_716:
[----:B------:R-:W-:Y:S05]  /*167c0*/  BSYNC B0 ;  /* 0x0000000000007941 */ /* 0x000fea0003800000 */
.L_x_715:
        /* <DEDUP_REMOVED lines=10> */
.L_x_718:
[----:B------:R-:W-:Y:S05]  /*16870*/  BSYNC B0 ;  /* 0x0000000000007941 */ /* 0x000fea0003800000 */
.L_x_717:
        /* <DEDUP_REMOVED lines=10> */
.L_x_720:
[----:B------:R-:W-:Y:S05]  /*16920*/  BSYNC B0 ;  /* 0x0000000000007941 */ /* 0x000fea0003800000 */
.L_x_719:
        /* <DEDUP_REMOVED lines=10> */
.L_x_722:
[----:B------:R-:W-:Y:S05]  /*169d0*/  BSYNC B0 ;  /* 0x0000000000007941 */ /* 0x000fea0003800000 */
.L_x_721:
        /* <DEDUP_REMOVED lines=10> */
.L_x_723:
        /* <DEDUP_REMOVED lines=16> */
.L_x_1221:


//--------------------- .text._ZN5flash16flash_fwd_kernelI23Flash_fwd_kernel_traitsILi96ELi128ELi64ELi4ELb0ELb0EN7cutlass10bfloat16_tE19Flash_kernel_traitsILi96ELi128ELi64ELi4ES3_EELb0ELb0ELb0ELb1ELb0ELb0ELb1ELb0EEEvNS_16Flash_fwd_paramsE --------------------------
	.section	.text._ZN5flash16flash_fwd_kernelI23Flash_fwd_kernel_traitsILi96ELi128ELi64ELi4ELb0ELb0EN7cutlass10bfloat16_tE19Flash_kernel_traitsILi96ELi128ELi64ELi4ES3_EELb0ELb0ELb0ELb1ELb0ELb0ELb1ELb0EEEvNS_16Flash_fwd_paramsE,"ax",@progbits
	.align	128
        .global         _ZN5flash16flash_fwd_kernelI23Flash_fwd_kernel_traitsILi96ELi128ELi64ELi4ELb0ELb0EN7cutlass10bfloat16_tE19Flash_kernel_traitsILi96ELi128ELi64ELi4ES3_EELb0ELb0ELb0ELb1ELb0ELb0ELb1ELb0EEEvNS_16Flash_fwd_paramsE
        .type           _ZN5flash16flash_fwd_kernelI23Flash_fwd_kernel_traitsILi96ELi128ELi64ELi4ELb0ELb0EN7cutlass10bfloat16_tE19Flash_kernel_traitsILi96ELi128ELi64ELi4ES3_EELb0ELb0ELb0ELb1ELb0ELb0ELb1ELb0EEEvNS_16Flash_fwd_paramsE,@function
        .size           _ZN5flash16flash_fwd_kernelI23Flash_fwd_kernel_traitsILi96ELi128ELi64ELi4ELb0ELb0EN7cutlass10bfloat16_tE19Flash_kernel_traitsILi96ELi128ELi64ELi4ES3_EELb0ELb0ELb0ELb1ELb0ELb0ELb1ELb0EEEvNS_16Flash_fwd_paramsE,(.L_x_1222 - _ZN5flash16flash_fwd_kernelI23Flash_fwd_kernel_traitsILi96ELi128ELi64ELi4ELb0ELb0EN7cutlass10bfloat16_tE19Flash_kernel_traitsILi96ELi128ELi64ELi4ES3_EELb0ELb0ELb0ELb1ELb0ELb0ELb1ELb0EEEvNS_16Flash_fwd_paramsE)
        .other          _ZN5flash16flash_fwd_kernelI23Flash_fwd_kernel_traitsILi96ELi128ELi64ELi4ELb0ELb0EN7cutlass10bfloat16_tE19Flash_kernel_traitsILi96ELi128ELi64ELi4ES3_EELb0ELb0ELb0ELb1ELb0ELb0ELb1ELb0EEEvNS_16Flash_fwd_paramsE,@"STO_CUDA_ENTRY STV_DEFAULT"
_ZN5flash16flash_fwd_kernelI23Flash_fwd_kernel_traitsILi96ELi128ELi64ELi4ELb0ELb0EN7cutlass10bfloat16_tE19Flash_kernel_traitsILi96ELi128ELi64ELi4ES3_EELb0ELb0ELb0ELb1ELb0ELb0ELb1ELb0EEEvNS_16Flash_fwd_paramsE:
.text._ZN5flash16flash_fwd_kernelI23Flash_fwd_kernel_traitsILi96ELi128ELi64ELi4ELb0ELb0EN7cutlass10bfloat16_tE19Flash_kernel_traitsILi96ELi128ELi64ELi4ES3_EELb0ELb0ELb0ELb1ELb0ELb0ELb1ELb0EEEvNS_16Flash_fwd_paramsE:
        /* <DEDUP_REMOVED lines=41> */
.L_x_724:
[----:B-1----:R-:W1:Y:S02]  /*0290*/  LDC R4, c[0x0][0x2c8] ;  /* 0x0000b200ff047b82 */ /* 0x002e640000000800 */
.L_x_725:
        /* <DEDUP_REMOVED lines=51> */
[----:B------:R-:W-:Y:S02]  /*05d0*/  LEA.HI R3, R6, R158, RZ, 0x2 ;  /* 0x0000009e06037211 */ /* 0x000fe400078f10ff */
        /* <DEDUP_REMOVED lines=18> */
[----:B------:R-:W-:Y:S01]  /*0700*/  SHF.R.S32.HI R167, RZ, 0x1f, R166 ;  /* 0x0000001fffa77819 */ /* 0x000fe200000114a6 */
[----:B------:R1:W-:Y:S01]  /*0710*/  STL.64 [R1+0x68], R44 ;  /* 0x0000682c01007387 */ /* 0x0003e20000100a00 */
[----:B------:R-:W-:-:S02]  /*0720*/  LOP3.LUT R0, R3, R0, RZ, 0x3c, !PT ;  /* 0x0000000003007212 */ /* 0x000fc400078e3cff */
[----:B------:R-:W-:Y:S01]  /*0730*/  LEA R2, R155, R2, 0x3 ;  /* 0x000000029b027211 */ /* 0x000fe200078e18ff */
[----:B------:R1:W-:Y:S01]  /*0740*/  STL.64 [R1+0x30], R166 ;  /* 0x000030a601007387 */ /* 0x0003e20000100a00 */
[----:B------:R-:W-:Y:S02]  /*0750*/  LOP3.LUT R4, R4, 0xfffffffe, RZ, 0xc0, !PT ;  /* 0xfffffffe04047812 */ /* 0x000fe400078ec0ff */
[----:B------:R-:W-:Y:S01]  /*0760*/  ISETP.GE.U32.AND P4, PT, R5, R13, PT ;  /* 0x0000000d0500720c */ /* 0x000fe20003f86070 */
[----:B------:R-:W-:Y:S01]  /*0770*/  IMAD.U32 R226, R2, 0x20, R0 ;  /* 0x0000002002e27824 */ /* 0x000fe200078e0000 */
[----:B------:R-:W-:Y:S01]  /*0780*/  LOP3.LUT R5, R22, R27, RZ, 0x3c, !PT ;  /* 0x0000001b16057212 */ /* 0x000fe200078e3cff */
[----:B------:R-:W-:Y:S01]  /*0790*/  IMAD.IADD R29, R6, 0x1, -R4 ;  /* 0x00000001061d7824 */ /* 0x000fe200078e0a04 */
[----:B------:R-:W-:Y:S01]  /*07a0*/  @!P2 IADD3 R7, R7, 0x1, RZ ;  /* 0x000000010707a810 */ /* 0x000fe20007ffe0ff */
[----:B---3--:R-:W-:Y:S01]  /*07b0*/  @P3 IMAD.WIDE.U32 R2, R28, R14, RZ ;  /* 0x0000000e1c023225 */ /* 0x008fe200078e00ff */
[----:B------:R-:W-:-:S02]  /*07c0*/  ISETP.GE.AND P1, PT, R5, RZ, PT ;  /* 0x000000ff0500720c */ /* 0x000fc40003f26270 */
[----:B------:R-:W-:Y:S01]  /*07d0*/  ISETP.NE.AND P2, PT, R27, RZ, PT ;  /* 0x000000ff1b00720c */ /* 0x000fe20003f45270 */
[----:B------:R-:W-:Y:S02]  /*07e0*/  @!P3 IMAD R4, R12, R10, RZ ;  /* 0x0000000a0c04b224 */ /* 0x000fe400078e02ff */
[----:B------:R-:W-:Y:S01]  /*07f0*/  @P3 IMAD R15, R28, R15, R3 ;  /* 0x0000000f1c0f3224 */ /* 0x000fe200078e0203 */
[C---:B------:R-:W-:Y:S01]  /*0800*/  @P0 IADD3 R3, R8.reuse, R9, RZ ;  /* 0x0000000908030210 */ /* 0x040fe20007ffe0ff */
[----:B------:R-:W-:Y:S02]  /*0810*/  @!P3 IMAD R0, R33, R11, R4 ;  /* 0x0000000b2100b224 */ /* 0x000fe400078e0204 */
[----:B------:R-:W-:Y:S02]  /*0820*/  @P0 IMAD.IADD R4, R8, 0x1, R9 ;  /* 0x0000000108040824 */ /* 0x000fe400078e0209 */
[----:B------:R-:W-:Y:S02]  /*0830*/  @!P3 IMAD.IADD R15, R17, 0x1, R0 ;  /* 0x00000001110fb824 */ /* 0x000fe400078e0200 */
[----:B------:R-:W-:-:S02]  /*0840*/  @P3 IMAD.MOV.U32 R14, RZ, RZ, R2 ;  /* 0x000000ffff0e3224 */ /* 0x000fc400078e0002 */
        /* <DEDUP_REMOVED lines=24> */
.L_x_727:
        /* <DEDUP_REMOVED lines=14> */
.L_x_728:
[-C--:B------:R-:W-:Y:S01]  /*0ab0*/  IMAD R0, R41, R18.reuse, RZ ;  /* 0x0000001229007224 */ /* 0x080fe200078e02ff */
[----:B------:R-:W-:Y:S01]  /*0ac0*/  ISETP.NE.U32.AND P6, PT, R30, RZ, PT ;  /* 0x000000ff1e00720c */ /* 0x000fe20003fc5070 */
[C-C-:B------:R-:W-:Y:S01]  /*0ad0*/  IMAD.WIDE.U32 R4, R40.reuse, R18, R166.reuse ;  /* 0x0000001228047225 */ /* 0x140fe200078e00a6 */
[----:B------:R-:W-:Y:S01]  /*0ae0*/  ULDC.64 UR4, c[0x0][0x260] ;  /* 0x0000980000047ab9 */ /* 0x000fe20000000a00 */
[----:B------:R-:W-:Y:S01]  /*0af0*/  ULDC.64 UR6, c[0x0][0x268] ;  /* 0x00009a0000067ab9 */ /* 0x000fe20000000a00 */
[----:B------:R-:W-:Y:S01]  /*0b00*/  ISETP.NE.AND.EX P6, PT, R31, RZ, PT, P6 ;  /* 0x000000ff1f00720c */ /* 0x000fe20003fc5360 */
[CC--:B------:R-:W-:Y:S01]  /*0b10*/  IMAD.WIDE.U32 R2, R40.reuse, R24.reuse, R166 ;  /* 0x0000001828027225 */ /* 0x0c0fe200078e00a6 */
[----:B------:R-:W1:Y:S01]  /*0b20*/  S2UR UR10, SR_CgaCtaId ;  /* 0x00000000000a79c3 */ /* 0x000e620000008800 */
[C---:B------:R-:W-:Y:S01]  /*0b30*/  IADD3 R34, R40.reuse, 0x20, RZ ;  /* 0x0000002028227810 */ /* 0x040fe20007ffe0ff */
[----:B------:R-:W-:Y:S01]  /*0b40*/  BSSY B0, `(.L_x_729) ;  /* 0x000005c000007945 */ /* 0x000fe20003800000 */
[----:B------:R-:W-:Y:S01]  /*0b50*/  IMAD R7, R41, R24, RZ ;  /* 0x0000001829077224 */ /* 0x000fe200078e02ff */
[----:B------:R-:W-:Y:S01]  /*0b60*/  IADD3 R36, R40, 0x40, RZ ;  /* 0x0000004028247810 */ /* 0x000fe20007ffe0ff */
[----:B------:R-:W-:Y:S01]  /*0b70*/  @!P1 IMAD.MOV R9, RZ, RZ, -R9 ;  /* 0x000000ffff099224 */ /* 0x000fe200078e0a09 */
[----:B------:R-:W-:Y:S01]  /*0b80*/  IADD3 R6, P1, R6, R4, RZ ;  /* 0x0000000406067210 */ /* 0x000fe20007f3e0ff */
[C---:B------:R-:W-:Y:S01]  /*0b90*/  IMAD R10, R40.reuse, R19, R0 ;  /* 0x00000013280a7224 */ /* 0x040fe200078e0200 */
[----:B------:R-:W-:Y:S01]  /*0ba0*/  IADD3 R4, P0, R11, R2, RZ ;  /* 0x000000020b047210 */ /* 0x000fe20007f1e0ff */
[----:B------:R-:W-:Y:S01]  /*0bb0*/  IMAD R0, R40, R25, R7 ;  /* 0x0000001928007224 */ /* 0x000fe200078e0207 */
[----:B------:R-:W-:Y:S01]  /*0bc0*/  @!P2 LOP3.LUT R9, RZ, R27, RZ, 0x33, !PT ;  /* 0x0000001bff09a212 */ /* 0x000fe200078e33ff */
[----:B------:R-:W-:Y:S01]  /*0bd0*/  @!P3 IMAD.MOV.U32 R14, RZ, RZ, R16 ;  /* 0x000000ffff0eb224 */ /* 0x000fe200078e0010 */
[----:B------:R-:W-:Y:S01]  /*0be0*/  IADD3.X R7, R12, R5, R10, P1, !PT ;  /* 0x000000050c077210 */ /* 0x000fe20000ffe40a */
[----:B------:R-:W-:Y:S01]  /*0bf0*/  IMAD.IADD R35, R204, 0x1, -R238 ;  /* 0x00000001cc237824 */ /* 0x000fe200078e0aee */
[----:B------:R-:W-:Y:S01]  /*0c00*/  IADD3.X R5, R13, R3, R0, P0, !PT ;  /* 0x000000030d057210 */ /* 0x000fe200007fe400 */
[----:B------:R-:W-:Y:S01]  /*0c10*/  VIADD R28, R40, 0x60 ;  /* 0x00000060281c7836 */ /* 0x000fe20000000000 */
[----:B------:R-:W-:Y:S01]  /*0c20*/  SHF.R.S32.HI R8, RZ, 0x1f, R9 ;  /* 0x0000001fff087819 */ /* 0x000fe20000011409 */
[----:B------:R-:W-:Y:S01]  /*0c30*/  IMAD.WIDE.U32 R42, R9, UR4, R6 ;  /* 0x00000004092a7c25 */ /* 0x000fe2000f8e0006 */
[----:B------:R-:W-:-:S02]  /*0c40*/  IADD3 R2, P0, R166, R14, RZ ;  /* 0x0000000ea6027210 */ /* 0x000fc40007f1e0ff */
[----:B------:R-:W-:Y:S01]  /*0c50*/  IADD3 R164, R166, 0x20, RZ ;  /* 0x00000020a6a47810 */ /* 0x000fe20007ffe0ff */
[----:B------:R-:W-:Y:S01]  /*0c60*/  IMAD.WIDE.U32 R38, R9, UR6, R4 ;  /* 0x0000000609267c25 */ /* 0x000fe2000f8e0004 */
[----:B------:R2:W-:Y:S01]  /*0c70*/  STL.64 [R1+0x50], R42 ;  /* 0x0000502a01007387 */ /* 0x0005e20000100a00 */
[----:B------:R-:W-:Y:S02]  /*0c80*/  IADD3.X R3, R167, R15, RZ, P0, !PT ;  /* 0x0000000fa7037210 */ /* 0x000fe400007fe4ff */
[----:B------:R-:W-:Y:S01]  /*0c90*/  IMAD R0, R8, UR4, RZ ;  /* 0x0000000408007c24 */ /* 0x000fe2000f8e02ff */
[----:B------:R2:W-:Y:S01]  /*0ca0*/  STL.64 [R1+0x48], R38 ;  /* 0x0000482601007387 */ /* 0x0005e20000100a00 */
[----:B------:R-:W-:Y:S01]  /*0cb0*/  VIADD R161, R166, 0x40 ;  /* 0x00000040a6a17836 */ /* 0x000fe20000000000 */
[----:B------:R-:W-:Y:S01]  /*0cc0*/  ISETP.GE.AND P1, PT, R40, R35, PT ;  /* 0x000000232800720c */ /* 0x000fe20003f26270 */
[----:B------:R-:W-:Y:S01]  /*0cd0*/  IMAD R17, R9, UR5, R0 ;  /* 0x0000000509117c24 */ /* 0x000fe2000f8e0200 */
[----:B------:R2:W-:Y:S01]  /*0ce0*/  STL [R1+0x70], R35 ;  /* 0x0000702301007387 */ /* 0x0005e20000100800 */
[----:B------:R-:W-:Y:S01]  /*0cf0*/  ULDC.64 UR4, c[0x0][0x258] ;  /* 0x0000960000047ab9 */ /* 0x000fe20000000a00 */
[----:B------:R-:W-:Y:S01]  /*0d00*/  SHF.R.S32.HI R23, RZ, 0x1f, R22 ;  /* 0x0000001fff177819 */ /* 0x000fe20000011416 */
[----:B------:R-:W-:Y:S01]  /*0d10*/  IMAD.WIDE.U32 R14, R22, UR4, R2 ;  /* 0x00000004160e7c25 */ /* 0x000fe2000f8e0002 */
[----:B------:R2:W-:Y:S01]  /*0d20*/  STL [R1+0x74], R34 ;  /* 0x0000742201007387 */ /* 0x0005e20000100800 */
[----:B------:R-:W-:-:S02]  /*0d30*/  LOP3.LUT R3, R26, 0xfffffff0, RZ, 0xc0, !PT ;  /* 0xfffffff01a037812 */ /* 0x000fc400078ec0ff */
[----:B------:R-:W3:Y:S01]  /*0d40*/  @P6 LDC.64 R26, c[0x0][0x3d0] ;  /* 0x0000f400ff1a6b82 */ /* 0x000ee20000000a00 */
[----:B------:R2:W-:Y:S01]  /*0d50*/  STL [R1+0x80], R36 ;  /* 0x0000802401007387 */ /* 0x0005e20000100800 */
[----:B------:R-:W-:Y:S01]  /*0d60*/  LOP3.LUT R2, R21, 0xfffffff8, RZ, 0xc0, !PT ;  /* 0xfffffff815027812 */ /* 0x000fe200078ec0ff */
[----:B------:R-:W-:Y:S01]  /*0d70*/  IMAD R6, R8, UR6, RZ ;  /* 0x0000000608067c24 */ /* 0x000fe2000f8e02ff */
[----:B------:R-:W-:Y:S01]  /*0d80*/  ISETP.GE.AND P0, PT, R34, R35, PT ;  /* 0x000000232200720c */ /* 0x000fe20003f06270 */
[----:B------:R2:W-:Y:S01]  /*0d90*/  STL [R1+0x7c], R28 ;  /* 0x00007c1c01007387 */ /* 0x0005e20000100800 */
[----:B------:R-:W-:Y:S01]  /*0da0*/  IMAD R0, R23, UR4, RZ ;  /* 0x0000000417007c24 */ /* 0x000fe2000f8e02ff */
[----:B------:R-:W-:Y:S01]  /*0db0*/  UMOV UR4, 0x400 ;  /* 0x0000040000047882 */ /* 0x000fe20000000000 */
[----:B------:R-:W-:Y:S01]  /*0dc0*/  IMAD.IADD R13, R158, 0x1, -R2 ;  /* 0x000000019e0d7824 */ /* 0x000fe200078e0a02 */
[----:B------:R2:W-:Y:S01]  /*0dd0*/  STL [R1+0x18], R164 ;  /* 0x000018a401007387 */ /* 0x0005e20000100800 */
[----:B-1----:R-:W-:Y:S01]  /*0de0*/  ULEA UR4, UR10, UR4, 0x18 ;  /* 0x000000040a047291 */ /* 0x002fe2000f8ec03f */
[----:B------:R-:W-:Y:S01]  /*0df0*/  IMAD R32, R9, UR7, R6 ;  /* 0x0000000709207c24 */ /* 0x000fe2000f8e0206 */
[----:B------:R-:W-:Y:S01]  /*0e00*/  IADD3 R9, -R3, R158, RZ ;  /* 0x0000009e03097210 */ /* 0x000fe20007ffe1ff */
[----:B------:R2:W-:Y:S01]  /*0e10*/  STL [R1+0x1c], R161 ;  /* 0x00001ca101007387 */ /* 0x0005e20000100800 */
[----:B------:R-:W-:Y:S01]  /*0e20*/  IMAD R0, R22, UR5, R0 ;  /* 0x0000000516007c24 */ /* 0x000fe2000f8e0200 */
[----:B------:R-:W-:Y:S01]  /*0e30*/  LEA.HI R12, R13, R13, RZ, 0x1 ;  /* 0x0000000d0d0c7211 */ /* 0x000fe200078f08ff */
[----:B------:R-:W-:Y:S01]  /*0e40*/  IMAD.SHL.U32 R16, R20, 0x8, RZ ;  /* 0x0000000814107824 */ /* 0x000fe200078e00ff */
[----:B------:R-:W-:-:S02]  /*0e50*/  ISETP.GE.AND P5, PT, R36, R35, PT ;  /* 0x000000232400720c */ /* 0x000fc40003fa6270 */
[----:B------:R-:W-:Y:S02]  /*0e60*/  LEA.HI R8, R9, R9, RZ, 0x1 ;  /* 0x0000000909087211 */ /* 0x000fe400078f08ff */
[----:B------:R-:W-:Y:S02]  /*0e70*/  SHF.R.S32.HI R37, RZ, 0x1, R12 ;  /* 0x00000001ff257819 */ /* 0x000fe4000001140c */
        /* <DEDUP_REMOVED lines=40> */
.L_x_730:
[----:B------:R-:W-:Y:S05]  /*1100*/  BSYNC B0 ;  /* 0x0000000000007941 */ /* 0x000fea0003800000 */
.L_x_729:
[--C-:B----4-:R-:W-:Y:S01]  /*1110*/  SHF.R.S32.HI R4, RZ, 0x1, R8.reuse ;  /* 0x00000001ff047819 */ /* 0x110fe20000011408 */
[----:B------:R-:W-:Y:S01]  /*1120*/  IMAD.SHL.U32 R0, R37, 0x40, RZ ;  /* 0x0000004025007824 */ /* 0x000fe200078e00ff */
[----:B-1----:R-:W-:Y:S01]  /*1130*/  SHF.R.S32.HI R2, RZ, 0x1f, R8 ;  /* 0x0000001fff027819 */ /* 0x002fe20000011408 */
[----:B------:R-:W-:Y:S01]  /*1140*/  BSSY B0, `(.L_x_731) ;  /* 0x0000037000007945 */ /* 0x000fe20003800000 */
[----:B------:R-:W-:Y:S02]  /*1150*/  SHF.R.S32.HI R3, RZ, 0x1f, R9 ;  /* 0x0000001fff037819 */ /* 0x000fe40000011409 */
[----:B------:R-:W-:Y:S02]  /*1160*/  LEA.HI R2, R2, R4, RZ, 0x2 ;  /* 0x0000000402027211 */ /* 0x000fe400078f10ff */
[----:B------:R-:W-:Y:S02]  /*1170*/  LOP3.LUT R0, R0, 0xc0, RZ, 0xc0, !PT ;  /* 0x000000c000007812 */ /* 0x000fe400078ec0ff */
[----:B------:R-:W-:-:S02]  /*1180*/  ISETP.GE.AND P4, PT, R28, R35, PT ;  /* 0x000000231c00720c */ /* 0x000fc40003f86270 */
[----:B--2---:R-:W-:Y:S02]  /*1190*/  LEA.HI R28, R3, R9, RZ, 0x3 ;  /* 0x00000009031c7211 */ /* 0x004fe400078f18ff */
[----:B------:R-:W-:Y:S02]  /*11a0*/  LOP3.LUT R3, R2, 0xfffffffc, RZ, 0xc0, !PT ;  /* 0xfffffffc02037812 */ /* 0x000fe400078ec0ff */
[----:B------:R-:W-:Y:S02]  /*11b0*/  LOP3.LUT R8, R8, 0x7fffffe, RZ, 0xc0, !PT ;  /* 0x07fffffe08087812 */ /* 0x000fe400078ec0ff */
[----:B------:R-:W-:Y:S01]  /*11c0*/  LOP3.LUT R5, R12, 0x3fffffe, RZ, 0xc0, !PT ;  /* 0x03fffffe0c057812 */ /* 0x000fe200078ec0ff */
[----:B------:R-:W-:Y:S01]  /*11d0*/  IMAD.IADD R36, R4, 0x1, -R3 ;  /* 0x0000000104247824 */ /* 0x000fe200078e0a03 */
[----:B------:R-:W-:Y:S01]  /*11e0*/  LOP3.LUT R2, R0, 0x8, R16, 0xf8, !PT ;  /* 0x0000000800027812 */ /* 0x000fe200078ef810 */
[----:B------:R-:W-:Y:S01]  /*11f0*/  IMAD.IADD R152, R9, 0x1, -R8 ;  /* 0x0000000109987824 */ /* 0x000fe200078e0a08 */
[----:B------:R-:W-:Y:S01]  /*1200*/  SHF.R.U32.HI R0, RZ, 0x3, R0 ;  /* 0x00000003ff007819 */ /* 0x000fe20000011600 */
[----:B------:R-:W-:Y:S01]  /*1210*/  IMAD.IADD R20, R13, 0x1, -R5 ;  /* 0x000000010d147824 */ /* 0x000fe200078e0a05 */
[----:B------:R-:W-:-:S02]  /*1220*/  LEA.HI.SX32 R100, R235, 0xffffffff, 0x1a ;  /* 0xffffffffeb647811 */ /* 0x000fc400078fd2ff */
[----:B------:R-:W-:Y:S01]  /*1230*/  LOP3.LUT R21, R2, R0, RZ, 0x3c, !PT ;  /* 0x0000000002157212 */ /* 0x000fe200078e3cff */
        /* <DEDUP_REMOVED lines=39> */
.L_x_732:
[----:B------:R-:W-:Y:S05]  /*14b0*/  BSYNC B0 ;  /* 0x0000000000007941 */ /* 0x000fea0003800000 */
.L_x_731:
[----:B------:R-:W-:Y:S04]  /*14c0*/  BSSY B0, `(.L_x_733) ;  /* 0x0000028000007945 */ /* 0x000fe80003800000 */
[----:B------:R-:W-:Y:S05]  /*14d0*/  @P5 BRA `(.L_x_734) ;  /* 0x0000000000985947 */ /* 0x000fea0003800000 */
[----:B------:R-:W-:Y:S01]  /*14e0*/  ULDC UR5, c[0x0][0x2d0] ;  /* 0x0000b40000057ab9 */ /* 0x000fe20000000800 */
[----:B-12---:R-:W-:Y:S01]  /*14f0*/  IADD3 R4, P0, R44, 0x40, RZ ;  /* 0x000000402c047810 */ /* 0x006fe20007f1e0ff */
        /* <DEDUP_REMOVED lines=13> */
[----:B------:R-:W2:Y:S01]  /*15d0*/  @!P2 LDC.64 R8, c[0x0][0x210] ;  /* 0x00008400ff08ab82 */ /* 0x000ea20000000a00 */
        /* <DEDUP_REMOVED lines=22> */
.L_x_734:
[----:B------:R-:W-:Y:S05]  /*1740*/  BSYNC B0 ;  /* 0x0000000000007941 */ /* 0x000fea0003800000 */
.L_x_733:
        /* <DEDUP_REMOVED lines=40> */
.L_x_736:
[----:B------:R-:W-:Y:S05]  /*19d0*/  BSYNC B0 ;  /* 0x0000000000007941 */ /* 0x000fea0003800000 */
.L_x_735:
[----:B------:R-:W-:Y:S01]  /*19e0*/  IADD3 R163, R43, R17, RZ ;  /* 0x000000112ba37210 */ /* 0x000fe20007ffe0ff */
[----:B------:R-:W-:Y:S01]  /*19f0*/  IMAD R14, R100, -0x40, R101 ;  /* 0xffffffc0640e7824 */ /* 0x000fe200078e0265 */
[----:B------:R-:W-:Y:S01]  /*1a00*/  MOV R162, R42 ;  /* 0x0000002a00a27202 */ /* 0x000fe20000000f00 */
[----:B-12-4-:R-:W-:Y:S01]  /*1a10*/  IMAD.SHL.U32 R4, R36, 0x40, RZ ;  /* 0x0000004024047824 */ /* 0x016fe200078e00ff */
[----:B------:R-:W-:Y:S01]  /*1a20*/  SHF.L.U64.HI R157, R18, 0x6, R19 ;  /* 0x00000006129d7819 */ /* 0x000fe20000010213 */
[----:B------:R-:W-:Y:S01]  /*1a30*/  BSSY B0, `(.L_x_737) ;  /* 0x0000030000007945 */ /* 0x000fe20003800000 */
[----:B------:R-:W-:Y:S01]  /*1a40*/  ISETP.GE.AND P0, PT, R40, R14, PT ;  /* 0x0000000e2800720c */ /* 0x000fe20003f06270 */
[----:B------:R1:W-:Y:S01]  /*1a50*/  STL.64 [R1+0x38], R162 ;  /* 0x000038a201007387 */ /* 0x0003e20000100a00 */
[----:B------:R-:W-:Y:S01]  /*1a60*/  SHF.R.S32.HI R15, RZ, 0x1f, R100 ;  /* 0x0000001fff0f7819 */ /* 0x000fe20000011464 */
[----:B------:R-:W-:Y:S01]  /*1a70*/  IMAD R0, R157, R100, RZ ;  /* 0x000000649d007224 */ /* 0x000fe200078e02ff */
[----:B------:R-:W-:Y:S01]  /*1a80*/  SHF.L.U32 R103, R18, 0x6, RZ ;  /* 0x0000000612677819 */ /* 0x000fe200000006ff */
[----:B---3--:R-:W-:Y:S01]  /*1a90*/  @P6 IMAD.WIDE.U32 R12, R33, R26, R22 ;  /* 0x0000001a210c6225 */ /* 0x008fe200078e0016 */
[----:B------:R-:W-:-:S02]  /*1aa0*/  @P6 SHF.R.S32.HI R5, RZ, 0x1f, R33 ;  /* 0x0000001fff056819 */ /* 0x000fc40000011421 */
[----:B------:R-:W-:Y:S01]  /*1ab0*/  ISETP.GE.AND P5, PT, R34, R14, PT ;  /* 0x0000000e2200720c */ /* 0x000fe20003fa6270 */
[-C--:B------:R-:W-:Y:S01]  /*1ac0*/  IMAD.WIDE.U32 R2, R100, R103.reuse, R162 ;  /* 0x0000006764027225 */ /* 0x080fe200078e00a2 */
[----:B------:R-:W-:Y:S02]  /*1ad0*/  SHF.L.U32 R17, R29, 0x3, RZ ;  /* 0x000000031d117819 */ /* 0x000fe400000006ff */
[----:B------:R-:W-:Y:S01]  /*1ae0*/  LOP3.LUT R9, R4, 0xc0, RZ, 0xc0, !PT ;  /* 0x000000c004097812 */ /* 0x000fe200078ec0ff */
[----:B------:R-:W-:Y:S02]  /*1af0*/  IMAD R0, R15, R103, R0 ;  /* 0x000000670f007224 */ /* 0x000fe400078e0200 */
[----:B------:R-:W-:Y:S02]  /*1b00*/  @P6 IMAD R16, R5, R26, RZ ;  /* 0x0000001a05106224 */ /* 0x000fe400078e02ff */
[----:B------:R-:W-:Y:S02]  /*1b10*/  IMAD R20, R29, 0x8, R20 ;  /* 0x000000081d147824 */ /* 0x000fe400078e0214 */
[----:B------:R-:W-:Y:S01]  /*1b20*/  IMAD.IADD R8, R3, 0x1, R0 ;  /* 0x0000000103087824 */ /* 0x000fe200078e0200 */
        /* <DEDUP_REMOVED lines=32> */
.L_x_738:
[----:B------:R-:W-:Y:S05]  /*1d30*/  BSYNC B0 ;  /* 0x0000000000007941 */ /* 0x000fea0003800000 */
.L_x_737:
        /* <DEDUP_REMOVED lines=10> */
[----:B---3--:R-:W-:Y:S01]  /*1de0*/  IMAD.X R6, R159, 0x1, R8, P0 ;  /* 0x000000019f067824 */ /* 0x008fe200000e0608 */
[----:B------:R-:W-:-:S09]  /*1df0*/  ISETP.GE.AND P0, PT, R161, UR5, PT ;  /* 0x00000005a1007c0c */ /* 0x000fd2000bf06270 */
[----:B--2---:R-:W2:Y:S01]  /*1e00*/  @!P3 LDC.64 R4, c[0x0][0x218] ;  /* 0x00008600ff04bb82 */ /* 0x004ea20000000a00 */
        /* <DEDUP_REMOVED lines=24> */
.L_x_740:
[----:B------:R-:W-:Y:S05]  /*1f90*/  BSYNC B0 ;  /* 0x0000000000007941 */ /* 0x000fea0003800000 */
.L_x_739:
[----:B------:R-:W0:Y:S01]  /*1fa0*/  LDGDEPBAR ;  /* 0x00000000000079af */ /* 0x000e220000000000 */
[----:B------:R-:W-:Y:S01]  /*1fb0*/  @P6 IMAD R0, R33, R27, R16 ;  /* 0x0000001b21006224 */ /* 0x000fe200078e0210 */
[----:B------:R-:W-:Y:S01]  /*1fc0*/  @P6 LEA R8, P0, R12, R30, 0x2 ;  /* 0x0000001e0c086211 */ /* 0x000fe200078010ff */
[----:B--23--:R-:W-:Y:S01]  /*1fd0*/  IMAD.SHL.U32 R5, R28, 0x20, RZ ;  /* 0x000000201c057824 */ /* 0x00cfe200078e00ff */
[----:B------:R-:W-:Y:S01]  /*1fe0*/  LOP3.LUT R2, R9, 0x8, R17, 0xf8, !PT ;  /* 0x0000000809027812 */ /* 0x000fe200078ef811 */
[----:B------:R-:W-:Y:S01]  /*1ff0*/  @P6 IMAD.IADD R0, R13, 0x1, R0 ;  /* 0x000000010d006824 */ /* 0x000fe200078e0200 */
[----:B------:R-:W-:Y:S01]  /*2000*/  SHF.R.U32.HI R3, RZ, 0x3, R9 ;  /* 0x00000003ff037819 */ /* 0x000fe20000011609 */
[----:B------:R-:W-:Y:S01]  /*2010*/  IMAD R4, R15, R24, RZ ;  /* 0x000000180f047224 */ /* 0x000fe200078e02ff */
[----:B------:R-:W-:Y:S02]  /*2020*/  ISETP.GE.AND P1, PT, R40, R14, PT ;  /* 0x0000000e2800720c */ /* 0x000fe40003f26270 */
[----:B------:R-:W-:Y:S01]  /*2030*/  @P6 LEA.HI.X R9, R12, R31, R0, 0x2, P0 ;  /* 0x0000001f0c096211 */ /* 0x000fe200000f1400 */
[----:B------:R-:W-:Y:S01]  /*2040*/  IMAD R0, R100, R25, R4 ;  /* 0x0000001964007224 */ /* 0x000fe200078e0204 */
[----:B------:R-:W-:Y:S01]  /*2050*/  LOP3.LUT R102, R5, 0xffffff00, RZ, 0xc0, !PT ;  /* 0xffffff0005667812 */ /* 0x000fe200078ec0ff */
[----:B------:R-:W-:Y:S01]  /*2060*/  IMAD.IADD R5, R39, 0x1, R32 ;  /* 0x0000000127057824 */ /* 0x000fe200078e0220 */
[----:B------:R-:W-:Y:S01]  /*2070*/  LOP3.LUT R153, R2, R3, RZ, 0x3c, !PT ;  /* 0x0000000302997212 */ /* 0x000fe200078e3cff */
[----:B------:R2:W5:Y:S01]  /*2080*/  @P6 LDG.E R154, desc[UR8][R8.64] ;  /* 0x00000008089a6981 */ /* 0x000562000c1e1900 */
[----:B------:R-:W-:Y:S01]  /*2090*/  IMAD.WIDE.U32 R2, R100, R24, RZ ;  /* 0x0000001864027225 */ /* 0x000fe200078e00ff */
[----:B------:R-:W-:-:S02]  /*20a0*/  ISETP.GE.AND P5, PT, R34, R14, PT ;  /* 0x0000000e2200720c */ /* 0x000fc40003fa6270 */
[----:B------:R2:W-:Y:S01]  /*20b0*/  STL [R1+0x58], R5 ;  /* 0x0000580501007387 */ /* 0x0005e20000100800 */
[----:B------:R-:W-:Y:S01]  /*20c0*/  IMAD R4, R155, 0x200, R102 ;  /* 0x000002009b047824 */ /* 0x000fe200078e0266 */
[----:B------:R-:W-:Y:S01]  /*20d0*/  LEA R6, P0, R2, R38, 0x6 ;  /* 0x0000002602067211 */ /* 0x000fe200078030ff */
[----:B------:R-:W-:Y:S01]  /*20e0*/  IMAD.IADD R3, R3, 0x1, R0 ;  /* 0x0000000103037824 */ /* 0x000fe200078e0200 */
[----:B------:R-:W-:-:S04]  /*20f0*/  DEPBAR.LE SB0, 0x0 ;  /* 0x000080000000791a */ /* 0x000fc80000000000 */
[----:B------:R-:W-:Y:S01]  /*2100*/  BAR.SYNC.DEFER_BLOCKING 0x0 ;  /* 0x0000000000007b1d */ /* 0x000fe20000010000 */
[----:B------:R-:W-:Y:S01]  /*2110*/  IMAD R4, R152, 0x20, R4 ;  /* 0x0000002098047824 */ /* 0x000fe200078e0204 */
[----:B------:R-:W-:Y:S01]  /*2120*/  LEA.HI.X R7, R2, R5, R3, 0x6, P0 ;  /* 0x0000000502077211 */ /* 0x000fe200000f3403 */
[----:B------:R-:W-:Y:S02]  /*2130*/  IMAD.U32 R0, R20, 0x20, R21 ;  /* 0x0000002014007824 */ /* 0x000fe400078e0015 */
[----:B------:R-:W-:Y:S01]  /*2140*/  IMAD.IADD R2, R153, 0x1, R4 ;  /* 0x0000000199027824 */ /* 0x000fe200078e0204 */
[----:B------:R-:W-:Y:S01]  /*2150*/  BSSY B0, `(.L_x_741) ;  /* 0x0000028000007945 */ /* 0x000fe20003800000 */
[----:B------:R2:W-:Y:S04]  /*2160*/  @P1 STS [R226+0x9000], RZ ;  /* 0x009000ffe2001388 */ /* 0x0005e80000000800 */
[----:B------:R2:W-:Y:S04]  /*2170*/  @P1 STS [R226+0x9004], RZ ;  /* 0x009004ffe2001388 */ /* 0x0005e80000000800 */
[----:B------:R2:W-:Y:S04]  /*2180*/  @P1 STS.64 [R226+0x9008], RZ ;  /* 0x009008ffe2001388 */ /* 0x0005e80000000a00 */
[----:B------:R2:W-:Y:S04]  /*2190*/  @P1 STS.128 [R226+0xa000], RZ ;  /* 0x00a000ffe2001388 */ /* 0x0005e80000000c00 */
[----:B------:R2:W-:Y:S01]  /*21a0*/  @P1 STS.128 [R226+0xb000], RZ ;  /* 0x00b000ffe2001388 */ /* 0x0005e20000000c00 */
[----:B------:R-:W-:-:S02]  /*21b0*/  LEA R221, R0, UR4, 0x1 ;  /* 0x0000000400dd7c11 */ /* 0x000fc4000f8e08ff */
[----:B------:R-:W-:Y:S01]  /*21c0*/  LEA R224, R2, UR4, 0x1 ;  /* 0x0000000402e07c11 */ /* 0x000fe2000f8e08ff */
        /* <DEDUP_REMOVED lines=8> */
[----:B------:R-:W1:Y:S01]  /*2250*/  @!P2 LDC.64 R2, c[0x0][0x220] ;  /* 0x00008800ff02ab82 */ /* 0x000e620000000a00 */
        /* <DEDUP_REMOVED lines=23> */
.L_x_742:
[----:B------:R-:W-:Y:S05]  /*23d0*/  BSYNC B0 ;  /* 0x0000000000007941 */ /* 0x000fea0003800000 */
.L_x_741:
[----:B------:R1:W-:Y:S01]  /*23e0*/  @P5 STS.128 [R226+0x9800], RZ ;  /* 0x009800ffe2005388 */ /* 0x0003e20000000c00 */
[----:B------:R-:W-:Y:S03]  /*23f0*/  BSSY B0, `(.L_x_743) ;  /* 0x0000025000007945 */ /* 0x000fe60003800000 */
[----:B------:R1:W-:Y:S04]  /*2400*/  @P5 STS.128 [R226+0xa800], RZ ;  /* 0x00a800ffe2005388 */ /* 0x0003e80000000c00 */
[----:B------:R1:W-:Y:S01]  /*2410*/  @P5 STS.128 [R226+0xb800], RZ ;  /* 0x00b800ffe2005388 */ /* 0x0003e20000000c00 */
[----:B------:R-:W-:Y:S05]  /*2420*/  @P5 BRA `(.L_x_744) ;  /* 0x0000000000845947 */ /* 0x000fea0003800000 */
[----:B------:R-:W-:Y:S01]  /*2430*/  ULDC UR5, c[0x0][0x2d0] ;  /* 0x0000b40000057ab9 */ /* 0x000fe20000000800 */
[----:B-1-3--:R-:W-:Y:S01]  /*2440*/  IMAD.WIDE.U32 R2, R24, 0x20, RZ ;  /* 0x0000002018027825 */ /* 0x00afe200078e00ff */
[----:B------:R-:W-:Y:S02]  /*2450*/  ISETP.GE.AND P3, PT, R166, UR5, PT ;  /* 0x00000005a6007c0c */ /* 0x000fe4000bf66270 */
[----:B------:R-:W-:Y:S01]  /*2460*/  ISETP.GE.AND P2, PT, R164, UR5, PT ;  /* 0x00000005a4007c0c */ /* 0x000fe2000bf46270 */
[----:B------:R-:W-:Y:S01]  /*2470*/  IMAD.SHL.U32 R4, R25, 0x20, RZ ;  /* 0x0000002019047824 */ /* 0x000fe200078e00ff */
[----:B------:R-:W-:-:S04]  /*2480*/  IADD3 R0, P0, R6, R2, RZ ;  /* 0x0000000206007210 */ /* 0x000fc80007f1e0ff */
[----:B------:R-:W-:Y:S02]  /*2490*/  IADD3.X R6, R7, R3, R4, P0, !PT ;  /* 0x0000000307067210 */ /* 0x000fe400007fe404 */
[----:B------:R-:W-:-:S03]  /*24a0*/  ISETP.GE.AND P0, PT, R161, UR5, PT ;  /* 0x00000005a1007c0c */ /* 0x000fc6000bf06270 */
[----:B--2---:R-:W1:Y:S01]  /*24b0*/  @!P3 LDC.64 R8, c[0x0][0x220] ;  /* 0x00008800ff08bb82 */ /* 0x004e620000000a00 */
        /* <DEDUP_REMOVED lines=24> */
.L_x_744:
[----:B------:R-:W-:Y:S05]  /*2640*/  BSYNC B0 ;  /* 0x0000000000007941 */ /* 0x000fea0003800000 */
.L_x_743:
[----:B--23--:R-:W-:Y:S01]  /*2650*/  LDSM.16.M88.4 R4, [R224+0x1000] ;  /* 0x00100000e004783b */ /* 0x00cfe20000000200 */
[----:B------:R-:W-:Y:S01]  /*2660*/  IMAD.MOV.U32 R0, RZ, RZ, 0x20 ;  /* 0x00000020ff007424 */ /* 0x000fe200078e00ff */
[----:B------:R-:W-:Y:S01]  /*2670*/  LOP3.LUT P0, RZ, R37, 0x2, RZ, 0xc0, !PT ;  /* 0x0000000225ff7812 */ /* 0x000fe2000780c0ff */
[----:B-1----:R-:W-:Y:S01]  /*2680*/  IMAD.MOV.U32 R2, RZ, RZ, 0x10 ;  /* 0x00000010ff027424 */ /* 0x002fe200078e00ff */
[----:B------:R-:W1:Y:S01]  /*2690*/  LDSM.16.M88.4 R28, [R221+0x6800] ;  /* 0x00680000dd1c783b */ /* 0x000e620000000200 */
[----:B------:R-:W-:Y:S01]  /*26a0*/  LOP3.LUT P1, RZ, R36, 0x2, RZ, 0xc0, !PT ;  /* 0x0000000224ff7812 */ /* 0x000fe2000782c0ff */
[----:B------:R-:W-:Y:S01]  /*26b0*/  ULDC UR5, c[0x0][0x39c] ;  /* 0x0000e70000057ab9 */ /* 0x000fe20000000800 */
[----:B------:R-:W-:Y:S01]  /*26c0*/  SEL R0, R0, 0xffffffe0, !P0 ;  /* 0xffffffe000007807 */ /* 0x000fe20004000000 */
[----:B------:R-:W2:Y:S01]  /*26d0*/  LDSM.16.M88.4 R20, [R221+0x6000] ;  /* 0x00600000dd14783b */ /* 0x000ea20000000200 */
[----:B------:R-:W-:-:S03]  /*26e0*/  SEL R2, R2, 0xfffffff0, !P1 ;  /* 0xfffffff002027807 */ /* 0x000fc60004800000 */
[----:B------:R-:W3:Y:S01]  /*26f0*/  LDSM.16.M88.4 R32, [R221+0x6400] ;  /* 0x00640000dd20783b */ /* 0x000ee20000000200 */
[----:B------:R-:W-:Y:S01]  /*2700*/  IMAD.IADD R223, R221, 0x1, R0 ;  /* 0x00000001dddf7824 */ /* 0x000fe200078e0200 */
[----:B------:R-:W-:Y:S01]  /*2710*/  LOP3.LUT R0, R156, 0xffffffe0, RZ, 0xc0, !PT ;  /* 0xffffffe09c007812 */ /* 0x000fe200078ec0ff */
[----:B------:R-:W-:Y:S01]  /*2720*/  IMAD R225, R2, 0x2, R224 ;  /* 0x0000000202e17824 */ /* 0x000fe200078e02e0 */
[----:B------:R-:W4:Y:S03]  /*2730*/  LDSM.16.M88.4 R24, [R221+0x6c00] ;  /* 0x006c0000dd18783b */ /* 0x000f260000000200 */
        /* <DEDUP_REMOVED lines=13> */
[----:B------:R-:W1:Y:S04]  /*2810*/  LDSM.16.M88.4 R16, [R225] ;  /* 0x00000000e110783b */ /* 0x000e680000000200 */
[----:B------:R-:W-:Y:S01]  /*2820*/  STL [R1+0x78], R165 ;  /* 0x000078a501007387 */ /* 0x000fe20000100800 */
[C---:B--2---:R-:W-:Y:S03]  /*2830*/  HMMA.16816.F32.BF16 R60, R4.reuse, R20, RZ ;  /* 0x00000014043c723c */ /* 0x044fe600000418ff */
[----:B------:R-:W0:Y:S03]  /*2840*/  LDGDEPBAR ;  /* 0x00000000000079af */ /* 0x000e260000000000 */
[C---:B---3--:R-:W-:Y:S06]  /*2850*/  HMMA.16816.F32.BF16 R44, R4.reuse, R32, RZ ;  /* 0x00000020042c723c */ /* 0x048fec00000418ff */
[C---:B----4-:R-:W-:Y:S06]  /*2860*/  HMMA.16816.F32.BF16 R68, R4.reuse, R24, RZ ;  /* 0x000000180444723c */ /* 0x050fec00000418ff */
[C---:B------:R-:W-:Y:S06]  /*2870*/  HMMA.16816.F32.BF16 R80, R4.reuse, R22, RZ ;  /* 0x000000160450723c */ /* 0x040fec00000418ff */
[C---:B------:R-:W-:Y:S06]  /*2880*/  HMMA.16816.F32.BF16 R88, R4.reuse, R34, RZ ;  /* 0x000000220458723c */ /* 0x040fec00000418ff */
[C---:B------:R-:W-:Y:S06]  /*2890*/  HMMA.16816.F32.BF16 R84, R4.reuse, R30, RZ ;  /* 0x0000001e0454723c */ /* 0x040fec00000418ff */
[----:B------:R-:W-:Y:S01]  /*28a0*/  HMMA.16816.F32.BF16 R76, R4, R26, RZ ;  /* 0x0000001a044c723c */ /* 0x000fe200000418ff */
[----:B------:R-:W-:Y:S05]  /*28b0*/  LDSM.16.M88.4 R4, [R224+0x3000] ;  /* 0x00300000e004783b */ /* 0x000fea0000000200 */
[C---:B------:R-:W-:Y:S06]  /*28c0*/  HMMA.16816.F32.BF16 R92, R8.reuse, R20, RZ ;  /* 0x00000014085c723c */ /* 0x040fec00000418ff */
[C---:B------:R-:W-:Y:S06]  /*28d0*/  HMMA.16816.F32.BF16 R108, R8.reuse, R22, RZ ;  /* 0x00000016086c723c */ /* 0x040fec00000418ff */
[----:B------:R-:W-:Y:S06]  /*28e0*/  HMMA.16816.F32.BF16 R20, R8, R24, RZ ;  /* 0x000000180814723c */ /* 0x000fec00000418ff */
[----:B------:R-:W-:Y:S01]  /*28f0*/  HMMA.16816.F32.BF16 R132, R12, R48, R36 ;  /* 0x000000300c84723c */ /* 0x000fe20000041824 */
[----:B------:R-:W2:Y:S05]  /*2900*/  LDSM.16.M88.4 R36, [R221+0x7000] ;  /* 0x00700000dd24783b */ /* 0x000eaa0000000200 */
[C---:B------:R-:W-:Y:S06]  /*2910*/  HMMA.16816.F32.BF16 R64, R8.reuse, R28, RZ ;  /* 0x0000001c0840723c */ /* 0x040fec00000418ff */
[C---:B------:R-:W-:Y:S06]  /*2920*/  HMMA.16816.F32.BF16 R116, R8.reuse, R34, RZ ;  /* 0x000000220874723c */ /* 0x040fec00000418ff */
[C---:B------:R-:W-:Y:S06]  /*2930*/  HMMA.16816.F32.BF16 R104, R8.reuse, R26, RZ ;  /* 0x0000001a0868723c */ /* 0x040fec00000418ff */
[C---:B------:R-:W-:Y:S01]  /*2940*/  HMMA.16816.F32.BF16 R72, R8.reuse, R32, RZ ;  /* 0x000000200848723c */ /* 0x040fe200000418ff */
[----:B------:R-:W3:Y:S05]  /*2950*/  LDSM.16.M88.4 R32, [R221+0x7400] ;  /* 0x00740000dd20783b */ /* 0x000eea0000000200 */
[----:B------:R-:W-:Y:S01]  /*2960*/  HMMA.16816.F32.BF16 R112, R8, R30, RZ ;  /* 0x0000001e0870723c */ /* 0x000fe200000418ff */
[----:B------:R-:W4:Y:S04]  /*2970*/  LDSM.16.M88.4 R28, [R221+0x7800] ;  /* 0x00780000dd1c783b */ /* 0x000f280000000200 */
[----:B------:R-:W-:Y:S01]  /*2980*/  LDSM.16.M88.4 R8, [R224+0x2000] ;  /* 0x00200000e008783b */ /* 0x000fe20000000200 */
[C---:B------:R-:W-:Y:S06]  /*2990*/  HMMA.16816.F32.BF16 R24, R12.reuse, R40, R60 ;  /* 0x000000280c18723c */ /* 0x040fec000004183c */
[C---:B------:R-:W-:Y:S01]  /*29a0*/  HMMA.16816.F32.BF16 R96, R12.reuse, R52, R44 ;  /* 0x000000340c60723c */ /* 0x040fe2000004182c */
[----:B------:R-:W-:Y:S05]  /*29b0*/  LDSM.16.M88.4 R44, [R223+0x7000] ;  /* 0x00700000df2c783b */ /* 0x000fea0000000200 */
[C---:B------:R-:W-:Y:S06]  /*29c0*/  HMMA.16816.F32.BF16 R148, R12.reuse, R56, R68 ;  /* 0x000000380c94723c */ /* 0x040fec0000041844 */
[C---:B------:R-:W-:Y:S06]  /*29d0*/  HMMA.16816.F32.BF16 R80, R12.reuse, R42, R80 ;  /* 0x0000002a0c50723c */ /* 0x040fec0000041850 */
[C---:B------:R-:W-:Y:S06]  /*29e0*/  HMMA.16816.F32.BF16 R140, R12.reuse, R54, R88 ;  /* 0x000000360c8c723c */ /* 0x040fec0000041858 */
[C---:B------:R-:W-:Y:S06]  /*29f0*/  HMMA.16816.F32.BF16 R84, R12.reuse, R50, R84 ;  /* 0x000000320c54723c */ /* 0x040fec0000041854 */
[----:B------:R-:W-:Y:S01]  /*2a00*/  HMMA.16816.F32.BF16 R128, R12, R58, R76 ;  /* 0x0000003a0c80723c */ /* 0x000fe2000004184c */
[----:B------:R-:W4:Y:S05]  /*2a10*/  LDSM.16.M88.4 R12, [R221+0x7c00] ;  /* 0x007c0000dd0c783b */ /* 0x000f2a0000000200 */
[C---:B-1----:R-:W-:Y:S01]  /*2a20*/  HMMA.16816.F32.BF16 R120, R16.reuse, R56, R20 ;  /* 0x000000381078723c */ /* 0x042fe20000041814 */
[----:B------:R-:W1:Y:S05]  /*2a30*/  LDSM.16.M88.4 R20, [R225+0x3000] ;  /* 0x00300000e114783b */ /* 0x000e6a0000000200 */
        /* <DEDUP_REMOVED lines=9> */
[----:B------:R-:W-:Y:S05]  /*2ad0*/  LDSM.16.M88.4 R56, [R223+0x7800] ;  /* 0x00780000df38783b */ /* 0x000fea0000000200 */
[C---:B--2---:R-:W-:Y:S01]  /*2ae0*/  HMMA.16816.F32.BF16 R40, R4.reuse, R36, R24 ;  /* 0x000000240428723c */ /* 0x044fe20000041818 */
[----:B------:R-:W2:Y:S05]  /*2af0*/  LDSM.16.M88.4 R24, [R225+0x2000] ;  /* 0x00200000e118783b */ /* 0x000eaa0000000200 */
[C---:B------:R-:W-:Y:S06]  /*2b00*/  HMMA.16816.F32.BF16 R76, R4.reuse, R38, R80 ;  /* 0x00000026044c723c */ /* 0x040fec0000041850 */
[C---:B---3--:R-:W-:Y:S06]  /*2b10*/  HMMA.16816.F32.BF16 R96, R4.reuse, R32, R96 ;  /* 0x000000200460723c */ /* 0x048fec0000041860 */
[C---:B----4-:R-:W-:Y:S06]  /*2b20*/  HMMA.16816.F32.BF16 R88, R4.reuse, R28, R132 ;  /* 0x0000001c0458723c */ /* 0x050fec0000041884 */
        /* <DEDUP_REMOVED lines=15> */
[----:B------:R-:W-:Y:S01]  /*2c20*/  LDSM.16.M88.4 R12, [R224+0x5000] ;  /* 0x00500000e00c783b */ /* 0x000fe20000000200 */
[-C--:B-1----:R-:W-:Y:S03]  /*2c30*/  HMMA.16816.F32.BF16 R112, R20, R44.reuse, R40 ;  /* 0x0000002c1470723c */ /* 0x082fe60000041828 */
[----:B------:R-:W1:Y:S03]  /*2c40*/  LDSM.16.M88.4 R40, [R221+0x8000] ;  /* 0x00800000dd28783b */ /* 0x000e660000000200 */
[----:B--2---:R-:W-:Y:S01]  /*2c50*/  HMMA.16816.F32.BF16 R64, R24, R44, R4 ;  /* 0x0000002c1840723c */ /* 0x004fe20000041804 */
[----:B------:R-:W-:Y:S05]  /*2c60*/  LDSM.16.M88.4 R4, [R225+0x5000] ;  /* 0x00500000e104783b */ /* 0x000fea0000000200 */
[C---:B------:R-:W-:Y:S06]  /*2c70*/  HMMA.16816.F32.BF16 R132, R20.reuse, R48, R96 ;  /* 0x000000301484723c */ /* 0x040fec0000041860 */
[----:B------:R-:W-:Y:S06]  /*2c80*/  HMMA.16816.F32.BF16 R96, R20, R50, R92 ;  /* 0x000000321460723c */ /* 0x000fec000004185c */
[-C--:B------:R-:W-:Y:S01]  /*2c90*/  HMMA.16816.F32.BF16 R92, R24, R46.reuse, R36 ;  /* 0x0000002e185c723c */ /* 0x080fe20000041824 */
[----:B------:R-:W2:Y:S05]  /*2ca0*/  LDSM.16.M88.4 R36, [R221+0x8400] ;  /* 0x00840000dd24783b */ /* 0x000eaa0000000200 */
[C---:B------:R-:W-:Y:S01]  /*2cb0*/  HMMA.16816.F32.BF16 R136, R20.reuse, R46, R76 ;  /* 0x0000002e1488723c */ /* 0x040fe2000004184c */
[----:B------:R-:W-:Y:S05]  /*2cc0*/  LDSM.16.M88.4 R44, [R223+0x8800] ;  /* 0x00880000df2c783b */ /* 0x000fea0000000200 */
        /* <DEDUP_REMOVED lines=11> */
[----:B------:R-:W-:Y:S04]  /*2d80*/  LDSM.16.M88.4 R24, [R223+0x8000] ;  /* 0x00800000df18783b */ /* 0x000fe80000000200 */
[----:B------:R-:W3:Y:S01]  /*2d90*/  LDSM.16.M88.4 R8, [R225+0x4000] ;  /* 0x00400000e108783b */ /* 0x000ee20000000200 */
[----:B-1----:R-:W-:Y:S03]  /*2da0*/  HMMA.16816.F32.BF16 R48, R16, R40, R64 ;  /* 0x000000281030723c */ /* 0x002fe60000041840 */
[----:B------:R-:W1:Y:S01]  /*2db0*/  LDSM.16.M88.4 R52, [R223+0x8c00] ;  /* 0x008c0000df34783b */ /* 0x000e620000000200 */
[----:B------:R-:W-:-:S04]  /*2dc0*/  DEPBAR.LE SB0, 0x0 ;  /* 0x000080000000791a */ /* 0x000fc80000000000 */
[C---:B------:R-:W-:Y:S06]  /*2dd0*/  HMMA.16816.F32.BF16 R56, R12.reuse, R40, R112 ;  /* 0x000000280c38723c */ /* 0x040fec0000041870 */
[C---:B------:R-:W-:Y:S06]  /*2de0*/  HMMA.16816.F32.BF16 R112, R12.reuse, R34, R116 ;  /* 0x000000220c70723c */ /* 0x040fec0000041874 */
[C---:B------:R-:W-:Y:S06]  /*2df0*/  HMMA.16816.F32.BF16 R64, R12.reuse, R42, R136 ;  /* 0x0000002a0c40723c */ /* 0x040fec0000041888 */
[C---:B--2---:R-:W-:Y:S06]  /*2e00*/  HMMA.16816.F32.BF16 R68, R12.reuse, R36, R132 ;  /* 0x000000240c44723c */ /* 0x044fec0000041884 */
[C---:B------:R-:W-:Y:S06]  /*2e10*/  HMMA.16816.F32.BF16 R96, R12.reuse, R38, R96 ;  /* 0x000000260c60723c */ /* 0x040fec0000041860 */
[C---:B------:R-:W-:Y:S06]  /*2e20*/  HMMA.16816.F32.BF16 R104, R12.reuse, R32, R128 ;  /* 0x000000200c68723c */ /* 0x040fec0000041880 */
[C---:B------:R-:W-:Y:S06]  /*2e30*/  HMMA.16816.F32.BF16 R116, R12.reuse, R28, R140 ;  /* 0x0000001c0c74723c */ /* 0x040fec000004188c */
[----:B------:R-:W-:Y:S06]  /*2e40*/  HMMA.16816.F32.BF16 R108, R12, R30, R124 ;  /* 0x0000001e0c6c723c */ /* 0x000fec000004187c */
[C---:B------:R-:W-:Y:S06]  /*2e50*/  HMMA.16816.F32.BF16 R12, R16.reuse, R36, R88 ;  /* 0x00000024100c723c */ /* 0x040fec0000041858 */
[C---:B------:R-:W-:Y:S01]  /*2e60*/  HMMA.16816.F32.BF16 R88, R16.reuse, R28, R72 ;  /* 0x0000001c1058723c */ /* 0x040fe20000041848 */
[----:B------:R-:W2:Y:S05]  /*2e70*/  @P6 LDC R29, c[0x0][0x2e8] ;  /* 0x0000ba00ff1d6b82 */ /* 0x000eaa0000000800 */
[----:B------:R-:W-:Y:S01]  /*2e80*/  HMMA.16816.F32.BF16 R92, R16, R42, R92 ;  /* 0x0000002a105c723c */ /* 0x000fe2000004185c */
[----:B------:R-:W-:-:S04]  /*2e90*/  SHF.L.U32 R28, R158, 0x1, RZ ;  /* 0x000000019e1c7819 */ /* 0x000fc800000006ff */
[----:B------:R-:W-:Y:S01]  /*2ea0*/  LOP3.LUT R28, R28, 0x6, RZ, 0xc0, !PT ;  /* 0x000000061c1c7812 */ /* 0x000fe200078ec0ff */
[C---:B------:R-:W-:Y:S04]  /*2eb0*/  HMMA.16816.F32.BF16 R84, R16.reuse, R38, R84 ;  /* 0x000000261054723c */ /* 0x040fe80000041854 */
[----:B------:R-:W-:Y:S02]  /*2ec0*/  IMAD R28, R100, 0x40, R28 ;  /* 0x00000040641c7824 */ /* 0x000fe400078e021c */
[----:B------:R-:W-:Y:S01]  /*2ed0*/  HMMA.16816.F32.BF16 R80, R16, R32, R80 ;  /* 0x000000201050723c */ /* 0x000fe20000041850 */
[----:B------:R-:W-:Y:S02]  /*2ee0*/  IMAD.MOV.U32 R100, RZ, RZ, RZ ;  /* 0x000000ffff647224 */ /* 0x000fe400078e00ff */
[----:B------:R-:W-:-:S03]  /*2ef0*/  ISETP.GE.AND P1, PT, R28, R101, PT ;  /* 0x000000651c00720c */ /* 0x000fc60003f26270 */
[C---:B------:R-:W-:Y:S01]  /*2f00*/  HMMA.16816.F32.BF16 R76, R16.reuse, R34, R76 ;  /* 0x00000022104c723c */ /* 0x040fe2000004184c */
[----:B--2---:R-:W2:Y:S05]  /*2f10*/  @P6 MUFU.RCP R29, R29 ;  /* 0x0000001d001d6308 */ /* 0x004eaa0000001000 */
[----:B------:R-:W-:Y:S06]  /*2f20*/  HMMA.16816.F32.BF16 R72, R16, R30, R60 ;  /* 0x0000001e1048723c */ /* 0x000fec000004183c */
[-C--:B---3--:R-:W-:Y:S06]  /*2f30*/  HMMA.16816.F32.BF16 R16, R8, R24.reuse, R48 ;  /* 0x000000180810723c */ /* 0x088fec0000041830 */
[----:B------:R-:W-:Y:S01]  /*2f40*/  HMMA.16816.F32.BF16 R60, R4, R24, R56 ;  /* 0x00000018043c723c */ /* 0x000fe20000041838 */
[----:B--2--5:R-:W-:Y:S01]  /*2f50*/  @P6 FMUL.FTZ R100, R154, R29 ;  /* 0x0000001d9a646220 */ /* 0x024fe20000410000 */
[----:B------:R-:W-:-:S04]  /*2f60*/  VIADD R29, R28, 0x19 ;  /* 0x000000191c1d7836 */ /* 0x000fc80000000000 */
[----:B------:R-:W-:Y:S06]  /*2f70*/  HMMA.16816.F32.BF16 R32, R4, R26, R64 ;  /* 0x0000001a0420723c */ /* 0x000fec0000041840 */
[----:B------:R-:W-:Y:S06]  /*2f80*/  HMMA.16816.F32.BF16 R12, R8, R20, R12 ;  /* 0x00000014080c723c */ /* 0x000fec000004180c */
[----:B------:R-:W-:Y:S01]  /*2f90*/  FMUL.FTZ R0, R16, UR5 ;  /* 0x0000000510007c20 */ /* 0x000fe20008410000 */
[----:B------:R-:W-:Y:S01]  /*2fa0*/  SHF.R.S32.HI R16, RZ, 0x1f, R155 ;  /* 0x0000001fff107819 */ /* 0x000fe2000001149b */
[----:B------:R-:W-:Y:S01]  /*2fb0*/  HMMA.16816.F32.BF16 R56, R4, R46, R112 ;  /* 0x0000002e0438723c */ /* 0x000fe20000041870 */
[----:B------:R-:W-:Y:S01]  /*2fc0*/  FMUL.FTZ R17, R17, UR5 ;  /* 0x0000000511117c20 */ /* 0x000fe20008410000 */
[----:B------:R2:W3:Y:S01]  /*2fd0*/  MUFU.TANH R31, R0 ;  /* 0x00000000001f7308 */ /* 0x0004e20000002400 */
[----:B------:R-:W-:Y:S01]  /*2fe0*/  FMUL.FTZ R18, R18, UR5 ;  /* 0x0000000512127c20 */ /* 0x000fe20008410000 */
[----:B------:R-:W-:-:S02]  /*2ff0*/  FMUL.FTZ R3, R60, UR5 ;  /* 0x000000053c037c20 */ /* 0x000fc40008410000 */
[C---:B------:R-:W-:Y:S04]  /*3000*/  HMMA.16816.F32.BF16 R40, R4.reuse, R20, R68 ;  /* 0x000000140428723c */ /* 0x040fe80000041844 */
[----:B------:R4:W3:Y:S02]  /*3010*/  MUFU.TANH R30, R17 ;  /* 0x00000011001e7308 */ /* 0x0008e40000002400 */
[----:B------:R-:W-:Y:S04]  /*3020*/  HMMA.16816.F32.BF16 R36, R4, R22, R96 ;  /* 0x000000160424723c */ /* 0x000fe80000041860 */
[----:B------:R-:W-:-:S02]  /*3030*/  FMUL.FTZ R60, R14, UR5 ;  /* 0x000000050e3c7c20 */ /* 0x000fc40008410000 */
[C---:B------:R-:W-:Y:S01]  /*3040*/  HMMA.16816.F32.BF16 R48, R4.reuse, R44, R104 ;  /* 0x0000002c0430723c */ /* 0x040fe20000041868 */
[----:B--2---:R-:W-:Y:S01]  /*3050*/  LEA.HI R0, R16, R155, RZ, 0x2 ;  /* 0x0000009b10007211 */ /* 0x004fe200078f10ff */
[----:B------:R-:W-:Y:S01]  /*3060*/  FMUL.FTZ R16, R63, UR5 ;  /* 0x000000053f107c20 */ /* 0x000fe20008410000 */
[----:B------:R-:W-:Y:S01]  /*3070*/  FMUL.FTZ R63, R15, UR5 ;  /* 0x000000050f3f7c20 */ /* 0x000fe20008410000 */
[----:B------:R-:W-:Y:S01]  /*3080*/  VIADD R15, R28, 0x8 ;  /* 0x000000081c0f7836 */ /* 0x000fe20000000000 */
[----:B------:R-:W-:Y:S01]  /*3090*/  LOP3.LUT R0, R0, 0xfffffffc, RZ, 0xc0, !PT ;  /* 0xfffffffc00007812 */ /* 0x000fe200078ec0ff */
[----:B-1----:R-:W-:Y:S03]  /*30a0*/  HMMA.16816.F32.BF16 R112, R4, R52, R116 ;  /* 0x000000340470723c */ /* 0x002fe60000041874 */
[----:B------:R-:W-:Y:S01]  /*30b0*/  ISETP.GE.AND P5, PT, R15, R101, PT ;  /* 0x000000650f00720c */ /* 0x000fe20003fa6270 */
[----:B------:R-:W-:-:S02]  /*30c0*/  IMAD.IADD R0, R155, 0x1, -R0 ;  /* 0x000000019b007824 */ /* 0x000fc400078e0a00 */
[----:B------:R-:W-:Y:S01]  /*30d0*/  HMMA.16816.F32.BF16 R108, R4, R54, R108 ;  /* 0x00000036046c723c */ /* 0x000fe2000004186c */
[----:B------:R-:W-:Y:S01]  /*30e0*/  FMUL.FTZ R64, R40, UR5 ;  /* 0x0000000528407c20 */ /* 0x000fe20008410000 */
[----:B------:R-:W-:Y:S01]  /*30f0*/  FMUL.FTZ R67, R43, UR5 ;  /* 0x000000052b437c20 */ /* 0x000fe20008410000 */
[----:B------:R1:W-:Y:S01]  /*3100*/  STL [R1+0x84], R0 ;  /* 0x0000840001007387 */ /* 0x0003e20000100800 */
[----:B------:R-:W-:Y:S01]  /*3110*/  FMUL.FTZ R65, R41, UR5 ;  /* 0x0000000529417c20 */ /* 0x000fe20008410000 */
[----:B------:R-:W-:Y:S01]  /*3120*/  FMUL.FTZ R66, R42, UR5 ;  /* 0x000000052a427c20 */ /* 0x000fe20008410000 */
[----:B------:R-:W-:Y:S01]  /*3130*/  HMMA.16816.F32.BF16 R4, R8, R44, R80 ;  /* 0x0000002c0804723c */ /* 0x000fe20000041850 */
[----:B------:R-:W-:Y:S01]  /*3140*/  FMUL.FTZ R70, R37, UR5 ;  /* 0x0000000525467c20 */ /* 0x000fe20008410000 */
[----:B------:R-:W-:Y:S01]  /*3150*/  FMUL.FTZ R71, R38, UR5 ;  /* 0x0000000526477c20 */ /* 0x000fe20008410000 */
[----:B------:R-:W-:-:S03]  /*3160*/  FMUL.FTZ R69, R36, UR5 ;  /* 0x0000000524457c20 */ /* 0x000fc60008410000 */
[----:B------:R-:W-:Y:S01]  /*3170*/  HMMA.16816.F32.BF16 R20, R8, R22, R84 ;  /* 0x000000160814723c */ /* 0x000fe20000041854 */
[----:B------:R-:W-:Y:S01]  /*3180*/  FMUL.FTZ R81, R51, UR5 ;  /* 0x0000000533517c20 */ /* 0x000fe20008410000 */
[----:B------:R-:W-:Y:S01]  /*3190*/  FMUL.FTZ R83, R56, UR5 ;  /* 0x0000000538537c20 */ /* 0x000fe20008410000 */
[----:B------:R-:W-:-:S03]  /*31a0*/  IMAD R80, R152, 0x20, R102 ;  /* 0x0000002098507824 */ /* 0x000fc600078e0266 */
[C---:B------:R-:W-:Y:S01]  /*31b0*/  HMMA.16816.F32.BF16 R24, R8.reuse, R26, R92 ;  /* 0x0000001a0818723c */ /* 0x040fe2000004185c */
[----:B------:R-:W-:Y:S05]  /*31c0*/  MUFU.TANH R81, R81 ;  /* 0x0000005100517308 */ /* 0x000fea0000002400 */
[C---:B------:R-:W-:Y:S01]  /*31d0*/  HMMA.16816.F32.BF16 R44, R8.reuse, R46, R76 ;  /* 0x0000002e082c723c */ /* 0x040fe2000004184c */
[----:B------:R-:W-:Y:S01]  /*31e0*/  FMUL.FTZ R95, R59, UR5 ;  /* 0x000000053b5f7c20 */ /* 0x000fe20008410000 */
[----:B------:R-:W-:Y:S01]  /*31f0*/  FMUL.FTZ R94, R58, UR5 ;  /* 0x000000053a5e7c20 */ /* 0x000fe20008410000 */
[----:B------:R-:W-:Y:S01]  /*3200*/  FMUL.FTZ R93, R57, UR5 ;  /* 0x00000005395d7c20 */ /* 0x000fe20008410000 */
[----:B-1----:R-:W-:Y:S01]  /*3210*/  FMUL.FTZ R0, R61, UR5 ;  /* 0x000000053d007c20 */ /* 0x002fe20008410000 */
[----:B------:R-:W-:Y:S01]  /*3220*/  FMUL.FTZ R61, R35, UR5 ;  /* 0x00000005233d7c20 */ /* 0x000fe20008410000 */
[----:B------:R-:W-:Y:S01]  /*3230*/  HMMA.16816.F32.BF16 R84, R8, R52, R88 ;  /* 0x000000340854723c */ /* 0x000fe20000041858 */
[----:B------:R1:W-:Y:S01]  /*3240*/  MUFU.TANH R53, R18 ;  /* 0x0000001200357308 */ /* 0x0003e20000002400 */
[----:B------:R-:W-:Y:S01]  /*3250*/  FMUL.FTZ R77, R7, UR5 ;  /* 0x00000005074d7c20 */ /* 0x000fe20008410000 */
[----:B------:R-:W-:Y:S01]  /*3260*/  FMUL.FTZ R76, R50, UR5 ;  /* 0x00000005324c7c20 */ /* 0x000fe20008410000 */
[----:B------:R-:W-:-:S02]  /*3270*/  FMUL.FTZ R78, R49, UR5 ;  /* 0x00000005314e7c20 */ /* 0x000fc40008410000 */
[----:B------:R-:W-:Y:S01]  /*3280*/  HMMA.16816.F32.BF16 R88, R8, R54, R72 ;  /* 0x000000360858723c */ /* 0x000fe20000041848 */
[----:B------:R-:W-:Y:S01]  /*3290*/  FMUL.FTZ R37, R22, UR5 ;  /* 0x0000000516257c20 */ /* 0x000fe20008410000 */
[----:B------:R-:W-:Y:S01]  /*32a0*/  FMUL.FTZ R22, R4, UR5 ;  /* 0x0000000504167c20 */ /* 0x000fe20008410000 */
[----:B------:R2:W-:Y:S01]  /*32b0*/  MUFU.TANH R35, R0 ;  /* 0x0000000000237308 */ /* 0x0005e20000002400 */
[----:B----4-:R-:W-:Y:S01]  /*32c0*/  FMUL.FTZ R17, R20, UR5 ;  /* 0x0000000514117c20 */ /* 0x010fe20008410000 */
[----:B------:R-:W-:Y:S02]  /*32d0*/  VIADD R20, R28, 0x11 ;  /* 0x000000111c147836 */ /* 0x000fe40000000000 */
[----:B------:R-:W-:Y:S01]  /*32e0*/  FMUL.FTZ R52, R32, UR5 ;  /* 0x0000000520347c20 */ /* 0x000fe20008410000 */
[----:B------:R-:W-:Y:S01]  /*32f0*/  FMUL.FTZ R8, R19, UR5 ;  /* 0x0000000513087c20 */ /* 0x000fe20008410000 */
[----:B------:R-:W-:Y:S01]  /*3300*/  FMUL.FTZ R19, R13, UR5 ;  /* 0x000000050d137c20 */ /* 0x000fe20008410000 */
[----:B------:R-:W-:Y:S01]  /*3310*/  IADD3 R13, R28, 0x1, RZ ;  /* 0x000000011c0d7810 */ /* 0x000fe20007ffe0ff */
[----:B------:R-:W-:Y:S01]  /*3320*/  FMUL.FTZ R54, R33, UR5 ;  /* 0x0000000521367c20 */ /* 0x000fe20008410000 */
[----:B------:R-:W-:Y:S01]  /*3330*/  FMUL.FTZ R72, R5, UR5 ;  /* 0x0000000505487c20 */ /* 0x000fe20008410000 */
[----:B------:R4:W-:Y:S01]  /*3340*/  MUFU.TANH R33, R3 ;  /* 0x0000000300217308 */ /* 0x0009e20000002400 */
[----:B------:R-:W-:Y:S01]  /*3350*/  FMUL.FTZ R9, R62, UR5 ;  /* 0x000000053e097c20 */ /* 0x000fe20008410000 */
[----:B------:R-:W-:Y:S01]  /*3360*/  FMUL.FTZ R55, R34, UR5 ;  /* 0x0000000522377c20 */ /* 0x000fe20008410000 */
[----:B------:R-:W-:Y:S01]  /*3370*/  FMUL.FTZ R59, R46, UR5 ;  /* 0x000000052e3b7c20 */ /* 0x000fe20008410000 */
[----:B------:R-:W-:Y:S01]  /*3380*/  FMUL.FTZ R58, R45, UR5 ;  /* 0x000000052d3a7c20 */ /* 0x000fe20008410000 */
[----:B------:R-:W-:Y:S01]  /*3390*/  FMUL.FTZ R11, R12, UR5 ;  /* 0x000000050c0b7c20 */ /* 0x000fe20008410000 */
[----:B------:R-:W-:Y:S01]  /*33a0*/  FMUL.FTZ R10, R25, UR5 ;  /* 0x00000005190a7c20 */ /* 0x000fe20008410000 */
[----:B-1----:R-:W-:Y:S01]  /*33b0*/  IADD3 R18, R28, 0x10, RZ ;  /* 0x000000101c127810 */ /* 0x002fe20007ffe0ff */
[----:B------:R1:W-:Y:S01]  /*33c0*/  MUFU.TANH R62, R8 ;  /* 0x00000008003e7308 */ /* 0x0003e20000002400 */
[----:B--2---:R-:W-:Y:S01]  /*33d0*/  IADD3 R0, R101, R238, -R204 ;  /* 0x000000ee65007210 */ /* 0x004fe20007ffe8cc */
[----:B------:R-:W-:Y:S01]  /*33e0*/  FMUL.FTZ R74, R6, UR5 ;  /* 0x00000005064a7c20 */ /* 0x000fe20008410000 */
[----:B------:R-:W-:Y:S01]  /*33f0*/  FMUL.FTZ R75, R48, UR5 ;  /* 0x00000005304b7c20 */ /* 0x000fe20008410000 */
[----:B------:R-:W-:Y:S01]  /*3400*/  FMUL.FTZ R82, R47, UR5 ;  /* 0x000000052f527c20 */ /* 0x000fe20008410000 */
[----:B------:R-:W-:Y:S01]  /*3410*/  FMUL.FTZ R25, R26, UR5 ;  /* 0x000000051a197c20 */ /* 0x000fe20008410000 */
[----:B------:R-:W-:-:S02]  /*3420*/  IMAD.IADD R5, R0, 0x1, -R13 ;  /* 0x0000000100057824 */ /* 0x000fc400078e0a0d */
[----:B------:R-:W-:Y:S01]  /*3430*/  FMUL.FTZ R73, R39, UR5 ;  /* 0x0000000527497c20 */ /* 0x000fe20008410000 */
[----:B------:R2:W-:Y:S01]  /*3440*/  MUFU.TANH R34, R16 ;  /* 0x0000001000227308 */ /* 0x0005e20000002400 */
[----:B----4-:R-:W-:Y:S02]  /*3450*/  IMAD.IADD R3, R0, 0x1, -R28 ;  /* 0x0000000100037824 */ /* 0x010fe400078e0a1c */
[----:B------:R-:W-:Y:S01]  /*3460*/  FMUL.FTZ R56, R44, UR5 ;  /* 0x000000052c387c20 */ /* 0x000fe20008410000 */
[----:B------:R-:W-:Y:S02]  /*3470*/  IMAD.IADD R6, R0, 0x1, -R18 ;  /* 0x0000000100067824 */ /* 0x000fe400078e0a12 */
[----:B------:R-:W-:Y:S01]  /*3480*/  FMUL.FTZ R68, R23, UR5 ;  /* 0x0000000517447c20 */ /* 0x000fe20008410000 */
[----:B------:R-:W-:Y:S01]  /*3490*/  FMUL.FTZ R27, R27, UR5 ;  /* 0x000000051b1b7c20 */ /* 0x000fe20008410000 */
[----:B------:R-:W-:Y:S02]  /*34a0*/  IABS R4, R3 ;  /* 0x0000000300047213 */ /* 0x000fe40000000000 */
[----:B------:R-:W-:Y:S01]  /*34b0*/  IABS R3, R5 ;  /* 0x0000000500037213 */ /* 0x000fe20000000000 */
[----:B-1----:R-:W-:Y:S01]  /*34c0*/  FMUL.FTZ R8, R24, UR5 ;  /* 0x0000000518087c20 */ /* 0x002fe20008410000 */
[----:B------:R-:W-:Y:S01]  /*34d0*/  I2FP.F32.S32 R4, R4 ;  /* 0x0000000400047245 */ /* 0x000fe20000201400 */
[----:B------:R-:W-:Y:S01]  /*34e0*/  MUFU.TANH R12, R10 ;  /* 0x0000000a000c7308 */ /* 0x000fe20000002400 */
[----:B------:R-:W-:Y:S01]  /*34f0*/  I2FP.F32.S32 R3, R3 ;  /* 0x0000000300037245 */ /* 0x000fe20000201400 */
[----:B------:R-:W-:Y:S01]  /*3500*/  FMUL.FTZ R24, R21, UR5 ;  /* 0x0000000515187c20 */ /* 0x000fe20008410000 */
[----:B------:R-:W-:Y:S01]  /*3510*/  IADD3 R5, R0, -R20, RZ ;  /* 0x8000001400057210 */ /* 0x000fe20007ffe0ff */
[----:B---3--:R-:W-:Y:S01]  /*3520*/  FFMA.FTZ R46, R4, -R100, R31 ;  /* 0x80000064042e7223 */ /* 0x008fe2000001001f */
[----:B------:R-:W-:-:S02]  /*3530*/  VIADD R21, R28, 0x18 ;  /* 0x000000181c157836 */ /* 0x000fc40000000000 */
[----:B------:R-:W-:Y:S01]  /*3540*/  FFMA.FTZ R45, R3, -R100, R30 ;  /* 0x80000064032d7223 */ /* 0x000fe2000001001e */
[----:B--2---:R-:W-:Y:S01]  /*3550*/  VIADD R16, R28, 0x9 ;  /* 0x000000091c107836 */ /* 0x004fe20000000000 */
[----:B------:R1:W2:Y:S01]  /*3560*/  MUFU.TANH R14, R8 ;  /* 0x00000008000e7308 */ /* 0x0002a20000002400 */
[C---:B------:R-:W-:Y:S01]  /*3570*/  IMAD.IADD R3, R0.reuse, 0x1, -R15 ;  /* 0x0000000100037824 */ /* 0x040fe200078e0a0f */
[----:B------:R-:W-:Y:S01]  /*3580*/  IABS R6, R6 ;  /* 0x0000000600067213 */ /* 0x000fe20000000000 */
[C---:B------:R-:W-:Y:S01]  /*3590*/  IMAD.IADD R4, R0.reuse, 0x1, -R16 ;  /* 0x0000000100047824 */ /* 0x040fe200078e0a10 */
[----:B------:R-:W-:Y:S01]  /*35a0*/  ISETP.GE.AND P0, PT, R13, R101, PT ;  /* 0x000000650d00720c */ /* 0x000fe20003f06270 */
[----:B------:R-:W-:Y:S01]  /*35b0*/  IMAD.IADD R7, R0, 0x1, -R21 ;  /* 0x0000000100077824 */ /* 0x000fe200078e0a15 */
[----:B------:R-:W-:Y:S01]  /*35c0*/  IABS R3, R3 ;  /* 0x0000000300037213 */ /* 0x000fe20000000000 */
[----:B------:R-:W-:Y:S01]  /*35d0*/  VIADD R30, R28, 0x20 ;  /* 0x000000201c1e7836 */ /* 0x000fe20000000000 */
[----:B------:R-:W-:Y:S01]  /*35e0*/  IABS R4, R4 ;  /* 0x0000000400047213 */ /* 0x000fe20000000000 */
[----:B------:R-:W3:Y:S01]  /*35f0*/  MUFU.TANH R11, R11 ;  /* 0x0000000b000b7308 */ /* 0x000ee20000002400 */
[----:B------:R-:W-:-:S02]  /*3600*/  ISETP.GE.AND P4, PT, R18, R101, PT ;  /* 0x000000651200720c */ /* 0x000fc40003f86270 */
[-C--:B------:R-:W-:Y:S02]  /*3610*/  ISETP.GE.AND P2, PT, R21, R101.reuse, PT ;  /* 0x000000651500720c */ /* 0x080fe40003f46270 */
[-C--:B------:R-:W-:Y:S02]  /*3620*/  ISETP.GE.AND P3, PT, R20, R101.reuse, PT ;  /* 0x000000651400720c */ /* 0x080fe40003f66270 */
[----:B------:R-:W-:Y:S01]  /*3630*/  ISETP.GE.AND P6, PT, R16, R101, PT ;  /* 0x000000651000720c */ /* 0x000fe20003fc6270 */
[----:B------:R-:W4:Y:S01]  /*3640*/  MUFU.TANH R10, R19 ;  /* 0x00000013000a7308 */ /* 0x000f220000002400 */
[----:B-1----:R-:W-:Y:S01]  /*3650*/  IABS R8, R5 ;  /* 0x0000000500087213 */ /* 0x002fe20000000000 */
[----:B------:R-:W-:Y:S01]  /*3660*/  IMAD.MOV.U32 R5, RZ, RZ, R4 ;  /* 0x000000ffff057224 */ /* 0x000fe200078e0004 */
[----:B------:R-:W-:Y:S02]  /*3670*/  I2FP.F32.S32 R4, R3 ;  /* 0x0000000300047245 */ /* 0x000fe40000201400 */
[----:B------:R-:W-:-:S02]  /*3680*/  IABS R3, R7 ;  /* 0x0000000700037213 */ /* 0x000fc40000000000 */
[----:B------:R-:W-:Y:S01]  /*3690*/  I2FP.F32.S32 R7, R5 ;  /* 0x0000000500077245 */ /* 0x000fe20000201400 */
[----:B------:R-:W-:Y:S01]  /*36a0*/  MUFU.TANH R32, R9 ;  /* 0x0000000900207308 */ /* 0x000fe20000002400 */
[----:B--2---:R-:W-:Y:S01]  /*36b0*/  FFMA.FTZ R51, R4, -R100, R14 ;  /* 0x8000006404337223 */ /* 0x004fe2000001000e */
[----:B------:R-:W-:Y:S01]  /*36c0*/  IMAD.MOV.U32 R4, RZ, RZ, R8 ;  /* 0x000000ffff047224 */ /* 0x000fe200078e0008 */
[----:B------:R-:W-:Y:S01]  /*36d0*/  I2FP.F32.S32 R5, R6 ;  /* 0x0000000600057245 */ /* 0x000fe20000201400 */
[----:B------:R-:W-:Y:S01]  /*36e0*/  FFMA.FTZ R50, R7, -R100, R12 ;  /* 0x8000006407327223 */ /* 0x000fe2000001000c */
[----:B------:R-:W-:Y:S01]  /*36f0*/  I2FP.F32.S32 R3, R3 ;  /* 0x0000000300037245 */ /* 0x000fe20000201400 */
[C---:B------:R-:W-:Y:S01]  /*3700*/  IMAD.IADD R6, R0.reuse, 0x1, -R30 ;  /* 0x0000000100067824 */ /* 0x040fe200078e0a1e */
[----:B------:R-:W-:Y:S01]  /*3710*/  I2FP.F32.S32 R4, R4 ;  /* 0x0000000400047245 */ /* 0x000fe20000201400 */
[----:B------:R-:W1:Y:S01]  /*3720*/  MUFU.TANH R9, R17 ;  /* 0x0000001100097308 */ /* 0x000e620000002400 */
[----:B---3--:R-:W-:Y:S01]  /*3730*/  FFMA.FTZ R49, R5, -R100, R11 ;  /* 0x8000006405317223 */ /* 0x008fe2000001000b */
[C---:B------:R-:W-:Y:S01]  /*3740*/  IADD3 R7, R0.reuse, -R29, RZ ;  /* 0x8000001d00077210 */ /* 0x040fe20007ffe0ff */
[----:B------:R-:W-:-:S02]  /*3750*/  VIADD R5, R0, 0x8 ;  /* 0x0000000800057836 */ /* 0x000fc40000000000 */
[----:B----4-:R-:W-:Y:S01]  /*3760*/  FFMA.FTZ R48, R4, -R100, R10 ;  /* 0x8000006404307223 */ /* 0x010fe2000001000a */
[----:B------:R-:W-:Y:S01]  /*3770*/  VIADD R4, R0, 0x40 ;  /* 0x0000004000047836 */ /* 0x000fe20000000000 */
[----:B------:R-:W-:Y:S01]  /*3780*/  IABS R8, R7 ;  /* 0x0000000700087213 */ /* 0x000fe20000000000 */
[----:B------:R-:W-:Y:S01]  /*3790*/  IMAD.IADD R7, R5, 0x1, -R28 ;  /* 0x0000000105077824 */ /* 0x000fe200078e0a1c */
[----:B------:R-:W-:Y:S01]  /*37a0*/  IABS R6, R6 ;  /* 0x0000000600067213 */ /* 0x000fe20000000000 */
[----:B------:R-:W2:Y:S01]  /*37b0*/  MUFU.TANH R17, R24 ;  /* 0x0000001800117308 */ /* 0x000ea20000002400 */
[----:B------:R-:W-:Y:S01]  /*37c0*/  FSEL R116, R50, -INF , !P6 ;  /* 0xff80000032747808 */ /* 0x000fe20007000000 */
[----:B------:R-:W-:Y:S01]  /*37d0*/  IMAD.MOV.U32 R10, RZ, RZ, R8 ;  /* 0x000000ffff0a7224 */ /* 0x000fe200078e0008 */
[----:B------:R-:W-:Y:S01]  /*37e0*/  IABS R7, R7 ;  /* 0x0000000700077213 */ /* 0x000fe20000000000 */
[----:B------:R-:W-:Y:S01]  /*37f0*/  IMAD.MOV.U32 R12, RZ, RZ, R6 ;  /* 0x000000ffff0c7224 */ /* 0x000fe200078e0006 */
[----:B------:R-:W-:-:S02]  /*3800*/  FSEL R122, R49, -INF , !P4 ;  /* 0xff800000317a7808 */ /* 0x000fc40006000000 */
[----:B------:R-:W-:Y:S01]  /*3810*/  I2FP.F32.S32 R10, R10 ;  /* 0x0000000a000a7245 */ /* 0x000fe20000201400 */
[----:B-1----:R-:W-:Y:S01]  /*3820*/  FFMA.FTZ R47, R3, -R100, R9 ;  /* 0x80000064032f7223 */ /* 0x002fe20000010009 */
[----:B------:R-:W-:Y:S01]  /*3830*/  VIADD R3, R0, 0x48 ;  /* 0x0000004800037836 */ /* 0x000fe20000000000 */
[----:B------:R-:W-:Y:S01]  /*3840*/  IADD3 R9, -R28, R4, RZ ;  /* 0x000000041c097210 */ /* 0x000fe20007ffe1ff */
[----:B------:R-:W1:Y:S01]  /*3850*/  MUFU.TANH R14, R22 ;  /* 0x00000016000e7308 */ /* 0x000e620000002400 */
[----:B------:R-:W-:Y:S01]  /*3860*/  FSEL R105, R51, -INF , !P5 ;  /* 0xff80000033697808 */ /* 0x000fe20006800000 */
[----:B------:R-:W-:Y:S01]  /*3870*/  IMAD.IADD R11, R3, 0x1, -R28 ;  /* 0x00000001030b7824 */ /* 0x000fe200078e0a1c */
[----:B------:R-:W-:Y:S01]  /*3880*/  IABS R6, R9 ;  /* 0x0000000900067213 */ /* 0x000fe20000000000 */
[----:B------:R-:W-:Y:S01]  /*3890*/  IMAD.MOV.U32 R9, RZ, RZ, R7 ;  /* 0x000000ffff097224 */ /* 0x000fe200078e0007 */
[----:B------:R-:W-:Y:S01]  /*38a0*/  FSEL R123, R48, -INF , !P3 ;  /* 0xff800000307b7808 */ /* 0x000fe20005800000 */
[----:B--2---:R-:W-:Y:S01]  /*38b0*/  FFMA.FTZ R44, R10, -R100, R17 ;  /* 0x800000640a2c7223 */ /* 0x004fe20000010011 */
[----:B------:R-:W-:Y:S01]  /*38c0*/  IABS R8, R11 ;  /* 0x0000000b00087213 */ /* 0x000fe20000000000 */
[----:B------:R-:W-:Y:S01]  /*38d0*/  IMAD.MOV.U32 R7, RZ, RZ, R6 ;  /* 0x000000ffff077224 */ /* 0x000fe200078e0006 */
[----:B------:R-:W-:Y:S01]  /*38e0*/  I2FP.F32.S32 R9, R9 ;  /* 0x0000000900097245 */ /* 0x000fe20000201400 */
[----:B------:R-:W-:Y:S01]  /*38f0*/  IMAD.IADD R10, R5, 0x1, -R15 ;  /* 0x00000001050a7824 */ /* 0x000fe200078e0a0f */
[----:B------:R-:W-:Y:S01]  /*3900*/  MOV R6, R8 ;  /* 0x0000000800067202 */ /* 0x000fe20000000f00 */
[----:B------:R-:W2:Y:S01]  /*3910*/  MUFU.TANH R25, R25 ;  /* 0x0000001900197308 */ /* 0x000ea20000002400 */
[----:B------:R-:W-:Y:S01]  /*3920*/  I2FP.F32.S32 R7, R7 ;  /* 0x0000000700077245 */ /* 0x000fe20000201400 */
[----:B------:R-:W-:Y:S01]  /*3930*/  FFMA.FTZ R40, R9, -R100, R53 ;  /* 0x8000006409287223 */ /* 0x000fe20000010035 */
[----:B------:R-:W-:Y:S01]  /*3940*/  I2FP.F32.S32 R6, R6 ;  /* 0x0000000600067245 */ /* 0x000fe20000201400 */
[----:B------:R-:W-:Y:S01]  /*3950*/  IMAD.IADD R9, R3, 0x1, -R13 ;  /* 0x0000000103097824 */ /* 0x000fe200078e0a0d */
[----:B------:R-:W-:Y:S01]  /*3960*/  I2FP.F32.S32 R8, R12 ;  /* 0x0000000c00087245 */ /* 0x000fe20000201400 */
[----:B------:R-:W-:Y:S01]  /*3970*/  FFMA.FTZ R39, R7, -R100, R33 ;  /* 0x8000006407277223 */ /* 0x000fe20000010021 */
[----:B------:R-:W-:-:S02]  /*3980*/  IMAD.IADD R7, R5, 0x1, -R13 ;  /* 0x0000000105077824 */ /* 0x000fc400078e0a0d */
[-C--:B------:R-:W-:Y:S01]  /*3990*/  FFMA.FTZ R38, R6, -R100.reuse, R32 ;  /* 0x8000006406267223 */ /* 0x080fe20000010020 */
[----:B------:R-:W-:Y:S01]  /*39a0*/  IMAD.IADD R6, R4, 0x1, -R13 ;  /* 0x0000000104067824 */ /* 0x000fe200078e0a0d */
[----:B------:R3:W4:Y:S01]  /*39b0*/  MUFU.TANH R19, R52 ;  /* 0x0000003400137308 */ /* 0x0007220000002400 */
[----:B-1----:R-:W-:Y:S01]  /*39c0*/  FFMA.FTZ R43, R8, -R100, R14 ;  /* 0x80000064082b7223 */ /* 0x002fe2000001000e */
[----:B------:R-:W-:Y:S01]  /*39d0*/  IMAD.IADD R11, R4, 0x1, -R15 ;  /* 0x00000001040b7824 */ /* 0x000fe200078e0a0f */
[----:B------:R-:W-:Y:S01]  /*39e0*/  IABS R8, R7 ;  /* 0x0000000700087213 */ /* 0x000fe20000000000 */
[----:B------:R-:W-:Y:S01]  /*39f0*/  FMUL.FTZ R51, R114, UR5 ;  /* 0x0000000572337c20 */ /* 0x000fe20008410000 */
[----:B------:R-:W-:Y:S02]  /*3a00*/  IABS R7, R6 ;  /* 0x0000000600077213 */ /* 0x000fe40000000000 */
[----:B------:R-:W-:Y:S01]  /*3a10*/  IABS R10, R10 ;  /* 0x0000000a000a7213 */ /* 0x000fe20000000000 */
[----:B------:R-:W-:Y:S01]  /*3a20*/  MUFU.TANH R23, R54 ;  /* 0x0000003600177308 */ /* 0x000fe20000002400 */
[----:B------:R-:W-:-:S02]  /*3a30*/  IABS R6, R9 ;  /* 0x0000000900067213 */ /* 0x000fc40000000000 */
[----:B------:R-:W-:Y:S02]  /*3a40*/  IABS R9, R11 ;  /* 0x0000000b00097213 */ /* 0x000fe40000000000 */
[----:B------:R-:W-:Y:S02]  /*3a50*/  I2FP.F32.S32 R8, R8 ;  /* 0x0000000800087245 */ /* 0x000fe40000201400 */
[----:B------:R-:W-:Y:S01]  /*3a60*/  MOV R11, R7 ;  /* 0x00000007000b7202 */ /* 0x000fe20000000f00 */
[----:B------:R-:W-:Y:S01]  /*3a70*/  IMAD.MOV.U32 R7, RZ, RZ, R10 ;  /* 0x000000ffff077224 */ /* 0x000fe200078e000a */
[----:B------:R-:W-:Y:S01]  /*3a80*/  MUFU.TANH R12, R61 ;  /* 0x0000003d000c7308 */ /* 0x000fe20000002400 */
[----:B------:R-:W-:Y:S01]  /*3a90*/  FFMA.FTZ R32, R8, -R100, R62 ;  /* 0x8000006408207223 */ /* 0x000fe2000001003e */
[----:B------:R-:W-:Y:S01]  /*3aa0*/  I2FP.F32.S32 R8, R6 ;  /* 0x0000000600087245 */ /* 0x000fe20000201400 */
[----:B---3--:R-:W-:Y:S01]  /*3ab0*/  FMUL.FTZ R52, R115, UR5 ;  /* 0x0000000573347c20 */ /* 0x008fe20008410000 */
[----:B------:R-:W-:-:S02]  /*3ac0*/  I2FP.F32.S32 R7, R7 ;  /* 0x0000000700077245 */ /* 0x000fc40000201400 */
[----:B------:R-:W-:Y:S01]  /*3ad0*/  I2FP.F32.S32 R6, R9 ;  /* 0x0000000900067245 */ /* 0x000fe20000201400 */
[-C--:B------:R-:W-:Y:S01]  /*3ae0*/  FFMA.FTZ R17, R8, -R100.reuse, R34 ;  /* 0x8000006408117223 */ /* 0x080fe20000010022 */
[----:B------:R-:W-:Y:S01]  /*3af0*/  I2FP.F32.S32 R10, R11 ;  /* 0x0000000b000a7245 */ /* 0x000fe20000201400 */
[-C--:B--2---:R-:W-:Y:S01]  /*3b00*/  FFMA.FTZ R42, R7, -R100.reuse, R25 ;  /* 0x80000064072a7223 */ /* 0x084fe20000010019 */
[--C-:B------:R-:W-:Y:S02]  /*3b10*/  IMAD.IADD R7, R5, 0x1, -R16.reuse ;  /* 0x0000000105077824 */ /* 0x100fe400078e0a10 */
[-C--:B----4-:R-:W-:Y:S01]  /*3b20*/  FFMA.FTZ R41, R6, -R100.reuse, R19 ;  /* 0x8000006406297223 */ /* 0x090fe20000010013 */
[C---:B------:R-:W-:Y:S02]  /*3b30*/  IMAD.IADD R6, R3.reuse, 0x1, -R15 ;  /* 0x0000000103067824 */ /* 0x040fe400078e0a0f */
[----:B------:R-:W-:Y:S01]  /*3b40*/  FFMA.FTZ R31, R10, -R100, R35 ;  /* 0x800000640a1f7223 */ /* 0x000fe20000010023 */
[C-C-:B------:R-:W-:Y:S01]  /*3b50*/  IMAD.IADD R8, R4.reuse, 0x1, -R16.reuse ;  /* 0x0000000104087824 */ /* 0x140fe200078e0a10 */
[----:B------:R-:W-:Y:S01]  /*3b60*/  IABS R7, R7 ;  /* 0x0000000700077213 */ /* 0x000fe20000000000 */
[----:B------:R-:W-:Y:S01]  /*3b70*/  IMAD.IADD R10, R3, 0x1, -R16 ;  /* 0x00000001030a7824 */ /* 0x000fe200078e0a10 */
[----:B------:R-:W-:Y:S01]  /*3b80*/  IABS R9, R6 ;  /* 0x0000000600097213 */ /* 0x000fe20000000000 */
[----:B------:R-:W1:Y:S01]  /*3b90*/  MUFU.TANH R22, R55 ;  /* 0x0000003700167308 */ /* 0x000e620000002400 */
[----:B------:R-:W-:Y:S01]  /*3ba0*/  IABS R6, R8 ;  /* 0x0000000800067213 */ /* 0x000fe20000000000 */
[----:B------:R-:W-:Y:S01]  /*3bb0*/  IMAD.IADD R11, R4, 0x1, -R20 ;  /* 0x00000001040b7824 */ /* 0x000fe200078e0a14 */
[----:B------:R-:W-:-:S02]  /*3bc0*/  IABS R8, R10 ;  /* 0x0000000a00087213 */ /* 0x000fc40000000000 */
[----:B------:R-:W-:Y:S01]  /*3bd0*/  MOV R10, R9 ;  /* 0x00000009000a7202 */ /* 0x000fe20000000f00 */
[----:B------:R-:W-:Y:S01]  /*3be0*/  IMAD.MOV.U32 R9, RZ, RZ, R7 ;  /* 0x000000ffff097224 */ /* 0x000fe200078e0007 */
[----:B------:R-:W-:Y:S01]  /*3bf0*/  FSEL R133, R32, -INF , !P0 ;  /* 0xff80000020857808 */ /* 0x000fe20004000000 */
[----:B------:R-:W2:Y:S01]  /*3c00*/  MUFU.TANH R26, R27 ;  /* 0x0000001b001a7308 */ /* 0x000ea20000002400 */
[----:B------:R-:W-:Y:S01]  /*3c10*/  IMAD.MOV.U32 R7, RZ, RZ, R6 ;  /* 0x000000ffff077224 */ /* 0x000fe200078e0006 */
[----:B------:R-:W-:Y:S01]  /*3c20*/  I2FP.F32.S32 R10, R10 ;  /* 0x0000000a000a7245 */ /* 0x000fe20000201400 */
[----:B------:R-:W-:Y:S01]  /*3c30*/  IMAD.MOV.U32 R6, RZ, RZ, R8 ;  /* 0x000000ffff067224 */ /* 0x000fe200078e0008 */
[----:B------:R-:W-:Y:S01]  /*3c40*/  I2FP.F32.S32 R9, R9 ;  /* 0x0000000900097245 */ /* 0x000fe20000201400 */
[----:B------:R-:W-:Y:S01]  /*3c50*/  FMUL.FTZ R32, R112, UR5 ;  /* 0x0000000570207c20 */ /* 0x000fe20008410000 */
[----:B------:R-:W-:Y:S02]  /*3c60*/  I2FP.F32.S32 R7, R7 ;  /* 0x0000000700077245 */ /* 0x000fe40000201400 */
[----:B------:R-:W-:Y:S01]  /*3c70*/  I2FP.F32.S32 R6, R6 ;  /* 0x0000000600067245 */ /* 0x000fe20000201400 */
[----:B------:R-:W3:Y:S01]  /*3c80*/  MUFU.TANH R27, R60 ;  /* 0x0000003c001b7308 */ /* 0x000ee20000002400 */
[-C--:B-1----:R-:W-:Y:S01]  /*3c90*/  FFMA.FTZ R36, R10, -R100.reuse, R22 ;  /* 0x800000640a247223 */ /* 0x082fe20000010016 */
[----:B------:R-:W-:Y:S01]  /*3ca0*/  FFMA.FTZ R34, R7, -R100, R23 ;  /* 0x8000006407227223 */ /* 0x000fe20000010017 */
[----:B------:R-:W-:-:S02]  /*3cb0*/  IMAD.IADD R7, R5, 0x1, -R18 ;  /* 0x0000000105077824 */ /* 0x000fc400078e0a12 */
[-C--:B------:R-:W-:Y:S01]  /*3cc0*/  FFMA.FTZ R33, R6, -R100.reuse, R12 ;  /* 0x8000006406217223 */ /* 0x080fe2000001000c */
[----:B------:R-:W-:Y:S01]  /*3cd0*/  IMAD.IADD R6, R4, 0x1, -R18 ;  /* 0x0000000104067824 */ /* 0x000fe200078e0a12 */
[----:B------:R-:W-:Y:S01]  /*3ce0*/  IADD3 R8, -R18, R3, RZ ;  /* 0x0000000312087210 */ /* 0x000fe20007ffe1ff */
[----:B------:R-:W-:Y:S02]  /*3cf0*/  IMAD.IADD R10, R5, 0x1, -R20 ;  /* 0x00000001050a7824 */ /* 0x000fe400078e0a14 */
[----:B--2---:R-:W-:Y:S01]  /*3d00*/  FFMA.FTZ R35, R9, -R100, R26 ;  /* 0x8000006409237223 */ /* 0x004fe2000001001a */
[----:B------:R-:W-:Y:S01]  /*3d10*/  IABS R9, R7 ;  /* 0x0000000700097213 */ /* 0x000fe20000000000 */
[----:B------:R-:W1:Y:S01]  /*3d20*/  MUFU.TANH R15, R65 ;  /* 0x00000041000f7308 */ /* 0x000e620000002400 */
[----:B------:R-:W-:Y:S01]  /*3d30*/  IABS R7, R6 ;  /* 0x0000000600077213 */ /* 0x000fe20000000000 */
[----:B------:R-:W-:Y:S01]  /*3d40*/  FMUL.FTZ R55, R90, UR5 ;  /* 0x000000055a377c20 */ /* 0x000fe20008410000 */
[----:B------:R-:W-:-:S02]  /*3d50*/  IABS R6, R8 ;  /* 0x0000000800067213 */ /* 0x000fc40000000000 */
[----:B------:R-:W-:Y:S01]  /*3d60*/  IABS R8, R10 ;  /* 0x0000000a00087213 */ /* 0x000fe20000000000 */
[----:B------:R-:W-:Y:S01]  /*3d70*/  IMAD.MOV.U32 R10, RZ, RZ, R9 ;  /* 0x000000ffff0a7224 */ /* 0x000fe200078e0009 */
[----:B------:R-:W-:Y:S01]  /*3d80*/  IABS R12, R11 ;  /* 0x0000000b000c7213 */ /* 0x000fe20000000000 */
[----:B------:R-:W2:Y:S01]  /*3d90*/  MUFU.TANH R24, R63 ;  /* 0x0000003f00187308 */ /* 0x000ea20000002400 */
[----:B------:R-:W-:Y:S01]  /*3da0*/  IMAD.MOV.U32 R11, RZ, RZ, R7 ;  /* 0x000000ffff0b7224 */ /* 0x000fe200078e0007 */
[----:B------:R-:W-:Y:S01]  /*3db0*/  FSEL R62, R31, -INF , !P0 ;  /* 0xff8000001f3e7808 */ /* 0x000fe20004000000 */
[----:B------:R-:W-:Y:S01]  /*3dc0*/  IMAD.MOV.U32 R9, RZ, RZ, R6 ;  /* 0x000000ffff097224 */ /* 0x000fe200078e0006 */
[----:B------:R-:W-:Y:S01]  /*3dd0*/  I2FP.F32.S32 R7, R10 ;  /* 0x0000000a00077245 */ /* 0x000fe20000201400 */
[----:B------:R-:W-:Y:S01]  /*3de0*/  FMUL.FTZ R31, R87, UR5 ;  /* 0x00000005571f7c20 */ /* 0x000fe20008410000 */
[----:B------:R-:W-:Y:S01]  /*3df0*/  MOV R6, R8 ;  /* 0x0000000800067202 */ /* 0x000fe20000000f00 */
[----:B------:R-:W-:Y:S01]  /*3e00*/  IMAD.MOV.U32 R8, RZ, RZ, R12 ;  /* 0x000000ffff087224 */ /* 0x000fe200078e000c */
[----:B------:R-:W4:Y:S01]  /*3e10*/  MUFU.TANH R13, R66 ;  /* 0x00000042000d7308 */ /* 0x000f220000002400 */
[----:B---3--:R-:W-:Y:S01]  /*3e20*/  FFMA.FTZ R27, R7, -R100, R27 ;  /* 0x80000064071b7223 */ /* 0x008fe2000001001b */
[----:B------:R-:W-:-:S02]  /*3e30*/  I2FP.F32.S32 R7, R6 ;  /* 0x0000000600077245 */ /* 0x000fc40000201400 */
[----:B------:R-:W-:Y:S01]  /*3e40*/  I2FP.F32.S32 R6, R8 ;  /* 0x0000000800067245 */ /* 0x000fe20000201400 */
[----:B------:R-:W-:Y:S01]  /*3e50*/  IMAD.IADD R8, R5, 0x1, -R21 ;  /* 0x0000000105087824 */ /* 0x000fe200078e0a15 */
[----:B------:R-:W-:Y:S02]  /*3e60*/  I2FP.F32.S32 R9, R9 ;  /* 0x0000000900097245 */ /* 0x000fe40000201400 */
[----:B------:R-:W3:Y:S01]  /*3e70*/  MUFU.TANH R14, R64 ;  /* 0x00000040000e7308 */ /* 0x000ee20000002400 */
[-C--:B-1----:R-:W-:Y:S01]  /*3e80*/  FFMA.FTZ R23, R6, -R100.reuse, R15 ;  /* 0x8000006406177223 */ /* 0x082fe2000001000f */
[----:B------:R-:W-:Y:S01]  /*3e90*/  IMAD.IADD R6, R3, 0x1, -R20 ;  /* 0x0000000103067824 */ /* 0x000fe200078e0a14 */
[----:B------:R-:W-:Y:S01]  /*3ea0*/  I2FP.F32.S32 R11, R11 ;  /* 0x0000000b000b7245 */ /* 0x000fe20000201400 */
[----:B--2---:R-:W-:Y:S01]  /*3eb0*/  FFMA.FTZ R24, R7, -R100, R24 ;  /* 0x8000006407187223 */ /* 0x004fe20000010018 */
[----:B------:R-:W-:Y:S01]  /*3ec0*/  IMAD.IADD R7, R4, 0x1, -R21 ;  /* 0x0000000104077824 */ /* 0x000fe200078e0a15 */
[----:B------:R-:W-:-:S02]  /*3ed0*/  IADD3 R12, -R29, R5, RZ ;  /* 0x000000051d0c7210 */ /* 0x000fc40007ffe1ff */
[----:B------:R-:W1:Y:S01]  /*3ee0*/  MUFU.TANH R22, R67 ;  /* 0x0000004300167308 */ /* 0x000e620000002400 */
[----:B----4-:R-:W-:Y:S01]  /*3ef0*/  FFMA.FTZ R25, R9, -R100, R13 ;  /* 0x8000006409197223 */ /* 0x010fe2000001000d */
[----:B------:R-:W-:Y:S02]  /*3f00*/  IABS R9, R6 ;  /* 0x0000000600097213 */ /* 0x000fe40000000000 */
[----:B------:R-:W-:Y:S02]  /*3f10*/  IABS R10, R8 ;  /* 0x00000008000a7213 */ /* 0x000fe40000000000 */
[----:B------:R-:W-:Y:S01]  /*3f20*/  IABS R7, R7 ;  /* 0x0000000700077213 */ /* 0x000fe20000000000 */
[----:B------:R-:W-:Y:S01]  /*3f30*/  IMAD.MOV.U32 R8, RZ, RZ, R9 ;  /* 0x000000ffff087224 */ /* 0x000fe200078e0009 */
[----:B------:R-:W2:Y:S01]  /*3f40*/  MUFU.TANH R19, R37 ;  /* 0x0000002500137308 */ /* 0x000ea20000002400 */
[----:B---3--:R-:W-:Y:S01]  /*3f50*/  FFMA.FTZ R26, R11, -R100, R14 ;  /* 0x800000640b1a7223 */ /* 0x008fe2000001000e */
[----:B------:R-:W-:Y:S01]  /*3f60*/  IMAD.IADD R11, R3, 0x1, -R21 ;  /* 0x00000001030b7824 */ /* 0x000fe200078e0a15 */
[----:B------:R-:W-:-:S02]  /*3f70*/  IABS R12, R12 ;  /* 0x0000000c000c7213 */ /* 0x000fc40000000000 */
[----:B------:R-:W-:Y:S02]  /*3f80*/  FSEL R63, R45, -INF , !P0 ;  /* 0xff8000002d3f7808 */ /* 0x000fe40004000000 */
[----:B------:R-:W-:Y:S01]  /*3f90*/  IABS R6, R11 ;  /* 0x0000000b00067213 */ /* 0x000fe20000000000 */
[----:B------:R-:W3:Y:S01]  /*3fa0*/  MUFU.TANH R13, R71 ;  /* 0x00000047000d7308 */ /* 0x000ee20000002400 */
[----:B------:R-:W-:Y:S01]  /*3fb0*/  IMAD.MOV.U32 R11, RZ, RZ, R7 ;  /* 0x000000ffff0b7224 */ /* 0x000fe200078e0007 */
[----:B------:R-:W-:Y:S01]  /*3fc0*/  I2FP.F32.S32 R7, R8 ;  /* 0x0000000800077245 */ /* 0x000fe20000201400 */
[----:B------:R-:W-:Y:S01]  /*3fd0*/  IMAD.MOV.U32 R9, RZ, RZ, R12 ;  /* 0x000000ffff097224 */ /* 0x000fe200078e000c */
[----:B------:R-:W-:Y:S02]  /*3fe0*/  I2FP.F32.S32 R8, R10 ;  /* 0x0000000a00087245 */ /* 0x000fe40000201400 */
[----:B------:R-:W-:Y:S01]  /*3ff0*/  I2FP.F32.S32 R6, R6 ;  /* 0x0000000600067245 */ /* 0x000fe20000201400 */
[-C--:B-1----:R-:W-:Y:S01]  /*4000*/  FFMA.FTZ R22, R7, -R100.reuse, R22 ;  /* 0x8000006407167223 */ /* 0x082fe20000010016 */
[----:B------:R-:W1:Y:S01]  /*4010*/  MUFU.TANH R18, R68 ;  /* 0x0000004400127308 */ /* 0x000e620000002400 */
[----:B------:R-:W-:Y:S01]  /*4020*/  I2FP.F32.S32 R7, R9 ;  /* 0x0000000900077245 */ /* 0x000fe20000201400 */
[----:B--2---:R-:W-:Y:S01]  /*4030*/  FFMA.FTZ R21, R8, -R100, R19 ;  /* 0x8000006408157223 */ /* 0x004fe20000010013 */
[----:B------:R-:W-:Y:S01]  /*4040*/  I2FP.F32.S32 R10, R11 ;  /* 0x0000000b000a7245 */ /* 0x000fe20000201400 */
[----:B------:R-:W-:Y:S01]  /*4050*/  IMAD.IADD R11, R3, 0x1, -R30 ;  /* 0x00000001030b7824 */ /* 0x000fe200078e0a1e */
[----:B------:R-:W-:-:S02]  /*4060*/  IADD3 R8, -R30, R5, RZ ;  /* 0x000000051e087210 */ /* 0x000fc40007ffe1ff */
[----:B------:R-:W-:Y:S01]  /*4070*/  FSEL R65, R46, -INF , !P1 ;  /* 0xff8000002e417808 */ /* 0x000fe20004800000 */
[----:B------:R-:W2:Y:S01]  /*4080*/  MUFU.TANH R14, R69 ;  /* 0x00000045000e7308 */ /* 0x000ea20000002400 */
[----:B---3--:R-:W-:Y:S01]  /*4090*/  FFMA.FTZ R19, R6, -R100, R13 ;  /* 0x8000006406137223 */ /* 0x008fe2000001000d */
[--C-:B------:R-:W-:Y:S01]  /*40a0*/  IMAD.IADD R6, R3, 0x1, -R29.reuse ;  /* 0x0000000103067824 */ /* 0x100fe200078e0a1d */
[----:B------:R-:W-:Y:S02]  /*40b0*/  IABS R8, R8 ;  /* 0x0000000800087213 */ /* 0x000fe40000000000 */
[----:B------:R-:W-:Y:S02]  /*40c0*/  IABS R12, R11 ;  /* 0x0000000b000c7213 */ /* 0x000fe40000000000 */
[----:B------:R-:W-:Y:S01]  /*40d0*/  IABS R6, R6 ;  /* 0x0000000600067213 */ /* 0x000fe20000000000 */
[----:B------:R-:W-:Y:S01]  /*40e0*/  MUFU.TANH R37, R70 ;  /* 0x0000004600257308 */ /* 0x000fe20000002400 */
[----:B-1----:R-:W-:Y:S01]  /*40f0*/  FFMA.FTZ R18, R7, -R100, R18 ;  /* 0x8000006407127223 */ /* 0x002fe20000010012 */
[----:B------:R-:W-:Y:S01]  /*4100*/  IMAD.IADD R7, R4, 0x1, -R29 ;  /* 0x0000000104077824 */ /* 0x000fe200078e0a1d */
[----:B------:R-:W-:Y:S01]  /*4110*/  FSEL R68, R17, -INF , !P0 ;  /* 0xff80000011447808 */ /* 0x000fe20004000000 */
[----:B------:R-:W-:Y:S01]  /*4120*/  IMAD.MOV.U32 R11, RZ, RZ, R6 ;  /* 0x000000ffff0b7224 */ /* 0x000fe200078e0006 */
[----:B------:R-:W-:-:S02]  /*4130*/  ISETP.GE.AND P0, PT, R30, R101, PT ;  /* 0x000000651e00720c */ /* 0x000fc40003f06270 */
[----:B------:R-:W-:Y:S01]  /*4140*/  IABS R9, R7 ;  /* 0x0000000700097213 */ /* 0x000fe20000000000 */
[----:B------:R-:W1:Y:S01]  /*4150*/  MUFU.TANH R16, R73 ;  /* 0x0000004900107308 */ /* 0x000e620000002400 */
[----:B--2---:R-:W-:Y:S01]  /*4160*/  FFMA.FTZ R20, R10, -R100, R14 ;  /* 0x800000640a147223 */ /* 0x004fe2000001000e */
[----:B------:R-:W-:Y:S01]  /*4170*/  IMAD.IADD R10, R4, 0x1, -R30 ;  /* 0x00000001040a7824 */ /* 0x000fe200078e0a1e */
[----:B------:R-:W-:Y:S02]  /*4180*/  I2FP.F32.S32 R11, R11 ;  /* 0x0000000b000b7245 */ /* 0x000fe40000201400 */
[----:B------:R-:W-:Y:S02]  /*4190*/  FSEL R132, R40, -INF , !P1 ;  /* 0xff80000028847808 */ /* 0x000fe40004800000 */
[----:B------:R-:W-:Y:S01]  /*41a0*/  IABS R7, R10 ;  /* 0x0000000a00077213 */ /* 0x000fe20000000000 */
[----:B------:R-:W2:Y:S01]  /*41b0*/  MUFU.TANH R13, R76 ;  /* 0x0000004c000d7308 */ /* 0x000ea20000002400 */
[----:B------:R-:W-:Y:S01]  /*41c0*/  IMAD.MOV.U32 R10, RZ, RZ, R8 ;  /* 0x000000ffff0a7224 */ /* 0x000fe200078e0008 */
[----:B------:R-:W-:Y:S01]  /*41d0*/  FSEL R66, R39, -INF , !P1 ;  /* 0xff80000027427808 */ /* 0x000fe20004800000 */
[----:B------:R-:W-:Y:S01]  /*41e0*/  IMAD.MOV.U32 R8, RZ, RZ, R12 ;  /* 0x000000ffff087224 */ /* 0x000fe200078e000c */
[----:B------:R-:W-:Y:S01]  /*41f0*/  MOV R6, R7 ;  /* 0x0000000700067202 */ /* 0x000fe20000000f00 */
[----:B------:R-:W-:Y:S01]  /*4200*/  VIADD R12, R28, 0x21 ;  /* 0x000000211c0c7836 */ /* 0x000fe20000000000 */
[----:B------:R-:W-:-:S02]  /*4210*/  I2FP.F32.S32 R7, R9 ;  /* 0x0000000900077245 */ /* 0x000fc40000201400 */
[----:B------:R-:W3:Y:S01]  /*4220*/  MUFU.TANH R15, R74 ;  /* 0x0000004a000f7308 */ /* 0x000ee20000002400 */
[----:B------:R-:W-:Y:S01]  /*4230*/  I2FP.F32.S32 R10, R10 ;  /* 0x0000000a000a7245 */ /* 0x000fe20000201400 */
[-C--:B-1----:R-:W-:Y:S01]  /*4240*/  FFMA.FTZ R16, R11, -R100.reuse, R16 ;  /* 0x800000640b107223 */ /* 0x082fe20000010010 */
[----:B------:R-:W-:Y:S01]  /*4250*/  FFMA.FTZ R17, R7, -R100, R37 ;  /* 0x8000006407117223 */ /* 0x000fe20000010025 */
[----:B------:R-:W-:Y:S01]  /*4260*/  I2FP.F32.S32 R7, R6 ;  /* 0x0000000600077245 */ /* 0x000fe20000201400 */
[C---:B------:R-:W-:Y:S01]  /*4270*/  VIADD R11, R28.reuse, 0x28 ;  /* 0x000000281c0b7836 */ /* 0x040fe20000000000 */
[----:B------:R-:W-:Y:S01]  /*4280*/  I2FP.F32.S32 R6, R8 ;  /* 0x0000000800067245 */ /* 0x000fe20000201400 */
[C---:B------:R-:W-:Y:S01]  /*4290*/  VIADD R8, R28.reuse, 0x31 ;  /* 0x000000311c087836 */ /* 0x040fe20000000000 */
[----:B------:R-:W1:Y:S01]  /*42a0*/  MUFU.TANH R14, R75 ;  /* 0x0000004b000e7308 */ /* 0x000e620000002400 */
[----:B------:R-:W-:Y:S02]  /*42b0*/  IADD3 R9, R28, 0x30, RZ ;  /* 0x000000301c097810 */ /* 0x000fe40007ffe0ff */
[-C--:B--2---:R-:W-:Y:S01]  /*42c0*/  FFMA.FTZ R13, R6, -R100.reuse, R13 ;  /* 0x80000064060d7223 */ /* 0x084fe2000001000d */
[----:B------:R-:W-:Y:S01]  /*42d0*/  VIADD R6, R28, 0x39 ;  /* 0x000000391c067836 */ /* 0x000fe20000000000 */
[----:B------:R-:W-:Y:S01]  /*42e0*/  FSEL R69, R38, -INF , !P1 ;  /* 0xff80000026457808 */ /* 0x000fe20004800000 */
[----:B------:R-:W-:Y:S01]  /*42f0*/  IMAD.IADD R30, R4, 0x1, -R9 ;  /* 0x00000001041e7824 */ /* 0x000fe200078e0a09 */
[-C--:B------:R-:W-:Y:S01]  /*4300*/  ISETP.GE.AND P1, PT, R29, R101.reuse, PT ;  /* 0x000000651d00720c */ /* 0x080fe20003f26270 */
[----:B------:R2:W-:Y:S01]  /*4310*/  MUFU.TANH R73, R78 ;  /* 0x0000004e00497308 */ /* 0x0005e20000002400 */
[-C--:B---3--:R-:W-:Y:S01]  /*4320*/  FFMA.FTZ R15, R10, -R100.reuse, R15 ;  /* 0x800000640a0f7223 */ /* 0x088fe2000001000f */
[----:B------:R-:W-:Y:S01]  /*4330*/  VIADD R10, R28, 0x29 ;  /* 0x000000291c0a7836 */ /* 0x000fe20000000000 */
[----:B------:R-:W-:Y:S01]  /*4340*/  FSEL R61, R36, -INF , !P5 ;  /* 0xff800000243d7808 */ /* 0x000fe20006800000 */
[C---:B------:R-:W-:Y:S01]  /*4350*/  IMAD.IADD R40, R4.reuse, 0x1, -R8 ;  /* 0x0000000104287824 */ /* 0x040fe200078e0a08 */
[----:B------:R-:W-:Y:S01]  /*4360*/  FSEL R70, R23, -INF , !P3 ;  /* 0xff80000017467808 */ /* 0x000fe20005800000 */
[----:B------:R-:W-:Y:S01]  /*4370*/  IMAD.IADD R49, R4, 0x1, -R6 ;  /* 0x0000000104317824 */ /* 0x000fe200078e0a06 */
[----:B------:R-:W-:Y:S01]  /*4380*/  FSEL R178, R21, -INF , !P2 ;  /* 0xff80000015b27808 */ /* 0x000fe20005000000 */
[----:B------:R3:W4:Y:S01]  /*4390*/  MUFU.TANH R36, R56 ;  /* 0x0000003800247308 */ /* 0x0007220000002400 */
[----:B-1----:R-:W-:Y:S01]  /*43a0*/  FFMA.FTZ R14, R7, -R100, R14 ;  /* 0x80000064070e7223 */ /* 0x002fe2000001000e */
[----:B------:R-:W-:Y:S01]  /*43b0*/  VIADD R7, R28, 0x38 ;  /* 0x000000381c077836 */ /* 0x000fe20000000000 */
[----:B------:R-:W-:Y:S01]  /*43c0*/  FSEL R199, R13, -INF , !P0 ;  /* 0xff8000000dc77808 */ /* 0x000fe20004000000 */
[--C-:B------:R-:W-:Y:S01]  /*43d0*/  IMAD.IADD R13, R0, 0x1, -R12.reuse ;  /* 0x00000001000d7824 */ /* 0x100fe200078e0a0c */
[----:B------:R-:W-:Y:S01]  /*43e0*/  FSEL R126, R42, -INF , !P5 ;  /* 0xff8000002a7e7808 */ /* 0x000fe20006800000 */
[C---:B------:R-:W-:Y:S01]  /*43f0*/  IMAD.IADD R21, R4.reuse, 0x1, -R12 ;  /* 0x0000000104157824 */ /* 0x040fe200078e0a0c */
[----:B------:R-:W-:Y:S01]  /*4400*/  FSEL R57, R41, -INF , !P5 ;  /* 0xff80000029397808 */ /* 0x000fe20006800000 */
[C---:B------:R-:W-:Y:S01]  /*4410*/  IMAD.IADD R28, R4.reuse, 0x1, -R10 ;  /* 0x00000001041c7824 */ /* 0x040fe200078e0a0a */
[----:B------:R-:W-:Y:S01]  /*4420*/  FSEL R127, R35, -INF , !P6 ;  /* 0xff800000237f7808 */ /* 0x000fe20007000000 */
[----:B------:R-:W-:Y:S01]  /*4430*/  IMAD.IADD R50, R4, 0x1, -R7 ;  /* 0x0000000104327824 */ /* 0x000fe200078e0a07 */
[----:B------:R-:W-:Y:S01]  /*4440*/  FSEL R64, R33, -INF , !P6 ;  /* 0xff80000021407808 */ /* 0x000fe20007000000 */
[----:B------:R-:W-:Y:S01]  /*4450*/  IMAD.IADD R35, R3, 0x1, -R9 ;  /* 0x0000000103237824 */ /* 0x000fe200078e0a09 */
[----:B--2---:R-:W-:Y:S01]  /*4460*/  FSEL R78, R22, -INF , !P3 ;  /* 0xff800000164e7808 */ /* 0x004fe20005800000 */
[C---:B------:R-:W-:Y:S01]  /*4470*/  IMAD.IADD R22, R5.reuse, 0x1, -R11 ;  /* 0x0000000105167824 */ /* 0x040fe200078e0a0b */
[----:B------:R-:W-:Y:S01]  /*4480*/  FSEL R71, R20, -INF , !P2 ;  /* 0xff80000014477808 */ /* 0x000fe20005000000 */
[----:B------:R-:W-:Y:S01]  /*4490*/  IMAD.IADD R20, R5, 0x1, -R12 ;  /* 0x0000000105147824 */ /* 0x000fe200078e0a0c */
[----:B---3--:R-:W-:Y:S01]  /*44a0*/  FSEL R56, R34, -INF , !P6 ;  /* 0xff80000022387808 */ /* 0x008fe20007000000 */
[C---:B------:R-:W-:Y:S01]  /*44b0*/  IMAD.IADD R48, R3.reuse, 0x1, -R8 ;  /* 0x0000000103307824 */ /* 0x040fe200078e0a08 */
[----:B------:R-:W-:Y:S01]  /*44c0*/  FSEL R180, R14, -INF , !P0 ;  /* 0xff8000000eb47808 */ /* 0x000fe20004000000 */
[----:B------:R-:W-:Y:S01]  /*44d0*/  IMAD.IADD R46, R3, 0x1, -R6 ;  /* 0x00000001032e7824 */ /* 0x000fe200078e0a06 */
[----:B------:R-:W-:Y:S01]  /*44e0*/  IADD3 R23, -R11, R4, RZ ;  /* 0x000000040b177210 */ /* 0x000fe20007ffe1ff */
[----:B------:R-:W-:Y:S01]  /*44f0*/  FMUL.FTZ R4, R84, UR5 ;  /* 0x0000000554047c20 */ /* 0x000fe20008410000 */
[-C--:B------:R-:W-:Y:S01]  /*4500*/  ISETP.GE.AND P5, PT, R12, R101.reuse, PT ;  /* 0x000000650c00720c */ /* 0x080fe20003fa6270 */
[----:B------:R-:W-:Y:S01]  /*4510*/  IMAD.IADD R12, R3, 0x1, -R12 ;  /* 0x00000001030c7824 */ /* 0x000fe200078e0a0c */
[----:B------:R-:W-:Y:S01]  /*4520*/  ISETP.GE.AND P6, PT, R11, R101, PT ;  /* 0x000000650b00720c */ /* 0x000fe20003fc6270 */
[----:B------:R-:W-:Y:S01]  /*4530*/  IMAD.IADD R37, R5, 0x1, -R8 ;  /* 0x0000000105257824 */ /* 0x000fe200078e0a08 */
[----:B------:R-:W-:Y:S01]  /*4540*/  FSEL R148, R27, -INF , !P4 ;  /* 0xff8000001b947808 */ /* 0x000fe20006000000 */
[--C-:B------:R-:W-:Y:S01]  /*4550*/  IMAD.IADD R27, R3, 0x1, -R10.reuse ;  /* 0x00000001031b7824 */ /* 0x100fe200078e0a0a */
[----:B------:R-:W-:Y:S01]  /*4560*/  FSEL R124, R47, -INF , !P2 ;  /* 0xff8000002f7c7808 */ /* 0x000fe20005000000 */
[----:B------:R-:W-:Y:S01]  /*4570*/  IMAD.IADD R38, R5, 0x1, -R7 ;  /* 0x0000000105267824 */ /* 0x000fe200078e0a07 */
[----:B------:R-:W-:Y:S01]  /*4580*/  IADD3 R14, R0, -R11, RZ ;  /* 0x8000000b000e7210 */ /* 0x000fe20007ffe0ff */
[----:B------:R-:W-:Y:S01]  /*4590*/  IMAD.IADD R11, R3, 0x1, -R11 ;  /* 0x00000001030b7824 */ /* 0x000fe200078e0a0b */
[----:B------:R-:W-:Y:S01]  /*45a0*/  FSEL R96, R16, -INF , !P1 ;  /* 0xff80000010607808 */ /* 0x000fe20004800000 */
[C---:B------:R-:W-:Y:S01]  /*45b0*/  IMAD.IADD R16, R0.reuse, 0x1, -R9 ;  /* 0x0000000100107824 */ /* 0x040fe200078e0a09 */
[----:B------:R-:W-:Y:S01]  /*45c0*/  FSEL R203, R15, -INF , !P0 ;  /* 0xff8000000fcb7808 */ /* 0x000fe20004000000 */
[--C-:B------:R-:W-:Y:S01]  /*45d0*/  IMAD.IADD R15, R0, 0x1, -R10.reuse ;  /* 0x00000001000f7824 */ /* 0x100fe200078e0a0a */
[----:B------:R-:W-:Y:S01]  /*45e0*/  IADD3 R47, -R7, R3, RZ ;  /* 0x00000003072f7210 */ /* 0x000fe20007ffe1ff */
[----:B------:R-:W-:Y:S01]  /*45f0*/  FMUL.FTZ R3, R85, UR5 ;  /* 0x0000000555037c20 */ /* 0x000fe20008410000 */
[----:B------:R-:W-:Y:S01]  /*4600*/  FSEL R177, R24, -INF , !P3 ;  /* 0xff80000018b17808 */ /* 0x000fe20005800000 */
[----:B------:R-:W-:Y:S01]  /*4610*/  IMAD.IADD R24, R5, 0x1, -R10 ;  /* 0x0000000105187824 */ /* 0x000fe200078e0a0a */
[C---:B------:R-:W-:Y:S01]  /*4620*/  ISETP.GE.AND P3, PT, R9.reuse, R101, PT ;  /* 0x000000650900720c */ /* 0x040fe20003f66270 */
[----:B------:R-:W-:Y:S01]  /*4630*/  MUFU.TANH R33, R58 ;  /* 0x0000003a00217308 */ /* 0x000fe20000002400 */
[-C--:B------:R-:W-:Y:S01]  /*4640*/  IADD3 R29, -R9, R5.reuse, RZ ;  /* 0x00000005091d7210 */ /* 0x080fe20007ffe1ff */
[----:B------:R-:W-:Y:S01]  /*4650*/  FMUL.FTZ R41, R113, UR5 ;  /* 0x0000000571297c20 */ /* 0x000fe20008410000 */
[----:B------:R-:W-:Y:S01]  /*4660*/  IADD3 R39, -R6, R5, RZ ;  /* 0x0000000506277210 */ /* 0x000fe20007ffe1ff */
[----:B------:R-:W-:Y:S01]  /*4670*/  FMUL.FTZ R84, R111, UR5 ;  /* 0x000000056f547c20 */ /* 0x000fe20008410000 */
[----:B------:R-:W-:-:S02]  /*4680*/  IABS R5, R13 ;  /* 0x0000000d00057213 */ /* 0x000fc40000000000 */
[----:B------:R-:W-:Y:S01]  /*4690*/  FSEL R67, R26, -INF , !P4 ;  /* 0xff8000001a437808 */ /* 0x000fe20006000000 */
[----:B------:R1:W-:Y:S01]  /*46a0*/  MUFU.TANH R9, R4 ;  /* 0x0000000400097308 */ /* 0x0003e20000002400 */
[----:B------:R-:W-:Y:S02]  /*46b0*/  FSEL R179, R18, -INF , !P1 ;  /* 0xff80000012b37808 */ /* 0x000fe40004800000 */
[----:B------:R-:W-:Y:S02]  /*46c0*/  FSEL R202, R43, -INF , !P0 ;  /* 0xff8000002bca7808 */ /* 0x000fe40004000000 */
[----:B------:R-:W-:Y:S02]  /*46d0*/  ISETP.GE.AND P0, PT, R6, R101, PT ;  /* 0x000000650600720c */ /* 0x000fe40003f06270 */
[C---:B------:R-:W-:Y:S01]  /*46e0*/  IADD3 R18, R0.reuse, -R6, RZ ;  /* 0x8000000600127210 */ /* 0x040fe20007ffe0ff */
[----:B------:R2:W-:Y:S01]  /*46f0*/  MUFU.TANH R26, R3 ;  /* 0x00000003001a7308 */ /* 0x0005e20000002400 */
[----:B------:R-:W-:Y:S01]  /*4700*/  FSEL R92, R19, -INF , !P2 ;  /* 0xff800000135c7808 */ /* 0x000fe20005000000 */
[----:B------:R-:W-:Y:S01]  /*4710*/  IMAD.IADD R19, R0, 0x1, -R7 ;  /* 0x0000000100137824 */ /* 0x000fe200078e0a07 */
[----:B------:R-:W-:-:S02]  /*4720*/  FSEL R125, R44, -INF , !P1 ;  /* 0xff8000002c7d7808 */ /* 0x000fc40004800000 */
[----:B------:R-:W-:Y:S01]  /*4730*/  FSEL R76, R17, -INF , !P1 ;  /* 0xff800000114c7808 */ /* 0x000fe20004800000 */
[----:B------:R-:W-:Y:S01]  /*4740*/  IMAD.IADD R17, R0, 0x1, -R8 ;  /* 0x0000000100117824 */ /* 0x000fe200078e0a08 */
[----:B------:R-:W-:Y:S01]  /*4750*/  IABS R6, R16 ;  /* 0x0000001000067213 */ /* 0x000fe20000000000 */
[----:B------:R-:W3:Y:S01]  /*4760*/  MUFU.TANH R79, R72 ;  /* 0x00000048004f7308 */ /* 0x000ee20000002400 */
[----:B-1----:R-:W-:Y:S01]  /*4770*/  IABS R4, R14 ;  /* 0x0000000e00047213 */ /* 0x002fe20000000000 */
[----:B------:R-:W-:Y:S01]  /*4780*/  IMAD.IADD R0, R153, 0x1, R80 ;  /* 0x0000000199007824 */ /* 0x000fe200078e0250 */
[-C--:B------:R-:W-:Y:S01]  /*4790*/  ISETP.GE.AND P1, PT, R7, R101.reuse, PT ;  /* 0x000000650700720c */ /* 0x080fe20003f26270 */
[----:B------:R-:W-:Y:S01]  /*47a0*/  IMAD.MOV.U32 R7, RZ, RZ, R5 ;  /* 0x000000ffff077224 */ /* 0x000fe200078e0005 */
[----:B------:R-:W-:Y:S01]  /*47b0*/  ISETP.GE.AND P2, PT, R8, R101, PT ;  /* 0x000000650800720c */ /* 0x000fe20003f46270 */
[----:B------:R-:W-:Y:S02]  /*47c0*/  IMAD.MOV.U32 R5, RZ, RZ, R4 ;  /* 0x000000ffff057224 */ /* 0x000fe400078e0004 */
[----:B------:R-:W-:Y:S01]  /*47d0*/  FMUL.FTZ R8, R86, UR5 ;  /* 0x0000000556087c20 */ /* 0x000fe20008410000 */
[----:B------:R1:W-:Y:S01]  /*47e0*/  MUFU.TANH R75, R77 ;  /* 0x0000004d004b7308 */ /* 0x0003e20000002400 */
[----:B--2---:R-:W-:Y:S01]  /*47f0*/  IABS R3, R15 ;  /* 0x0000000f00037213 */ /* 0x004fe20000000000 */
[----:B------:R-:W-:Y:S01]  /*4800*/  FMUL.FTZ R80, R108, UR5 ;  /* 0x000000056c507c20 */ /* 0x000fe20008410000 */
[----:B------:R-:W-:-:S02]  /*4810*/  I2FP.F32.S32 R5, R5 ;  /* 0x0000000500057245 */ /* 0x000fc40000201400 */
[----:B------:R-:W-:Y:S01]  /*4820*/  MOV R4, R3 ;  /* 0x0000000300047202 */ /* 0x000fe20000000f00 */
[----:B------:R-:W-:Y:S01]  /*4830*/  IMAD.MOV.U32 R3, RZ, RZ, R6 ;  /* 0x000000ffff037224 */ /* 0x000fe200078e0006 */
[----:B------:R-:W-:Y:S01]  /*4840*/  I2FP.F32.S32 R7, R7 ;  /* 0x0000000700077245 */ /* 0x000fe20000201400 */
[----:B----4-:R-:W-:Y:S01]  /*4850*/  FFMA.FTZ R44, R5, -R100, R36 ;  /* 0x80000064052c7223 */ /* 0x010fe20000010024 */
[----:B------:R-:W-:Y:S01]  /*4860*/  I2FP.F32.S32 R4, R4 ;  /* 0x0000000400047245 */ /* 0x000fe20000201400 */
[----:B------:R2:W-:Y:S01]  /*4870*/  MUFU.TANH R16, R8 ;  /* 0x0000000800107308 */ /* 0x0005e20000002400 */
[----:B------:R-:W-:Y:S01]  /*4880*/  I2FP.F32.S32 R3, R3 ;  /* 0x0000000300037245 */ /* 0x000fe20000201400 */
[-C--:B---3--:R-:W-:Y:S01]  /*4890*/  FFMA.FTZ R45, R7, -R100.reuse, R79 ;  /* 0x80000064072d7223 */ /* 0x088fe2000001004f */
[----:B------:R-:W-:Y:S01]  /*48a0*/  IABS R5, R17 ;  /* 0x0000001100057213 */ /* 0x000fe20000000000 */
[-C--:B------:R-:W-:Y:S01]  /*48b0*/  FFMA.FTZ R43, R4, -R100.reuse, R33 ;  /* 0x80000064042b7223 */ /* 0x080fe20000010021 */
[----:B------:R-:W-:Y:S01]  /*48c0*/  IABS R4, R19 ;  /* 0x0000001300047213 */ /* 0x000fe20000000000 */
[----:B------:R-:W-:Y:S01]  /*48d0*/  FFMA.FTZ R42, R3, -R100, R9 ;  /* 0x80000064032a7223 */ /* 0x000fe20000010009 */
[----:B-1----:R-:W-:Y:S01]  /*48e0*/  FSEL R77, R25, -INF , !P4 ;  /* 0xff800000194d7808 */ /* 0x002fe20006000000 */
[----:B------:R-:W-:Y:S01]  /*48f0*/  FMUL.FTZ R25, R89, UR5 ;  /* 0x0000000559197c20 */ /* 0x000fe20008410000 */
[----:B------:R-:W-:Y:S01]  /*4900*/  ISETP.GE.AND P4, PT, R10, R101, PT ;  /* 0x000000650a00720c */ /* 0x000fe20003f86270 */
[----:B------:R-:W-:Y:S01]  /*4910*/  FMUL.FTZ R10, R88, UR5 ;  /* 0x00000005580a7c20 */ /* 0x000fe20008410000 */
[----:B------:R-:W-:Y:S01]  /*4920*/  IABS R3, R18 ;  /* 0x0000001200037213 */ /* 0x000fe20000000000 */
[----:B------:R-:W1:Y:S01]  /*4930*/  MUFU.TANH R9, R25 ;  /* 0x0000001900097308 */ /* 0x000e620000002400 */
[----:B------:R-:W-:-:S02]  /*4940*/  IMAD.MOV.U32 R6, RZ, RZ, R5 ;  /* 0x000000ffff067224 */ /* 0x000fc400078e0005 */
[----:B------:R-:W-:Y:S01]  /*4950*/  FMUL.FTZ R72, R91, UR5 ;  /* 0x000000055b487c20 */ /* 0x000fe20008410000 */
[----:B------:R-:W-:Y:S01]  /*4960*/  IMAD.MOV.U32 R5, RZ, RZ, R4 ;  /* 0x000000ffff057224 */ /* 0x000fe200078e0004 */
[----:B------:R-:W-:Y:S01]  /*4970*/  IABS R4, R20 ;  /* 0x0000001400047213 */ /* 0x000fe20000000000 */
[----:B------:R-:W-:Y:S01]  /*4980*/  IMAD.MOV.U32 R7, RZ, RZ, R3 ;  /* 0x000000ffff077224 */ /* 0x000fe200078e0003 */
[----:B------:R-:W-:Y:S01]  /*4990*/  I2FP.F32.S32 R6, R6 ;  /* 0x0000000600067245 */ /* 0x000fe20000201400 */
[----:B------:R-:W3:Y:S01]  /*49a0*/  MUFU.TANH R10, R10 ;  /* 0x0000000a000a7308 */ /* 0x000ee20000002400 */
[----:B--2---:R-:W-:Y:S02]  /*49b0*/  I2FP.F32.S32 R8, R5 ;  /* 0x0000000500087245 */ /* 0x004fe40000201400 */
[----:B------:R-:W-:Y:S01]  /*49c0*/  I2FP.F32.S32 R5, R7 ;  /* 0x0000000700057245 */ /* 0x000fe20000201400 */
[----:B------:R-:W-:Y:S01]  /*49d0*/  FFMA.FTZ R36, R6, -R100, R26 ;  /* 0x8000006406247223 */ /* 0x000fe2000001001a */
[----:B------:R-:W-:-:S02]  /*49e0*/  I2FP.F32.S32 R4, R4 ;  /* 0x0000000400047245 */ /* 0x000fc40000201400 */
[----:B------:R-:W-:Y:S01]  /*49f0*/  IABS R6, R22 ;  /* 0x0000001600067213 */ /* 0x000fe20000000000 */
[----:B------:R2:W-:Y:S01]  /*4a00*/  MUFU.TANH R58, R82 ;  /* 0x00000052003a7308 */ /* 0x0005e20000002400 */
[----:B-1----:R-:W-:Y:S01]  /*4a10*/  FFMA.FTZ R33, R5, -R100, R9 ;  /* 0x8000006405217223 */ /* 0x002fe20000010009 */
[----:B------:R-:W-:Y:S02]  /*4a20*/  IABS R5, R23 ;  /* 0x0000001700057213 */ /* 0x000fe40000000000 */
[----:B------:R-:W-:Y:S02]  /*4a30*/  MOV R7, R6 ;  /* 0x0000000600077202 */ /* 0x000fe40000000f00 */
[----:B------:R-:W-:Y:S01]  /*4a40*/  IABS R3, R21 ;  /* 0x0000001500037213 */ /* 0x000fe20000000000 */
[----:B------:R-:W-:Y:S01]  /*4a50*/  IMAD.MOV.U32 R6, RZ, RZ, R5 ;  /* 0x000000ffff067224 */ /* 0x000fe200078e0005 */
[----:B------:R1:W-:Y:S01]  /*4a60*/  MUFU.TANH R15, R32 ;  /* 0x00000020000f7308 */ /* 0x0003e20000002400 */
[----:B---3--:R-:W-:Y:S01]  /*4a70*/  FFMA.FTZ R34, R8, -R100, R10 ;  /* 0x8000006408227223 */ /* 0x008fe2000001000a */
[----:B------:R-:W-:-:S02]  /*4a80*/  IABS R8, R24 ;  /* 0x0000001800087213 */ /* 0x000fc40000000000 */
[----:B------:R-:W-:Y:S02]  /*4a90*/  I2FP.F32.S32 R3, R3 ;  /* 0x0000000300037245 */ /* 0x000fe40000201400 */
[----:B------:R-:W-:Y:S01]  /*4aa0*/  I2FP.F32.S32 R7, R7 ;  /* 0x0000000700077245 */ /* 0x000fe20000201400 */
[----:B------:R-:W-:Y:S01]  /*4ab0*/  IMAD.MOV.U32 R5, RZ, RZ, R8 ;  /* 0x000000ffff057224 */ /* 0x000fe200078e0008 */
[----:B------:R-:W3:Y:S01]  /*4ac0*/  MUFU.TANH R59, R59 ;  /* 0x0000003b003b7308 */ /* 0x000ee20000002400 */
[----:B------:R-:W-:Y:S01]  /*4ad0*/  I2FP.F32.S32 R6, R6 ;  /* 0x0000000600067245 */ /* 0x000fe20000201400 */
[----:B--2---:R-:W-:Y:S01]  /*4ae0*/  FMUL.FTZ R82, R109, UR5 ;  /* 0x000000056d527c20 */ /* 0x004fe20008410000 */
[----:B------:R-:W-:Y:S02]  /*4af0*/  FSEL R168, R45, -INF , !P5 ;  /* 0xff8000002da87808 */ /* 0x000fe40006800000 */
[----:B------:R-:W-:Y:S02]  /*4b00*/  FSEL R169, R44, -INF , !P6 ;  /* 0xff8000002ca97808 */ /* 0x000fe40007000000 */
[----:B------:R-:W-:Y:S01]  /*4b10*/  FSEL R170, R43, -INF , !P4 ;  /* 0xff8000002baa7808 */ /* 0x000fe20006000000 */
[----:B------:R-:W2:Y:S01]  /*4b20*/  MUFU.TANH R54, R83 ;  /* 0x0000005300367308 */ /* 0x000ea20000002400 */
[----:B-1----:R-:W-:Y:S01]  /*4b30*/  FFMA.FTZ R32, R4, -R100, R75 ;  /* 0x8000006404207223 */ /* 0x002fe2000001004b */
[----:B------:R-:W-:-:S02]  /*4b40*/  IABS R4, R12 ;  /* 0x0000000c00047213 */ /* 0x000fc40000000000 */
[----:B------:R-:W-:Y:S02]  /*4b50*/  FSEL R171, R42, -INF , !P3 ;  /* 0xff8000002aab7808 */ /* 0x000fe40005800000 */
[----:B------:R-:W-:Y:S02]  /*4b60*/  I2FP.F32.S32 R4, R4 ;  /* 0x0000000400047245 */ /* 0x000fe40000201400 */
[----:B------:R-:W-:Y:S01]  /*4b70*/  MUFU.TANH R53, R94 ;  /* 0x0000005e00357308 */ /* 0x000fe20000002400 */
[-C--:B---3--:R-:W-:Y:S01]  /*4b80*/  FFMA.FTZ R24, R7, -R100.reuse, R59 ;  /* 0x8000006407187223 */ /* 0x088fe2000001003b */
[----:B------:R-:W-:Y:S01]  /*4b90*/  FSEL R184, R32, -INF , !P5 ;  /* 0xff80000020b87808 */ /* 0x000fe20006800000 */
[----:B------:R-:W-:Y:S01]  /*4ba0*/  FFMA.FTZ R25, R4, -R100, R81 ;  /* 0x8000006404197223 */ /* 0x000fe20000010051 */
[----:B------:R-:W-:Y:S02]  /*4bb0*/  I2FP.F32.S32 R4, R5 ;  /* 0x0000000500047245 */ /* 0x000fe40000201400 */
[----:B------:R-:W-:-:S02]  /*4bc0*/  IABS R5, R29 ;  /* 0x0000001d00057213 */ /* 0x000fc40000000000 */
[----:B------:R1:W-:Y:S01]  /*4bd0*/  MUFU.TANH R13, R31 ;  /* 0x0000001f000d7308 */ /* 0x0003e20000002400 */
[----:B------:R-:W-:Y:S01]  /*4be0*/  FFMA.FTZ R21, R4, -R100, R58 ;  /* 0x8000006404157223 */ /* 0x000fe2000001003a */
[----:B------:R-:W-:Y:S01]  /*4bf0*/  IABS R4, R28 ;  /* 0x0000001c00047213 */ /* 0x000fe20000000000 */
[----:B--2---:R-:W-:Y:S01]  /*4c00*/  FFMA.FTZ R23, R6, -R100, R54 ;  /* 0x8000006406177223 */ /* 0x004fe20000010036 */
[----:B------:R-:W-:Y:S01]  /*4c10*/  IABS R6, R30 ;  /* 0x0000001e00067213 */ /* 0x000fe20000000000 */
[----:B------:R-:W-:Y:S01]  /*4c20*/  FMUL.FTZ R83, R110, UR5 ;  /* 0x000000056e537c20 */ /* 0x000fe20008410000 */
[----:B------:R-:W-:Y:S01]  /*4c30*/  FSEL R107, R25, -INF , !P5 ;  /* 0xff800000196b7808 */ /* 0x000fe20006800000 */
[----:B------:R-:W-:Y:S01]  /*4c40*/  IMAD.MOV.U32 R7, RZ, RZ, R4 ;  /* 0x000000ffff077224 */ /* 0x000fe200078e0004 */
[----:B------:R-:W2:Y:S01]  /*4c50*/  MUFU.TANH R74, R93 ;  /* 0x0000005d004a7308 */ /* 0x000ea20000002400 */
[----:B------:R-:W-:Y:S01]  /*4c60*/  IMAD.MOV.U32 R4, RZ, RZ, R5 ;  /* 0x000000ffff047224 */ /* 0x000fe200078e0005 */
[----:B------:R-:W-:-:S02]  /*4c70*/  MOV R5, R6 ;  /* 0x0000000600057202 */ /* 0x000fc40000000f00 */
[----:B------:R-:W-:Y:S02]  /*4c80*/  I2FP.F32.S32 R7, R7 ;  /* 0x0000000700077245 */ /* 0x000fe40000201400 */
[----:B------:R-:W-:Y:S02]  /*4c90*/  I2FP.F32.S32 R4, R4 ;  /* 0x0000000400047245 */ /* 0x000fe40000201400 */
[----:B------:R-:W3:Y:S01]  /*4ca0*/  MUFU.TANH R60, R95 ;  /* 0x0000005f003c7308 */ /* 0x000ee20000002400 */
[-C--:B-1----:R-:W-:Y:S01]  /*4cb0*/  FFMA.FTZ R31, R3, -R100.reuse, R73 ;  /* 0x80000064031f7223 */ /* 0x082fe20000010049 */
[----:B------:R-:W-:Y:S01]  /*4cc0*/  IABS R3, R11 ;  /* 0x0000000b00037213 */ /* 0x000fe20000000000 */
[----:B------:R-:W-:Y:S01]  /*4cd0*/  FFMA.FTZ R16, R4, -R100, R16 ;  /* 0x8000006404107223 */ /* 0x000fe20000010010 */
[----:B------:R-:W-:Y:S02]  /*4ce0*/  IABS R4, R38 ;  /* 0x0000002600047213 */ /* 0x000fe40000000000 */
[----:B------:R-:W-:-:S02]  /*4cf0*/  I2FP.F32.S32 R3, R3 ;  /* 0x0000000300037245 */ /* 0x000fc40000201400 */
[----:B------:R-:W1:Y:S01]  /*4d00*/  MUFU.TANH R14, R51 ;  /* 0x00000033000e7308 */ /* 0x000e620000002400 */
[-C--:B--2---:R-:W-:Y:S01]  /*4d10*/  FFMA.FTZ R18, R7, -R100.reuse, R74 ;  /* 0x8000006407127223 */ /* 0x084fe2000001004a */
[----:B------:R-:W-:Y:S01]  /*4d20*/  IABS R7, R39 ;  /* 0x0000002700077213 */ /* 0x000fe20000000000 */
[----:B------:R-:W-:Y:S01]  /*4d30*/  FFMA.FTZ R22, R3, -R100, R53 ;  /* 0x8000006403167223 */ /* 0x000fe20000010035 */
[----:B------:R-:W-:Y:S02]  /*4d40*/  IABS R3, R27 ;  /* 0x0000001b00037213 */ /* 0x000fe40000000000 */
[----:B------:R-:W-:Y:S02]  /*4d50*/  FSEL R186, R24, -INF , !P6 ;  /* 0xff80000018ba7808 */ /* 0x000fe40007000000 */
[----:B------:R-:W-:Y:S01]  /*4d60*/  I2FP.F32.S32 R6, R3 ;  /* 0x0000000300067245 */ /* 0x000fe20000201400 */
[----:B------:R-:W-:Y:S01]  /*4d70*/  MUFU.TANH R10, R41 ;  /* 0x00000029000a7308 */ /* 0x000fe20000002400 */
[----:B------:R-:W-:-:S02]  /*4d80*/  I2FP.F32.S32 R3, R5 ;  /* 0x0000000500037245 */ /* 0x000fc40000201400 */
[----:B------:R-:W-:Y:S01]  /*4d90*/  IABS R5, R37 ;  /* 0x0000002500057213 */ /* 0x000fe20000000000 */
[----:B---3--:R-:W-:Y:S01]  /*4da0*/  FFMA.FTZ R17, R6, -R100, R60 ;  /* 0x8000006406117223 */ /* 0x008fe2000001003c */
[----:B------:R-:W-:Y:S01]  /*4db0*/  IABS R6, R40 ;  /* 0x0000002800067213 */ /* 0x000fe20000000000 */
[----:B------:R-:W-:Y:S01]  /*4dc0*/  FFMA.FTZ R15, R3, -R100, R15 ;  /* 0x80000064030f7223 */ /* 0x000fe2000001000f */
[----:B------:R-:W-:Y:S01]  /*4dd0*/  IABS R3, R35 ;  /* 0x0000002300037213 */ /* 0x000fe20000000000 */
[----:B------:R-:W2:Y:S01]  /*4de0*/  MUFU.TANH R11, R72 ;  /* 0x00000048000b7308 */ /* 0x000ea20000002400 */
[----:B------:R-:W-:Y:S01]  /*4df0*/  IMAD.MOV.U32 R8, RZ, RZ, R5 ;  /* 0x000000ffff087224 */ /* 0x000fe200078e0005 */
[----:B------:R-:W-:Y:S01]  /*4e00*/  FSEL R102, R23, -INF , !P6 ;  /* 0xff80000017667808 */ /* 0x000fe20007000000 */
[----:B------:R-:W-:Y:S01]  /*4e10*/  IMAD.MOV.U32 R5, RZ, RZ, R4 ;  /* 0x000000ffff057224 */ /* 0x000fe200078e0004 */
[----:B------:R-:W-:Y:S01]  /*4e20*/  I2FP.F32.S32 R4, R3 ;  /* 0x0000000300047245 */ /* 0x000fe20000201400 */
[----:B------:R-:W-:Y:S01]  /*4e30*/  IMAD.MOV.U32 R3, RZ, RZ, R7 ;  /* 0x000000ffff037224 */ /* 0x000fe200078e0007 */
[----:B------:R-:W-:-:S02]  /*4e40*/  I2FP.F32.S32 R7, R8 ;  /* 0x0000000800077245 */ /* 0x000fc40000201400 */
[----:B------:R-:W3:Y:S01]  /*4e50*/  MUFU.TANH R12, R55 ;  /* 0x00000037000c7308 */ /* 0x000ee20000002400 */
[-C--:B-1----:R-:W-:Y:S01]  /*4e60*/  FFMA.FTZ R14, R4, -R100.reuse, R14 ;  /* 0x80000064040e7223 */ /* 0x082fe2000001000e */
[----:B------:R-:W-:Y:S01]  /*4e70*/  I2FP.F32.S32 R4, R3 ;  /* 0x0000000300047245 */ /* 0x000fe20000201400 */
[----:B------:R-:W-:Y:S01]  /*4e80*/  FFMA.FTZ R13, R7, -R100, R13 ;  /* 0x80000064070d7223 */ /* 0x000fe2000001000d */
[----:B------:R-:W-:Y:S02]  /*4e90*/  I2FP.F32.S32 R3, R6 ;  /* 0x0000000600037245 */ /* 0x000fe40000201400 */
[----:B------:R-:W-:Y:S02]  /*4ea0*/  I2FP.F32.S32 R5, R5 ;  /* 0x0000000500057245 */ /* 0x000fe40000201400 */
[----:B------:R-:W-:Y:S01]  /*4eb0*/  MUFU.TANH R19, R84 ;  /* 0x0000005400137308 */ /* 0x000fe20000002400 */
[-C--:B--2---:R-:W-:Y:S01]  /*4ec0*/  FFMA.FTZ R11, R4, -R100.reuse, R11 ;  /* 0x80000064040b7223 */ /* 0x084fe2000001000b */
[----:B------:R-:W-:Y:S01]  /*4ed0*/  FFMA.FTZ R10, R3, -R100, R10 ;  /* 0x80000064030a7223 */ /* 0x000fe2000001000a */
[----:B------:R-:W-:-:S02]  /*4ee0*/  IABS R4, R49 ;  /* 0x0000003100047213 */ /* 0x000fc40000000000 */
[----:B------:R-:W-:Y:S02]  /*4ef0*/  IABS R3, R48 ;  /* 0x0000003000037213 */ /* 0x000fe40000000000 */
[----:B------:R-:W-:Y:S01]  /*4f00*/  IABS R6, R47 ;  /* 0x0000002f00067213 */ /* 0x000fe20000000000 */
[----:B------:R-:W1:Y:S01]  /*4f10*/  MUFU.TANH R41, R52 ;  /* 0x0000003400297308 */ /* 0x000e620000002400 */
[----:B---3--:R-:W-:Y:S01]  /*4f20*/  FFMA.FTZ R12, R5, -R100, R12 ;  /* 0x80000064050c7223 */ /* 0x008fe2000001000c */
[----:B------:R-:W-:Y:S02]  /*4f30*/  IABS R5, R50 ;  /* 0x0000003200057213 */ /* 0x000fe40000000000 */
[----:B------:R-:W-:Y:S02]  /*4f40*/  IABS R8, R46 ;  /* 0x0000002e00087213 */ /* 0x000fe40000000000 */
[----:B------:R-:W-:Y:S01]  /*4f50*/  MOV R7, R4 ;  /* 0x0000000400077202 */ /* 0x000fe20000000f00 */
[----:B------:R-:W-:Y:S01]  /*4f60*/  IMAD.MOV.U32 R4, RZ, RZ, R3 ;  /* 0x000000ffff047224 */ /* 0x000fe200078e0003 */
[----:B------:R-:W2:Y:S01]  /*4f70*/  MUFU.TANH R27, R80 ;  /* 0x00000050001b7308 */ /* 0x000ea20000002400 */
[----:B------:R-:W-:Y:S01]  /*4f80*/  IMAD.MOV.U32 R9, RZ, RZ, R5 ;  /* 0x000000ffff097224 */ /* 0x000fe200078e0005 */
[----:B------:R-:W-:Y:S01]  /*4f90*/  I2FP.F32.S32 R7, R7 ;  /* 0x0000000700077245 */ /* 0x000fe20000201400 */
[----:B------:R-:W-:Y:S01]  /*4fa0*/  IMAD.MOV.U32 R3, RZ, RZ, R6 ;  /* 0x000000ffff037224 */ /* 0x000fe200078e0006 */
[----:B------:R-:W-:Y:S01]  /*4fb0*/  I2FP.F32.S32 R6, R4 ;  /* 0x0000000400067245 */ /* 0x000fe20000201400 */
[----:B------:R-:W-:Y:S01]  /*4fc0*/  IMAD.MOV.U32 R5, RZ, RZ, R8 ;  /* 0x000000ffff057224 */ /* 0x000fe200078e0008 */
[----:B------:R-:W-:-:S02]  /*4fd0*/  I2FP.F32.S32 R8, R9 ;  /* 0x0000000900087245 */ /* 0x000fc40000201400 */
[----:B------:R-:W-:Y:S01]  /*4fe0*/  I2FP.F32.S32 R4, R3 ;  /* 0x0000000300047245 */ /* 0x000fe20000201400 */
[----:B------:R-:W3:Y:S01]  /*4ff0*/  MUFU.TANH R26, R82 ;  /* 0x00000052001a7308 */ /* 0x000ee20000002400 */
[----:B------:R-:W-:Y:S01]  /*5000*/  I2FP.F32.S32 R3, R5 ;  /* 0x0000000500037245 */ /* 0x000fe20000201400 */
[-C--:B-1----:R-:W-:Y:S01]  /*5010*/  FFMA.FTZ R5, R6, -R100.reuse, R41 ;  /* 0x8000006406057223 */ /* 0x082fe20000010029 */
[----:B------:R-:W-:Y:S02]  /*5020*/  FSEL R120, R22, -INF , !P6 ;  /* 0xff80000016787808 */ /* 0x000fe40007000000 */
[----:B------:R-:W-:Y:S01]  /*5030*/  FSEL R188, R21, -INF , !P4 ;  /* 0xff80000015bc7808 */ /* 0x000fe20006000000 */
[-C--:B------:R-:W-:Y:S01]  /*5040*/  FFMA.FTZ R3, R3, -R100.reuse, R19 ;  /* 0x8000006403037223 */ /* 0x080fe20000010013 */
[----:B------:R-:W-:Y:S01]  /*5050*/  FSEL R19, R31, -INF , !P5 ;  /* 0xff8000001f137808 */ /* 0x000fe20006800000 */
[----:B------:R-:W1:Y:S01]  /*5060*/  MUFU.TANH R20, R83 ;  /* 0x0000005300147308 */ /* 0x000e620000002400 */
[----:B------:R-:W-:Y:S01]  /*5070*/  ISETP.GE.AND P5, PT, R101, 0x41, PT ;  /* 0x000000416500780c */ /* 0x000fe20003fa6270 */
[----:B--2---:R-:W-:Y:S01]  /*5080*/  FFMA.FTZ R8, R8, -R100, R27 ;  /* 0x8000006408087223 */ /* 0x004fe2000001001b */
[----:B------:R-:W-:-:S02]  /*5090*/  FSEL R18, R18, -INF , !P4 ;  /* 0xff80000012127808 */ /* 0x000fc40006000000 */
[----:B------:R-:W-:Y:S02]  /*50a0*/  FSEL R121, R17, -INF , !P4 ;  /* 0xff80000011797808 */ /* 0x000fe40006000000 */
[----:B------:R-:W-:Y:S01]  /*50b0*/  FSEL R189, R16, -INF , !P3 ;  /* 0xff80000010bd7808 */ /* 0x000fe20005800000 */
[-C--:B---3--:R-:W-:Y:S01]  /*50c0*/  FFMA.FTZ R7, R7, -R100.reuse, R26 ;  /* 0x8000006407077223 */ /* 0x088fe2000001001a */
[----:B------:R-:W-:Y:S02]  /*50d0*/  FSEL R190, R15, -INF , !P3 ;  /* 0xff8000000fbe7808 */ /* 0x000fe40005800000 */
[----:B------:R-:W-:Y:S02]  /*50e0*/  FSEL R194, R14, -INF , !P3 ;  /* 0xff8000000ec27808 */ /* 0x000fe40005800000 */
[----:B------:R-:W-:Y:S02]  /*50f0*/  FSEL R176, R36, -INF , !P2 ;  /* 0xff80000024b07808 */ /* 0x000fe40005000000 */
[----:B------:R-:W-:Y:S01]  /*5100*/  FSEL R198, R13, -INF , !P2 ;  /* 0xff8000000dc67808 */ /* 0x000fe20005000000 */
[----:B-1----:R-:W-:Y:S01]  /*5110*/  FFMA.FTZ R4, R4, -R100, R20 ;  /* 0x8000006404047223 */ /* 0x002fe20000010014 */
        /* <DEDUP_REMOVED lines=76> */
.L_x_747:
[----:B------:R-:W-:Y:S05]  /*55e0*/  BSYNC B0 ;  /* 0x0000000000007941 */ /* 0x000fea0003800000 */
.L_x_746:
[----:B------:R-:W0:Y:S02]  /*55f0*/  LDGDEPBAR ;  /* 0x00000000000079af */ /* 0x000e240000000000 */
.L_x_745:
        /* <DEDUP_REMOVED lines=60> */
[----:B---3--:R-:W-:-:S03]  /*59c0*/  FMNMX.FTZ R104, R4, R104, !PT ;  /* 0x0000006804687209 */ /* 0x008fc60007810000 */
        /* <DEDUP_REMOVED lines=27> */
[--C-:B-1----:R-:W-:Y:S02]  /*5b80*/  FFMA.FTZ R4, R62, UR5, -R17.reuse ;  /* 0x000000053e047c23 */ /* 0x102fe40008010811 */
[----:B------:R-:W1:Y:S05]  /*5b90*/  LDSM.16.MT88.4 R60, [R220+0xa000] ;  /* 0x00a00000dc3c783b */ /* 0x000e6a0000004200 */
[----:B------:R4:W-:Y:S01]  /*5ba0*/  MUFU.EX2 R206, R4 ;  /* 0x0000000400ce7308 */ /* 0x0009e20000000800 */
[----:B--2---:R-:W-:Y:S01]  /*5bb0*/  FFMA.FTZ R2, R67, UR5, -R17 ;  /* 0x0000000543027c23 */ /* 0x004fe20008010811 */
[----:B---3--:R-:W-:-:S06]  /*5bc0*/  F2FP.BF16.F32.PACK_AB R7, R250, R247 ;  /* 0x000000f7fa07723e */ /* 0x008fcc00000010ff */
[----:B------:R-:W-:Y:S01]  /*5bd0*/  MUFU.EX2 R249, R2 ;  /* 0x0000000200f97308 */ /* 0x000fe20000000800 */
[----:B----4-:R-:W-:-:S07]  /*5be0*/  FFMA.FTZ R4, R57, UR5, -R17 ;  /* 0x0000000539047c23 */ /* 0x010fce0008010811 */
[----:B------:R2:W-:Y:S02]  /*5bf0*/  MUFU.EX2 R183, R4 ;  /* 0x0000000400b77308 */ /* 0x0005e40000000800 */
[----:B--2---:R-:W-:-:S06]  /*5c00*/  FFMA.FTZ R4, R56, UR5, -R17 ;  /* 0x0000000538047c23 */ /* 0x004fcc0008010811 */
[----:B------:R2:W3:Y:S02]  /*5c10*/  MUFU.EX2 R182, R4 ;  /* 0x0000000400b67308 */ /* 0x0004e40000000800 */
[----:B--2---:R-:W-:Y:S01]  /*5c20*/  FMNMX.FTZ R4, R126, R5, !PT ;  /* 0x000000057e047209 */ /* 0x004fe20007810000 */
[----:B------:R-:W-:Y:S01]  /*5c30*/  FFMA.FTZ R5, R69, UR5, -R16 ;  /* 0x0000000545057c23 */ /* 0x000fe20008010810 */
[----:B---3--:R-:W-:Y:S02]  /*5c40*/  F2FP.BF16.F32.PACK_AB R6, R182, R183 ;  /* 0x000000b7b606723e */ /* 0x008fe400000010ff */
[----:B------:R-:W-:Y:S02]  /*5c50*/  FMNMX.FTZ R4, R127, R4, !PT ;  /* 0x000000047f047209 */ /* 0x000fe40007810000 */
[----:B------:R2:W-:Y:S02]  /*5c60*/  MUFU.EX2 R248, R5 ;  /* 0x0000000500f87308 */ /* 0x0005e40000000800 */
[----:B------:R-:W-:-:S04]  /*5c70*/  FMNMX.FTZ R4, R148, R4, !PT ;  /* 0x0000000494047209 */ /* 0x000fc80007810000 */
[----:B------:R-:W-:Y:S02]  /*5c80*/  FMNMX.FTZ R0, R177, R4, !PT ;  /* 0x00000004b1007209 */ /* 0x000fe40007810000 */
[----:B------:R-:W-:Y:S02]  /*5c90*/  F2FP.BF16.F32.PACK_AB R4, R206, R205 ;  /* 0x000000cdce04723e */ /* 0x000fe400000010ff */
[----:B------:R-:W-:-:S04]  /*5ca0*/  FMNMX.FTZ R0, R178, R0, !PT ;  /* 0x00000000b2007209 */ /* 0x000fc80007810000 */
[----:B------:R-:W-:Y:S01]  /*5cb0*/  FMNMX.FTZ R0, R179, R0, !PT ;  /* 0x00000000b3007209 */ /* 0x000fe20007810000 */
[----:B--2---:R-:W-:-:S03]  /*5cc0*/  FFMA.FTZ R5, R68, UR5, -R16 ;  /* 0x0000000544057c23 */ /* 0x004fc60008010810 */
[----:B------:R-:W-:Y:S01]  /*5cd0*/  FMNMX.FTZ R0, R203, R0, !PT ;  /* 0x00000000cb007209 */ /* 0x000fe20007810000 */
[----:B------:R-:W2:Y:S03]  /*5ce0*/  MUFU.EX2 R243, R5 ;  /* 0x0000000500f37308 */ /* 0x000ea60000000800 */
        /* <DEDUP_REMOVED lines=9> */
[C---:B-1----:R-:W-:Y:S06]  /*5d80*/  HMMA.16816.F32.BF16 R28, R4.reuse, R62, RZ ;  /* 0x0000003e041c723c */ /* 0x042fec00000418ff */
[C---:B------:R-:W-:Y:S06]  /*5d90*/  HMMA.16816.F32.BF16 R20, R4.reuse, R40, RZ ;  /* 0x000000280414723c */ /* 0x040fec00000418ff */
[----:B------:R-:W-:Y:S01]  /*5da0*/  HMMA.16816.F32.BF16 R44, R4, R48, RZ ;  /* 0x00000030042c723c */ /* 0x000fe200000418ff */
[----:B--2---:R-:W-:-:S04]  /*5db0*/  FFMA.FTZ R0, R71, UR5, -R17 ;  /* 0x0000000547007c23 */ /* 0x004fc80008010811 */
[----:B------:R1:W-:Y:S01]  /*5dc0*/  MUFU.EX2 R252, R0 ;  /* 0x0000000000fc7308 */ /* 0x0003e20000000800 */
[C---:B------:R-:W-:Y:S06]  /*5dd0*/  HMMA.16816.F32.BF16 R32, R4.reuse, R60, RZ ;  /* 0x0000003c0420723c */ /* 0x040fec00000418ff */
[C---:B------:R-:W-:Y:S06]  /*5de0*/  HMMA.16816.F32.BF16 R56, R4.reuse, R72, RZ ;  /* 0x000000480438723c */ /* 0x040fec00000418ff */
[----:B------:R-:W-:Y:S01]  /*5df0*/  HMMA.16816.F32.BF16 R68, R4, R80, RZ ;  /* 0x000000500444723c */ /* 0x000fe200000418ff */
[----:B-1----:R-:W-:Y:S01]  /*5e00*/  FMNMX.FTZ R0, R201, R2, !PT ;  /* 0x00000002c9007209 */ /* 0x002fe20007810000 */
[----:B------:R-:W-:-:S04]  /*5e10*/  FFMA.FTZ R2, R76, UR5, -R17 ;  /* 0x000000054c027c23 */ /* 0x000fc80008010811 */
[C---:B------:R-:W-:Y:S01]  /*5e20*/  HMMA.16816.F32.BF16 R64, R4.reuse, R88, RZ ;  /* 0x000000580440723c */ /* 0x040fe200000418ff */
[----:B------:R-:W1:Y:S01]  /*5e30*/  SHFL.BFLY PT, R8, R0, 0x2, 0x1f ;  /* 0x0c401f0000087f89 */ /* 0x000e6200000e0000 */
[----:B------:R2:W3:Y:S04]  /*5e40*/  MUFU.EX2 R181, R2 ;  /* 0x0000000200b57308 */ /* 0x0004e80000000800 */
[C---:B------:R-:W-:Y:S06]  /*5e50*/  HMMA.16816.F32.BF16 R36, R4.reuse, R50, RZ ;  /* 0x000000320424723c */ /* 0x040fec00000418ff */
[C---:B------:R-:W-:Y:S06]  /*5e60*/  HMMA.16816.F32.BF16 R24, R4.reuse, R74, RZ ;  /* 0x0000004a0418723c */ /* 0x040fec00000418ff */
[----:B------:R-:W-:Y:S01]  /*5e70*/  HMMA.16816.F32.BF16 R52, R4, R82, RZ ;  /* 0x000000520434723c */ /* 0x000fe200000418ff */
[----:B--2---:R-:W-:Y:S01]  /*5e80*/  FFMA.FTZ R2, R77, UR5, -R16 ;  /* 0x000000054d027c23 */ /* 0x004fe20008010810 */
[----:B---3--:R-:W-:-:S03]  /*5e90*/  F2FP.BF16.F32.PACK_AB R10, R181, R252 ;  /* 0x000000fcb50a723e */ /* 0x008fc600000010ff */
[----:B------:R2:W-:Y:S01]  /*5ea0*/  MUFU.EX2 R242, R2 ;  /* 0x0000000200f27308 */ /* 0x0005e20000000800 */
[----:B-1----:R-:W-:Y:S02]  /*5eb0*/  FMNMX.FTZ R0, R0, R8, !PT ;  /* 0x0000000800007209 */ /* 0x002fe40007810000 */
[----:B------:R-:W-:-:S03]  /*5ec0*/  F2FP.BF16.F32.PACK_AB R8, R251, R249 ;  /* 0x000000f9fb08723e */ /* 0x000fc600000010ff */
[----:B------:R-:W1:Y:S01]  /*5ed0*/  SHFL.BFLY PT, R12, R0, 0x1, 0x1f ;  /* 0x0c201f00000c7f89 */ /* 0x000e6200000e0000 */
[--C-:B--2---:R-:W-:Y:S02]  /*5ee0*/  FFMA.FTZ R2, R78, UR5, -R16.reuse ;  /* 0x000000054e027c23 */ /* 0x104fe40008010810 */
[C---:B------:R-:W-:Y:S02]  /*5ef0*/  HMMA.16816.F32.BF16 R76, R4.reuse, R42, RZ ;  /* 0x0000002a044c723c */ /* 0x040fe400000418ff */
[----:B------:R2:W3:Y:S04]  /*5f00*/  MUFU.EX2 R244, R2 ;  /* 0x0000000200f47308 */ /* 0x0004e80000000800 */
[----:B------:R-:W-:Y:S01]  /*5f10*/  HMMA.16816.F32.BF16 R4, R4, R90, RZ ;  /* 0x0000005a0404723c */ /* 0x000fe200000418ff */
[--C-:B--2---:R-:W-:Y:S01]  /*5f20*/  FFMA.FTZ R2, R92, UR5, -R16.reuse ;  /* 0x000000055c027c23 */ /* 0x104fe20008010810 */
[----:B---3--:R-:W-:Y:S01]  /*5f30*/  F2FP.BF16.F32.PACK_AB R9, R244, R242 ;  /* 0x000000f2f409723e */ /* 0x008fe200000010ff */
[----:B------:R-:W2:Y:S02]  /*5f40*/  LDSM.16.MT88.4 R92, [R222+0x9400] ;  /* 0x00940000de5c783b */ /* 0x000ea40000004200 */
[----:B------:R3:W-:Y:S02]  /*5f50*/  MUFU.EX2 R246, R2 ;  /* 0x0000000200f67308 */ /* 0x0007e40000000800 */
[----:B---3--:R-:W-:-:S02]  /*5f60*/  FFMA.FTZ R2, R96, UR5, -R16 ;  /* 0x0000000560027c23 */ /* 0x008fc40008010810 */
[----:B------:R-:W3:Y:S04]  /*5f70*/  LDSM.16.MT88.4 R96, [R220+0xa400] ;  /* 0x00a40000dc60783b */ /* 0x000ee80000004200 */
[----:B------:R4:W5:Y:S02]  /*5f80*/  MUFU.EX2 R245, R2 ;  /* 0x0000000200f57308 */ /* 0x0009640000000800 */
[----:B----4-:R-:W-:Y:S01]  /*5f90*/  FFMA.FTZ R2, R105, UR5, -R3 ;  /* 0x0000000569027c23 */ /* 0x010fe20008010803 */
[----:B-1----:R-:W-:Y:S02]  /*5fa0*/  FMNMX.FTZ R105, R0, R12, !PT ;  /* 0x0000000c00697209 */ /* 0x002fe40007810000 */
[----:B-----5:R-:W-:-:S03]  /*5fb0*/  F2FP.BF16.F32.PACK_AB R11, R245, R246 ;  /* 0x000000f6f50b723e */ /* 0x020fc600000010ff */
[----:B------:R1:W-:Y:S01]  /*5fc0*/  MUFU.EX2 R236, R2 ;  /* 0x0000000200ec7308 */ /* 0x0003e20000000800 */
[C---:B------:R-:W-:Y:S01]  /*5fd0*/  FSETP.NEU.FTZ.AND P0, PT, R105.reuse, -INF , PT ;  /* 0xff8000006900780b */ /* 0x040fe20003f1d000 */
[----:B------:R-:W-:Y:S01]  /*5fe0*/  FMUL.FTZ R0, R105, UR5 ;  /* 0x0000000569007c20 */ /* 0x000fe20008410000 */
[----:B------:R-:W-:Y:S01]  /*5ff0*/  F2FP.BF16.F32.PACK_AB R12, R208, R207 ;  /* 0x000000cfd00c723e */ /* 0x000fe200000010ff */
[----:B------:R-:W-:Y:S03]  /*6000*/  HMMA.16816.F32.BF16 R164, R8, R84, R20 ;  /* 0x0000005408a4723c */ /* 0x000fe60000041814 */
[----:B------:R-:W-:-:S03]  /*6010*/  FSEL R0, R0, RZ, P0 ;  /* 0x000000ff00007208 */ /* 0x000fc60000000000 */
[----:B--2---:R-:W-:Y:S01]  /*6020*/  HMMA.16816.F32.BF16 R128, R8, R92, R44 ;  /* 0x0000005c0880723c */ /* 0x004fe2000004182c */
[----:B-1----:R-:W-:-:S05]  /*6030*/  FFMA.FTZ R2, R116, UR5, -R3 ;  /* 0x0000000574027c23 */ /* 0x002fca0008010803 */
[C---:B---3--:R-:W-:Y:S01]  /*6040*/  HMMA.16816.F32.BF16 R156, R8.reuse, R98, R28 ;  /* 0x00000062089c723c */ /* 0x048fe2000004181c */
[----:B------:R-:W1:Y:S01]  /*6050*/  LDSM.16.MT88.4 R116, [R222+0xb400] ;  /* 0x00b40000de74783b */ /* 0x000e620000004200 */
[----:B------:R2:W3:Y:S04]  /*6060*/  MUFU.EX2 R240, R2 ;  /* 0x0000000200f07308 */ /* 0x0004e80000000800 */
[C---:B------:R-:W-:Y:S06]  /*6070*/  HMMA.16816.F32.BF16 R144, R8.reuse, R96, R32 ;  /* 0x000000600890723c */ /* 0x040fec0000041820 */
[C---:B------:R-:W-:Y:S06]  /*6080*/  HMMA.16816.F32.BF16 R160, R8.reuse, R108, R56 ;  /* 0x0000006c08a0723c */ /* 0x040fec0000041838 */
[----:B------:R-:W-:Y:S01]  /*6090*/  HMMA.16816.F32.BF16 R136, R8, R112, R68 ;  /* 0x000000700888723c */ /* 0x000fe20000041844 */
[----:B--2---:R-:W-:Y:S01]  /*60a0*/  FFMA.FTZ R2, R122, UR5, -R3 ;  /* 0x000000057a027c23 */ /* 0x004fe20008010803 */
[----:B---3--:R-:W-:-:S03]  /*60b0*/  F2FP.BF16.F32.PACK_AB R14, R240, R236 ;  /* 0x000000ecf00e723e */ /* 0x008fc600000010ff */
[----:B------:R2:W-:Y:S01]  /*60c0*/  MUFU.EX2 R241, R2 ;  /* 0x0000000200f17308 */ /* 0x0005e20000000800 */
[C---:B------:R-:W-:Y:S06]  /*60d0*/  HMMA.16816.F32.BF16 R140, R8.reuse, R86, R76 ;  /* 0x00000056088c723c */ /* 0x040fec000004184c */
[C---:B------:R-:W-:Y:S06]  /*60e0*/  HMMA.16816.F32.BF16 R152, R8.reuse, R94, R36 ;  /* 0x0000005e0898723c */ /* 0x040fec0000041824 */
[----:B------:R-:W-:Y:S01]  /*60f0*/  HMMA.16816.F32.BF16 R172, R8, R110, R24 ;  /* 0x0000006e08ac723c */ /* 0x000fe20000041818 */
[----:B--2---:R-:W-:-:S04]  /*6100*/  FFMA.FTZ R2, R123, UR5, -R3 ;  /* 0x000000057b027c23 */ /* 0x004fc80008010803 */
[----:B------:R2:W-:Y:S02]  /*6110*/  MUFU.EX2 R239, R2 ;  /* 0x0000000200ef7308 */ /* 0x0005e40000000800 */
[----:B--2---:R-:W-:-:S06]  /*6120*/  FFMA.FTZ R2, R124, UR5, -R3 ;  /* 0x000000057c027c23 */ /* 0x004fcc0008010803 */
[----:B------:R2:W-:Y:S02]  /*6130*/  MUFU.EX2 R237, R2 ;  /* 0x0000000200ed7308 */ /* 0x0005e40000000800 */
[----:B--2---:R-:W-:-:S06]  /*6140*/  FFMA.FTZ R2, R132, UR5, -R0 ;  /* 0x0000000584027c23 */ /* 0x004fcc0008010800 */
[----:B------:R2:W-:Y:S02]  /*6150*/  MUFU.EX2 R233, R2 ;  /* 0x0000000200e97308 */ /* 0x0005e40000000800 */
[--C-:B--2---:R-:W-:Y:S02]  /*6160*/  FFMA.FTZ R2, R133, UR5, -R0.reuse ;  /* 0x0000000585027c23 */ /* 0x104fe40008010800 */
[----:B-1----:R-:W-:Y:S04]  /*6170*/  HMMA.16816.F32.BF16 R132, R8, R116, R64 ;  /* 0x000000740884723c */ /* 0x002fe80000041840 */
[----:B------:R1:W2:Y:S02]  /*6180*/  MUFU.EX2 R232, R2 ;  /* 0x0000000200e87308 */ /* 0x0002a40000000800 */
[----:B-1----:R-:W-:Y:S01]  /*6190*/  FFMA.FTZ R2, R126, UR5, -R0 ;  /* 0x000000057e027c23 */ /* 0x002fe20008010800 */
[----:B--2---:R-:W-:-:S05]  /*61a0*/  F2FP.BF16.F32.PACK_AB R13, R232, R233 ;  /* 0x000000e9e80d723e */ /* 0x004fca00000010ff */
[----:B------:R1:W-:Y:S02]  /*61b0*/  MUFU.EX2 R231, R2 ;  /* 0x0000000200e77308 */ /* 0x0003e40000000800 */
[----:B-1----:R-:W-:-:S06]  /*61c0*/  FFMA.FTZ R2, R127, UR5, -R0 ;  /* 0x000000057f027c23 */ /* 0x002fcc0008010800 */
[----:B------:R1:W2:Y:S02]  /*61d0*/  MUFU.EX2 R230, R2 ;  /* 0x0000000200e67308 */ /* 0x0002a40000000800 */
[----:B-1----:R-:W-:Y:S01]  /*61e0*/  FFMA.FTZ R2, R125, UR5, -R3 ;  /* 0x000000057d027c23 */ /* 0x002fe20008010803 */
[----:B--2---:R-:W-:Y:S01]  /*61f0*/  F2FP.BF16.F32.PACK_AB R15, R230, R231 ;  /* 0x000000e7e60f723e */ /* 0x004fe200000010ff */
[----:B------:R-:W-:Y:S04]  /*6200*/  HMMA.16816.F32.BF16 R124, R8, R118, R4 ;  /* 0x00000076087c723c */ /* 0x000fe80000041804 */
[----:B------:R1:W2:Y:S02]  /*6210*/  MUFU.EX2 R234, R2 ;  /* 0x0000000200ea7308 */ /* 0x0002a40000000800 */
[----:B------:R-:W-:Y:S01]  /*6220*/  HMMA.16816.F32.BF16 R28, R12, R40, RZ ;  /* 0x000000280c1c723c */ /* 0x000fe200000418ff */
[----:B------:R-:W-:-:S05]  /*6230*/  F2FP.BF16.F32.PACK_AB R4, R239, R241 ;  /* 0x000000f1ef04723e */ /* 0x000fca00000010ff */
[C---:B------:R-:W-:Y:S06]  /*6240*/  HMMA.16816.F32.BF16 R44, R12.reuse, R50, RZ ;  /* 0x000000320c2c723c */ /* 0x040fec00000418ff */
[----:B------:R-:W-:Y:S01]  /*6250*/  HMMA.16816.F32.BF16 R20, R12, R60, RZ ;  /* 0x0000003c0c14723c */ /* 0x000fe200000418ff */
[----:B-1----:R-:W-:Y:S01]  /*6260*/  FFMA.FTZ R2, R148, UR5, -R0 ;  /* 0x0000000594027c23 */ /* 0x002fe20008010800 */
[----:B--2---:R-:W-:-:S03]  /*6270*/  F2FP.BF16.F32.PACK_AB R6, R234, R237 ;  /* 0x000000edea06723e */ /* 0x004fc600000010ff */
[----:B------:R1:W-:Y:S01]  /*6280*/  MUFU.EX2 R229, R2 ;  /* 0x0000000200e57308 */ /* 0x0003e20000000800 */
[----:B------:R-:W-:Y:S06]  /*6290*/  HMMA.16816.F32.BF16 R148, R8, R114, R52 ;  /* 0x000000720894723c */ /* 0x000fec0000041834 */
        /* <DEDUP_REMOVED lines=14> */
[----:B------:R-:W-:Y:S01]  /*6380*/  LDSM.16.MT88.4 R12, [R222+0x9800] ;  /* 0x00980000de0c783b */ /* 0x000fe20000004200 */
[----:B-1----:R-:W-:-:S04]  /*6390*/  FFMA.FTZ R2, R179, UR5, -R0 ;  /* 0x00000005b3027c23 */ /* 0x002fc80008010800 */
[----:B------:R1:W2:Y:S02]  /*63a0*/  MUFU.EX2 R219, R2 ;  /* 0x0000000200db7308 */ /* 0x0002a40000000800 */
[----:B-1----:R-:W-:Y:S01]  /*63b0*/  FFMA.FTZ R2, R180, UR5, -R17 ;  /* 0x00000005b4027c23 */ /* 0x002fe20008010811 */
[----:B--2---:R-:W-:-:S05]  /*63c0*/  F2FP.BF16.F32.PACK_AB R7, R219, R227 ;  /* 0x000000e3db07723e */ /* 0x004fca00000010ff */
[----:B------:R1:W-:Y:S02]  /*63d0*/  MUFU.EX2 R218, R2 ;  /* 0x0000000200da7308 */ /* 0x0003e40000000800 */
[C---:B------:R-:W-:Y:S01]  /*63e0*/  HMMA.16816.F32.BF16 R80, R4.reuse, R84, R28 ;  /* 0x000000540450723c */ /* 0x040fe2000004181c */
[----:B------:R-:W-:Y:S05]  /*63f0*/  LDSM.16.MT88.4 R28, [R222+0xa800] ;  /* 0x00a80000de1c783b */ /* 0x000fea0000004200 */
[----:B------:R-:W-:Y:S01]  /*6400*/  HMMA.16816.F32.BF16 R76, R4, R92, R8 ;  /* 0x0000005c044c723c */ /* 0x000fe20000041808 */
[----:B------:R-:W-:Y:S01]  /*6410*/  MOV R85, R208 ;  /* 0x000000d000557202 */ /* 0x000fe20000000f00 */
[----:B------:R-:W-:Y:S01]  /*6420*/  LDSM.16.MT88.4 R8, [R220+0x9800] ;  /* 0x00980000dc08783b */ /* 0x000fe20000004200 */
[----:B------:R-:W-:-:S03]  /*6430*/  MOV R84, R207 ;  /* 0x000000cf00547202 */ /* 0x000fc60000000f00 */
[C---:B------:R-:W-:Y:S01]  /*6440*/  HMMA.16816.F32.BF16 R88, R4.reuse, R112, R32 ;  /* 0x000000700458723c */ /* 0x040fe20000041820 */
[----:B-1----:R-:W-:Y:S01]  /*6450*/  FFMA.FTZ R2, R19, UR5, -R17 ;  /* 0x0000000513027c23 */ /* 0x002fe20008010811 */
[----:B------:R-:W-:Y:S01]  /*6460*/  MOV R93, R206 ;  /* 0x000000ce005d7202 */ /* 0x000fe20000000f00 */
[----:B------:R-:W1:Y:S01]  /*6470*/  LDSM.16.MT88.4 R32, [R220+0xb800] ;  /* 0x00b80000dc20783b */ /* 0x000e620000004200 */
[----:B------:R-:W-:Y:S01]  /*6480*/  MOV R92, R205 ;  /* 0x000000cd005c7202 */ /* 0x000fe20000000f00 */
[----:B------:R2:W3:Y:S01]  /*6490*/  MUFU.EX2 R217, R2 ;  /* 0x0000000200d97308 */ /* 0x0004e20000000800 */
[----:B------:R-:W-:Y:S01]  /*64a0*/  HMMA.16816.F32.BF16 R72, R4, R96, R20 ;  /* 0x000000600448723c */ /* 0x000fe20000041814 */
[----:B------:R-:W-:Y:S01]  /*64b0*/  LDSM.16.MT88.4 R20, [R222+0xb800] ;  /* 0x00b80000de14783b */ /* 0x000fe20000004200 */
[----:B------:R-:W-:-:S04]  /*64c0*/  MOV R19, R181 ;  /* 0x000000b500137202 */ /* 0x000fc80000000f00 */
[C---:B------:R-:W-:Y:S01]  /*64d0*/  HMMA.16816.F32.BF16 R68, R4.reuse, R108, R24 ;  /* 0x0000006c0444723c */ /* 0x040fe20000041818 */
[----:B------:R-:W4:Y:S01]  /*64e0*/  LDSM.16.MT88.4 R24, [R220+0xa800] ;  /* 0x00a80000dc18783b */ /* 0x000f220000004200 */
[----:B------:R-:W-:Y:S02]  /*64f0*/  MOV R97, R183 ;  /* 0x000000b700617202 */ /* 0x000fe40000000f00 */
[----:B------:R-:W-:Y:S02]  /*6500*/  MOV R96, R182 ;  /* 0x000000b600607202 */ /* 0x000fe40000000f00 */
[----:B------:R-:W-:Y:S01]  /*6510*/  HMMA.16816.F32.BF16 R44, R4, R94, R44 ;  /* 0x0000005e042c723c */ /* 0x000fe2000004182c */
[----:B--2---:R-:W-:-:S05]  /*6520*/  FFMA.FTZ R2, R102, UR5, -R17 ;  /* 0x0000000566027c23 */ /* 0x004fca0008010811 */
[C---:B------:R-:W-:Y:S01]  /*6530*/  HMMA.16816.F32.BF16 R180, R4.reuse, R116, R36 ;  /* 0x0000007404b4723c */ /* 0x040fe20000041824 */
[----:B------:R2:W-:Y:S05]  /*6540*/  MUFU.EX2 R216, R2 ;  /* 0x0000000200d87308 */ /* 0x0005ea0000000800 */
[C---:B------:R-:W-:Y:S06]  /*6550*/  HMMA.16816.F32.BF16 R56, R4.reuse, R86, R40 ;  /* 0x000000560438723c */ /* 0x040fec0000041828 */
[C---:B------:R-:W-:Y:S06]  /*6560*/  HMMA.16816.F32.BF16 R36, R4.reuse, R98, R48 ;  /* 0x000000620424723c */ /* 0x040fec0000041830 */
[----:B------:R-:W-:Y:S01]  /*6570*/  HMMA.16816.F32.BF16 R40, R4, R110, R52 ;  /* 0x0000006e0428723c */ /* 0x000fe20000041834 */
[----:B--2---:R-:W-:-:S04]  /*6580*/  FFMA.FTZ R2, R18, UR5, -R17 ;  /* 0x0000000512027c23 */ /* 0x004fc80008010811 */
[----:B------:R2:W5:Y:S01]  /*6590*/  MUFU.EX2 R215, R2 ;  /* 0x0000000200d77308 */ /* 0x0005620000000800 */
[C---:B------:R-:W-:Y:S06]  /*65a0*/  HMMA.16816.F32.BF16 R60, R4.reuse, R114, R60 ;  /* 0x00000072043c723c */ /* 0x040fec000004183c */
[----:B------:R-:W-:Y:S07]  /*65b0*/  HMMA.16816.F32.BF16 R64, R4, R118, R64 ;  /* 0x000000760440723c */ /* 0x000fee0000041840 */
[----:B---3--:R-:W-:Y:S01]  /*65c0*/  F2FP.BF16.F32.PACK_AB R4, R217, R218 ;  /* 0x000000dad904723e */ /* 0x008fe200000010ff */
[----:B--2---:R-:W-:Y:S01]  /*65d0*/  FFMA.FTZ R2, R199, UR5, -R16 ;  /* 0x00000005c7027c23 */ /* 0x004fe20008010810 */
[----:B-----5:R-:W-:-:S03]  /*65e0*/  F2FP.BF16.F32.PACK_AB R6, R215, R216 ;  /* 0x000000d8d706723e */ /* 0x020fc600000010ff */
        /* <DEDUP_REMOVED lines=15> */
[----:B------:R1:W2:Y:S01]  /*66e0*/  MUFU.EX2 R210, R2 ;  /* 0x0000000200d27308 */ /* 0x0002a20000000800 */
[C---:B----4-:R-:W-:Y:S06]  /*66f0*/  HMMA.16816.F32.BF16 R144, R4.reuse, R24, R144 ;  /* 0x000000180490723c */ /* 0x050fec0000041890 */
[C---:B------:R-:W-:Y:S06]  /*6700*/  HMMA.16816.F32.BF16 R160, R4.reuse, R28, R160 ;  /* 0x0000001c04a0723c */ /* 0x040fec00000418a0 */
[----:B------:R-:W-:Y:S01]  /*6710*/  HMMA.16816.F32.BF16 R120, R4, R10, R140 ;  /* 0x0000000a0478723c */ /* 0x000fe2000004188c */
[----:B------:R-:W-:Y:S01]  /*6720*/  LDSM.16.MT88.4 R140, [R222+0x9c00] ;  /* 0x009c0000de8c783b */ /* 0x000fe20000004200 */
[----:B-1----:R-:W-:-:S04]  /*6730*/  FFMA.FTZ R2, R169, UR5, -R3 ;  /* 0x00000005a9027c23 */ /* 0x002fc80008010803 */
[C---:B------:R-:W-:Y:S01]  /*6740*/  HMMA.16816.F32.BF16 R136, R4.reuse, R14, R152 ;  /* 0x0000000e0488723c */ /* 0x040fe20000041898 */
[----:B------:R-:W-:Y:S01]  /*6750*/  LDSM.16.MT88.4 R152, [R220+0xac00] ;  /* 0x00ac0000dc98783b */ /* 0x000fe20000004200 */
[----:B------:R1:W-:Y:S04]  /*6760*/  MUFU.EX2 R208, R2 ;  /* 0x0000000200d07308 */ /* 0x0003e80000000800 */
[C---:B------:R-:W-:Y:S06]  /*6770*/  HMMA.16816.F32.BF16 R156, R4.reuse, R26, R156 ;  /* 0x0000001a049c723c */ /* 0x040fec000004189c */
[C---:B------:R-:W-:Y:S06]  /*6780*/  HMMA.16816.F32.BF16 R172, R4.reuse, R30, R172 ;  /* 0x0000001e04ac723c */ /* 0x040fec00000418ac */
[----:B------:R-:W-:Y:S01]  /*6790*/  HMMA.16816.F32.BF16 R108, R4, R34, R148 ;  /* 0x00000022046c723c */ /* 0x000fe20000041894 */
[----:B-1----:R-:W-:-:S04]  /*67a0*/  FFMA.FTZ R2, R170, UR5, -R3 ;  /* 0x00000005aa027c23 */ /* 0x002fc80008010803 */
[----:B------:R1:W3:Y:S01]  /*67b0*/  MUFU.EX2 R207, R2 ;  /* 0x0000000200cf7308 */ /* 0x0002e20000000800 */
[----:B------:R-:W-:Y:S01]  /*67c0*/  HMMA.16816.F32.BF16 R52, R4, R22, R124 ;  /* 0x000000160434723c */ /* 0x000fe2000004187c */
[----:B------:R-:W4:Y:S01]  /*67d0*/  LDSM.16.MT88.4 R124, [R220+0x9c00] ;  /* 0x009c0000dc7c783b */ /* 0x000f220000004200 */
[----:B-1----:R-:W-:-:S03]  /*67e0*/  FFMA.FTZ R2, R171, UR5, -R3 ;  /* 0x00000005ab027c23 */ /* 0x002fc60008010803 */
[----:B------:R-:W1:Y:S02]  /*67f0*/  LDSM.16.MT88.4 R168, [R222+0xac00] ;  /* 0x00ac0000dea8783b */ /* 0x000e640000004200 */
[----:B------:R5:W-:Y:S02]  /*6800*/  MUFU.EX2 R206, R2 ;  /* 0x0000000200ce7308 */ /* 0x000be40000000800 */
[----:B-----5:R-:W-:Y:S02]  /*6810*/  FFMA.FTZ R2, R176, UR5, -R3 ;  /* 0x00000005b0027c23 */ /* 0x020fe40008010803 */
[----:B------:R-:W-:Y:S04]  /*6820*/  HMMA.16816.F32.BF16 R176, R4, R20, R132 ;  /* 0x0000001404b0723c */ /* 0x000fe80000041884 */
[----:B------:R5:W-:Y:S03]  /*6830*/  MUFU.EX2 R205, R2 ;  /* 0x0000000200cd7308 */ /* 0x000be60000000800 */
[----:B--2---:R-:W-:-:S02]  /*6840*/  F2FP.BF16.F32.PACK_AB R4, R210, R209 ;  /* 0x000000d1d204723e */ /* 0x004fc400000010ff */
[----:B---3--:R-:W-:Y:S01]  /*6850*/  F2FP.BF16.F32.PACK_AB R6, R207, R208 ;  /* 0x000000d0cf06723e */ /* 0x008fe200000010ff */
[----:B-----5:R-:W-:-:S04]  /*6860*/  FFMA.FTZ R2, R203, UR5, -R0 ;  /* 0x00000005cb027c23 */ /* 0x020fc80008010800 */
        /* <DEDUP_REMOVED lines=8> */
[--C-:B--2---:R-:W-:Y:S01]  /*68f0*/  FFMA.FTZ R2, R185, UR5, -R3.reuse ;  /* 0x00000005b9027c23 */ /* 0x104fe20008010803 */
[----:B------:R-:W-:Y:S01]  /*6900*/  FFMA.FTZ R3, R187, UR5, -R3 ;  /* 0x00000005bb037c23 */ /* 0x000fe20008010803 */
[----:B------:R-:W-:-:S04]  /*6910*/  MOV R187, R19 ;  /* 0x0000001300bb7202 */ /* 0x000fc80000000f00 */
[----:B------:R2:W-:Y:S01]  /*6920*/  MUFU.EX2 R188, R2 ;  /* 0x0000000200bc7308 */ /* 0x0005e20000000800 */
[----:B---3--:R-:W-:-:S07]  /*6930*/  F2FP.BF16.F32.PACK_AB R7, R186, R199 ;  /* 0x000000c7ba07723e */ /* 0x008fce00000010ff */
[C---:B------:R-:W-:Y:S01]  /*6940*/  HMMA.16816.F32.BF16 R44, R4.reuse, R14, R44 ;  /* 0x0000000e042c723c */ /* 0x040fe2000004182c */
[----:B------:R3:W5:Y:S05]  /*6950*/  MUFU.EX2 R185, R3 ;  /* 0x0000000300b97308 */ /* 0x00076a0000000800 */
[----:B------:R-:W-:Y:S01]  /*6960*/  HMMA.16816.F32.BF16 R132, R4, R12, R76 ;  /* 0x0000000c0484723c */ /* 0x000fe2000004184c */
[----:B--2---:R-:W-:Y:S01]  /*6970*/  FFMA.FTZ R2, R189, UR5, -R0 ;  /* 0x00000005bd027c23 */ /* 0x004fe20008010800 */
[----:B------:R-:W-:-:S04]  /*6980*/  MOV R189, R96 ;  /* 0x0000006000bd7202 */ /* 0x000fc80000000f00 */
[C---:B------:R-:W-:Y:S01]  /*6990*/  HMMA.16816.F32.BF16 R164, R4.reuse, R28, R68 ;  /* 0x0000001c04a4723c */ /* 0x040fe20000041844 */
[----:B------:R2:W-:Y:S01]  /*69a0*/  MUFU.EX2 R184, R2 ;  /* 0x0000000200b87308 */ /* 0x0005e20000000800 */
[----:B------:R-:W-:Y:S02]  /*69b0*/  F2FP.BF16.F32.PACK_AB R96, R205, R206 ;  /* 0x000000cecd60723e */ /* 0x000fe400000010ff */
[----:B---3--:R-:W-:Y:S02]  /*69c0*/  MOV R3, R84 ;  /* 0x0000005400037202 */ /* 0x008fe40000000f00 */
[----:B------:R-:W-:Y:S01]  /*69d0*/  HMMA.16816.F32.BF16 R116, R4, R8, R80 ;  /* 0x000000080474723c */ /* 0x000fe20000041850 */
[----:B------:R-:W3:Y:S01]  /*69e0*/  LDSM.16.MT88.4 R80, [R220+0xbc00] ;  /* 0x00bc0000dc50783b */ /* 0x000ee20000004200 */
[----:B-----5:R-:W-:-:S04]  /*69f0*/  F2FP.BF16.F32.PACK_AB R98, R185, R188 ;  /* 0x000000bcb962723e */ /* 0x020fc800000010ff */
[----:B------:R-:W-:Y:S01]  /*6a00*/  HMMA.16816.F32.BF16 R56, R4, R10, R56 ;  /* 0x0000000a0438723c */ /* 0x000fe20000041838 */
[----:B------:R-:W5:Y:S01]  /*6a10*/  LDSM.16.MT88.4 R8, [R222+0xbc00] ;  /* 0x00bc0000de08783b */ /* 0x000f620000004200 */
[----:B--2---:R-:W-:-:S04]  /*6a20*/  FFMA.FTZ R2, R190, UR5, -R17 ;  /* 0x00000005be027c23 */ /* 0x004fc80008010811 */
[C---:B------:R-:W-:Y:S01]  /*6a30*/  HMMA.16816.F32.BF16 R148, R4.reuse, R24, R72 ;  /* 0x000000180494723c */ /* 0x040fe20000041848 */
[----:B------:R-:W-:Y:S01]  /*6a40*/  MOV R190, R97 ;  /* 0x0000006100be7202 */ /* 0x000fe20000000f00 */
[----:B------:R2:W-:Y:S04]  /*6a50*/  MUFU.EX2 R107, R2 ;  /* 0x00000002006b7308 */ /* 0x0005e80000000800 */
[C---:B------:R-:W-:Y:S06]  /*6a60*/  HMMA.16816.F32.BF16 R36, R4.reuse, R26, R36 ;  /* 0x0000001a0424723c */ /* 0x040fec0000041824 */
[C---:B------:R-:W-:Y:S06]  /*6a70*/  HMMA.16816.F32.BF16 R40, R4.reuse, R30, R40 ;  /* 0x0000001e0428723c */ /* 0x040fec0000041828 */
[----:B------:R-:W-:Y:S01]  /*6a80*/  HMMA.16816.F32.BF16 R68, R4, R32, R88 ;  /* 0x000000200444723c */ /* 0x000fe20000041858 */
[----:B--2---:R-:W-:Y:S01]  /*6a90*/  FFMA.FTZ R2, R191, UR5, -R17 ;  /* 0x00000005bf027c23 */ /* 0x004fe20008010811 */
[----:B------:R-:W-:-:S03]  /*6aa0*/  MOV R191, R92 ;  /* 0x0000005c00bf7202 */ /* 0x000fc60000000f00 */
[----:B------:R2:W4:Y:S01]  /*6ab0*/  MUFU.EX2 R102, R2 ;  /* 0x0000000200667308 */ /* 0x0005220000000800 */
[C---:B------:R-:W-:Y:S06]  /*6ac0*/  HMMA.16816.F32.BF16 R60, R4.reuse, R34, R60 ;  /* 0x00000022043c723c */ /* 0x040fec000004183c */
[----:B------:R-:W-:Y:S01]  /*6ad0*/  HMMA.16816.F32.BF16 R64, R4, R22, R64 ;  /* 0x000000160440723c */ /* 0x000fe20000041840 */
[--C-:B--2---:R-:W-:Y:S01]  /*6ae0*/  FFMA.FTZ R2, R192, UR5, -R17.reuse ;  /* 0x00000005c0027c23 */ /* 0x104fe20008010811 */
[----:B------:R-:W-:Y:S02]  /*6af0*/  MOV R192, R93 ;  /* 0x0000005d00c07202 */ /* 0x000fe40000000f00 */
[----:B----4-:R-:W-:Y:S01]  /*6b00*/  F2FP.BF16.F32.PACK_AB R92, R102, R107 ;  /* 0x0000006b665c723e */ /* 0x010fe200000010ff */
[----:B------:R2:W-:Y:S02]  /*6b10*/  MUFU.EX2 R19, R2 ;  /* 0x0000000200137308 */ /* 0x0005e40000000800 */
[----:B--2---:R-:W-:Y:S01]  /*6b20*/  FFMA.FTZ R2, R193, UR5, -R17 ;  /* 0x00000005c1027c23 */ /* 0x004fe20008010811 */
[----:B------:R-:W-:-:S02]  /*6b30*/  MOV R193, R85 ;  /* 0x0000005500c17202 */ /* 0x000fc40000000f00 */
[----:B------:R-:W-:Y:S03]  /*6b40*/  HMMA.16816.F32.BF16 R84, R4, R20, R180 ;  /* 0x000000140454723c */ /* 0x000fe600000418b4 */
[----:B------:R2:W4:Y:S01]  /*6b50*/  MUFU.EX2 R18, R2 ;  /* 0x0000000200127308 */ /* 0x0005220000000800 */
[----:B------:R-:W-:-:S03]  /*6b60*/  FADD.FTZ R3, R3, R193 ;  /* 0x000000c103037221 */ /* 0x000fc60000010000 */
[----:B------:R-:W-:Y:S01]  /*6b70*/  FADD.FTZ R4, R248, R243 ;  /* 0x000000f3f8047221 */ /* 0x000fe20000010000 */
[----:B------:R-:W-:-:S03]  /*6b80*/  FADD.FTZ R3, R236, R3 ;  /* 0x00000003ec037221 */ /* 0x000fc60000010000 */
[----:B------:R-:W-:Y:S01]  /*6b90*/  FADD.FTZ R4, R247, R4 ;  /* 0x00000004f7047221 */ /* 0x000fe20000010000 */
[----:B------:R-:W-:-:S03]  /*6ba0*/  FADD.FTZ R3, R240, R3 ;  /* 0x00000003f0037221 */ /* 0x000fc60000010000 */
[----:B------:R-:W-:Y:S01]  /*6bb0*/  FADD.FTZ R4, R250, R4 ;  /* 0x00000004fa047221 */ /* 0x000fe20000010000 */
[----:B------:R-:W-:Y:S01]  /*6bc0*/  FADD.FTZ R3, R241, R3 ;  /* 0x00000003f1037221 */ /* 0x000fe20000010000 */
[----:B--2---:R-:W-:Y:S02]  /*6bd0*/  FFMA.FTZ R2, R194, UR5, -R16 ;  /* 0x00000005c2027c23 */ /* 0x004fe40008010810 */
[----:B------:R-:W-:Y:S01]  /*6be0*/  FADD.FTZ R4, R242, R4 ;  /* 0x00000004f2047221 */ /* 0x000fe20000010000 */
[----:B------:R-:W-:Y:S01]  /*6bf0*/  FADD.FTZ R3, R239, R3 ;  /* 0x00000003ef037221 */ /* 0x000fe20000010000 */
[----:B----4-:R-:W-:Y:S01]  /*6c00*/  F2FP.BF16.F32.PACK_AB R94, R18, R19 ;  /* 0x00000013125e723e */ /* 0x010fe200000010ff */
[----:B------:R2:W-:Y:S01]  /*6c10*/  MUFU.EX2 R17, R2 ;  /* 0x0000000200117308 */ /* 0x0005e20000000800 */
[----:B------:R-:W-:Y:S01]  /*6c20*/  FADD.FTZ R4, R244, R4 ;  /* 0x00000004f4047221 */ /* 0x000fe20000010000 */
[----:B------:R-:W-:Y:S01]  /*6c30*/  FADD.FTZ R5, R237, R3 ;  /* 0x00000003ed057221 */ /* 0x000fe20000010000 */
[----:B--2---:R-:W-:-:S05]  /*6c40*/  FFMA.FTZ R2, R195, UR5, -R16 ;  /* 0x00000005c3027c23 */ /* 0x004fca0008010810 */
        /* <DEDUP_REMOVED lines=18> */
[----:B------:R4:W3:Y:S05]  /*6d70*/  MUFU.EX2 R6, R0 ;  /* 0x0000000000067308 */ /* 0x0008ea0000000800 */
[----:B------:R-:W-:Y:S01]  /*6d80*/  HMMA.16816.F32.BF16 R156, R92, R154, R156 ;  /* 0x0000009a5c9c723c */ /* 0x000fe2000004189c */
[----:B--2---:R-:W-:-:S05]  /*6d90*/  FADD.FTZ R2, R233, R232 ;  /* 0x000000e8e9027221 */ /* 0x004fca0000010000 */
[----:B-1----:R-:W-:Y:S01]  /*6da0*/  HMMA.16816.F32.BF16 R160, R92, R168, R160 ;  /* 0x000000a85ca0723c */ /* 0x002fe200000418a0 */
[----:B------:R-:W-:Y:S01]  /*6db0*/  FADD.FTZ R2, R231, R2 ;  /* 0x00000002e7027221 */ /* 0x000fe20000010000 */
[----:B----4-:R-:W-:-:S03]  /*6dc0*/  FADD.FTZ R0, R191, R192 ;  /* 0x000000c0bf007221 */ /* 0x010fc60000010000 */
[----:B------:R-:W-:Y:S01]  /*6dd0*/  FADD.FTZ R2, R230, R2 ;  /* 0x00000002e6027221 */ /* 0x000fe20000010000 */
[----:B---3--:R-:W-:Y:S01]  /*6de0*/  F2FP.BF16.F32.PACK_AB R99, R6, R7 ;  /* 0x000000070663723e */ /* 0x008fe200000010ff */
[----:B------:R-:W-:Y:S01]  /*6df0*/  HMMA.16816.F32.BF16 R172, R92, R170, R172 ;  /* 0x000000aa5cac723c */ /* 0x000fe200000418ac */
[----:B------:R-:W-:Y:S01]  /*6e00*/  FADD.FTZ R0, R190, R0 ;  /* 0x00000000be007221 */ /* 0x000fe20000010000 */
[----:B------:R-:W-:-:S03]  /*6e10*/  FADD.FTZ R2, R229, R2 ;  /* 0x00000002e5027221 */ /* 0x000fc60000010000 */
[----:B------:R-:W-:Y:S01]  /*6e20*/  FADD.FTZ R0, R189, R0 ;  /* 0x00000000bd007221 */ /* 0x000fe20000010000 */
[----:B------:R-:W-:Y:S01]  /*6e30*/  FADD.FTZ R2, R228, R2 ;  /* 0x00000002e4027221 */ /* 0x000fe20000010000 */
[----:B------:R-:W-:Y:S02]  /*6e40*/  HMMA.16816.F32.BF16 R72, R92, R80, R48 ;  /* 0x000000505c48723c */ /* 0x000fe40000041830 */
[----:B------:R-:W-:Y:S01]  /*6e50*/  FADD.FTZ R0, R249, R0 ;  /* 0x00000000f9007221 */ /* 0x000fe20000010000 */
[----:B------:R-:W-:-:S03]  /*6e60*/  FADD.FTZ R3, R227, R2 ;  /* 0x00000002e3037221 */ /* 0x000fc60000010000 */
[----:B------:R-:W-:Y:S01]  /*6e70*/  FADD.FTZ R0, R251, R0 ;  /* 0x00000000fb007221 */ /* 0x000fe20000010000 */
[----:B------:R-:W-:Y:S01]  /*6e80*/  FADD.FTZ R3, R219, R3 ;  /* 0x00000003db037221 */ /* 0x000fe20000010000 */
[----:B------:R-:W-:Y:S02]  /*6e90*/  HMMA.16816.F32.BF16 R76, R92, R82, R108 ;  /* 0x000000525c4c723c */ /* 0x000fe4000004186c */
        /* <DEDUP_REMOVED lines=37> */
[----:B------:R-:W-:-:S02]  /*70f0*/  FADD.FTZ R0, R13, R0 ;  /* 0x000000000d007221 */ /* 0x000fc40000010000 */
[----:B------:R1:W-:Y:S02]  /*7100*/  STL [R1+0x8], R4 ;  /* 0x0000080401007387 */ /* 0x0003e40000100800 */
[C---:B------:R-:W-:Y:S02]  /*7110*/  HMMA.16816.F32.BF16 R132, R96.reuse, R140, R132 ;  /* 0x0000008c6084723c */ /* 0x040fe40000041884 */
[----:B------:R1:W-:Y:S04]  /*7120*/  STL [R1+0xc], R3 ;  /* 0x00000c0301007387 */ /* 0x0003e80000100800 */
[----:B------:R1:W-:Y:S01]  /*7130*/  STL [R1+0x14], R0 ;  /* 0x0000140001007387 */ /* 0x0003e20000100800 */
[C---:B------:R-:W-:Y:S03]  /*7140*/  HMMA.16816.F32.BF16 R148, R96.reuse, R152, R148 ;  /* 0x000000986094723c */ /* 0x040fe60000041894 */
[----:B------:R1:W-:Y:S03]  /*7150*/  STL [R1+0x10], R2 ;  /* 0x0000100201007387 */ /* 0x0003e60000100800 */
[C---:B------:R-:W-:Y:S06]  /*7160*/  HMMA.16816.F32.BF16 R164, R96.reuse, R168, R164 ;  /* 0x000000a860a4723c */ /* 0x040fec00000418a4 */
[----:B------:R-:W-:Y:S06]  /*7170*/  HMMA.16816.F32.BF16 R68, R96, R80, R68 ;  /* 0x000000506044723c */ /* 0x000fec0000041844 */
[----:B-----5:R-:W-:Y:S06]  /*7180*/  HMMA.16816.F32.BF16 R88, R92, R8, R176 ;  /* 0x000000085c58723c */ /* 0x020fec00000418b0 */
        /* <DEDUP_REMOVED lines=14> */
[----:B------:R-:W3:Y:S01]  /*7270*/  S2R R187, SR_TID.X ;  /* 0x0000000000bb7919 */ /* 0x000ee20000002100 */
[----:B------:R-:W-:Y:S01]  /*7280*/  IMAD.MOV.U32 R102, RZ, RZ, R105 ;  /* 0x000000ffff667224 */ /* 0x000fe200078e0069 */
[----:B------:R-:W-:Y:S01]  /*7290*/  MOV R108, R103 ;  /* 0x00000067006c7202 */ /* 0x000fe20000000f00 */
[----:B------:R-:W-:Y:S01]  /*72a0*/  IMAD.MOV.U32 R107, RZ, RZ, R104 ;  /* 0x000000ffff6b7224 */ /* 0x000fe200078e0068 */
[----:B------:R-:W-:Y:S01]  /*72b0*/  ULDC UR10, c[0x0][0x2d0] ;  /* 0x0000b400000a7ab9 */ /* 0x000fe20000000800 */
[----:B------:R-:W-:Y:S01]  /*72c0*/  ULDC UR5, c[0x0][0x39c] ;  /* 0x0000e70000057ab9 */ /* 0x000fe20000000800 */
[----:B------:R-:W-:Y:S01]  /*72d0*/  ULDC.64 UR6, c[0x0][0x248] ;  /* 0x0000920000067ab9 */ /* 0x000fe20000000a00 */
[----:B-1----:R1:W-:Y:S01]  /*72e0*/  STL.64 [R1], R6 ;  /* 0x0000000601007387 */ /* 0x0023e20000100a00 */
[----:B---3--:R-:W-:-:S05]  /*72f0*/  LOP3.LUT R187, R187, 0x3, RZ, 0xc0, !PT ;  /* 0x00000003bbbb7812 */ /* 0x008fca00078ec0ff */
[----:B------:R-:W-:-:S05]  /*7300*/  IMAD R238, R187, -0x2, R238 ;  /* 0xfffffffebbee7824 */ /* 0x000fca00078e02ee */
[----:B------:R-:W-:Y:S01]  /*7310*/  IADD3 R238, R101, R238, -R204 ;  /* 0x000000ee65ee7210 */ /* 0x000fe20007ffe8cc */
[----:B------:R-:W-:Y:S01]  /*7320*/  IMAD.MOV.U32 R101, RZ, RZ, R106 ;  /* 0x000000ffff657224 */ /* 0x000fe200078e006a */
[----:B--2---:R-:W-:Y:S01]  /*7330*/  ISETP.GE.AND P4, PT, R190, UR4, PT ;  /* 0x00000004be007c0c */ /* 0x004fe2000bf86270 */
[----:B------:R-:W-:-:S12]  /*7340*/  ULDC UR4, c[0x0][0x2ec] ;  /* 0x0000bb0000047ab9 */ /* 0x000fd80000000800 */
[----:B------:R-:W2:Y:S08]  /*7350*/  @!P4 LDC.64 R4, c[0x0][0x220] ;  /* 0x00008800ff04cb82 */ /* 0x000eb00000000a00 */
[----:B------:R-:W3:Y:S01]  /*7360*/  @!P4 LDC.64 R2, c[0x0][0x220] ;  /* 0x00008800ff02cb82 */ /* 0x000ee20000000a00 */
[----:B--2---:R1:W-:Y:S04]  /*7370*/  @!P4 STL.64 [R1+0x28], R4 ;  /* 0x000028040100c387 */ /* 0x0043e80000100a00 */
[----:B---3--:R1:W-:Y:S01]  /*7380*/  @!P4 STL.64 [R1+0x20], R2 ;  /* 0x000020020100c387 */ /* 0x0083e20000100a00 */
[----:B------:R-:W-:Y:S05]  /*7390*/  BRA `(.L_x_749) ;  /* 0x0000000400087947 */ /* 0x000fea0003800000 */
.L_x_751:
[----:B------:R-:W2:Y:S01]  /*73a0*/  LDL.64 R236, [R1+0x50] ;  /* 0x0000500001ec7983 */ /* 0x000ea20000100a00 */
[----:B------:R-:W1:Y:S01]  /*73b0*/  @!P4 LDC.64 R8, c[0x0][0x218] ;  /* 0x00008600ff08cb82 */ /* 0x000e620000000a00 */
[----:B------:R-:W-:Y:S02]  /*73c0*/  VIADD R2, R227, 0xffffffff ;  /* 0xffffffffe3027836 */ /* 0x000fe40000000000 */
[----:B------:R-:W3:Y:S02]  /*73d0*/  LDL.64 R234, [R1+0x38] ;  /* 0x0000380001ea7983 */ /* 0x000ee40000100a00 */
[----:B------:R-:W-:Y:S01]  /*73e0*/  IMAD.WIDE.U32 R4, R2, UR6, RZ ;  /* 0x0000000602047c25 */ /* 0x000fe2000f8e00ff */
        /* <DEDUP_REMOVED lines=28> */
[----:B------:R-:W-:Y:S01]  /*75b0*/  @!P4 LEA R10, P6, R4, R10, 0x1 ;  /* 0x0000000a040ac211 */ /* 0x000fe200078c08ff */
        /* <DEDUP_REMOVED lines=32> */
.L_x_749:
[----:B-12---:R-:W2:Y:S01]  /*77c0*/  LDL R2, [R1+0x18] ;  /* 0x0000180001027983 */ /* 0x006ea20000100800 */
[----:B------:R-:W-:Y:S04]  /*77d0*/  DEPBAR.LE SB0, 0x0 ;  /* 0x000080000000791a */ /* 0x000fe80000000000 */
[----:B------:R-:W3:Y:S04]  /*77e0*/  LDL R0, [R1+0x1c] ;  /* 0x00001c0001007983 */ /* 0x000ee80000100800 */
[----:B------:R-:W4:Y:S04]  /*77f0*/  LDL R17, [R1] ;  /* 0x0000000001117983 */ /* 0x000f280000100800 */
[----:B------:R-:W5:Y:S04]  /*7800*/  LDL R18, [R1+0x4] ;  /* 0x0000040001127983 */ /* 0x000f680000100800 */
[----:B------:R-:W5:Y:S06]  /*7810*/  LDL.64 R6, [R1+0x48] ;  /* 0x0000480001067983 */ /* 0x000f6c0000100a00 */
        /* <DEDUP_REMOVED lines=11> */
[----:B------:R-:W-:Y:S01]  /*78d0*/  SHF.R.S32.HI R0, RZ, 0x1f, R227 ;  /* 0x0000001fff007819 */ /* 0x000fe200000114e3 */
[CC--:B----4-:R-:W-:Y:S04]  /*78e0*/  IMAD.WIDE.U32 R2, R227.reuse, R17.reuse, RZ ;  /* 0x00000011e3027225 */ /* 0x0d0fe800078e00ff */
[----:B------:R-:W-:Y:S04]  /*78f0*/  IMAD R0, R0, R17, RZ ;  /* 0x0000001100007224 */ /* 0x000fe800078e02ff */
[----:B------:R-:W1:Y:S01]  /*7900*/  @!P3 LDC.64 R12, c[0x0][0x220] ;  /* 0x00008800ff0cbb82 */ /* 0x000e620000000a00 */
[----:B-----5:R-:W-:Y:S01]  /*7910*/  IMAD R4, R227, R18, R0 ;  /* 0x00000012e3047224 */ /* 0x020fe200078e0200 */
[C---:B------:R-:W-:Y:S06]  /*7920*/  LEA R0, P0, R2.reuse, R6, 0x6 ;  /* 0x0000000602007211 */ /* 0x040fec00078030ff */
[----:B------:R-:W2:Y:S01]  /*7930*/  @!P2 LDC.64 R10, c[0x0][0x220] ;  /* 0x00008800ff0aab82 */ /* 0x000ea20000000a00 */
[----:B------:R-:W-:Y:S05]  /*7940*/  IMAD.IADD R3, R3, 0x1, R4 ;  /* 0x0000000103037824 */ /* 0x000fea00078e0204 */
[----:B------:R-:W-:Y:S02]  /*7950*/  LEA.HI.X R3, R2, R19, R3, 0x6, P0 ;  /* 0x0000001302037211 */ /* 0x000fe400000f3403 */
[----:B------:R-:W3:Y:S01]  /*7960*/  @!P3 LDC.64 R6, c[0x0][0x220] ;  /* 0x00008800ff06bb82 */ /* 0x000ee20000000a00 */
[C---:B------:R-:W-:Y:S02]  /*7970*/  @!P4 LEA R4, P0, R0.reuse, R5, 0x1 ;  /* 0x000000050004c211 */ /* 0x040fe400078008ff */
[C---:B------:R-:W-:Y:S02]  /*7980*/  LEA R2, P6, R17.reuse, R0, 0x5 ;  /* 0x0000000011027211 */ /* 0x040fe400078c28ff */
        /* <DEDUP_REMOVED lines=11> */
[----:B------:R-:W-:Y:S01]  /*7a40*/  @!P2 LEA.HI.X R11, R0, R11, R3, 0x1, P0 ;  /* 0x0000000b000ba211 */ /* 0x000fe200000f0c03 */
[----:B------:R-:W-:Y:S01]  /*7a50*/  IMAD.MOV.U32 R0, RZ, RZ, -0x40 ;  /* 0xffffffc0ff007424 */ /* 0x000fe200078e00ff */
[----:B------:R-:W-:Y:S02]  /*7a60*/  LEA.HI.X R3, R17, R3, R18, 0x5, P6 ;  /* 0x0000000311037211 */ /* 0x000fe400030f2c12 */
[C---:B---3--:R-:W-:Y:S01]  /*7a70*/  @!P3 LEA R6, P1, R2.reuse, R6, 0x1 ;  /* 0x000000060206b211 */ /* 0x048fe200078208ff */
[----:B------:R-:W-:Y:S01]  /*7a80*/  @!PT LDS RZ, [RZ] ;  /* 0x00000000fffff984 */ /* 0x000fe20000000800 */
[----:B------:R-:W-:Y:S01]  /*7a90*/  @!PT LDS RZ, [RZ] ;  /* 0x00000000fffff984 */ /* 0x000fe20000000800 */
[----:B------:R-:W-:Y:S01]  /*7aa0*/  @!PT LDS RZ, [RZ] ;  /* 0x00000000fffff984 */ /* 0x000fe20000000800 */
[----:B------:R-:W-:Y:S01]  /*7ab0*/  @!P3 LDGSTS.E.BYPASS.LTC128B.128 [R226+0xa000], desc[UR8][R12.64+0x40] ;  /* 0x0a0000400ce2bfae */ /* 0x000fe2000b901d48 */
[C-C-:B------:R-:W-:Y:S01]  /*7ac0*/  @!P4 LEA.HI.X R9, R2.reuse, R16, R3.reuse, 0x1, P5 ;  /* 0x000000100209c211 */ /* 0x140fe200028f0c03 */
[C---:B------:R-:W-:Y:S01]  /*7ad0*/  IMAD R0, R227.reuse, R0, 0x40 ;  /* 0x00000040e3007424 */ /* 0x040fe200078e0200 */
[--C-:B------:R-:W-:Y:S03]  /*7ae0*/  @!P3 LEA.HI.X R7, R2, R7, R3.reuse, 0x1, P1 ;  /* 0x000000070207b211 */ /* 0x100fe600008f0c03 */
[----:B------:R-:W-:Y:S02]  /*7af0*/  IMAD.IADD R0, R238, 0x1, R0 ;  /* 0x00000001ee007824 */ /* 0x000fe400078e0200 */
[----:B------:R-:W-:Y:S01]  /*7b00*/  @P2 STS.128 [R226+0xb000], RZ ;  /* 0x00b000ffe2002388 */ /* 0x000fe20000000c00 */
[C---:B----4-:R-:W-:Y:S04]  /*7b10*/  @!P2 LEA R4, P0, R2.reuse, R14, 0x1 ;  /* 0x0000000e0204a211 */ /* 0x050fe800078008ff */
[----:B------:R-:W-:Y:S03]  /*7b20*/  @!P2 LEA.HI.X R5, R2, R15, R3, 0x1, P0 ;  /* 0x0000000f0205a211 */ /* 0x000fe600000f0c03 */
[----:B------:R-:W-:Y:S01]  /*7b30*/  @!PT LDS RZ, [RZ] ;  /* 0x00000000fffff984 */ /* 0x000fe20000000800 */
[----:B------:R-:W-:Y:S01]  /*7b40*/  @!PT LDS RZ, [RZ] ;  /* 0x00000000fffff984 */ /* 0x000fe20000000800 */
[----:B------:R-:W-:Y:S01]  /*7b50*/  @!PT LDS RZ, [RZ] ;  /* 0x00000000fffff984 */ /* 0x000fe20000000800 */
[----:B------:R-:W-:Y:S01]  /*7b60*/  @!P2 LDGSTS.E.BYPASS.LTC128B.128 [R226+0xb000], desc[UR8][R10.64+0x80] ;  /* 0x0b0000800ae2afae */ /* 0x000fe2000b901d48 */
[----:B------:R-:W-:Y:S04]  /*7b70*/  IMAD R2, R227, -0x40, R238 ;  /* 0xffffffc0e3027824 */ /* 0x000fe800078e02ee */
[----:B------:R-:W-:Y:S03]  /*7b80*/  VIADD R3, R2, 0x8 ;  /* 0x0000000802037836 */ /* 0x000fe60000000000 */
        /* <DEDUP_REMOVED lines=68> */
[----:B------:R-:W-:Y:S03]  /*7fd0*/  HMMA.16816.F32.BF16 R64, R180, R202, R64 ;  /* 0x000000cab440723c */ /* 0x000fe60000041840 */
[----:B------:R-:W5:Y:S03]  /*7fe0*/  LDSM.16.M88.4 R180, [R223+0x7400] ;  /* 0x00740000dfb4783b */ /* 0x000f660000000200 */
[-C--:B----4-:R-:W-:Y:S05]  /*7ff0*/  HMMA.16816.F32.BF16 R4, R176, R204.reuse, R4 ;  /* 0x000000ccb004723c */ /* 0x090fea0000041804 */
[----:B------:R-:W4:Y:S01]  /*8000*/  LDSM.16.M88.4 R200, [R223+0x7800] ;  /* 0x00780000dfc8783b */ /* 0x000f220000000200 */
        /* <DEDUP_REMOVED lines=30> */
[----:B------:R-:W2:Y:S05]  /*81f0*/  LDSM.16.M88.4 R180, [R224+0x5000] ;  /* 0x00500000e0b4783b */ /* 0x000eaa0000000200 */
[-C--:B----4-:R-:W-:Y:S06]  /*8200*/  HMMA.16816.F32.BF16 R36, R188, R200.reuse, R36 ;  /* 0x000000c8bc24723c */ /* 0x090fec0000041824 */
[C---:B------:R-:W-:Y:S06]  /*8210*/  HMMA.16816.F32.BF16 R40, R216.reuse, R200, R40 ;  /* 0x000000c8d828723c */ /* 0x040fec0000041828 */
[-C--:B------:R-:W-:Y:S06]  /*8220*/  HMMA.16816.F32.BF16 R44, R216, R202.reuse, R44 ;  /* 0x000000cad82c723c */ /* 0x080fec000004182c */
[C---:B------:R-:W-:Y:S01]  /*8230*/  HMMA.16816.F32.BF16 R48, R188.reuse, R202, R48 ;  /* 0x000000cabc30723c */ /* 0x040fe20000041830 */
[----:B------:R-:W3:Y:S05]  /*8240*/  LDSM.16.M88.4 R200, [R221+0x8c00] ;  /* 0x008c0000ddc8783b */ /* 0x000eea0000000200 */
[-C--:B------:R-:W-:Y:S06]  /*8250*/  HMMA.16816.F32.BF16 R52, R188, R204.reuse, R52 ;  /* 0x000000ccbc34723c */ /* 0x080fec0000041834 */
[C---:B------:R-:W-:Y:S06]  /*8260*/  HMMA.16816.F32.BF16 R56, R216.reuse, R204, R56 ;  /* 0x000000ccd838723c */ /* 0x040fec0000041838 */
[-C--:B------:R-:W-:Y:S06]  /*8270*/  HMMA.16816.F32.BF16 R60, R216, R206.reuse, R60 ;  /* 0x000000ced83c723c */ /* 0x080fec000004183c */
[----:B------:R-:W-:Y:S01]  /*8280*/  HMMA.16816.F32.BF16 R64, R188, R206, R64 ;  /* 0x000000cebc40723c */ /* 0x000fe20000041840 */
[----:B------:R-:W4:Y:S05]  /*8290*/  LDSM.16.M88.4 R188, [R225+0x5000] ;  /* 0x00500000e1bc783b */ /* 0x000f2a0000000200 */
[-C--:B-1----:R-:W-:Y:S06]  /*82a0*/  HMMA.16816.F32.BF16 R4, R176, R184.reuse, R4 ;  /* 0x000000b8b004723c */ /* 0x082fec0000041804 */
[C---:B--2---:R-:W-:Y:S06]  /*82b0*/  HMMA.16816.F32.BF16 R8, R180.reuse, R184, R8 ;  /* 0x000000b8b408723c */ /* 0x044fec0000041808 */
        /* <DEDUP_REMOVED lines=13> */
[----:B------:R-:W-:Y:S06]  /*8390*/  HMMA.16816.F32.BF16 R64, R176, R202, R64 ;  /* 0x000000cab040723c */ /* 0x000fec0000041840 */
[-C--:B------:R-:W-:Y:S06]  /*83a0*/  HMMA.16816.F32.BF16 R4, R208, R212.reuse, R4 ;  /* 0x000000d4d004723c */ /* 0x080fec0000041804 */
[C---:B----4-:R-:W-:Y:S06]  /*83b0*/  HMMA.16816.F32.BF16 R8, R188.reuse, R212, R8 ;  /* 0x000000d4bc08723c */ /* 0x050fec0000041808 */
        /* <DEDUP_REMOVED lines=11> */
[----:B------:R-:W-:Y:S01]  /*8470*/  MUFU.TANH R176, R7 ;  /* 0x0000000700b07308 */ /* 0x000fe20000002400 */
[----:B------:R-:W-:Y:S01]  /*8480*/  FMUL.FTZ R15, R15, UR5 ;  /* 0x000000050f0f7c20 */ /* 0x000fe20008410000 */
[----:B------:R-:W-:Y:S01]  /*8490*/  FMUL.FTZ R14, R14, UR5 ;  /* 0x000000050e0e7c20 */ /* 0x000fe20008410000 */
[----:B------:R-:W-:Y:S01]  /*84a0*/  FMUL.FTZ R12, R12, UR5 ;  /* 0x000000050c0c7c20 */ /* 0x000fe20008410000 */
[----:B------:R-:W-:Y:S01]  /*84b0*/  FMUL.FTZ R13, R13, UR5 ;  /* 0x000000050d0d7c20 */ /* 0x000fe20008410000 */
[----:B------:R-:W-:Y:S01]  /*84c0*/  FMUL.FTZ R19, R19, UR5 ;  /* 0x0000000513137c20 */ /* 0x000fe20008410000 */
[----:B------:R-:W-:Y:S04]  /*84d0*/  FMUL.FTZ R17, R17, UR5 ;  /* 0x0000000511117c20 */ /* 0x000fe80008410000 */
[----:B------:R-:W-:Y:S01]  /*84e0*/  MUFU.TANH R104, R4 ;  /* 0x0000000400687308 */ /* 0x000fe20000002400 */
[----:B------:R-:W-:Y:S01]  /*84f0*/  FMUL.FTZ R18, R18, UR5 ;  /* 0x0000000512127c20 */ /* 0x000fe20008410000 */
[----:B------:R-:W-:Y:S08]  /*8500*/  FMUL.FTZ R16, R16, UR5 ;  /* 0x0000000510107c20 */ /* 0x000ff00008410000 */
[----:B------:R1:W-:Y:S10]  /*8510*/  MUFU.TANH R219, R5 ;  /* 0x0000000500db7308 */ /* 0x0003f40000002400 */
[----:B------:R-:W2:Y:S10]  /*8520*/  MUFU.TANH R177, R9 ;  /* 0x0000000900b17308 */ /* 0x000eb40000002400 */
[----:B------:R-:W-:Y:S01]  /*8530*/  MUFU.TANH R205, R10 ;  /* 0x0000000a00cd7308 */ /* 0x000fe20000002400 */
[----:B-1----:R-:W1:Y:S09]  /*8540*/  LDSM.16.M88.4 R4, [R223+0x8400] ;  /* 0x00840000df04783b */ /* 0x002e720000000200 */
[----:B------:R-:W-:Y:S10]  /*8550*/  MUFU.TANH R216, R11 ;  /* 0x0000000b00d87308 */ /* 0x000ff40000002400 */
[----:B------:R3:W-:Y:S10]  /*8560*/  MUFU.TANH R217, R8 ;  /* 0x0000000800d97308 */ /* 0x0007f40000002400 */
[----:B------:R4:W5:Y:S10]  /*8570*/  MUFU.TANH R178, R15 ;  /* 0x0000000f00b27308 */ /* 0x0009740000002400 */
[----:B------:R2:W-:Y:S01]  /*8580*/  MUFU.TANH R215, R12 ;  /* 0x0000000c00d77308 */ /* 0x0005e20000002400 */
[----:B---3--:R-:W3:Y:S09]  /*8590*/  LDSM.16.M88.4 R8, [R223+0x8800] ;  /* 0x00880000df08783b */ /* 0x008ef20000000200 */
[----:B------:R-:W-:Y:S01]  /*85a0*/  MUFU.TANH R207, R17 ;  /* 0x0000001100cf7308 */ /* 0x000fe20000002400 */
[-C--:B-1----:R-:W-:Y:S03]  /*85b0*/  HMMA.16816.F32.BF16 R20, R208, R4.reuse, R20 ;  /* 0x00000004d014723c */ /* 0x082fe60000041814 */
[C---:B----4-:R-:W-:Y:S03]  /*85c0*/  VIADD R15, R2.reuse, 0x30 ;  /* 0x00000030020f7836 */ /* 0x050fe60000000000 */
[C---:B------:R-:W-:Y:S03]  /*85d0*/  HMMA.16816.F32.BF16 R24, R188.reuse, R4, R24 ;  /* 0x00000004bc18723c */ /* 0x040fe60000041818 */
[----:B------:R1:W-:Y:S02]  /*85e0*/  MUFU.TANH R212, R14 ;  /* 0x0000000e00d47308 */ /* 0x0003e40000002400 */
[C---:B--2---:R-:W-:Y:S01]  /*85f0*/  VIADD R12, R2.reuse, 0xfffffff7 ;  /* 0xfffffff7020c7836 */ /* 0x044fe20000000000 */
[-C--:B------:R-:W-:Y:S07]  /*8600*/  HMMA.16816.F32.BF16 R28, R188, R6.reuse, R28 ;  /* 0x00000006bc1c723c */ /* 0x080fee000004181c */
[----:B------:R-:W-:Y:S01]  /*8610*/  MUFU.TANH R201, R19 ;  /* 0x0000001300c97308 */ /* 0x000fe20000002400 */
[C---:B------:R-:W-:Y:S01]  /*8620*/  IADD3 R5, -R2.reuse, -0x7, RZ ;  /* 0xfffffff902057810 */ /* 0x040fe20007ffe1ff */
[C---:B------:R-:W-:Y:S08]  /*8630*/  HMMA.16816.F32.BF16 R32, R208.reuse, R6, R32 ;  /* 0x00000006d020723c */ /* 0x040ff00000041820 */
[----:B------:R-:W-:Y:S03]  /*8640*/  MUFU.TANH R218, R13 ;  /* 0x0000000d00da7308 */ /* 0x000fe60000002400 */
[C---:B------:R-:W-:Y:S01]  /*8650*/  VIADD R4, R2.reuse, 0x3f ;  /* 0x0000003f02047836 */ /* 0x040fe20000000000 */
[C---:B------:R-:W-:Y:S01]  /*8660*/  IADD3 R6, -R2.reuse, -0x8, RZ ;  /* 0xfffffff802067810 */ /* 0x040fe20007ffe1ff */
[----:B-1----:R-:W-:Y:S03]  /*8670*/  VIADD R14, R2, 0x2f ;  /* 0x0000002f020e7836 */ /* 0x002fe60000000000 */
[----:B------:R-:W-:Y:S01]  /*8680*/  ISETP.GE.AND P6, PT, R4, RZ, PT ;  /* 0x000000ff0400720c */ /* 0x000fe20003fc6270 */
[----:B------:R-:W-:Y:S01]  /*8690*/  FMUL.FTZ R26, R26, UR5 ;  /* 0x000000051a1a7c20 */ /* 0x000fe20008410000 */
[----:B------:R-:W1:Y:S01]  /*86a0*/  MUFU.TANH R110, R18 ;  /* 0x00000012006e7308 */ /* 0x000e620000002400 */
[-C--:B---3--:R-:W-:Y:S03]  /*86b0*/  HMMA.16816.F32.BF16 R36, R208, R8.reuse, R36 ;  /* 0x00000008d024723c */ /* 0x088fe60000041824 */
[----:B------:R-:W-:Y:S01]  /*86c0*/  FMUL.FTZ R25, R25, UR5 ;  /* 0x0000000519197c20 */ /* 0x000fe20008410000 */
[----:B------:R-:W-:Y:S01]  /*86d0*/  FMUL.FTZ R30, R30, UR5 ;  /* 0x000000051e1e7c20 */ /* 0x000fe20008410000 */
[----:B------:R-:W-:Y:S01]  /*86e0*/  FMUL.FTZ R29, R29, UR5 ;  /* 0x000000051d1d7c20 */ /* 0x000fe20008410000 */
[C---:B------:R-:W-:Y:S03]  /*86f0*/  HMMA.16816.F32.BF16 R40, R188.reuse, R8, R40 ;  /* 0x00000008bc28723c */ /* 0x040fe60000041828 */
[----:B------:R2:W-:Y:S02]  /*8700*/  MUFU.TANH R193, R26 ;  /* 0x0000001a00c17308 */ /* 0x0005e40000002400 */
[----:B------:R-:W-:Y:S01]  /*8710*/  @!P6 IADD3 R4, -R0, 0x1, RZ ;  /* 0x000000010004e810 */ /* 0x000fe20007ffe1ff */
[-C--:B------:R-:W-:Y:S07]  /*8720*/  HMMA.16816.F32.BF16 R44, R188, R10.reuse, R44 ;  /* 0x0000000abc2c723c */ /* 0x080fee000004182c */
[----:B------:R3:W-:Y:S01]  /*8730*/  MUFU.TANH R187, R25 ;  /* 0x0000001900bb7308 */ /* 0x0007e20000002400 */
[----:B------:R-:W-:Y:S03]  /*8740*/  ISETP.GE.AND P6, PT, R12, RZ, PT ;  /* 0x000000ff0c00720c */ /* 0x000fe60003fc6270 */
[----:B------:R-:W-:Y:S01]  /*8750*/  VIADD R8, R2, 0x7 ;  /* 0x0000000702087836 */ /* 0x000fe20000000000 */
[----:B------:R-:W-:Y:S01]  /*8760*/  I2FP.F32.S32 R4, R4 ;  /* 0x0000000400047245 */ /* 0x000fe20000201400 */
[C---:B------:R-:W-:Y:S04]  /*8770*/  HMMA.16816.F32.BF16 R48, R208.reuse, R10, R48 ;  /* 0x0000000ad030723c */ /* 0x040fe80000041830 */
[----:B------:R4:W-:Y:S01]  /*8780*/  MUFU.TANH R195, R30 ;  /* 0x0000001e00c37308 */ /* 0x0009e20000002400 */
[CC--:B------:R-:W-:Y:S01]  /*8790*/  FFMA.FTZ R177, R4.reuse, -R100.reuse, R177 ;  /* 0x8000006404b17223 */ /* 0x0c0fe200000100b1 */
[----:B-----5:R-:W-:Y:S01]  /*87a0*/  FFMA.FTZ R178, R4, -R100, R178 ;  /* 0x8000006404b27223 */ /* 0x020fe200000100b2 */
[----:B------:R-:W-:Y:S01]  /*87b0*/  IABS R4, R2 ;  /* 0x0000000200047213 */ /* 0x000fe20000000000 */
[C---:B--2---:R-:W-:Y:S03]  /*87c0*/  VIADD R26, R2.reuse, 0x28 ;  /* 0x00000028021a7836 */ /* 0x044fe60000000000 */
[C---:B------:R-:W-:Y:S03]  /*87d0*/  VIADD R19, R2.reuse, 0xfffffff0 ;  /* 0xfffffff002137836 */ /* 0x040fe60000000000 */
[----:B------:R2:W-:Y:S01]  /*87e0*/  MUFU.TANH R199, R29 ;  /* 0x0000001d00c77308 */ /* 0x0005e20000002400 */
[----:B------:R-:W-:Y:S01]  /*87f0*/  IMAD.MOV.U32 R10, RZ, RZ, R4 ;  /* 0x000000ffff0a7224 */ /* 0x000fe200078e0004 */
[C---:B------:R-:W-:Y:S01]  /*8800*/  @!P6 IADD3 R12, -R2.reuse, 0x9, RZ ;  /* 0x00000009020ce810 */ /* 0x040fe20007ffe1ff */
[----:B---3--:R-:W-:Y:S01]  /*8810*/  VIADD R25, R2, 0xffffffe7 ;  /* 0xffffffe702197836 */ /* 0x008fe20000000000 */
[----:B------:R-:W-:Y:S01]  /*8820*/  ISETP.GE.AND P6, PT, R14, RZ, PT ;  /* 0x000000ff0e00720c */ /* 0x000fe20003fc6270 */
[----:B------:R-:W-:Y:S02]  /*8830*/  VIADD R17, R2, 0x38 ;  /* 0x0000003802117836 */ /* 0x000fe40000000000 */
[----:B------:R-:W-:Y:S01]  /*8840*/  FMUL.FTZ R20, R20, UR5 ;  /* 0x0000000514147c20 */ /* 0x000fe20008410000 */
[C---:B------:R-:W-:Y:S02]  /*8850*/  VIADD R9, R2.reuse, 0x48 ;  /* 0x0000004802097836 */ /* 0x040fe40000000000 */
[----:B------:R3:W-:Y:S01]  /*8860*/  MUFU.TANH R204, R16 ;  /* 0x0000001000cc7308 */ /* 0x0007e20000002400 */
[C---:B----4-:R-:W-:Y:S01]  /*8870*/  VIADD R30, R2.reuse, 0xffffffe0 ;  /* 0xffffffe0021e7836 */ /* 0x050fe20000000000 */
[----:B------:R-:W-:Y:S01]  /*8880*/  I2FP.F32.S32 R10, R10 ;  /* 0x0000000a000a7245 */ /* 0x000fe20000201400 */
[C---:B------:R-:W-:Y:S01]  /*8890*/  VIADD R18, R2.reuse, 0xffffffff ;  /* 0xffffffff02127836 */ /* 0x040fe20000000000 */
[----:B------:R-:W-:Y:S01]  /*88a0*/  ISETP.GE.AND P5, PT, R9, RZ, PT ;  /* 0x000000ff0900720c */ /* 0x000fe20003fa6270 */
[----:B------:R-:W-:Y:S01]  /*88b0*/  VIADD R13, R2, 0xfffffff8 ;  /* 0xfffffff8020d7836 */ /* 0x000fe20000000000 */
[----:B------:R-:W-:Y:S01]  /*88c0*/  I2FP.F32.S32 R12, R12 ;  /* 0x0000000c000c7245 */ /* 0x000fe20000201400 */
[----:B------:R-:W-:Y:S03]  /*88d0*/  FMUL.FTZ R24, R24, UR5 ;  /* 0x0000000518187c20 */ /* 0x000fe60008410000 */
[----:B------:R4:W-:Y:S01]  /*88e0*/  MUFU.TANH R214, R20 ;  /* 0x0000001400d67308 */ /* 0x0009e20000002400 */
[----:B--2---:R-:W-:Y:S01]  /*88f0*/  VIADD R29, R2, 0x1f ;  /* 0x0000001f021d7836 */ /* 0x004fe20000000000 */
[----:B------:R-:W-:Y:S01]  /*8900*/  @!P6 IADD3 R14, -R0, 0x11, RZ ;  /* 0x00000011000ee810 */ /* 0x000fe20007ffe1ff */
[----:B------:R-:W-:Y:S01]  /*8910*/  VIADD R11, R2, 0x17 ;  /* 0x00000017020b7836 */ /* 0x000fe20000000000 */
[----:B------:R-:W-:Y:S01]  /*8920*/  ISETP.GE.AND P6, PT, R25, RZ, PT ;  /* 0x000000ff1900720c */ /* 0x000fe20003fc6270 */
[----:B------:R-:W-:Y:S01]  /*8930*/  FMUL.FTZ R27, R27, UR5 ;  /* 0x000000051b1b7c20 */ /* 0x000fe20008410000 */
[----:B------:R-:W-:Y:S01]  /*8940*/  ISETP.GE.AND P1, PT, R18, RZ, PT ;  /* 0x000000ff1200720c */ /* 0x000fe20003f26270 */
[----:B------:R-:W-:Y:S03]  /*8950*/  FMUL.FTZ R28, R28, UR5 ;  /* 0x000000051c1c7c20 */ /* 0x000fe60008410000 */
[----:B------:R2:W-:Y:S01]  /*8960*/  MUFU.TANH R192, R24 ;  /* 0x0000001800c07308 */ /* 0x0005e20000002400 */
[----:B------:R-:W-:Y:S01]  /*8970*/  @!P5 IADD3 R9, -R0, -0x8, RZ ;  /* 0xfffffff80009d810 */ /* 0x000fe20007ffe1ff */
[----:B---3--:R-:W-:Y:S01]  /*8980*/  VIADD R16, R2, 0x37 ;  /* 0x0000003702107836 */ /* 0x008fe20000000000 */
[----:B------:R-:W-:Y:S01]  /*8990*/  ISETP.GE.AND P5, PT, R17, RZ, PT ;  /* 0x000000ff1100720c */ /* 0x000fe20003fa6270 */
[----:B------:R-:W-:Y:S01]  /*89a0*/  FMUL.FTZ R31, R31, UR5 ;  /* 0x000000051f1f7c20 */ /* 0x000fe20008410000 */
[----:B------:R-:W-:Y:S01]  /*89b0*/  ISETP.GE.AND P0, PT, R13, RZ, PT ;  /* 0x000000ff0d00720c */ /* 0x000fe20003f06270 */
[----:B------:R-:W-:Y:S01]  /*89c0*/  FMUL.FTZ R32, R32, UR5 ;  /* 0x0000000520207c20 */ /* 0x000fe20008410000 */
[----:B------:R-:W-:Y:S03]  /*89d0*/  FMUL.FTZ R34, R34, UR5 ;  /* 0x0000000522227c20 */ /* 0x000fe60008410000 */
[----:B------:R3:W-:Y:S01]  /*89e0*/  MUFU.TANH R194, R27 ;  /* 0x0000001b00c27308 */ /* 0x0007e20000002400 */
[C---:B------:R-:W-:Y:S01]  /*89f0*/  @!P6 IADD3 R25, -R2.reuse, 0x19, RZ ;  /* 0x000000190219e810 */ /* 0x040fe20007ffe1ff */
[C---:B----4-:R-:W-:Y:S01]  /*8a00*/  VIADD R20, R2.reuse, 0xffffffef ;  /* 0xffffffef02147836 */ /* 0x050fe20000000000 */
[----:B------:R-:W-:Y:S01]  /*8a10*/  ISETP.GE.AND P6, PT, R29, RZ, PT ;  /* 0x000000ff1d00720c */ /* 0x000fe20003fc6270 */
[----:B------:R-:W-:Y:S01]  /*8a20*/  FMUL.FTZ R33, R33, UR5 ;  /* 0x0000000521217c20 */ /* 0x000fe20008410000 */
[----:B------:R-:W-:Y:S01]  /*8a30*/  @!P1 IADD3 R18, -R2, 0x1, RZ ;  /* 0x0000000102129810 */ /* 0x000fe20007ffe1ff */
[----:B------:R-:W-:Y:S01]  /*8a40*/  FMUL.FTZ R35, R35, UR5 ;  /* 0x0000000523237c20 */ /* 0x000fe20008410000 */
[----:B------:R-:W-:Y:S03]  /*8a50*/  ISETP.GE.AND P1, PT, R16, RZ, PT ;  /* 0x000000ff1000720c */ /* 0x000fe60003f26270 */
[----:B------:R4:W-:Y:S01]  /*8a60*/  MUFU.TANH R186, R28 ;  /* 0x0000001c00ba7308 */ /* 0x0009e20000002400 */
[----:B------:R-:W-:Y:S01]  /*8a70*/  @!P5 IADD3 R17, -R0, 0x8, RZ ;  /* 0x000000080011d810 */ /* 0x000fe20007ffe1ff */
[----:B--2---:R-:W-:Y:S01]  /*8a80*/  VIADD R24, R2, 0xffffffe8 ;  /* 0xffffffe802187836 */ /* 0x004fe20000000000 */
[----:B------:R-:W-:Y:S01]  /*8a90*/  ISETP.GE.AND P5, PT, R19, RZ, PT ;  /* 0x000000ff1300720c */ /* 0x000fe20003fa6270 */
[----:B------:R-:W-:Y:S01]  /*8aa0*/  FMUL.FTZ R36, R36, UR5 ;  /* 0x0000000524247c20 */ /* 0x000fe20008410000 */
[----:B------:R-:W-:Y:S01]  /*8ab0*/  @!P0 IADD3 R13, -R2, 0x8, RZ ;  /* 0x00000008020d8810 */ /* 0x000fe20007ffe1ff */
[----:B------:R-:W-:Y:S01]  /*8ac0*/  FMUL.FTZ R22, R22, UR5 ;  /* 0x0000000516167c20 */ /* 0x000fe20008410000 */
[----:B------:R-:W-:Y:S03]  /*8ad0*/  ISETP.GE.AND P0, PT, R15, RZ, PT ;  /* 0x000000ff0f00720c */ /* 0x000fe60003f06270 */
[----:B------:R2:W-:Y:S01]  /*8ae0*/  MUFU.TANH R197, R31 ;  /* 0x0000001f00c57308 */ /* 0x0005e20000002400 */
[----:B------:R-:W-:Y:S01]  /*8af0*/  @!P6 IADD3 R29, -R0, 0x21, RZ ;  /* 0x00000021001de810 */ /* 0x000fe20007ffe1ff */
[----:B---3--:R-:W-:Y:S01]  /*8b00*/  VIADD R27, R2, 0x27 ;  /* 0x00000027021b7836 */ /* 0x008fe20000000000 */
[----:B------:R-:W-:Y:S01]  /*8b10*/  ISETP.GE.AND P6, PT, R3, RZ, PT ;  /* 0x000000ff0300720c */ /* 0x000fe20003fc6270 */
[----:B------:R-:W-:Y:S01]  /*8b20*/  FMUL.FTZ R23, R23, UR5 ;  /* 0x0000000517177c20 */ /* 0x000fe20008410000 */
[----:B------:R-:W-:Y:S01]  /*8b30*/  @!P1 IADD3 R16, -R0, 0x9, RZ ;  /* 0x0000000900109810 */ /* 0x000fe20007ffe1ff */
[----:B------:R-:W-:Y:S01]  /*8b40*/  FMUL.FTZ R21, R21, UR5 ;  /* 0x0000000515157c20 */ /* 0x000fe20008410000 */
[----:B------:R-:W-:Y:S03]  /*8b50*/  SEL R6, R6, R3, !P6 ;  /* 0x0000000306067207 */ /* 0x000fe60007000000 */
[----:B------:R3:W-:Y:S01]  /*8b60*/  MUFU.TANH R181, R32 ;  /* 0x0000002000b57308 */ /* 0x0007e20000002400 */
[C---:B------:R-:W-:Y:S01]  /*8b70*/  @!P5 IADD3 R19, -R2.reuse, 0x10, RZ ;  /* 0x000000100213d810 */ /* 0x040fe20007ffe1ff */
[----:B----4-:R-:W-:Y:S01]  /*8b80*/  VIADD R28, R2, 0x20 ;  /* 0x00000020021c7836 */ /* 0x010fe20000000000 */
[----:B------:R-:W-:Y:S01]  /*8b90*/  I2FP.F32.S32 R6, R6 ;  /* 0x0000000600067245 */ /* 0x000fe20000201400 */
[----:B------:R-:W-:Y:S01]  /*8ba0*/  FMUL.FTZ R46, R46, UR5 ;  /* 0x000000052e2e7c20 */ /* 0x000fe20008410000 */
[----:B------:R-:W-:Y:S01]  /*8bb0*/  ISETP.GE.AND P5, PT, R26, RZ, PT ;  /* 0x000000ff1a00720c */ /* 0x000fe20003fa6270 */
[----:B------:R-:W-:Y:S01]  /*8bc0*/  FMUL.FTZ R45, R45, UR5 ;  /* 0x000000052d2d7c20 */ /* 0x000fe20008410000 */
[----:B------:R-:W-:Y:S03]  /*8bd0*/  @!P0 IADD3 R15, -R0, 0x10, RZ ;  /* 0x00000010000f8810 */ /* 0x000fe60007ffe1ff */
[----:B------:R4:W-:Y:S01]  /*8be0*/  MUFU.TANH R184, R34 ;  /* 0x0000002200b87308 */ /* 0x0009e20000002400 */
[-C--:B------:R-:W-:Y:S01]  /*8bf0*/  FFMA.FTZ R111, R6, -R100.reuse, R111 ;  /* 0x80000064066f7223 */ /* 0x080fe2000001006f */
[----:B-1----:R-:W-:Y:S01]  /*8c00*/  FFMA.FTZ R110, R10, -R100, R110 ;  /* 0x800000640a6e7223 */ /* 0x002fe2000001006e */
[----:B------:R-:W-:Y:S01]  /*8c10*/  ISETP.GE.AND P1, PT, R20, RZ, PT ;  /* 0x000000ff1400720c */ /* 0x000fe20003f26270 */
[----:B--2---:R-:W-:Y:S01]  /*8c20*/  VIADD R31, R2, 0xffffffdf ;  /* 0xffffffdf021f7836 */ /* 0x004fe20000000000 */
[----:B------:R-:W-:Y:S01]  /*8c30*/  ISETP.GE.AND P0, PT, R24, RZ, PT ;  /* 0x000000ff1800720c */ /* 0x000fe20003f06270 */
[----:B------:R-:W-:Y:S01]  /*8c40*/  FMUL.FTZ R41, R41, UR5 ;  /* 0x0000000529297c20 */ /* 0x000fe20008410000 */
[----:B------:R-:W-:Y:S03]  /*8c50*/  I2FP.F32.S32 R9, R9 ;  /* 0x0000000900097245 */ /* 0x000fe60000201400 */
[----:B------:R1:W-:Y:S01]  /*8c60*/  MUFU.TANH R180, R33 ;  /* 0x0000002100b47308 */ /* 0x0003e20000002400 */
[----:B---3--:R-:W-:Y:S01]  /*8c70*/  VIADD R32, R2, 0xffffffd8 ;  /* 0xffffffd802207836 */ /* 0x008fe20000000000 */
[----:B------:R-:W-:Y:S01]  /*8c80*/  @!P5 IADD3 R26, -R0, 0x18, RZ ;  /* 0x00000018001ad810 */ /* 0x000fe20007ffe1ff */
[----:B------:R-:W-:Y:S01]  /*8c90*/  FMUL.FTZ R47, R47, UR5 ;  /* 0x000000052f2f7c20 */ /* 0x000fe20008410000 */
[----:B------:R-:W-:Y:S01]  /*8ca0*/  ISETP.GE.AND P5, PT, R30, RZ, PT ;  /* 0x000000ff1e00720c */ /* 0x000fe20003fa6270 */
[----:B------:R-:W-:Y:S01]  /*8cb0*/  FMUL.FTZ R48, R48, UR5 ;  /* 0x0000000530307c20 */ /* 0x000fe20008410000 */
[----:B------:R-:W-:Y:S01]  /*8cc0*/  @!P6 IADD3 R3, -R0, 0x38, RZ ;  /* 0x000000380003e810 */ /* 0x000fe20007ffe1ff */
[----:B------:R-:W-:Y:S03]  /*8cd0*/  FMUL.FTZ R44, R44, UR5 ;  /* 0x000000052c2c7c20 */ /* 0x000fe60008410000 */
[----:B------:R2:W-:Y:S01]  /*8ce0*/  MUFU.TANH R182, R35 ;  /* 0x0000002300b67308 */ /* 0x0005e20000002400 */
[C---:B------:R-:W-:Y:S01]  /*8cf0*/  @!P1 IADD3 R20, -R2.reuse, 0x11, RZ ;  /* 0x0000001102149810 */ /* 0x040fe20007ffe1ff */
[C---:B----4-:R-:W-:Y:S01]  /*8d00*/  VIADD R34, R2.reuse, 0x18 ;  /* 0x0000001802227836 */ /* 0x050fe20000000000 */
[----:B------:R-:W-:Y:S01]  /*8d10*/  @!P0 IADD3 R24, -R2, 0x18, RZ ;  /* 0x0000001802188810 */ /* 0x000fe20007ffe1ff */
[----:B------:R-:W-:Y:S01]  /*8d20*/  FMUL.FTZ R38, R38, UR5 ;  /* 0x0000000526267c20 */ /* 0x000fe20008410000 */
[----:B------:R-:W-:Y:S01]  /*8d30*/  ISETP.GE.AND P1, PT, R27, RZ, PT ;  /* 0x000000ff1b00720c */ /* 0x000fe20003f26270 */
[----:B------:R-:W-:Y:S01]  /*8d40*/  FMUL.FTZ R37, R37, UR5 ;  /* 0x0000000525257c20 */ /* 0x000fe20008410000 */
[----:B------:R-:W-:Y:S03]  /*8d50*/  ISETP.GE.AND P0, PT, R28, RZ, PT ;  /* 0x000000ff1c00720c */ /* 0x000fe60003f06270 */
[----:B------:R3:W-:Y:S01]  /*8d60*/  MUFU.TANH R213, R36 ;  /* 0x0000002400d57308 */ /* 0x0007e20000002400 */
[C---:B------:R-:W-:Y:S01]  /*8d70*/  @!P5 IADD3 R30, -R2.reuse, 0x20, RZ ;  /* 0x00000020021ed810 */ /* 0x040fe20007ffe1ff */
[----:B-1----:R-:W-:Y:S01]  /*8d80*/  VIADD R33, R2, 0xffffffd7 ;  /* 0xffffffd702217836 */ /* 0x002fe20000000000 */
[----:B------:R-:W-:Y:S01]  /*8d90*/  ISETP.GE.AND P5, PT, R8, RZ, PT ;  /* 0x000000ff0800720c */ /* 0x000fe20003fa6270 */
[----:B------:R-:W-:Y:S01]  /*8da0*/  FMUL.FTZ R42, R42, UR5 ;  /* 0x000000052a2a7c20 */ /* 0x000fe20008410000 */
[----:B------:R-:W-:Y:S01]  /*8db0*/  I2FP.F32.S32 R13, R13 ;  /* 0x0000000d000d7245 */ /* 0x000fe20000201400 */
[----:B------:R-:W-:Y:S01]  /*8dc0*/  FMUL.FTZ R39, R39, UR5 ;  /* 0x0000000527277c20 */ /* 0x000fe20008410000 */
[----:B------:R-:W-:Y:S03]  /*8dd0*/  SEL R5, R5, R8, !P5 ;  /* 0x0000000805057207 */ /* 0x000fe60006800000 */
[----:B------:R1:W4:Y:S01]  /*8de0*/  MUFU.TANH R183, R22 ;  /* 0x0000001600b77308 */ /* 0x0003220000002400 */
[----:B------:R-:W-:Y:S01]  /*8df0*/  I2FP.F32.S32 R18, R18 ;  /* 0x0000001200127245 */ /* 0x000fe20000201400 */
[----:B--2---:R-:W-:Y:S01]  /*8e00*/  VIADD R35, R2, 0xffffffc8 ;  /* 0xffffffc802237836 */ /* 0x004fe20000000000 */
[----:B------:R-:W-:Y:S01]  /*8e10*/  I2FP.F32.S32 R5, R5 ;  /* 0x0000000500057245 */ /* 0x000fe20000201400 */
[----:B------:R-:W-:Y:S01]  /*8e20*/  FMUL.FTZ R40, R40, UR5 ;  /* 0x0000000528287c20 */ /* 0x000fe20008410000 */
[C---:B------:R-:W-:Y:S01]  /*8e30*/  @!P1 IADD3 R27, -R0.reuse, 0x19, RZ ;  /* 0x00000019001b9810 */ /* 0x040fe20007ffe1ff */
[----:B------:R-:W-:Y:S01]  /*8e40*/  FMUL.FTZ R43, R43, UR5 ;  /* 0x000000052b2b7c20 */ /* 0x000fe20008410000 */
[----:B------:R-:W-:Y:S03]  /*8e50*/  @!P0 IADD3 R28, -R0, 0x20, RZ ;  /* 0x00000020001c8810 */ /* 0x000fe60007ffe1ff */
[----:B------:R2:W5:Y:S01]  /*8e60*/  MUFU.TANH R185, R23 ;  /* 0x0000001700b97308 */ /* 0x0005620000002400 */
[----:B------:R-:W-:Y:S01]  /*8e70*/  FFMA.FTZ R176, R5, -R100, R176 ;  /* 0x8000006405b07223 */ /* 0x000fe200000100b0 */
[----:B------:R-:W-:Y:S01]  /*8e80*/  FMUL.FTZ R51, R51, UR5 ;  /* 0x0000000533337c20 */ /* 0x000fe20008410000 */
[----:B------:R-:W5:Y:S01]  /*8e90*/  LDSM.16.M88.4 R4, [R223+0x8c00] ;  /* 0x008c0000df04783b */ /* 0x000f620000000200 */
[----:B------:R-:W-:Y:S06]  /*8ea0*/  DEPBAR.LE SB0, 0x0 ;  /* 0x000080000000791a */ /* 0x000fec0000000000 */
[----:B------:R5:W-:Y:S01]  /*8eb0*/  MUFU.TANH R179, R21 ;  /* 0x0000001500b37308 */ /* 0x000be20000002400 */
[----:B------:R-:W-:Y:S01]  /*8ec0*/  ISETP.GE.AND P1, PT, R31, RZ, PT ;  /* 0x000000ff1f00720c */ /* 0x000fe20003f26270 */
[----:B---3--:R-:W-:Y:S01]  /*8ed0*/  VIADD R36, R2, 0xffffffd0 ;  /* 0xffffffd002247836 */ /* 0x008fe20000000000 */
[----:B------:R-:W-:Y:S01]  /*8ee0*/  ISETP.GE.AND P0, PT, R32, RZ, PT ;  /* 0x000000ff2000720c */ /* 0x000fe20003f06270 */
[----:B-1----:R-:W-:Y:S01]  /*8ef0*/  VIADD R22, R2, 0xffffffc7 ;  /* 0xffffffc702167836 */ /* 0x002fe20000000000 */
[----:B------:R-:W-:Y:S01]  /*8f00*/  @!P5 IADD3 R8, -R0, 0x39, RZ ;  /* 0x000000390008d810 */ /* 0x000fe20007ffe1ff */
[----:B------:R-:W-:Y:S01]  /*8f10*/  FMUL.FTZ R50, R50, UR5 ;  /* 0x0000000532327c20 */ /* 0x000fe20008410000 */
[----:B------:R-:W-:Y:S03]  /*8f20*/  FMUL.FTZ R49, R49, UR5 ;  /* 0x0000000531317c20 */ /* 0x000fe60008410000 */
[----:B------:R1:W-:Y:S01]  /*8f30*/  MUFU.TANH R103, R46 ;  /* 0x0000002e00677308 */ /* 0x0003e20000002400 */
[----:B------:R-:W-:Y:S01]  /*8f40*/  BAR.SYNC.DEFER_BLOCKING 0x0 ;  /* 0x0000000000007b1d */ /* 0x000fe20000010000 */
[----:B--2---:R-:W-:Y:S01]  /*8f50*/  VIADD R23, R2, 0xffffffcf ;  /* 0xffffffcf02177836 */ /* 0x004fe20000000000 */
[----:B------:R-:W-:Y:S01]  /*8f60*/  I2FP.F32.S32 R14, R14 ;  /* 0x0000000e000e7245 */ /* 0x000fe20000201400 */
[----:B----4-:R-:W-:Y:S01]  /*8f70*/  FFMA.FTZ R183, R13, -R100, R183 ;  /* 0x800000640db77223 */ /* 0x010fe200000100b7 */
[----:B------:R-:W-:Y:S01]  /*8f80*/  I2FP.F32.S32 R16, R16 ;  /* 0x0000001000107245 */ /* 0x000fe20000201400 */
[-C--:B-----5:R-:W-:Y:S01]  /*8f90*/  FFMA.FTZ R185, R12, -R100.reuse, R185 ;  /* 0x800000640cb97223 */ /* 0x0a0fe200000100b9 */
[C---:B------:R-:W-:Y:S03]  /*8fa0*/  @!P1 IADD3 R31, -R2.reuse, 0x21, RZ ;  /* 0x00000021021f9810 */ /* 0x040fe60007ffe1ff */
[----:B------:R2:W-:Y:S01]  /*8fb0*/  MUFU.TANH R203, R45 ;  /* 0x0000002d00cb7308 */ /* 0x0005e20000002400 */
[C---:B------:R-:W-:Y:S01]  /*8fc0*/  @!P0 IADD3 R32, -R2.reuse, 0x28, RZ ;  /* 0x0000002802208810 */ /* 0x040fe20007ffe1ff */
[----:B------:R-:W-:Y:S01]  /*8fd0*/  VIADD R21, R2, 0x10 ;  /* 0x0000001002157836 */ /* 0x000fe20000000000 */
[----:B------:R-:W-:Y:S01]  /*8fe0*/  ISETP.GE.AND P1, PT, R33, RZ, PT ;  /* 0x000000ff2100720c */ /* 0x000fe20003f26270 */
[-C--:B------:R-:W-:Y:S01]  /*8ff0*/  FFMA.FTZ R194, R16, -R100.reuse, R194 ;  /* 0x8000006410c27223 */ /* 0x080fe200000100c2 */
[----:B------:R-:W-:Y:S01]  /*9000*/  ISETP.GE.AND P0, PT, R34, RZ, PT ;  /* 0x000000ff2200720c */ /* 0x000fe20003f06270 */
[-C--:B------:R-:W-:Y:S01]  /*9010*/  FFMA.FTZ R187, R14, -R100.reuse, R187 ;  /* 0x800000640ebb7223 */ /* 0x080fe200000100bb */
[----:B------:R-:W-:Y:S03]  /*9020*/  I2FP.F32.S32 R3, R3 ;  /* 0x0000000300037245 */ /* 0x000fe60000201400 */
[----:B------:R-:W3:Y:S01]  /*9030*/  MUFU.TANH R105, R41 ;  /* 0x0000002900697308 */ /* 0x000ee20000002400 */
[-C--:B-1----:R-:W-:Y:S01]  /*9040*/  FFMA.FTZ R46, R10, -R100.reuse, R104 ;  /* 0x800000640a2e7223 */ /* 0x082fe20000010068 */
[C---:B------:R-:W-:Y:S01]  /*9050*/  VIADD R10, R2.reuse, 0xf ;  /* 0x0000000f020a7836 */ /* 0x040fe20000000000 */
[----:B------:R-:W-:Y:S02]  /*9060*/  I2FP.F32.S32 R17, R17 ;  /* 0x0000001100117245 */ /* 0x000fe40000201400 */
[----:B------:R-:W-:Y:S02]  /*9070*/  I2FP.F32.S32 R15, R15 ;  /* 0x0000000f000f7245 */ /* 0x000fe40000201400 */
[----:B------:R-:W-:Y:S03]  /*9080*/  ISETP.GT.AND P5, PT, R227, RZ, PT ;  /* 0x000000ffe300720c */ /* 0x000fe60003fa4270 */
[----:B------:R-:W1:Y:S01]  /*9090*/  MUFU.TANH R104, R47 ;  /* 0x0000002f00687308 */ /* 0x000e620000002400 */
[----:B------:R-:W-:Y:S01]  /*90a0*/  @!P1 IADD3 R33, -R2, 0x29, RZ ;  /* 0x0000002902219810 */ /* 0x000fe20007ffe1ff */
[-C--:B--2---:R-:W-:Y:S01]  /*90b0*/  FFMA.FTZ R45, R9, -R100.reuse, R205 ;  /* 0x80000064092d7223 */ /* 0x084fe200000100cd */
[-C--:B------:R-:W-:Y:S07]  /*90c0*/  HMMA.16816.F32.BF16 R52, R208, R4.reuse, R52 ;  /* 0x00000004d034723c */ /* 0x080fee0000041834 */
[----:B------:R-:W-:Y:S01]  /*90d0*/  MUFU.TANH R202, R44 ;  /* 0x0000002c00ca7308 */ /* 0x000fe20000002400 */
[----:B------:R-:W-:Y:S01]  /*90e0*/  @!P0 IADD3 R34, -R0, 0x28, RZ ;  /* 0x0000002800228810 */ /* 0x000fe20007ffe1ff */
[C---:B------:R-:W-:Y:S04]  /*90f0*/  HMMA.16816.F32.BF16 R56, R188.reuse, R4, R56 ;  /* 0x00000004bc38723c */ /* 0x040fe80000041838 */
[----:B------:R-:W-:Y:S01]  /*9100*/  ISETP.GE.AND P1, PT, R35, RZ, PT ;  /* 0x000000ff2300720c */ /* 0x000fe20003f26270 */
[----:B------:R-:W-:Y:S03]  /*9110*/  FFMA.FTZ R193, R17, -R100, R193 ;  /* 0x8000006411c17223 */ /* 0x000fe600000100c1 */
[----:B------:R2:W-:Y:S01]  /*9120*/  MUFU.TANH R198, R38 ;  /* 0x0000002600c67308 */ /* 0x0005e20000002400 */
[----:B------:R-:W-:Y:S01]  /*9130*/  ISETP.GE.AND P0, PT, R36, RZ, PT ;  /* 0x000000ff2400720c */ /* 0x000fe20003f06270 */
[-C--:B------:R-:W-:Y:S03]  /*9140*/  HMMA.16816.F32.BF16 R60, R188, R6.reuse, R60 ;  /* 0x00000006bc3c723c */ /* 0x080fe6000004183c */
[----:B------:R-:W-:Y:S01]  /*9150*/  IABS R9, R0 ;  /* 0x0000000000097213 */ /* 0x000fe20000000000 */
[-C--:B------:R-:W-:Y:S01]  /*9160*/  FFMA.FTZ R192, R15, -R100.reuse, R192 ;  /* 0x800000640fc07223 */ /* 0x080fe200000100c0 */
[----:B------:R-:W-:Y:S03]  /*9170*/  I2FP.F32.S32 R4, R29 ;  /* 0x0000001d00047245 */ /* 0x000fe60000201400 */
[----:B------:R4:W-:Y:S01]  /*9180*/  MUFU.TANH R206, R37 ;  /* 0x0000002500ce7308 */ /* 0x0009e20000002400 */
[----:B------:R-:W-:Y:S04]  /*9190*/  HMMA.16816.F32.BF16 R64, R208, R6, R64 ;  /* 0x00000006d040723c */ /* 0x000fe80000041840 */
[C---:B------:R-:W-:Y:S01]  /*91a0*/  @!P1 IADD3 R35, -R2.reuse, 0x38, RZ ;  /* 0x0000003802239810 */ /* 0x040fe20007ffe1ff */
[----:B------:R-:W-:Y:S01]  /*91b0*/  FMUL.FTZ R55, R55, UR5 ;  /* 0x0000000537377c20 */ /* 0x000fe20008410000 */
[----:B------:R-:W-:Y:S03]  /*91c0*/  @!P0 IADD3 R36, -R2, 0x30, RZ ;  /* 0x0000003002248810 */ /* 0x000fe60007ffe1ff */
[----:B------:R5:W-:Y:S01]  /*91d0*/  MUFU.TANH R196, R42 ;  /* 0x0000002a00c47308 */ /* 0x000be20000002400 */
[----:B------:R-:W-:Y:S02]  /*91e0*/  ISETP.GE.AND P1, PT, R22, RZ, PT ;  /* 0x000000ff1600720c */ /* 0x000fe40003f26270 */
[----:B------:R-:W-:Y:S01]  /*91f0*/  ISETP.GE.AND P0, PT, R23, RZ, PT ;  /* 0x000000ff1700720c */ /* 0x000fe20003f06270 */
[----:B------:R-:W-:Y:S01]  /*9200*/  FMUL.FTZ R54, R54, UR5 ;  /* 0x0000000536367c20 */ /* 0x000fe20008410000 */
[----:B------:R-:W-:Y:S01]  /*9210*/  FMUL.FTZ R59, R59, UR5 ;  /* 0x000000053b3b7c20 */ /* 0x000fe20008410000 */
[----:B------:R-:W-:Y:S01]  /*9220*/  FMUL.FTZ R58, R58, UR5 ;  /* 0x000000053a3a7c20 */ /* 0x000fe20008410000 */
[-C--:B--2---:R-:W-:Y:S03]  /*9230*/  FFMA.FTZ R38, R13, -R100.reuse, R204 ;  /* 0x800000640d267223 */ /* 0x084fe600000100cc */
[----:B------:R2:W2:Y:S01]  /*9240*/  MUFU.TANH R200, R39 ;  /* 0x0000002700c87308 */ /* 0x0004a20000002400 */
[-C--:B----4-:R-:W-:Y:S01]  /*9250*/  FFMA.FTZ R37, R12, -R100.reuse, R207 ;  /* 0x800000640c257223 */ /* 0x090fe200000100cf */
[CC--:B---3--:R-:W-:Y:S01]  /*9260*/  FFMA.FTZ R204, R4.reuse, -R100.reuse, R105 ;  /* 0x8000006404cc7223 */ /* 0x0c8fe20000010069 */
[-C--:B-1----:R-:W-:Y:S01]  /*9270*/  FFMA.FTZ R211, R4, -R100.reuse, R104 ;  /* 0x8000006404d37223 */ /* 0x082fe20000010068 */
[----:B------:R-:W-:Y:S01]  /*9280*/  FMUL.FTZ R60, R60, UR5 ;  /* 0x000000053c3c7c20 */ /* 0x000fe20008410000 */
[----:B------:R-:W-:Y:S01]  /*9290*/  FMUL.FTZ R52, R52, UR5 ;  /* 0x0000000534347c20 */ /* 0x000fe20008410000 */
[----:B------:R-:W-:Y:S01]  /*92a0*/  @!P1 IADD3 R22, -R2, 0x39, RZ ;  /* 0x0000003902169810 */ /* 0x000fe20007ffe1ff */
[-C--:B------:R-:W-:Y:S03]  /*92b0*/  FFMA.FTZ R189, R14, -R100.reuse, R197 ;  /* 0x800000640ebd7223 */ /* 0x080fe600000100c5 */
[----:B------:R1:W-:Y:S01]  /*92c0*/  MUFU.TANH R106, R40 ;  /* 0x00000028006a7308 */ /* 0x0003e20000002400 */
[C---:B------:R-:W-:Y:S01]  /*92d0*/  @!P0 IADD3 R23, -R2.reuse, 0x31, RZ ;  /* 0x0000003102178810 */ /* 0x040fe20007ffe1ff */
[----:B------:R-:W-:Y:S01]  /*92e0*/  VIADD R2, R2, 0x47 ;  /* 0x0000004702027836 */ /* 0x000fe20000000000 */
[----:B------:R-:W-:Y:S01]  /*92f0*/  ISETP.GE.AND P1, PT, R11, RZ, PT ;  /* 0x000000ff0b00720c */ /* 0x000fe20003f26270 */
[----:B------:R-:W-:Y:S01]  /*9300*/  FMUL.FTZ R4, R67, UR5 ;  /* 0x0000000543047c20 */ /* 0x000fe20008410000 */
[----:B------:R-:W-:Y:S01]  /*9310*/  ISETP.GE.AND P0, PT, R21, RZ, PT ;  /* 0x000000ff1500720c */ /* 0x000fe20003f06270 */
[----:B------:R-:W-:Y:S01]  /*9320*/  FMUL.FTZ R66, R66, UR5 ;  /* 0x0000000542427c20 */ /* 0x000fe20008410000 */
[----:B-----5:R-:W-:Y:S03]  /*9330*/  FFMA.FTZ R42, R16, -R100, R218 ;  /* 0x80000064102a7223 */ /* 0x020fe600000100da */
[----:B------:R3:W4:Y:S01]  /*9340*/  MUFU.TANH R109, R43 ;  /* 0x0000002b006d7308 */ /* 0x0007220000002400 */
[----:B------:R-:W-:Y:S01]  /*9350*/  FMNMX.FTZ R5, R45, R108, !PT ;  /* 0x0000006c2d057209 */ /* 0x000fe20007810000 */
[-C--:B--2---:R-:W-:Y:S01]  /*9360*/  FFMA.FTZ R39, R18, -R100.reuse, R219 ;  /* 0x8000006412277223 */ /* 0x084fe200000100db */
[----:B------:R-:W-:Y:S01]  /*9370*/  I2FP.F32.S32 R35, R35 ;  /* 0x0000002300237245 */ /* 0x000fe20000201400 */
[----:B------:R-:W-:Y:S01]  /*9380*/  FFMA.FTZ R195, R15, -R100, R195 ;  /* 0x800000640fc37223 */ /* 0x000fe200000100c3 */
[----:B------:R-:W-:Y:S01]  /*9390*/  I2FP.F32.S32 R22, R22 ;  /* 0x0000001600167245 */ /* 0x000fe20000201400 */
[----:B------:R-:W-:Y:S01]  /*93a0*/  FMUL.FTZ R53, R53, UR5 ;  /* 0x0000000535357c20 */ /* 0x000fe20008410000 */
[----:B------:R-:W-:Y:S01]  /*93b0*/  FMUL.FTZ R64, R64, UR5 ;  /* 0x0000000540407c20 */ /* 0x000fe20008410000 */
[C---:B------:R-:W-:Y:S02]  /*93c0*/  @!P1 IADD3 R11, -R0.reuse, 0x29, RZ ;  /* 0x00000029000b9810 */ /* 0x040fe40007ffe1ff */
[----:B------:R-:W-:Y:S01]  /*93d0*/  MUFU.TANH R51, R51 ;  /* 0x0000003300337308 */ /* 0x000fe20000002400 */
[----:B------:R-:W-:Y:S01]  /*93e0*/  @!P0 IADD3 R21, -R0, 0x30, RZ ;  /* 0x0000003000158810 */ /* 0x000fe20007ffe1ff */
[-C--:B-1----:R-:W-:Y:S01]  /*93f0*/  FFMA.FTZ R40, R17, -R100.reuse, R215 ;  /* 0x8000006411287223 */ /* 0x082fe200000100d7 */
[----:B------:R-:W-:Y:S01]  /*9400*/  ISETP.GE.AND P1, PT, R10, RZ, PT ;  /* 0x000000ff0a00720c */ /* 0x000fe20003f26270 */
[----:B------:R-:W-:Y:S01]  /*9410*/  FMUL.FTZ R65, R65, UR5 ;  /* 0x0000000541417c20 */ /* 0x000fe20008410000 */
[----:B------:R-:W-:Y:S01]  /*9420*/  ISETP.GE.AND P0, PT, R2, RZ, PT ;  /* 0x000000ff0200720c */ /* 0x000fe20003f06270 */
[----:B------:R-:W-:Y:S01]  /*9430*/  FMUL.FTZ R56, R56, UR5 ;  /* 0x0000000538387c20 */ /* 0x000fe20008410000 */
[----:B------:R-:W-:Y:S03]  /*9440*/  I2FP.F32.S32 R21, R21 ;  /* 0x0000001500157245 */ /* 0x000fe60000201400 */
[----:B------:R-:W1:Y:S01]  /*9450*/  MUFU.TANH R50, R50 ;  /* 0x0000003200327308 */ /* 0x000e620000002400 */
[----:B---3--:R-:W-:Y:S01]  /*9460*/  FFMA.FTZ R43, R18, -R100, R201 ;  /* 0x80000064122b7223 */ /* 0x008fe200000100c9 */
[----:B------:R-:W-:Y:S01]  /*9470*/  FMUL.FTZ R7, R57, UR5 ;  /* 0x0000000539077c20 */ /* 0x000fe20008410000 */
[----:B------:R-:W-:Y:S01]  /*9480*/  FMUL.FTZ R61, R61, UR5 ;  /* 0x000000053d3d7c20 */ /* 0x000fe20008410000 */
[----:B------:R-:W-:Y:S01]  /*9490*/  FMUL.FTZ R62, R62, UR5 ;  /* 0x000000053e3e7c20 */ /* 0x000fe20008410000 */
[----:B------:R-:W-:Y:S01]  /*94a0*/  FMUL.FTZ R63, R63, UR5 ;  /* 0x000000053f3f7c20 */ /* 0x000fe20008410000 */
[C---:B------:R-:W-:Y:S04]  /*94b0*/  @!P1 IADD3 R10, -R0.reuse, 0x31, RZ ;  /* 0x00000031000a9810 */ /* 0x040fe80007ffe1ff */
[----:B------:R-:W-:Y:S01]  /*94c0*/  MUFU.TANH R49, R49 ;  /* 0x0000003100317308 */ /* 0x000fe20000002400 */
[----:B------:R-:W-:Y:S01]  /*94d0*/  @!P0 IADD3 R2, -R0, -0x7, RZ ;  /* 0xfffffff900028810 */ /* 0x000fe20007ffe1ff */
[----:B------:R-:W-:Y:S03]  /*94e0*/  IMAD.MOV.U32 R0, RZ, RZ, R9 ;  /* 0x000000ffff007224 */ /* 0x000fe600078e0009 */
[----:B------:R-:W-:Y:S02]  /*94f0*/  I2FP.F32.S32 R2, R2 ;  /* 0x0000000200027245 */ /* 0x000fe40000201400 */
[----:B------:R-:W-:Y:S03]  /*9500*/  I2FP.F32.S32 R0, R0 ;  /* 0x0000000000007245 */ /* 0x000fe60000201400 */
[----:B------:R2:W3:Y:S01]  /*9510*/  MUFU.TANH R9, R48 ;  /* 0x0000003000097308 */ /* 0x0004e20000002400 */
[----:B------:R-:W-:Y:S01]  /*9520*/  FFMA.FTZ R44, R2, -R100, R216 ;  /* 0x80000064022c7223 */ /* 0x000fe200000100d8 */
[----:B------:R-:W-:Y:S01]  /*9530*/  I2FP.F32.S32 R2, R20 ;  /* 0x0000001400027245 */ /* 0x000fe20000201400 */
[CC--:B------:R-:W-:Y:S01]  /*9540*/  FFMA.FTZ R41, R0.reuse, -R100.reuse, R217 ;  /* 0x8000006400297223 */ /* 0x0c0fe200000100d9 */
[-C--:B------:R-:W-:Y:S01]  /*9550*/  FFMA.FTZ R47, R0, -R100.reuse, R212 ;  /* 0x80000064002f7223 */ /* 0x080fe200000100d4 */
[----:B------:R-:W-:Y:S02]  /*9560*/  I2FP.F32.S32 R0, R19 ;  /* 0x0000001300007245 */ /* 0x000fe40000201400 */
[CC--:B------:R-:W-:Y:S01]  /*9570*/  FFMA.FTZ R179, R2.reuse, -R100.reuse, R179 ;  /* 0x8000006402b37223 */ /* 0x0c0fe200000100b3 */
[-C--:B------:R-:W-:Y:S01]  /*9580*/  FFMA.FTZ R182, R2, -R100.reuse, R182 ;  /* 0x8000006402b67223 */ /* 0x080fe200000100b6 */
[----:B------:R-:W-:Y:S01]  /*9590*/  I2FP.F32.S32 R2, R25 ;  /* 0x0000001900027245 */ /* 0x000fe20000201400 */
[-C--:B------:R-:W-:Y:S01]  /*95a0*/  FFMA.FTZ R184, R0, -R100.reuse, R184 ;  /* 0x8000006400b87223 */ /* 0x080fe200000100b8 */
[----:B------:R-:W-:Y:S03]  /*95b0*/  MUFU.TANH R55, R55 ;  /* 0x0000003700377308 */ /* 0x000fe60000002400 */
[CC--:B------:R-:W-:Y:S01]  /*95c0*/  FFMA.FTZ R180, R2.reuse, -R100.reuse, R180 ;  /* 0x8000006402b47223 */ /* 0x0c0fe200000100b4 */
[-C--:B------:R-:W-:Y:S01]  /*95d0*/  FFMA.FTZ R200, R2, -R100.reuse, R200 ;  /* 0x8000006402c87223 */ /* 0x080fe200000100c8 */
[----:B------:R-:W-:Y:S01]  /*95e0*/  I2FP.F32.S32 R2, R27 ;  /* 0x0000001b00027245 */ /* 0x000fe20000201400 */
[----:B--2---:R-:W-:Y:S01]  /*95f0*/  FFMA.FTZ R48, R0, -R100, R214 ;  /* 0x8000006400307223 */ /* 0x004fe200000100d6 */
[----:B------:R-:W-:Y:S03]  /*9600*/  I2FP.F32.S32 R0, R24 ;  /* 0x0000001800007245 */ /* 0x000fe60000201400 */
[----:B------:R-:W2:Y:S01]  /*9610*/  MUFU.TANH R54, R54 ;  /* 0x0000003600367308 */ /* 0x000ea20000002400 */
[----:B------:R-:W-:Y:S01]  /*9620*/  I2FP.F32.S32 R24, R8 ;  /* 0x0000000800187245 */ /* 0x000fe20000201400 */
[CC--:B------:R-:W-:Y:S01]  /*9630*/  FFMA.FTZ R188, R2.reuse, -R100.reuse, R199 ;  /* 0x8000006402bc7223 */ /* 0x0c0fe200000100c7 */
[----:B----4-:R-:W-:Y:S01]  /*9640*/  FFMA.FTZ R208, R2, -R100, R109 ;  /* 0x8000006402d07223 */ /* 0x010fe2000001006d */
[----:B------:R-:W-:Y:S01]  /*9650*/  I2FP.F32.S32 R2, R30 ;  /* 0x0000001e00027245 */ /* 0x000fe20000201400 */
[CC--:B------:R-:W-:Y:S01]  /*9660*/  FFMA.FTZ R181, R0.reuse, -R100.reuse, R181 ;  /* 0x8000006400b57223 */ /* 0x0c0fe200000100b5 */
[----:B------:R-:W-:Y:S01]  /*9670*/  FFMA.FTZ R198, R0, -R100, R198 ;  /* 0x8000006400c67223 */ /* 0x000fe200000100c6 */
[----:B------:R-:W-:Y:S03]  /*9680*/  I2FP.F32.S32 R0, R26 ;  /* 0x0000001a00007245 */ /* 0x000fe60000201400 */
[----:B------:R-:W-:Y:S01]  /*9690*/  MUFU.TANH R59, R59 ;  /* 0x0000003b003b7308 */ /* 0x000fe20000002400 */
[CC--:B------:R-:W-:Y:S01]  /*96a0*/  FFMA.FTZ R190, R2.reuse, -R100.reuse, R213 ;  /* 0x8000006402be7223 */ /* 0x0c0fe200000100d5 */
[----:B-1----:R-:W-:Y:S01]  /*96b0*/  FFMA.FTZ R199, R2, -R100, R50 ;  /* 0x8000006402c77223 */ /* 0x002fe20000010032 */
[----:B------:R-:W-:Y:S01]  /*96c0*/  I2FP.F32.S32 R2, R32 ;  /* 0x0000002000027245 */ /* 0x000fe20000201400 */
[CC--:B------:R-:W-:Y:S01]  /*96d0*/  FFMA.FTZ R186, R0.reuse, -R100.reuse, R186 ;  /* 0x8000006400ba7223 */ /* 0x0c0fe200000100ba */
[----:B------:R-:W-:Y:S01]  /*96e0*/  FFMA.FTZ R207, R0, -R100, R196 ;  /* 0x8000006400cf7223 */ /* 0x000fe200000100c4 */
[----:B------:R-:W-:Y:S04]  /*96f0*/  I2FP.F32.S32 R0, R28 ;  /* 0x0000001c00007245 */ /* 0x000fe80000201400 */
[----:B------:R-:W1:Y:S01]  /*9700*/  MUFU.TANH R58, R58 ;  /* 0x0000003a003a7308 */ /* 0x000e620000002400 */
[CC--:B---3--:R-:W-:Y:S01]  /*9710*/  FFMA.FTZ R196, R2.reuse, -R100.reuse, R9 ;  /* 0x8000006402c47223 */ /* 0x0c8fe20000010009 */
[----:B--2---:R-:W-:Y:S01]  /*9720*/  FFMA.FTZ R219, R2, -R100, R54 ;  /* 0x8000006402db7223 */ /* 0x004fe20000010036 */
[----:B------:R-:W-:Y:S01]  /*9730*/  I2FP.F32.S32 R2, R34 ;  /* 0x0000002200027245 */ /* 0x000fe20000201400 */
[CC--:B------:R-:W-:Y:S01]  /*9740*/  FFMA.FTZ R205, R0.reuse, -R100.reuse, R106 ;  /* 0x8000006400cd7223 */ /* 0x0c0fe2000001006a */
[-C--:B------:R-:W-:Y:S01]  /*9750*/  FFMA.FTZ R212, R0, -R100.reuse, R103 ;  /* 0x8000006400d47223 */ /* 0x080fe20000010067 */
[----:B------:R-:W-:Y:S04]  /*9760*/  I2FP.F32.S32 R0, R31 ;  /* 0x0000001f00007245 */ /* 0x000fe80000201400 */
[----:B------:R-:W2:Y:S01]  /*9770*/  MUFU.TANH R4, R4 ;  /* 0x0000000400047308 */ /* 0x000ea20000002400 */
[-C--:B------:R-:W-:Y:S01]  /*9780*/  FFMA.FTZ R202, R2, -R100.reuse, R202 ;  /* 0x8000006402ca7223 */ /* 0x080fe200000100ca */
[CC--:B------:R-:W-:Y:S01]  /*9790*/  FFMA.FTZ R191, R0.reuse, -R100.reuse, R206 ;  /* 0x8000006400bf7223 */ /* 0x0c0fe200000100ce */
[-C--:B------:R-:W-:Y:S01]  /*97a0*/  FFMA.FTZ R201, R0, -R100.reuse, R51 ;  /* 0x8000006400c97223 */ /* 0x080fe20000010033 */
[----:B------:R-:W-:Y:S06]  /*97b0*/  I2FP.F32.S32 R0, R33 ;  /* 0x0000002100007245 */ /* 0x000fec0000201400 */
[----:B------:R-:W3:Y:S01]  /*97c0*/  MUFU.TANH R60, R60 ;  /* 0x0000003c003c7308 */ /* 0x000ee20000002400 */
[----:B-1----:R-:W-:Y:S01]  /*97d0*/  FFMA.FTZ R229, R2, -R100, R58 ;  /* 0x8000006402e57223 */ /* 0x002fe2000001003a */
[----:B------:R-:W-:Y:S01]  /*97e0*/  I2FP.F32.S32 R2, R36 ;  /* 0x0000002400027245 */ /* 0x000fe20000201400 */
[CC--:B------:R-:W-:Y:S01]  /*97f0*/  FFMA.FTZ R197, R0.reuse, -R100.reuse, R49 ;  /* 0x8000006400c57223 */ /* 0x0c0fe20000010031 */
[-C--:B------:R-:W-:Y:S01]  /*9800*/  FFMA.FTZ R228, R0, -R100.reuse, R55 ;  /* 0x8000006400e47223 */ /* 0x080fe20000010037 */
[----:B------:R-:W-:Y:S05]  /*9810*/  I2FP.F32.S32 R0, R11 ;  /* 0x0000000b00007245 */ /* 0x000fea0000201400 */
[----:B------:R-:W1:Y:S01]  /*9820*/  MUFU.TANH R52, R52 ;  /* 0x0000003400347308 */ /* 0x000e620000002400 */
[CC--:B------:R-:W-:Y:S01]  /*9830*/  FFMA.FTZ R203, R0.reuse, -R100.reuse, R203 ;  /* 0x8000006400cb7223 */ /* 0x0c0fe200000100cb */
[-C--:B------:R-:W-:Y:S01]  /*9840*/  FFMA.FTZ R230, R0, -R100.reuse, R59 ;  /* 0x8000006400e67223 */ /* 0x080fe2000001003b */
[----:B------:R-:W-:Y:S07]  /*9850*/  I2FP.F32.S32 R0, R23 ;  /* 0x0000001700007245 */ /* 0x000fee0000201400 */
[----:B------:R-:W4:Y:S01]  /*9860*/  MUFU.TANH R66, R66 ;  /* 0x0000004200427308 */ /* 0x000f220000002400 */
[-C--:B--2---:R-:W-:Y:S01]  /*9870*/  FFMA.FTZ R217, R0, -R100.reuse, R4 ;  /* 0x8000006400d97223 */ /* 0x084fe20000010004 */
[----:B------:R-:W-:Y:S01]  /*9880*/  FMNMX.FTZ R4, R46, R101, !PT ;  /* 0x000000652e047209 */ /* 0x000fe20007810000 */
[----:B---3--:R-:W-:Y:S01]  /*9890*/  FFMA.FTZ R231, R3, -R100, R60 ;  /* 0x8000006403e77223 */ /* 0x008fe2000001003c */
[----:B------:R-:W-:Y:S02]  /*98a0*/  FMNMX.FTZ R3, R111, R102, !PT ;  /* 0x000000666f037209 */ /* 0x000fe40007810000 */
[----:B------:R-:W-:Y:S02]  /*98b0*/  FMNMX.FTZ R6, R39, R4, !PT ;  /* 0x0000000427067209 */ /* 0x000fe40007810000 */
[----:B------:R-:W-:Y:S01]  /*98c0*/  FMNMX.FTZ R4, R176, R3, !PT ;  /* 0x00000003b0047209 */ /* 0x000fe20007810000 */
[----:B-1----:R-:W-:Y:S01]  /*98d0*/  FFMA.FTZ R214, R2, -R100, R52 ;  /* 0x8000006402d67223 */ /* 0x002fe20000010034 */
[----:B------:R-:W1:Y:S02]  /*98e0*/  MUFU.TANH R53, R53 ;  /* 0x0000003500357308 */ /* 0x000e640000002400 */
[----:B------:R-:W-:Y:S04]  /*98f0*/  FMNMX.FTZ R4, R110, R4, !PT ;  /* 0x000000046e047209 */ /* 0x000fe80007810000 */
[----:B------:R-:W-:Y:S01]  /*9900*/  FMNMX.FTZ R4, R43, R4, !PT ;  /* 0x000000042b047209 */ /* 0x000fe20007810000 */
[----:B----4-:R-:W-:Y:S01]  /*9910*/  FFMA.FTZ R218, R2, -R100, R66 ;  /* 0x8000006402da7223 */ /* 0x010fe20000010042 */
[----:B------:R-:W-:Y:S02]  /*9920*/  FMNMX.FTZ R2, R41, R107, !PT ;  /* 0x0000006b29027209 */ /* 0x000fe40007810000 */
[----:B------:R-:W2:Y:S01]  /*9930*/  MUFU.TANH R64, R64 ;  /* 0x0000004000407308 */ /* 0x000ea20000002400 */
[----:B------:R-:W-:Y:S02]  /*9940*/  FMNMX.FTZ R4, R183, R4, !PT ;  /* 0x00000004b7047209 */ /* 0x000fe40007810000 */
[----:B------:R-:W-:Y:S02]  /*9950*/  FMNMX.FTZ R3, R177, R2, !PT ;  /* 0x00000002b1037209 */ /* 0x000fe40007810000 */
[----:B------:R-:W-:Y:S02]  /*9960*/  FMNMX.FTZ R2, R44, R5, !PT ;  /* 0x000000052c027209 */ /* 0x000fe40007810000 */
[----:B------:R-:W-:Y:S03]  /*9970*/  FMNMX.FTZ R5, R38, R6, !PT ;  /* 0x0000000626057209 */ /* 0x000fe60007810000 */
[----:B------:R-:W3:Y:S01]  /*9980*/  MUFU.TANH R65, R65 ;  /* 0x0000004100417308 */ /* 0x000ee20000002400 */
[----:B------:R-:W-:Y:S01]  /*9990*/  FMNMX.FTZ R3, R40, R3, !PT ;  /* 0x0000000328037209 */ /* 0x000fe20007810000 */
[----:B-1----:R-:W-:Y:S01]  /*99a0*/  FFMA.FTZ R213, R0, -R100, R53 ;  /* 0x8000006400d57223 */ /* 0x002fe20000010035 */
[----:B------:R-:W-:Y:S02]  /*99b0*/  FMNMX.FTZ R2, R47, R2, !PT ;  /* 0x000000022f027209 */ /* 0x000fe40007810000 */
[----:B------:R-:W-:Y:S02]  /*99c0*/  FMNMX.FTZ R5, R37, R5, !PT ;  /* 0x0000000525057209 */ /* 0x000fe40007810000 */
[----:B------:R-:W-:Y:S03]  /*99d0*/  FMNMX.FTZ R3, R42, R3, !PT ;  /* 0x000000032a037209 */ /* 0x000fe60007810000 */
[----:B------:R-:W1:Y:S01]  /*99e0*/  MUFU.TANH R8, R56 ;  /* 0x0000003800087308 */ /* 0x000e620000002400 */
[----:B------:R-:W-:Y:S01]  /*99f0*/  FMNMX.FTZ R2, R178, R2, !PT ;  /* 0x00000002b2027209 */ /* 0x000fe20007810000 */
[----:B--2---:R-:W-:Y:S01]  /*9a00*/  FFMA.FTZ R216, R35, -R100, R64 ;  /* 0x8000006423d87223 */ /* 0x004fe20000010040 */
[----:B------:R-:W-:Y:S02]  /*9a10*/  FMNMX.FTZ R5, R48, R5, !PT ;  /* 0x0000000530057209 */ /* 0x000fe40007810000 */
[----:B------:R-:W-:Y:S02]  /*9a20*/  FMNMX.FTZ R3, R192, R3, !PT ;  /* 0x00000003c0037209 */ /* 0x000fe40007810000 */
[----:B------:R-:W-:Y:S03]  /*9a30*/  FMNMX.FTZ R2, R193, R2, !PT ;  /* 0x00000002c1027209 */ /* 0x000fe60007810000 */
[----:B------:R-:W2:Y:S01]  /*9a40*/  MUFU.TANH R7, R7 ;  /* 0x0000000700077308 */ /* 0x000ea20000002400 */
[----:B------:R-:W-:Y:S01]  /*9a50*/  FMNMX.FTZ R5, R179, R5, !PT ;  /* 0x00000005b3057209 */ /* 0x000fe20007810000 */
[----:B---3--:R-:W-:Y:S01]  /*9a60*/  FFMA.FTZ R215, R22, -R100, R65 ;  /* 0x8000006416d77223 */ /* 0x008fe20000010041 */
[----:B------:R-:W-:Y:S02]  /*9a70*/  FMNMX.FTZ R4, R185, R4, !PT ;  /* 0x00000004b9047209 */ /* 0x000fe40007810000 */
[----:B------:R-:W-:Y:S02]  /*9a80*/  FMNMX.FTZ R3, R187, R3, !PT ;  /* 0x00000003bb037209 */ /* 0x000fe40007810000 */
[----:B------:R-:W-:Y:S03]  /*9a90*/  FMNMX.FTZ R2, R194, R2, !PT ;  /* 0x00000002c2027209 */ /* 0x000fe60007810000 */
[----:B------:R3:W4:Y:S01]  /*9aa0*/  MUFU.TANH R23, R61 ;  /* 0x0000003d00177308 */ /* 0x0007220000002400 */
[----:B------:R-:W-:Y:S01]  /*9ab0*/  FMNMX.FTZ R5, R181, R5, !PT ;  /* 0x00000005b5057209 */ /* 0x000fe20007810000 */
[----:B-1----:R-:W-:Y:S01]  /*9ac0*/  FFMA.FTZ R210, R21, -R100, R8 ;  /* 0x8000006415d27223 */ /* 0x002fe20000010008 */
[----:B------:R-:W-:Y:S02]  /*9ad0*/  FMNMX.FTZ R4, R184, R4, !PT ;  /* 0x00000004b8047209 */ /* 0x000fe40007810000 */
[----:B------:R-:W-:Y:S02]  /*9ae0*/  FMNMX.FTZ R3, R186, R3, !PT ;  /* 0x00000003ba037209 */ /* 0x000fe40007810000 */
[----:B------:R-:W-:Y:S03]  /*9af0*/  FMNMX.FTZ R2, R195, R2, !PT ;  /* 0x00000002c3027209 */ /* 0x000fe60007810000 */
[----:B------:R3:W1:Y:S01]  /*9b00*/  MUFU.TANH R109, R62 ;  /* 0x0000003e006d7308 */ /* 0x0006620000002400 */
        /* <DEDUP_REMOVED lines=16> */
[----:B------:R3:W1:Y:S01]  /*9c10*/  MUFU.TANH R3, R63 ;  /* 0x0000003f00037308 */ /* 0x0006620000002400 */
        /* <DEDUP_REMOVED lines=8> */
[----:B--2---:R-:W-:Y:S01]  /*9ca0*/  FFMA.FTZ R209, R0, -R100, R7 ;  /* 0x8000006400d17223 */ /* 0x004fe20000010007 */
[----:B------:R-:W-:Y:S02]  /*9cb0*/  FMNMX.FTZ R106, R216, R106, !PT ;  /* 0x0000006ad86a7209 */ /* 0x000fe40007810000 */
[----:B------:R-:W-:Y:S02]  /*9cc0*/  FMNMX.FTZ R22, R211, R5, !PT ;  /* 0x00000005d3167209 */ /* 0x000fe40007810000 */
[----:B------:R-:W-:Y:S02]  /*9cd0*/  FMNMX.FTZ R20, R210, R4, !PT ;  /* 0x00000004d2147209 */ /* 0x000fe40007810000 */
[----:B------:R-:W-:Y:S02]  /*9ce0*/  FMNMX.FTZ R105, R218, R2, !PT ;  /* 0x00000002da697209 */ /* 0x000fe40007810000 */
[----:B------:R-:W-:Y:S01]  /*9cf0*/  FMNMX.FTZ R106, R215, R106, !PT ;  /* 0x0000006ad76a7209 */ /* 0x000fe20007810000 */
[----:B-1-34-:R-:W-:Y:S06]  /*9d00*/  @P5 BRA `(.L_x_751) ;  /* 0xffffffd400a45947 */ /* 0x01afec000383ffff */
.L_x_750:
        /* <DEDUP_REMOVED lines=12> */
[----:B------:R-:W-:Y:S02]  /*9dd0*/  FMNMX.FTZ R5, R206, R5, !PT ;  /* 0x00000005ce057209 */ /* 0x000fe40007810000 */
[----:B------:R-:W-:Y:S03]  /*9de0*/  FMNMX.FTZ R0, R3, R0, !PT ;  /* 0x0000000003007209 */ /* 0x000fe60007810000 */
[----:B------:R-:W-:Y:S08]  /*9df0*/  LDSM.16.MT88.4 R52, [R220+0xa000] ;  /* 0x00a00000dc34783b */ /* 0x000ff00000004200 */
[----:B------:R-:W3:Y:S08]  /*9e00*/  SHFL.BFLY PT, R2, R0, 0x2, 0x1f ;  /* 0x0c401f0000027f89 */ /* 0x000ef000000e0000 */
[----:B------:R-:W4:Y:S01]  /*9e10*/  SHFL.BFLY PT, R4, R5, 0x2, 0x1f ;  /* 0x0c401f0005047f89 */ /* 0x000f2200000e0000 */
[----:B-1----:R-:W-:Y:S02]  /*9e20*/  FMNMX.FTZ R106, R106, R6, !PT ;  /* 0x000000066a6a7209 */ /* 0x002fe40007810000 */
[----:B--2---:R-:W-:Y:S05]  /*9e30*/  FMNMX.FTZ R105, R105, R7, !PT ;  /* 0x0000000769697209 */ /* 0x004fea0007810000 */
[----:B------:R-:W1:Y:S08]  /*9e40*/  SHFL.BFLY PT, R6, R106, 0x1, 0x1f ;  /* 0x0c201f006a067f89 */ /* 0x000e7000000e0000 */
[----:B------:R-:W2:Y:S01]  /*9e50*/  SHFL.BFLY PT, R7, R105, 0x1, 0x1f ;  /* 0x0c201f0069077f89 */ /* 0x000ea200000e0000 */
[----:B---3--:R-:W-:Y:S02]  /*9e60*/  FMNMX.FTZ R2, R0, R2, !PT ;  /* 0x0000000200027209 */ /* 0x008fe40007810000 */
[----:B----4-:R-:W-:Y:S05]  /*9e70*/  FMNMX.FTZ R8, R5, R4, !PT ;  /* 0x0000000405087209 */ /* 0x010fea0007810000 */
[----:B------:R-:W3:Y:S01]  /*9e80*/  SHFL.BFLY PT, R5, R2, 0x1, 0x1f ;  /* 0x0c201f0002057f89 */ /* 0x000ee200000e0000 */
[----:B-1----:R-:W-:Y:S07]  /*9e90*/  FMNMX.FTZ R106, R106, R6, !PT ;  /* 0x000000066a6a7209 */ /* 0x002fee0007810000 */
[----:B------:R-:W1:Y:S01]  /*9ea0*/  SHFL.BFLY PT, R104, R8, 0x1, 0x1f ;  /* 0x0c201f0008687f89 */ /* 0x000e6200000e0000 */
[----:B--2---:R-:W-:Y:S01]  /*9eb0*/  FMNMX.FTZ R105, R105, R7, !PT ;  /* 0x0000000769697209 */ /* 0x004fe20007810000 */
[C---:B------:R-:W-:Y:S01]  /*9ec0*/  FADD.FTZ R0, -R106.reuse, R101 ;  /* 0x000000656a007221 */ /* 0x040fe20000010100 */
[----:B------:R-:W-:Y:S03]  /*9ed0*/  FSETP.NEU.FTZ.AND P0, PT, R106, -INF , PT ;  /* 0xff8000006a00780b */ /* 0x000fe60003f1d000 */
[----:B------:R-:W-:Y:S01]  /*9ee0*/  FMUL.FTZ R4, R0, UR4 ;  /* 0x0000000400047c20 */ /* 0x000fe20008410000 */
[----:B------:R-:W-:Y:S03]  /*9ef0*/  FADD.FTZ R0, -R105, R102 ;  /* 0x0000006669007221 */ /* 0x000fe60000010100 */
[----:B------:R2:W4:Y:S01]  /*9f00*/  MUFU.EX2 R102, R4 ;  /* 0x0000000400667308 */ /* 0x0005220000000800 */
[----:B---3--:R-:W-:Y:S02]  /*9f10*/  FMNMX.FTZ R103, R2, R5, !PT ;  /* 0x0000000502677209 */ /* 0x008fe40007810000 */
[----:B-1----:R-:W-:Y:S01]  /*9f20*/  FMNMX.FTZ R104, R8, R104, !PT ;  /* 0x0000006808687209 */ /* 0x002fe20007810000 */
[----:B--2---:R-:W-:Y:S04]  /*9f30*/  FMUL.FTZ R4, R0, UR4 ;  /* 0x0000000400047c20 */ /* 0x004fe80008410000 */
[----:B------:R-:W-:Y:S01]  /*9f40*/  FADD.FTZ R0, -R104, R107 ;  /* 0x0000006b68007221 */ /* 0x000fe20000010100 */
[----:B------:R-:W-:Y:S01]  /*9f50*/  FMUL.FTZ R107, R106, UR4 ;  /* 0x000000046a6b7c20 */ /* 0x000fe20008410000 */
[----:B----4-:R-:W-:Y:S01]  /*9f60*/  FMUL.FTZ R16, R102, R124 ;  /* 0x0000007c66107220 */ /* 0x010fe20000410000 */
[----:B------:R1:W2:Y:S01]  /*9f70*/  MUFU.EX2 R101, R4 ;  /* 0x0000000400657308 */ /* 0x0002a20000000800 */
[----:B------:R-:W-:Y:S01]  /*9f80*/  FMUL.FTZ R2, R0, UR4 ;  /* 0x0000000400027c20 */ /* 0x000fe20008410000 */
[----:B------:R-:W-:Y:S01]  /*9f90*/  FADD.FTZ R0, -R103, R108 ;  /* 0x0000006c67007221 */ /* 0x000fe20000010100 */
[----:B------:R-:W-:Y:S01]  /*9fa0*/  FSEL R107, R107, RZ, P0 ;  /* 0x000000ff6b6b7208 */ /* 0x000fe20000000000 */
[C---:B------:R-:W-:Y:S01]  /*9fb0*/  FMUL.FTZ R108, R105.reuse, UR4 ;  /* 0x00000004696c7c20 */ /* 0x040fe20008410000 */
[----:B------:R-:W-:Y:S01]  /*9fc0*/  FSETP.NEU.FTZ.AND P0, PT, R105, -INF , PT ;  /* 0xff8000006900780b */ /* 0x000fe20003f1d000 */
[----:B------:R-:W-:Y:S01]  /*9fd0*/  FMUL.FTZ R0, R0, UR4 ;  /* 0x0000000400007c20 */ /* 0x000fe20008410000 */
[----:B------:R-:W-:Y:S03]  /*9fe0*/  FMUL.FTZ R17, R102, R125 ;  /* 0x0000007d66117220 */ /* 0x000fe60000410000 */
[----:B------:R-:W3:Y:S01]  /*9ff0*/  MUFU.EX2 R2, R2 ;  /* 0x0000000200027308 */ /* 0x000ee20000000800 */
[----:B------:R-:W-:Y:S01]  /*a000*/  FSEL R108, R108, RZ, P0 ;  /* 0x000000ff6c6c7208 */ /* 0x000fe20000000000 */
[----:B------:R-:W-:Y:S01]  /*a010*/  FMUL.FTZ R32, R102, R140 ;  /* 0x0000008c66207220 */ /* 0x000fe20000410000 */
[----:B------:R-:W-:Y:S01]  /*a020*/  FSETP.NEU.FTZ.AND P0, PT, R104, -INF , PT ;  /* 0xff8000006800780b */ /* 0x000fe20003f1d000 */
[C---:B------:R-:W-:Y:S01]  /*a030*/  FMUL.FTZ R33, R102.reuse, R141 ;  /* 0x0000008d66217220 */ /* 0x040fe20000410000 */
[--C-:B------:R-:W-:Y:S01]  /*a040*/  FFMA.FTZ R63, R181, UR4, -R107.reuse ;  /* 0x00000004b53f7c23 */ /* 0x100fe2000801086b */
[--C-:B------:R-:W-:Y:S01]  /*a050*/  FFMA.FTZ R5, R43, UR4, -R108.reuse ;  /* 0x000000042b057c23 */ /* 0x100fe2000801086c */
[----:B------:R-:W-:Y:S03]  /*a060*/  FMUL.FTZ R64, R102, R168 ;  /* 0x000000a866407220 */ /* 0x000fe60000410000 */
[----:B------:R-:W4:Y:S01]  /*a070*/  MUFU.EX2 R0, R0 ;  /* 0x0000000000007308 */ /* 0x000f220000000800 */
[--C-:B-1----:R-:W-:Y:S01]  /*a080*/  FFMA.FTZ R4, R46, UR4, -R107.reuse ;  /* 0x000000042e047c23 */ /* 0x102fe2000801086b */
[C---:B--2---:R-:W-:Y:S01]  /*a090*/  FMUL.FTZ R18, R101.reuse, R126 ;  /* 0x0000007e65127220 */ /* 0x044fe20000410000 */
[C---:B------:R-:W-:Y:S01]  /*a0a0*/  FMUL.FTZ R19, R101.reuse, R127 ;  /* 0x0000007f65137220 */ /* 0x040fe20000410000 */
[C---:B------:R-:W-:Y:S01]  /*a0b0*/  FMUL.FTZ R34, R101.reuse, R142 ;  /* 0x0000008e65227220 */ /* 0x040fe20000410000 */
[----:B------:R-:W-:Y:S01]  /*a0c0*/  FMUL.FTZ R35, R101, R143 ;  /* 0x0000008f65237220 */ /* 0x000fe20000410000 */
[----:B------:R-:W-:Y:S01]  /*a0d0*/  LDSM.16.MT88.4 R124, [R220+0xb000] ;  /* 0x00b00000dc7c783b */ /* 0x000fe20000004200 */
[----:B------:R-:W-:Y:S03]  /*a0e0*/  FMUL.FTZ R65, R102, R169 ;  /* 0x000000a966417220 */ /* 0x000fe60000410000 */
[----:B------:R1:W-:Y:S01]  /*a0f0*/  MUFU.EX2 R10, R4 ;  /* 0x00000004000a7308 */ /* 0x0003e20000000800 */
[C---:B---3--:R-:W-:Y:S01]  /*a100*/  FMUL.FTZ R8, R2.reuse, R112 ;  /* 0x0000007002087220 */ /* 0x048fe20000410000 */
[C---:B------:R-:W-:Y:S01]  /*a110*/  FMUL.FTZ R12, R2.reuse, R120 ;  /* 0x00000078020c7220 */ /* 0x040fe20000410000 */
[C---:B------:R-:W-:Y:S01]  /*a120*/  FMUL.FTZ R13, R2.reuse, R121 ;  /* 0x00000079020d7220 */ /* 0x040fe20000410000 */
[C---:B------:R-:W-:Y:S01]  /*a130*/  FMUL.FTZ R25, R2.reuse, R129 ;  /* 0x0000008102197220 */ /* 0x040fe20000410000 */
[C---:B------:R-:W-:Y:S01]  /*a140*/  FMUL.FTZ R24, R2.reuse, R128 ;  /* 0x0000008002187220 */ /* 0x040fe20000410000 */
[C---:B------:R-:W-:Y:S01]  /*a150*/  FMUL.FTZ R28, R2.reuse, R136 ;  /* 0x00000088021c7220 */ /* 0x040fe20000410000 */
[----:B------:R-:W-:Y:S03]  /*a160*/  FMUL.FTZ R29, R2, R137 ;  /* 0x00000089021d7220 */ /* 0x000fe60000410000 */
        /* <DEDUP_REMOVED lines=8> */
[----:B------:R-:W-:Y:S01]  /*a1f0*/  LDSM.16.MT88.4 R120, [R222+0xa000] ;  /* 0x00a00000de78783b */ /* 0x000fe20000004200 */
[--C-:B-1----:R-:W-:Y:S01]  /*a200*/  FFMA.FTZ R4, R39, UR4, -R107.reuse ;  /* 0x0000000427047c23 */ /* 0x102fe2000801086b */
[----:B------:R1:W-:Y:S01]  /*a210*/  MUFU.EX2 R251, R63 ;  /* 0x0000003f00fb7308 */ /* 0x0003e20000000800 */
[----:B------:R-:W-:Y:S01]  /*a220*/  FMUL.FTZ R62, R0, R174 ;  /* 0x000000ae003e7220 */ /* 0x000fe20000410000 */
[C---:B------:R-:W-:Y:S01]  /*a230*/  FMUL.FTZ R66, R101.reuse, R170 ;  /* 0x000000aa65427220 */ /* 0x040fe20000410000 */
[C---:B------:R-:W-:Y:S01]  /*a240*/  FMUL.FTZ R67, R101.reuse, R171 ;  /* 0x000000ab65437220 */ /* 0x040fe20000410000 */
[C---:B------:R-:W-:Y:S01]  /*a250*/  FMUL.FTZ R68, R102.reuse, R68 ;  /* 0x0000004466447220 */ /* 0x040fe20000410000 */
[C---:B------:R-:W-:Y:S01]  /*a260*/  FMUL.FTZ R69, R102.reuse, R69 ;  /* 0x0000004566457220 */ /* 0x040fe20000410000 */
[C---:B------:R-:W-:Y:S01]  /*a270*/  FMUL.FTZ R70, R101.reuse, R70 ;  /* 0x0000004665467220 */ /* 0x040fe20000410000 */
[----:B--2---:R-:W-:Y:S03]  /*a280*/  FMUL.FTZ R5, R102, R117 ;  /* 0x0000007566057220 */ /* 0x004fe60000410000 */
[----:B------:R2:W4:Y:S01]  /*a290*/  MUFU.EX2 R51, R4 ;  /* 0x0000000400337308 */ /* 0x0005220000000800 */
[----:B---3--:R-:W-:Y:S01]  /*a2a0*/  MOV R143, R50 ;  /* 0x00000032008f7202 */ /* 0x008fe20000000f00 */
[C---:B------:R-:W-:Y:S01]  /*a2b0*/  FMUL.FTZ R71, R101.reuse, R71 ;  /* 0x0000004765477220 */ /* 0x040fe20000410000 */
[--C-:B------:R-:W-:Y:S01]  /*a2c0*/  FFMA.FTZ R128, R182, UR4, -R108.reuse ;  /* 0x00000004b6807c23 */ /* 0x100fe2000801086c */
[C---:B------:R-:W-:Y:S01]  /*a2d0*/  FMUL.FTZ R72, R2.reuse, R72 ;  /* 0x0000004802487220 */ /* 0x040fe20000410000 */
[----:B------:R-:W-:Y:S01]  /*a2e0*/  FMUL.FTZ R73, R2, R73 ;  /* 0x0000004902497220 */ /* 0x000fe20000410000 */
[C---:B------:R-:W-:Y:S01]  /*a2f0*/  FMUL.FTZ R74, R0.reuse, R74 ;  /* 0x0000004a004a7220 */ /* 0x040fe20000410000 */
[C---:B------:R-:W-:Y:S03]  /*a300*/  FMUL.FTZ R75, R0.reuse, R75 ;  /* 0x0000004b004b7220 */ /* 0x040fe60000410000 */
[----:B------:R-:W-:Y:S01]  /*a310*/  MUFU.EX2 R250, R128 ;  /* 0x0000008000fa7308 */ /* 0x000fe20000000800 */
[----:B-1----:R-:W-:Y:S01]  /*a320*/  FMUL.FTZ R63, R0, R175 ;  /* 0x000000af003f7220 */ /* 0x002fe20000410000 */
[C---:B------:R-:W-:Y:S01]  /*a330*/  FMUL.FTZ R76, R2.reuse, R76 ;  /* 0x0000004c024c7220 */ /* 0x040fe20000410000 */
[----:B------:R-:W-:Y:S01]  /*a340*/  FMUL.FTZ R77, R2, R77 ;  /* 0x0000004d024d7220 */ /* 0x000fe20000410000 */
[C---:B------:R-:W-:Y:S01]  /*a350*/  FMUL.FTZ R78, R0.reuse, R78 ;  /* 0x0000004e004e7220 */ /* 0x040fe20000410000 */
[----:B------:R-:W-:Y:S01]  /*a360*/  FMUL.FTZ R79, R0, R79 ;  /* 0x0000004f004f7220 */ /* 0x000fe20000410000 */
[C---:B------:R-:W-:Y:S01]  /*a370*/  FMUL.FTZ R80, R102.reuse, R80 ;  /* 0x0000005066507220 */ /* 0x040fe20000410000 */
[C---:B------:R-:W-:Y:S01]  /*a380*/  FMUL.FTZ R81, R102.reuse, R81 ;  /* 0x0000005166517220 */ /* 0x040fe20000410000 */
[----:B------:R-:W-:Y:S01]  /*a390*/  FMUL.FTZ R82, R101, R82 ;  /* 0x0000005265527220 */ /* 0x000fe20000410000 */
[--C-:B--2---:R-:W-:Y:S01]  /*a3a0*/  FFMA.FTZ R4, R111, UR4, -R108.reuse ;  /* 0x000000046f047c23 */ /* 0x104fe2000801086c */
[----:B------:R-:W-:Y:S01]  /*a3b0*/  FMUL.FTZ R111, R103, UR4 ;  /* 0x00000004676f7c20 */ /* 0x000fe20008410000 */
[C---:B------:R-:W-:Y:S01]  /*a3c0*/  FMUL.FTZ R83, R101.reuse, R83 ;  /* 0x0000005365537220 */ /* 0x040fe20000410000 */
[C---:B------:R-:W-:Y:S01]  /*a3d0*/  FMUL.FTZ R84, R102.reuse, R84 ;  /* 0x0000005466547220 */ /* 0x040fe20000410000 */
[----:B------:R1:W-:Y:S01]  /*a3e0*/  MUFU.EX2 R9, R4 ;  /* 0x0000000400097308 */ /* 0x0003e20000000800 */
        /* <DEDUP_REMOVED lines=15> */
[----:B------:R-:W-:Y:S01]  /*a4e0*/  LDSM.16.MT88.4 R168, [R222+0xac00] ;  /* 0x00ac0000dea8783b */ /* 0x000fe20000004200 */
[--C-:B-1----:R-:W-:Y:S01]  /*a4f0*/  FFMA.FTZ R4, R176, UR4, -R108.reuse ;  /* 0x00000004b0047c23 */ /* 0x102fe2000801086c */
[----:B------:R-:W-:Y:S01]  /*a500*/  MOV R176, R10 ;  /* 0x0000000a00b07202 */ /* 0x000fe20000000f00 */
[----:B------:R-:W-:Y:S02]  /*a510*/  FMUL.FTZ R10, R0, R114 ;  /* 0x00000072000a7220 */ /* 0x000fe40000410000 */
[----:B------:R1:W-:Y:S01]  /*a520*/  MUFU.EX2 R57, R4 ;  /* 0x0000000400397308 */ /* 0x0003e20000000800 */
[----:B----4-:R-:W-:Y:S01]  /*a530*/  F2FP.BF16.F32.PACK_AB R112, R51, R176 ;  /* 0x000000b03370723e */ /* 0x010fe200000010ff */
[--C-:B-1----:R-:W-:Y:S08]  /*a540*/  FFMA.FTZ R4, R38, UR4, -R107.reuse ;  /* 0x0000000426047c23 */ /* 0x102ff0000801086b */
[----:B------:R1:W2:Y:S02]  /*a550*/  MUFU.EX2 R61, R4 ;  /* 0x00000004003d7308 */ /* 0x0002a40000000800 */
[----:B-1----:R-:W-:Y:S01]  /*a560*/  FFMA.FTZ R4, R37, UR4, -R107 ;  /* 0x0000000425047c23 */ /* 0x002fe2000801086b */
[-C--:B--2---:R-:W-:Y:S01]  /*a570*/  MOV R138, R61.reuse ;  /* 0x0000003d008a7202 */ /* 0x084fe20000000f00 */
[----:B------:R-:W1:Y:S06]  /*a580*/  LDSM.16.MT88.4 R36, [R222+0x9000] ;  /* 0x00900000de24783b */ /* 0x000e6c0000004200 */
[----:B------:R2:W3:Y:S02]  /*a590*/  MUFU.EX2 R46, R4 ;  /* 0x00000004002e7308 */ /* 0x0004e40000000800 */
[----:B--2---:R-:W-:Y:S01]  /*a5a0*/  FFMA.FTZ R4, R110, UR4, -R108 ;  /* 0x000000046e047c23 */ /* 0x004fe2000801086c */
[----:B------:R-:W-:Y:S01]  /*a5b0*/  FMUL.FTZ R110, R104, UR4 ;  /* 0x00000004686e7c20 */ /* 0x000fe20008410000 */
[----:B---3--:R-:W-:Y:S01]  /*a5c0*/  F2FP.BF16.F32.PACK_AB R114, R46, R61 ;  /* 0x0000003d2e72723e */ /* 0x008fe200000010ff */
[----:B------:R-:W-:Y:S05]  /*a5d0*/  FMUL.FTZ R61, R2, R173 ;  /* 0x000000ad023d7220 */ /* 0x000fea0000410000 */
[----:B------:R2:W3:Y:S01]  /*a5e0*/  MUFU.EX2 R49, R4 ;  /* 0x0000000400317308 */ /* 0x0004e20000000800 */
[----:B------:R-:W-:Y:S01]  /*a5f0*/  MOV R142, R46 ;  /* 0x0000002e008e7202 */ /* 0x000fe20000000f00 */
[----:B------:R-:W-:Y:S01]  /*a600*/  FMUL.FTZ R46, R0, R158 ;  /* 0x0000009e002e7220 */ /* 0x000fe20000410000 */
[----:B------:R-:W-:Y:S02]  /*a610*/  FSEL R110, R110, RZ, P0 ;  /* 0x000000ff6e6e7208 */ /* 0x000fe40000000000 */
[----:B------:R-:W-:Y:S03]  /*a620*/  FSETP.NEU.FTZ.AND P0, PT, R103, -INF , PT ;  /* 0xff8000006700780b */ /* 0x000fe60003f1d000 */
[--C-:B------:R-:W-:Y:S01]  /*a630*/  FFMA.FTZ R7, R40, UR4, -R110.reuse ;  /* 0x0000000428077c23 */ /* 0x100fe2000801086e */
[----:B------:R-:W-:Y:S01]  /*a640*/  FSEL R111, R111, RZ, P0 ;  /* 0x000000ff6f6f7208 */ /* 0x000fe20000000000 */
[--C-:B------:R-:W-:Y:S02]  /*a650*/  FFMA.FTZ R128, R192, UR4, -R110.reuse ;  /* 0x00000004c0807c23 */ /* 0x100fe4000801086e */
[----:B------:R4:W5:Y:S02]  /*a660*/  MUFU.EX2 R60, R7 ;  /* 0x00000007003c7308 */ /* 0x0009640000000800 */
[--C-:B------:R-:W-:Y:S01]  /*a670*/  FFMA.FTZ R109, R109, UR4, -R111.reuse ;  /* 0x000000046d6d7c23 */ /* 0x100fe2000801086f */
[--C-:B--2---:R-:W-:Y:S01]  /*a680*/  FFMA.FTZ R4, R41, UR4, -R110.reuse ;  /* 0x0000000429047c23 */ /* 0x104fe2000801086e */
[-C--:B---3--:R-:W-:Y:S01]  /*a690*/  F2FP.BF16.F32.PACK_AB R115, R50, R49.reuse ;  /* 0x000000313273723e */ /* 0x088fe200000010ff */
[C---:B------:R-:W-:Y:S01]  /*a6a0*/  FMUL.FTZ R50, R101.reuse, R154 ;  /* 0x0000009a65327220 */ /* 0x040fe20000410000 */
[----:B------:R-:W-:Y:S04]  /*a6b0*/  MOV R139, R49 ;  /* 0x00000031008b7202 */ /* 0x000fe80000000f00 */
[----:B------:R2:W-:Y:S01]  /*a6c0*/  MUFU.EX2 R6, R4 ;  /* 0x0000000400067308 */ /* 0x0005e20000000800 */
[----:B------:R-:W-:Y:S01]  /*a6d0*/  FMUL.FTZ R49, R102, R153 ;  /* 0x0000009966317220 */ /* 0x000fe20000410000 */
[----:B----4-:R-:W-:Y:S01]  /*a6e0*/  FMUL.FTZ R7, R101, R119 ;  /* 0x0000007765077220 */ /* 0x010fe20000410000 */
[----:B-----5:R-:W-:Y:S07]  /*a6f0*/  MOV R140, R60 ;  /* 0x0000003c008c7202 */ /* 0x020fee0000000f00 */
[----:B------:R3:W-:Y:S01]  /*a700*/  MUFU.EX2 R248, R128 ;  /* 0x0000008000f87308 */ /* 0x0007e20000000800 */
[--C-:B--2---:R-:W-:Y:S01]  /*a710*/  FFMA.FTZ R4, R177, UR4, -R110.reuse ;  /* 0x00000004b1047c23 */ /* 0x104fe2000801086e */
[----:B------:R-:W-:Y:S01]  /*a720*/  MOV R177, R9 ;  /* 0x0000000900b17202 */ /* 0x000fe20000000f00 */
[--C-:B------:R-:W-:Y:S01]  /*a730*/  FFMA.FTZ R9, R42, UR4, -R110.reuse ;  /* 0x000000042a097c23 */ /* 0x100fe2000801086e */
[----:B------:R-:W-:Y:S06]  /*a740*/  FMUL.FTZ R42, R0, R146 ;  /* 0x00000092002a7220 */ /* 0x000fec0000410000 */
[----:B------:R2:W4:Y:S01]  /*a750*/  MUFU.EX2 R58, R4 ;  /* 0x00000004003a7308 */ /* 0x0005220000000800 */
[--C-:B---3--:R-:W-:Y:S09]  /*a760*/  FFMA.FTZ R128, R186, UR4, -R110.reuse ;  /* 0x00000004ba807c23 */ /* 0x108ff2000801086e */
[----:B------:R3:W-:Y:S10]  /*a770*/  MUFU.EX2 R41, R9 ;  /* 0x0000000900297308 */ /* 0x0007f40000000800 */
[----:B------:R5:W-:Y:S01]  /*a780*/  MUFU.EX2 R245, R128 ;  /* 0x0000008000f57308 */ /* 0x000be20000000800 */
[--C-:B--2---:R-:W-:Y:S01]  /*a790*/  FFMA.FTZ R4, R45, UR4, -R111.reuse ;  /* 0x000000042d047c23 */ /* 0x104fe2000801086f */
[C---:B------:R-:W-:Y:S01]  /*a7a0*/  FMUL.FTZ R45, R2.reuse, R157 ;  /* 0x0000009d022d7220 */ /* 0x040fe20000410000 */
[----:B----4-:R-:W-:Y:S04]  /*a7b0*/  MOV R136, R58 ;  /* 0x0000003a00887202 */ /* 0x010fe80000000f00 */
[----:B------:R-:W-:Y:S03]  /*a7c0*/  MOV R174, R136 ;  /* 0x0000008800ae7202 */ /* 0x000fe60000000f00 */
[----:B------:R2:W-:Y:S01]  /*a7d0*/  MUFU.EX2 R43, R4 ;  /* 0x00000004002b7308 */ /* 0x0005e20000000800 */
[----:B---3--:R-:W-:Y:S01]  /*a7e0*/  FMUL.FTZ R9, R2, R113 ;  /* 0x0000007102097220 */ /* 0x008fe20000410000 */
[----:B------:R-:W-:Y:S01]  /*a7f0*/  F2FP.BF16.F32.PACK_AB R113, R57, R177 ;  /* 0x000000b13971723e */ /* 0x000fe200000010ff */
[----:B-----5:R-:W-:Y:S07]  /*a800*/  FFMA.FTZ R128, R188, UR4, -R110 ;  /* 0x00000004bc807c23 */ /* 0x020fee000801086e */
[----:B------:R3:W-:Y:S01]  /*a810*/  MUFU.EX2 R243, R128 ;  /* 0x0000008000f37308 */ /* 0x0007e20000000800 */
[--C-:B--2---:R-:W-:Y:S01]  /*a820*/  FFMA.FTZ R4, R44, UR4, -R111.reuse ;  /* 0x000000042c047c23 */ /* 0x104fe2000801086f */
[----:B------:R-:W-:Y:S08]  /*a830*/  FMUL.FTZ R44, R2, R156 ;  /* 0x0000009c022c7220 */ /* 0x000ff00000410000 */
[----:B------:R2:W4:Y:S01]  /*a840*/  MUFU.EX2 R59, R4 ;  /* 0x00000004003b7308 */ /* 0x0005220000000800 */
[----:B---3--:R-:W-:Y:S01]  /*a850*/  LDSM.16.MT88.4 R128, [R222+0x9400] ;  /* 0x00940000de80783b */ /* 0x008fe20000004200 */
[--C-:B--2---:R-:W-:Y:S01]  /*a860*/  FFMA.FTZ R4, R47, UR4, -R111.reuse ;  /* 0x000000042f047c23 */ /* 0x104fe2000801086f */
[----:B----4-:R-:W-:Y:S01]  /*a870*/  F2FP.BF16.F32.PACK_AB R117, R59, R43 ;  /* 0x0000002b3b75723e */ /* 0x010fe200000010ff */
[C---:B------:R-:W-:Y:S01]  /*a880*/  FMUL.FTZ R47, R0.reuse, R159 ;  /* 0x0000009f002f7220 */ /* 0x040fe20000410000 */
[----:B------:R-:W-:Y:S05]  /*a890*/  MOV R137, R59 ;  /* 0x0000003b00897202 */ /* 0x000fea0000000f00 */
[----:B------:R2:W3:Y:S01]  /*a8a0*/  MUFU.EX2 R56, R4 ;  /* 0x0000000400387308 */ /* 0x0004e20000000800 */
[----:B------:R-:W-:Y:S02]  /*a8b0*/  FMUL.FTZ R59, R0, R163 ;  /* 0x000000a3003b7220 */ /* 0x000fe40000410000 */
[----:B------:R-:W4:Y:S01]  /*a8c0*/  LDL.LU R163, [R1+0x10] ;  /* 0x0000100001a37983 */ /* 0x000f220000300800 */
[----:B------:R-:W-:Y:S01]  /*a8d0*/  MOV R173, R137 ;  /* 0x0000008900ad7202 */ /* 0x000fe20000000f00 */
[----:B--2---:R-:W-:Y:S01]  /*a8e0*/  FFMA.FTZ R4, R178, UR4, -R111 ;  /* 0x00000004b2047c23 */ /* 0x004fe2000801086f */
[----:B------:R-:W-:Y:S01]  /*a8f0*/  MOV R178, R6 ;  /* 0x0000000600b27202 */ /* 0x000fe20000000f00 */
[----:B------:R-:W-:Y:S01]  /*a900*/  FMUL.FTZ R6, R101, R118 ;  /* 0x0000007665067220 */ /* 0x000fe20000410000 */
[----:B------:R-:W-:Y:S02]  /*a910*/  F2FP.BF16.F32.PACK_AB R118, R41, R60 ;  /* 0x0000003c2976723e */ /* 0x000fe400000010ff */
[----:B------:R2:W5:Y:S01]  /*a920*/  MUFU.EX2 R40, R4 ;  /* 0x0000000400287308 */ /* 0x0005620000000800 */
[----:B---3--:R-:W-:Y:S01]  /*a930*/  MOV R141, R56 ;  /* 0x00000038008d7202 */ /* 0x008fe20000000f00 */
[--C-:B------:R-:W-:Y:S01]  /*a940*/  FFMA.FTZ R60, R185, UR4, -R108.reuse ;  /* 0x00000004b93c7c23 */ /* 0x100fe2000801086c */
[----:B--2---:R-:W-:Y:S01]  /*a950*/  FMUL.FTZ R4, R102, R116 ;  /* 0x0000007466047220 */ /* 0x004fe20000410000 */
[----:B------:R-:W-:Y:S01]  /*a960*/  F2FP.BF16.F32.PACK_AB R116, R58, R178 ;  /* 0x000000b23a74723e */ /* 0x000fe200000010ff */
[----:B------:R-:W-:Y:S01]  /*a970*/  FFMA.FTZ R58, R183, UR4, -R108 ;  /* 0x00000004b73a7c23 */ /* 0x000fe2000801086c */
[----:B-----5:R-:W-:Y:S01]  /*a980*/  F2FP.BF16.F32.PACK_AB R119, R40, R56 ;  /* 0x000000382877723e */ /* 0x020fe200000010ff */
[----:B------:R-:W-:Y:S01]  /*a990*/  FFMA.FTZ R56, R48, UR4, -R107 ;  /* 0x0000000430387c23 */ /* 0x000fe2000801086b */
[C---:B------:R-:W-:Y:S02]  /*a9a0*/  FMUL.FTZ R48, R102.reuse, R152 ;  /* 0x0000009866307220 */ /* 0x040fe40000410000 */
[-C--:B------:R-:W-:Y:S06]  /*a9b0*/  HMMA.16816.F32.BF16 R4, R112, R20.reuse, R4 ;  /* 0x000000147004723c */ /* 0x080fec0000041804 */
[C---:B------:R-:W-:Y:S06]  /*a9c0*/  HMMA.16816.F32.BF16 R8, R116.reuse, R20, R8 ;  /* 0x000000147408723c */ /* 0x040fec0000041808 */
[-C--:B------:R-:W-:Y:S05]  /*a9d0*/  HMMA.16816.F32.BF16 R12, R116, R22.reuse, R12 ;  /* 0x00000016740c723c */ /* 0x080fea000004180c */
[C---:B------:R-:W-:Y:S01]  /*a9e0*/  FMUL.FTZ R20, R102.reuse, R132 ;  /* 0x0000008466147220 */ /* 0x040fe20000410000 */
[C---:B------:R-:W-:Y:S05]  /*a9f0*/  HMMA.16816.F32.BF16 R16, R112.reuse, R22, R16 ;  /* 0x000000167010723c */ /* 0x040fea0000041810 */
[----:B------:R-:W-:Y:S01]  /*aa00*/  FMUL.FTZ R21, R102, R133 ;  /* 0x0000008566157220 */ /* 0x000fe20000410000 */
[----:B------:R-:W-:Y:S01]  /*aa10*/  MOV R133, R43 ;  /* 0x0000002b00857202 */ /* 0x000fe20000000f00 */
[C---:B------:R-:W-:Y:S01]  /*aa20*/  FMUL.FTZ R22, R101.reuse, R134 ;  /* 0x0000008665167220 */ /* 0x040fe20000410000 */
[C---:B------:R-:W-:Y:S03]  /*aa30*/  FMUL.FTZ R23, R101.reuse, R135 ;  /* 0x0000008765177220 */ /* 0x040fe60000410000 */
[----:B------:R-:W-:Y:S01]  /*aa40*/  MOV R134, R51 ;  /* 0x0000003300867202 */ /* 0x000fe20000000f00 */
[----:B------:R-:W-:Y:S01]  /*aa50*/  FMUL.FTZ R51, R101, R155 ;  /* 0x0000009b65337220 */ /* 0x000fe20000410000 */
[----:B------:R-:W-:Y:S01]  /*aa60*/  MOV R135, R57 ;  /* 0x0000003900877202 */ /* 0x000fe20000000f00 */
[----:B------:R-:W-:Y:S01]  /*aa70*/  LDSM.16.MT88.4 R152, [R220+0xac00] ;  /* 0x00ac0000dc98783b */ /* 0x000fe20000004200 */
[-C--:B-1----:R-:W-:Y:S03]  /*aa80*/  HMMA.16816.F32.BF16 R20, R112, R36.reuse, R20 ;  /* 0x000000247014723c */ /* 0x082fe60000041814 */
[----:B------:R-:W-:Y:S01]  /*aa90*/  FMUL.FTZ R57, R2, R161 ;  /* 0x000000a102397220 */ /* 0x000fe20000410000 */
[----:B------:R-:W-:Y:S01]  /*aaa0*/  FFMA.FTZ R132, R195, UR4, -R111 ;  /* 0x00000004c3847c23 */ /* 0x000fe2000801086f */
[----:B------:R-:W-:Y:S01]  /*aab0*/  FMUL.FTZ R43, R0, R147 ;  /* 0x00000093002b7220 */ /* 0x000fe20000410000 */
[C---:B------:R-:W-:Y:S01]  /*aac0*/  HMMA.16816.F32.BF16 R24, R116.reuse, R36, R24 ;  /* 0x000000247418723c */ /* 0x040fe20000041818 */
[----:B------:R-:W2:Y:S01]  /*aad0*/  LDL.LU R161, [R1+0x14] ;  /* 0x0000140001a17983 */ /* 0x000ea20000300800 */
[----:B------:R1:W-:Y:S03]  /*aae0*/  MUFU.EX2 R242, R132 ;  /* 0x0000008400f27308 */ /* 0x0003e60000000800 */
[----:B------:R-:W-:Y:S01]  /*aaf0*/  MOV R175, R135 ;  /* 0x0000008700af7202 */ /* 0x000fe20000000f00 */
[-C--:B------:R-:W-:Y:S05]  /*ab00*/  HMMA.16816.F32.BF16 R28, R116, R38.reuse, R28 ;  /* 0x00000026741c723c */ /* 0x080fea000004181c */
[C---:B------:R-:W-:Y:S01]  /*ab10*/  FMUL.FTZ R36, R102.reuse, R148 ;  /* 0x0000009466247220 */ /* 0x040fe20000410000 */
[C---:B------:R-:W-:Y:S05]  /*ab20*/  HMMA.16816.F32.BF16 R32, R112.reuse, R38, R32 ;  /* 0x000000267020723c */ /* 0x040fea0000041820 */
[----:B------:R-:W-:Y:S01]  /*ab30*/  FMUL.FTZ R37, R102, R149 ;  /* 0x0000009566257220 */ /* 0x000fe20000410000 */
[----:B------:R-:W-:Y:S01]  /*ab40*/  MOV R149, R40 ;  /* 0x0000002800957202 */ /* 0x000fe20000000f00 */
[C---:B------:R-:W-:Y:S01]  /*ab50*/  FMUL.FTZ R38, R101.reuse, R150 ;  /* 0x0000009665267220 */ /* 0x040fe20000410000 */
[----:B------:R-:W-:Y:S01]  /*ab60*/  FMUL.FTZ R39, R101, R151 ;  /* 0x0000009765277220 */ /* 0x000fe20000410000 */
[----:B------:R3:W-:Y:S02]  /*ab70*/  MUFU.EX2 R150, R56 ;  /* 0x0000003800967308 */ /* 0x0007e40000000800 */
[----:B------:R-:W-:Y:S01]  /*ab80*/  MOV R148, R41 ;  /* 0x0000002900947202 */ /* 0x000fe20000000f00 */
[C---:B------:R-:W-:Y:S01]  /*ab90*/  FMUL.FTZ R40, R2.reuse, R144 ;  /* 0x0000009002287220 */ /* 0x040fe20000410000 */
[C---:B------:R-:W-:Y:S01]  /*aba0*/  FMUL.FTZ R41, R2.reuse, R145 ;  /* 0x0000009102297220 */ /* 0x040fe20000410000 */
[--C-:B-1----:R-:W-:Y:S01]  /*abb0*/  FFMA.FTZ R132, R203, UR4, -R110.reuse ;  /* 0x00000004cb847c23 */ /* 0x102fe2000801086e */
[-C--:B------:R-:W-:Y:S04]  /*abc0*/  HMMA.16816.F32.BF16 R36, R112, R52.reuse, R36 ;  /* 0x000000347024723c */ /* 0x080fe80000041824 */
[----:B------:R1:W-:Y:S01]  /*abd0*/  MUFU.EX2 R151, R58 ;  /* 0x0000003a00977308 */ /* 0x0003e20000000800 */
[----:B------:R-:W-:Y:S01]  /*abe0*/  MOV R203, R149 ;  /* 0x0000009500cb7202 */ /* 0x000fe20000000f00 */
[C---:B------:R-:W-:Y:S08]  /*abf0*/  HMMA.16816.F32.BF16 R40, R116.reuse, R52, R40 ;  /* 0x000000347428723c */ /* 0x040ff00000041828 */
[----:B------:R5:W-:Y:S03]  /*ac00*/  MUFU.EX2 R145, R60 ;  /* 0x0000003c00917308 */ /* 0x000be60000000800 */
[----:B---3--:R-:W-:Y:S01]  /*ac10*/  FMUL.FTZ R56, R2, R160 ;  /* 0x000000a002387220 */ /* 0x008fe20000410000 */
[-C--:B------:R-:W-:Y:S03]  /*ac20*/  HMMA.16816.F32.BF16 R44, R116, R54.reuse, R44 ;  /* 0x00000036742c723c */ /* 0x080fe6000004182c */
[--C-:B------:R-:W-:Y:S03]  /*ac30*/  FFMA.FTZ R52, R179, UR4, -R107.reuse ;  /* 0x00000004b3347c23 */ /* 0x100fe6000801086b */
[C---:B------:R-:W-:Y:S01]  /*ac40*/  HMMA.16816.F32.BF16 R48, R112.reuse, R54, R48 ;  /* 0x000000367030723c */ /* 0x040fe20000041830 */
[----:B------:R3:W-:Y:S04]  /*ac50*/  MUFU.EX2 R144, R52 ;  /* 0x0000003400907308 */ /* 0x0007e80000000800 */
[----:B------:R-:W-:Y:S01]  /*ac60*/  FMUL.FTZ R53, R102, R165 ;  /* 0x000000a566357220 */ /* 0x000fe20000410000 */
[----:B-1----:R-:W-:Y:S01]  /*ac70*/  FMUL.FTZ R58, R0, R162 ;  /* 0x000000a2003a7220 */ /* 0x002fe20000410000 */
[C---:B------:R-:W-:Y:S01]  /*ac80*/  FMUL.FTZ R54, R101.reuse, R166 ;  /* 0x000000a665367220 */ /* 0x040fe20000410000 */
[----:B------:R-:W-:Y:S03]  /*ac90*/  FMUL.FTZ R55, R101, R167 ;  /* 0x000000a765377220 */ /* 0x000fe60000410000 */
[----:B-----5:R-:W-:Y:S01]  /*aca0*/  FMUL.FTZ R60, R2, R172 ;  /* 0x000000ac023c7220 */ /* 0x020fe20000410000 */
[----:B------:R-:W-:Y:S02]  /*acb0*/  MOV R160, R134 ;  /* 0x0000008600a07202 */ /* 0x000fe40000000f00 */
[----:B------:R-:W-:Y:S02]  /*acc0*/  MOV R162, R133 ;  /* 0x0000008500a27202 */ /* 0x000fe40000000f00 */
[----:B------:R-:W-:Y:S01]  /*acd0*/  MOV R172, R138 ;  /* 0x0000008a00ac7202 */ /* 0x000fe20000000f00 */
[----:B---3--:R-:W-:Y:S07]  /*ace0*/  FMUL.FTZ R52, R102, R164 ;  /* 0x000000a466347220 */ /* 0x008fee0000410000 */
[-C--:B------:R-:W-:Y:S06]  /*acf0*/  HMMA.16816.F32.BF16 R52, R112, R120.reuse, R52 ;  /* 0x000000787034723c */ /* 0x080fec0000041834 */
[C---:B------:R-:W-:Y:S06]  /*ad00*/  HMMA.16816.F32.BF16 R56, R116.reuse, R120, R56 ;  /* 0x000000787438723c */ /* 0x040fec0000041838 */
[-C--:B------:R-:W-:Y:S05]  /*ad10*/  HMMA.16816.F32.BF16 R60, R116, R122.reuse, R60 ;  /* 0x0000007a743c723c */ /* 0x080fea000004183c */
[----:B------:R-:W-:Y:S01]  /*ad20*/  FFMA.FTZ R120, R180, UR4, -R107 ;  /* 0x00000004b4787c23 */ /* 0x000fe2000801086b */
[C---:B------:R-:W-:Y:S01]  /*ad30*/  HMMA.16816.F32.BF16 R64, R112.reuse, R122, R64 ;  /* 0x0000007a7040723c */ /* 0x040fe20000041840 */
[----:B------:R-:W-:Y:S05]  /*ad40*/  MUFU.EX2 R180, R109 ;  /* 0x0000006d00b47308 */ /* 0x000fea0000000800 */
[-C--:B------:R-:W-:Y:S05]  /*ad50*/  HMMA.16816.F32.BF16 R68, R112, R124.reuse, R68 ;  /* 0x0000007c7044723c */ /* 0x080fea0000041844 */
[----:B------:R1:W-:Y:S01]  /*ad60*/  MUFU.EX2 R252, R120 ;  /* 0x0000007800fc7308 */ /* 0x0003e20000000800 */
[C---:B------:R-:W-:Y:S06]  /*ad70*/  HMMA.16816.F32.BF16 R72, R116.reuse, R124, R72 ;  /* 0x0000007c7448723c */ /* 0x040fec0000041848 */
[-C--:B------:R-:W-:Y:S05]  /*ad80*/  HMMA.16816.F32.BF16 R76, R116, R126.reuse, R76 ;  /* 0x0000007e744c723c */ /* 0x080fea000004184c */
[----:B------:R-:W-:Y:S01]  /*ad90*/  FFMA.FTZ R124, R187, UR4, -R110 ;  /* 0x00000004bb7c7c23 */ /* 0x000fe2000801086e */
[C---:B------:R-:W-:Y:S03]  /*ada0*/  HMMA.16816.F32.BF16 R80, R112.reuse, R126, R80 ;  /* 0x0000007e7050723c */ /* 0x040fe60000041850 */
[----:B------:R3:W5:Y:S02]  /*adb0*/  MUFU.EX2 R247, R124 ;  /* 0x0000007c00f77308 */ /* 0x0007640000000800 */
[--C-:B-1----:R-:W-:Y:S01]  /*adc0*/  FFMA.FTZ R120, R184, UR4, -R108.reuse ;  /* 0x00000004b8787c23 */ /* 0x102fe2000801086c */
[--C-:B------:R-:W-:Y:S07]  /*add0*/  FFMA.FTZ R125, R193, UR4, -R111.reuse ;  /* 0x00000004c17d7c23 */ /* 0x100fee000801086f */
[----:B------:R1:W5:Y:S10]  /*ade0*/  MUFU.EX2 R249, R120 ;  /* 0x0000007800f97308 */ /* 0x0003740000000800 */
[----:B------:R-:W-:Y:S01]  /*adf0*/  MUFU.EX2 R246, R125 ;  /* 0x0000007d00f67308 */ /* 0x000fe20000000800 */
[--C-:B---3--:R-:W-:Y:S09]  /*ae00*/  FFMA.FTZ R124, R194, UR4, -R111.reuse ;  /* 0x00000004c27c7c23 */ /* 0x108ff2000801086f */
[----:B------:R3:W5:Y:S01]  /*ae10*/  MUFU.EX2 R244, R124 ;  /* 0x0000007c00f47308 */ /* 0x0007620000000800 */
[----:B-1----:R-:W1:Y:S08]  /*ae20*/  LDSM.16.MT88.4 R120, [R222+0xb000] ;  /* 0x00b00000de78783b */ /* 0x002e700000004200 */
[----:B---3--:R-:W3:Y:S01]  /*ae30*/  LDSM.16.MT88.4 R124, [R220+0x9400] ;  /* 0x00940000dc7c783b */ /* 0x008ee20000004200 */
[-C--:B-1----:R-:W-:Y:S06]  /*ae40*/  HMMA.16816.F32.BF16 R84, R112, R120.reuse, R84 ;  /* 0x000000787054723c */ /* 0x082fec0000041854 */
[C---:B------:R-:W-:Y:S06]  /*ae50*/  HMMA.16816.F32.BF16 R88, R116.reuse, R120, R88 ;  /* 0x000000787458723c */ /* 0x040fec0000041858 */
[-C--:B------:R-:W-:Y:S05]  /*ae60*/  HMMA.16816.F32.BF16 R92, R116, R122.reuse, R92 ;  /* 0x0000007a745c723c */ /* 0x080fea000004185c */
[----:B------:R-:W-:Y:S01]  /*ae70*/  FFMA.FTZ R120, R189, UR4, -R111 ;  /* 0x00000004bd787c23 */ /* 0x000fe2000801086f */
[----:B------:R-:W-:Y:S03]  /*ae80*/  HMMA.16816.F32.BF16 R96, R112, R122, R96 ;  /* 0x0000007a7060723c */ /* 0x000fe60000041860 */
[----:B------:R1:W3:Y:S02]  /*ae90*/  MUFU.EX2 R241, R120 ;  /* 0x0000007800f17308 */ /* 0x0002e40000000800 */
[----:B-----5:R-:W-:Y:S02]  /*aea0*/  F2FP.BF16.F32.PACK_AB R116, R247, R248 ;  /* 0x000000f8f774723e */ /* 0x020fe400000010ff */
[----:B------:R-:W-:Y:S04]  /*aeb0*/  F2FP.BF16.F32.PACK_AB R112, R144, R150 ;  /* 0x000000969070723e */ /* 0x000fe800000010ff */
[----:B------:R-:W-:Y:S02]  /*aec0*/  F2FP.BF16.F32.PACK_AB R113, R145, R151 ;  /* 0x000000979171723e */ /* 0x000fe400000010ff */
[----:B------:R-:W-:Y:S02]  /*aed0*/  F2FP.BF16.F32.PACK_AB R114, R252, R251 ;  /* 0x000000fbfc72723e */ /* 0x000fe400000010ff */
[----:B------:R-:W-:Y:S02]  /*aee0*/  F2FP.BF16.F32.PACK_AB R115, R250, R249 ;  /* 0x000000f9fa73723e */ /* 0x000fe400000010ff */
[----:B------:R-:W-:Y:S02]  /*aef0*/  F2FP.BF16.F32.PACK_AB R117, R244, R246 ;  /* 0x000000f6f475723e */ /* 0x000fe400000010ff */
[----:B------:R-:W-:Y:S01]  /*af00*/  F2FP.BF16.F32.PACK_AB R118, R243, R245 ;  /* 0x000000f5f376723e */ /* 0x000fe200000010ff */
[----:B-1----:R-:W1:Y:S01]  /*af10*/  LDSM.16.MT88.4 R120, [R220+0xa400] ;  /* 0x00a40000dc78783b */ /* 0x002e620000004200 */
[----:B---3--:R-:W-:Y:S01]  /*af20*/  F2FP.BF16.F32.PACK_AB R119, R241, R242 ;  /* 0x000000f2f177723e */ /* 0x008fe200000010ff */
[-C--:B------:R-:W-:Y:S06]  /*af30*/  HMMA.16816.F32.BF16 R4, R112, R124.reuse, R4 ;  /* 0x0000007c7004723c */ /* 0x080fec0000041804 */
[C---:B------:R-:W-:Y:S06]  /*af40*/  HMMA.16816.F32.BF16 R8, R116.reuse, R124, R8 ;  /* 0x0000007c7408723c */ /* 0x040fec0000041808 */
[-C--:B------:R-:W-:Y:S05]  /*af50*/  HMMA.16816.F32.BF16 R12, R116, R126.reuse, R12 ;  /* 0x0000007e740c723c */ /* 0x080fea000004180c */
[--C-:B------:R-:W-:Y:S01]  /*af60*/  FFMA.FTZ R124, R190, UR4, -R107.reuse ;  /* 0x00000004be7c7c23 */ /* 0x100fe2000801086b */
[C---:B------:R-:W-:Y:S03]  /*af70*/  HMMA.16816.F32.BF16 R16, R112.reuse, R126, R16 ;  /* 0x0000007e7010723c */ /* 0x040fe60000041810 */
[----:B------:R3:W-:Y:S03]  /*af80*/  MUFU.EX2 R239, R124 ;  /* 0x0000007c00ef7308 */ /* 0x0007e60000000800 */
[-C--:B------:R-:W-:Y:S06]  /*af90*/  HMMA.16816.F32.BF16 R20, R112, R128.reuse, R20 ;  /* 0x000000807014723c */ /* 0x080fec0000041814 */
[C---:B------:R-:W-:Y:S06]  /*afa0*/  HMMA.16816.F32.BF16 R24, R116.reuse, R128, R24 ;  /* 0x000000807418723c */ /* 0x040fec0000041818 */
[-C--:B------:R-:W-:Y:S05]  /*afb0*/  HMMA.16816.F32.BF16 R28, R116, R130.reuse, R28 ;  /* 0x00000082741c723c */ /* 0x080fea000004181c */
[--C-:B------:R-:W-:Y:S01]  /*afc0*/  FFMA.FTZ R128, R198, UR4, -R108.reuse ;  /* 0x00000004c6807c23 */ /* 0x100fe2000801086c */
[C---:B------:R-:W-:Y:S01]  /*afd0*/  HMMA.16816.F32.BF16 R32, R112.reuse, R130, R32 ;  /* 0x000000827020723c */ /* 0x040fe20000041820 */
[----:B------:R-:W-:Y:S04]  /*afe0*/  MUFU.EX2 R198, R132 ;  /* 0x0000008400c67308 */ /* 0x000fe80000000800 */
[--C-:B---3--:R-:W-:Y:S01]  /*aff0*/  FFMA.FTZ R124, R191, UR4, -R107.reuse ;  /* 0x00000004bf7c7c23 */ /* 0x108fe2000801086b */
[-C--:B-1----:R-:W-:Y:S05]  /*b000*/  HMMA.16816.F32.BF16 R36, R112, R120.reuse, R36 ;  /* 0x000000787024723c */ /* 0x082fea0000041824 */
[----:B------:R1:W-:Y:S01]  /*b010*/  MUFU.EX2 R234, R128 ;  /* 0x0000008000ea7308 */ /* 0x0003e20000000800 */
[C---:B------:R-:W-:Y:S09]  /*b020*/  HMMA.16816.F32.BF16 R40, R116.reuse, R120, R40 ;  /* 0x000000787428723c */ /* 0x040ff20000041828 */
[----:B------:R3:W-:Y:S01]  /*b030*/  MUFU.EX2 R240, R124 ;  /* 0x0000007c00f07308 */ /* 0x0007e20000000800 */
[-C--:B------:R-:W-:Y:S03]  /*b040*/  HMMA.16816.F32.BF16 R44, R116, R122.reuse, R44 ;  /* 0x0000007a742c723c */ /* 0x080fe6000004182c */
[--C-:B------:R-:W-:Y:S03]  /*b050*/  FFMA.FTZ R120, R199, UR4, -R108.reuse ;  /* 0x00000004c7787c23 */ /* 0x100fe6000801086c */
[C---:B------:R-:W-:Y:S03]  /*b060*/  HMMA.16816.F32.BF16 R48, R112.reuse, R122, R48 ;  /* 0x0000007a7030723c */ /* 0x040fe60000041830 */
[----:B------:R5:W-:Y:S02]  /*b070*/  MUFU.EX2 R232, R120 ;  /* 0x0000007800e87308 */ /* 0x000be40000000800 */
[----:B-1----:R-:W-:Y:S01]  /*b080*/  FFMA.FTZ R128, R200, UR4, -R108 ;  /* 0x00000004c8807c23 */ /* 0x002fe2000801086c */
[----:B---3--:R-:W1:Y:S07]  /*b090*/  LDSM.16.MT88.4 R124, [R222+0xa400] ;  /* 0x00a40000de7c783b */ /* 0x008e6e0000004200 */
[----:B------:R3:W-:Y:S01]  /*b0a0*/  MUFU.EX2 R236, R128 ;  /* 0x0000008000ec7308 */ /* 0x0007e20000000800 */
[----:B--2---:R-:W-:Y:S04]  /*b0b0*/  FFMA.FTZ R0, R0, R161, R162 ;  /* 0x000000a100007223 */ /* 0x004fe800000100a2 */
[----:B------:R-:W-:Y:S01]  /*b0c0*/  FADD.FTZ R0, R173, R0 ;  /* 0x00000000ad007221 */ /* 0x000fe20000010000 */
[----:B-----5:R-:W-:Y:S04]  /*b0d0*/  FFMA.FTZ R120, R201, UR4, -R108 ;  /* 0x00000004c9787c23 */ /* 0x020fe8000801086c */
[----:B------:R2:W-:Y:S01]  /*b0e0*/  MUFU.EX2 R233, R120 ;  /* 0x0000007800e97308 */ /* 0x0005e20000000800 */
[--C-:B---3--:R-:W-:Y:S09]  /*b0f0*/  FFMA.FTZ R128, R196, UR4, -R107.reuse ;  /* 0x00000004c4807c23 */ /* 0x108ff2000801086b */
[----:B------:R3:W-:Y:S01]  /*b100*/  MUFU.EX2 R235, R128 ;  /* 0x0000008000eb7308 */ /* 0x0007e20000000800 */
[--C-:B--2---:R-:W-:Y:S09]  /*b110*/  FFMA.FTZ R120, R205, UR4, -R110.reuse ;  /* 0x00000004cd787c23 */ /* 0x104ff2000801086e */
[----:B------:R-:W-:Y:S01]  /*b120*/  MUFU.EX2 R205, R120 ;  /* 0x0000007800cd7308 */ /* 0x000fe20000000800 */
[----:B---3--:R-:W-:Y:S01]  /*b130*/  FFMA.FTZ R128, R197, UR4, -R107 ;  /* 0x00000004c5807c23 */ /* 0x008fe2000801086b */
[-C--:B-1----:R-:W-:Y:S08]  /*b140*/  HMMA.16816.F32.BF16 R52, R112, R124.reuse, R52 ;  /* 0x0000007c7034723c */ /* 0x082ff00000041834 */
[----:B------:R1:W-:Y:S01]  /*b150*/  MUFU.EX2 R237, R128 ;  /* 0x0000008000ed7308 */ /* 0x0003e20000000800 */
[C---:B------:R-:W-:Y:S06]  /*b160*/  HMMA.16816.F32.BF16 R56, R116.reuse, R124, R56 ;  /* 0x0000007c7438723c */ /* 0x040fec0000041838 */
[-C--:B------:R-:W-:Y:S05]  /*b170*/  HMMA.16816.F32.BF16 R60, R116, R126.reuse, R60 ;  /* 0x0000007e743c723c */ /* 0x080fea000004183c */
[--C-:B------:R-:W-:Y:S01]  /*b180*/  FFMA.FTZ R124, R207, UR4, -R111.reuse ;  /* 0x00000004cf7c7c23 */ /* 0x100fe2000801086f */
[C---:B------:R-:W-:Y:S01]  /*b190*/  HMMA.16816.F32.BF16 R64, R112.reuse, R126, R64 ;  /* 0x0000007e7040723c */ /* 0x040fe20000041840 */
[----:B-1----:R-:W1:Y:S02]  /*b1a0*/  LDSM.16.MT88.4 R128, [R220+0xb400] ;  /* 0x00b40000dc80783b */ /* 0x002e640000004200 */
[----:B------:R2:W-:Y:S02]  /*b1b0*/  MUFU.EX2 R199, R124 ;  /* 0x0000007c00c77308 */ /* 0x0005e40000000800 */
[--C-:B------:R-:W-:Y:S01]  /*b1c0*/  FFMA.FTZ R120, R204, UR4, -R110.reuse ;  /* 0x00000004cc787c23 */ /* 0x100fe2000801086e */
[----:B------:R-:W-:Y:S02]  /*b1d0*/  MOV R204, R145 ;  /* 0x0000009100cc7202 */ /* 0x000fe40000000f00 */
[----:B------:R-:W-:Y:S05]  /*b1e0*/  MOV R207, R144 ;  /* 0x0000009000cf7202 */ /* 0x000fea0000000f00 */
[----:B------:R3:W5:Y:S01]  /*b1f0*/  MUFU.EX2 R201, R120 ;  /* 0x0000007800c97308 */ /* 0x0007620000000800 */
[--C-:B--2---:R-:W-:Y:S01]  /*b200*/  FFMA.FTZ R124, R208, UR4, -R111.reuse ;  /* 0x00000004d07c7c23 */ /* 0x104fe2000801086f */
[----:B------:R-:W-:Y:S08]  /*b210*/  MOV R208, R151 ;  /* 0x0000009700d07202 */ /* 0x000ff00000000f00 */
[----:B------:R2:W4:Y:S01]  /*b220*/  MUFU.EX2 R200, R124 ;  /* 0x0000007c00c87308 */ /* 0x0005220000000800 */
[----:B---3--:R-:W3:Y:S01]  /*b230*/  LDSM.16.MT88.4 R120, [R222+0xb400] ;  /* 0x00b40000de78783b */ /* 0x008ee20000004200 */
[----:B--2---:R-:W-:Y:S01]  /*b240*/  FFMA.FTZ R124, R202, UR4, -R110 ;  /* 0x00000004ca7c7c23 */ /* 0x004fe2000801086e */
[-C--:B-1----:R-:W-:Y:S07]  /*b250*/  HMMA.16816.F32.BF16 R68, R112, R128.reuse, R68 ;  /* 0x000000807044723c */ /* 0x082fee0000041844 */
[----:B------:R1:W2:Y:S01]  /*b260*/  MUFU.EX2 R197, R124 ;  /* 0x0000007c00c57308 */ /* 0x0002a20000000800 */
[----:B------:R-:W-:Y:S01]  /*b270*/  MOV R202, R150 ;  /* 0x0000009600ca7202 */ /* 0x000fe20000000f00 */
[C---:B------:R-:W-:Y:S06]  /*b280*/  HMMA.16816.F32.BF16 R72, R116.reuse, R128, R72 ;  /* 0x000000807448723c */ /* 0x040fec0000041848 */
[-C--:B------:R-:W-:Y:S05]  /*b290*/  HMMA.16816.F32.BF16 R76, R116, R130.reuse, R76 ;  /* 0x00000082744c723c */ /* 0x080fea000004184c */
[--C-:B------:R-:W-:Y:S01]  /*b2a0*/  FFMA.FTZ R128, R212, UR4, -R111.reuse ;  /* 0x00000004d4807c23 */ /* 0x100fe2000801086f */
[C---:B------:R-:W-:Y:S01]  /*b2b0*/  HMMA.16816.F32.BF16 R80, R112.reuse, R130, R80 ;  /* 0x000000827050723c */ /* 0x040fe20000041850 */
[----:B-1----:R-:W1:Y:S02]  /*b2c0*/  LDSM.16.MT88.4 R124, [R220+0x9800] ;  /* 0x00980000dc7c783b */ /* 0x002e640000004200 */
[----:B------:R5:W-:Y:S02]  /*b2d0*/  MUFU.EX2 R196, R128 ;  /* 0x0000008000c47308 */ /* 0x000be40000000800 */
[----:B------:R-:W-:Y:S01]  /*b2e0*/  MOV R212, R148 ;  /* 0x0000009400d47202 */ /* 0x000fe20000000f00 */
[-C--:B---3--:R-:W-:Y:S06]  /*b2f0*/  HMMA.16816.F32.BF16 R84, R112, R120.reuse, R84 ;  /* 0x000000787054723c */ /* 0x088fec0000041854 */
[C---:B------:R-:W-:Y:S06]  /*b300*/  HMMA.16816.F32.BF16 R88, R116.reuse, R120, R88 ;  /* 0x000000787458723c */ /* 0x040fec0000041858 */
[-C--:B------:R-:W-:Y:S05]  /*b310*/  HMMA.16816.F32.BF16 R92, R116, R122.reuse, R92 ;  /* 0x0000007a745c723c */ /* 0x080fea000004185c */
[----:B-----5:R-:W-:Y:S01]  /*b320*/  FFMA.FTZ R128, R211, UR4, -R111 ;  /* 0x00000004d3807c23 */ /* 0x020fe2000801086f */
[----:B------:R-:W-:Y:S01]  /*b330*/  HMMA.16816.F32.BF16 R96, R112, R122, R96 ;  /* 0x0000007a7060723c */ /* 0x000fe20000041860 */
[----:B------:R-:W-:Y:S02]  /*b340*/  LDSM.16.MT88.4 R120, [R220+0xa800] ;  /* 0x00a80000dc78783b */ /* 0x000fe40000004200 */
[----:B------:R3:W5:Y:S02]  /*b350*/  MUFU.EX2 R195, R128 ;  /* 0x0000008000c37308 */ /* 0x0007640000000800 */
[----:B------:R-:W-:Y:S02]  /*b360*/  F2FP.BF16.F32.PACK_AB R116, R201, R205 ;  /* 0x000000cdc974723e */ /* 0x000fe400000010ff */
[----:B------:R-:W-:Y:S04]  /*b370*/  F2FP.BF16.F32.PACK_AB R112, R240, R239 ;  /* 0x000000eff070723e */ /* 0x000fe800000010ff */
[----:B------:R-:W-:Y:S02]  /*b380*/  F2FP.BF16.F32.PACK_AB R113, R236, R234 ;  /* 0x000000eaec71723e */ /* 0x000fe400000010ff */
[----:B------:R-:W-:Y:S02]  /*b390*/  F2FP.BF16.F32.PACK_AB R114, R237, R235 ;  /* 0x000000ebed72723e */ /* 0x000fe400000010ff */
[----:B------:R-:W-:Y:S02]  /*b3a0*/  F2FP.BF16.F32.PACK_AB R115, R233, R232 ;  /* 0x000000e8e973723e */ /* 0x000fe400000010ff */
[----:B----4-:R-:W-:Y:S02]  /*b3b0*/  F2FP.BF16.F32.PACK_AB R117, R200, R199 ;  /* 0x000000c7c875723e */ /* 0x010fe400000010ff */
[----:B--2---:R-:W-:Y:S01]  /*b3c0*/  F2FP.BF16.F32.PACK_AB R118, R198, R197 ;  /* 0x000000c5c676723e */ /* 0x004fe200000010ff */
[----:B---3--:R-:W2:Y:S01]  /*b3d0*/  LDSM.16.MT88.4 R128, [R222+0x9800] ;  /* 0x00980000de80783b */ /* 0x008ea20000004200 */
[----:B-----5:R-:W-:Y:S01]  /*b3e0*/  F2FP.BF16.F32.PACK_AB R119, R195, R196 ;  /* 0x000000c4c377723e */ /* 0x020fe200000010ff */
[-C--:B-1----:R-:W-:Y:S03]  /*b3f0*/  HMMA.16816.F32.BF16 R4, R112, R124.reuse, R4 ;  /* 0x0000007c7004723c */ /* 0x082fe60000041804 */
[----:B------:R-:W-:Y:S03]  /*b400*/  MOV R211, R143 ;  /* 0x0000008f00d37202 */ /* 0x000fe60000000f00 */
[C---:B------:R-:W-:Y:S06]  /*b410*/  HMMA.16816.F32.BF16 R8, R116.reuse, R124, R8 ;  /* 0x0000007c7408723c */ /* 0x040fec0000041808 */
[-C--:B------:R-:W-:Y:S05]  /*b420*/  HMMA.16816.F32.BF16 R12, R116, R126.reuse, R12 ;  /* 0x0000007e740c723c */ /* 0x080fea000004180c */
[--C-:B------:R-:W-:Y:S01]  /*b430*/  FFMA.FTZ R124, R214, UR4, -R107.reuse ;  /* 0x00000004d67c7c23 */ /* 0x100fe2000801086b */
[C---:B------:R-:W-:Y:S03]  /*b440*/  HMMA.16816.F32.BF16 R16, R112.reuse, R126, R16 ;  /* 0x0000007e7010723c */ /* 0x040fe60000041810 */
[----:B------:R1:W-:Y:S02]  /*b450*/  MUFU.EX2 R194, R124 ;  /* 0x0000007c00c27308 */ /* 0x0003e40000000800 */
[----:B------:R-:W-:Y:S01]  /*b460*/  MOV R214, R142 ;  /* 0x0000008e00d67202 */ /* 0x000fe20000000f00 */
[-C--:B--2---:R-:W-:Y:S05]  /*b470*/  HMMA.16816.F32.BF16 R20, R112, R128.reuse, R20 ;  /* 0x000000807014723c */ /* 0x084fea0000041814 */
[--C-:B-1----:R-:W-:Y:S01]  /*b480*/  FFMA.FTZ R124, R213, UR4, -R107.reuse ;  /* 0x00000004d57c7c23 */ /* 0x102fe2000801086b */
[----:B------:R-:W-:Y:S01]  /*b490*/  MOV R213, R141 ;  /* 0x0000008d00d57202 */ /* 0x000fe20000000f00 */
[C---:B------:R-:W-:Y:S02]  /*b4a0*/  HMMA.16816.F32.BF16 R24, R116.reuse, R128, R24 ;  /* 0x000000807418723c */ /* 0x040fe40000041818 */
[----:B------:R1:W-:Y:S02]  /*b4b0*/  MUFU.EX2 R193, R124 ;  /* 0x0000007c00c17308 */ /* 0x0003e40000000800 */
[----:B------:R-:W-:Y:S02]  /*b4c0*/  FADD.FTZ R0, R213, R0 ;  /* 0x00000000d5007221 */ /* 0x000fe40000010000 */
[-C--:B------:R-:W-:Y:S05]  /*b4d0*/  HMMA.16816.F32.BF16 R28, R116, R130.reuse, R28 ;  /* 0x00000082741c723c */ /* 0x080fea000004181c */
[--C-:B------:R-:W-:Y:S01]  /*b4e0*/  FFMA.FTZ R128, R228, UR4, -R108.reuse ;  /* 0x00000004e4807c23 */ /* 0x100fe2000801086c */
[C---:B------:R-:W-:Y:S03]  /*b4f0*/  HMMA.16816.F32.BF16 R32, R112.reuse, R130, R32 ;  /* 0x000000827020723c */ /* 0x040fe60000041820 */
[----:B------:R2:W-:Y:S02]  /*b500*/  MUFU.EX2 R190, R128 ;  /* 0x0000008000be7308 */ /* 0x0005e40000000800 */
[----:B------:R-:W-:Y:S01]  /*b510*/  MOV R228, R139 ;  /* 0x0000008b00e47202 */ /* 0x000fe20000000f00 */
[-C--:B------:R-:W-:Y:S05]  /*b520*/  HMMA.16816.F32.BF16 R36, R112, R120.reuse, R36 ;  /* 0x000000787024723c */ /* 0x080fea0000041824 */
[----:B-1----:R-:W-:Y:S01]  /*b530*/  FFMA.FTZ R124, R219, UR4, -R108 ;  /* 0x00000004db7c7c23 */ /* 0x002fe2000801086c */
[C---:B------:R-:W-:Y:S03]  /*b540*/  HMMA.16816.F32.BF16 R40, R116.reuse, R120, R40 ;  /* 0x000000787428723c */ /* 0x040fe60000041828 */
[----:B------:R-:W1:Y:S02]  /*b550*/  MUFU.EX2 R192, R124 ;  /* 0x0000007c00c07308 */ /* 0x000e640000000800 */
[----:B------:R-:W-:Y:S01]  /*b560*/  MOV R219, R140 ;  /* 0x0000008c00db7202 */ /* 0x000fe20000000f00 */
[-C--:B------:R-:W-:Y:S01]  /*b570*/  HMMA.16816.F32.BF16 R44, R116, R122.reuse, R44 ;  /* 0x0000007a742c723c */ /* 0x080fe2000004182c */
[----:B------:R-:W-:Y:S04]  /*b580*/  LDSM.16.MT88.4 R140, [R222+0x9c00] ;  /* 0x009c0000de8c783b */ /* 0x000fe80000004200 */
[--C-:B--2---:R-:W-:Y:S01]  /*b590*/  FFMA.FTZ R128, R216, UR4, -R107.reuse ;  /* 0x00000004d8807c23 */ /* 0x104fe2000801086b */
[C---:B------:R-:W-:Y:S03]  /*b5a0*/  HMMA.16816.F32.BF16 R48, R112.reuse, R122, R48 ;  /* 0x0000007a7030723c */ /* 0x040fe60000041830 */
[----:B------:R2:W-:Y:S01]  /*b5b0*/  MUFU.EX2 R191, R128 ;  /* 0x0000008000bf7308 */ /* 0x0005e20000000800 */
[----:B------:R-:W-:Y:S01]  /*b5c0*/  LDSM.16.MT88.4 R120, [R222+0xb800] ;  /* 0x00b80000de78783b */ /* 0x000fe20000004200 */
[----:B------:R-:W-:Y:S01]  /*b5d0*/  FFMA.FTZ R107, R215, UR4, -R107 ;  /* 0x00000004d76b7c23 */ /* 0x000fe2000801086b */
[----:B------:R-:W-:Y:S01]  /*b5e0*/  MOV R216, R178 ;  /* 0x000000b200d87202 */ /* 0x000fe20000000f00 */
[----:B------:R-:W-:Y:S01]  /*b5f0*/  FADD.FTZ R0, R203, R0 ;  /* 0x00000000cb007221 */ /* 0x000fe20000010000 */
[----:B-1----:R-:W-:Y:S05]  /*b600*/  F2FP.BF16.F32.PACK_AB R109, R190, R192 ;  /* 0x000000c0be6d723e */ /* 0x002fea00000010ff */
[----:B------:R1:W-:Y:S01]  /*b610*/  MUFU.EX2 R189, R107 ;  /* 0x0000006b00bd7308 */ /* 0x0003e20000000800 */
[----:B------:R-:W3:Y:S01]  /*b620*/  LDL.LU R215, [R1+0xc] ;  /* 0x00000c0001d77983 */ /* 0x000ee20000300800 */
[----:B------:R-:W-:Y:S01]  /*b630*/  FFMA.FTZ R2, R2, R163, R216 ;  /* 0x000000a302027223 */ /* 0x000fe200000100d8 */
[----:B------:R-:W-:Y:S02]  /*b640*/  FADD.FTZ R0, R246, R0 ;  /* 0x00000000f6007221 */ /* 0x000fe40000010000 */
[----:B------:R-:W4:Y:S01]  /*b650*/  LDSM.16.MT88.4 R124, [R222+0xa800] ;  /* 0x00a80000de7c783b */ /* 0x000f220000004200 */
[----:B------:R-:W-:Y:S04]  /*b660*/  FADD.FTZ R2, R174, R2 ;  /* 0x00000002ae027221 */ /* 0x000fe80000010000 */
[----:B------:R-:W-:Y:S03]  /*b670*/  FADD.FTZ R2, R219, R2 ;  /* 0x00000002db027221 */ /* 0x000fe60000010000 */
[----:B--2---:R-:W2:Y:S01]  /*b680*/  LDSM.16.MT88.4 R128, [R220+0xb800] ;  /* 0x00b80000dc80783b */ /* 0x004ea20000004200 */
[----:B------:R-:W-:Y:S01]  /*b690*/  FADD.FTZ R2, R212, R2 ;  /* 0x00000002d4027221 */ /* 0x000fe20000010000 */
[--C-:B-1----:R-:W-:Y:S01]  /*b6a0*/  FFMA.FTZ R107, R218, UR4, -R108.reuse ;  /* 0x00000004da6b7c23 */ /* 0x102fe2000801086c */
[----:B------:R-:W-:Y:S01]  /*b6b0*/  FFMA.FTZ R108, R217, UR4, -R108 ;  /* 0x00000004d96c7c23 */ /* 0x000fe2000801086c */
[----:B------:R-:W-:Y:S01]  /*b6c0*/  MOV R218, R177 ;  /* 0x000000b100da7202 */ /* 0x000fe20000000f00 */
[----:B------:R-:W-:Y:S03]  /*b6d0*/  FADD.FTZ R2, R248, R2 ;  /* 0x00000002f8027221 */ /* 0x000fe60000010000 */
[----:B------:R-:W5:Y:S01]  /*b6e0*/  LDL.LU R217, [R1+0x8] ;  /* 0x0000080001d97983 */ /* 0x000f620000300800 */
[----:B------:R1:W-:Y:S10]  /*b6f0*/  MUFU.EX2 R188, R107 ;  /* 0x0000006b00bc7308 */ /* 0x0003f40000000800 */
[----:B------:R2:W-:Y:S01]  /*b700*/  MUFU.EX2 R187, R108 ;  /* 0x0000006c00bb7308 */ /* 0x0005e20000000800 */
[--C-:B-1----:R-:W-:Y:S01]  /*b710*/  FFMA.FTZ R107, R210, UR4, -R110.reuse ;  /* 0x00000004d26b7c23 */ /* 0x102fe2000801086e */
[----:B------:R-:W-:Y:S08]  /*b720*/  MOV R210, R176 ;  /* 0x000000b000d27202 */ /* 0x000ff00000000f00 */
[----:B------:R1:W-:Y:S01]  /*b730*/  MUFU.EX2 R186, R107 ;  /* 0x0000006b00ba7308 */ /* 0x0003e20000000800 */
[-C--:B----4-:R-:W-:Y:S03]  /*b740*/  HMMA.16816.F32.BF16 R52, R112, R124.reuse, R52 ;  /* 0x0000007c7034723c */ /* 0x090fe60000041834 */
[----:B--2---:R-:W-:Y:S03]  /*b750*/  F2FP.BF16.F32.PACK_AB R108, R193, R194 ;  /* 0x000000c2c16c723e */ /* 0x004fe600000010ff */
[C---:B------:R-:W-:Y:S06]  /*b760*/  HMMA.16816.F32.BF16 R56, R116.reuse, R124, R56 ;  /* 0x0000007c7438723c */ /* 0x040fec0000041838 */
[-C--:B------:R-:W-:Y:S05]  /*b770*/  HMMA.16816.F32.BF16 R60, R116, R126.reuse, R60 ;  /* 0x0000007e743c723c */ /* 0x080fea000004183c */
[--C-:B-1----:R-:W-:Y:S01]  /*b780*/  FFMA.FTZ R107, R209, UR4, -R110.reuse ;  /* 0x00000004d16b7c23 */ /* 0x102fe2000801086e */
[C---:B------:R-:W-:Y:S01]  /*b790*/  HMMA.16816.F32.BF16 R64, R112.reuse, R126, R64 ;  /* 0x0000007e7040723c */ /* 0x040fe20000041840 */
[----:B------:R-:W1:Y:S02]  /*b7a0*/  LDSM.16.MT88.4 R124, [R220+0x9c00] ;  /* 0x009c0000dc7c783b */ /* 0x000e640000004200 */
[----:B------:R2:W4:Y:S03]  /*b7b0*/  MUFU.EX2 R185, R107 ;  /* 0x0000006b00b97308 */ /* 0x0005260000000800 */
[-C--:B------:R-:W-:Y:S06]  /*b7c0*/  HMMA.16816.F32.BF16 R68, R112, R128.reuse, R68 ;  /* 0x000000807044723c */ /* 0x080fec0000041844 */
[C---:B------:R-:W-:Y:S06]  /*b7d0*/  HMMA.16816.F32.BF16 R72, R116.reuse, R128, R72 ;  /* 0x000000807448723c */ /* 0x040fec0000041848 */
[-C--:B------:R-:W-:Y:S05]  /*b7e0*/  HMMA.16816.F32.BF16 R76, R116, R130.reuse, R76 ;  /* 0x00000082744c723c */ /* 0x080fea000004184c */
[--C-:B--2---:R-:W-:Y:S01]  /*b7f0*/  FFMA.FTZ R107, R229, UR4, -R111.reuse ;  /* 0x00000004e56b7c23 */ /* 0x104fe2000801086f */
[C---:B------:R-:W-:Y:S03]  /*b800*/  HMMA.16816.F32.BF16 R80, R112.reuse, R130, R80 ;  /* 0x000000827050723c */ /* 0x040fe60000041850 */
[----:B------:R2:W-:Y:S02]  /*b810*/  MUFU.EX2 R184, R107 ;  /* 0x0000006b00b87308 */ /* 0x0005e40000000800 */
[----:B----4-:R-:W-:Y:S01]  /*b820*/  F2FP.BF16.F32.PACK_AB R176, R185, R186 ;  /* 0x000000bab9b0723e */ /* 0x010fe200000010ff */
[-C--:B------:R-:W-:Y:S06]  /*b830*/  HMMA.16816.F32.BF16 R84, R112, R120.reuse, R84 ;  /* 0x000000787054723c */ /* 0x080fec0000041854 */
[C---:B------:R-:W-:Y:S06]  /*b840*/  HMMA.16816.F32.BF16 R88, R116.reuse, R120, R88 ;  /* 0x000000787458723c */ /* 0x040fec0000041858 */
[-C--:B------:R-:W-:Y:S05]  /*b850*/  HMMA.16816.F32.BF16 R92, R116, R122.reuse, R92 ;  /* 0x0000007a745c723c */ /* 0x080fea000004185c */
[--C-:B--2---:R-:W-:Y:S01]  /*b860*/  FFMA.FTZ R107, R230, UR4, -R111.reuse ;  /* 0x00000004e66b7c23 */ /* 0x104fe2000801086f */
[----:B------:R-:W-:Y:S03]  /*b870*/  HMMA.16816.F32.BF16 R96, R112, R122, R96 ;  /* 0x0000007a7060723c */ /* 0x000fe60000041860 */
[----:B------:R2:W4:Y:S02]  /*b880*/  MUFU.EX2 R183, R107 ;  /* 0x0000006b00b77308 */ /* 0x0005240000000800 */
[----:B------:R-:W-:Y:S01]  /*b890*/  FFMA.FTZ R111, R3, UR4, -R111 ;  /* 0x00000004036f7c23 */ /* 0x000fe2000801086f */
[--C-:B--2---:R-:W-:Y:S01]  /*b8a0*/  FFMA.FTZ R107, R231, UR4, -R110.reuse ;  /* 0x00000004e76b7c23 */ /* 0x104fe2000801086e */
[----:B------:R-:W-:Y:S01]  /*b8b0*/  FFMA.FTZ R110, R206, UR4, -R110 ;  /* 0x00000004ce6e7c23 */ /* 0x000fe2000801086e */
[----:B----4-:R-:W-:Y:S05]  /*b8c0*/  F2FP.BF16.F32.PACK_AB R177, R183, R184 ;  /* 0x000000b8b7b1723e */ /* 0x010fea00000010ff */
[----:B------:R-:W-:Y:S10]  /*b8d0*/  MUFU.EX2 R182, R107 ;  /* 0x0000006b00b67308 */ /* 0x000ff40000000800 */
[----:B------:R2:W4:Y:S10]  /*b8e0*/  MUFU.EX2 R181, R110 ;  /* 0x0000006e00b57308 */ /* 0x0005340000000800 */
[----:B------:R1:W1:Y:S01]  /*b8f0*/  MUFU.EX2 R107, R111 ;  /* 0x0000006f006b7308 */ /* 0x0002620000000800 */
[----:B--2---:R-:W-:Y:S02]  /*b900*/  F2FP.BF16.F32.PACK_AB R110, R189, R191 ;  /* 0x000000bfbd6e723e */ /* 0x004fe400000010ff */
[----:B----4-:R-:W-:Y:S02]  /*b910*/  F2FP.BF16.F32.PACK_AB R178, R181, R182 ;  /* 0x000000b6b5b2723e */ /* 0x010fe400000010ff */
[----:B-1----:R-:W-:Y:S02]  /*b920*/  F2FP.BF16.F32.PACK_AB R111, R187, R188 ;  /* 0x000000bcbb6f723e */ /* 0x002fe400000010ff */
[----:B------:R-:W-:Y:S05]  /*b930*/  F2FP.BF16.F32.PACK_AB R179, R107, R180 ;  /* 0x000000b46bb3723e */ /* 0x000fea00000010ff */
[-C--:B------:R-:W-:Y:S01]  /*b940*/  HMMA.16816.F32.BF16 R116, R108, R124.reuse, R4 ;  /* 0x0000007c6c74723c */ /* 0x080fe20000041804 */
[----:B------:R-:W1:Y:S05]  /*b950*/  LDSM.16.MT88.4 R4, [R220+0xbc00] ;  /* 0x00bc0000dc04783b */ /* 0x000e6a0000004200 */
[C---:B------:R-:W-:Y:S03]  /*b960*/  HMMA.16816.F32.BF16 R112, R176.reuse, R124, R8 ;  /* 0x0000007cb070723c */ /* 0x040fe60000041808 */
[----:B------:R-:W2:Y:S03]  /*b970*/  LDSM.16.MT88.4 R8, [R222+0xbc00] ;  /* 0x00bc0000de08783b */ /* 0x000ea60000004200 */
        /* <DEDUP_REMOVED lines=11> */
[----:B---3--:R-:W-:Y:S06]  /*ba30*/  FFMA.FTZ R101, R101, R215, R218 ;  /* 0x000000d765657223 */ /* 0x008fec00000100da */
[----:B------:R-:W-:Y:S01]  /*ba40*/  FADD.FTZ R3, R175, R101 ;  /* 0x00000065af037221 */ /* 0x000fe20000010000 */
[----:B------:R-:W-:Y:S03]  /*ba50*/  MOV R101, R106 ;  /* 0x0000006a00657202 */ /* 0x000fe60000000f00 */
[----:B------:R-:W-:Y:S04]  /*ba60*/  FADD.FTZ R3, R228, R3 ;  /* 0x00000003e4037221 */ /* 0x000fe80000010000 */
[----:B------:R-:W-:Y:S04]  /*ba70*/  FADD.FTZ R3, R211, R3 ;  /* 0x00000003d3037221 */ /* 0x000fe80000010000 */
[----:B------:R-:W-:Y:S01]  /*ba80*/  FADD.FTZ R3, R208, R3 ;  /* 0x00000003d0037221 */ /* 0x000fe20000010000 */
[----:B-----5:R-:W-:Y:S03]  /*ba90*/  FFMA.FTZ R102, R102, R217, R210 ;  /* 0x000000d966667223 */ /* 0x020fe600000100d2 */
[----:B------:R-:W-:Y:S01]  /*baa0*/  FADD.FTZ R13, R204, R3 ;  /* 0x00000003cc0d7221 */ /* 0x000fe20000010000 */
[----:B------:R-:W-:Y:S01]  /*bab0*/  FADD.FTZ R3, R244, R0 ;  /* 0x00000000f4037221 */ /* 0x000fe20000010000 */
[----:B------:R-:W-:Y:S01]  /*bac0*/  FADD.FTZ R12, R160, R102 ;  /* 0x00000066a00c7221 */ /* 0x000fe20000010000 */
[----:B------:R-:W-:Y:S01]  /*bad0*/  MOV R102, R105 ;  /* 0x0000006900667202 */ /* 0x000fe20000000f00 */
        /* <DEDUP_REMOVED lines=55> */
[----:B------:R-:W-:Y:S01]  /*be50*/  IADD3 R0, R227, -0x1, RZ ;  /* 0xffffffffe3007810 */ /* 0x000fe20007ffe0ff */
[----:B------:R2:W-:Y:S01]  /*be60*/  STL [R1+0x8], R6 ;  /* 0x0000080601007387 */ /* 0x0005e20000100800 */
[----:B------:R-:W-:Y:S01]  /*be70*/  FADD.FTZ R3, R181, R3 ;  /* 0x00000003b5037221 */ /* 0x000fe20000010000 */
[----:B------:R-:W-:Y:S01]  /*be80*/  FADD.FTZ R2, R107, R2 ;  /* 0x000000026b027221 */ /* 0x000fe20000010000 */
[----:B------:R-:W-:Y:S01]  /*be90*/  MOV R227, R0 ;  /* 0x0000000000e37202 */ /* 0x000fe20000000f00 */
[----:B------:R2:W-:Y:S01]  /*bea0*/  STL [R1+0xc], R4 ;  /* 0x00000c0401007387 */ /* 0x0005e20000100800 */
[----:B------:R-:W-:Y:S03]  /*beb0*/  MOV R107, R104 ;  /* 0x00000068006b7202 */ /* 0x000fe60000000f00 */
[----:B------:R2:W-:Y:S04]  /*bec0*/  STL [R1+0x10], R3 ;  /* 0x0000100301007387 */ /* 0x0005e80000100800 */
[----:B------:R2:W-:Y:S01]  /*bed0*/  STL [R1+0x14], R2 ;  /* 0x0000140201007387 */ /* 0x0005e20000100800 */
[----:B------:R-:W-:Y:S05]  /*bee0*/  @P5 BRA `(.L_x_749) ;  /* 0xffffffb800345947 */ /* 0x000fea000383ffff */
.L_x_748:
[----:B--2---:R-:W2:Y:S04]  /*bef0*/  LDL.LU R3, [R1+0x8] ;  /* 0x0000080001037983 */ /* 0x004ea80000300800 */
        /* <DEDUP_REMOVED lines=12> */
[----:B------:R-:W-:-:S04]  /*bfc0*/  LOP3.LUT R5, R5, 0xfffffffc, RZ, 0xc0, !PT ;  /* 0xfffffffc05057812 */ /* 0x000fc800078ec0ff */
[----:B------:R-:W-:Y:S01]  /*bfd0*/  IADD3 R5, -R5, R61, RZ ;  /* 0x0000003d05057210 */ /* 0x000fe20007ffe1ff */
        /* <DEDUP_REMOVED lines=8> */
[----:B------:R-:W-:Y:S01]  /*c060*/  SHF.R.S32.HI R4, RZ, 0x1f, R9 ;  /* 0x0000001fff047819 */ /* 0x000fe20000011409 */
[----:B---3--:R-:W-:Y:S02]  /*c070*/  FADD.FTZ R7, R7, R12 ;  /* 0x0000000c07077221 */ /* 0x008fe40000010000 */
[----:B------:R-:W2:Y:S01]  /*c080*/  SHFL.BFLY PT, R8, R0, 0x1, 0x1f ;  /* 0x0c201f0000087f89 */ /* 0x000ea200000e0000 */
[----:B------:R-:W-:Y:S02]  /*c090*/  LEA.HI R4, R4, R9, RZ, 0x3 ;  /* 0x0000000904047211 */ /* 0x000fe400078f18ff */
[----:B------:R-:W3:Y:S01]  /*c0a0*/  @P1 LDC.64 R12, c[0x0][0x298] ;  /* 0x0000a600ff0c1b82 */ /* 0x000ee20000000a00 */
[----:B----4-:R-:W-:Y:S01]  /*c0b0*/  FADD.FTZ R6, R6, R11 ;  /* 0x0000000b06067221 */ /* 0x010fe20000010000 */
[----:B------:R-:W4:Y:S01]  /*c0c0*/  SHFL.BFLY PT, R54, R7, 0x1, 0x1f ;  /* 0x0c201f0007367f89 */ /* 0x000f2200000e0000 */
[----:B------:R-:W-:-:S03]  /*c0d0*/  LOP3.LUT R4, R4, 0xfffffff8, RZ, 0xc0, !PT ;  /* 0xfffffff804047812 */ /* 0x000fc600078ec0ff */
[----:B------:R-:W5:Y:S01]  /*c0e0*/  SHFL.BFLY PT, R55, R6, 0x1, 0x1f ;  /* 0x0c201f0006377f89 */ /* 0x000f6200000e0000 */
[----:B------:R-:W-:Y:S01]  /*c0f0*/  IADD3 R4, R9, -R4, RZ ;  /* 0x8000000409047210 */ /* 0x000fe20007ffe0ff */
[----:B-1----:R-:W-:-:S03]  /*c100*/  FADD.FTZ R57, R2, R3 ;  /* 0x0000000302397221 */ /* 0x002fc60000010000 */
[----:B------:R-:W-:Y:S01]  /*c110*/  LEA.HI R3, R4, R4, RZ, 0x1 ;  /* 0x0000000404037211 */ /* 0x000fe200078f08ff */
[----:B--2---:R-:W-:-:S03]  /*c120*/  FADD.FTZ R56, R0, R8 ;  /* 0x0000000800387221 */ /* 0x004fc60000010000 */
[----:B------:R-:W-:Y:S02]  /*c130*/  SHF.R.S32.HI R2, RZ, 0x1, R3 ;  /* 0x00000001ff027819 */ /* 0x000fe40000011403 */
[----:B------:R-:W-:Y:S01]  /*c140*/  FSETP.NE.FTZ.AND P5, PT, R57, RZ, PT ;  /* 0x000000ff3900720b */ /* 0x000fe20003fb5000 */
[----:B----4-:R-:W-:Y:S01]  /*c150*/  FADD.FTZ R54, R7, R54 ;  /* 0x0000003607367221 */ /* 0x010fe20000010000 */
[----:B------:R-:W-:Y:S02]  /*c160*/  LOP3.LUT R3, R3, 0x3fffffe, RZ, 0xc0, !PT ;  /* 0x03fffffe03037812 */ /* 0x000fe400078ec0ff */
[----:B------:R-:W-:Y:S01]  /*c170*/  SHF.L.U32 R9, R2, 0x6, RZ ;  /* 0x0000000602097819 */ /* 0x000fe200000006ff */
[----:B-----5:R-:W-:Y:S01]  /*c180*/  FADD.FTZ R55, R6, R55 ;  /* 0x0000003706377221 */ /* 0x020fe20000010000 */
[----:B------:R-:W-:Y:S02]  /*c190*/  FSETP.NE.FTZ.AND P4, PT, R56, RZ, PT ;  /* 0x000000ff3800720b */ /* 0x000fe40003f95000 */
        /* <DEDUP_REMOVED lines=9> */
[----:B------:R2:W4:Y:S01]  /*c230*/  @P4 MUFU.RCP R3, R56 ;  /* 0x0000003800034308 */ /* 0x0005220000001000 */
[----:B---3--:R-:W-:Y:S02]  /*c240*/  @P1 IMAD.WIDE.U32 R4, R10, R12, RZ ;  /* 0x0000000c0a041225 */ /* 0x008fe400078e00ff */
[----:B------:R-:W-:Y:S02]  /*c250*/  LEA R11, R8, R11, 0x1 ;  /* 0x0000000b080b7211 */ /* 0x000fe400078e08ff */
[----:B------:R-:W-:Y:S01]  /*c260*/  @P1 IMAD R59, R10, R13, R5 ;  /* 0x0000000d0a3b1224 */ /* 0x000fe200078e0205 */
[----:B------:R-:W-:Y:S02]  /*c270*/  @P1 MOV R58, R4 ;  /* 0x00000004003a1202 */ /* 0x000fe40000000f00 */
        /* <DEDUP_REMOVED lines=24> */
[----:B--2-4-:R-:W-:Y:S06]  /*c400*/  @P1 BRA `(.L_x_752) ;  /* 0x0000000000201947 */ /* 0x014fec0003800000 */
        /* <DEDUP_REMOVED lines=8> */
.L_x_752:
        /* <DEDUP_REMOVED lines=23> */
.L_x_753:
        /* <DEDUP_REMOVED lines=267> */
.L_x_755:
[----:B------:R-:W-:Y:S05]  /*d6b0*/  BSYNC B0 ;  /* 0x0000000000007941 */ /* 0x000fea0003800000 */
.L_x_754:
        /* <DEDUP_REMOVED lines=43> */
.L_x_757:
[----:B------:R-:W-:Y:S05]  /*d970*/  BSYNC B0 ;  /* 0x0000000000007941 */ /* 0x000fea0003800000 */
.L_x_756:
        /* <DEDUP_REMOVED lines=24> */
.L_x_759:
[----:B------:R-:W-:Y:S05]  /*db00*/  BSYNC B0 ;  /* 0x0000000000007941 */ /* 0x000fea0003800000 */
.L_x_758:
        /* <DEDUP_REMOVED lines=24> */
.L_x_761:
[----:B------:R-:W-:Y:S05]  /*dc90*/  BSYNC B0 ;  /* 0x0000000000007941 */ /* 0x000fea0003800000 */
.L_x_760:
        /* <DEDUP_REMOVED lines=23> */
.L_x_726:
        /* <DEDUP_REMOVED lines=64> */
.L_x_763:
[----:B------:R-:W-:Y:S05]  /*e210*/  BSYNC B0 ;  /* 0x0000000000007941 */ /* 0x000fea0003800000 */
.L_x_762:
        /* <DEDUP_REMOVED lines=24> */
.L_x_765:
[----:B------:R-:W-:Y:S05]  /*e3a0*/  BSYNC B0 ;  /* 0x0000000000007941 */ /* 0x000fea0003800000 */
.L_x_764:
        /* <DEDUP_REMOVED lines=30> */
.L_x_767:
[----:B------:R-:W-:Y:S05]  /*e590*/  BSYNC B0 ;  /* 0x0000000000007941 */ /* 0x000fea0003800000 */
.L_x_766:
        /* <DEDUP_REMOVED lines=32> */
.L_x_769:
[----:B------:R-:W-:Y:S05]  /*e7a0*/  BSYNC B0 ;  /* 0x0000000000007941 */ /* 0x000fea0003800000 */
.L_x_768:
        /* <DEDUP_REMOVED lines=16> */
.L_x_771:
[----:B------:R-:W-:Y:S05]  /*e8b0*/  BSYNC B0 ;  /* 0x0000000000007941 */ /* 0x000fea0003800000 */
.L_x_770:
        /* <DEDUP_REMOVED lines=10> */
.L_x_773:
[----:B------:R-:W-:Y:S05]  /*e960*/  BSYNC B0 ;  /* 0x0000000000007941 */ /* 0x000fea0003800000 */
.L_x_772:
        /* <DEDUP_REMOVED lines=10> */
.L_x_775:
[----:B------:R-:W-:Y:S05]  /*ea10*/  BSYNC B0 ;  /* 0x0000000000007941 */ /* 0x000fea0003800000 */
.L_x_774:
        /* <DEDUP_REMOVED lines=10> */
.L_x_776:
        /* <DEDUP_REMOVED lines=12> */
.L_x_1222:


//--------------------- .text._ZN5flash16flash_fwd_kernelI23Flash_fwd_kernel_traitsILi96ELi128ELi64ELi4ELb0ELb0EN7cutlass10bfloat16_tE19Flash_kernel_traitsILi96ELi128ELi64ELi4ES3_EELb1ELb0ELb1ELb0ELb0ELb1ELb0ELb0EEEvNS_16Flash_fwd_paramsE --------------------------
	.section	.text._ZN5flash16flash_fwd_kernelI23Flash_fwd_kernel_traitsILi96ELi128ELi64ELi4ELb0ELb0EN7cutlass10bfloat16_tE19Flash_kernel_traitsILi96ELi128ELi64ELi4ES3_EELb1ELb0ELb1ELb0ELb0ELb1ELb0ELb0EEEvNS_16Flash_fwd_paramsE,"ax",@progbits
	.align	128
        .global         _ZN5flash16flash_fwd_kernelI23Flash_fwd_kernel_traitsILi96ELi128ELi64ELi4ELb0ELb0EN7cutlass10bfloat16_tE19Flash_kernel_traitsILi96ELi128ELi64ELi4ES3_EELb1ELb0ELb1ELb0ELb0ELb1ELb0ELb0EEEvNS_16Flash_fwd_paramsE
        .type           _ZN5flash16flash_fwd_kernelI23Flash_fwd_kernel_traitsILi96ELi128ELi64ELi4ELb0ELb0EN7cutlass10bfloat16_tE19Flash_kernel_traitsILi96ELi128ELi64ELi4ES3_EELb1ELb0ELb1ELb0ELb0ELb1ELb0ELb0EEEvNS_16Flash_fwd_paramsE,@function
        .size           _ZN5flash16flash_fwd_kernelI23Flash_fwd_kernel_traitsILi96ELi128ELi64ELi4ELb0ELb0EN7cutlass10bfloat16_tE19Flash_kernel_traitsILi96ELi128ELi64ELi4ES3_EELb1ELb0ELb1ELb0ELb0ELb1ELb0ELb0EEEvNS_16Flash_fwd_paramsE,(.L_x_1223 - _ZN5flash16flash_fwd_kernelI23Flash_fwd_kernel_traitsILi96ELi128ELi64ELi4ELb0ELb0EN7cutlass10bfloat16_tE19Flash_kernel_traitsILi96ELi128ELi64ELi4ES3_EELb1ELb0ELb1ELb0ELb0ELb1ELb0ELb0EEEvNS_16Flash_fwd_paramsE)
        .other          _ZN5flash16flash_fwd_kernelI23Flash_fwd_kernel_traitsILi96ELi128ELi64ELi4ELb0ELb0EN7cutlass10bfloat16_tE19Flash_kernel_traitsILi96ELi128ELi64ELi4ES3_EELb1ELb0ELb1ELb0ELb0ELb1ELb0ELb0EEEvNS_16Flash_fwd_paramsE,@"STO_CUDA_ENTRY STV_DEFAULT"
_ZN5flash16flash_fwd_kernelI23Flash_fwd_kernel_traitsILi96ELi128ELi64ELi4ELb0ELb0EN7cutlass10bfloat16_tE19Flash_kernel_traitsILi96ELi128ELi64ELi4ES3_EELb1ELb0ELb1ELb0ELb0ELb1ELb0ELb0EEEvNS_16Flash_fwd_paramsE:
.text._ZN5flash16flash_fwd_kernelI23Flash_fwd_kernel_traitsILi96ELi128ELi64ELi4ELb0ELb0EN7cutlass10bfloat16_tE19Flash_kernel_traitsILi96ELi128ELi64ELi4ES3_EELb1ELb0ELb1ELb0ELb0ELb1ELb0ELb0EEEvNS_16Flash_fwd_paramsE:
        /* <DEDUP_REMOVED lines=13> */
[----:B------:R2:W5:Y:S01]  /*00d0*/  @P2 LDG.E.64 R4, desc[UR34][R2.64] ;  /* 0x0000002202042981 */ /* 0x000562000c1e1b00 */
[----:B------:R-:W-:Y:S08]  /*00e0*/  S2UR UR30, SR_CTAID.X ;  /* 0x00000000001e79c3 */ /* 0x000ff00000002500 */
[----:B------:R-:W-:Y:S08]  /*00f0*/  S2UR UR14, SR_CTAID.Y ;  /* 0x00000000000e79c3 */ /* 0x000ff00000002600 */
[----:B------:R-:W1:Y:S01]  /*0100*/  S2UR UR4, SR_CTAID.Z ;  /* 0x00000000000479c3 */ /* 0x000e620000002700 */
[----:B--2---:R-:W-:-:S07]  /*0110*/  @P2 IMAD.MOV.U32 R2, RZ, RZ, R6 ;  /* 0x000000ffff022224 */ /* 0x004fce00078e0006 */
[----:B------:R-:W2:Y:S01]  /*0120*/  @P2 LDC R0, c[0x0][0x3b0] ;  /* 0x0000ec00ff002b82 */ /* 0x000ea20000000800 */
[----:B---3--:R-:W-:-:S06]  /*0130*/  @P2 IMAD.MOV.U32 R3, RZ, RZ, R7 ;  /* 0x000000ffff032224 */ /* 0x008fcc00078e0007 */
[----:B------:R-:W2:Y:S01]  /*0140*/  @P2 LDG.E.64 R2, desc[UR34][R2.64] ;  /* 0x0000002202022981 */ /* 0x000ea2000c1e1b00 */
[----:B------:R-:W-:Y:S02]  /*0150*/  UISETP.NE.U32.AND UP2, UPT, UR8, URZ, UPT ;  /* 0x0000003f0800728c */ /* 0x000fe4000bf45070 */
[----:B------:R-:W-:Y:S02]  /*0160*/  UISETP.NE.U32.AND UP1, UPT, UR6, URZ, UPT ;  /* 0x0000003f0600728c */ /* 0x000fe4000bf25070 */
[----:B------:R-:W-:Y:S02]  /*0170*/  UISETP.NE.AND.EX UP2, UPT, UR9, URZ, UPT, UP2 ;  /* 0x0000003f0900728c */ /* 0x000fe4000bf45320 */
[----:B------:R-:W-:Y:S02]  /*0180*/  UISETP.NE.AND.EX UP1, UPT, UR7, URZ, UPT, UP1 ;  /* 0x0000003f0700728c */ /* 0x000fe4000bf25310 */
[----:B-1----:R-:W-:Y:S01]  /*0190*/  ULOP3.LUT UR5, UR4, UR30, UR14, 0xfe, !UPT ;  /* 0x0000001e04057292 */ /* 0x002fe2000f8efe0e */
[----:B------:R-:W-:Y:S01]  /*01a0*/  ULDC.64 UR8, c[0x0][0x2f0] ;  /* 0x0000bc0000087ab9 */ /* 0x000fe20000000a00 */
[----:B------:R-:W-:Y:S01]  /*01b0*/  PLOP3.LUT P0, PT, PT, PT, UP2, 0x80, 0x0 ;  /* 0x000000000000781c */ /* 0x000fe20003f0f028 */
[----:B------:R-:W-:-:S03]  /*01c0*/  UIMAD.WIDE UR8, UR14, 0x4, UR8 ;  /* 0x000000040e0878a5 */ /* 0x000fc6000f8e0208 */
[----:B----4-:R-:W-:Y:S01]  /*01d0*/  LOP3.LUT P3, RZ, R149, UR5, RZ, 0xfc, !PT ;  /* 0x0000000595ff7c12 */ /* 0x010fe2000f86fcff */
[----:B------:R-:W-:Y:S01]  /*01e0*/  ULDC.U8 UR5, c[0x0][0x3c2] ;  /* 0x0000f08000057ab9 */ /* 0x000fe20000000000 */
[----:B------:R-:W-:Y:S01]  /*01f0*/  ULDC.64 UR6, c[0x0][0x2f8] ;  /* 0x0000be0000067ab9 */ /* 0x000fe20000000a00 */
[----:B------:R-:W-:Y:S02]  /*0200*/  UISETP.NE.AND UP3, UPT, UR5, URZ, UPT ;  /* 0x0000003f0500728c */ /* 0x000fe4000bf65270 */
[----:B------:R-:W-:Y:S01]  /*0210*/  UISETP.EQ.U32.AND UP0, UPT, UR6, URZ, UPT ;  /* 0x0000003f0600728c */ /* 0x000fe2000bf02070 */
[----:B------:R-:W-:Y:S02]  /*0220*/  @UP1 ULDC.64 UR10, c[0x0][0x300] ;  /* 0x0000c000000a1ab9 */ /* 0x000fe40000000a00 */
[----:B------:R-:W-:Y:S02]  /*0230*/  @UP1 UIMAD.WIDE UR10, UR14, 0x4, UR10 ;  /* 0x000000040e0a18a5 */ /* 0x000fe4000f8e020a */
[----:B------:R-:W-:-:S03]  /*0240*/  UISETP.EQ.OR.EX UP0, UPT, UR7, URZ, !UP3, UP0 ;  /* 0x0000003f0700728c */ /* 0x000fc6000df02700 */
[----:B------:R-:W1:Y:S01]  /*0250*/  @!P3 LDC.64 R8, c[0x0][0x3b8] ;  /* 0x0000ee00ff08bb82 */ /* 0x000e620000000a00 */
        /* <DEDUP_REMOVED lines=10> */
[----:B------:R-:W-:Y:S01]  /*0300*/  ULDC.64 UR8, c[0x0][0x2f8] ;  /* 0x0000be0000087ab9 */ /* 0x000fe20000000a00 */
[----:B-1----:R-:W-:Y:S02]  /*0310*/  @!P3 IMAD.MOV.U32 R4, RZ, RZ, R6 ;  /* 0x000000ffff04b224 */ /* 0x002fe400078e0006 */
[----:B------:R-:W-:Y:S01]  /*0320*/  @!P3 IMAD.MOV.U32 R5, RZ, RZ, R7 ;  /* 0x000000ffff05b224 */ /* 0x000fe200078e0007 */
[----:B------:R-:W-:-:S04]  /*0330*/  PLOP3.LUT P2, PT, PT, PT, UP0, 0x80, 0x0 ;  /* 0x000000000000781c */ /* 0x000fc80003f4f008 */
[----:B------:R1:W-:Y:S01]  /*0340*/  @!P3 STG.E.64 desc[UR34][R8.64+0x8], R4 ;  /* 0x000008040800b986 */ /* 0x0003e2000c101b22 */
[----:B------:R-:W-:-:S03]  /*0350*/  UIMAD.WIDE UR8, UR14, 0x4, UR8 ;  /* 0x000000040e0878a5 */ /* 0x000fc6000f8e0208 */
[----:B-1----:R-:W2:Y:S04]  /*0360*/  @P0 LDG.E R8, desc[UR34][R2.64] ;  /* 0x0000002202080981 */ /* 0x002ea8000c1e1900 */
[----:B------:R1:W3:Y:S02]  /*0370*/  @P0 LDG.E R5, desc[UR34][R2.64+0x4] ;  /* 0x0000042202050981 */ /* 0x0002e4000c1e1900 */
[----:B-1----:R-:W-:Y:S02]  /*0380*/  IMAD.U32 R2, RZ, RZ, UR10 ;  /* 0x0000000aff027e24 */ /* 0x002fe4000f8e00ff */
[----:B------:R-:W-:-:S05]  /*0390*/  IMAD.U32 R3, RZ, RZ, UR11 ;  /* 0x0000000bff037e24 */ /* 0x000fca000f8e00ff */
[----:B------:R1:W4:Y:S02]  /*03a0*/  @P1 LDG.E R0, desc[UR34][R2.64] ;  /* 0x0000002202001981 */ /* 0x000324000c1e1900 */
[----:B-1----:R-:W-:Y:S01]  /*03b0*/  IMAD.U32 R2, RZ, RZ, UR8 ;  /* 0x00000008ff027e24 */ /* 0x002fe2000f8e00ff */
[----:B------:R-:W-:Y:S01]  /*03c0*/  SHF.R.S32.HI R28, RZ, 0x1f, R149 ;  /* 0x0000001fff1c7819 */ /* 0x000fe20000011495 */
[----:B------:R-:W-:Y:S01]  /*03d0*/  IMAD.U32 R3, RZ, RZ, UR9 ;  /* 0x00000009ff037e24 */ /* 0x000fe2000f8e00ff */
[----:B------:R-:W-:-:S04]  /*03e0*/  ULDC UR8, c[0x0][0x270] ;  /* 0x00009c0000087ab9 */ /* 0x000fc80000000800 */
[----:B------:R-:W5:Y:S01]  /*03f0*/  @!P2 LDG.E R4, desc[UR34][R2.64] ;  /* 0x000000220204a981 */ /* 0x000f62000c1e1900 */
[----:B------:R-:W-:Y:S01]  /*0400*/  LEA.HI R31, R28, R149, RZ, 0x5 ;  /* 0x000000951c1f7211 */ /* 0x000fe200078f28ff */
[----:B------:R-:W-:Y:S01]  /*0410*/  UMOV UR15, URZ ;  /* 0x0000003f000f7c82 */ /* 0x000fe20008000000 */
[----:B------:R-:W-:Y:S01]  /*0420*/  UIMAD UR5, UR14, UR8, UR4 ;  /* 0x000000080e0572a4 */ /* 0x000fe2000f8e0204 */
[----:B------:R-:W-:Y:S01]  /*0430*/  UMOV UR29, 0xffffffff ;  /* 0xffffffff001d7882 */ /* 0x000fe20000000000 */
[----:B------:R-:W-:Y:S02]  /*0440*/  UMOV UR20, 0xffffffff ;  /* 0xffffffff00147882 */ /* 0x000fe40000000000 */
[----:B------:R-:W-:Y:S01]  /*0450*/  USHF.L.U32 UR5, UR5, 0x5, URZ ;  /* 0x0000000505057899 */ /* 0x000fe2000800063f */
[----:B--2---:R-:W-:Y:S02]  /*0460*/  @P0 R2UR UR29, R8 ;  /* 0x00000000081d02ca */ /* 0x004fe400000e0000 */
[----:B---3--:R-:W-:-:S02]  /*0470*/  @P0 R2UR UR18, R5 ;  /* 0x00000000051202ca */ /* 0x008fc400000e0000 */
[----:B------:R-:W-:Y:S01]  /*0480*/  ISETP.NE.U32.AND P0, PT, RZ, UR6, PT ;  /* 0x00000006ff007c0c */ /* 0x000fe2000bf05070 */
[----:B------:R-:W-:-:S10]  /*0490*/  USHF.R.S32.HI UR6, URZ, 0x1f, UR5 ;  /* 0x0000001f3f067899 */ /* 0x000fd40008011405 */
[----:B------:R-:W-:-:S07]  /*04a0*/  @UP2 UIADD3 UR18, UR18, -UR29, URZ ;  /* 0x8000001d12122290 */ /* 0x000fce000fffe03f */
[----:B------:R-:W-:Y:S01]  /*04b0*/  @!UP2 ULDC UR18, c[0x0][0x2c4] ;  /* 0x0000b1000012aab9 */ /* 0x000fe20000000800 */
[----:B----4-:R-:W-:Y:S02]  /*04c0*/  @P1 R2UR UR15, R0 ;  /* 0x00000000000f12ca */ /* 0x010fe400000e0000 */
[----:B------:R-:W-:-:S05]  /*04d0*/  LOP3.LUT R0, R31, 0xffffffe0, RZ, 0xc0, !PT ;  /* 0xffffffe01f007812 */ /* 0x000fca00078ec0ff */
[----:B------:R-:W-:-:S05]  /*04e0*/  IMAD.IADD R144, R149, 0x1, -R0 ;  /* 0x0000000195907824 */ /* 0x000fca00078e0a00 */
[--C-:B------:R-:W-:Y:S02]  /*04f0*/  SHF.R.S32.HI R0, RZ, 0x1f, R144.reuse ;  /* 0x0000001fff007819 */ /* 0x100fe40000011490 */
[----:B-----5:R-:W-:Y:S02]  /*0500*/  @!P2 R2UR UR20, R4 ;  /* 0x000000000414a2ca */ /* 0x020fe400000e0000 */
[----:B------:R-:W-:Y:S02]  /*0510*/  ISETP.NE.AND.EX P2, PT, RZ, UR7, PT, P0 ;  /* 0x00000007ff007c0c */ /* 0x000fe4000bf45300 */
[----:B------:R-:W-:-:S04]  /*0520*/  IADD3 R152, P1, P0, R6, UR5, R144 ;  /* 0x0000000506987c10 */ /* 0x000fc8000f83e090 */
[----:B------:R-:W-:Y:S01]  /*0530*/  IADD3.X R150, R7, UR6, R0, P1, P0 ;  /* 0x0000000607967c10 */ /* 0x000fe20008fe0400 */
[----:B------:R1:W-:Y:S06]  /*0540*/  STL [R1+0x38], R152 ;  /* 0x0000389801007387 */ /* 0x0003ec0000100800 */
[----:B------:R-:W-:Y:S05]  /*0550*/  @!P2 BRA `(.L_x_777) ;  /* 0x00000000001ca947 */ /* 0x000fea0003800000 */
[----:B------:R-:W-:-:S13]  /*0560*/  PLOP3.LUT P0, PT, PT, PT, UP3, 0x80, 0x0 ;  /* 0x000000000000781c */ /* 0x000fda0003f0f038 */
[----:B------:R-:W2:Y:S04]  /*0570*/  @P0 LDG.E R0, desc[UR34][R2.64+0x4] ;  /* 0x0000042202000981 */ /* 0x000ea8000c1e1900 */
[----:B------:R-:W3:Y:S01]  /*0580*/  @!P0 LDG.E R2, desc[UR34][R2.64] ;  /* 0x0000002202028981 */ /* 0x000ee2000c1e1900 */
[----:B--2---:R-:W-:-:S13]  /*0590*/  @P0 R2UR UR5, R0 ;  /* 0x00000000000502ca */ /* 0x004fda00000e0000 */
[----:B------:R-:W-:-:S07]  /*05a0*/  @UP3 UIADD3 UR5, UR5, -UR20, URZ ;  /* 0x8000001405053290 */ /* 0x000fce000fffe03f */
[----:B---3--:R-:W-:Y:S01]  /*05b0*/  @!P0 R2UR UR5, R2 ;  /* 0x00000000020582ca */ /* 0x008fe200000e0000 */
[----:B------:R-:W-:-:S14]  /*05c0*/  BRA `(.L_x_778) ;  /* 0x0000000000047947 */ /* 0x000fdc0003800000 */
.L_x_777:
[----:B------:R-:W-:Y:S01]  /*05d0*/  ULDC UR5, c[0x0][0x2c8] ;  /* 0x0000b20000057ab9 */ /* 0x000fe20000000800 */
.L_x_778:
        /* <DEDUP_REMOVED lines=47> */
[----:B------:R-:W-:Y:S01]  /*08d0*/  UIADD3 UR18, -UR16, UR18, URZ ;  /* 0x0000001210127290 */ /* 0x000fe2000fffe13f */
[C---:B------:R-:W-:Y:S01]  /*08e0*/  LOP3.LUT P3, RZ, R149.reuse, 0x3, RZ, 0xc0, !PT ;  /* 0x0000000395ff7812 */ /* 0x040fe2000786c0ff */
[----:B------:R-:W-:Y:S01]  /*08f0*/  UISETP.NE.AND UP2, UPT, UR5, URZ, UPT ;  /* 0x0000003f0500728c */ /* 0x000fe2000bf45270 */
[----:B------:R-:W-:Y:S01]  /*0900*/  LOP3.LUT R0, R8, 0x1ffffffc, RZ, 0xc0, !PT ;  /* 0x1ffffffc08007812 */ /* 0x000fe200078ec0ff */
[----:B------:R-:W-:Y:S01]  /*0910*/  IMAD.U32 R4, RZ, RZ, UR30 ;  /* 0x0000001eff047e24 */ /* 0x000fe2000f8e00ff */
[----:B------:R-:W-:Y:S01]  /*0920*/  SHF.R.S32.HI R8, RZ, 0x2, R8 ;  /* 0x00000002ff087819 */ /* 0x000fe20000011408 */
[----:B------:R-:W-:Y:S02]  /*0930*/  BSSY B0, `(.L_x_780) ;  /* 0x000004a000007945 */ /* 0x000fe40003800000 */
[----:B------:R-:W-:Y:S01]  /*0940*/  @!UP1 USHF.R.S32.HI UR9, URZ, 0x1f, UR14 ;  /* 0x0000001f3f099899 */ /* 0x000fe2000801140e */
[----:B------:R-:W-:Y:S01]  /*0950*/  IMAD.IADD R0, R149, 0x1, -R0 ;  /* 0x0000000195007824 */ /* 0x000fe200078e0a00 */
[----:B------:R-:W-:Y:S01]  /*0960*/  @!UP1 ULDC.64 UR6, c[0x0][0x290] ;  /* 0x0000a40000069ab9 */ /* 0x000fe20000000a00 */
[----:B------:R-:W-:Y:S01]  /*0970*/  @UP1 ULDC.64 UR10, c[0x0][0x298] ;  /* 0x0000a600000a1ab9 */ /* 0x000fe20000000a00 */
[----:B------:R-:W-:Y:S01]  /*0980*/  @!UP1 UIMAD UR9, UR9, UR6, URZ ;  /* 0x00000006090992a4 */ /* 0x000fe2000f8e023f */
[----:B------:R-:W-:Y:S01]  /*0990*/  IMAD.SHL.U32 R0, R0, 0x8, RZ ;  /* 0x0000000800007824 */ /* 0x000fe200078e00ff */
[----:B------:R-:W-:Y:S01]  /*09a0*/  @UP1 UIMAD.WIDE.U32 UR12, UR29, UR10, URZ ;  /* 0x0000000a1d0c12a5 */ /* 0x000fe2000f8e003f */
[C---:B------:R-:W-:Y:S01]  /*09b0*/  ISETP.GE.AND P4, PT, R8.reuse, UR18, PT ;  /* 0x0000001208007c0c */ /* 0x040fe2000bf86270 */
[----:B------:R-:W-:Y:S01]  /*09c0*/  @!UP1 UIMAD.WIDE.U32 UR20, UR14, UR6, URZ ;  /* 0x000000060e1492a5 */ /* 0x000fe2000f8e003f */
[----:B------:R-:W-:Y:S01]  /*09d0*/  SHF.R.S32.HI R9, RZ, 0x1f, R8 ;  /* 0x0000001fff097819 */ /* 0x000fe20000011408 */
[----:B------:R-:W-:Y:S01]  /*09e0*/  ULDC.U8 UR10, c[0x0][0x3d8] ;  /* 0x0000f600000a7ab9 */ /* 0x000fe20000000000 */
[----:B------:R-:W-:Y:S01]  /*09f0*/  @!UP1 UIMAD UR9, UR14, UR7, UR9 ;  /* 0x000000070e0992a4 */ /* 0x000fe2000f8e0209 */
[C---:B------:R-:W-:Y:S01]  /*0a00*/  VIADD R14, R8.reuse, 0x20 ;  /* 0x00000020080e7836 */ /* 0x040fe20000000000 */
[----:B------:R-:W-:Y:S01]  /*0a10*/  UISETP.NE.AND UP3, UPT, UR10, URZ, UPT ;  /* 0x0000003f0a00728c */ /* 0x000fe2000bf65270 */
[C---:B------:R-:W-:Y:S01]  /*0a20*/  VIADD R15, R8.reuse, 0x40 ;  /* 0x00000040080f7836 */ /* 0x040fe20000000000 */
[----:B------:R-:W-:Y:S01]  /*0a30*/  UISETP.NE.AND UP0, UPT, UR10, URZ, !UP2 ;  /* 0x0000003f0a00728c */ /* 0x000fe2000d705270 */
[C---:B------:R-:W-:Y:S01]  /*0a40*/  VIADD R16, R8.reuse, 0x60 ;  /* 0x0000006008107836 */ /* 0x040fe20000000000 */
[----:B------:R-:W-:Y:S01]  /*0a50*/  @UP1 UIMAD UR11, UR29, UR11, UR13 ;  /* 0x0000000b1d0b12a4 */ /* 0x000fe2000f8e020d */
[----:B------:R-:W-:Y:S01]  /*0a60*/  ISETP.GE.OR P6, PT, R8, UR18, P3 ;  /* 0x0000001208007c0c */ /* 0x000fe20009fc6670 */
[----:B------:R-:W-:Y:S01]  /*0a70*/  @!UP1 UIADD3 UR11, UR21, UR9, URZ ;  /* 0x00000009150b9290 */ /* 0x000fe2000fffe03f */
[----:B------:R-:W-:Y:S01]  /*0a80*/  ISETP.GE.AND P2, PT, R15, UR18, PT ;  /* 0x000000120f007c0c */ /* 0x000fe2000bf46270 */
[----:B------:R-:W-:Y:S01]  /*0a90*/  @!UP1 UMOV UR12, UR20 ;  /* 0x00000014000c9c82 */ /* 0x000fe20008000000 */
[----:B------:R-:W-:Y:S01]  /*0aa0*/  UISETP.EQ.AND UP3, UPT, UR5, URZ, UP3 ;  /* 0x0000003f0500728c */ /* 0x000fe20009f62270 */
[----:B------:R-:W-:Y:S01]  /*0ab0*/  IADD3 R2, P0, R0, UR12, RZ ;  /* 0x0000000c00027c10 */ /* 0x000fe2000ff1e0ff */
[----:B------:R-:W-:Y:S01]  /*0ac0*/  @UP2 ULDC.64 UR6, c[0x0][0x2c0] ;  /* 0x0000b00000062ab9 */ /* 0x000fe20000000a00 */
[----:B------:R-:W-:Y:S01]  /*0ad0*/  USHF.R.S32.HI UR13, URZ, 0x1f, UR4 ;  /* 0x0000001f3f0d7899 */ /* 0x000fe20008011404 */
[----:B------:R-:W-:Y:S01]  /*0ae0*/  ISETP.GE.AND P1, PT, R16, UR18, PT ;  /* 0x0000001210007c0c */ /* 0x000fe2000bf26270 */
[----:B------:R-:W-:Y:S01]  /*0af0*/  @UP2 UIMAD UR15, UR7, UR6, URZ ;  /* 0x00000006070f22a4 */ /* 0x000fe2000f8e023f */
[----:B------:R-:W-:Y:S01]  /*0b00*/  LEA.HI.X.SX32 R3, R0, UR11, 0x1, P0 ;  /* 0x0000000b00037c11 */ /* 0x000fe200080f0eff */
[----:B------:R-:W-:Y:S01]  /*0b10*/  @UP2 UMOV UR9, 0x1 ;  /* 0x0000000100092882 */ /* 0x000fe20000000000 */
[----:B------:R-:W-:Y:S01]  /*0b20*/  ULDC.64 UR6, c[0x0][0x2a0] ;  /* 0x0000a80000067ab9 */ /* 0x000fe20000000a00 */
[----:B------:R-:W-:Y:S01]  /*0b30*/  @UP2 ULDC UR10, c[0x0][0x2c0] ;  /* 0x0000b000000a2ab9 */ /* 0x000fe20000000800 */
[----:B------:R-:W-:Y:S01]  /*0b40*/  UIMAD UR13, UR13, UR6, URZ ;  /* 0x000000060d0d72a4 */ /* 0x000fe2000f8e023f */
[----:B------:R-:W-:Y:S01]  /*0b50*/  IMAD.U32 R0, RZ, RZ, UR6 ;  /* 0x00000006ff007e24 */ /* 0x000fe2000f8e00ff */
[----:B------:R-:W-:Y:S01]  /*0b60*/  @UP3 ULDC UR5, c[0x0][0x2c4] ;  /* 0x0000b10000053ab9 */ /* 0x000fe20000000800 */
[----:B------:R-:W-:Y:S01]  /*0b70*/  @!UP2 ULDC UR6, c[0x0][0x2c4] ;  /* 0x0000b1000006aab9 */ /* 0x000fe20000000800 */
[----:B------:R-:W-:Y:S01]  /*0b80*/  @UP0 ULDC UR6, c[0x0][0x2e4] ;  /* 0x0000b90000060ab9 */ /* 0x000fe20000000800 */
[----:B------:R-:W-:Y:S01]  /*0b90*/  @UP3 UIMAD UR5, UR14, UR5, URZ ;  /* 0x000000050e0532a4 */ /* 0x000fe2000f8e023f */
[----:B------:R-:W-:Y:S01]  /*0ba0*/  IMAD.WIDE.U32 R12, R0, UR4, R2 ;  /* 0x00000004000c7c25 */ /* 0x000fe2000f8e0002 */
[----:B------:R-:W-:Y:S01]  /*0bb0*/  @!UP2 UIMAD UR9, UR6, UR8, URZ ;  /* 0x000000080609a2a4 */ /* 0x000fe2000f8e023f */
[C---:B------:R-:W-:Y:S01]  /*0bc0*/  ISETP.GE.AND P0, PT, R14.reuse, UR18, PT ;  /* 0x000000120e007c0c */ /* 0x040fe2000bf06270 */
[----:B------:R-:W-:Y:S01]  /*0bd0*/  @UP3 USEL UR5, UR5, UR29, !UP1 ;  /* 0x0000001d05053287 */ /* 0x000fe2000c800000 */
[----:B------:R-:W-:Y:S01]  /*0be0*/  ISETP.GE.OR P5, PT, R14, UR18, P3 ;  /* 0x000000120e007c0c */ /* 0x000fe20009fa6670 */
[----:B------:R-:W-:Y:S01]  /*0bf0*/  UIMAD UR9, UR14, UR9, URZ ;  /* 0x000000090e0972a4 */ /* 0x000fe2000f8e023f */
[----:B------:R-:W-:Y:S01]  /*0c00*/  IMAD.WIDE R4, R4, 0x80, R8 ;  /* 0x0000008004047825 */ /* 0x000fe200078e0208 */
[----:B------:R-:W-:Y:S01]  /*0c10*/  @!UP2 UMOV UR10, 0x1 ;  /* 0x00000001000aa882 */ /* 0x000fe20000000000 */
[----:B------:R-:W-:Y:S01]  /*0c20*/  @!UP2 UMOV UR15, UR6 ;  /* 0x00000006000fac82 */ /* 0x000fe20008000000 */
[----:B------:R-:W-:-:S02]  /*0c30*/  USEL UR9, UR9, URZ, !UP3 ;  /* 0x0000003f09097287 */ /* 0x000fc4000d800000 */
[----:B------:R-:W-:Y:S02]  /*0c40*/  UIMAD UR6, UR16, UR10, URZ ;  /* 0x0000000a100672a4 */ /* 0x000fe4000f8e023f */
[----:B------:R-:W-:Y:S01]  /*0c50*/  UIMAD UR15, UR4, UR15, UR9 ;  /* 0x0000000f040f72a4 */ /* 0x000fe2000f8e0209 */
[----:B------:R-:W-:Y:S01]  /*0c60*/  @!UP3 UMOV UR12, URZ ;  /* 0x0000003f000cbc82 */ /* 0x000fe20008000000 */
[----:B------:R-:W-:Y:S01]  /*0c70*/  UIMAD UR7, UR4, UR7, UR13 ;  /* 0x00000007040772a4 */ /* 0x000fe2000f8e020d */
[----:B------:R-:W-:Y:S02]  /*0c80*/  @UP3 UMOV UR12, UR5 ;  /* 0x00000005000c3c82 */ /* 0x000fe40008000000 */
[----:B------:R-:W-:Y:S01]  /*0c90*/  @!UP3 UMOV UR13, URZ ;  /* 0x0000003f000dbc82 */ /* 0x000fe20008000000 */
[----:B------:R-:W-:Y:S02]  /*0ca0*/  USHF.R.S32.HI UR4, URZ, 0x1f, UR6 ;  /* 0x0000001f3f047899 */ /* 0x000fe40008011406 */
[----:B------:R-:W-:Y:S01]  /*0cb0*/  @UP3 USHF.R.S32.HI UR13, URZ, 0x1f, UR5 ;  /* 0x0000001f3f0d3899 */ /* 0x000fe20008011405 */
[----:B------:R-:W-:Y:S01]  /*0cc0*/  VIADD R11, R13, UR7 ;  /* 0x000000070d0b7c36 */ /* 0x000fe20008000000 */
[----:B------:R-:W-:-:S02]  /*0cd0*/  USHF.R.S32.HI UR8, URZ, 0x1f, UR15 ;  /* 0x0000001f3f087899 */ /* 0x000fc4000801140f */
        /* <DEDUP_REMOVED lines=15> */
.L_x_781:
[----:B------:R-:W-:Y:S05]  /*0dd0*/  BSYNC B0 ;  /* 0x0000000000007941 */ /* 0x000fea0003800000 */
.L_x_780:
        /* <DEDUP_REMOVED lines=8> */
[----:B--2---:R-:W-:Y:S02]  /*0e60*/  IMAD.X R2, RZ, RZ, R5, P0 ;  /* 0x000000ffff027224 */ /* 0x004fe400000e0605 */
        /* <DEDUP_REMOVED lines=10> */
.L_x_783:
[----:B------:R-:W-:Y:S05]  /*0f10*/  BSYNC B0 ;  /* 0x0000000000007941 */ /* 0x000fea0003800000 */
.L_x_782:
[----:B------:R-:W-:Y:S04]  /*0f20*/  BSSY B0, `(.L_x_784) ;  /* 0x0000011000007945 */ /* 0x000fe80003800000 */
[----:B------:R-:W-:Y:S05]  /*0f30*/  @P2 BRA `(.L_x_785) ;  /* 0x00000000003c2947 */ /* 0x000fea0003800000 */
[----:B------:R-:W-:Y:S01]  /*0f40*/  IADD3 R0, P0, R4, 0x40, RZ ;  /* 0x0000004004007810 */ /* 0x000fe20007f1e0ff */
[----:B------:R-:W-:Y:S01]  /*0f50*/  ULDC.64 UR4, c[0x0][0x298] ;  /* 0x0000a60000047ab9 */ /* 0x000fe20000000a00 */
[----:B------:R-:W-:Y:S01]  /*0f60*/  MOV R7, R11 ;  /* 0x0000000b00077202 */ /* 0x000fe20000000f00 */
[----:B------:R-:W-:Y:S02]  /*0f70*/  IMAD.MOV.U32 R6, RZ, RZ, R12 ;  /* 0x000000ffff067224 */ /* 0x000fe400078e000c */
[----:B--23--:R-:W-:Y:S02]  /*0f80*/  IMAD.X R2, RZ, RZ, R5, P0 ;  /* 0x000000ffff027224 */ /* 0x00cfe400000e0605 */
        /* <DEDUP_REMOVED lines=10> */
.L_x_785:
[----:B------:R-:W-:Y:S05]  /*1030*/  BSYNC B0 ;  /* 0x0000000000007941 */ /* 0x000fea0003800000 */
.L_x_784:
[----:B------:R-:W-:Y:S04]  /*1040*/  BSSY B0, `(.L_x_786) ;  /* 0x0000011000007945 */ /* 0x000fe80003800000 */
[----:B------:R-:W-:Y:S05]  /*1050*/  @P1 BRA `(.L_x_787) ;  /* 0x00000000003c1947 */ /* 0x000fea0003800000 */
[----:B------:R-:W-:Y:S01]  /*1060*/  IADD3 R0, P0, R4, 0x60, RZ ;  /* 0x0000006004007810 */ /* 0x000fe20007f1e0ff */
[----:B------:R-:W-:Y:S01]  /*1070*/  ULDC.64 UR4, c[0x0][0x298] ;  /* 0x0000a60000047ab9 */ /* 0x000fe20000000a00 */
[----:B--234-:R-:W-:Y:S01]  /*1080*/  MOV R3, R11 ;  /* 0x0000000b00037202 */ /* 0x01cfe20000000f00 */
        /* <DEDUP_REMOVED lines=12> */
.L_x_787:
[----:B------:R-:W-:Y:S05]  /*1150*/  BSYNC B0 ;  /* 0x0000000000007941 */ /* 0x000fea0003800000 */
.L_x_786:
        /* <DEDUP_REMOVED lines=10> */
.L_x_789:
[----:B------:R-:W-:Y:S05]  /*1200*/  BSYNC B0 ;  /* 0x0000000000007941 */ /* 0x000fea0003800000 */
.L_x_788:
        /* <DEDUP_REMOVED lines=10> */
.L_x_791:
[----:B------:R-:W-:Y:S05]  /*12b0*/  BSYNC B0 ;  /* 0x0000000000007941 */ /* 0x000fea0003800000 */
.L_x_790:
        /* <DEDUP_REMOVED lines=10> */
.L_x_793:
[----:B------:R-:W-:Y:S05]  /*1360*/  BSYNC B0 ;  /* 0x0000000000007941 */ /* 0x000fea0003800000 */
.L_x_792:
        /* <DEDUP_REMOVED lines=10> */
.L_x_779:
[----:B------:R-:W2:Y:S01]  /*1410*/  LDC R21, c[0x0][0x278] ;  /* 0x00009e00ff157b82 */ /* 0x000ea20000000800 */
[----:B------:R-:W3:Y:S01]  /*1420*/  S2R R4, SR_CTAID.Z ;  /* 0x0000000000047919 */ /* 0x000ee20000002700 */
[----:B------:R-:W-:Y:S01]  /*1430*/  UISETP.NE.AND UP0, UPT, UR29, -0x1, UPT ;  /* 0xffffffff1d00788c */ /* 0x000fe2000bf05270 */
[CC--:B------:R-:W-:Y:S01]  /*1440*/  LEA.HI R30, R28.reuse, R149.reuse, RZ, 0x2 ;  /* 0x000000951c1e7211 */ /* 0x0c0fe200078f10ff */
[----:B------:R-:W-:Y:S01]  /*1450*/  UIADD3 UR12, -UR16, UR18, URZ ;  /* 0x00000012100c7290 */ /* 0x000fe2000fffe13f */
[----:B------:R-:W-:Y:S01]  /*1460*/  IMAD.U32 R7, RZ, RZ, UR30 ;  /* 0x0000001eff077e24 */ /* 0x000fe2000f8e00ff */
[----:B------:R-:W-:Y:S01]  /*1470*/  UIADD3 UR31, UR39, -0x1, URZ ;  /* 0xffffffff271f7890 */ /* 0x000fe2000fffe03f */
[----:B------:R-:W-:Y:S01]  /*1480*/  LEA.HI R34, R28, R149, RZ, 0x3 ;  /* 0x000000951c227211 */ /* 0x000fe200078f18ff */
[----:B------:R-:W-:Y:S01]  /*1490*/  USHF.R.S32.HI UR8, URZ, 0x1f, UR4 ;  /* 0x0000001f3f087899 */ /* 0x000fe20008011404 */
[----:B------:R-:W-:Y:S02]  /*14a0*/  SHF.R.S32.HI R145, RZ, 0x5, R31 ;  /* 0x00000005ff917819 */ /* 0x000fe4000001141f */
[----:B------:R-:W-:-:S02]  /*14b0*/  SHF.R.S32.HI R32, RZ, 0x3, R34 ;  /* 0x00000003ff207819 */ /* 0x000fc40000011422 */
[----:B------:R-:W-:Y:S01]  /*14c0*/  @UP0 ULDC.64 UR6, c[0x0][0x240] ;  /* 0x0000900000060ab9 */ /* 0x000fe20000000a00 */
[----:B------:R-:W-:Y:S02]  /*14d0*/  @!UP0 USHF.R.S32.HI UR10, URZ, 0x1f, UR14 ;  /* 0x0000001f3f0a8899 */ /* 0x000fe4000801140e */
[----:B------:R-:W-:-:S04]  /*14e0*/  @UP0 UIMAD.WIDE.U32 UR22, UR29, UR6, URZ ;  /* 0x000000061d1602a5 */ /* 0x000fc8000f8e003f */
[----:B------:R-:W-:-:S03]  /*14f0*/  @UP0 UIMAD UR9, UR29, UR7, UR23 ;  /* 0x000000071d0902a4 */ /* 0x000fc6000f8e0217 */
[----:B------:R-:W-:Y:S01]  /*1500*/  @!UP0 ULDC.64 UR6, c[0x0][0x228] ;  /* 0x00008a0000068ab9 */ /* 0x000fe20000000a00 */
[----:B--2---:R-:W-:Y:S01]  /*1510*/  IABS R0, R21 ;  /* 0x0000001500007213 */ /* 0x004fe20000000000 */
[----:B------:R-:W-:Y:S01]  /*1520*/  @!UP0 UIMAD UR10, UR10, UR6, URZ ;  /* 0x000000060a0a82a4 */ /* 0x000fe2000f8e023f */
[----:B------:R-:W-:Y:S01]  /*1530*/  ISETP.NE.AND P5, PT, R21, RZ, PT ;  /* 0x000000ff1500720c */ /* 0x000fe20003fa5270 */
[----:B------:R-:W-:Y:S02]  /*1540*/  @!UP0 UIMAD.WIDE.U32 UR26, UR14, UR6, URZ ;  /* 0x000000060e1a82a5 */ /* 0x000fe4000f8e003f */
[----:B------:R-:W-:Y:S01]  /*1550*/  IMAD.MOV.U32 R14, RZ, RZ, R0 ;  /* 0x000000ffff0e7224 */ /* 0x000fe200078e0000 */
[----:B------:R-:W-:-:S03]  /*1560*/  @!UP0 UIMAD UR10, UR14, UR7, UR10 ;  /* 0x000000070e0a82a4 */ /* 0x000fc6000f8e020a */
[----:B------:R-:W2:Y:S01]  /*1570*/  I2F.RP R2, R14 ;  /* 0x0000000e00027306 */ /* 0x000ea20000209400 */
[----:B---3--:R-:W-:Y:S01]  /*1580*/  IABS R4, R4 ;  /* 0x0000000400047213 */ /* 0x008fe20000000000 */
[----:B------:R-:W-:Y:S01]  /*1590*/  @!UP0 UIADD3 UR9, UR27, UR10, URZ ;  /* 0x0000000a1b098290 */ /* 0x000fe2000fffe03f */
[----:B------:R-:W-:Y:S01]  /*15a0*/  @!UP0 UMOV UR22, UR26 ;  /* 0x0000001a00168c82 */ /* 0x000fe20008000000 */
[----:B------:R-:W-:Y:S01]  /*15b0*/  ULDC.64 UR6, c[0x0][0x258] ;  /* 0x0000960000067ab9 */ /* 0x000fe20000000a00 */
[----:B------:R-:W-:Y:S01]  /*15c0*/  UIMAD UR10, UR31, -0x40, UR17 ;  /* 0xffffffc01f0a78a4 */ /* 0x000fe2000f8e0211 */
[----:B------:R-:W-:Y:S01]  /*15d0*/  IMAD.U32 R11, RZ, RZ, UR6 ;  /* 0x00000006ff0b7e24 */ /* 0x000fe2000f8e00ff */
[----:B------:R-:W-:Y:S02]  /*15e0*/  UIMAD UR8, UR8, UR6, URZ ;  /* 0x00000006080872a4 */ /* 0x000fe4000f8e023f */
[----:B------:R-:W-:Y:S02]  /*15f0*/  UISETP.NE.AND UP0, UPT, UR20, -0x1, UPT ;  /* 0xffffffff1400788c */ /* 0x000fe4000bf05270 */
[----:B------:R-:W-:Y:S01]  /*1600*/  UIMAD UR7, UR4, UR7, UR8 ;  /* 0x00000007040772a4 */ /* 0x000fe2000f8e0208 */
[----:B------:R-:W-:Y:S01]  /*1610*/  UMOV UR6, 0x400 ;  /* 0x0000040000067882 */ /* 0x000fe20000000000 */
[----:B--2---:R-:W2:Y:S07]  /*1620*/  MUFU.RCP R2, R2 ;  /* 0x0000000200027308 */ /* 0x004eae0000001000 */
[----:B------:R-:W-:-:S02]  /*1630*/  @UP0 UIADD3 UR19, UR15, UR20, URZ ;  /* 0x000000140f130290 */ /* 0x000fc4000fffe03f */
[----:B------:R-:W-:Y:S01]  /*1640*/  @UP0 UIADD3 UR20, UR15, UR20, URZ ;  /* 0x000000140f140290 */ /* 0x000fe2000fffe03f */
[----:B--2---:R-:W-:-:S04]  /*1650*/  VIADD R2, R2, 0xffffffe ;  /* 0x0ffffffe02027836 */ /* 0x004fc80000000000 */
[----:B------:R-:W2:Y:S02]  /*1660*/  F2I.FTZ.U32.TRUNC.NTZ R3, R2 ;  /* 0x0000000200037305 */ /* 0x000ea4000021f000 */
[----:B--2---:R-:W-:Y:S02]  /*1670*/  IMAD.MOV R0, RZ, RZ, -R3 ;  /* 0x000000ffff007224 */ /* 0x004fe400078e0a03 */
[----:B------:R-:W-:Y:S02]  /*1680*/  IMAD.MOV.U32 R2, RZ, RZ, RZ ;  /* 0x000000ffff027224 */ /* 0x000fe400078e00ff */
[----:B------:R-:W-:-:S04]  /*1690*/  IMAD R0, R0, R14, RZ ;  /* 0x0000000e00007224 */ /* 0x000fc800078e02ff */
[----:B------:R-:W-:Y:S01]  /*16a0*/  IMAD.HI.U32 R0, R3, R0, R2 ;  /* 0x0000000003007227 */ /* 0x000fe200078e0002 */
[----:B------:R-:W-:Y:S02]  /*16b0*/  SHF.R.S32.HI R2, RZ, 0x2, R30 ;  /* 0x00000002ff027819 */ /* 0x000fe4000001141e */
[----:B------:R-:W-:Y:S02]  /*16c0*/  LOP3.LUT R3, R30, 0xfffffffc, RZ, 0xc0, !PT ;  /* 0xfffffffc1e037812 */ /* 0x000fe400078ec0ff */
[C---:B------:R-:W-:Y:S01]  /*16d0*/  ISETP.GE.AND P6, PT, R2.reuse, UR10, PT ;  /* 0x0000000a02007c0c */ /* 0x040fe2000bfc6270 */
[----:B------:R-:W-:Y:S02]  /*16e0*/  VIADD R10, R2, 0x20 ;  /* 0x00000020020a7836 */ /* 0x000fe40000000000 */
[----:B------:R-:W-:-:S03]  /*16f0*/  IMAD.HI.U32 R6, R0, R4, RZ ;  /* 0x0000000400067227 */ /* 0x000fc600078e00ff */
[----:B------:R-:W-:Y:S01]  /*1700*/  ISETP.GE.AND P3, PT, R10, UR12, PT ;  /* 0x0000000c0a007c0c */ /* 0x000fe2000bf66270 */
[----:B------:R-:W-:Y:S02]  /*1710*/  IMAD.IADD R3, R149, 0x1, -R3 ;  /* 0x0000000195037824 */ /* 0x000fe400078e0a03 */
[----:B------:R-:W-:Y:S02]  /*1720*/  IMAD.MOV R0, RZ, RZ, -R6 ;  /* 0x000000ffff007224 */ /* 0x000fe400078e0a06 */
[----:B------:R-:W-:Y:S01]  /*1730*/  IMAD.SHL.U32 R12, R3, 0x8, RZ ;  /* 0x00000008030c7824 */ /* 0x000fe200078e00ff */
[----:B------:R-:W-:Y:S01]  /*1740*/  SHF.R.S32.HI R3, RZ, 0x1f, R2 ;  /* 0x0000001fff037819 */ /* 0x000fe20000011402 */
[----:B------:R-:W-:-:S03]  /*1750*/  IMAD R0, R14, R0, R4 ;  /* 0x000000000e007224 */ /* 0x000fc600078e0204 */
[----:B------:R-:W-:Y:S01]  /*1760*/  SHF.R.S32.HI R13, RZ, 0x1f, R12 ;  /* 0x0000001fff0d7819 */ /* 0x000fe2000001140c */
[----:B------:R-:W-:Y:S01]  /*1770*/  IMAD.WIDE R26, R7, 0x80, R2 ;  /* 0x00000080071a7825 */ /* 0x000fe200078e0202 */
[----:B------:R-:W-:Y:S01]  /*1780*/  IADD3 R4, P0, R12, UR22, RZ ;  /* 0x000000160c047c10 */ /* 0x000fe2000ff1e0ff */
[----:B------:R-:W2:Y:S01]  /*1790*/  @!P3 LDC.64 R8, c[0x0][0x240] ;  /* 0x00009000ff08bb82 */ /* 0x000ea20000000a00 */
[----:B------:R-:W-:Y:S01]  /*17a0*/  ISETP.GT.U32.AND P4, PT, R14, R0, PT ;  /* 0x000000000e00720c */ /* 0x000fe20003f84070 */
[----:B------:R-:W3:Y:S01]  /*17b0*/  @!P3 S2R R29, SR_CgaCtaId ;  /* 0x00000000001db919 */ /* 0x000ee20000008800 */
[----:B------:R-:W-:Y:S01]  /*17c0*/  IADD3.X R5, R13, UR9, RZ, P0, !PT ;  /* 0x000000090d057c10 */ /* 0x000fe200087fe4ff */
[----:B------:R-:W-:Y:S01]  /*17d0*/  @UP0 ULDC.64 UR8, c[0x0][0x248] ;  /* 0x0000920000080ab9 */ /* 0x000fe20000000a00 */
[----:B------:R-:W-:Y:S01]  /*17e0*/  ISETP.GE.AND P0, PT, R2, UR12, PT ;  /* 0x0000000c02007c0c */ /* 0x000fe2000bf06270 */
[----:B------:R-:W-:Y:S01]  /*17f0*/  @UP0 UIMAD.WIDE.U32 UR26, UR19, UR8, URZ ;  /* 0x00000008131a02a5 */ /* 0x000fe2000f8e003f */
[----:B------:R-:W-:Y:S01]  /*1800*/  IMAD.WIDE.U32 R22, R11, UR4, R4 ;  /* 0x000000040b167c25 */ /* 0x000fe2000f8e0004 */
[----:B------:R-:W-:Y:S01]  /*1810*/  @!P3 IADD3 R4, P1, R26, 0x20, RZ ;  /* 0x000000201a04b810 */ /* 0x000fe20007f3e0ff */
[----:B------:R-:W-:Y:S01]  /*1820*/  @UP0 UIMAD UR19, UR19, UR9, URZ ;  /* 0x00000009131302a4 */ /* 0x000fe2000f8e023f */
[----:B------:R-:W-:Y:S01]  /*1830*/  LOP3.LUT R5, R21, UR4, RZ, 0x3c, !PT ;  /* 0x0000000415057c12 */ /* 0x000fe2000f8e3cff */
[----:B------:R-:W-:Y:S01]  /*1840*/  VIADD R17, R23, UR7 ;  /* 0x0000000717117c36 */ /* 0x000fe20008000000 */
[----:B------:R-:W4:Y:S02]  /*1850*/  S2UR UR4, SR_CgaCtaId ;  /* 0x00000000000479c3 */ /* 0x000f240000008800 */
[----:B------:R-:W-:Y:S01]  /*1860*/  @!P4 IMAD.IADD R0, R0, 0x1, -R14 ;  /* 0x000000010000c824 */ /* 0x000fe200078e0a0e */
[----:B------:R-:W-:Y:S01]  /*1870*/  @UP0 UIADD3 UR19, UR27, UR19, URZ ;  /* 0x000000131b130290 */ /* 0x000fe2000fffe03f */
[----:B------:R-:W-:-:S02]  /*1880*/  @!P4 VIADD R6, R6, 0x1 ;  /* 0x000000010606c836 */ /* 0x000fc40000000000 */
[----:B------:R-:W-:Y:S01]  /*1890*/  @!P3 IMAD.MOV.U32 R16, RZ, RZ, R22 ;  /* 0x000000ffff10b224 */ /* 0x000fe200078e0016 */
[----:B------:R-:W-:Y:S01]  /*18a0*/  ISETP.GE.U32.AND P2, PT, R0, R14, PT ;  /* 0x0000000e0000720c */ /* 0x000fe20003f46070 */
[----:B------:R-:W-:Y:S01]  /*18b0*/  @!P3 IMAD.X R0, RZ, RZ, R27, P1 ;  /* 0x000000ffff00b224 */ /* 0x000fe200008e061b */
[----:B------:R-:W5:Y:S01]  /*18c0*/  @!P0 LDC.64 R18, c[0x0][0x240] ;  /* 0x00009000ff128b82 */ /* 0x000f620000000a00 */
[----:B------:R-:W-:Y:S01]  /*18d0*/  ISETP.GE.AND P1, PT, R5, RZ, PT ;  /* 0x000000ff0500720c */ /* 0x000fe20003f26270 */
[----:B------:R-:W-:Y:S02]  /*18e0*/  @!P0 IMAD.MOV.U32 R7, RZ, RZ, R17 ;  /* 0x000000ffff078224 */ /* 0x000fe400078e0011 */
[----:B--2---:R-:W-:-:S04]  /*18f0*/  @!P3 IMAD R0, R0, R8, RZ ;  /* 0x000000080000b224 */ /* 0x004fc800078e02ff */
[----:B------:R-:W2:Y:S01]  /*1900*/  @!P3 LDC.64 R14, c[0x0][0x210] ;  /* 0x00008400ff0ebb82 */ /* 0x000ea20000000a00 */
[----:B------:R-:W-:Y:S02]  /*1910*/  @!P3 IMAD R9, R4, R9, R0 ;  /* 0x000000090409b224 */ /* 0x000fe400078e0200 */
[----:B------:R-:W-:Y:S02]  /*1920*/  VIADD R0, R2, 0x40 ;  /* 0x0000004002007836 */ /* 0x000fe40000000000 */
[----:B------:R-:W-:Y:S02]  /*1930*/  @P2 VIADD R6, R6, 0x1 ;  /* 0x0000000106062836 */ /* 0x000fe40000000000 */
[----:B------:R-:W-:Y:S01]  /*1940*/  @!P3 IMAD.WIDE.U32 R4, R4, R8, R16 ;  /* 0x000000080404b225 */ /* 0x000fe200078e0010 */
[----:B------:R-:W1:Y:S01]  /*1950*/  @!P0 LDC.64 R24, c[0x0][0x210] ;  /* 0x00008400ff188b82 */ /* 0x000e620000000a00 */
[----:B------:R-:W-:Y:S01]  /*1960*/  ISETP.GE.AND P2, PT, R0, UR12, PT ;  /* 0x0000000c00007c0c */ /* 0x000fe2000bf46270 */
[----:B------:R-:W3:Y:S01]  /*1970*/  @!P6 S2R R8, SR_CgaCtaId ;  /* 0x000000000008e919 */ /* 0x000ee20000008800 */
[----:B------:R-:W-:Y:S01]  /*1980*/  IMAD.MOV.U32 R20, RZ, RZ, R6 ;  /* 0x000000ffff147224 */ /* 0x000fe200078e0006 */
[----:B----4-:R-:W-:Y:S01]  /*1990*/  ULEA UR4, UR4, UR6, 0x18 ;  /* 0x0000000604047291 */ /* 0x010fe2000f8ec03f */
[----:B------:R-:W-:-:S02]  /*19a0*/  VIADD R0, R2, 0x60 ;  /* 0x0000006002007836 */ /* 0x000fc40000000000 */
[----:B------:R-:W-:Y:S01]  /*19b0*/  @!P1 IMAD.MOV R20, RZ, RZ, -R20 ;  /* 0x000000ffff149224 */ /* 0x000fe200078e0a14 */
[----:B------:R-:W-:Y:S01]  /*19c0*/  @!P5 LOP3.LUT R20, RZ, R21, RZ, 0x33, !PT ;  /* 0x00000015ff14d212 */ /* 0x000fe200078e33ff */
[----:B-----5:R-:W-:Y:S01]  /*19d0*/  @!P0 IMAD R6, R27, R18, RZ ;  /* 0x000000121b068224 */ /* 0x020fe200078e02ff */
[----:B------:R-:W-:Y:S01]  /*19e0*/  ISETP.GE.AND P1, PT, R0, UR12, PT ;  /* 0x0000000c00007c0c */ /* 0x000fe2000bf26270 */
[----:B------:R-:W-:Y:S01]  /*19f0*/  @!P3 IMAD.IADD R5, R5, 0x1, R9 ;  /* 0x000000010505b824 */ /* 0x000fe200078e0209 */
[----:B------:R-:W-:Y:S01]  /*1a00*/  ISETP.GE.AND P5, PT, R10, UR10, PT ;  /* 0x0000000a0a007c0c */ /* 0x000fe2000bfa6270 */
[----:B------:R-:W-:Y:S01]  /*1a10*/  @!P0 IMAD R0, R26, R19, R6 ;  /* 0x000000131a008224 */ /* 0x000fe200078e0206 */
[----:B------:R-:W4:Y:S01]  /*1a20*/  @!P2 S2R R21, SR_CgaCtaId ;  /* 0x000000000015a919 */ /* 0x000f220000008800 */
[----:B------:R-:W-:Y:S01]  /*1a30*/  @!P0 IMAD.MOV.U32 R6, RZ, RZ, R22 ;  /* 0x000000ffff068224 */ /* 0x000fe200078e0016 */
[----:B--2---:R-:W-:Y:S01]  /*1a40*/  @!P3 LEA R14, P4, R4, R14, 0x1 ;  /* 0x0000000e040eb211 */ /* 0x004fe200078808ff */
[----:B------:R-:W-:-:S02]  /*1a50*/  @UP0 ULDC.64 UR6, c[0x0][0x250] ;  /* 0x0000940000060ab9 */ /* 0x000fc40000000a00 */
[----:B------:R-:W-:Y:S01]  /*1a60*/  @!P0 IMAD.WIDE.U32 R6, R26, R18, R6 ;  /* 0x000000121a068225 */ /* 0x000fe200078e0006 */
[----:B------:R-:W-:Y:S01]  /*1a70*/  @!P3 LEA.HI.X R15, R4, R15, R5, 0x1, P4 ;  /* 0x0000000f040fb211 */ /* 0x000fe200020f0c05 */
[----:B------:R-:W2:Y:S01]  /*1a80*/  @!P2 LDC.64 R18, c[0x0][0x240] ;  /* 0x00009000ff12ab82 */ /* 0x000ea20000000a00 */
[----:B------:R-:W-:Y:S01]  /*1a90*/  @UP0 UIMAD.WIDE.U32 UR22, UR20, UR6, URZ ;  /* 0x00000006141602a5 */ /* 0x000fe2000f8e003f */
[----:B------:R-:W5:Y:S01]  /*1aa0*/  @!P1 S2R R11, SR_CgaCtaId ;  /* 0x00000000000b9919 */ /* 0x000f620000008800 */
[----:B------:R-:W-:Y:S01]  /*1ab0*/  @!P0 IMAD.IADD R0, R7, 0x1, R0 ;  /* 0x0000000107008824 */ /* 0x000fe200078e0200 */
[----:B-1----:R-:W-:Y:S01]  /*1ac0*/  @!P0 LEA R4, P4, R6, R24, 0x1 ;  /* 0x0000001806048211 */ /* 0x002fe200078808ff */
[----:B------:R-:W-:Y:S01]  /*1ad0*/  @UP0 UIMAD UR20, UR20, UR7, URZ ;  /* 0x00000007141402a4 */ /* 0x000fe2000f8e023f */
[----:B------:R-:W-:Y:S02]  /*1ae0*/  LEA.HI R24, R28, R149, RZ, 0x4 ;  /* 0x000000951c187211 */ /* 0x000fe400078f20ff */
[----:B------:R-:W-:Y:S01]  /*1af0*/  @!P0 LEA.HI.X R5, R6, R25, R0, 0x1, P4 ;  /* 0x0000001906058211 */ /* 0x000fe200020f0c00 */
[----:B------:R-:W-:Y:S01]  /*1b00*/  IMAD.SHL.U32 R0, R32, 0x40, RZ ;  /* 0x0000004020007824 */ /* 0x000fe200078e00ff */
[----:B------:R-:W-:Y:S01]  /*1b10*/  LEA.HI R7, R30, R2, RZ, 0x1 ;  /* 0x000000021e077211 */ /* 0x000fe200078f08ff */
[----:B------:R-:W1:Y:S01]  /*1b20*/  @!P5 S2R R28, SR_CgaCtaId ;  /* 0x00000000001cd919 */ /* 0x000e620000008800 */
[----:B------:R-:W-:Y:S01]  /*1b30*/  @!P6 MOV R6, 0x400 ;  /* 0x000004000006e802 */ /* 0x000fe20000000f00 */
[----:B------:R-:W-:Y:S01]  /*1b40*/  @UP0 UIADD3 UR20, UR23, UR20, URZ ;  /* 0x0000001417140290 */ /* 0x000fe2000fffe03f */
[----:B------:R-:W-:-:S02]  /*1b50*/  LOP3.LUT R0, R0, 0xc0, RZ, 0xc0, !PT ;  /* 0x000000c000007812 */ /* 0x000fc400078ec0ff */
[----:B------:R-:W-:Y:S02]  /*1b60*/  SHF.R.S32.HI R9, RZ, 0x4, R24 ;  /* 0x00000004ff097819 */ /* 0x000fe40000011418 */
[----:B------:R-:W-:Y:S02]  /*1b70*/  LOP3.LUT R7, R7, 0x7fffffe, RZ, 0xc0, !PT ;  /* 0x07fffffe07077812 */ /* 0x000fe400078ec0ff */
[----:B---3--:R-:W-:Y:S02]  /*1b80*/  @!P6 LEA R35, R8, R6, 0x18 ;  /* 0x000000060823e211 */ /* 0x008fe400078ec0ff */
[----:B------:R-:W-:Y:S01]  /*1b90*/  ISETP.GE.AND P4, PT, R10, UR10, PT ;  /* 0x0000000a0a007c0c */ /* 0x000fe2000bf86270 */
[----:B------:R-:W-:Y:S01]  /*1ba0*/  IMAD.IADD R7, R2, 0x1, -R7 ;  /* 0x0000000102077824 */ /* 0x000fe200078e0a07 */
[----:B------:R-:W-:Y:S02]  /*1bb0*/  LOP3.LUT R8, R0, 0x18, R12, 0xf8, !PT ;  /* 0x0000001800087812 */ /* 0x000fe400078ef80c */
[----:B------:R-:W-:Y:S01]  /*1bc0*/  LEA.HI R10, R24, R9, RZ, 0x1 ;  /* 0x00000009180a7211 */ /* 0x000fe200078f08ff */
[----:B------:R-:W-:Y:S01]  /*1bd0*/  IMAD R7, R145, 0x8, R7 ;  /* 0x0000000891077824 */ /* 0x000fe200078e0207 */
[----:B------:R-:W-:-:S02]  /*1be0*/  SHF.R.U32.HI R0, RZ, 0x3, R0 ;  /* 0x00000003ff007819 */ /* 0x000fc40000011600 */
[----:B------:R-:W-:Y:S02]  /*1bf0*/  LOP3.LUT R6, R10, 0xfffffffe, RZ, 0xc0, !PT ;  /* 0xfffffffe0a067812 */ /* 0x000fe400078ec0ff */
[----:B------:R-:W-:-:S03]  /*1c00*/  LOP3.LUT R0, R8, R0, RZ, 0x3c, !PT ;  /* 0x0000000008007212 */ /* 0x000fc600078e3cff */
[----:B------:R-:W-:Y:S01]  /*1c10*/  IMAD.IADD R33, R9, 0x1, -R6 ;  /* 0x0000000109217824 */ /* 0x000fe200078e0a06 */
[----:B------:R-:W-:Y:S01]  /*1c20*/  @!P3 MOV R9, 0x400 ;  /* 0x000004000009b802 */ /* 0x000fe20000000f00 */
[----:B------:R-:W-:Y:S01]  /*1c30*/  IMAD.U32 R10, R7, 0x20, R0 ;  /* 0x00000020070a7824 */ /* 0x000fe200078e0000 */
[----:B------:R-:W-:Y:S02]  /*1c40*/  @!P1 MOV R0, 0x400 ;  /* 0x0000040000009802 */ /* 0x000fe40000000f00 */
[----:B------:R-:W-:Y:S02]  /*1c50*/  @!P3 LEA R9, R29, R9, 0x18 ;  /* 0x000000091d09b211 */ /* 0x000fe400078ec0ff */
[----:B------:R-:W-:Y:S02]  /*1c60*/  LEA R234, R10, UR4, 0x1 ;  /* 0x000000040aea7c11 */ /* 0x000fe4000f8e08ff */
[----:B-----5:R-:W-:Y:S02]  /*1c70*/  @!P1 LEA R29, R11, R0, 0x18 ;  /* 0x000000000b1d9211 */ /* 0x020fe400078ec0ff */
[----:B------:R-:W-:Y:S01]  /*1c80*/  LOP3.LUT R0, R24, 0xfffffff0, RZ, 0xc0, !PT ;  /* 0xfffffff018007812 */ /* 0x000fe200078ec0ff */
[----:B------:R-:W-:Y:S01]  /*1c90*/  @!PT LDS RZ, [RZ] ;  /* 0x00000000fffff984 */ /* 0x000fe20000000800 */
[----:B------:R-:W-:Y:S01]  /*1ca0*/  @!PT LDS RZ, [RZ] ;  /* 0x00000000fffff984 */ /* 0x000fe20000000800 */
[----:B------:R-:W-:Y:S01]  /*1cb0*/  @!PT LDS RZ, [RZ] ;  /* 0x00000000fffff984 */ /* 0x000fe20000000800 */
[----:B------:R-:W-:Y:S01]  /*1cc0*/  @!P0 LDGSTS.E.BYPASS.LTC128B.128 [R234], desc[UR34][R4.64] ;  /* 0x0000000004ea8fae */ /* 0x000fe2000b901d62 */
[----:B------:R-:W-:Y:S01]  /*1cd0*/  @!P2 MOV R6, 0x400 ;  /* 0x000004000006a802 */ /* 0x000fe20000000f00 */
[----:B------:R-:W3:Y:S02]  /*1ce0*/  @!P2 LDC.64 R24, c[0x0][0x210] ;  /* 0x00008400ff18ab82 */ /* 0x000ee40000000a00 */
[----:B------:R-:W-:Y:S01]  /*1cf0*/  @!P0 LDGSTS.E.BYPASS.LTC128B.128 [R234+0x2000], desc[UR34][R4.64+0x40] ;  /* 0x0200004004ea8fae */ /* 0x000fe2000b901d62 */
[----:B----4-:R-:W-:Y:S01]  /*1d00*/  @!P2 LEA R31, R21, R6, 0x18 ;  /* 0x00000006151fa211 */ /* 0x010fe200078ec0ff */
[----:B------:R-:W-:-:S02]  /*1d10*/  IMAD.IADD R0, R149, 0x1, -R0 ;  /* 0x0000000195007824 */ /* 0x000fc400078e0a00 */
[----:B------:R4:W-:Y:S01]  /*1d20*/  @!P0 LDGSTS.E.BYPASS.LTC128B.128 [R234+0x4000], desc[UR34][R4.64+0x80] ;  /* 0x0400008004ea8fae */ /* 0x0009e2000b901d62 */
[----:B------:R-:W-:Y:S02]  /*1d30*/  @!P2 IADD3 R6, P0, R26, 0x40, RZ ;  /* 0x000000401a06a810 */ /* 0x000fe40007f1e0ff */
[----:B------:R-:W-:Y:S02]  /*1d40*/  LEA.HI R8, R0, R0, RZ, 0x1 ;  /* 0x0000000000087211 */ /* 0x000fe400078f08ff */
[----:B------:R-:W-:-:S04]  /*1d50*/  SHF.R.S32.HI R7, RZ, 0x1f, R0 ;  /* 0x0000001fff077819 */ /* 0x000fc80000011400 */
[----:B------:R-:W-:Y:S02]  /*1d60*/  LEA.HI R37, R7, R0, RZ, 0x3 ;  /* 0x0000000007257211 */ /* 0x000fe400078f18ff */
[----:B----4-:R-:W-:Y:S02]  /*1d70*/  @!P5 MOV R4, 0x400 ;  /* 0x000004000004d802 */ /* 0x010fe40000000f00 */
[----:B------:R-:W-:Y:S02]  /*1d80*/  LOP3.LUT R5, R8, 0x7fffffe, RZ, 0xc0, !PT ;  /* 0x07fffffe08057812 */ /* 0x000fe400078ec0ff */
[----:B-1----:R-:W-:Y:S01]  /*1d90*/  @!P5 LEA R28, R28, R4, 0x18 ;  /* 0x000000041c1cd211 */ /* 0x002fe200078ec0ff */
[----:B------:R-:W-:Y:S01]  /*1da0*/  @!P2 IMAD.X R4, RZ, RZ, R27, P0 ;  /* 0x000000ffff04a224 */ /* 0x000fe200000e061b */
[----:B------:R-:W-:Y:S01]  /*1db0*/  @!P1 IADD3 R21, P0, R26, 0x60, RZ ;  /* 0x000000601a159810 */ /* 0x000fe20007f1e0ff */
[----:B------:R-:W-:Y:S02]  /*1dc0*/  IMAD.IADD R147, R0, 0x1, -R5 ;  /* 0x0000000100937824 */ /* 0x000fe400078e0a05 */
[----:B--2---:R-:W-:-:S02]  /*1dd0*/  @!P2 IMAD R4, R4, R18, RZ ;  /* 0x000000120404a224 */ /* 0x004fc400078e02ff */
[----:B------:R-:W-:Y:S02]  /*1de0*/  @!P2 IMAD.MOV.U32 R5, RZ, RZ, R17 ;  /* 0x000000ffff05a224 */ /* 0x000fe400078e0011 */
[----:B------:R-:W-:Y:S02]  /*1df0*/  @!P2 IMAD R7, R6, R19, R4 ;  /* 0x000000130607a224 */ /* 0x000fe400078e0204 */
[----:B------:R-:W-:Y:S02]  /*1e00*/  @!P2 IMAD.MOV.U32 R4, RZ, RZ, R22 ;  /* 0x000000ffff04a224 */ /* 0x000fe400078e0016 */
[----:B------:R-:W-:Y:S02]  /*1e10*/  @!P3 IMAD R0, R10, 0x2, R9 ;  /* 0x000000020a00b824 */ /* 0x000fe400078e0209 */
[----:B------:R-:W-:Y:S01]  /*1e20*/  @!P2 IMAD.WIDE.U32 R4, R6, R18, R4 ;  /* 0x000000120604a225 */ /* 0x000fe200078e0004 */
[----:B------:R-:W-:Y:S02]  /*1e30*/  SHF.R.S32.HI R18, RZ, 0x1, R8 ;  /* 0x00000001ff127819 */ /* 0x000fe40000011408 */
[----:B------:R-:W-:Y:S01]  /*1e40*/  @!P3 LDGSTS.E.BYPASS.LTC128B.128 [R0+0x800], desc[UR34][R14.64] ;  /* 0x008000000e00bfae */ /* 0x000fe2000b901d62 */
[----:B------:R-:W-:Y:S01]  /*1e50*/  @!P1 IMAD.X R30, RZ, RZ, R27, P0 ;  /* 0x000000ffff1e9224 */ /* 0x000fe200000e061b */
[C---:B---3--:R-:W-:Y:S01]  /*1e60*/  @!P2 LEA R6, P0, R4.reuse, R24, 0x1 ;  /* 0x000000180406a211 */ /* 0x048fe200078008ff */
[----:B------:R-:W-:Y:S01]  /*1e70*/  @!P2 IMAD.IADD R7, R5, 0x1, R7 ;  /* 0x000000010507a824 */ /* 0x000fe200078e0207 */
[----:B------:R-:W-:Y:S04]  /*1e80*/  @!P3 LDGSTS.E.BYPASS.LTC128B.128 [R0+0x2800], desc[UR34][R14.64+0x40] ;  /* 0x028000400e00bfae */ /* 0x000fe8000b901d62 */
[----:B------:R1:W-:Y:S01]  /*1e90*/  @!P3 LDGSTS.E.BYPASS.LTC128B.128 [R0+0x4800], desc[UR34][R14.64+0x80] ;  /* 0x048000800e00bfae */ /* 0x0003e2000b901d62 */
[----:B------:R-:W-:-:S02]  /*1ea0*/  @!P2 LEA.HI.X R7, R4, R25, R7, 0x1, P0 ;  /* 0x000000190407a211 */ /* 0x000fc400000f0c07 */
[----:B------:R-:W-:Y:S02]  /*1eb0*/  PLOP3.LUT P0, PT, PT, PT, UP0, 0x80, 0x0 ;  /* 0x000000000000781c */ /* 0x000fe40003f0f008 */
[----:B------:R-:W-:Y:S02]  /*1ec0*/  ISETP.GE.AND P3, PT, R2, UR10, PT ;  /* 0x0000000a02007c0c */ /* 0x000fe4000bf66270 */
[----:B-1----:R-:W-:Y:S02]  /*1ed0*/  LOP3.LUT R0, R34, 0xfffffff8, RZ, 0xc0, !PT ;  /* 0xfffffff822007812 */ /* 0x002fe400078ec0ff */
[----:B------:R-:W-:-:S03]  /*1ee0*/  SHF.R.S32.HI R14, RZ, 0x1f, R8 ;  /* 0x0000001fff0e7819 */ /* 0x000fc60000011408 */
[----:B------:R-:W-:-:S05]  /*1ef0*/  IMAD.IADD R5, R149, 0x1, -R0 ;  /* 0x0000000195057824 */ /* 0x000fca00078e0a00 */
[----:B------:R-:W-:-:S04]  /*1f00*/  LEA.HI R0, R5, R5, RZ, 0x1 ;  /* 0x0000000505007211 */ /* 0x000fc800078f08ff */
[----:B------:R-:W-:Y:S02]  /*1f10*/  LOP3.LUT R4, R0, 0x3fffffe, RZ, 0xc0, !PT ;  /* 0x03fffffe00047812 */ /* 0x000fe400078ec0ff */
[----:B------:R-:W-:-:S03]  /*1f20*/  SHF.R.S32.HI R36, RZ, 0x1, R0 ;  /* 0x00000001ff247819 */ /* 0x000fc60000011400 */
        /* <DEDUP_REMOVED lines=14> */
.L_x_794:
[----:B------:R-:W-:Y:S05]  /*2010*/  @P0 BRA `(.L_x_795) ;  /* 0x0000000000340947 */ /* 0x000fea0003800000 */
        /* <DEDUP_REMOVED lines=9> */
[----:B------:R-:W-:-:S03]  /*20b0*/  UMOV UR20, UR22 ;  /* 0x0000001600147c82 */ /* 0x000fc60008000000 */
[----:B------:R-:W-:Y:S02]  /*20c0*/  UIMAD UR11, UR14, UR11, UR15 ;  /* 0x0000000b0e0b72a4 */ /* 0x000fe4000f8e020f */
[----:B------:R-:W-:-:S04]  /*20d0*/  UIMAD.WIDE.U32 UR22, UR14, UR10, UR20 ;  /* 0x0000000a0e1672a5 */ /* 0x000fc8000f8e0014 */
[----:B------:R-:W-:-:S12]  /*20e0*/  UIADD3 UR20, UR23, UR11, URZ ;  /* 0x0000000b17147290 */ /* 0x000fd8000fffe03f */
.L_x_795:
[C---:B------:R-:W-:Y:S01]  /*20f0*/  IMAD R0, R3.reuse, UR8, RZ ;  /* 0x0000000803007c24 */ /* 0x040fe2000f8e02ff */
[----:B------:R-:W1:Y:S01]  /*2100*/  @!P1 LDC.64 R26, c[0x0][0x240] ;  /* 0x00009000ff1a9b82 */ /* 0x000e620000000a00 */
[--C-:B------:R-:W-:Y:S01]  /*2110*/  IMAD.WIDE.U32 R4, R2, UR8, R12.reuse ;  /* 0x0000000802047c25 */ /* 0x100fe2000f8e000c */
[----:B------:R-:W-:Y:S01]  /*2120*/  ULDC.64 UR14, c[0x0][0x260] ;  /* 0x00009800000e7ab9 */ /* 0x000fe20000000a00 */
[----:B------:R-:W-:Y:S02]  /*2130*/  USHF.L.U64.HI UR25, UR8, 0x6, UR9 ;  /* 0x0000000608197899 */ /* 0x000fe40008010209 */
[----:B------:R-:W-:Y:S01]  /*2140*/  IMAD R11, R3, UR6, RZ ;  /* 0x00000006030b7c24 */ /* 0x000fe2000f8e02ff */
[----:B------:R-:W-:Y:S01]  /*2150*/  IADD3 R4, P0, R4, UR26, RZ ;  /* 0x0000001a04047c10 */ /* 0x000fe2000ff1e0ff */
[----:B------:R-:W-:Y:S01]  /*2160*/  IMAD.WIDE.U32 R8, R2, UR6, R12 ;  /* 0x0000000602087c25 */ /* 0x000fe2000f8e000c */
[----:B------:R-:W2:Y:S01]  /*2170*/  @!P5 LDC.64 R24, c[0x0][0x218] ;  /* 0x00008600ff18db82 */ /* 0x000ea20000000a00 */
[----:B------:R-:W-:-:S02]  /*2180*/  USHF.L.U32 UR26, UR8, 0x6, URZ ;  /* 0x00000006081a7899 */ /* 0x000fc4000800063f */
[----:B------:R-:W-:Y:S01]  /*2190*/  IMAD R3, R2, UR9, R0 ;  /* 0x0000000902037c24 */ /* 0x000fe2000f8e0200 */
[----:B------:R-:W-:Y:S01]  /*21a0*/  LEA.HI R0, R14, R18, RZ, 0x2 ;  /* 0x000000120e007211 */ /* 0x000fe200078f10ff */
[----:B------:R-:W-:Y:S01]  /*21b0*/  IMAD R13, R2, UR7, R11 ;  /* 0x00000007020d7c24 */ /* 0x000fe2000f8e020b */
[----:B------:R-:W-:Y:S01]  /*21c0*/  ULDC.64 UR10, c[0x0][0x268] ;  /* 0x00009a00000a7ab9 */ /* 0x000fe20000000a00 */
[----:B------:R-:W-:Y:S01]  /*21d0*/  IMAD.SHL.U32 R2, R36, 0x40, RZ ;  /* 0x0000004024027824 */ /* 0x000fe200078e00ff */
[----:B------:R-:W-:Y:S01]  /*21e0*/  IADD3.X R5, R5, UR19, R3, P0, !PT ;  /* 0x0000001305057c10 */ /* 0x000fe200087fe403 */
[----:B------:R-:W-:Y:S01]  /*21f0*/  IMAD.SHL.U32 R3, R32, 0x8, RZ ;  /* 0x0000000820037824 */ /* 0x000fe200078e00ff */
[----:B------:R-:W-:Y:S01]  /*2200*/  LOP3.LUT R11, R0, 0xfffffffc, RZ, 0xc0, !PT ;  /* 0xfffffffc000b7812 */ /* 0x000fe200078ec0ff */
[----:B------:R-:W-:Y:S01]  /*2210*/  @!P5 IMAD R14, R10, 0x2, R28 ;  /* 0x000000020a0ed824 */ /* 0x000fe200078e021c */
[----:B------:R-:W-:Y:S01]  /*2220*/  LOP3.LUT R2, R2, 0xc0, RZ, 0xc0, !PT ;  /* 0x000000c002027812 */ /* 0x000fe200078ec0ff */
[----:B------:R-:W-:Y:S01]  /*2230*/  @!P2 IMAD R0, R10, 0x2, R31 ;  /* 0x000000020a00a824 */ /* 0x000fe200078e021f */
[----:B------:R-:W-:Y:S01]  /*2240*/  IADD3 R12, P0, R8, UR22, RZ ;  /* 0x00000016080c7c10 */ /* 0x000fe2000ff1e0ff */
[----:B------:R-:W-:Y:S01]  /*2250*/  IMAD.IADD R28, R18, 0x1, -R11 ;  /* 0x00000001121c7824 */ /* 0x000fe200078e0a0b */
[----:B------:R-:W-:Y:S01]  /*2260*/  LOP3.LUT R3, R2, 0x8, R3, 0xf8, !PT ;  /* 0x0000000802037812 */ /* 0x000fe200078ef803 */
[----:B------:R-:W3:Y:S01]  /*2270*/  @!P1 LDC.64 R18, c[0x0][0x210] ;  /* 0x00008400ff129b82 */ /* 0x000ee20000000a00 */
[----:B------:R-:W-:Y:S01]  /*2280*/  SHF.R.U32.HI R2, RZ, 0x3, R2 ;  /* 0x00000003ff027819 */ /* 0x000fe20000011602 */
[----:B------:R-:W-:Y:S01]  /*2290*/  @!PT LDS RZ, [RZ] ;  /* 0x00000000fffff984 */ /* 0x000fe20000000800 */
[----:B------:R-:W-:Y:S01]  /*22a0*/  @!PT LDS RZ, [RZ] ;  /* 0x00000000fffff984 */ /* 0x000fe20000000800 */
[----:B------:R-:W-:Y:S01]  /*22b0*/  @!PT LDS RZ, [RZ] ;  /* 0x00000000fffff984 */ /* 0x000fe20000000800 */
[----:B------:R-:W-:Y:S01]  /*22c0*/  @!P2 LDGSTS.E.BYPASS.LTC128B.128 [R0+0x1000], desc[UR34][R6.64] ;  /* 0x010000000600afae */ /* 0x000fe2000b901d62 */
[----:B------:R-:W-:Y:S01]  /*22d0*/  IADD3.X R13, R9, UR20, R13, P0, !PT ;  /* 0x00000014090d7c10 */ /* 0x000fe200087fe40d */
[----:B-1----:R-:W-:Y:S01]  /*22e0*/  @!P1 IMAD R8, R30, R26, RZ ;  /* 0x0000001a1e089224 */ /* 0x002fe200078e02ff */
[----:B------:R-:W-:Y:S01]  /*22f0*/  LOP3.LUT R11, R3, R2, RZ, 0x3c, !PT ;  /* 0x00000002030b7212 */ /* 0x000fe200078e3cff */
[----:B------:R-:W-:Y:S01]  /*2300*/  @!P1 IMAD.MOV.U32 R2, RZ, RZ, R22 ;  /* 0x000000ffff029224 */ /* 0x000fe200078e0016 */
[----:B------:R-:W-:Y:S01]  /*2310*/  SHF.R.S32.HI R9, RZ, 0x1f, R20 ;  /* 0x0000001fff097819 */ /* 0x000fe20000011414 */
[----:B------:R-:W1:Y:S01]  /*2320*/  @!P6 LDC.64 R22, c[0x0][0x218] ;  /* 0x00008600ff16eb82 */ /* 0x000e620000000a00 */
[----:B------:R-:W-:Y:S01]  /*2330*/  @!P2 LDGSTS.E.BYPASS.LTC128B.128 [R0+0x3000], desc[UR34][R6.64+0x40] ;  /* 0x030000400600afae */ /* 0x000fe2000b901d62 */
[----:B------:R-:W-:Y:S01]  /*2340*/  @!P1 IMAD.MOV.U32 R3, RZ, RZ, R17 ;  /* 0x000000ffff039224 */ /* 0x000fe200078e0011 */
[----:B------:R-:W-:Y:S01]  /*2350*/  USHF.R.S32.HI UR19, URZ, 0x1f, UR31 ;  /* 0x0000001f3f137899 */ /* 0x000fe2000801141f */
[----:B------:R-:W-:Y:S01]  /*2360*/  IMAD.WIDE.U32 R38, R20, UR14, R4 ;  /* 0x0000000e14267c25 */ /* 0x000fe2000f8e0004 */
[----:B------:R4:W-:Y:S01]  /*2370*/  @!P2 LDGSTS.E.BYPASS.LTC128B.128 [R0+0x5000], desc[UR34][R6.64+0x80] ;  /* 0x050000800600afae */ /* 0x0009e2000b901d62 */
[----:B------:R-:W-:-:S02]  /*2380*/  UIMAD UR20, UR25, UR31, URZ ;  /* 0x0000001f191472a4 */ /* 0x000fc4000f8e023f */
[C---:B------:R-:W-:Y:S01]  /*2390*/  @!P1 IMAD R8, R21.reuse, R27, R8 ;  /* 0x0000001b15089224 */ /* 0x040fe200078e0208 */
[----:B------:R-:W-:Y:S01]  /*23a0*/  USHF.L.U64.HI UR27, UR6, 0x6, UR7 ;  /* 0x00000006061b7899 */ /* 0x000fe20008010207 */
[----:B------:R-:W-:Y:S01]  /*23b0*/  @!P1 IMAD.WIDE.U32 R4, R21, R26, R2 ;  /* 0x0000001a15049225 */ /* 0x000fe200078e0002 */
[----:B------:R-:W-:Y:S01]  /*23c0*/  UIMAD UR20, UR19, UR26, UR20 ;  /* 0x0000001a131472a4 */ /* 0x000fe2000f8e0214 */
[----:B------:R-:W-:Y:S01]  /*23d0*/  STL.64 [R1+0x78], R38 ;  /* 0x0000782601007387 */ /* 0x000fe20000100a00 */
[----:B------:R-:W-:Y:S01]  /*23e0*/  USHF.L.U32 UR28, UR6, 0x6, URZ ;  /* 0x00000006061c7899 */ /* 0x000fe2000800063f */
[C---:B------:R-:W-:Y:S01]  /*23f0*/  @!P1 IMAD R16, R10.reuse, 0x2, R29 ;  /* 0x000000020a109824 */ /* 0x040fe200078e021d */
[----:B------:R-:W-:Y:S01]  /*2400*/  USHF.L.U32 UR38, UR6, 0x5, URZ ;  /* 0x0000000506267899 */ /* 0x000fe2000800063f */
[----:B------:R-:W-:Y:S01]  /*2410*/  @!P6 IMAD R15, R10, 0x2, R35 ;  /* 0x000000020a0fe824 */ /* 0x000fe200078e0223 */
[----:B------:R-:W-:Y:S01]  /*2420*/  USHF.L.U64.HI UR33, UR6, 0x5, UR7 ;  /* 0x0000000506217899 */ /* 0x000fe20008010207 */
[----:B------:R-:W-:Y:S01]  /*2430*/  IMAD.U32 R10, RZ, RZ, UR31 ;  /* 0x0000001fff0a7e24 */ /* 0x000fe2000f8e00ff */
[----:B------:R-:W-:Y:S01]  /*2440*/  UIADD3 UR13, UR17, -UR13, -UR18 ;  /* 0x8000000d110d7290 */ /* 0x000fe2000fffe812 */
[----:B------:R-:W-:Y:S01]  /*2450*/  IMAD.MOV.U32 R156, RZ, RZ, R38 ;  /* 0x000000ffff9c7224 */ /* 0x000fe200078e0026 */
[----:B------:R-:W-:Y:S01]  /*2460*/  UISETP.GT.AND UP0, UPT, UR31, UR24, UPT ;  /* 0x000000181f00728c */ /* 0x000fe2000bf04270 */
[----:B------:R-:W-:-:S02]  /*2470*/  IMAD.WIDE.U32 R30, R20, UR10, R12 ;  /* 0x0000000a141e7c25 */ /* 0x000fc4000f8e000c */
[----:B------:R-:W5:Y:S02]  /*2480*/  @!P4 LDC.64 R12, c[0x0][0x220] ;  /* 0x00008800ff0ccb82 */ /* 0x000f640000000a00 */
[----:B------:R-:W-:Y:S02]  /*2490*/  IMAD.MOV.U32 R26, RZ, RZ, R30 ;  /* 0x000000ffff1a7224 */ /* 0x000fe400078e001e */
[----:B------:R-:W-:Y:S02]  /*24a0*/  IMAD.SHL.U32 R149, R149, 0x2, RZ ;  /* 0x0000000295957824 */ /* 0x000fe400078e00ff */
[----:B----4-:R-:W-:Y:S01]  /*24b0*/  IMAD R0, R9, UR14, RZ ;  /* 0x0000000e09007c24 */ /* 0x010fe2000f8e02ff */
[----:B---3--:R-:W-:Y:S01]  /*24c0*/  @!P1 LEA R6, P0, R4, R18, 0x1 ;  /* 0x0000001204069211 */ /* 0x008fe200078008ff */
[----:B------:R-:W-:Y:S01]  /*24d0*/  USHF.L.U64.HI UR14, UR8, 0x5, UR9 ;  /* 0x00000005080e7899 */ /* 0x000fe20008010209 */
[----:B------:R-:W-:Y:S01]  /*24e0*/  LOP3.LUT R154, R149, 0x6, RZ, 0xc0, !PT ;  /* 0x00000006959a7812 */ /* 0x000fe200078ec0ff */
[----:B------:R-:W-:Y:S01]  /*24f0*/  IMAD R0, R20, UR15, R0 ;  /* 0x0000000f14007c24 */ /* 0x000fe2000f8e0200 */
[----:B------:R-:W-:-:S03]  /*2500*/  USHF.L.U32 UR15, UR8, 0x5, URZ ;  /* 0x00000005080f7899 */ /* 0x000fc6000800063f */
[----:B------:R-:W-:Y:S02]  /*2510*/  IMAD.IADD R157, R39, 0x1, R0 ;  /* 0x00000001279d7824 */ /* 0x000fe400078e0200 */
[----:B------:R-:W-:Y:S02]  /*2520*/  @!P1 IMAD.IADD R0, R5, 0x1, R8 ;  /* 0x0000000105009824 */ /* 0x000fe400078e0208 */
[----:B------:R-:W-:Y:S01]  /*2530*/  IMAD.WIDE.U32 R2, R10, UR26, R156 ;  /* 0x0000001a0a027c25 */ /* 0x000fe2000f8e009c */
[----:B------:R-:W-:Y:S02]  /*2540*/  STL.64 [R1+0x70], R156 ;  /* 0x0000709c01007387 */ /* 0x000fe40000100a00 */
[----:B------:R-:W-:Y:S01]  /*2550*/  @!P1 LEA.HI.X R7, R4, R19, R0, 0x1, P0 ;  /* 0x0000001304079211 */ /* 0x000fe200000f0c00 */
[----:B------:R-:W-:Y:S01]  /*2560*/  IMAD R5, R9, UR10, RZ ;  /* 0x0000000a09057c24 */ /* 0x000fe2000f8e02ff */
[C---:B-1----:R-:W-:Y:S01]  /*2570*/  @!P6 LEA R4, P2, R2.reuse, R22, 0x1 ;  /* 0x000000160204e211 */ /* 0x042fe200078408ff */
[----:B------:R-:W-:Y:S01]  /*2580*/  VIADD R0, R3, UR20 ;  /* 0x0000001403007c36 */ /* 0x000fe20008000000 */
[----:B------:R-:W-:Y:S01]  /*2590*/  @!P5 IADD3 R3, P0, R2, UR15, RZ ;  /* 0x0000000f0203dc10 */ /* 0x000fe2000ff1e0ff */
[----:B------:R-:W-:Y:S01]  /*25a0*/  IMAD R20, R20, UR11, R5 ;  /* 0x0000000b14147c24 */ /* 0x000fe2000f8e0205 */
[----:B------:R-:W-:Y:S01]  /*25b0*/  @!P1 LDGSTS.E.BYPASS.LTC128B.128 [R16+0x1800], desc[UR34][R6.64] ;  /* 0x0180000006109fae */ /* 0x000fe2000b901d62 */
[----:B------:R-:W1:Y:S01]  /*25c0*/  @!P3 LDC.64 R8, c[0x0][0x220] ;  /* 0x00008800ff08bb82 */ /* 0x000e620000000a00 */
[----:B------:R-:W-:Y:S01]  /*25d0*/  @!P6 LEA.HI.X R5, R2, R23, R0, 0x1, P2 ;  /* 0x000000170205e211 */ /* 0x000fe200010f0c00 */
[----:B------:R-:W-:Y:S01]  /*25e0*/  UIMAD UR10, UR27, UR31, URZ ;  /* 0x0000001f1b0a72a4 */ /* 0x000fe2000f8e023f */
[----:B------:R-:W-:Y:S01]  /*25f0*/  @!P5 IADD3.X R0, R0, UR14, RZ, P0, !PT ;  /* 0x0000000e0000dc10 */ /* 0x000fe200087fe4ff */
[----:B------:R-:W-:Y:S01]  /*2600*/  @!P1 LDGSTS.E.BYPASS.LTC128B.128 [R16+0x3800], desc[UR34][R6.64+0x40] ;  /* 0x0380004006109fae */ /* 0x000fe2000b901d62 */
[----:B--2---:R-:W-:Y:S01]  /*2610*/  @!P5 LEA R2, P0, R3, R24, 0x1 ;  /* 0x000000180302d211 */ /* 0x004fe200078008ff */
[----:B------:R-:W-:Y:S01]  /*2620*/  IMAD.IADD R27, R31, 0x1, R20 ;  /* 0x000000011f1b7824 */ /* 0x000fe200078e0214 */
[----:B------:R-:W-:Y:S01]  /*2630*/  UIMAD UR19, UR19, UR28, UR10 ;  /* 0x0000001c131372a4 */ /* 0x000fe2000f8e020a */
[----:B------:R2:W-:Y:S01]  /*2640*/  @!P1 LDGSTS.E.BYPASS.LTC128B.128 [R16+0x5800], desc[UR34][R6.64+0x80] ;  /* 0x0580008006109fae */ /* 0x0005e2000b901d62 */
[----:B------:R-:W-:Y:S01]  /*2650*/  @!P5 LEA.HI.X R3, R3, R25, R0, 0x1, P0 ;  /* 0x000000190303d211 */ /* 0x000fe200000f0c00 */
[----:B------:R-:W-:Y:S01]  /*2660*/  IMAD.SHL.U32 R0, R28, 0x40, RZ ;  /* 0x000000401c007824 */ /* 0x000fe200078e00ff */
[----:B------:R-:W-:Y:S01]  /*2670*/  UIADD3 UR10, UR17, 0x1, -UR18 ;  /* 0x00000001110a7890 */ /* 0x000fe2000fffe812 */
[----:B------:R-:W-:Y:S03]  /*2680*/  @!P6 LDGSTS.E.BYPASS.LTC128B.128 [R15+0x6000], desc[UR34][R4.64] ;  /* 0x06000000040fefae */ /* 0x000fe6000b901d62 */
[----:B------:R-:W-:Y:S01]  /*2690*/  LOP3.LUT R0, R0, 0xc0, RZ, 0xc0, !PT ;  /* 0x000000c000007812 */ /* 0x000fe200078ec0ff */
[----:B------:R-:W-:Y:S01]  /*26a0*/  @!P6 LDGSTS.E.BYPASS.LTC128B.128 [R15+0x7000], desc[UR34][R4.64+0x40] ;  /* 0x07000040040fefae */ /* 0x000fe2000b901d62 */
[----:B------:R-:W-:-:S03]  /*26b0*/  UIADD3 UR10, UR10, UR5, URZ ;  /* 0x000000050a0a7290 */ /* 0x000fc6000fffe03f */
[----:B------:R3:W-:Y:S04]  /*26c0*/  @!P6 LDGSTS.E.BYPASS.LTC128B.128 [R15+0x8000], desc[UR34][R4.64+0x80] ;  /* 0x08000080040fefae */ /* 0x0007e8000b901d62 */
[----:B------:R-:W-:Y:S04]  /*26d0*/  @!P5 LDGSTS.E.BYPASS.LTC128B.128 [R14+0x6800], desc[UR34][R2.64] ;  /* 0x06800000020edfae */ /* 0x000fe8000b901d62 */
[----:B------:R-:W-:Y:S04]  /*26e0*/  @!P5 LDGSTS.E.BYPASS.LTC128B.128 [R14+0x7800], desc[UR34][R2.64+0x40] ;  /* 0x07800040020edfae */ /* 0x000fe8000b901d62 */
[----:B------:R4:W-:Y:S01]  /*26f0*/  @!P5 LDGSTS.E.BYPASS.LTC128B.128 [R14+0x8800], desc[UR34][R2.64+0x80] ;  /* 0x08800080020edfae */ /* 0x0009e2000b901d62 */
[----:B--2---:R-:W-:-:S03]  /*2700*/  IMAD R7, R33, 0x8, R34 ;  /* 0x0000000821077824 */ /* 0x004fc600078e0222 */
[----:B------:R-:W0:Y:S04]  /*2710*/  LDGDEPBAR ;  /* 0x00000000000079af */ /* 0x000e280000000000 */
[----:B------:R-:W-:Y:S04]  /*2720*/  STL.64 [R1+0x40], R30 ;  /* 0x0000401e01007387 */ /* 0x000fe80000100a00 */
[----:B------:R-:W-:Y:S01]  /*2730*/  STL.64 [R1+0x30], R26 ;  /* 0x0000301a01007387 */ /* 0x000fe20000100a00 */
[----:B---3--:R-:W-:Y:S02]  /*2740*/  IMAD.SHL.U32 R5, R37, 0x20, RZ ;  /* 0x0000002025057824 */ /* 0x008fe400078e00ff */
[----:B------:R-:W-:-:S03]  /*2750*/  IMAD.SHL.U32 R4, R33, 0x8, RZ ;  /* 0x0000000821047824 */ /* 0x000fc600078e00ff */
[----:B------:R-:W-:Y:S02]  /*2760*/  LOP3.LUT R146, R5, 0xffffff00, RZ, 0xc0, !PT ;  /* 0xffffff0005927812 */ /* 0x000fe400078ec0ff */
[----:B------:R-:W-:Y:S02]  /*2770*/  LOP3.LUT R6, R0, 0x8, R4, 0xf8, !PT ;  /* 0x0000000800067812 */ /* 0x000fe400078ef804 */
[----:B------:R-:W-:Y:S01]  /*2780*/  SHF.R.U32.HI R5, RZ, 0x3, R0 ;  /* 0x00000003ff057819 */ /* 0x000fe20000011600 */
[----:B----4-:R-:W-:Y:S01]  /*2790*/  IMAD.WIDE.U32 R2, R10, UR28, R26 ;  /* 0x0000001c0a027c25 */ /* 0x010fe2000f8e001a */
[----:B------:R-:W-:-:S04]  /*27a0*/  DEPBAR.LE SB0, 0x0 ;  /* 0x000080000000791a */ /* 0x000fc80000000000 */
[----:B------:R-:W-:Y:S01]  /*27b0*/  BAR.SYNC.DEFER_BLOCKING 0x0 ;  /* 0x0000000000007b1d */ /* 0x000fe20000010000 */
[----:B------:R-:W-:Y:S01]  /*27c0*/  VIADD R0, R3, UR19 ;  /* 0x0000001303007c36 */ /* 0x000fe20008000000 */
[C---:B-1----:R-:W-:Y:S01]  /*27d0*/  @!P3 LEA R4, P1, R2.reuse, R8, 0x1 ;  /* 0x000000080204b211 */ /* 0x042fe200078208ff */
[--C-:B------:R-:W-:Y:S01]  /*27e0*/  IMAD R8, R145, 0x200, R146.reuse ;  /* 0x0000020091087824 */ /* 0x100fe200078e0292 */
[----:B------:R-:W-:Y:S01]  /*27f0*/  @!P4 IADD3 R3, P0, R2, UR38, RZ ;  /* 0x000000260203cc10 */ /* 0x000fe2000ff1e0ff */
[C---:B------:R-:W-:Y:S01]  /*2800*/  IMAD R146, R147.reuse, 0x20, R146 ;  /* 0x0000002093927824 */ /* 0x040fe200078e0292 */
[----:B------:R-:W-:Y:S01]  /*2810*/  LOP3.LUT R148, R6, R5, RZ, 0x3c, !PT ;  /* 0x0000000506947212 */ /* 0x000fe200078e3cff */
[----:B------:R-:W-:Y:S01]  /*2820*/  IMAD R8, R147, 0x20, R8 ;  /* 0x0000002093087824 */ /* 0x000fe200078e0208 */
[----:B------:R-:W-:Y:S02]  /*2830*/  @!P3 LEA.HI.X R5, R2, R9, R0, 0x1, P1 ;  /* 0x000000090205b211 */ /* 0x000fe400008f0c00 */
[----:B------:R-:W-:Y:S01]  /*2840*/  @!P4 IADD3.X R2, R0, UR33, RZ, P0, !PT ;  /* 0x000000210002cc10 */ /* 0x000fe200087fe4ff */
[----:B------:R-:W-:Y:S01]  /*2850*/  IMAD.U32 R0, R7, 0x20, R11 ;  /* 0x0000002007007824 */ /* 0x000fe200078e000b */
[----:B-----5:R-:W-:-:S02]  /*2860*/  @!P4 LEA R6, P0, R3, R12, 0x1 ;  /* 0x0000000c0306c211 */ /* 0x020fc400078008ff */
[----:B------:R-:W-:Y:S02]  /*2870*/  LOP3.LUT P1, RZ, R28, 0x2, RZ, 0xc0, !PT ;  /* 0x000000021cff7812 */ /* 0x000fe4000782c0ff */
[----:B------:R-:W-:Y:S01]  /*2880*/  @!P4 LEA.HI.X R7, R3, R13, R2, 0x1, P0 ;  /* 0x0000000d0307c211 */ /* 0x000fe200000f0c02 */
[----:B------:R-:W-:Y:S01]  /*2890*/  IMAD.IADD R2, R148, 0x1, R8 ;  /* 0x0000000194027824 */ /* 0x000fe200078e0208 */
[----:B------:R-:W-:Y:S01]  /*28a0*/  LEA R221, R0, UR4, 0x1 ;  /* 0x0000000400dd7c11 */ /* 0x000fe2000f8e08ff */
[----:B------:R-:W-:Y:S01]  /*28b0*/  IMAD.MOV.U32 R0, RZ, RZ, 0x20 ;  /* 0x00000020ff007424 */ /* 0x000fe200078e00ff */
[----:B------:R-:W-:Y:S01]  /*28c0*/  LOP3.LUT P0, RZ, R36, 0x2, RZ, 0xc0, !PT ;  /* 0x0000000224ff7812 */ /* 0x000fe2000780c0ff */
[----:B------:R-:W-:Y:S01]  /*28d0*/  IMAD.U32 R3, RZ, RZ, UR30 ;  /* 0x0000001eff037e24 */ /* 0x000fe2000f8e00ff */
[----:B------:R-:W-:Y:S01]  /*28e0*/  LEA R224, R2, UR4, 0x1 ;  /* 0x0000000402e07c11 */ /* 0x000fe2000f8e08ff */
[----:B------:R-:W-:Y:S01]  /*28f0*/  IMAD.MOV.U32 R2, RZ, RZ, 0x10 ;  /* 0x00000010ff027424 */ /* 0x000fe200078e00ff */
[----:B------:R-:W-:Y:S01]  /*2900*/  @P3 STS [R234+0x9000], RZ ;  /* 0x009000ffea003388 */ /* 0x000fe20000000800 */
[----:B------:R-:W-:Y:S01]  /*2910*/  SEL R0, R0, 0xffffffe0, !P0 ;  /* 0xffffffe000007807 */ /* 0x000fe20004000000 */
[----:B------:R-:W-:-:S02]  /*2920*/  IMAD R151, R3, 0x8, R145 ;  /* 0x0000000803977824 */ /* 0x000fc400078e0291 */
[----:B------:R-:W-:Y:S01]  /*2930*/  @P3 STS [R234+0x9004], RZ ;  /* 0x009004ffea003388 */ /* 0x000fe20000000800 */
[----:B------:R-:W-:Y:S01]  /*2940*/  SEL R2, R2, 0xfffffff0, !P1 ;  /* 0xfffffff002027807 */ /* 0x000fe20004800000 */
[----:B------:R-:W-:Y:S01]  /*2950*/  IMAD.IADD R223, R221, 0x1, R0 ;  /* 0x00000001dddf7824 */ /* 0x000fe200078e0200 */
[----:B------:R-:W-:Y:S01]  /*2960*/  SHF.R.S32.HI R0, RZ, 0x1f, R144 ;  /* 0x0000001fff007819 */ /* 0x000fe20000011490 */
[----:B------:R-:W-:Y:S01]  /*2970*/  @P3 STS.64 [R234+0x9008], RZ ;  /* 0x009008ffea003388 */ /* 0x000fe20000000a00 */
[----:B------:R-:W-:Y:S02]  /*2980*/  IMAD.U32 R3, RZ, RZ, UR31 ;  /* 0x0000001fff037e24 */ /* 0x000fe4000f8e00ff */
[----:B------:R-:W-:Y:S01]  /*2990*/  IMAD R225, R2, 0x2, R224 ;  /* 0x0000000202e17824 */ /* 0x000fe200078e02e0 */
[----:B------:R-:W-:Y:S01]  /*29a0*/  @P3 STS.128 [R234+0xa000], RZ ;  /* 0x00a000ffea003388 */ /* 0x000fe20000000c00 */
[----:B------:R-:W-:-:S03]  /*29b0*/  LEA.HI R0, R0, R144, RZ, 0x2 ;  /* 0x0000009000007211 */ /* 0x000fc600078f10ff */
[----:B------:R-:W-:Y:S01]  /*29c0*/  @P3 STS.128 [R234+0xb000], RZ ;  /* 0x00b000ffea003388 */ /* 0x000fe20000000c00 */
[----:B------:R-:W-:Y:S01]  /*29d0*/  SHF.R.S32.HI R153, RZ, 0x2, R0 ;  /* 0x00000002ff997819 */ /* 0x000fe20000011400 */
[----:B------:R-:W-:Y:S02]  /*29e0*/  IMAD R0, R3, 0x40, R154 ;  /* 0x0000004003007824 */ /* 0x000fe400078e029a */
[----:B------:R-:W-:Y:S01]  /*29f0*/  @!PT LDS RZ, [RZ] ;  /* 0x00000000fffff984 */ /* 0x000fe20000000800 */
[----:B------:R-:W-:Y:S01]  /*2a00*/  @!PT LDS RZ, [RZ] ;  /* 0x00000000fffff984 */ /* 0x000fe20000000800 */
[----:B------:R-:W-:Y:S01]  /*2a10*/  @!PT LDS RZ, [RZ] ;  /* 0x00000000fffff984 */ /* 0x000fe20000000800 */
[----:B------:R-:W-:Y:S04]  /*2a20*/  @!P3 LDGSTS.E.BYPASS.LTC128B.128 [R234+0x9000], desc[UR34][R4.64] ;  /* 0x0900000004eabfae */ /* 0x000fe8000b901d62 */
        /* <DEDUP_REMOVED lines=12> */
[----:B------:R-:W2:Y:S04]  /*2af0*/  LDSM.16.M88.4 R8, [R224] ;  /* 0x00000000e008783b */ /* 0x000ea80000000200 */
[----:B------:R-:W3:Y:S04]  /*2b00*/  LDSM.16.M88.4 R32, [R221+0x6400] ;  /* 0x00640000dd20783b */ /* 0x000ee80000000200 */
[----:B------:R-:W4:Y:S04]  /*2b10*/  LDSM.16.M88.4 R28, [R221+0x6800] ;  /* 0x00680000dd1c783b */ /* 0x000f280000000200 */
[----:B------:R-:W-:Y:S04]  /*2b20*/  LDSM.16.M88.4 R24, [R221+0x6c00] ;  /* 0x006c0000dd18783b */ /* 0x000fe80000000200 */
[----:B------:R-:W-:Y:S04]  /*2b30*/  LDSM.16.M88.4 R48, [R223+0x6000] ;  /* 0x00600000df30783b */ /* 0x000fe80000000200 */
[----:B-1----:R-:W1:Y:S04]  /*2b40*/  LDSM.16.M88.4 R4, [R224+0x1000] ;  /* 0x00100000e004783b */ /* 0x002e680000000200 */
[----:B------:R-:W5:Y:S04]  /*2b50*/  LDSM.16.M88.4 R16, [R225+0x1000] ;  /* 0x00100000e110783b */ /* 0x000f680000000200 */
[----:B------:R-:W5:Y:S04]  /*2b60*/  LDSM.16.M88.4 R44, [R223+0x6400] ;  /* 0x00640000df2c783b */ /* 0x000f680000000200 */
[----:B------:R-:W5:Y:S04]  /*2b70*/  LDSM.16.M88.4 R36, [R223+0x6800] ;  /* 0x00680000df24783b */ /* 0x000f680000000200 */
[----:B------:R-:W5:Y:S01]  /*2b80*/  LDSM.16.M88.4 R40, [R223+0x6c00] ;  /* 0x006c0000df28783b */ /* 0x000f620000000200 */
[C---:B--2---:R-:W-:Y:S03]  /*2b90*/  HMMA.16816.F32.BF16 R92, R8.reuse, R12, RZ ;  /* 0x0000000c085c723c */ /* 0x044fe600000418ff */
[----:B------:R-:W2:Y:S04]  /*2ba0*/  LDSM.16.M88.4 R20, [R225] ;  /* 0x00000000e114783b */ /* 0x000ea80000000200 */
[----:B------:R-:W-:Y:S01]  /*2bb0*/  LDSM.16.M88.4 R140, [R221+0x8c00] ;  /* 0x008c0000dd8c783b */ /* 0x000fe20000000200 */
[C---:B------:R-:W-:Y:S03]  /*2bc0*/  HMMA.16816.F32.BF16 R80, R8.reuse, R14, RZ ;  /* 0x0000000e0850723c */ /* 0x040fe600000418ff */
[----:B------:R-:W0:Y:S03]  /*2bd0*/  LDGDEPBAR ;  /* 0x00000000000079af */ /* 0x000e260000000000 */
[C---:B---3--:R-:W-:Y:S01]  /*2be0*/  HMMA.16816.F32.BF16 R84, R8.reuse, R34, RZ ;  /* 0x000000220854723c */ /* 0x048fe200000418ff */
[----:B------:R-:W-:Y:S04]  /*2bf0*/  STL [R1+0x18], R151 ;  /* 0x0000189701007387 */ /* 0x000fe80000100800 */
[----:B------:R-:W-:Y:S01]  /*2c00*/  STL [R1+0x80], R153 ;  /* 0x0000809901007387 */ /* 0x000fe20000100800 */
[----:B----4-:R-:W-:Y:S06]  /*2c10*/  HMMA.16816.F32.BF16 R96, R8, R28, RZ ;  /* 0x0000001c0860723c */ /* 0x010fec00000418ff */
[C---:B-1----:R-:W-:Y:S06]  /*2c20*/  HMMA.16816.F32.BF16 R52, R4.reuse, R14, RZ ;  /* 0x0000000e0434723c */ /* 0x042fec00000418ff */
[C---:B------:R-:W-:Y:S06]  /*2c30*/  HMMA.16816.F32.BF16 R56, R4.reuse, R12, RZ ;  /* 0x0000000c0438723c */ /* 0x040fec00000418ff */
[C---:B------:R-:W-:Y:S06]  /*2c40*/  HMMA.16816.F32.BF16 R12, R4.reuse, R32, RZ ;  /* 0x00000020040c723c */ /* 0x040fec00000418ff */
[C---:B------:R-:W-:Y:S06]  /*2c50*/  HMMA.16816.F32.BF16 R60, R4.reuse, R28, RZ ;  /* 0x0000001c043c723c */ /* 0x040fec00000418ff */
[C---:B------:R-:W-:Y:S06]  /*2c60*/  HMMA.16816.F32.BF16 R64, R4.reuse, R34, RZ ;  /* 0x000000220440723c */ /* 0x040fec00000418ff */
[C---:B------:R-:W-:Y:S06]  /*2c70*/  HMMA.16816.F32.BF16 R72, R4.reuse, R24, RZ ;  /* 0x000000180448723c */ /* 0x040fec00000418ff */
[C---:B------:R-:W-:Y:S06]  /*2c80*/  HMMA.16816.F32.BF16 R76, R4.reuse, R30, RZ ;  /* 0x0000001e044c723c */ /* 0x040fec00000418ff */
[----:B------:R-:W-:Y:S06]  /*2c90*/  HMMA.16816.F32.BF16 R68, R4, R26, RZ ;  /* 0x0000001a0444723c */ /* 0x000fec00000418ff */
[C---:B------:R-:W-:Y:S01]  /*2ca0*/  HMMA.16816.F32.BF16 R4, R8.reuse, R32, RZ ;  /* 0x000000200804723c */ /* 0x040fe200000418ff */
[----:B------:R-:W-:Y:S05]  /*2cb0*/  LDSM.16.M88.4 R32, [R221+0x7000] ;  /* 0x00700000dd20783b */ /* 0x000fea0000000200 */
[C---:B------:R-:W-:Y:S01]  /*2cc0*/  HMMA.16816.F32.BF16 R104, R8.reuse, R30, RZ ;  /* 0x0000001e0868723c */ /* 0x040fe200000418ff */
[----:B------:R-:W-:Y:S05]  /*2cd0*/  LDSM.16.M88.4 R28, [R221+0x7400] ;  /* 0x00740000dd1c783b */ /* 0x000fea0000000200 */
[C---:B------:R-:W-:Y:S06]  /*2ce0*/  HMMA.16816.F32.BF16 R88, R8.reuse, R24, RZ ;  /* 0x000000180858723c */ /* 0x040fec00000418ff */
[----:B------:R-:W-:Y:S01]  /*2cf0*/  HMMA.16816.F32.BF16 R112, R8, R26, RZ ;  /* 0x0000001a0870723c */ /* 0x000fe200000418ff */
[----:B------:R-:W1:Y:S04]  /*2d00*/  LDSM.16.M88.4 R8, [R224+0x3000] ;  /* 0x00300000e008783b */ /* 0x000e680000000200 */
[----:B------:R-:W3:Y:S01]  /*2d10*/  LDSM.16.M88.4 R24, [R221+0x7800] ;  /* 0x00780000dd18783b */ /* 0x000ee20000000200 */
[C---:B-----5:R-:W-:Y:S03]  /*2d20*/  HMMA.16816.F32.BF16 R132, R16.reuse, R50, R52 ;  /* 0x000000321084723c */ /* 0x060fe60000041834 */
[----:B------:R-:W4:Y:S03]  /*2d30*/  LDSM.16.M88.4 R52, [R221+0x7c00] ;  /* 0x007c0000dd34783b */ /* 0x000f260000000200 */
[C---:B------:R-:W-:Y:S01]  /*2d40*/  HMMA.16816.F32.BF16 R136, R16.reuse, R44, R12 ;  /* 0x0000002c1088723c */ /* 0x040fe2000004180c */
[----:B------:R-:W5:Y:S05]  /*2d50*/  LDSM.16.M88.4 R12, [R224+0x2000] ;  /* 0x00200000e00c783b */ /* 0x000f6a0000000200 */
[C---:B------:R-:W-:Y:S06]  /*2d60*/  HMMA.16816.F32.BF16 R128, R16.reuse, R48, R56 ;  /* 0x000000301080723c */ /* 0x040fec0000041838 */
[C---:B------:R-:W-:Y:S06]  /*2d70*/  HMMA.16816.F32.BF16 R120, R16.reuse, R36, R60 ;  /* 0x000000241078723c */ /* 0x040fec000004183c */
[C---:B------:R-:W-:Y:S06]  /*2d80*/  HMMA.16816.F32.BF16 R124, R16.reuse, R46, R64 ;  /* 0x0000002e107c723c */ /* 0x040fec0000041840 */
[C---:B------:R-:W-:Y:S06]  /*2d90*/  HMMA.16816.F32.BF16 R116, R16.reuse, R40, R72 ;  /* 0x000000281074723c */ /* 0x040fec0000041848 */
[C---:B------:R-:W-:Y:S06]  /*2da0*/  HMMA.16816.F32.BF16 R108, R16.reuse, R38, R76 ;  /* 0x00000026106c723c */ /* 0x040fec000004184c */
[----:B------:R-:W-:Y:S06]  /*2db0*/  HMMA.16816.F32.BF16 R100, R16, R42, R68 ;  /* 0x0000002a1064723c */ /* 0x000fec0000041844 */
[C---:B--2---:R-:W-:Y:S06]  /*2dc0*/  HMMA.16816.F32.BF16 R92, R20.reuse, R48, R92 ;  /* 0x00000030145c723c */ /* 0x044fec000004185c */
[C---:B------:R-:W-:Y:S01]  /*2dd0*/  HMMA.16816.F32.BF16 R80, R20.reuse, R50, R80 ;  /* 0x000000321450723c */ /* 0x040fe20000041850 */
[----:B------:R-:W-:Y:S05]  /*2de0*/  LDSM.16.M88.4 R48, [R223+0x7c00] ;  /* 0x007c0000df30783b */ /* 0x000fea0000000200 */
[C---:B------:R-:W-:Y:S01]  /*2df0*/  HMMA.16816.F32.BF16 R76, R20.reuse, R44, R4 ;  /* 0x0000002c144c723c */ /* 0x040fe20000041804 */
[----:B------:R-:W-:Y:S05]  /*2e00*/  LDSM.16.M88.4 R4, [R225+0x3000] ;  /* 0x00300000e104783b */ /* 0x000fea0000000200 */
[C---:B------:R-:W-:Y:S01]  /*2e10*/  HMMA.16816.F32.BF16 R72, R20.reuse, R46, R84 ;  /* 0x0000002e1448723c */ /* 0x040fe20000041854 */
[----:B------:R-:W2:Y:S05]  /*2e20*/  LDSM.16.M88.4 R44, [R223+0x7000] ;  /* 0x00700000df2c783b */ /* 0x000eaa0000000200 */
[C---:B------:R-:W-:Y:S06]  /*2e30*/  HMMA.16816.F32.BF16 R64, R20.reuse, R36, R96 ;  /* 0x000000241440723c */ /* 0x040fec0000041860 */
[C---:B------:R-:W-:Y:S01]  /*2e40*/  HMMA.16816.F32.BF16 R16, R20.reuse, R38, R104 ;  /* 0x000000261410723c */ /* 0x040fe20000041868 */
[----:B------:R-:W2:Y:S04]  /*2e50*/  LDSM.16.M88.4 R36, [R223+0x7400] ;  /* 0x00740000df24783b */ /* 0x000ea80000000200 */
[----:B------:R-:W-:Y:S01]  /*2e60*/  LDSM.16.M88.4 R104, [R221+0x8800] ;  /* 0x00880000dd68783b */ /* 0x000fe20000000200 */
[C---:B------:R-:W-:Y:S06]  /*2e70*/  HMMA.16816.F32.BF16 R60, R20.reuse, R40, R88 ;  /* 0x00000028143c723c */ /* 0x040fec0000041858 */
[----:B------:R-:W-:Y:S01]  /*2e80*/  HMMA.16816.F32.BF16 R56, R20, R42, R112 ;  /* 0x0000002a1438723c */ /* 0x000fe20000041870 */
[----:B------:R-:W2:Y:S04]  /*2e90*/  LDSM.16.M88.4 R40, [R223+0x7800] ;  /* 0x00780000df28783b */ /* 0x000ea80000000200 */
[----:B------:R-:W2:Y:S01]  /*2ea0*/  LDSM.16.M88.4 R20, [R225+0x2000] ;  /* 0x00200000e114783b */ /* 0x000ea20000000200 */
[C---:B-1----:R-:W-:Y:S06]  /*2eb0*/  HMMA.16816.F32.BF16 R68, R8.reuse, R32, R128 ;  /* 0x000000200844723c */ /* 0x042fec0000041880 */
[C---:B------:R-:W-:Y:S06]  /*2ec0*/  HMMA.16816.F32.BF16 R88, R8.reuse, R34, R132 ;  /* 0x000000220858723c */ /* 0x040fec0000041884 */
[C---:B---3--:R-:W-:Y:S06]  /*2ed0*/  HMMA.16816.F32.BF16 R128, R8.reuse, R24, R120 ;  /* 0x000000180880723c */ /* 0x048fec0000041878 */
[C---:B------:R-:W-:Y:S06]  /*2ee0*/  HMMA.16816.F32.BF16 R132, R8.reuse, R30, R124 ;  /* 0x0000001e0884723c */ /* 0x040fec000004187c */
[C---:B----4-:R-:W-:Y:S06]  /*2ef0*/  HMMA.16816.F32.BF16 R120, R8.reuse, R52, R116 ;  /* 0x000000340878723c */ /* 0x050fec0000041874 */
[C---:B------:R-:W-:Y:S06]  /*2f00*/  HMMA.16816.F32.BF16 R136, R8.reuse, R28, R136 ;  /* 0x0000001c0888723c */ /* 0x040fec0000041888 */
[C---:B------:R-:W-:Y:S06]  /*2f10*/  HMMA.16816.F32.BF16 R124, R8.reuse, R26, R108 ;  /* 0x0000001a087c723c */ /* 0x040fec000004186c */
[----:B------:R-:W-:Y:S06]  /*2f20*/  HMMA.16816.F32.BF16 R116, R8, R54, R100 ;  /* 0x000000360874723c */ /* 0x000fec0000041864 */
[C---:B-----5:R-:W-:Y:S06]  /*2f30*/  HMMA.16816.F32.BF16 R112, R12.reuse, R32, R92 ;  /* 0x000000200c70723c */ /* 0x060fec000004185c */
[C---:B------:R-:W-:Y:S01]  /*2f40*/  HMMA.16816.F32.BF16 R108, R12.reuse, R34, R80 ;  /* 0x000000220c6c723c */ /* 0x040fe20000041850 */
[----:B------:R-:W-:Y:S05]  /*2f50*/  LDSM.16.M88.4 R32, [R221+0x8400] ;  /* 0x00840000dd20783b */ /* 0x000fea0000000200 */
[C---:B------:R-:W-:Y:S06]  /*2f60*/  HMMA.16816.F32.BF16 R84, R12.reuse, R28, R76 ;  /* 0x0000001c0c54723c */ /* 0x040fec000004184c */
[C---:B------:R-:W-:Y:S06]  /*2f70*/  HMMA.16816.F32.BF16 R100, R12.reuse, R30, R72 ;  /* 0x0000001e0c64723c */ /* 0x040fec0000041848 */
[C---:B------:R-:W-:Y:S06]  /*2f80*/  HMMA.16816.F32.BF16 R28, R12.reuse, R24, R64 ;  /* 0x000000180c1c723c */ /* 0x040fec0000041840 */
[C---:B------:R-:W-:Y:S01]  /*2f90*/  HMMA.16816.F32.BF16 R8, R12.reuse, R26, R16 ;  /* 0x0000001a0c08723c */ /* 0x040fe20000041810 */
[----:B------:R-:W-:Y:S04]  /*2fa0*/  LDSM.16.M88.4 R16, [R224+0x5000] ;  /* 0x00500000e010783b */ /* 0x000fe80000000200 */
[----:B------:R-:W1:Y:S01]  /*2fb0*/  LDSM.16.M88.4 R24, [R221+0x8000] ;  /* 0x00800000dd18783b */ /* 0x000e620000000200 */
[C---:B------:R-:W-:Y:S06]  /*2fc0*/  HMMA.16816.F32.BF16 R96, R12.reuse, R52, R60 ;  /* 0x000000340c60723c */ /* 0x040fec000004183c */
[----:B------:R-:W-:Y:S01]  /*2fd0*/  HMMA.16816.F32.BF16 R92, R12, R54, R56 ;  /* 0x000000360c5c723c */ /* 0x000fe20000041838 */
[----:B------:R-:W3:Y:S05]  /*2fe0*/  LDSM.16.M88.4 R12, [R224+0x4000] ;  /* 0x00400000e00c783b */ /* 0x000eea0000000200 */
[C---:B--2---:R-:W-:Y:S06]  /*2ff0*/  HMMA.16816.F32.BF16 R60, R4.reuse, R44, R68 ;  /* 0x0000002c043c723c */ /* 0x044fec0000041844 */
        /* <DEDUP_REMOVED lines=10> */
[C---:B------:R-:W-:Y:S01]  /*30a0*/  HMMA.16816.F32.BF16 R108, R20.reuse, R40, R28 ;  /* 0x00000028146c723c */ /* 0x040fe2000004181c */
[----:B------:R-:W2:Y:S05]  /*30b0*/  LDSM.16.M88.4 R28, [R223+0x8000] ;  /* 0x00800000df1c783b */ /* 0x000eaa0000000200 */
[C---:B------:R-:W-:Y:S01]  /*30c0*/  HMMA.16816.F32.BF16 R112, R20.reuse, R42, R8 ;  /* 0x0000002a1470723c */ /* 0x040fe20000041808 */
[----:B------:R-:W4:Y:S05]  /*30d0*/  LDSM.16.M88.4 R8, [R225+0x4000] ;  /* 0x00400000e108783b */ /* 0x000f2a0000000200 */
[C---:B------:R-:W-:Y:S06]  /*30e0*/  HMMA.16816.F32.BF16 R84, R20.reuse, R36, R84 ;  /* 0x000000241454723c */ /* 0x040fec0000041854 */
        /* <DEDUP_REMOVED lines=11> */
[----:B---3--:R-:W-:Y:S06]  /*31a0*/  HMMA.16816.F32.BF16 R16, R12, R24, R52 ;  /* 0x000000180c10723c */ /* 0x008fec0000041834 */
[----:B--2---:R-:W-:Y:S06]  /*31b0*/  HMMA.16816.F32.BF16 R40, R4, R28, R20 ;  /* 0x0000001c0428723c */ /* 0x004fec0000041814 */
[----:B------:R-:W-:Y:S01]  /*31c0*/  HMMA.16816.F32.BF16 R44, R12, R26, R44 ;  /* 0x0000001a0c2c723c */ /* 0x000fe2000004182c */
[----:B------:R-:W-:-:S05]  /*31d0*/  LEA R20, R145, UR16, 0x4 ;  /* 0x0000001091147c11 */ /* 0x000fca000f8e20ff */
[----:B------:R-:W-:Y:S01]  /*31e0*/  IMAD.IADD R3, R153, 0x1, R20 ;  /* 0x0000000199037824 */ /* 0x000fe200078e0214 */
[----:B------:R-:W-:Y:S04]  /*31f0*/  HMMA.16816.F32.BF16 R24, R4, R30, R88 ;  /* 0x0000001e0418723c */ /* 0x000fe80000041858 */
[----:B------:R-:W-:Y:S02]  /*3200*/  VIADDMNMX R227, R3, UR13, RZ, !PT ;  /* 0x0000000d03e37c46 */ /* 0x000fe4000f8001ff */
[----:B----4-:R-:W-:Y:S06]  /*3210*/  HMMA.16816.F32.BF16 R36, R8, R28, R16 ;  /* 0x0000001c0824723c */ /* 0x010fec0000041810 */
[----:B------:R-:W-:Y:S01]  /*3220*/  HMMA.16816.F32.BF16 R48, R12, R32, R84 ;  /* 0x000000200c30723c */ /* 0x000fe20000041854 */
[----:B------:R-:W-:-:S02]  /*3230*/  IMAD.U32 R16, RZ, RZ, UR10 ;  /* 0x0000000aff107e24 */ /* 0x000fc4000f8e00ff */
[----:B------:R-:W-:Y:S02]  /*3240*/  IMAD.U32 R17, RZ, RZ, UR17 ;  /* 0x00000011ff117e24 */ /* 0x000fe4000f8e00ff */
[----:B------:R-:W-:Y:S01]  /*3250*/  VIADD R19, R0, 0x1 ;  /* 0x0000000100137836 */ /* 0x000fe20000000000 */
[C-C-:B------:R-:W-:Y:S01]  /*3260*/  IADD3 R20, R16.reuse, 0x40, R3.reuse ;  /* 0x0000004010147810 */ /* 0x140fe20007ffe003 */
[----:B------:R-:W-:Y:S01]  /*3270*/  HMMA.16816.F32.BF16 R28, R8, R30, R44 ;  /* 0x0000001e081c723c */ /* 0x000fe2000004182c */
[--C-:B------:R-:W-:Y:S02]  /*3280*/  IADD3 R21, R16, 0x48, R3.reuse ;  /* 0x0000004810157810 */ /* 0x100fe40007ffe003 */
[----:B------:R-:W-:Y:S02]  /*3290*/  VIMNMX R232, R20, UR17, PT ;  /* 0x0000001114e87c48 */ /* 0x000fe4000bfe0100 */
[----:B------:R-:W-:Y:S01]  /*32a0*/  VIMNMX R230, R21, UR17, PT ;  /* 0x0000001115e67c48 */ /* 0x000fe2000bfe0100 */
[----:B------:R-:W-:Y:S01]  /*32b0*/  HMMA.16816.F32.BF16 R32, R12, R34, R100 ;  /* 0x000000220c20723c */ /* 0x000fe20000041864 */
[----:B------:R-:W1:Y:S01]  /*32c0*/  LDSM.16.M88.4 R20, [R223+0x8400] ;  /* 0x00840000df14783b */ /* 0x000e620000000200 */
[----:B------:R-:W-:Y:S01]  /*32d0*/  IADD3 R18, R16, 0x8, R3 ;  /* 0x0000000810127810 */ /* 0x000fe20007ffe003 */
[C---:B------:R-:W-:Y:S01]  /*32e0*/  VIADD R16, R3.reuse, 0x8 ;  /* 0x0000000803107836 */ /* 0x040fe20000000000 */
[C---:B------:R-:W-:Y:S01]  /*32f0*/  VIADDMNMX R233, R3.reuse, UR10, R17, PT ;  /* 0x0000000a03e97c46 */ /* 0x040fe2000b800111 */
[C---:B------:R-:W-:Y:S01]  /*3300*/  VIADD R17, R3.reuse, 0x40 ;  /* 0x0000004003117836 */ /* 0x040fe20000000000 */
[----:B------:R-:W-:Y:S01]  /*3310*/  VIMNMX R231, R18, UR17, PT ;  /* 0x0000001112e77c48 */ /* 0x000fe2000bfe0100 */
[----:B------:R-:W-:Y:S01]  /*3320*/  VIADD R3, R3, 0x48 ;  /* 0x0000004803037836 */ /* 0x000fe20000000000 */
[----:B------:R-:W-:Y:S01]  /*3330*/  VIADDMNMX R226, R16, UR13, RZ, !PT ;  /* 0x0000000d10e27c46 */ /* 0x000fe2000f8001ff */
[C---:B------:R-:W-:Y:S01]  /*3340*/  VIADD R16, R0.reuse, 0x9 ;  /* 0x0000000900107836 */ /* 0x040fe20000000000 */
[----:B------:R-:W-:-:S02]  /*3350*/  ISETP.GE.AND P4, PT, R0, R231, PT ;  /* 0x000000e70000720c */ /* 0x000fc40003f86270 */
[----:B------:R-:W-:Y:S01]  /*3360*/  VIADDMNMX R228, R3, UR13, RZ, !PT ;  /* 0x0000000d03e47c46 */ /* 0x000fe2000f8001ff */
[C---:B------:R-:W-:Y:S01]  /*3370*/  VIADD R3, R0.reuse, 0x8 ;  /* 0x0000000800037836 */ /* 0x040fe20000000000 */
[----:B------:R-:W-:Y:S02]  /*3380*/  ISETP.LT.OR P4, PT, R0, R226, P4 ;  /* 0x000000e20000720c */ /* 0x000fe40002781670 */
[C---:B------:R-:W-:Y:S02]  /*3390*/  ISETP.GE.AND P6, PT, R19.reuse, R233, PT ;  /* 0x000000e91300720c */ /* 0x040fe40003fc6270 */
[----:B------:R-:W-:Y:S02]  /*33a0*/  FSEL R139, R38, -INF , !P4 ;  /* 0xff800000268b7808 */ /* 0x000fe40006000000 */
[C---:B------:R-:W-:Y:S02]  /*33b0*/  ISETP.GE.AND P5, PT, R19.reuse, R231, PT ;  /* 0x000000e71300720c */ /* 0x040fe40003fa6270 */
[----:B------:R-:W-:-:S02]  /*33c0*/  ISETP.GE.AND P1, PT, R19, R230, PT ;  /* 0x000000e61300720c */ /* 0x000fc40003f26270 */
[-C--:B------:R-:W-:Y:S02]  /*33d0*/  ISETP.GE.AND P4, PT, R3, R233.reuse, PT ;  /* 0x000000e90300720c */ /* 0x080fe40003f86270 */
[----:B------:R-:W-:Y:S02]  /*33e0*/  ISETP.GE.AND P2, PT, R0, R233, PT ;  /* 0x000000e90000720c */ /* 0x000fe40003f46270 */
[CC--:B------:R-:W-:Y:S02]  /*33f0*/  ISETP.LT.OR P6, PT, R19.reuse, R227.reuse, P6 ;  /* 0x000000e31300720c */ /* 0x0c0fe400037c1670 */
[C---:B------:R-:W-:Y:S02]  /*3400*/  ISETP.LT.OR P5, PT, R19.reuse, R226, P5 ;  /* 0x000000e21300720c */ /* 0x040fe40002fa1670 */
[----:B------:R-:W-:Y:S02]  /*3410*/  ISETP.LT.OR P1, PT, R19, R228, P1 ;  /* 0x000000e41300720c */ /* 0x000fe40000f21670 */
[----:B------:R-:W-:-:S02]  /*3420*/  ISETP.LT.OR P4, PT, R3, R227, P4 ;  /* 0x000000e30300720c */ /* 0x000fc40002781670 */
[----:B------:R-:W-:Y:S02]  /*3430*/  ISETP.LT.OR P2, PT, R0, R227, P2 ;  /* 0x000000e30000720c */ /* 0x000fe40001741670 */
[----:B------:R-:W-:Y:S02]  /*3440*/  FSEL R60, R43, -INF , !P1 ;  /* 0xff8000002b3c7808 */ /* 0x000fe40004800000 */
[----:B------:R-:W-:Y:S01]  /*3450*/  FSEL R91, R37, -INF , !P6 ;  /* 0xff800000255b7808 */ /* 0x000fe20007000000 */
[-C--:B-1----:R-:W-:Y:S01]  /*3460*/  HMMA.16816.F32.BF16 R48, R8, R20.reuse, R48 ;  /* 0x000000140830723c */ /* 0x082fe20000041830 */
[----:B------:R-:W-:Y:S02]  /*3470*/  FSEL R144, R39, -INF , !P5 ;  /* 0xff80000027907808 */ /* 0x000fe40006800000 */
[----:B------:R-:W-:Y:S02]  /*3480*/  FSEL R136, R28, -INF , !P4 ;  /* 0xff8000001c887808 */ /* 0x000fe40006000000 */
[----:B------:R-:W-:Y:S01]  /*3490*/  VIADDMNMX R229, R17, UR13, RZ, !PT ;  /* 0x0000000d11e57c46 */ /* 0x000fe2000f8001ff */
[----:B------:R-:W-:Y:S01]  /*34a0*/  HMMA.16816.F32.BF16 R44, R4, R20, R80 ;  /* 0x00000014042c723c */ /* 0x000fe20000041850 */
[----:B------:R-:W-:-:S02]  /*34b0*/  ISETP.GE.AND P3, PT, R19, R232, PT ;  /* 0x000000e81300720c */ /* 0x000fc40003f66270 */
[C---:B------:R-:W-:Y:S02]  /*34c0*/  ISETP.GE.AND P6, PT, R16.reuse, R233, PT ;  /* 0x000000e91000720c */ /* 0x040fe40003fc6270 */
[C---:B------:R-:W-:Y:S02]  /*34d0*/  ISETP.GE.AND P5, PT, R16.reuse, R231, PT ;  /* 0x000000e71000720c */ /* 0x040fe40003fa6270 */
[----:B------:R-:W-:Y:S01]  /*34e0*/  ISETP.GE.AND P1, PT, R16, R232, PT ;  /* 0x000000e81000720c */ /* 0x000fe20003f26270 */
[----:B------:R-:W-:Y:S01]  /*34f0*/  VIADD R20, R0, 0x11 ;  /* 0x0000001100147836 */ /* 0x000fe20000000000 */
[----:B------:R-:W-:Y:S02]  /*3500*/  ISETP.GE.AND P4, PT, R16, R230, PT ;  /* 0x000000e61000720c */ /* 0x000fe40003f86270 */
[----:B------:R-:W-:Y:S02]  /*3510*/  FSEL R90, R36, -INF , !P2 ;  /* 0xff800000245a7808 */ /* 0x000fe40005000000 */
[C---:B------:R-:W-:Y:S01]  /*3520*/  ISETP.GE.AND P0, PT, R0.reuse, R232, PT ;  /* 0x000000e80000720c */ /* 0x040fe20003f06270 */
[----:B------:R-:W-:Y:S01]  /*3530*/  HMMA.16816.F32.BF16 R36, R8, R22, R32 ;  /* 0x000000160824723c */ /* 0x000fe20000041820 */
[----:B------:R-:W-:-:S02]  /*3540*/  ISETP.GE.AND P2, PT, R0, R230, PT ;  /* 0x000000e60000720c */ /* 0x000fc40003f46270 */
[----:B------:R-:W-:Y:S02]  /*3550*/  ISETP.LT.OR P3, PT, R19, R229, P3 ;  /* 0x000000e51300720c */ /* 0x000fe40001f61670 */
[C---:B------:R-:W-:Y:S01]  /*3560*/  ISETP.LT.OR P6, PT, R16.reuse, R227, P6 ;  /* 0x000000e31000720c */ /* 0x040fe200037c1670 */
[----:B------:R-:W-:Y:S01]  /*3570*/  HMMA.16816.F32.BF16 R32, R12, R106, R112 ;  /* 0x0000006a0c20723c */ /* 0x000fe20000041870 */
[C---:B------:R-:W-:Y:S02]  /*3580*/  ISETP.LT.OR P5, PT, R16.reuse, R226, P5 ;  /* 0x000000e21000720c */ /* 0x040fe40002fa1670 */
[CC--:B------:R-:W-:Y:S02]  /*3590*/  ISETP.LT.OR P1, PT, R16.reuse, R229.reuse, P1 ;  /* 0x000000e51000720c */ /* 0x0c0fe40000f21670 */
[----:B------:R-:W-:Y:S02]  /*35a0*/  ISETP.LT.OR P4, PT, R16, R228, P4 ;  /* 0x000000e41000720c */ /* 0x000fe40002781670 */
[----:B------:R-:W1:Y:S01]  /*35b0*/  LDSM.16.M88.4 R16, [R223+0x8800] ;  /* 0x00880000df10783b */ /* 0x000e620000000200 */
[----:B------:R-:W-:-:S02]  /*35c0*/  ISETP.LT.OR P0, PT, R0, R229, P0 ;  /* 0x000000e50000720c */ /* 0x000fc40000701670 */
[----:B------:R-:W-:Y:S02]  /*35d0*/  ISETP.LT.OR P2, PT, R0, R228, P2 ;  /* 0x000000e40000720c */ /* 0x000fe40001741670 */
[----:B------:R-:W-:Y:S02]  /*35e0*/  FSEL R54, R40, -INF , !P0 ;  /* 0xff80000028367808 */ /* 0x000fe40004000000 */
[----:B------:R-:W-:Y:S02]  /*35f0*/  FSEL R61, R42, -INF , !P2 ;  /* 0xff8000002a3d7808 */ /* 0x000fe40005000000 */
[----:B------:R-:W-:Y:S02]  /*3600*/  FSEL R55, R41, -INF , !P3 ;  /* 0xff80000029377808 */ /* 0x000fe40005800000 */
[C---:B------:R-:W-:Y:S01]  /*3610*/  ISETP.GE.AND P0, PT, R3.reuse, R231, PT ;  /* 0x000000e70300720c */ /* 0x040fe20003f06270 */
[----:B------:R-:W-:Y:S01]  /*3620*/  HMMA.16816.F32.BF16 R40, R12, R104, R108 ;  /* 0x000000680c28723c */ /* 0x000fe2000004186c */
[----:B------:R-:W-:-:S02]  /*3630*/  ISETP.GE.AND P2, PT, R3, R232, PT ;  /* 0x000000e80300720c */ /* 0x000fc40003f46270 */
[C---:B------:R-:W-:Y:S02]  /*3640*/  ISETP.GE.AND P3, PT, R3.reuse, R230, PT ;  /* 0x000000e60300720c */ /* 0x040fe40003f66270 */
[C---:B------:R-:W-:Y:S02]  /*3650*/  ISETP.LT.OR P0, PT, R3.reuse, R226, P0 ;  /* 0x000000e20300720c */ /* 0x040fe40000701670 */
[C---:B------:R-:W-:Y:S02]  /*3660*/  ISETP.LT.OR P2, PT, R3.reuse, R229, P2 ;  /* 0x000000e50300720c */ /* 0x040fe40001741670 */
[----:B------:R-:W-:Y:S01]  /*3670*/  ISETP.LT.OR P3, PT, R3, R228, P3 ;  /* 0x000000e40300720c */ /* 0x000fe20001f61670 */
[----:B------:R-:W-:Y:S01]  /*3680*/  VIADD R3, R0, 0x10 ;  /* 0x0000001000037836 */ /* 0x000fe20000000000 */
[----:B------:R-:W-:Y:S02]  /*3690*/  FSEL R138, R30, -INF , !P0 ;  /* 0xff8000001e8a7808 */ /* 0x000fe40004000000 */
[----:B------:R-:W-:-:S02]  /*36a0*/  FSEL R57, R27, -INF , !P4 ;  /* 0xff8000001b397808 */ /* 0x000fc40006000000 */
[----:B------:R-:W-:Y:S02]  /*36b0*/  ISETP.GE.AND P0, PT, R3, R233, PT ;  /* 0x000000e90300720c */ /* 0x000fe40003f06270 */
[----:B------:R-:W-:Y:S02]  /*36c0*/  FSEL R105, R29, -INF , !P6 ;  /* 0xff8000001d697808 */ /* 0x000fe40007000000 */
[----:B------:R-:W-:Y:S02]  /*36d0*/  ISETP.LT.OR P0, PT, R3, R227, P0 ;  /* 0x000000e30300720c */ /* 0x000fe40000701670 */
[----:B------:R-:W-:Y:S02]  /*36e0*/  FSEL R137, R31, -INF , !P5 ;  /* 0xff8000001f897808 */ /* 0x000fe40006800000 */
[----:B------:R-:W-:Y:S01]  /*36f0*/  FSEL R161, R48, -INF , !P0 ;  /* 0xff80000030a17808 */ /* 0x000fe20004000000 */
[----:B------:R-:W-:Y:S01]  /*3700*/  HMMA.16816.F32.BF16 R28, R4, R22, R76 ;  /* 0x00000016041c723c */ /* 0x000fe2000004184c */
[----:B------:R-:W-:-:S02]  /*3710*/  ISETP.GE.AND P6, PT, R20, R233, PT ;  /* 0x000000e91400720c */ /* 0x000fc40003fc6270 */
[C---:B------:R-:W-:Y:S02]  /*3720*/  ISETP.GE.AND P5, PT, R20.reuse, R231, PT ;  /* 0x000000e71400720c */ /* 0x040fe40003fa6270 */
[C---:B------:R-:W-:Y:S01]  /*3730*/  ISETP.GE.AND P4, PT, R20.reuse, R232, PT ;  /* 0x000000e81400720c */ /* 0x040fe20003f86270 */
[----:B-1----:R-:W-:Y:S01]  /*3740*/  HMMA.16816.F32.BF16 R32, R8, R18, R32 ;  /* 0x000000120820723c */ /* 0x002fe20000041820 */
[C---:B------:R-:W-:Y:S02]  /*3750*/  ISETP.GE.AND P0, PT, R20.reuse, R230, PT ;  /* 0x000000e61400720c */ /* 0x040fe40003f06270 */
[C---:B------:R-:W-:Y:S02]  /*3760*/  ISETP.LT.OR P6, PT, R20.reuse, R227, P6 ;  /* 0x000000e31400720c */ /* 0x040fe400037c1670 */
[C---:B------:R-:W-:Y:S02]  /*3770*/  ISETP.LT.OR P5, PT, R20.reuse, R226, P5 ;  /* 0x000000e21400720c */ /* 0x040fe40002fa1670 */
[----:B------:R-:W-:-:S02]  /*3780*/  ISETP.LT.OR P4, PT, R20, R229, P4 ;  /* 0x000000e51400720c */ /* 0x000fc40002781670 */
[----:B------:R-:W-:Y:S02]  /*3790*/  ISETP.LT.OR P0, PT, R20, R228, P0 ;  /* 0x000000e41400720c */ /* 0x000fe40000701670 */
[----:B------:R-:W-:Y:S01]  /*37a0*/  FSEL R56, R26, -INF , !P3 ;  /* 0xff8000001a387808 */ /* 0x000fe20005800000 */
[----:B------:R-:W1:Y:S01]  /*37b0*/  LDSM.16.M88.4 R20, [R223+0x8c00] ;  /* 0x008c0000df14783b */ /* 0x000e620000000200 */
[----:B------:R-:W-:Y:S01]  /*37c0*/  FSEL R53, R25, -INF , !P1 ;  /* 0xff80000019357808 */ /* 0x000fe20004800000 */
[----:B------:R-:W-:-:S04]  /*37d0*/  DEPBAR.LE SB0, 0x0 ;  /* 0x000080000000791a */ /* 0x000fc80000000000 */
[----:B------:R-:W-:Y:S01]  /*37e0*/  FSEL R52, R24, -INF , !P2 ;  /* 0xff80000018347808 */ /* 0x000fe20005000000 */
[----:B------:R-:W-:Y:S01]  /*37f0*/  VIADD R24, R0, 0x20 ;  /* 0x0000002000187836 */ /* 0x000fe20000000000 */
[----:B------:R-:W-:Y:S01]  /*3800*/  BAR.SYNC.DEFER_BLOCKING 0x0 ;  /* 0x0000000000007b1d */ /* 0x000fe20000010000 */
        /* <DEDUP_REMOVED lines=11> */
[----:B------:R-:W-:Y:S01]  /*38c0*/  HMMA.16816.F32.BF16 R44, R8, R16, R40 ;  /* 0x00000010082c723c */ /* 0x000fe20000041828 */
[----:B------:R-:W-:-:S02]  /*38d0*/  FSEL R163, R50, -INF , !P2 ;  /* 0xff80000032a37808 */ /* 0x000fc40005000000 */
[----:B------:R-:W-:Y:S02]  /*38e0*/  FSEL R160, R49, -INF , !P6 ;  /* 0xff80000031a07808 */ /* 0x000fe40007000000 */
[C---:B------:R-:W-:Y:S01]  /*38f0*/  ISETP.GE.AND P2, PT, R3.reuse, R233, PT ;  /* 0x000000e90300720c */ /* 0x040fe20003f46270 */
[----:B------:R-:W-:Y:S01]  /*3900*/  HMMA.16816.F32.BF16 R40, R4, R16, R72 ;  /* 0x000000100428723c */ /* 0x000fe20000041848 */
[C---:B------:R-:W-:Y:S02]  /*3910*/  ISETP.GE.AND P3, PT, R3.reuse, R231, PT ;  /* 0x000000e70300720c */ /* 0x040fe40003f66270 */
[C---:B------:R-:W-:Y:S02]  /*3920*/  ISETP.GE.AND P1, PT, R3.reuse, R232, PT ;  /* 0x000000e80300720c */ /* 0x040fe40003f26270 */
[C---:B------:R-:W-:Y:S02]  /*3930*/  ISETP.GE.AND P6, PT, R3.reuse, R230, PT ;  /* 0x000000e60300720c */ /* 0x040fe40003fc6270 */
[C---:B------:R-:W-:Y:S01]  /*3940*/  ISETP.LT.OR P2, PT, R3.reuse, R227, P2 ;  /* 0x000000e30300720c */ /* 0x040fe20001741670 */
[----:B------:R-:W-:Y:S01]  /*3950*/  VIADD R16, R0, 0x21 ;  /* 0x0000002100107836 */ /* 0x000fe20000000000 */
[----:B------:R-:W-:-:S02]  /*3960*/  ISETP.LT.OR P3, PT, R3, R226, P3 ;  /* 0x000000e20300720c */ /* 0x000fc40001f61670 */
[C---:B------:R-:W-:Y:S02]  /*3970*/  ISETP.LT.OR P1, PT, R3.reuse, R229, P1 ;  /* 0x000000e50300720c */ /* 0x040fe40000f21670 */
[----:B------:R-:W-:Y:S01]  /*3980*/  ISETP.LT.OR P6, PT, R3, R228, P6 ;  /* 0x000000e40300720c */ /* 0x000fe200037c1670 */
[----:B------:R-:W-:Y:S01]  /*3990*/  VIADD R3, R0, 0x19 ;  /* 0x0000001900037836 */ /* 0x000fe20000000000 */
[----:B------:R-:W-:Y:S02]  /*39a0*/  FSEL R154, R36, -INF , !P2 ;  /* 0xff800000249a7808 */ /* 0x000fe40005000000 */
[----:B------:R-:W-:Y:S02]  /*39b0*/  FSEL R155, R38, -INF , !P3 ;  /* 0xff800000269b7808 */ /* 0x000fe40005800000 */
[C---:B------:R-:W-:Y:S02]  /*39c0*/  ISETP.GE.AND P2, PT, R3.reuse, R232, PT ;  /* 0x000000e80300720c */ /* 0x040fe40003f46270 */
[----:B------:R-:W-:-:S02]  /*39d0*/  ISETP.GE.AND P3, PT, R3, R230, PT ;  /* 0x000000e60300720c */ /* 0x000fc40003f66270 */
[----:B------:R-:W-:Y:S02]  /*39e0*/  FSEL R162, R51, -INF , !P5 ;  /* 0xff80000033a27808 */ /* 0x000fe40006800000 */
[CC--:B------:R-:W-:Y:S01]  /*39f0*/  ISETP.GE.AND P5, PT, R3.reuse, R233.reuse, PT ;  /* 0x000000e90300720c */ /* 0x0c0fe20003fa6270 */
[----:B------:R-:W-:Y:S01]  /*3a00*/  HMMA.16816.F32.BF16 R48, R12, R140, R96 ;  /* 0x0000008c0c30723c */ /* 0x000fe20000041860 */
[----:B------:R-:W-:Y:S02]  /*3a10*/  ISETP.GE.AND P0, PT, R24, R233, PT ;  /* 0x000000e91800720c */ /* 0x000fe40003f06270 */
[C---:B------:R-:W-:Y:S02]  /*3a20*/  ISETP.GE.AND P4, PT, R3.reuse, R231, PT ;  /* 0x000000e70300720c */ /* 0x040fe40003f86270 */
[C---:B------:R-:W-:Y:S02]  /*3a30*/  ISETP.LT.OR P2, PT, R3.reuse, R229, P2 ;  /* 0x000000e50300720c */ /* 0x040fe40001741670 */
[----:B------:R-:W-:-:S02]  /*3a40*/  ISETP.LT.OR P3, PT, R3, R228, P3 ;  /* 0x000000e40300720c */ /* 0x000fc40001f61670 */
[CC--:B------:R-:W-:Y:S02]  /*3a50*/  ISETP.LT.OR P5, PT, R3.reuse, R227.reuse, P5 ;  /* 0x000000e30300720c */ /* 0x0c0fe40002fa1670 */
[----:B------:R-:W-:Y:S01]  /*3a60*/  ISETP.LT.OR P4, PT, R3, R226, P4 ;  /* 0x000000e20300720c */ /* 0x000fe20002781670 */
[----:B------:R-:W-:Y:S01]  /*3a70*/  VIADD R3, R0, 0x28 ;  /* 0x0000002800037836 */ /* 0x000fe20000000000 */
[----:B------:R-:W-:Y:S02]  /*3a80*/  ISETP.LT.OR P0, PT, R24, R227, P0 ;  /* 0x000000e31800720c */ /* 0x000fe40000701670 */
[----:B------:R-:W-:Y:S02]  /*3a90*/  FSEL R80, R28, -INF , !P1 ;  /* 0xff8000001c507808 */ /* 0x000fe40004800000 */
[----:B------:R-:W-:Y:S02]  /*3aa0*/  FSEL R82, R30, -INF , !P6 ;  /* 0xff8000001e527808 */ /* 0x000fe40007000000 */
[----:B------:R-:W-:-:S02]  /*3ab0*/  FSEL R81, R29, -INF , !P2 ;  /* 0xff8000001d517808 */ /* 0x000fc40005000000 */
[----:B------:R-:W-:Y:S02]  /*3ac0*/  FSEL R83, R31, -INF , !P3 ;  /* 0xff8000001f537808 */ /* 0x000fe40005800000 */
[C---:B------:R-:W-:Y:S01]  /*3ad0*/  HMMA.16816.F32.BF16 R28, R4.reuse, R18, R68 ;  /* 0x00000012041c723c */ /* 0x040fe20000041844 */
[----:B------:R-:W-:Y:S02]  /*3ae0*/  FSEL R145, R37, -INF , !P5 ;  /* 0xff80000025917808 */ /* 0x000fe40006800000 */
[----:B------:R-:W-:Y:S02]  /*3af0*/  FSEL R147, R39, -INF , !P4 ;  /* 0xff80000027937808 */ /* 0x000fe40006000000 */
[----:B------:R-:W-:Y:S01]  /*3b00*/  FSEL R214, R44, -INF , !P0 ;  /* 0xff8000002cd67808 */ /* 0x000fe20004000000 */
[----:B-1----:R-:W-:Y:S01]  /*3b10*/  HMMA.16816.F32.BF16 R36, R4, R22, R64 ;  /* 0x000000160424723c */ /* 0x002fe20000041840 */
[C---:B------:R-:W-:Y:S02]  /*3b20*/  ISETP.GE.AND P3, PT, R16.reuse, R233, PT ;  /* 0x000000e91000720c */ /* 0x040fe40003f66270 */
[----:B------:R-:W-:-:S02]  /*3b30*/  ISETP.GE.AND P5, PT, R16, R231, PT ;  /* 0x000000e71000720c */ /* 0x000fc40003fa6270 */
[C---:B------:R-:W-:Y:S01]  /*3b40*/  ISETP.GE.AND P4, PT, R16.reuse, R232, PT ;  /* 0x000000e81000720c */ /* 0x040fe20003f86270 */
[----:B------:R-:W-:Y:S01]  /*3b50*/  HMMA.16816.F32.BF16 R48, R8, R20, R48 ;  /* 0x000000140830723c */ /* 0x000fe20000041830 */
[----:B------:R-:W-:Y:S02]  /*3b60*/  ISETP.GE.AND P0, PT, R16, R230, PT ;  /* 0x000000e61000720c */ /* 0x000fe40003f06270 */
[C---:B------:R-:W-:Y:S02]  /*3b70*/  ISETP.GE.AND P1, PT, R24.reuse, R231, PT ;  /* 0x000000e71800720c */ /* 0x040fe40003f26270 */
[C---:B------:R-:W-:Y:S02]  /*3b80*/  ISETP.GE.AND P6, PT, R24.reuse, R232, PT ;  /* 0x000000e81800720c */ /* 0x040fe40003fc6270 */
[----:B------:R-:W-:Y:S02]  /*3b90*/  ISETP.GE.AND P2, PT, R24, R230, PT ;  /* 0x000000e61800720c */ /* 0x000fe40003f46270 */
[----:B------:R-:W-:-:S02]  /*3ba0*/  ISETP.LT.OR P3, PT, R16, R227, P3 ;  /* 0x000000e31000720c */ /* 0x000fc40001f61670 */
[C---:B------:R-:W-:Y:S02]  /*3bb0*/  ISETP.LT.OR P5, PT, R16.reuse, R226, P5 ;  /* 0x000000e21000720c */ /* 0x040fe40002fa1670 */
[CC--:B------:R-:W-:Y:S02]  /*3bc0*/  ISETP.LT.OR P4, PT, R16.reuse, R229.reuse, P4 ;  /* 0x000000e51000720c */ /* 0x0c0fe40002781670 */
[----:B------:R-:W-:Y:S02]  /*3bd0*/  ISETP.LT.OR P0, PT, R16, R228, P0 ;  /* 0x000000e41000720c */ /* 0x000fe40000701670 */
[C---:B------:R-:W-:Y:S01]  /*3be0*/  ISETP.LT.OR P1, PT, R24.reuse, R226, P1 ;  /* 0x000000e21800720c */ /* 0x040fe20000f21670 */
[----:B------:R-:W-:Y:S01]  /*3bf0*/  HMMA.16816.F32.BF16 R16, R4, R20, R92 ;  /* 0x000000140410723c */ /* 0x000fe2000004185c */
[C---:B------:R-:W-:Y:S02]  /*3c00*/  ISETP.LT.OR P6, PT, R24.reuse, R229, P6 ;  /* 0x000000e51800720c */ /* 0x040fe400037c1670 */
[----:B------:R-:W-:-:S02]  /*3c10*/  ISETP.LT.OR P2, PT, R24, R228, P2 ;  /* 0x000000e41800720c */ /* 0x000fc40001741670 */
[----:B------:R-:W-:Y:S01]  /*3c20*/  FSEL R219, R46, -INF , !P1 ;  /* 0xff8000002edb7808 */ /* 0x000fe20004800000 */
[----:B------:R-:W-:Y:S01]  /*3c30*/  HMMA.16816.F32.BF16 R24, R12, R142, R116 ;  /* 0x0000008e0c18723c */ /* 0x000fe20000041874 */
[----:B------:R-:W-:Y:S02]  /*3c40*/  FSEL R179, R40, -INF , !P6 ;  /* 0xff80000028b37808 */ /* 0x000fe40007000000 */
[----:B------:R-:W-:Y:S02]  /*3c50*/  FSEL R191, R42, -INF , !P2 ;  /* 0xff8000002abf7808 */ /* 0x000fe40005000000 */
[----:B------:R-:W-:Y:S02]  /*3c60*/  FSEL R213, R45, -INF , !P3 ;  /* 0xff8000002dd57808 */ /* 0x000fe40005800000 */
[----:B------:R-:W-:Y:S01]  /*3c70*/  VIADD R12, R0, 0x29 ;  /* 0x00000029000c7836 */ /* 0x000fe20000000000 */
[C---:B------:R-:W-:Y:S02]  /*3c80*/  ISETP.GE.AND P1, PT, R3.reuse, R233, PT ;  /* 0x000000e90300720c */ /* 0x040fe40003f26270 */
[----:B------:R-:W-:-:S02]  /*3c90*/  ISETP.GE.AND P6, PT, R3, R231, PT ;  /* 0x000000e70300720c */ /* 0x000fc40003fc6270 */
[C---:B------:R-:W-:Y:S02]  /*3ca0*/  ISETP.GE.AND P2, PT, R3.reuse, R232, PT ;  /* 0x000000e80300720c */ /* 0x040fe40003f46270 */
[----:B------:R-:W-:Y:S02]  /*3cb0*/  ISETP.GE.AND P3, PT, R3, R230, PT ;  /* 0x000000e60300720c */ /* 0x000fe40003f66270 */
[----:B------:R-:W-:Y:S02]  /*3cc0*/  FSEL R190, R43, -INF , !P0 ;  /* 0xff8000002bbe7808 */ /* 0x000fe40004000000 */
[----:B------:R-:W-:Y:S02]  /*3cd0*/  ISETP.GE.AND P0, PT, R12, R232, PT ;  /* 0x000000e80c00720c */ /* 0x000fe40003f06270 */
[C---:B------:R-:W-:Y:S02]  /*3ce0*/  ISETP.LT.OR P1, PT, R3.reuse, R227, P1 ;  /* 0x000000e30300720c */ /* 0x040fe40000f21670 */
[----:B------:R-:W-:-:S02]  /*3cf0*/  ISETP.LT.OR P6, PT, R3, R226, P6 ;  /* 0x000000e20300720c */ /* 0x000fc400037c1670 */
[CC--:B------:R-:W-:Y:S01]  /*3d00*/  ISETP.LT.OR P2, PT, R3.reuse, R229.reuse, P2 ;  /* 0x000000e50300720c */ /* 0x0c0fe20001741670 */
[----:B------:R-:W-:Y:S01]  /*3d10*/  HMMA.16816.F32.BF16 R24, R8, R22, R24 ;  /* 0x000000160818723c */ /* 0x000fe20000041818 */
[----:B------:R-:W-:Y:S01]  /*3d20*/  ISETP.LT.OR P3, PT, R3, R228, P3 ;  /* 0x000000e40300720c */ /* 0x000fe20001f61670 */
[----:B------:R-:W-:Y:S01]  /*3d30*/  VIADD R3, R0, 0x30 ;  /* 0x0000003000037836 */ /* 0x000fe20000000000 */
[----:B------:R-:W-:Y:S02]  /*3d40*/  ISETP.LT.OR P0, PT, R12, R229, P0 ;  /* 0x000000e50c00720c */ /* 0x000fe40000701670 */
[----:B------:R-:W-:Y:S02]  /*3d50*/  FSEL R206, R34, -INF , !P6 ;  /* 0xff80000022ce7808 */ /* 0x000fe40007000000 */
        /* <DEDUP_REMOVED lines=8> */
[----:B------:R-:W-:Y:S02]  /*3de0*/  ISETP.GE.AND P3, PT, R3, R232, PT ;  /* 0x000000e80300720c */ /* 0x000fe40003f66270 */
[----:B------:R-:W-:Y:S02]  /*3df0*/  ISETP.GE.AND P5, PT, R12, R233, PT ;  /* 0x000000e90c00720c */ /* 0x000fe40003fa6270 */
[----:B------:R-:W-:Y:S02]  /*3e00*/  FSEL R237, R18, -INF , !P0 ;  /* 0xff80000012ed7808 */ /* 0x000fe40004000000 */
[----:B------:R-:W-:Y:S02]  /*3e10*/  PLOP3.LUT P0, PT, PT, PT, UP0, 0x80, 0x0 ;  /* 0x000000000000781c */ /* 0x000fe40003f0f008 */
[----:B------:R-:W-:Y:S02]  /*3e20*/  FSEL R178, R41, -INF , !P4 ;  /* 0xff80000029b27808 */ /* 0x000fe40006000000 */
[----:B------:R-:W-:-:S02]  /*3e30*/  FSEL R207, R32, -INF , !P1 ;  /* 0xff80000020cf7808 */ /* 0x000fc40004800000 */
[C---:B------:R-:W-:Y:S02]  /*3e40*/  ISETP.LT.OR P6, PT, R3.reuse, R227, P6 ;  /* 0x000000e30300720c */ /* 0x040fe400037c1670 */
[C---:B------:R-:W-:Y:S02]  /*3e50*/  ISETP.LT.OR P2, PT, R3.reuse, R226, P2 ;  /* 0x000000e20300720c */ /* 0x040fe40001741670 */
[----:B------:R-:W-:Y:S01]  /*3e60*/  ISETP.LT.OR P3, PT, R3, R229, P3 ;  /* 0x000000e50300720c */ /* 0x000fe20001f61670 */
[----:B------:R-:W-:Y:S01]  /*3e70*/  VIADD R3, R0, 0x31 ;  /* 0x0000003100037836 */ /* 0x000fe20000000000 */
[C---:B------:R-:W-:Y:S02]  /*3e80*/  ISETP.GE.AND P4, PT, R12.reuse, R231, PT ;  /* 0x000000e70c00720c */ /* 0x040fe40003f86270 */
[C---:B------:R-:W-:Y:S02]  /*3e90*/  ISETP.GE.AND P1, PT, R12.reuse, R230, PT ;  /* 0x000000e60c00720c */ /* 0x040fe40003f26270 */
[----:B------:R-:W-:-:S02]  /*3ea0*/  ISETP.LT.OR P5, PT, R12, R227, P5 ;  /* 0x000000e30c00720c */ /* 0x000fc40002fa1670 */
[C---:B------:R-:W-:Y:S02]  /*3eb0*/  ISETP.LT.OR P4, PT, R12.reuse, R226, P4 ;  /* 0x000000e20c00720c */ /* 0x040fe40002781670 */
[----:B------:R-:W-:Y:S02]  /*3ec0*/  ISETP.LT.OR P1, PT, R12, R228, P1 ;  /* 0x000000e40c00720c */ /* 0x000fe40000f21670 */
[----:B------:R-:W-:Y:S02]  /*3ed0*/  FSEL R204, R33, -INF , !P5 ;  /* 0xff80000021cc7808 */ /* 0x000fe40006800000 */
[----:B------:R-:W-:Y:S02]  /*3ee0*/  FSEL R215, R16, -INF , !P3 ;  /* 0xff80000010d77808 */ /* 0x000fe40005800000 */
[C---:B------:R-:W-:Y:S02]  /*3ef0*/  ISETP.GE.AND P5, PT, R3.reuse, R232, PT ;  /* 0x000000e80300720c */ /* 0x040fe40003fa6270 */
[----:B------:R-:W-:-:S02]  /*3f00*/  ISETP.GE.AND P3, PT, R3, R230, PT ;  /* 0x000000e60300720c */ /* 0x000fc40003f66270 */
[----:B------:R-:W-:Y:S02]  /*3f10*/  FSEL R189, R31, -INF , !P1 ;  /* 0xff8000001fbd7808 */ /* 0x000fe40004800000 */
[----:B------:R-:W-:Y:S02]  /*3f20*/  FSEL R205, R35, -INF , !P4 ;  /* 0xff80000023cd7808 */ /* 0x000fe40006000000 */
[C---:B------:R-:W-:Y:S02]  /*3f30*/  ISETP.GE.AND P1, PT, R3.reuse, R233, PT ;  /* 0x000000e90300720c */ /* 0x040fe40003f26270 */
[C---:B------:R-:W-:Y:S02]  /*3f40*/  ISETP.GE.AND P4, PT, R3.reuse, R231, PT ;  /* 0x000000e70300720c */ /* 0x040fe40003f86270 */
[C---:B------:R-:W-:Y:S02]  /*3f50*/  ISETP.LT.OR P5, PT, R3.reuse, R229, P5 ;  /* 0x000000e50300720c */ /* 0x040fe40002fa1670 */
[----:B------:R-:W-:-:S02]  /*3f60*/  ISETP.LT.OR P3, PT, R3, R228, P3 ;  /* 0x000000e40300720c */ /* 0x000fc40001f61670 */
[C---:B------:R-:W-:Y:S02]  /*3f70*/  ISETP.LT.OR P1, PT, R3.reuse, R227, P1 ;  /* 0x000000e30300720c */ /* 0x040fe40000f21670 */
[----:B------:R-:W-:Y:S02]  /*3f80*/  ISETP.LT.OR P4, PT, R3, R226, P4 ;  /* 0x000000e20300720c */ /* 0x000fe40002781670 */
[----:B------:R-:W-:Y:S02]  /*3f90*/  FSEL R212, R17, -INF , !P5 ;  /* 0xff80000011d47808 */ /* 0x000fe40006800000 */
[----:B------:R-:W-:Y:S01]  /*3fa0*/  FSEL R235, R19, -INF , !P3 ;  /* 0xff80000013eb7808 */ /* 0x000fe20005800000 */
[----:B------:R-:W-:Y:S08]  /*3fb0*/  @!P0 BRA `(.L_x_796) ;  /* 0x0000000000608947 */ /* 0x000ff00003800000 */
[----:B------:R-:W-:-:S04]  /*3fc0*/  UIADD3 UR11, UR39, -0x2, URZ ;  /* 0xfffffffe270b7890 */ /* 0x000fc8000fffe03f */
[----:B------:R-:W-:Y:S02]  /*3fd0*/  USHF.R.S32.HI UR10, URZ, 0x1f, UR11 ;  /* 0x0000001f3f0a7899 */ /* 0x000fe4000801140b */
[----:B------:R-:W-:Y:S01]  /*3fe0*/  UIMAD UR5, UR25, UR11, URZ ;  /* 0x0000000b190572a4 */ /* 0x000fe2000f8e023f */
[----:B------:R-:W-:-:S03]  /*3ff0*/  IMAD.U32 R3, RZ, RZ, UR11 ;  /* 0x0000000bff037e24 */ /* 0x000fc6000f8e00ff */
[----:B------:R-:W-:Y:S01]  /*4000*/  UIMAD UR5, UR10, UR26, UR5 ;  /* 0x0000001a0a0572a4 */ /* 0x000fe2000f8e0205 */
[----:B------:R-:W-:Y:S01]  /*4010*/  IMAD.WIDE.U32 R6, R3, UR26, R156 ;  /* 0x0000001a03067c25 */ /* 0x000fe2000f8e009c */
[----:B------:R-:W-:Y:S01]  /*4020*/  MOV R3, UR15 ;  /* 0x0000000f00037c02 */ /* 0x000fe20008000f00 */
[----:B------:R-:W-:-:S03]  /*4030*/  ULDC.64 UR10, c[0x0][0x218] ;  /* 0x00008600000a7ab9 */ /* 0x000fc60000000a00 */
[----:B------:R-:W-:Y:S01]  /*4040*/  VIADD R5, R7, UR5 ;  /* 0x0000000507057c36 */ /* 0x000fe20008000000 */
[----:B------:R-:W-:Y:S01]  /*4050*/  LEA R4, P3, R6, UR10, 0x1 ;  /* 0x0000000a06047c11 */ /* 0x000fe2000f8608ff */
[----:B------:R-:W-:-:S03]  /*4060*/  IMAD.U32 R7, RZ, RZ, UR14 ;  /* 0x0000000eff077e24 */ /* 0x000fc6000f8e00ff */
        /* <DEDUP_REMOVED lines=13> */
.L_x_796:
[----:B-1----:R-:W-:Y:S01]  /*4140*/  FMNMX.FTZ R4, R54, R55, !PT ;  /* 0x0000003736047209 */ /* 0x002fe20007810000 */
[----:B------:R-:W-:Y:S01]  /*4150*/  VIADD R3, R0, 0x38 ;  /* 0x0000003800037836 */ /* 0x000fe20000000000 */
[----:B------:R-:W-:Y:S01]  /*4160*/  FSEL R239, R48, -INF , !P6 ;  /* 0xff80000030ef7808 */ /* 0x000fe20007000000 */
[----:B------:R-:W-:Y:S01]  /*4170*/  VIADD R15, R0, 0x39 ;  /* 0x00000039000f7836 */ /* 0x000fe20000000000 */
[----:B------:R-:W-:Y:S01]  /*4180*/  FMNMX.FTZ R0, R52, R4, !PT ;  /* 0x0000000434007209 */ /* 0x000fe20007810000 */
[----:B------:R-:W-:Y:S01]  /*4190*/  VIADD R5, R151, 0x4 ;  /* 0x0000000497057836 */ /* 0x000fe20000000000 */
[----:B------:R-:W-:Y:S01]  /*41a0*/  ISETP.GE.AND P3, PT, R3, R232, PT ;  /* 0x000000e80300720c */ /* 0x000fe20003f66270 */
[----:B------:R-:W-:Y:S01]  /*41b0*/  USHF.L.U32 UR5, UR31, 0x1, URZ ;  /* 0x000000011f057899 */ /* 0x000fe2000800063f */
[----:B------:R-:W-:Y:S01]  /*41c0*/  FMNMX.FTZ R0, R53, R0, !PT ;  /* 0x0000000035007209 */ /* 0x000fe20007810000 */
[----:B------:R-:W-:Y:S01]  /*41d0*/  IMAD.WIDE.U32 R132, R5, -0x326172a9, RZ ;  /* 0xcd9e8d5705847825 */ /* 0x000fe200078e00ff */
[----:B------:R-:W-:Y:S01]  /*41e0*/  ISETP.GE.AND P5, PT, R15, R232, PT ;  /* 0x000000e80f00720c */ /* 0x000fe20003fa6270 */
[----:B------:R1:W-:Y:S01]  /*41f0*/  STL [R1+0x48], R5 ;  /* 0x0000480501007387 */ /* 0x0003e20000100800 */
[----:B------:R-:W-:Y:S01]  /*4200*/  FMNMX.FTZ R0, R58, R0, !PT ;  /* 0x000000003a007209 */ /* 0x000fe20007810000 */
[----:B------:R-:W-:Y:S01]  /*4210*/  IMAD.WIDE.U32 R152, R152, -0x2daee0ad, RZ ;  /* 0xd2511f5398987825 */ /* 0x000fe200078e00ff */
[-C--:B------:R-:W-:Y:S01]  /*4220*/  ISETP.LT.OR P3, PT, R3, R229.reuse, P3 ;  /* 0x000000e50300720c */ /* 0x080fe20001f61670 */
[----:B------:R-:W-:Y:S01]  /*4230*/  UIADD3 UR21, UR37, -0x4498517b, URZ ;  /* 0xbb67ae8525157890 */ /* 0x000fe2000fffe03f */
[----:B------:R-:W-:Y:S01]  /*4240*/  ISETP.LT.OR P5, PT, R15, R229, P5 ;  /* 0x000000e50f00720c */ /* 0x000fe20002fa1670 */
[----:B------:R-:W-:Y:S01]  /*4250*/  UIADD3 UR22, UR36, -0x61c88647, URZ ;  /* 0x9e3779b924167890 */ /* 0x000fe2000fffe03f */
[----:B------:R-:W-:Y:S01]  /*4260*/  FMNMX.FTZ R0, R59, R0, !PT ;  /* 0x000000003b007209 */ /* 0x000fe20007810000 */
[----:B------:R-:W-:Y:S01]  /*4270*/  IMAD.WIDE.U32 R248, R151, -0x326172a9, RZ ;  /* 0xcd9e8d5797f87825 */ /* 0x000fe200078e00ff */
[----:B------:R-:W-:Y:S01]  /*4280*/  FSEL R208, R36, -INF , !P3 ;  /* 0xff80000024d07808 */ /* 0x000fe20005800000 */
[----:B------:R-:W-:Y:S01]  /*4290*/  UIADD3 UR20, UR36, 0x3c6ef372, URZ ;  /* 0x3c6ef37224147890 */ /* 0x000fe2000fffe03f */
[----:B------:R-:W-:Y:S01]  /*42a0*/  FSEL R211, R37, -INF , !P5 ;  /* 0xff80000025d37808 */ /* 0x000fe20006800000 */
[----:B------:R-:W-:Y:S01]  /*42b0*/  UIADD3 UR19, UR37, 0x76cf5d0a, URZ ;  /* 0x76cf5d0a25137890 */ /* 0x000fe2000fffe03f */
[C---:B------:R-:W-:Y:S01]  /*42c0*/  ISETP.GE.AND P6, PT, R3.reuse, R233, PT ;  /* 0x000000e90300720c */ /* 0x040fe20003fc6270 */
[----:B------:R-:W-:Y:S01]  /*42d0*/  UIADD3 UR17, UR37, 0x32370b8f, URZ ;  /* 0x32370b8f25117890 */ /* 0x000fe2000fffe03f */
[C---:B------:R-:W-:Y:S01]  /*42e0*/  ISETP.GE.AND P3, PT, R3.reuse, R231, PT ;  /* 0x000000e70300720c */ /* 0x040fe20003f66270 */
[----:B------:R-:W-:Y:S01]  /*42f0*/  UIADD3 UR18, UR36, -0x255992d5, URZ ;  /* 0xdaa66d2b24127890 */ /* 0x000fe2000fffe03f */
[C---:B------:R-:W-:Y:S01]  /*4300*/  ISETP.GE.AND P5, PT, R3.reuse, R230, PT ;  /* 0x000000e60300720c */ /* 0x040fe20003fa6270 */
[----:B------:R-:W-:Y:S01]  /*4310*/  UIADD3 UR16, UR36, 0x78dde6e4, URZ ;  /* 0x78dde6e424107890 */ /* 0x000fe2000fffe03f */
[----:B------:R-:W-:Y:S01]  /*4320*/  FMNMX.FTZ R0, R80, R0, !PT ;  /* 0x0000000050007209 */ /* 0x000fe20007810000 */
[----:B------:R-:W-:Y:S01]  /*4330*/  UIADD3 UR15, UR37, -0x126145ec, URZ ;  /* 0xed9eba14250f7890 */ /* 0x000fe2000fffe03f */
[C---:B------:R-:W-:Y:S01]  /*4340*/  ISETP.LT.OR P6, PT, R3.reuse, R227, P6 ;  /* 0x000000e30300720c */ /* 0x040fe200037c1670 */
[----:B------:R-:W-:Y:S01]  /*4350*/  UIADD3 UR13, UR37, -0x56f99767, URZ ;  /* 0xa9066899250d7890 */ /* 0x000fe2000fffe03f */
[C---:B------:R-:W-:Y:S01]  /*4360*/  ISETP.LT.OR P3, PT, R3.reuse, R226, P3 ;  /* 0x000000e20300720c */ /* 0x040fe20001f61670 */
[----:B------:R-:W-:Y:S01]  /*4370*/  UIADD3 UR14, UR36, 0x1715609d, URZ ;  /* 0x1715609d240e7890 */ /* 0x000fe2000fffe03f */
[----:B------:R-:W-:Y:S01]  /*4380*/  ISETP.LT.OR P5, PT, R3, R228, P5 ;  /* 0x000000e40300720c */ /* 0x000fe20002fa1670 */
[----:B-1----:R-:W-:Y:S01]  /*4390*/  IMAD.U32 R5, RZ, RZ, UR5 ;  /* 0x00000005ff057e24 */ /* 0x002fe2000f8e00ff */
[----:B------:R-:W-:Y:S01]  /*43a0*/  LOP3.LUT R11, R150, UR36, RZ, 0x3c, !PT ;  /* 0x00000024960b7c12 */ /* 0x000fe2000f8e3cff */
[----:B------:R-:W-:Y:S01]  /*43b0*/  UIADD3 UR23, UR36, -0x4ab325aa, URZ ;  /* 0xb54cda5624177890 */ /* 0x000fe2000fffe03f */
[----:B------:R-:W-:Y:S01]  /*43c0*/  FMNMX.FTZ R3, R81, R0, !PT ;  /* 0x0000000051037209 */ /* 0x000fe20007810000 */
[----:B------:R-:W-:Y:S01]  /*43d0*/  ULDC UR40, c[0x0][0x2ec] ;  /* 0x0000bb0000287ab9 */ /* 0x000fe20000000800 */
[----:B------:R-:W-:Y:S01]  /*43e0*/  FMNMX.FTZ R0, R61, R60, !PT ;  /* 0x0000003c3d007209 */ /* 0x000fe20007810000 */
[----:B------:R1:W-:Y:S01]  /*43f0*/  STL [R1+0x20], R11 ;  /* 0x0000200b01007387 */ /* 0x0003e20000100800 */
[----:B------:R-:W-:Y:S01]  /*4400*/  LOP3.LUT R4, R133, R11, RZ, 0x3c, !PT ;  /* 0x0000000b85047212 */ /* 0x000fe200078e3cff */
[----:B------:R-:W2:Y:S01]  /*4410*/  LDC.U8 R18, c[0x0][0x388] ;  /* 0x0000e200ff127b82 */ /* 0x000ea20000000000 */
[----:B------:R-:W-:Y:S01]  /*4420*/  FMNMX.FTZ R3, R179, R3, !PT ;  /* 0x00000003b3037209 */ /* 0x000fe20007810000 */
[----:B------:R-:W-:Y:S01]  /*4430*/  UIADD3 UR32, UR37, 0x646e171e, URZ ;  /* 0x646e171e25207890 */ /* 0x000fe2000fffe03f */
[----:B------:R-:W-:Y:S01]  /*4440*/  FMNMX.FTZ R0, R56, R0, !PT ;  /* 0x0000000038007209 */ /* 0x000fe20007810000 */
[----:B------:R-:W-:Y:S01]  /*4450*/  IMAD.WIDE.U32 R106, R4, -0x2daee0ad, RZ ;  /* 0xd2511f53046a7825 */ /* 0x000fe200078e00ff */
[----:B------:R-:W-:Y:S01]  /*4460*/  FMNMX.FTZ R3, R178, R3, !PT ;  /* 0x00000003b2037209 */ /* 0x000fe20007810000 */
[----:B------:R-:W-:Y:S01]  /*4470*/  UIADD3 UR5, UR5, 0x1, URZ ;  /* 0x0000000105057890 */ /* 0x000fe2000fffe03f */
[----:B------:R-:W-:-:S02]  /*4480*/  FMNMX.FTZ R4, R57, R0, !PT ;  /* 0x0000000039047209 */ /* 0x000fc40007810000 */
[----:B------:R-:W-:Y:S02]  /*4490*/  FMNMX.FTZ R3, R176, R3, !PT ;  /* 0x00000003b0037209 */ /* 0x000fe40007810000 */
[----:B------:R-:W-:Y:S02]  /*44a0*/  LOP3.LUT R0, R153, UR37, R5, 0x96, !PT ;  /* 0x0000002599007c12 */ /* 0x000fe4000f8e9605 */
[----:B------:R-:W-:Y:S02]  /*44b0*/  FMNMX.FTZ R4, R88, R4, !PT ;  /* 0x0000000458047209 */ /* 0x000fe40007810000 */
[----:B------:R-:W-:Y:S01]  /*44c0*/  FMNMX.FTZ R3, R177, R3, !PT ;  /* 0x00000003b1037209 */ /* 0x000fe20007810000 */
[----:B------:R-:W-:Y:S01]  /*44d0*/  IMAD.WIDE.U32 R6, R0, -0x326172a9, RZ ;  /* 0xcd9e8d5700067825 */ /* 0x000fe200078e00ff */
[----:B------:R-:W-:Y:S02]  /*44e0*/  FMNMX.FTZ R0, R89, R4, !PT ;  /* 0x0000000459007209 */ /* 0x000fe40007810000 */
[----:B------:R-:W-:-:S02]  /*44f0*/  FMNMX.FTZ R3, R215, R3, !PT ;  /* 0x00000003d7037209 */ /* 0x000fc40007810000 */
[----:B------:R-:W-:Y:S02]  /*4500*/  FMNMX.FTZ R4, R82, R0, !PT ;  /* 0x0000000052047209 */ /* 0x000fe40007810000 */
        /* <DEDUP_REMOVED lines=14> */
[----:B------:R-:W-:Y:S02]  /*45f0*/  FMNMX.FTZ R0, R188, R0, !PT ;  /* 0x00000000bc007209 */ /* 0x000fe40007810000 */
[----:B------:R-:W-:Y:S01]  /*4600*/  LOP3.LUT R5, R5, UR19, R106, 0x96, !PT ;  /* 0x0000001305057c12 */ /* 0x000fe2000f8e966a */
[----:B------:R-:W-:Y:S01]  /*4610*/  IMAD.WIDE.U32 R8, R9, -0x2daee0ad, RZ ;  /* 0xd2511f5309087825 */ /* 0x000fe200078e00ff */
[----:B------:R-:W-:-:S02]  /*4620*/  FMNMX.FTZ R0, R189, R0, !PT ;  /* 0x00000000bd007209 */ /* 0x000fc40007810000 */
[----:B------:R-:W-:Y:S02]  /*4630*/  LOP3.LUT R3, R135, UR21, R152, 0x96, !PT ;  /* 0x0000001587037c12 */ /* 0x000fe4000f8e9698 */
[----:B------:R-:W-:Y:S02]  /*4640*/  FSEL R209, R38, -INF , !P5 ;  /* 0xff80000026d17808 */ /* 0x000fe40006800000 */
[----:B------:R-:W-:Y:S01]  /*4650*/  ISETP.GE.AND P5, PT, R15, R230, PT ;  /* 0x000000e60f00720c */ /* 0x000fe20003fa6270 */
[----:B------:R-:W-:Y:S01]  /*4660*/  IMAD.WIDE.U32 R98, R3, -0x326172a9, RZ ;  /* 0xcd9e8d5703627825 */ /* 0x000fe200078e00ff */
[----:B------:R-:W-:Y:S02]  /*4670*/  FMNMX.FTZ R0, R237, R0, !PT ;  /* 0x00000000ed007209 */ /* 0x000fe40007810000 */
[----:B------:R-:W-:Y:S01]  /*4680*/  LOP3.LUT R10, R9, UR17, R4, 0x96, !PT ;  /* 0x00000011090a7c12 */ /* 0x000fe2000f8e9604 */
[----:B------:R-:W-:Y:S01]  /*4690*/  IMAD.WIDE.U32 R4, R5, -0x326172a9, RZ ;  /* 0xcd9e8d5705047825 */ /* 0x000fe200078e00ff */
[----:B------:R-:W-:-:S02]  /*46a0*/  ISETP.LT.OR P5, PT, R15, R228, P5 ;  /* 0x000000e40f00720c */ /* 0x000fc40002fa1670 */
[----:B------:R-:W-:Y:S01]  /*46b0*/  FMNMX.FTZ R0, R235, R0, !PT ;  /* 0x00000000eb007209 */ /* 0x000fe20007810000 */
[----:B-1----:R-:W-:Y:S01]  /*46c0*/  IMAD.WIDE.U32 R10, R10, -0x326172a9, RZ ;  /* 0xcd9e8d570a0a7825 */ /* 0x002fe200078e00ff */
[----:B------:R-:W-:Y:S02]  /*46d0*/  LOP3.LUT R7, R7, UR22, R248, 0x96, !PT ;  /* 0x0000001607077c12 */ /* 0x000fe4000f8e96f8 */
[----:B------:R-:W-:Y:S02]  /*46e0*/  LOP3.LUT R9, R99, UR20, R6, 0x96, !PT ;  /* 0x0000001463097c12 */ /* 0x000fe4000f8e9606 */
[----:B------:R-:W-:Y:S01]  /*46f0*/  LOP3.LUT R3, R5, UR18, R22, 0x96, !PT ;  /* 0x0000001205037c12 */ /* 0x000fe2000f8e9616 */
[----:B------:R-:W-:Y:S01]  /*4700*/  IMAD.WIDE.U32 R6, R7, -0x2daee0ad, RZ ;  /* 0xd2511f5307067825 */ /* 0x000fe200078e00ff */
[----:B------:R-:W-:Y:S02]  /*4710*/  FSEL R210, R39, -INF , !P5 ;  /* 0xff80000027d27808 */ /* 0x000fe40006800000 */
[----:B------:R-:W-:Y:S01]  /*4720*/  FMNMX.FTZ R5, R209, R0, !PT ;  /* 0x00000000d1057209 */ /* 0x000fe20007810000 */
[----:B------:R-:W-:Y:S01]  /*4730*/  IMAD.WIDE.U32 R96, R9, -0x2daee0ad, RZ ;  /* 0xd2511f5309607825 */ /* 0x000fe200078e00ff */
[----:B------:R-:W-:-:S02]  /*4740*/  LOP3.LUT R0, R11, UR16, R4, 0x96, !PT ;  /* 0x000000100b007c12 */ /* 0x000fc4000f8e9604 */
[----:B------:R-:W-:Y:S01]  /*4750*/  FMNMX.FTZ R13, R210, R5, !PT ;  /* 0x00000005d20d7209 */ /* 0x000fe20007810000 */
[----:B------:R-:W-:Y:S01]  /*4760*/  IMAD.WIDE.U32 R4, R3, -0x2daee0ad, RZ ;  /* 0xd2511f5303047825 */ /* 0x000fe200078e00ff */
[----:B---3--:R-:W-:Y:S02]  /*4770*/  FMNMX.FTZ R11, R12, R14, !PT ;  /* 0x0000000e0c0b7209 */ /* 0x008fe40007810000 */
[----:B------:R-:W-:Y:S01]  /*4780*/  LOP3.LUT R7, R7, UR19, R134, 0x96, !PT ;  /* 0x0000001307077c12 */ /* 0x000fe2000f8e9686 */
[----:B------:R-:W-:Y:S01]  /*4790*/  IMAD.WIDE.U32 R20, R0, -0x2daee0ad, RZ ;  /* 0xd2511f5300147825 */ /* 0x000fe200078e00ff */
[----:B------:R-:W-:Y:S01]  /*47a0*/  LOP3.LUT R6, R97, UR17, R6, 0x96, !PT ;  /* 0x0000001161067c12 */ /* 0x000fe2000f8e9606 */
[----:B------:R-:W1:Y:S01]  /*47b0*/  SHFL.BFLY PT, R14, R11, 0x1, 0x1f ;  /* 0x0c201f000b0e7f89 */ /* 0x000e6200000e0000 */
[----:B------:R-:W-:Y:S01]  /*47c0*/  LOP3.LUT R3, R5, UR15, R8, 0x96, !PT ;  /* 0x0000000f05037c12 */ /* 0x000fe2000f8e9608 */
[----:B------:R-:W-:Y:S01]  /*47d0*/  IMAD.WIDE.U32 R8, R7, -0x326172a9, RZ ;  /* 0xcd9e8d5707087825 */ /* 0x000fe200078e00ff */
[----:B------:R-:W-:Y:S01]  /*47e0*/  LOP3.LUT R0, R21, UR13, R4, 0x96, !PT ;  /* 0x0000000d15007c12 */ /* 0x000fe2000f8e9604 */
[----:B------:R-:W3:Y:S01]  /*47f0*/  SHFL.BFLY PT, R12, R13, 0x2, 0x1f ;  /* 0x0c401f000d0c7f89 */ /* 0x000ee200000e0000 */
[----:B------:R-:W-:Y:S01]  /*4800*/  FSEL R107, R49, -INF , !P1 ;  /* 0xff800000316b7808 */ /* 0x000fe20004800000 */
[----:B------:R-:W-:Y:S01]  /*4810*/  IMAD.WIDE.U32 R100, R6, -0x326172a9, RZ ;  /* 0xcd9e8d5706647825 */ /* 0x000fe200078e00ff */
[----:B------:R-:W-:-:S02]  /*4820*/  LOP3.LUT R19, R9, UR18, R98, 0x96, !PT ;  /* 0x0000001209137c12 */ /* 0x000fc4000f8e9662 */
[----:B------:R-:W-:Y:S01]  /*4830*/  ISETP.GE.AND P5, PT, R15, R233, PT ;  /* 0x000000e90f00720c */ /* 0x000fe20003fa6270 */
[----:B------:R-:W-:Y:S01]  /*4840*/  IMAD.WIDE.U32 R6, R3, -0x326172a9, RZ ;  /* 0xcd9e8d5703067825 */ /* 0x000fe200078e00ff */
[----:B------:R-:W-:Y:S02]  /*4850*/  LOP3.LUT R21, R101, UR16, R8, 0x96, !PT ;  /* 0x0000001065157c12 */ /* 0x000fe4000f8e9608 */
[----:B------:R-:W-:Y:S01]  /*4860*/  FSEL R238, R50, -INF , !P2 ;  /* 0xff80000032ee7808 */ /* 0x000fe20005000000 */
[----:B------:R-:W-:Y:S01]  /*4870*/  IMAD.WIDE.U32 R4, R0, -0x326172a9, RZ ;  /* 0xcd9e8d5700047825 */ /* 0x000fe200078e00ff */
[----:B------:R-:W-:Y:S02]  /*4880*/  LOP3.LUT R17, R7, UR14, R10, 0x96, !PT ;  /* 0x0000000e07117c12 */ /* 0x000fe4000f8e960a */
[----:B------:R-:W-:Y:S01]  /*4890*/  FMNMX.FTZ R7, R90, R91, !PT ;  /* 0x0000005b5a077209 */ /* 0x000fe20007810000 */
[----:B------:R-:W-:Y:S01]  /*48a0*/  IMAD.IADD R0, R148, 0x1, R146 ;  /* 0x0000000194007824 */ /* 0x000fe200078e0292 */
[----:B------:R-:W-:Y:S01]  /*48b0*/  LOP3.LUT R3, R5, UR23, R6, 0x96, !PT ;  /* 0x0000001705037c12 */ /* 0x000fe2000f8e9606 */
[----:B--2---:R-:W-:Y:S01]  /*48c0*/  IMAD R97, R18, 0x10000, R18 ;  /* 0x0001000012617824 */ /* 0x004fe200078e0212 */
[----:B------:R-:W-:-:S02]  /*48d0*/  FMNMX.FTZ R6, R139, R144, !PT ;  /* 0x000000908b067209 */ /* 0x000fc40007810000 */
[----:B------:R-:W-:Y:S02]  /*48e0*/  FMNMX.FTZ R7, R136, R7, !PT ;  /* 0x0000000788077209 */ /* 0x000fe40007810000 */
[----:B------:R-:W-:Y:S02]  /*48f0*/  FMNMX.FTZ R6, R138, R6, !PT ;  /* 0x000000068a067209 */ /* 0x000fe40007810000 */
[----:B------:R-:W-:Y:S02]  /*4900*/  FMNMX.FTZ R7, R105, R7, !PT ;  /* 0x0000000769077209 */ /* 0x000fe40007810000 */
[----:B------:R-:W-:Y:S02]  /*4910*/  LOP3.LUT R10, R4, 0xffff, RZ, 0xc0, !PT ;  /* 0x0000ffff040a7812 */ /* 0x000fe400078ec0ff */
[----:B------:R-:W-:Y:S02]  /*4920*/  FMNMX.FTZ R5, R137, R6, !PT ;  /* 0x0000000689057209 */ /* 0x000fe40007810000 */
[----:B------:R-:W-:-:S02]  /*4930*/  FMNMX.FTZ R6, R161, R7, !PT ;  /* 0x00000007a1067209 */ /* 0x000fc40007810000 */
[----:B-1----:R-:W-:Y:S02]  /*4940*/  FMNMX.FTZ R102, R11, R14, !PT ;  /* 0x0000000e0b667209 */ /* 0x002fe40007810000 */
[----:B------:R-:W-:Y:S02]  /*4950*/  FMNMX.FTZ R7, R163, R5, !PT ;  /* 0x00000005a3077209 */ /* 0x000fe40007810000 */
[----:B---3--:R-:W-:Y:S02]  /*4960*/  FMNMX.FTZ R8, R13, R12, !PT ;  /* 0x0000000c0d087209 */ /* 0x008fe40007810000 */
[----:B------:R-:W-:Y:S01]  /*4970*/  FMNMX.FTZ R5, R160, R6, !PT ;  /* 0x00000006a0057209 */ /* 0x000fe20007810000 */
[C---:B------:R-:W-:Y:S01]  /*4980*/  FMUL.FTZ R6, R102.reuse, UR40 ;  /* 0x0000002866067c20 */ /* 0x040fe20008410000 */
[----:B------:R-:W-:Y:S01]  /*4990*/  FSETP.NEU.FTZ.AND P1, PT, R102, -INF , PT ;  /* 0xff8000006600780b */ /* 0x000fe20003f3d000 */
[----:B------:R-:W1:Y:S01]  /*49a0*/  SHFL.BFLY PT, R9, R8, 0x1, 0x1f ;  /* 0x0c201f0008097f89 */ /* 0x000e6200000e0000 */
[----:B------:R-:W-:-:S02]  /*49b0*/  FMNMX.FTZ R5, R154, R5, !PT ;  /* 0x000000059a057209 */ /* 0x000fc40007810000 */
[----:B------:R-:W-:Y:S02]  /*49c0*/  LOP3.LUT R14, R4, 0xff, RZ, 0xc0, !PT ;  /* 0x000000ff040e7812 */ /* 0x000fe400078ec0ff */
[--C-:B------:R-:W-:Y:S02]  /*49d0*/  SHF.R.U32.HI R11, RZ, 0x10, R4.reuse ;  /* 0x00000010ff0b7819 */ /* 0x100fe40000011604 */
[----:B------:R-:W-:Y:S02]  /*49e0*/  SHF.R.U32.HI R12, RZ, 0x18, R4 ;  /* 0x00000018ff0c7819 */ /* 0x000fe40000011604 */
[----:B------:R-:W-:Y:S02]  /*49f0*/  FMNMX.FTZ R4, R162, R7, !PT ;  /* 0x00000007a2047209 */ /* 0x000fe40007810000 */
[----:B------:R-:W-:Y:S02]  /*4a00*/  FMNMX.FTZ R5, R145, R5, !PT ;  /* 0x0000000591057209 */ /* 0x000fe40007810000 */
[----:B------:R-:W-:-:S02]  /*4a10*/  FSEL R16, R6, RZ, P1 ;  /* 0x000000ff06107208 */ /* 0x000fc40000800000 */
[----:B------:R-:W-:Y:S02]  /*4a20*/  FMNMX.FTZ R4, R155, R4, !PT ;  /* 0x000000049b047209 */ /* 0x000fe40007810000 */
[----:B------:R-:W-:Y:S01]  /*4a30*/  FMNMX.FTZ R5, R214, R5, !PT ;  /* 0x00000005d6057209 */ /* 0x000fe20007810000 */
[----:B------:R-:W-:Y:S01]  /*4a40*/  FFMA.FTZ R6, R54, UR40, -R16 ;  /* 0x0000002836067c23 */ /* 0x000fe20008010810 */
[----:B------:R-:W-:Y:S02]  /*4a50*/  FMNMX.FTZ R4, R147, R4, !PT ;  /* 0x0000000493047209 */ /* 0x000fe40007810000 */
[----:B------:R-:W-:Y:S01]  /*4a60*/  FMNMX.FTZ R5, R213, R5, !PT ;  /* 0x00000005d5057209 */ /* 0x000fe20007810000 */
[----:B------:R2:W-:Y:S01]  /*4a70*/  MUFU.EX2 R242, R6 ;  /* 0x0000000600f27308 */ /* 0x0005e20000000800 */
[----:B------:R-:W-:Y:S02]  /*4a80*/  FMNMX.FTZ R4, R219, R4, !PT ;  /* 0x00000004db047209 */ /* 0x000fe40007810000 */
[----:B------:R-:W-:-:S02]  /*4a90*/  FMNMX.FTZ R5, R207, R5, !PT ;  /* 0x00000005cf057209 */ /* 0x000fc40007810000 */
[----:B------:R-:W-:Y:S02]  /*4aa0*/  FMNMX.FTZ R4, R217, R4, !PT ;  /* 0x00000004d9047209 */ /* 0x000fe40007810000 */
[----:B-1----:R-:W-:Y:S02]  /*4ab0*/  FMNMX.FTZ R101, R8, R9, !PT ;  /* 0x0000000908657209 */ /* 0x002fe40007810000 */
[C---:B------:R-:W-:Y:S02]  /*4ac0*/  ISETP.LT.OR P5, PT, R15.reuse, R227, P5 ;  /* 0x000000e30f00720c */ /* 0x040fe40002fa1670 */
[----:B------:R-:W-:Y:S02]  /*4ad0*/  FSEL R133, R24, -INF , !P6 ;  /* 0xff80000018857808 */ /* 0x000fe40007000000 */
[----:B------:R-:W-:Y:S02]  /*4ae0*/  ISETP.GE.AND P2, PT, R15, R231, PT ;  /* 0x000000e70f00720c */ /* 0x000fe40003f46270 */
[----:B------:R-:W-:Y:S01]  /*4af0*/  FSETP.NEU.FTZ.AND P1, PT, R101, -INF , PT ;  /* 0xff8000006500780b */ /* 0x000fe20003f3d000 */
[----:B--2---:R-:W-:Y:S01]  /*4b00*/  FFMA.FTZ R6, R55, UR40, -R16 ;  /* 0x0000002837067c23 */ /* 0x004fe20008010810 */
[----:B------:R-:W-:-:S02]  /*4b10*/  FSEL R135, R25, -INF , !P5 ;  /* 0xff80000019877808 */ /* 0x000fc40006800000 */
[----:B------:R-:W-:Y:S01]  /*4b20*/  ISETP.LT.OR P2, PT, R15, R226, P2 ;  /* 0x000000e20f00720c */ /* 0x000fe20001741670 */
[----:B------:R1:W-:Y:S01]  /*4b30*/  MUFU.EX2 R244, R6 ;  /* 0x0000000600f47308 */ /* 0x0003e20000000800 */
[----:B------:R-:W-:Y:S02]  /*4b40*/  FSEL R236, R51, -INF , !P4 ;  /* 0xff80000033ec7808 */ /* 0x000fe40006000000 */
[----:B------:R-:W-:Y:S02]  /*4b50*/  FSEL R216, R26, -INF , !P3 ;  /* 0xff8000001ad87808 */ /* 0x000fe40005800000 */
[----:B------:R-:W-:Y:S02]  /*4b60*/  FSEL R218, R27, -INF , !P2 ;  /* 0xff8000001bda7808 */ /* 0x000fe40005000000 */
[----:B------:R-:W-:Y:S02]  /*4b70*/  LEA R220, R0, UR4, 0x1 ;  /* 0x0000000400dc7c11 */ /* 0x000fe4000f8e08ff */
[----:B------:R-:W-:-:S02]  /*4b80*/  LOP3.LUT R0, R3, 0xffff, RZ, 0xc0, !PT ;  /* 0x0000ffff03007812 */ /* 0x000fc400078ec0ff */
[----:B------:R-:W-:Y:S01]  /*4b90*/  LOP3.LUT R9, R3, 0xff, RZ, 0xc0, !PT ;  /* 0x000000ff03097812 */ /* 0x000fe200078ec0ff */
[----:B------:R-:W-:Y:S01]  /*4ba0*/  IMAD R222, R2, 0x2, R220 ;  /* 0x0000000202de7824 */ /* 0x000fe200078e02dc */
[----:B------:R-:W-:Y:S01]  /*4bb0*/  SHF.R.U32.HI R0, RZ, 0x8, R0 ;  /* 0x00000008ff007819 */ /* 0x000fe20000011600 */
[----:B------:R-:W-:Y:S01]  /*4bc0*/  LDSM.16.MT88.4 R76, [R220+0x9000] ;  /* 0x00900000dc4c783b */ /* 0x000fe20000004200 */
[----:B-1----:R-:W-:-:S03]  /*4bd0*/  FMNMX.FTZ R6, R204, R5, !PT ;  /* 0x00000005cc067209 */ /* 0x002fc60007810000 */
        /* <DEDUP_REMOVED lines=12> */
[----:B------:R-:W-:Y:S01]  /*4ca0*/  FMNMX.FTZ R8, R236, R8, !PT ;  /* 0x00000008ec087209 */ /* 0x000fe20007810000 */
[----:B------:R2:W3:Y:S01]  /*4cb0*/  MUFU.EX2 R241, R5 ;  /* 0x0000000500f17308 */ /* 0x0004e20000000800 */
[----:B------:R-:W-:Y:S01]  /*4cc0*/  PRMT R9, R9, 0x5410, R0 ;  /* 0x0000541009097816 */ /* 0x000fe20000000000 */
[----:B------:R-:W-:Y:S01]  /*4cd0*/  LDSM.16.MT88.4 R120, [R222+0xa400] ;  /* 0x00a40000de78783b */ /* 0x000fe20000004200 */
[----:B------:R-:W-:-:S03]  /*4ce0*/  FMNMX.FTZ R8, R216, R8, !PT ;  /* 0x00000008d8087209 */ /* 0x000fc60007810000 */
[----:B------:R-:W-:Y:S01]  /*4cf0*/  LDSM.16.MT88.4 R112, [R220+0xa400] ;  /* 0x00a40000dc70783b */ /* 0x000fe20000004200 */
[----:B------:R-:W-:Y:S01]  /*4d00*/  FMNMX.FTZ R8, R218, R8, !PT ;  /* 0x00000008da087209 */ /* 0x000fe20007810000 */
[----:B-1----:R-:W-:Y:S02]  /*4d10*/  FMUL.FTZ R4, R101, UR40 ;  /* 0x0000002865047c20 */ /* 0x002fe40008410000 */
[----:B------:R-:W-:Y:S03]  /*4d20*/  LDSM.16.MT88.4 R116, [R222+0x9400] ;  /* 0x00940000de74783b */ /* 0x000fe60000004200 */
[----:B------:R-:W-:Y:S01]  /*4d30*/  FSEL R15, R4, RZ, P1 ;  /* 0x000000ff040f7208 */ /* 0x000fe20000800000 */
[----:B------:R-:W-:Y:S01]  /*4d40*/  LDSM.16.MT88.4 R124, [R220+0xb400] ;  /* 0x00b40000dc7c783b */ /* 0x000fe20000004200 */
[----:B------:R-:W-:Y:S02]  /*4d50*/  FMNMX.FTZ R4, R135, R6, !PT ;  /* 0x0000000687047209 */ /* 0x000fe40007810000 */
[----:B--2---:R-:W-:Y:S01]  /*4d60*/  LOP3.LUT R5, R11, 0xff, RZ, 0xc0, !PT ;  /* 0x000000ff0b057812 */ /* 0x004fe200078ec0ff */
[--C-:B------:R-:W-:Y:S01]  /*4d70*/  FFMA.FTZ R7, R56, UR40, -R15.reuse ;  /* 0x0000002838077c23 */ /* 0x100fe2000801080f */
[----:B------:R-:W-:Y:S01]  /*4d80*/  SHF.R.U32.HI R6, RZ, 0x8, R10 ;  /* 0x00000008ff067819 */ /* 0x000fe2000001160a */
[----:B------:R-:W1:Y:S01]  /*4d90*/  SHFL.BFLY PT, R13, R4, 0x2, 0x1f ;  /* 0x0c401f00040d7f89 */ /* 0x000e6200000e0000 */
[----:B------:R-:W-:Y:S01]  /*4da0*/  PRMT R10, R5, 0x5410, R12 ;  /* 0x00005410050a7816 */ /* 0x000fe2000000000c */
[--C-:B------:R-:W-:Y:S01]  /*4db0*/  FFMA.FTZ R5, R57, UR40, -R15.reuse ;  /* 0x0000002839057c23 */ /* 0x100fe2000801080f */
[----:B------:R2:W-:Y:S01]  /*4dc0*/  MUFU.EX2 R143, R7 ;  /* 0x00000007008f7308 */ /* 0x0005e20000000800 */
[----:B------:R-:W4:Y:S01]  /*4dd0*/  SHFL.BFLY PT, R12, R8, 0x2, 0x1f ;  /* 0x0c401f00080c7f89 */ /* 0x000f2200000e0000 */
[----:B------:R-:W-:Y:S01]  /*4de0*/  PRMT R11, R14, 0x5410, R6 ;  /* 0x000054100e0b7816 */ /* 0x000fe20000000006 */
[--C-:B------:R-:W-:Y:S01]  /*4df0*/  FFMA.FTZ R0, R60, UR40, -R15.reuse ;  /* 0x000000283c007c23 */ /* 0x100fe2000801080f */
[----:B------:R-:W-:Y:S01]  /*4e00*/  FFMA.FTZ R6, R61, UR40, -R15 ;  /* 0x000000283d067c23 */ /* 0x000fe2000801080f */
[----:B---3--:R-:W-:Y:S01]  /*4e10*/  F2FP.BF16.F32.PACK_AB R2, R241, R250 ;  /* 0x000000faf102723e */ /* 0x008fe200000010ff */
[----:B------:R-:W-:Y:S02]  /*4e20*/  LDSM.16.MT88.4 R60, [R222+0xa000] ;  /* 0x00a00000de3c783b */ /* 0x000fe40000004200 */
[----:B------:R3:W5:Y:S02]  /*4e30*/  MUFU.EX2 R240, R5 ;  /* 0x0000000500f07308 */ /* 0x0007640000000800 */
[----:B------:R-:W-:Y:S04]  /*4e40*/  LDSM.16.MT88.4 R128, [R222+0xb400] ;  /* 0x00b40000de80783b */ /* 0x000fe80000004200 */
[----:B------:R-:W-:Y:S02]  /*4e50*/  LDSM.16.MT88.4 R108, [R220+0x9400] ;  /* 0x00940000dc6c783b */ /* 0x000fe40000004200 */
[----:B------:R5:W-:Y:S01]  /*4e60*/  MUFU.EX2 R245, R0 ;  /* 0x0000000000f57308 */ /* 0x000be20000000800 */
[----:B--2---:R-:W-:-:S02]  /*4e70*/  SHF.R.U32.HI R7, RZ, 0x18, R3 ;  /* 0x00000018ff077819 */ /* 0x004fc40000011603 */
[----:B-1----:R-:W-:Y:S01]  /*4e80*/  FMNMX.FTZ R13, R4, R13, !PT ;  /* 0x0000000d040d7209 */ /* 0x002fe20007810000 */
[----:B------:R-:W-:-:S04]  /*4e90*/  FFMA.FTZ R4, R58, UR40, -R16 ;  /* 0x000000283a047c23 */ /* 0x000fc80008010810 */
[----:B------:R1:W2:Y:S01]  /*4ea0*/  MUFU.EX2 R140, R6 ;  /* 0x00000006008c7308 */ /* 0x0002a20000000800 */
[----:B---3--:R-:W-:Y:S02]  /*4eb0*/  SHF.R.U32.HI R5, RZ, 0x10, R3 ;  /* 0x00000010ff057819 */ /* 0x008fe40000011603 */
[----:B----4-:R-:W-:Y:S02]  /*4ec0*/  FMNMX.FTZ R12, R8, R12, !PT ;  /* 0x0000000c080c7209 */ /* 0x010fe40007810000 */
[----:B------:R-:W-:-:S03]  /*4ed0*/  LOP3.LUT R3, R5, 0xff, RZ, 0xc0, !PT ;  /* 0x000000ff05037812 */ /* 0x000fc600078ec0ff */
[----:B------:R3:W-:Y:S01]  /*4ee0*/  MUFU.EX2 R252, R4 ;  /* 0x0000000400fc7308 */ /* 0x0007e20000000800 */
[----:B------:R-:W-:Y:S01]  /*4ef0*/  PRMT R5, R3, 0x5410, R7 ;  /* 0x0000541003057816 */ /* 0x000fe20000000007 */
[----:B------:R-:W4:Y:S01]  /*4f00*/  SHFL.BFLY PT, R18, R12, 0x1, 0x1f ;  /* 0x0c201f000c127f89 */ /* 0x000f2200000e0000 */
[--C-:B-----5:R-:W-:Y:S02]  /*4f10*/  HSET2.LE.AND R0, R11, R97.reuse, PT ;  /* 0x000000610b007233 */ /* 0x120fe40003803000 */
[--C-:B------:R-:W-:Y:S02]  /*4f20*/  HSET2.LE.AND R3, R10, R97.reuse, PT ;  /* 0x000000610a037233 */ /* 0x100fe40003803000 */
[----:B------:R-:W-:Y:S02]  /*4f30*/  F2FP.BF16.F32.PACK_AB R7, R240, R143 ;  /* 0x0000008ff007723e */ /* 0x000fe400000010ff */
[----:B-1----:R-:W-:Y:S02]  /*4f40*/  LOP3.LUT R6, R0, R2, RZ, 0xc0, !PT ;  /* 0x0000000200067212 */ /* 0x002fe400078ec0ff */
[----:B------:R-:W-:Y:S01]  /*4f50*/  LOP3.LUT R7, R3, R7, RZ, 0xc0, !PT ;  /* 0x0000000703077212 */ /* 0x000fe200078ec0ff */
[----:B------:R-:W-:Y:S01]  /*4f60*/  FFMA.FTZ R3, R59, UR40, -R16 ;  /* 0x000000283b037c23 */ /* 0x000fe20008010810 */
[--C-:B------:R-:W-:Y:S01]  /*4f70*/  HSET2.LE.AND R0, R9, R97.reuse, PT ;  /* 0x0000006109007233 */ /* 0x100fe20003803000 */
[----:B------:R-:W-:Y:S01]  /*4f80*/  LDSM.16.MT88.4 R56, [R222+0xb000] ;  /* 0x00b00000de38783b */ /* 0x000fe20000004200 */
[----:B------:R-:W-:Y:S01]  /*4f90*/  F2FP.BF16.F32.PACK_AB R2, R244, R242 ;  /* 0x000000f2f402723e */ /* 0x000fe200000010ff */
[----:B------:R1:W5:Y:S01]  /*4fa0*/  MUFU.EX2 R141, R3 ;  /* 0x00000003008d7308 */ /* 0x0003620000000800 */
[----:B------:R-:W-:-:S02]  /*4fb0*/  HSET2.LE.AND R5, R5, R97, PT ;  /* 0x0000006105057233 */ /* 0x000fc40003803000 */
[----:B---3--:R-:W-:Y:S01]  /*4fc0*/  LOP3.LUT R4, R0, R2, RZ, 0xc0, !PT ;  /* 0x0000000200047212 */ /* 0x008fe200078ec0ff */
[----:B------:R-:W-:Y:S01]  /*4fd0*/  FFMA.FTZ R0, R80, UR40, -R16 ;  /* 0x0000002850007c23 */ /* 0x000fe20008010810 */
[----:B--2---:R-:W-:-:S03]  /*4fe0*/  F2FP.BF16.F32.PACK_AB R8, R245, R140 ;  /* 0x0000008cf508723e */ /* 0x004fc600000010ff */
[----:B------:R2:W-:Y:S01]  /*4ff0*/  MUFU.EX2 R150, R0 ;  /* 0x0000000000967308 */ /* 0x0005e20000000800 */
[----:B------:R-:W-:Y:S02]  /*5000*/  LOP3.LUT R5, R5, R8, RZ, 0xc0, !PT ;  /* 0x0000000805057212 */ /* 0x000fe400078ec0ff */
[----:B----4-:R-:W-:-:S05]  /*5010*/  FMNMX.FTZ R103, R12, R18, !PT ;  /* 0x000000120c677209 */ /* 0x010fca0007810000 */
[C---:B------:R-:W-:Y:S01]  /*5020*/  HMMA.16816.F32.BF16 R44, R4.reuse, R60, RZ ;  /* 0x0000003c042c723c */ /* 0x040fe200000418ff */
[----:B-1----:R-:W-:Y:S02]  /*5030*/  IMAD.WIDE.U32 R2, R17, -0x2daee0ad, RZ ;  /* 0xd2511f5311027825 */ /* 0x002fe400078e00ff */
[----:B------:R-:W1:Y:S01]  /*5040*/  SHFL.BFLY PT, R17, R13, 0x1, 0x1f ;  /* 0x0c201f000d117f89 */ /* 0x000e6200000e0000 */
[C---:B------:R-:W-:Y:S02]  /*5050*/  LOP3.LUT R8, R2.reuse, 0xffff, RZ, 0xc0, !PT ;  /* 0x0000ffff02087812 */ /* 0x040fe400078ec0ff */
[C---:B------:R-:W-:Y:S01]  /*5060*/  HMMA.16816.F32.BF16 R84, R4.reuse, R76, RZ ;  /* 0x0000004c0454723c */ /* 0x040fe200000418ff */
[----:B------:R-:W-:Y:S02]  /*5070*/  LOP3.LUT R11, R2, 0xff, RZ, 0xc0, !PT ;  /* 0x000000ff020b7812 */ /* 0x000fe400078ec0ff */
[--C-:B--2---:R-:W-:Y:S02]  /*5080*/  SHF.R.U32.HI R0, RZ, 0x10, R2.reuse ;  /* 0x00000010ff007819 */ /* 0x104fe40000011602 */
[----:B------:R-:W-:Y:S01]  /*5090*/  SHF.R.U32.HI R10, RZ, 0x18, R2 ;  /* 0x00000018ff0a7819 */ /* 0x000fe20000011602 */
[----:B------:R-:W-:Y:S01]  /*50a0*/  FFMA.FTZ R2, R81, UR40, -R16 ;  /* 0x0000002851027c23 */ /* 0x000fe20008010810 */
[----:B------:R-:W-:Y:S01]  /*50b0*/  SHF.R.U32.HI R9, RZ, 0x8, R8 ;  /* 0x00000008ff097819 */ /* 0x000fe20000011608 */
[----:B------:R-:W-:Y:S01]  /*50c0*/  HMMA.16816.F32.BF16 R40, R4, R72, RZ ;  /* 0x000000480428723c */ /* 0x000fe200000418ff */
[----:B------:R-:W-:Y:S01]  /*50d0*/  LOP3.LUT R8, R0, 0xff, RZ, 0xc0, !PT ;  /* 0x000000ff00087812 */ /* 0x000fe200078ec0ff */
[----:B------:R2:W-:Y:S01]  /*50e0*/  MUFU.EX2 R148, R2 ;  /* 0x0000000200947308 */ /* 0x0005e20000000800 */
[----:B------:R-:W-:Y:S01]  /*50f0*/  FFMA.FTZ R0, R88, UR40, -R15 ;  /* 0x0000002858007c23 */ /* 0x000fe2000801080f */
[----:B------:R-:W-:-:S02]  /*5100*/  PRMT R14, R11, 0x5410, R9 ;  /* 0x000054100b0e7816 */ /* 0x000fc40000000009 */
[----:B------:R-:W-:Y:S01]  /*5110*/  PRMT R11, R8, 0x5410, R10 ;  /* 0x00005410080b7816 */ /* 0x000fe2000000000a */
[----:B------:R-:W-:Y:S01]  /*5120*/  FFMA.FTZ R8, R82, UR40, -R15 ;  /* 0x0000002852087c23 */ /* 0x000fe2000801080f */
[----:B------:R-:W-:Y:S02]  /*5130*/  HMMA.16816.F32.BF16 R28, R4, R68, RZ ;  /* 0x00000044041c723c */ /* 0x000fe400000418ff */
[----:B------:R3:W-:Y:S01]  /*5140*/  MUFU.EX2 R246, R0 ;  /* 0x0000000000f67308 */ /* 0x0007e20000000800 */
[----:B-1----:R-:W-:-:S03]  /*5150*/  FMNMX.FTZ R104, R13, R17, !PT ;  /* 0x000000110d687209 */ /* 0x002fc60007810000 */
[----:B------:R-:W-:Y:S01]  /*5160*/  HMMA.16816.F32.BF16 R36, R4, R64, RZ ;  /* 0x000000400424723c */ /* 0x000fe200000418ff */
[----:B------:R-:W-:-:S03]  /*5170*/  FSETP.NEU.FTZ.AND P1, PT, R104, -INF , PT ;  /* 0xff8000006800780b */ /* 0x000fc60003f3d000 */
[----:B------:R1:W-:Y:S01]  /*5180*/  MUFU.EX2 R142, R8 ;  /* 0x00000008008e7308 */ /* 0x0003e20000000800 */
[----:B--2---:R-:W-:Y:S01]  /*5190*/  LOP3.LUT R2, R3, UR32, R20, 0x96, !PT ;  /* 0x0000002003027c12 */ /* 0x004fe2000f8e9614 */
[C---:B------:R-:W-:Y:S01]  /*51a0*/  HMMA.16816.F32.BF16 R32, R4.reuse, R56, RZ ;  /* 0x000000380420723c */ /* 0x040fe200000418ff */
[----:B------:R-:W-:Y:S02]  /*51b0*/  IMAD.WIDE.U32 R20, R21, -0x2daee0ad, RZ ;  /* 0xd2511f5315147825 */ /* 0x000fe400078e00ff */
[--C-:B------:R-:W-:Y:S02]  /*51c0*/  SHF.R.U32.HI R9, RZ, 0x18, R2.reuse ;  /* 0x00000018ff097819 */ /* 0x100fe40000011602 */
[C---:B------:R-:W-:Y:S01]  /*51d0*/  LOP3.LUT R3, R2.reuse, 0xffff, RZ, 0xc0, !PT ;  /* 0x0000ffff02037812 */ /* 0x040fe200078ec0ff */
[C---:B------:R-:W-:Y:S01]  /*51e0*/  HMMA.16816.F32.BF16 R48, R4.reuse, R78, RZ ;  /* 0x0000004e0430723c */ /* 0x040fe200000418ff */
[----:B---3--:R-:W-:Y:S02]  /*51f0*/  SHF.R.U32.HI R0, RZ, 0x10, R2 ;  /* 0x00000010ff007819 */ /* 0x008fe40000011602 */
[----:B------:R-:W-:Y:S01]  /*5200*/  LOP3.LUT R10, R2, 0xff, RZ, 0xc0, !PT ;  /* 0x000000ff020a7812 */ /* 0x000fe200078ec0ff */
[----:B------:R-:W-:Y:S01]  /*5210*/  FFMA.FTZ R2, R83, UR40, -R15 ;  /* 0x0000002853027c23 */ /* 0x000fe2000801080f */
[----:B------:R-:W-:Y:S01]  /*5220*/  LOP3.LUT R0, R0, 0xff, RZ, 0xc0, !PT ;  /* 0x000000ff00007812 */ /* 0x000fe200078ec0ff */
[C---:B------:R-:W-:Y:S01]  /*5230*/  HMMA.16816.F32.BF16 R52, R4.reuse, R74, RZ ;  /* 0x0000004a0434723c */ /* 0x040fe200000418ff */
[----:B------:R-:W-:Y:S01]  /*5240*/  SHF.R.U32.HI R3, RZ, 0x8, R3 ;  /* 0x00000008ff037819 */ /* 0x000fe20000011603 */
[----:B------:R2:W3:Y:S01]  /*5250*/  MUFU.EX2 R146, R2 ;  /* 0x0000000200927308 */ /* 0x0004e20000000800 */
[----:B------:R-:W-:Y:S01]  /*5260*/  PRMT R13, R0, 0x5410, R9 ;  /* 0x00005410000d7816 */ /* 0x000fe20000000009 */
[----:B------:R-:W-:Y:S01]  /*5270*/  FMUL.FTZ R0, R104, UR40 ;  /* 0x0000002868007c20 */ /* 0x000fe20008410000 */
[----:B-1----:R-:W-:Y:S01]  /*5280*/  PRMT R8, R10, 0x5410, R3 ;  /* 0x000054100a087816 */ /* 0x002fe20000000003 */
[----:B------:R-:W-:Y:S01]  /*5290*/  HMMA.16816.F32.BF16 R92, R4, R70, RZ ;  /* 0x00000046045c723c */ /* 0x000fe200000418ff */
[----:B-----5:R-:W-:-:S02]  /*52a0*/  F2FP.BF16.F32.PACK_AB R9, R141, R252 ;  /* 0x000000fc8d09723e */ /* 0x020fc400000010ff */
[----:B------:R-:W-:Y:S02]  /*52b0*/  FSEL R12, R0, RZ, P1 ;  /* 0x000000ff000c7208 */ /* 0x000fe40000800000 */
[--C-:B------:R-:W-:Y:S01]  /*52c0*/  HSET2.LE.AND R0, R14, R97.reuse, PT ;  /* 0x000000610e007233 */ /* 0x100fe20003803000 */
[C---:B------:R-:W-:Y:S01]  /*52d0*/  HMMA.16816.F32.BF16 R80, R4.reuse, R66, RZ ;  /* 0x000000420450723c */ /* 0x040fe200000418ff */
[--C-:B------:R-:W-:Y:S02]  /*52e0*/  HSET2.LE.AND R8, R8, R97.reuse, PT ;  /* 0x0000006108087233 */ /* 0x100fe40003803000 */
[----:B------:R-:W-:Y:S02]  /*52f0*/  FSETP.NEU.FTZ.AND P1, PT, R103, -INF , PT ;  /* 0xff8000006700780b */ /* 0x000fe40003f3d000 */
[----:B------:R-:W-:Y:S01]  /*5300*/  HSET2.LE.AND R3, R11, R97, PT ;  /* 0x000000610b037233 */ /* 0x000fe20003803000 */
[----:B------:R-:W-:Y:S01]  /*5310*/  HMMA.16816.F32.BF16 R24, R4, R58, RZ ;  /* 0x0000003a0418723c */ /* 0x000fe200000418ff */
[----:B--2---:R-:W-:Y:S01]  /*5320*/  FFMA.FTZ R2, R89, UR40, -R15 ;  /* 0x0000002859027c23 */ /* 0x004fe2000801080f */
[----:B------:R-:W-:-:S02]  /*5330*/  LOP3.LUT R8, R8, R9, RZ, 0xc0, !PT ;  /* 0x0000000908087212 */ /* 0x000fc400078ec0ff */
[----:B---3--:R-:W-:Y:S01]  /*5340*/  F2FP.BF16.F32.PACK_AB R11, R146, R142 ;  /* 0x0000008e920b723e */ /* 0x008fe200000010ff */
[----:B------:R1:W2:Y:S03]  /*5350*/  MUFU.EX2 R149, R2 ;  /* 0x0000000200957308 */ /* 0x0002a60000000800 */
[----:B------:R-:W-:Y:S01]  /*5360*/  LOP3.LUT R11, R3, R11, RZ, 0xc0, !PT ;  /* 0x0000000b030b7212 */ /* 0x000fe200078ec0ff */
[----:B-1----:R-:W-:-:S04]  /*5370*/  FFMA.FTZ R2, R90, UR40, -R12 ;  /* 0x000000285a027c23 */ /* 0x002fc8000801080c */
[----:B------:R1:W-:Y:S02]  /*5380*/  MUFU.EX2 R151, R2 ;  /* 0x0000000200977308 */ /* 0x0003e40000000800 */
[----:B-1----:R-:W-:-:S04]  /*5390*/  F2FP.BF16.F32.PACK_AB R2, R148, R150 ;  /* 0x000000969402723e */ /* 0x002fc800000010ff */
[----:B------:R-:W-:Y:S01]  /*53a0*/  LOP3.LUT R10, R0, R2, RZ, 0xc0, !PT ;  /* 0x00000002000a7212 */ /* 0x000fe200078ec0ff */
[--C-:B------:R-:W-:Y:S01]  /*53b0*/  FFMA.FTZ R0, R91, UR40, -R12.reuse ;  /* 0x000000285b007c23 */ /* 0x100fe2000801080c */
[----:B--2---:R-:W-:Y:S01]  /*53c0*/  F2FP.BF16.F32.PACK_AB R2, R149, R246 ;  /* 0x000000f69502723e */ /* 0x004fe200000010ff */
[----:B------:R-:W-:Y:S02]  /*53d0*/  HMMA.16816.F32.BF16 R88, R4, R62, RZ ;  /* 0x0000003e0458723c */ /* 0x000fe400000418ff */
[----:B------:R1:W2:Y:S02]  /*53e0*/  MUFU.EX2 R156, R0 ;  /* 0x00000000009c7308 */ /* 0x0002a40000000800 */
[----:B-1----:R-:W-:Y:S01]  /*53f0*/  HSET2.LE.AND R0, R13, R97, PT ;  /* 0x000000610d007233 */ /* 0x002fe20003803000 */
[----:B------:R-:W-:Y:S01]  /*5400*/  FFMA.FTZ R13, R136, UR40, -R12 ;  /* 0x00000028880d7c23 */ /* 0x000fe2000801080c */
[----:B------:R-:W-:-:S04]  /*5410*/  IMAD.MOV.U32 R136, RZ, RZ, R140 ;  /* 0x000000ffff887224 */ /* 0x000fc800078e008c */
[----:B------:R1:W-:Y:S01]  /*5420*/  MUFU.EX2 R247, R13 ;  /* 0x0000000d00f77308 */ /* 0x0003e20000000800 */
[----:B------:R-:W-:Y:S01]  /*5430*/  LOP3.LUT R9, R0, R2, RZ, 0xc0, !PT ;  /* 0x0000000200097212 */ /* 0x000fe200078ec0ff */
[----:B------:R-:W-:Y:S01]  /*5440*/  FFMA.FTZ R0, R105, UR40, -R12 ;  /* 0x0000002869007c23 */ /* 0x000fe2000801080c */
[----:B------:R-:W-:-:S05]  /*5450*/  IMAD.WIDE.U32 R2, R19, -0x2daee0ad, RZ ;  /* 0xd2511f5313027825 */ /* 0x000fca00078e00ff */
[----:B------:R3:W-:Y:S01]  /*5460*/  MUFU.EX2 R243, R0 ;  /* 0x0000000000f37308 */ /* 0x0007e20000000800 */
[----:B------:R-:W-:Y:S01]  /*5470*/  LOP3.LUT R2, R21, UR13, R2, 0x96, !PT ;  /* 0x0000000d15027c12 */ /* 0x000fe2000f8e9602 */
[C---:B------:R-:W-:Y:S01]  /*5480*/  HMMA.16816.F32.BF16 R180, R8.reuse, R120, R44 ;  /* 0x0000007808b4723c */ /* 0x040fe2000004182c */
[----:B------:R-:W-:Y:S01]  /*5490*/  LOP3.LUT R4, R3, UR15, R96, 0x96, !PT ;  /* 0x0000000f03047c12 */ /* 0x000fe2000f8e9660 */
[----:B--2---:R-:W-:Y:S02]  /*54a0*/  IMAD.MOV.U32 R96, RZ, RZ, R156 ;  /* 0x000000ffff607224 */ /* 0x004fe400078e009c */
[----:B------:R-:W-:Y:S02]  /*54b0*/  IMAD.WIDE.U32 R2, R2, -0x326172a9, RZ ;  /* 0xcd9e8d5702027825 */ /* 0x000fe400078e00ff */
[----:B------:R-:W-:Y:S02]  /*54c0*/  HMMA.16816.F32.BF16 R156, R8, R114, R92 ;  /* 0x00000072089c723c */ /* 0x000fe4000004185c */
[----:B-1----:R-:W-:Y:S01]  /*54d0*/  FMUL.FTZ R13, R103, UR40 ;  /* 0x00000028670d7c20 */ /* 0x002fe20008410000 */
[----:B------:R-:W-:Y:S01]  /*54e0*/  IMAD.WIDE.U32 R18, R4, -0x326172a9, RZ ;  /* 0xcd9e8d5704127825 */ /* 0x000fe200078e00ff */
[----:B------:R-:W-:-:S02]  /*54f0*/  LOP3.LUT R4, R2, 0xffff, RZ, 0xc0, !PT ;  /* 0x0000ffff02047812 */ /* 0x000fc400078ec0ff */
[----:B------:R-:W-:Y:S01]  /*5500*/  LOP3.LUT R7, R2, 0xff, RZ, 0xc0, !PT ;  /* 0x000000ff02077812 */ /* 0x000fe200078ec0ff */
[C---:B------:R-:W-:Y:S01]  /*5510*/  HMMA.16816.F32.BF16 R196, R8.reuse, R116, R40 ;  /* 0x0000007408c4723c */ /* 0x040fe20000041828 */
[----:B------:R-:W-:Y:S01]  /*5520*/  FSEL R13, R13, RZ, P1 ;  /* 0x000000ff0d0d7208 */ /* 0x000fe20000800000 */
[----:B------:R-:W-:Y:S01]  /*5530*/  IMAD.MOV.U32 R46, RZ, RZ, R142 ;  /* 0x000000ffff2e7224 */ /* 0x000fe200078e008e */
[----:B------:R-:W-:Y:S01]  /*5540*/  SHF.R.U32.HI R6, RZ, 0x18, R2 ;  /* 0x00000018ff067819 */ /* 0x000fe20000011602 */
[----:B------:R-:W-:Y:S01]  /*5550*/  IMAD.MOV.U32 R21, RZ, RZ, R252 ;  /* 0x000000ffff157224 */ /* 0x000fe200078e00fc */
[----:B------:R-:W-:Y:S01]  /*5560*/  SHF.R.U32.HI R4, RZ, 0x8, R4 ;  /* 0x00000008ff047819 */ /* 0x000fe20000011604 */
[----:B---3--:R-:W-:Y:S01]  /*5570*/  FFMA.FTZ R0, R139, UR40, -R13 ;  /* 0x000000288b007c23 */ /* 0x008fe2000801080d */
[C---:B------:R-:W-:Y:S01]  /*5580*/  HMMA.16816.F32.BF16 R184, R8.reuse, R112, R28 ;  /* 0x0000007008b8723c */ /* 0x040fe2000004181c */
[----:B------:R-:W-:Y:S01]  /*5590*/  IMAD.MOV.U32 R139, RZ, RZ, R141 ;  /* 0x000000ffff8b7224 */ /* 0x000fe200078e008d */
[----:B------:R-:W-:Y:S01]  /*55a0*/  PRMT R7, R7, 0x5410, R4 ;  /* 0x0000541007077816 */ /* 0x000fe20000000004 */
[----:B------:R1:W2:Y:S03]  /*55b0*/  MUFU.EX2 R5, R0 ;  /* 0x0000000000057308 */ /* 0x0002a60000000800 */
[C---:B------:R-:W-:Y:S06]  /*55c0*/  HMMA.16816.F32.BF16 R192, R8.reuse, R124, R36 ;  /* 0x0000007c08c0723c */ /* 0x040fec0000041824 */
[C---:B------:R-:W-:Y:S06]  /*55d0*/  HMMA.16816.F32.BF16 R172, R8.reuse, R128, R32 ;  /* 0x0000008008ac723c */ /* 0x040fec0000041820 */
[----:B------:R-:W-:Y:S01]  /*55e0*/  HMMA.16816.F32.BF16 R92, R8, R130, R24 ;  /* 0x00000082085c723c */ /* 0x000fe20000041818 */
[----:B-1----:R-:W-:Y:S01]  /*55f0*/  FFMA.FTZ R0, R138, UR40, -R13 ;  /* 0x000000288a007c23 */ /* 0x002fe2000801080d */
[----:B--2---:R-:W-:-:S02]  /*5600*/  IMAD.MOV.U32 R44, RZ, RZ, R5 ;  /* 0x000000ffff2c7224 */ /* 0x004fc400078e0005 */
[----:B------:R-:W-:Y:S01]  /*5610*/  FFMA.FTZ R5, R137, UR40, -R13 ;  /* 0x0000002889057c23 */ /* 0x000fe2000801080d */
[----:B------:R-:W-:Y:S01]  /*5620*/  IMAD.MOV.U32 R137, RZ, RZ, R151 ;  /* 0x000000ffff897224 */ /* 0x000fe200078e0097 */
[----:B------:R1:W-:Y:S01]  /*5630*/  MUFU.EX2 R138, R0 ;  /* 0x00000000008a7308 */ /* 0x0003e20000000800 */
[C---:B------:R-:W-:Y:S06]  /*5640*/  HMMA.16816.F32.BF16 R168, R8.reuse, R110, R48 ;  /* 0x0000006e08a8723c */ /* 0x040fec0000041830 */
[C---:B------:R-:W-:Y:S01]  /*5650*/  HMMA.16816.F32.BF16 R164, R8.reuse, R118, R52 ;  /* 0x0000007608a4723c */ /* 0x040fe20000041834 */
[----:B------:R2:W3:Y:S05]  /*5660*/  MUFU.EX2 R105, R5 ;  /* 0x0000000500697308 */ /* 0x0004ea0000000800 */
[----:B------:R-:W-:Y:S01]  /*5670*/  HMMA.16816.F32.BF16 R200, R8, R108, R84 ;  /* 0x0000006c08c8723c */ /* 0x000fe20000041854 */
[----:B-1----:R-:W-:-:S02]  /*5680*/  SHF.R.U32.HI R0, RZ, 0x10, R2 ;  /* 0x00000010ff007819 */ /* 0x002fc40000011602 */
[----:B------:R-:W-:Y:S01]  /*5690*/  LOP3.LUT R2, R3, UR23, R18, 0x96, !PT ;  /* 0x0000001703027c12 */ /* 0x000fe2000f8e9612 */
[----:B------:R-:W-:Y:S01]  /*56a0*/  FFMA.FTZ R3, R144, UR40, -R13 ;  /* 0x0000002890037c23 */ /* 0x000fe2000801080d */
[----:B------:R-:W-:Y:S02]  /*56b0*/  LOP3.LUT R0, R0, 0xff, RZ, 0xc0, !PT ;  /* 0x000000ff00007812 */ /* 0x000fe400078ec0ff */
[----:B------:R-:W-:Y:S01]  /*56c0*/  IMAD.MOV.U32 R86, RZ, RZ, R150 ;  /* 0x000000ffff567224 */ /* 0x000fe200078e0096 */
[----:B------:R-:W-:Y:S01]  /*56d0*/  LOP3.LUT R14, R2, 0xff, RZ, 0xc0, !PT ;  /* 0x000000ff020e7812 */ /* 0x000fe200078ec0ff */
[----:B------:R1:W4:Y:S01]  /*56e0*/  MUFU.EX2 R144, R3 ;  /* 0x0000000300907308 */ /* 0x0003220000000800 */
[----:B------:R-:W-:Y:S01]  /*56f0*/  PRMT R17, R0, 0x5410, R6 ;  /* 0x0000541000117816 */ /* 0x000fe20000000006 */
[----:B------:R-:W-:Y:S01]  /*5700*/  IMAD.MOV.U32 R85, RZ, RZ, R149 ;  /* 0x000000ffff557224 */ /* 0x000fe200078e0095 */
[----:B------:R-:W-:Y:S01]  /*5710*/  LOP3.LUT R0, R2, 0xffff, RZ, 0xc0, !PT ;  /* 0x0000ffff02007812 */ /* 0x000fe200078ec0ff */
[----:B------:R-:W-:Y:S01]  /*5720*/  IMAD.MOV.U32 R87, RZ, RZ, R148 ;  /* 0x000000ffff577224 */ /* 0x000fe200078e0094 */
[----:B--2---:R-:W-:Y:S01]  /*5730*/  SHF.R.U32.HI R5, RZ, 0x10, R2 ;  /* 0x00000010ff057819 */ /* 0x004fe20000011602 */
[----:B------:R-:W-:Y:S01]  /*5740*/  IMAD.MOV.U32 R84, RZ, RZ, R143 ;  /* 0x000000ffff547224 */ /* 0x000fe200078e008f */
[----:B------:R-:W-:Y:S01]  /*5750*/  SHF.R.U32.HI R6, RZ, 0x8, R0 ;  /* 0x00000008ff067819 */ /* 0x000fe20000011600 */
[C---:B------:R-:W-:Y:S01]  /*5760*/  HMMA.16816.F32.BF16 R148, R8.reuse, R122, R88 ;  /* 0x0000007a0894723c */ /* 0x040fe20000041858 */
[----:B------:R-:W-:Y:S01]  /*5770*/  SHF.R.U32.HI R4, RZ, 0x18, R2 ;  /* 0x00000018ff047819 */ /* 0x000fe20000011602 */
[----:B------:R-:W-:Y:S01]  /*5780*/  IMAD.MOV.U32 R45, RZ, RZ, R84 ;  /* 0x000000ffff2d7224 */ /* 0x000fe200078e0054 */
[----:B------:R-:W-:Y:S01]  /*5790*/  HSET2.LE.AND R0, R7, R97, PT ;  /* 0x0000006107007233 */ /* 0x000fe20003803000 */
[----:B------:R-:W-:Y:S01]  /*57a0*/  IMAD.MOV.U32 R84, RZ, RZ, R248 ;  /* 0x000000ffff547224 */ /* 0x000fe200078e00f8 */
[----:B------:R-:W-:Y:S01]  /*57b0*/  F2FP.BF16.F32.PACK_AB R2, R243, R247 ;  /* 0x000000f7f302723e */ /* 0x000fe200000010ff */
[----:B------:R-:W-:Y:S01]  /*57c0*/  HMMA.16816.F32.BF16 R140, R8, R126, R80 ;  /* 0x0000007e088c723c */ /* 0x000fe20000041850 */
[----:B-1----:R-:W-:-:S02]  /*57d0*/  LOP3.LUT R3, R5, 0xff, RZ, 0xc0, !PT ;  /* 0x000000ff05037812 */ /* 0x002fc400078ec0ff */
[----:B------:R-:W-:Y:S02]  /*57e0*/  PRMT R5, R14, 0x5410, R6 ;  /* 0x000054100e057816 */ /* 0x000fe40000000006 */
[----:B------:R-:W-:Y:S02]  /*57f0*/  PRMT R7, R3, 0x5410, R4 ;  /* 0x0000541003077816 */ /* 0x000fe40000000004 */
[----:B------:R-:W-:Y:S02]  /*5800*/  LOP3.LUT R6, R0, R2, RZ, 0xc0, !PT ;  /* 0x0000000200067212 */ /* 0x000fe400078ec0ff */
[--C-:B------:R-:W-:Y:S01]  /*5810*/  HSET2.LE.AND R0, R17, R97.reuse, PT ;  /* 0x0000006111007233 */ /* 0x100fe20003803000 */
[----:B------:R-:W-:Y:S01]  /*5820*/  IMAD.MOV.U32 R17, RZ, RZ, R86 ;  /* 0x000000ffff117224 */ /* 0x000fe200078e0056 */
[----:B---3--:R-:W-:Y:S01]  /*5830*/  F2FP.BF16.F32.PACK_AB R2, R105, R138 ;  /* 0x0000008a6902723e */ /* 0x008fe200000010ff */
[----:B------:R-:W-:Y:S01]  /*5840*/  IMAD.MOV.U32 R86, RZ, RZ, R250 ;  /* 0x000000ffff567224 */ /* 0x000fe200078e00fa */
[----:B------:R-:W-:-:S02]  /*5850*/  HSET2.LE.AND R3, R5, R97, PT ;  /* 0x0000006105037233 */ /* 0x000fc40003803000 */
[----:B------:R-:W-:Y:S02]  /*5860*/  HSET2.LE.AND R5, R7, R97, PT ;  /* 0x0000006107057233 */ /* 0x000fe40003803000 */
[----:B------:R-:W-:Y:S01]  /*5870*/  LOP3.LUT R7, R0, R2, RZ, 0xc0, !PT ;  /* 0x0000000200077212 */ /* 0x000fe200078ec0ff */
[----:B------:R-:W-:Y:S01]  /*5880*/  FFMA.FTZ R0, R161, UR40, -R12 ;  /* 0x00000028a1007c23 */ /* 0x000fe2000801080c */
[----:B------:R-:W-:Y:S02]  /*5890*/  F2FP.BF16.F32.PACK_AB R4, R96, R137 ;  /* 0x000000896004723e */ /* 0x000fe400000010ff */
[----:B------:R-:W-:Y:S01]  /*58a0*/  LOP3.LUT R2, R19, UR14, R100, 0x96, !PT ;  /* 0x0000000e13027c12 */ /* 0x000fe2000f8e9664 */
[----:B------:R1:W-:Y:S01]  /*58b0*/  MUFU.EX2 R251, R0 ;  /* 0x0000000000fb7308 */ /* 0x0003e20000000800 */
[----:B----4-:R-:W-:Y:S02]  /*58c0*/  F2FP.BF16.F32.PACK_AB R14, R144, R44 ;  /* 0x0000002c900e723e */ /* 0x010fe400000010ff */
[----:B------:R-:W-:Y:S01]  /*58d0*/  LOP3.LUT R4, R3, R4, RZ, 0xc0, !PT ;  /* 0x0000000403047212 */ /* 0x000fe200078ec0ff */
[----:B------:R-:W-:Y:S01]  /*58e0*/  IMAD.WIDE.U32 R2, R2, -0x2daee0ad, RZ ;  /* 0xd2511f5302027825 */ /* 0x000fe200078e00ff */
[----:B------:R-:W-:-:S03]  /*58f0*/  LOP3.LUT R5, R5, R14, RZ, 0xc0, !PT ;  /* 0x0000000e05057212 */ /* 0x000fc600078ec0ff */
[----:B------:R-:W-:Y:S02]  /*5900*/  IMAD.MOV.U32 R14, RZ, RZ, R85 ;  /* 0x000000ffff0e7224 */ /* 0x000fe400078e0055 */
[----:B------:R-:W-:Y:S02]  /*5910*/  IMAD.MOV.U32 R85, RZ, RZ, R249 ;  /* 0x000000ffff557224 */ /* 0x000fe400078e00f9 */
        /* <DEDUP_REMOVED lines=11> */
[----:B------:R-:W-:Y:S01]  /*59d0*/  HMMA.16816.F32.BF16 R68, R4, R70, RZ ;  /* 0x000000460444723c */ /* 0x000fe200000418ff */
[----:B-1----:R-:W-:-:S02]  /*59e0*/  LOP3.LUT R0, R3, UR32, R20, 0x96, !PT ;  /* 0x0000002003007c12 */ /* 0x002fc4000f8e9614 */
[----:B------:R-:W-:-:S03]  /*59f0*/  LOP3.LUT R3, R2, 0xffff, RZ, 0xc0, !PT ;  /* 0x0000ffff02037812 */ /* 0x000fc600078ec0ff */
[C---:B------:R-:W-:Y:S06]  /*5a00*/  HMMA.16816.F32.BF16 R60, R4.reuse, R62, RZ ;  /* 0x0000003e043c723c */ /* 0x040fec00000418ff */
[C---:B------:R-:W-:Y:S06]  /*5a10*/  HMMA.16816.F32.BF16 R64, R4.reuse, R66, RZ ;  /* 0x000000420440723c */ /* 0x040fec00000418ff */
[C---:B------:R-:W-:Y:S06]  /*5a20*/  HMMA.16816.F32.BF16 R48, R4.reuse, R56, RZ ;  /* 0x000000380430723c */ /* 0x040fec00000418ff */
[----:B------:R-:W-:Y:S01]  /*5a30*/  HMMA.16816.F32.BF16 R52, R4, R58, RZ ;  /* 0x0000003a0434723c */ /* 0x000fe200000418ff */
[----:B------:R-:W-:-:S02]  /*5a40*/  IMAD.MOV.U32 R57, RZ, RZ, R245 ;  /* 0x000000ffff397224 */ /* 0x000fc400078e00f5 */
[----:B------:R-:W-:-:S04]  /*5a50*/  IMAD.MOV.U32 R56, RZ, RZ, R244 ;  /* 0x000000ffff387224 */ /* 0x000fc800078e00f4 */
[----:B------:R-:W-:Y:S01]  /*5a60*/  FFMA.FTZ R4, R145, UR40, -R12 ;  /* 0x0000002891047c23 */ /* 0x000fe2000801080c */
[----:B------:R-:W-:Y:S01]  /*5a70*/  LOP3.LUT R7, R2, 0xff, RZ, 0xc0, !PT ;  /* 0x000000ff02077812 */ /* 0x000fe200078ec0ff */
[----:B------:R-:W-:Y:S01]  /*5a80*/  IMAD.MOV.U32 R145, RZ, RZ, R85 ;  /* 0x000000ffff917224 */ /* 0x000fe200078e0055 */
[--C-:B------:R-:W-:Y:S01]  /*5a90*/  SHF.R.U32.HI R6, RZ, 0x10, R2.reuse ;  /* 0x00000010ff067819 */ /* 0x100fe20000011602 */
[----:B------:R1:W2:Y:S01]  /*5aa0*/  MUFU.EX2 R9, R4 ;  /* 0x0000000400097308 */ /* 0x0002a20000000800 */
[----:B------:R-:W-:Y:S01]  /*5ab0*/  SHF.R.U32.HI R5, RZ, 0x18, R2 ;  /* 0x00000018ff057819 */ /* 0x000fe20000011602 */
[----:B------:R-:W-:Y:S01]  /*5ac0*/  IMAD.MOV.U32 R59, RZ, RZ, R243 ;  /* 0x000000ffff3b7224 */ /* 0x000fe200078e00f3 */
        /* <DEDUP_REMOVED lines=10> */
[----:B------:R-:W-:-:S03]  /*5b70*/  FFMA.FTZ R2, R163, UR40, -R13 ;  /* 0x00000028a3027c23 */ /* 0x000fc6000801080d */
[----:B------:R-:W-:Y:S01]  /*5b80*/  PRMT R4, R6, 0x5410, R4 ;  /* 0x0000541006047816 */ /* 0x000fe20000000004 */
[----:B------:R1:W-:Y:S01]  /*5b90*/  MUFU.EX2 R248, R2 ;  /* 0x0000000200f87308 */ /* 0x0003e20000000800 */
[----:B---3--:R-:W-:Y:S01]  /*5ba0*/  FFMA.FTZ R3, R147, UR40, -R13 ;  /* 0x0000002893037c23 */ /* 0x008fe2000801080d */
[----:B--2---:R-:W-:-:S06]  /*5bb0*/  IMAD.MOV.U32 R147, RZ, RZ, R9 ;  /* 0x000000ffff937224 */ /* 0x004fcc00078e0009 */
[----:B------:R2:W3:Y:S01]  /*5bc0*/  MUFU.EX2 R250, R3 ;  /* 0x0000000300fa7308 */ /* 0x0004e20000000800 */
[----:B-1----:R-:W-:-:S07]  /*5bd0*/  FFMA.FTZ R2, R162, UR40, -R13 ;  /* 0x00000028a2027c23 */ /* 0x002fce000801080d */
[----:B------:R1:W4:Y:S01]  /*5be0*/  MUFU.EX2 R249, R2 ;  /* 0x0000000200f97308 */ /* 0x0003220000000800 */
[----:B--2---:R-:W-:-:S04]  /*5bf0*/  SHF.R.U32.HI R3, RZ, 0x10, R0 ;  /* 0x00000010ff037819 */ /* 0x004fc80000011600 */
[----:B------:R-:W-:-:S04]  /*5c00*/  LOP3.LUT R0, R3, 0xff, RZ, 0xc0, !PT ;  /* 0x000000ff03007812 */ /* 0x000fc800078ec0ff */
[----:B------:R-:W-:Y:S02]  /*5c10*/  PRMT R3, R0, 0x5410, R5 ;  /* 0x0000541000037816 */ /* 0x000fe40000000005 */
[----:B------:R-:W-:Y:S02]  /*5c20*/  HSET2.LE.AND R0, R8, R97, PT ;  /* 0x0000006108007233 */ /* 0x000fe40003803000 */
[----:B-1----:R-:W-:-:S04]  /*5c30*/  F2FP.BF16.F32.PACK_AB R2, R147, R47 ;  /* 0x0000002f9302723e */ /* 0x002fc800000010ff */
        /* <DEDUP_REMOVED lines=8> */
[----:B----4-:R-:W-:-:S04]  /*5cc0*/  F2FP.BF16.F32.PACK_AB R2, R249, R248 ;  /* 0x000000f8f902723e */ /* 0x010fc800000010ff */
[----:B------:R-:W-:Y:S01]  /*5cd0*/  LOP3.LUT R5, R0, R2, RZ, 0xc0, !PT ;  /* 0x0000000200057212 */ /* 0x000fe200078ec0ff */
[----:B------:R-:W-:-:S05]  /*5ce0*/  IMAD.U32 R0, RZ, RZ, UR5 ;  /* 0x00000005ff007e24 */ /* 0x000fca000f8e00ff */
[----:B------:R-:W-:Y:S01]  /*5cf0*/  LOP3.LUT R0, R153, UR37, R0, 0x96, !PT ;  /* 0x0000002599007c12 */ /* 0x000fe2000f8e9600 */
[C---:B------:R-:W-:Y:S04]  /*5d00*/  HMMA.16816.F32.BF16 R88, R4.reuse, R108, R28 ;  /* 0x0000006c0458723c */ /* 0x040fe8000004181c */
[----:B------:R-:W-:Y:S02]  /*5d10*/  IMAD.WIDE.U32 R18, R0, -0x326172a9, RZ ;  /* 0xcd9e8d5700127825 */ /* 0x000fe400078e00ff */
[C---:B------:R-:W-:Y:S02]  /*5d20*/  HMMA.16816.F32.BF16 R80, R4.reuse, R112, R36 ;  /* 0x000000700450723c */ /* 0x040fe40000041824 */
[----:B------:R-:W-:Y:S01]  /*5d30*/  IMAD.MOV.U32 R29, RZ, RZ, R144 ;  /* 0x000000ffff1d7224 */ /* 0x000fe200078e0090 */
[----:B------:R-:W-:Y:S01]  /*5d40*/  LOP3.LUT R0, R19, UR22, R132, 0x96, !PT ;  /* 0x0000001613007c12 */ /* 0x000fe2000f8e9684 */
[----:B------:R-:W-:Y:S01]  /*5d50*/  IMAD.MOV.U32 R144, RZ, RZ, R84 ;  /* 0x000000ffff907224 */ /* 0x000fe200078e0054 */
[----:B------:R-:W-:Y:S01]  /*5d60*/  LOP3.LUT R2, R23, UR20, R18, 0x96, !PT ;  /* 0x0000001417027c12 */ /* 0x000fe2000f8e9612 */
[----:B------:R-:W-:Y:S01]  /*5d70*/  IMAD.MOV.U32 R109, RZ, RZ, R86 ;  /* 0x000000ffff6d7224 */ /* 0x000fe200078e0056 */
[C---:B------:R-:W-:Y:S01]  /*5d80*/  HMMA.16816.F32.BF16 R160, R4.reuse, R120, R32 ;  /* 0x0000007804a0723c */ /* 0x040fe20000041820 */
[----:B------:R-:W-:Y:S01]  /*5d90*/  IMAD.WIDE.U32 R8, R0, -0x2daee0ad, RZ ;  /* 0xd2511f5300087825 */ /* 0x000fe200078e00ff */
[----:B------:R-:W-:Y:S03]  /*5da0*/  LDSM.16.MT88.4 R32, [R220+0xa800] ;  /* 0x00a80000dc20783b */ /* 0x000fe60000004200 */
[----:B------:R-:W-:Y:S01]  /*5db0*/  IMAD.WIDE.U32 R2, R2, -0x2daee0ad, RZ ;  /* 0xd2511f5302027825 */ /* 0x000fe200078e00ff */
[----:B------:R-:W-:Y:S01]  /*5dc0*/  LOP3.LUT R9, R9, UR19, R106, 0x96, !PT ;  /* 0x0000001309097c12 */ /* 0x000fe2000f8e966a */
[----:B------:R-:W-:Y:S02]  /*5dd0*/  HMMA.16816.F32.BF16 R60, R4, R122, R60 ;  /* 0x0000007a043c723c */ /* 0x000fe4000004183c */
[----:B------:R-:W-:Y:S01]  /*5de0*/  IMAD.MOV.U32 R108, RZ, RZ, R87 ;  /* 0x000000ffff6c7224 */ /* 0x000fe200078e0057 */
[----:B------:R-:W-:Y:S01]  /*5df0*/  LOP3.LUT R0, R3, UR17, R8, 0x96, !PT ;  /* 0x0000001103007c12 */ /* 0x000fe2000f8e9608 */
[----:B------:R-:W-:-:S04]  /*5e00*/  IMAD.WIDE.U32 R8, R9, -0x326172a9, RZ ;  /* 0xcd9e8d5709087825 */ /* 0x000fc800078e00ff */
[----:B------:R-:W-:Y:S01]  /*5e10*/  FFMA.FTZ R3, R179, UR40, -R16 ;  /* 0x00000028b3037c23 */ /* 0x000fe20008010810 */
[C---:B------:R-:W-:Y:S01]  /*5e20*/  HMMA.16816.F32.BF16 R84, R4.reuse, R116, R24 ;  /* 0x000000740454723c */ /* 0x040fe20000041818 */
[----:B------:R-:W-:Y:S02]  /*5e30*/  IMAD.MOV.U32 R38, RZ, RZ, R247 ;  /* 0x000000ffff267224 */ /* 0x000fe400078e00f7 */
[----:B------:R1:W-:Y:S01]  /*5e40*/  MUFU.EX2 R247, R3 ;  /* 0x0000000300f77308 */ /* 0x0003e20000000800 */
[----:B------:R-:W-:Y:S02]  /*5e50*/  IMAD.MOV.U32 R37, RZ, RZ, R246 ;  /* 0x000000ffff257224 */ /* 0x000fe400078e00f6 */
[----:B------:R-:W-:Y:S01]  /*5e60*/  HMMA.16816.F32.BF16 R152, R4, R128, R48 ;  /* 0x000000800498723c */ /* 0x000fe20000041830 */
[----:B------:R-:W-:Y:S02]  /*5e70*/  IMAD.MOV.U32 R25, RZ, RZ, R46 ;  /* 0x000000ffff197224 */ /* 0x000fe400078e002e */
[----:B------:R-:W-:-:S02]  /*5e80*/  IMAD.MOV.U32 R24, RZ, RZ, R47 ;  /* 0x000000ffff187224 */ /* 0x000fc400078e002f */
[----:B------:R-:W-:Y:S01]  /*5e90*/  IMAD.WIDE.U32 R46, R0, -0x326172a9, RZ ;  /* 0xcd9e8d57002e7825 */ /* 0x000fe200078e00ff */
[----:B------:R-:W-:Y:S01]  /*5ea0*/  LOP3.LUT R0, R9, UR18, R22, 0x96, !PT ;  /* 0x0000001209007c12 */ /* 0x000fe2000f8e9616 */
[----:B------:R-:W-:Y:S01]  /*5eb0*/  HMMA.16816.F32.BF16 R128, R4, R130, R52 ;  /* 0x000000820480723c */ /* 0x000fe20000041834 */
[----:B------:R-:W-:Y:S01]  /*5ec0*/  LDSM.16.MT88.4 R52, [R222+0xb800] ;  /* 0x00b80000de34783b */ /* 0x000fe20000004200 */
[----:B------:R-:W-:Y:S01]  /*5ed0*/  IMAD.MOV.U32 R27, RZ, RZ, R44 ;  /* 0x000000ffff1b7224 */ /* 0x000fe200078e002c */
[----:B------:R-:W-:Y:S01]  /*5ee0*/  LOP3.LUT R10, R47, UR16, R8, 0x96, !PT ;  /* 0x000000102f0a7c12 */ /* 0x000fe2000f8e9608 */
[----:B------:R-:W-:Y:S02]  /*5ef0*/  IMAD.MOV.U32 R26, RZ, RZ, R45 ;  /* 0x000000ffff1a7224 */ /* 0x000fe400078e002d */
[----:B------:R-:W-:-:S04]  /*5f00*/  IMAD.WIDE.U32 R8, R0, -0x2daee0ad, RZ ;  /* 0xd2511f5300087825 */ /* 0x000fc800078e00ff */
[----:B------:R-:W-:Y:S01]  /*5f10*/  FFMA.FTZ R0, R178, UR40, -R16 ;  /* 0x00000028b2007c23 */ /* 0x000fe20008010810 */
[C---:B------:R-:W-:Y:S01]  /*5f20*/  HMMA.16816.F32.BF16 R76, R4.reuse, R110, R76 ;  /* 0x0000006e044c723c */ /* 0x040fe2000004184c */
[----:B------:R-:W-:Y:S02]  /*5f30*/  IMAD.WIDE.U32 R44, R10, -0x2daee0ad, RZ ;  /* 0xd2511f530a2c7825 */ /* 0x000fe400078e00ff */
[----:B------:R2:W3:Y:S02]  /*5f40*/  MUFU.EX2 R246, R0 ;  /* 0x0000000000f67308 */ /* 0x0004e40000000800 */
[----:B------:R-:W-:Y:S01]  /*5f50*/  IMAD.MOV.U32 R31, RZ, RZ, R14 ;  /* 0x000000ffff1f7224 */ /* 0x000fe200078e000e */
[----:B-1----:R-:W-:Y:S01]  /*5f60*/  LOP3.LUT R3, R45, UR13, R8, 0x96, !PT ;  /* 0x0000000d2d037c12 */ /* 0x002fe2000f8e9608 */
[----:B------:R-:W-:Y:S01]  /*5f70*/  FFMA.FTZ R8, R176, UR40, -R16 ;  /* 0x00000028b0087c23 */ /* 0x000fe20008010810 */
[----:B------:R-:W-:Y:S01]  /*5f80*/  IMAD.MOV.U32 R30, RZ, RZ, R17 ;  /* 0x000000ffff1e7224 */ /* 0x000fe200078e0011 */
[----:B------:R-:W-:Y:S01]  /*5f90*/  HMMA.16816.F32.BF16 R72, R4, R118, R72 ;  /* 0x000000760448723c */ /* 0x000fe20000041848 */
[----:B------:R-:W-:Y:S01]  /*5fa0*/  IMAD.MOV.U32 R28, RZ, RZ, R137 ;  /* 0x000000ffff1c7224 */ /* 0x000fe200078e0089 */
[----:B------:R1:W-:Y:S01]  /*5fb0*/  MUFU.EX2 R245, R8 ;  /* 0x0000000800f57308 */ /* 0x0003e20000000800 */
[----:B------:R-:W-:-:S02]  /*5fc0*/  IMAD.MOV.U32 R39, RZ, RZ, R136 ;  /* 0x000000ffff277224 */ /* 0x000fc400078e0088 */
[----:B------:R-:W-:Y:S01]  /*5fd0*/  IMAD.MOV.U32 R117, RZ, RZ, R138 ;  /* 0x000000ffff757224 */ /* 0x000fe200078e008a */
[C---:B------:R-:W-:Y:S01]  /*5fe0*/  HMMA.16816.F32.BF16 R68, R4.reuse, R114, R68 ;  /* 0x000000720444723c */ /* 0x040fe20000041844 */
[----:B------:R-:W-:Y:S02]  /*5ff0*/  IMAD.MOV.U32 R116, RZ, RZ, R139 ;  /* 0x000000ffff747224 */ /* 0x000fe400078e008b */
[----:B------:R-:W-:Y:S01]  /*6000*/  IMAD.MOV.U32 R121, RZ, RZ, R56 ;  /* 0x000000ffff797224 */ /* 0x000fe200078e0038 */
[----:B--2---:R-:W-:Y:S01]  /*6010*/  LOP3.LUT R0, R9, UR15, R2, 0x96, !PT ;  /* 0x0000000f09007c12 */ /* 0x004fe2000f8e9602 */
[----:B------:R-:W-:Y:S01]  /*6020*/  IMAD.WIDE.U32 R2, R3, -0x326172a9, RZ ;  /* 0xcd9e8d5703027825 */ /* 0x000fe200078e00ff */
[----:B------:R-:W-:Y:S01]  /*6030*/  HMMA.16816.F32.BF16 R136, R4, R124, R40 ;  /* 0x0000007c0488723c */ /* 0x000fe20000041828 */
[----:B------:R-:W-:Y:S02]  /*6040*/  LDSM.16.MT88.4 R40, [R220+0xb800] ;  /* 0x00b80000dc28783b */ /* 0x000fe40000004200 */
[----:B------:R-:W-:Y:S01]  /*6050*/  IMAD.WIDE.U32 R22, R0, -0x326172a9, RZ ;  /* 0xcd9e8d5700167825 */ /* 0x000fe200078e00ff */
[----:B------:R-:W-:-:S02]  /*6060*/  LOP3.LUT R0, R2, 0xffff, RZ, 0xc0, !PT ;  /* 0x0000ffff02007812 */ /* 0x000fc400078ec0ff */
[----:B------:R-:W-:Y:S01]  /*6070*/  LOP3.LUT R9, R2, 0xff, RZ, 0xc0, !PT ;  /* 0x000000ff02097812 */ /* 0x000fe200078ec0ff */
[----:B-1----:R-:W-:Y:S01]  /*6080*/  FFMA.FTZ R8, R177, UR40, -R16 ;  /* 0x00000028b1087c23 */ /* 0x002fe20008010810 */
[--C-:B------:R-:W-:Y:S01]  /*6090*/  SHF.R.U32.HI R14, RZ, 0x10, R2.reuse ;  /* 0x00000010ff0e7819 */ /* 0x100fe20000011602 */
[----:B------:R-:W-:Y:S01]  /*60a0*/  IMAD.MOV.U32 R123, RZ, RZ, R57 ;  /* 0x000000ffff7b7224 */ /* 0x000fe200078e0039 */
[----:B------:R-:W-:Y:S01]  /*60b0*/  SHF.R.U32.HI R17, RZ, 0x18, R2 ;  /* 0x00000018ff117819 */ /* 0x000fe20000011602 */
[----:B------:R1:W-:Y:S01]  /*60c0*/  MUFU.EX2 R244, R8 ;  /* 0x0000000800f47308 */ /* 0x0003e20000000800 */
        /* <DEDUP_REMOVED lines=8> */
[----:B------:R-:W2:Y:S01]  /*6150*/  LDSM.16.MT88.4 R28, [R222+0x9800] ;  /* 0x00980000de1c783b */ /* 0x000ea20000004200 */
[----:B-1----:R-:W-:Y:S01]  /*6160*/  SHF.R.U32.HI R8, RZ, 0x8, R0 ;  /* 0x00000008ff087819 */ /* 0x002fe20000011600 */
[----:B------:R-:W-:Y:S01]  /*6170*/  IMAD.MOV.U32 R125, RZ, RZ, R39 ;  /* 0x000000ffff7d7224 */ /* 0x000fe200078e0027 */
[----:B------:R-:W-:Y:S01]  /*6180*/  LOP3.LUT R0, R3, UR23, R22, 0x96, !PT ;  /* 0x0000001703007c12 */ /* 0x000fe2000f8e9616 */
[----:B------:R-:W-:Y:S01]  /*6190*/  FFMA.FTZ R3, R191, UR40, -R15 ;  /* 0x00000028bf037c23 */ /* 0x000fe2000801080f */
[----:B------:R-:W-:Y:S01]  /*61a0*/  PRMT R20, R9, 0x5410, R8 ;  /* 0x0000541009147816 */ /* 0x000fe20000000008 */
[----:B------:R-:W-:Y:S01]  /*61b0*/  IMAD.MOV.U32 R47, RZ, RZ, R105 ;  /* 0x000000ffff2f7224 */ /* 0x000fe200078e0069 */
[C---:B------:R-:W-:Y:S01]  /*61c0*/  LOP3.LUT R2, R0.reuse, 0xffff, RZ, 0xc0, !PT ;  /* 0x0000ffff00027812 */ /* 0x040fe200078ec0ff */
[----:B------:R1:W-:Y:S01]  /*61d0*/  MUFU.EX2 R243, R3 ;  /* 0x0000000300f37308 */ /* 0x0003e20000000800 */
[----:B------:R-:W-:Y:S01]  /*61e0*/  LOP3.LUT R11, R0, 0xff, RZ, 0xc0, !PT ;  /* 0x000000ff000b7812 */ /* 0x000fe200078ec0ff */
[----:B------:R-:W-:Y:S01]  /*61f0*/  IMAD.MOV.U32 R105, RZ, RZ, R240 ;  /* 0x000000ffff697224 */ /* 0x000fe200078e00f0 */
[--C-:B------:R-:W-:Y:S01]  /*6200*/  SHF.R.U32.HI R8, RZ, 0x10, R0.reuse ;  /* 0x00000010ff087819 */ /* 0x100fe20000011600 */
[----:B------:R-:W-:Y:S01]  /*6210*/  IMAD.MOV.U32 R106, RZ, RZ, R241 ;  /* 0x000000ffff6a7224 */ /* 0x000fe200078e00f1 */
[----:B------:R-:W-:Y:S01]  /*6220*/  SHF.R.U32.HI R10, RZ, 0x18, R0 ;  /* 0x00000018ff0a7819 */ /* 0x000fe20000011600 */
[----:B------:R-:W-:Y:S01]  /*6230*/  IMAD.MOV.U32 R179, RZ, RZ, R117 ;  /* 0x000000ffffb37224 */ /* 0x000fe200078e0075 */
[----:B------:R-:W-:Y:S01]  /*6240*/  LOP3.LUT R9, R14, 0xff, RZ, 0xc0, !PT ;  /* 0x000000ff0e097812 */ /* 0x000fe200078ec0ff */
[----:B------:R-:W-:Y:S01]  /*6250*/  IMAD.MOV.U32 R14, RZ, RZ, R59 ;  /* 0x000000ffff0e7224 */ /* 0x000fe200078e003b */
[----:B------:R-:W-:Y:S01]  /*6260*/  SHF.R.U32.HI R0, RZ, 0x8, R2 ;  /* 0x00000008ff007819 */ /* 0x000fe20000011602 */
[----:B------:R-:W-:Y:S01]  /*6270*/  HMMA.16816.F32.BF16 R56, R4, R126, R64 ;  /* 0x0000007e0438723c */ /* 0x000fe20000041840 */
[----:B------:R-:W-:Y:S01]  /*6280*/  PRMT R9, R9, 0x5410, R17 ;  /* 0x0000541009097816 */ /* 0x000fe20000000011 */
[----:B------:R-:W-:Y:S01]  /*6290*/  IMAD.MOV.U32 R17, RZ, RZ, R24 ;  /* 0x000000ffff117224 */ /* 0x000fe200078e0018 */
[----:B------:R-:W-:Y:S01]  /*62a0*/  PRMT R0, R11, 0x5410, R0 ;  /* 0x000054100b007816 */ /* 0x000fe20000000000 */
[----:B------:R-:W-:Y:S01]  /*62b0*/  IMAD.MOV.U32 R11, RZ, RZ, R25 ;  /* 0x000000ffff0b7224 */ /* 0x000fe200078e0019 */
[----:B------:R-:W-:Y:S01]  /*62c0*/  LOP3.LUT R2, R8, 0xff, RZ, 0xc0, !PT ;  /* 0x000000ff08027812 */ /* 0x000fe200078ec0ff */
[----:B------:R-:W4:Y:S01]  /*62d0*/  LDSM.16.MT88.4 R24, [R220+0x9800] ;  /* 0x00980000dc18783b */ /* 0x000f220000004200 */
[----:B-1----:R-:W-:Y:S01]  /*62e0*/  FFMA.FTZ R3, R190, UR40, -R15 ;  /* 0x00000028be037c23 */ /* 0x002fe2000801080f */
[----:B------:R-:W-:Y:S01]  /*62f0*/  IMAD.MOV.U32 R127, RZ, RZ, R37 ;  /* 0x000000ffff7f7224 */ /* 0x000fe200078e0025 */
[----:B------:R-:W-:Y:S01]  /*6300*/  PRMT R8, R2, 0x5410, R10 ;  /* 0x0000541002087816 */ /* 0x000fe2000000000a */
[----:B------:R-:W1:Y:S01]  /*6310*/  LDSM.16.MT88.4 R36, [R222+0xa800] ;  /* 0x00a80000de24783b */ /* 0x000e620000004200 */
[----:B------:R5:W2:Y:S01]  /*6320*/  MUFU.EX2 R242, R3 ;  /* 0x0000000300f27308 */ /* 0x000aa20000000800 */
[----:B------:R-:W-:Y:S01]  /*6330*/  FFMA.FTZ R2, R189, UR40, -R15 ;  /* 0x00000028bd027c23 */ /* 0x000fe2000801080f */
[----:B------:R-:W-:Y:S01]  /*6340*/  HSET2.LE.AND R0, R0, R97, PT ;  /* 0x0000006100007233 */ /* 0x000fe20003803000 */
[----:B------:R-:W-:-:S02]  /*6350*/  IMAD.MOV.U32 R126, RZ, RZ, R116 ;  /* 0x000000ffff7e7224 */ /* 0x000fc400078e0074 */
[----:B------:R-:W-:Y:S02]  /*6360*/  IMAD.MOV.U32 R48, RZ, RZ, R147 ;  /* 0x000000ffff307224 */ /* 0x000fe400078e0093 */
[----:B------:R-:W-:Y:S01]  /*6370*/  IMAD.MOV.U32 R51, RZ, RZ, R146 ;  /* 0x000000ffff337224 */ /* 0x000fe200078e0092 */
[----:B------:R3:W-:Y:S01]  /*6380*/  MUFU.EX2 R240, R2 ;  /* 0x0000000200f07308 */ /* 0x0007e20000000800 */
[----:B------:R-:W-:Y:S02]  /*6390*/  IMAD.MOV.U32 R176, RZ, RZ, R108 ;  /* 0x000000ffffb07224 */ /* 0x000fe400078e006c */
[----:B------:R-:W-:Y:S02]  /*63a0*/  IMAD.MOV.U32 R45, RZ, RZ, R109 ;  /* 0x000000ffff2d7224 */ /* 0x000fe400078e006d */
[----:B------:R-:W-:Y:S02]  /*63b0*/  IMAD.MOV.U32 R10, RZ, RZ, R11 ;  /* 0x000000ffff0a7224 */ /* 0x000fe400078e000b */
[----:B------:R-:W-:-:S02]  /*63c0*/  IMAD.MOV.U32 R11, RZ, RZ, R17 ;  /* 0x000000ffff0b7224 */ /* 0x000fc400078e0011 */
[----:B-----5:R-:W-:Y:S01]  /*63d0*/  FFMA.FTZ R3, R188, UR40, -R15 ;  /* 0x00000028bc037c23 */ /* 0x020fe2000801080f */
[----:B------:R-:W-:Y:S02]  /*63e0*/  IMAD.MOV.U32 R17, RZ, RZ, R126 ;  /* 0x000000ffff117224 */ /* 0x000fe400078e007e */
[----:B------:R-:W-:Y:S01]  /*63f0*/  IMAD.MOV.U32 R126, RZ, RZ, R127 ;  /* 0x000000ffff7e7224 */ /* 0x000fe200078e007f */
[----:B------:R-:W5:Y:S01]  /*6400*/  MUFU.EX2 R241, R3 ;  /* 0x0000000300f17308 */ /* 0x000f620000000800 */
[----:B------:R-:W-:Y:S02]  /*6410*/  IMAD.MOV.U32 R127, RZ, RZ, R14 ;  /* 0x000000ffff7f7224 */ /* 0x000fe400078e000e */
[----:B------:R-:W-:Y:S01]  /*6420*/  IMAD.MOV.U32 R14, RZ, RZ, R21 ;  /* 0x000000ffff0e7224 */ /* 0x000fe200078e0015 */
[----:B---3--:R-:W-:-:S04]  /*6430*/  F2FP.BF16.F32.PACK_AB R2, R246, R247 ;  /* 0x000000f7f602723e */ /* 0x008fc800000010ff */
[----:B------:R-:W-:Y:S02]  /*6440*/  LOP3.LUT R4, R0, R2, RZ, 0xc0, !PT ;  /* 0x0000000200047212 */ /* 0x000fe400078ec0ff */
[----:B------:R-:W-:Y:S01]  /*6450*/  HSET2.LE.AND R0, R8, R97, PT ;  /* 0x0000006108007233 */ /* 0x000fe20003803000 */
[----:B------:R-:W-:Y:S01]  /*6460*/  IMAD.MOV.U32 R8, RZ, RZ, R144 ;  /* 0x000000ffff087224 */ /* 0x000fe200078e0090 */
[----:B--2---:R-:W-:-:S04]  /*6470*/  F2FP.BF16.F32.PACK_AB R2, R242, R243 ;  /* 0x000000f3f202723e */ /* 0x004fc800000010ff */
[----:B------:R-:W-:Y:S02]  /*6480*/  LOP3.LUT R5, R0, R2, RZ, 0xc0, !PT ;  /* 0x0000000200057212 */ /* 0x000fe400078ec0ff */
[----:B------:R-:W-:Y:S02]  /*6490*/  HSET2.LE.AND R0, R20, R97, PT ;  /* 0x0000006114007233 */ /* 0x000fe40003803000 */
[----:B------:R-:W-:-:S04]  /*64a0*/  F2FP.BF16.F32.PACK_AB R2, R244, R245 ;  /* 0x000000f5f402723e */ /* 0x000fc800000010ff */
[----:B------:R-:W-:Y:S02]  /*64b0*/  LOP3.LUT R6, R0, R2, RZ, 0xc0, !PT ;  /* 0x0000000200067212 */ /* 0x000fe400078ec0ff */
[----:B------:R-:W-:Y:S01]  /*64c0*/  HSET2.LE.AND R0, R9, R97, PT ;  /* 0x0000006109007233 */ /* 0x000fe20003803000 */
[----:B------:R-:W-:Y:S01]  /*64d0*/  IMAD.MOV.U32 R9, RZ, RZ, R145 ;  /* 0x000000ffff097224 */ /* 0x000fe200078e0091 */
[----:B-----5:R-:W-:-:S04]  /*64e0*/  F2FP.BF16.F32.PACK_AB R2, R240, R241 ;  /* 0x000000f1f002723e */ /* 0x020fc800000010ff */
[----:B------:R-:W-:Y:S02]  /*64f0*/  LOP3.LUT R7, R0, R2, RZ, 0xc0, !PT ;  /* 0x0000000200077212 */ /* 0x000fe400078ec0ff */
[----:B------:R-:W-:Y:S01]  /*6500*/  LOP3.LUT R0, R19, UR22, R8, 0x96, !PT ;  /* 0x0000001613007c12 */ /* 0x000fe2000f8e9608 */
[----:B------:R-:W-:Y:S01]  /*6510*/  IMAD.MOV.U32 R8, RZ, RZ, R49 ;  /* 0x000000ffff087224 */ /* 0x000fe200078e0031 */
[----:B------:R-:W-:-:S03]  /*6520*/  LOP3.LUT R2, R99, UR20, R18, 0x96, !PT ;  /* 0x0000001463027c12 */ /* 0x000fc6000f8e9612 */
[----:B------:R-:W-:Y:S02]  /*6530*/  HMMA.16816.F32.BF16 R64, R4, R28, R196 ;  /* 0x0000001c0440723c */ /* 0x000fe400000418c4 */
[----:B------:R-:W-:-:S04]  /*6540*/  IMAD.WIDE.U32 R2, R2, -0x2daee0ad, RZ ;  /* 0xd2511f5302027825 */ /* 0x000fc800078e00ff */
[C---:B------:R-:W-:Y:S06]  /*6550*/  HMMA.16816.F32.BF16 R144, R4.reuse, R32, R184 ;  /* 0x000000200490723c */ /* 0x040fec00000418b8 */
[C---:B----4-:R-:W-:Y:S06]  /*6560*/  HMMA.16816.F32.BF16 R116, R4.reuse, R26, R168 ;  /* 0x0000001a0474723c */ /* 0x050fec00000418a8 */
[C---:B------:R-:W-:Y:S06]  /*6570*/  HMMA.16816.F32.BF16 R108, R4.reuse, R24, R200 ;  /* 0x00000018046c723c */ /* 0x040fec00000418c8 */
[C---:B-1----:R-:W-:Y:S06]  /*6580*/  HMMA.16816.F32.BF16 R180, R4.reuse, R36, R180 ;  /* 0x0000002404b4723c */ /* 0x042fec00000418b4 */
[C---:B------:R-:W-:Y:S06]  /*6590*/  HMMA.16816.F32.BF16 R192, R4.reuse, R40, R192 ;  /* 0x0000002804c0723c */ /* 0x040fec00000418c0 */
[C---:B------:R-:W-:Y:S06]  /*65a0*/  HMMA.16816.F32.BF16 R196, R4.reuse, R52, R172 ;  /* 0x0000003404c4723c */ /* 0x040fec00000418ac */
[C---:B------:R-:W-:Y:S06]  /*65b0*/  HMMA.16816.F32.BF16 R112, R4.reuse, R30, R164 ;  /* 0x0000001e0470723c */ /* 0x040fec00000418a4 */
[C---:B------:R-:W-:Y:S06]  /*65c0*/  HMMA.16816.F32.BF16 R156, R4.reuse, R34, R156 ;  /* 0x00000022049c723c */ /* 0x040fec000004189c */
[C---:B------:R-:W-:Y:S06]  /*65d0*/  HMMA.16816.F32.BF16 R168, R4.reuse, R38, R148 ;  /* 0x0000002604a8723c */ /* 0x040fec0000041894 */
[C---:B------:R-:W-:Y:S06]  /*65e0*/  HMMA.16816.F32.BF16 R184, R4.reuse, R42, R140 ;  /* 0x0000002a04b8723c */ /* 0x040fec000004188c */
[----:B------:R-:W-:Y:S07]  /*65f0*/  HMMA.16816.F32.BF16 R188, R4, R54, R92 ;  /* 0x0000003604bc723c */ /* 0x000fee000004185c */
[----:B------:R-:W-:-:S04]  /*6600*/  IMAD.WIDE.U32 R4, R0, -0x2daee0ad, RZ ;  /* 0xd2511f5300047825 */ /* 0x000fc800078e00ff */
[----:B------:R-:W-:Y:S01]  /*6610*/  FFMA.FTZ R6, R214, UR40, -R12 ;  /* 0x00000028d6067c23 */ /* 0x000fe2000801080c */
[----:B------:R-:W-:Y:S01]  /*6620*/  IMAD.MOV.U32 R214, RZ, RZ, R48 ;  /* 0x000000ffffd67224 */ /* 0x000fe200078e0030 */
[----:B------:R-:W-:Y:S02]  /*6630*/  LOP3.LUT R5, R5, UR19, R134, 0x96, !PT ;  /* 0x0000001305057c12 */ /* 0x000fe4000f8e9686 */
[----:B------:R1:W-:Y:S01]  /*6640*/  MUFU.EX2 R201, R6 ;  /* 0x0000000600c97308 */ /* 0x0003e20000000800 */
[----:B------:R-:W-:Y:S02]  /*6650*/  LOP3.LUT R0, R3, UR17, R4, 0x96, !PT ;  /* 0x0000001103007c12 */ /* 0x000fe4000f8e9604 */
[----:B------:R-:W-:-:S04]  /*6660*/  IMAD.WIDE.U32 R4, R5, -0x326172a9, RZ ;  /* 0xcd9e8d5705047825 */ /* 0x000fc800078e00ff */
[----:B------:R-:W-:Y:S01]  /*6670*/  IMAD.WIDE.U32 R20, R0, -0x326172a9, RZ ;  /* 0xcd9e8d5700147825 */ /* 0x000fe200078e00ff */
[----:B------:R-:W-:-:S04]  /*6680*/  LOP3.LUT R3, R5, UR18, R98, 0x96, !PT ;  /* 0x0000001205037c12 */ /* 0x000fc8000f8e9662 */
[----:B------:R-:W-:Y:S01]  /*6690*/  LOP3.LUT R0, R21, UR16, R4, 0x96, !PT ;  /* 0x0000001015007c12 */ /* 0x000fe2000f8e9604 */
[----:B------:R-:W-:-:S04]  /*66a0*/  IMAD.WIDE.U32 R4, R3, -0x2daee0ad, RZ ;  /* 0xd2511f5303047825 */ /* 0x000fc800078e00ff */
[----:B------:R-:W-:-:S04]  /*66b0*/  IMAD.WIDE.U32 R48, R0, -0x2daee0ad, RZ ;  /* 0xd2511f5300307825 */ /* 0x000fc800078e00ff */
[----:B------:R-:W-:Y:S01]  /*66c0*/  FFMA.FTZ R0, R213, UR40, -R12 ;  /* 0x00000028d5007c23 */ /* 0x000fe2000801080c */
[----:B-1----:R-:W-:Y:S01]  /*66d0*/  LOP3.LUT R6, R5, UR15, R2, 0x96, !PT ;  /* 0x0000000f05067c12 */ /* 0x002fe2000f8e9602 */
[----:B------:R-:W-:Y:S01]  /*66e0*/  FFMA.FTZ R5, R204, UR40, -R12 ;  /* 0x00000028cc057c23 */ /* 0x000fe2000801080c */
[----:B------:R-:W-:Y:S01]  /*66f0*/  IMAD.MOV.U32 R213, RZ, RZ, R10 ;  /* 0x000000ffffd57224 */ /* 0x000fe200078e000a */
[----:B------:R-:W-:Y:S01]  /*6700*/  LOP3.LUT R2, R49, UR13, R4, 0x96, !PT ;  /* 0x0000000d31027c12 */ /* 0x000fe2000f8e9604 */
[----:B------:R-:W-:Y:S02]  /*6710*/  IMAD.MOV.U32 R10, RZ, RZ, R11 ;  /* 0x000000ffff0a7224 */ /* 0x000fe400078e000b */
[----:B------:R-:W-:Y:S01]  /*6720*/  FFMA.FTZ R4, R207, UR40, -R12 ;  /* 0x00000028cf047c23 */ /* 0x000fe2000801080c */
[----:B------:R-:W-:Y:S02]  /*6730*/  IMAD.MOV.U32 R11, RZ, RZ, R17 ;  /* 0x000000ffff0b7224 */ /* 0x000fe400078e0011 */
[----:B------:R-:W-:Y:S01]  /*6740*/  IMAD.MOV.U32 R17, RZ, RZ, R126 ;  /* 0x000000ffff117224 */ /* 0x000fe200078e007e */
[----:B------:R-:W-:Y:S01]  /*6750*/  MUFU.EX2 R200, R4 ;  /* 0x0000000400c87308 */ /* 0x000fe20000000800 */
[----:B------:R-:W-:-:S02]  /*6760*/  IMAD.MOV.U32 R126, RZ, RZ, R127 ;  /* 0x000000ffff7e7224 */ /* 0x000fc400078e007f */
[----:B------:R-:W-:Y:S02]  /*6770*/  IMAD.MOV.U32 R127, RZ, RZ, R14 ;  /* 0x000000ffff7f7224 */ /* 0x000fe400078e000e */
[----:B------:R-:W-:Y:S02]  /*6780*/  IMAD.MOV.U32 R14, RZ, RZ, R122 ;  /* 0x000000ffff0e7224 */ /* 0x000fe400078e007a */
[----:B------:R-:W-:Y:S02]  /*6790*/  IMAD.MOV.U32 R122, RZ, RZ, R177 ;  /* 0x000000ffff7a7224 */ /* 0x000fe400078e00b1 */
[----:B------:R-:W-:Y:S02]  /*67a0*/  IMAD.MOV.U32 R177, RZ, RZ, R176 ;  /* 0x000000ffffb17224 */ /* 0x000fe400078e00b0 */
[----:B------:R-:W-:Y:S02]  /*67b0*/  IMAD.MOV.U32 R176, RZ, RZ, R45 ;  /* 0x000000ffffb07224 */ /* 0x000fe400078e002d */
[----:B------:R-:W-:-:S02]  /*67c0*/  IMAD.MOV.U32 R45, RZ, RZ, R178 ;  /* 0x000000ffff2d7224 */ /* 0x000fc400078e00b2 */
[----:B------:R-:W-:-:S04]  /*67d0*/  IMAD.WIDE.U32 R2, R2, -0x326172a9, RZ ;  /* 0xcd9e8d5702027825 */ /* 0x000fc800078e00ff */
[----:B------:R-:W-:Y:S02]  /*67e0*/  IMAD.MOV.U32 R204, RZ, RZ, R10 ;  /* 0x000000ffffcc7224 */ /* 0x000fe400078e000a */
[----:B------:R-:W-:Y:S02]  /*67f0*/  IMAD.MOV.U32 R178, RZ, RZ, R51 ;  /* 0x000000ffffb27224 */ /* 0x000fe400078e0033 */
[----:B------:R-:W-:Y:S02]  /*6800*/  IMAD.MOV.U32 R10, RZ, RZ, R11 ;  /* 0x000000ffff0a7224 */ /* 0x000fe400078e000b */
[----:B------:R-:W-:Y:S02]  /*6810*/  IMAD.MOV.U32 R51, RZ, RZ, R47 ;  /* 0x000000ffff337224 */ /* 0x000fe400078e002f */
[----:B------:R-:W-:Y:S02]  /*6820*/  IMAD.MOV.U32 R11, RZ, RZ, R17 ;  /* 0x000000ffff0b7224 */ /* 0x000fe400078e0011 */
[----:B------:R-:W-:-:S02]  /*6830*/  IMAD.MOV.U32 R47, RZ, RZ, R106 ;  /* 0x000000ffff2f7224 */ /* 0x000fc400078e006a */
[----:B------:R-:W-:Y:S01]  /*6840*/  IMAD.MOV.U32 R17, RZ, RZ, R126 ;  /* 0x000000ffff117224 */ /* 0x000fe200078e007e */
[----:B------:R1:W-:Y:S01]  /*6850*/  MUFU.EX2 R106, R0 ;  /* 0x00000000006a7308 */ /* 0x0003e20000000800 */
[----:B------:R-:W-:Y:S02]  /*6860*/  IMAD.MOV.U32 R126, RZ, RZ, R127 ;  /* 0x000000ffff7e7224 */ /* 0x000fe400078e007f */
[----:B------:R-:W-:Y:S02]  /*6870*/  IMAD.MOV.U32 R127, RZ, RZ, R14 ;  /* 0x000000ffff7f7224 */ /* 0x000fe400078e000e */
[----:B------:R-:W-:Y:S02]  /*6880*/  IMAD.MOV.U32 R14, RZ, RZ, R122 ;  /* 0x000000ffff0e7224 */ /* 0x000fe400078e007a */
[----:B------:R-:W-:Y:S02]  /*6890*/  IMAD.MOV.U32 R122, RZ, RZ, R177 ;  /* 0x000000ffff7a7224 */ /* 0x000fe400078e00b1 */
[----:B------:R-:W-:-:S02]  /*68a0*/  IMAD.MOV.U32 R177, RZ, RZ, R176 ;  /* 0x000000ffffb17224 */ /* 0x000fc400078e00b0 */
[----:B------:R-:W-:Y:S02]  /*68b0*/  IMAD.MOV.U32 R176, RZ, RZ, R45 ;  /* 0x000000ffffb07224 */ /* 0x000fe400078e002d */
[----:B------:R-:W-:Y:S02]  /*68c0*/  IMAD.MOV.U32 R45, RZ, RZ, R178 ;  /* 0x000000ffff2d7224 */ /* 0x000fe400078e00b2 */
[----:B------:R-:W-:Y:S01]  /*68d0*/  IMAD.MOV.U32 R178, RZ, RZ, R51 ;  /* 0x000000ffffb27224 */ /* 0x000fe200078e0033 */
[----:B-1----:R-:W-:Y:S01]  /*68e0*/  LOP3.LUT R0, R2, 0xffff, RZ, 0xc0, !PT ;  /* 0x0000ffff02007812 */ /* 0x002fe200078ec0ff */
[----:B------:R-:W-:-:S03]  /*68f0*/  IMAD.WIDE.U32 R18, R6, -0x326172a9, RZ ;  /* 0xcd9e8d5706127825 */ /* 0x000fc600078e00ff */
[----:B------:R-:W-:Y:S01]  /*6900*/  SHF.R.U32.HI R4, RZ, 0x8, R0 ;  /* 0x00000008ff047819 */ /* 0x000fe20000011600 */
[----:B------:R-:W-:Y:S01]  /*6910*/  IMAD.MOV.U32 R51, RZ, RZ, R47 ;  /* 0x000000ffff337224 */ /* 0x000fe200078e002f */
[----:B------:R-:W-:Y:S01]  /*6920*/  LOP3.LUT R0, R2, 0xff, RZ, 0xc0, !PT ;  /* 0x000000ff02007812 */ /* 0x000fe200078ec0ff */
[----:B------:R-:W-:Y:S02]  /*6930*/  IMAD.MOV.U32 R207, RZ, RZ, R8 ;  /* 0x000000ffffcf7224 */ /* 0x000fe400078e0008 */
[----:B------:R-:W-:Y:S01]  /*6940*/  IMAD.MOV.U32 R47, RZ, RZ, R105 ;  /* 0x000000ffff2f7224 */ /* 0x000fe200078e0069 */
[----:B------:R-:W-:Y:S01]  /*6950*/  PRMT R8, R0, 0x5410, R4 ;  /* 0x0000541000087816 */ /* 0x000fe20000000004 */
[----:B------:R1:W2:Y:S01]  /*6960*/  MUFU.EX2 R105, R5 ;  /* 0x0000000500697308 */ /* 0x0002a20000000800 */
[----:B------:R-:W-:Y:S01]  /*6970*/  SHF.R.U32.HI R0, RZ, 0x10, R2 ;  /* 0x00000010ff007819 */ /* 0x000fe20000011602 */
[----:B------:R-:W-:Y:S01]  /*6980*/  FFMA.FTZ R4, R206, UR40, -R13 ;  /* 0x00000028ce047c23 */ /* 0x000fe2000801080d */
[----:B------:R-:W-:-:S02]  /*6990*/  IMAD.MOV.U32 R206, RZ, RZ, R50 ;  /* 0x000000ffffce7224 */ /* 0x000fc400078e0032 */
[----:B------:R-:W-:Y:S01]  /*69a0*/  LOP3.LUT R0, R0, 0xff, RZ, 0xc0, !PT ;  /* 0x000000ff00007812 */ /* 0x000fe200078ec0ff */
[----:B------:R-:W-:Y:S02]  /*69b0*/  IMAD.MOV.U32 R50, RZ, RZ, R100 ;  /* 0x000000ffff327224 */ /* 0x000fe400078e0064 */
[----:B------:R3:W-:Y:S01]  /*69c0*/  MUFU.EX2 R100, R4 ;  /* 0x0000000400647308 */ /* 0x0007e20000000800 */
[----:B-1----:R-:W-:Y:S02]  /*69d0*/  SHF.R.U32.HI R5, RZ, 0x18, R2 ;  /* 0x00000018ff057819 */ /* 0x002fe40000011602 */
[----:B------:R-:W-:Y:S01]  /*69e0*/  LOP3.LUT R2, R3, UR23, R18, 0x96, !PT ;  /* 0x0000001703027c12 */ /* 0x000fe2000f8e9612 */
[----:B------:R-:W-:Y:S01]  /*69f0*/  FFMA.FTZ R3, R205, UR40, -R13 ;  /* 0x00000028cd037c23 */ /* 0x000fe2000801080d */
[----:B------:R-:W-:Y:S01]  /*6a00*/  IMAD.MOV.U32 R205, RZ, RZ, R10 ;  /* 0x000000ffffcd7224 */ /* 0x000fe200078e000a */
[----:B------:R-:W-:Y:S01]  /*6a10*/  PRMT R7, R0, 0x5410, R5 ;  /* 0x0000541000077816 */ /* 0x000fe20000000005 */
[----:B------:R-:W-:Y:S01]  /*6a20*/  IMAD.MOV.U32 R10, RZ, RZ, R11 ;  /* 0x000000ffff0a7224 */ /* 0x000fe200078e000b */
[C---:B------:R-:W-:Y:S01]  /*6a30*/  LOP3.LUT R0, R2.reuse, 0xffff, RZ, 0xc0, !PT ;  /* 0x0000ffff02007812 */ /* 0x040fe200078ec0ff */
[----:B------:R-:W-:Y:S01]  /*6a40*/  IMAD.MOV.U32 R11, RZ, RZ, R17 ;  /* 0x000000ffff0b7224 */ /* 0x000fe200078e0011 */
[----:B------:R-:W-:Y:S01]  /*6a50*/  LOP3.LUT R6, R2, 0xff, RZ, 0xc0, !PT ;  /* 0x000000ff02067812 */ /* 0x000fe200078ec0ff */
[----:B------:R-:W-:Y:S01]  /*6a60*/  IMAD.MOV.U32 R17, RZ, RZ, R126 ;  /* 0x000000ffff117224 */ /* 0x000fe200078e007e */
[----:B------:R-:W-:Y:S01]  /*6a70*/  SHF.R.U32.HI R5, RZ, 0x18, R2 ;  /* 0x00000018ff057819 */ /* 0x000fe20000011602 */
[----:B------:R-:W-:Y:S01]  /*6a80*/  IMAD.MOV.U32 R126, RZ, RZ, R127 ;  /* 0x000000ffff7e7224 */ /* 0x000fe200078e007f */
[----:B---3--:R-:W-:Y:S01]  /*6a90*/  SHF.R.U32.HI R4, RZ, 0x8, R0 ;  /* 0x00000008ff047819 */ /* 0x008fe20000011600 */
[----:B------:R-:W-:-:S02]  /*6aa0*/  IMAD.MOV.U32 R127, RZ, RZ, R14 ;  /* 0x000000ffff7f7224 */ /* 0x000fc400078e000e */
[----:B------:R-:W-:Y:S01]  /*6ab0*/  IMAD.MOV.U32 R14, RZ, RZ, R122 ;  /* 0x000000ffff0e7224 */ /* 0x000fe200078e007a */
[----:B------:R-:W-:Y:S01]  /*6ac0*/  PRMT R4, R6, 0x5410, R4 ;  /* 0x0000541006047816 */ /* 0x000fe20000000004 */
[----:B------:R-:W-:Y:S02]  /*6ad0*/  IMAD.MOV.U32 R122, RZ, RZ, R177 ;  /* 0x000000ffff7a7224 */ /* 0x000fe400078e00b1 */
[----:B------:R-:W-:Y:S02]  /*6ae0*/  IMAD.MOV.U32 R177, RZ, RZ, R176 ;  /* 0x000000ffffb17224 */ /* 0x000fe400078e00b0 */
[----:B------:R-:W-:Y:S02]  /*6af0*/  IMAD.MOV.U32 R176, RZ, RZ, R178 ;  /* 0x000000ffffb07224 */ /* 0x000fe400078e00b2 */
[----:B------:R-:W-:Y:S02]  /*6b00*/  IMAD.MOV.U32 R178, RZ, RZ, R51 ;  /* 0x000000ffffb27224 */ /* 0x000fe400078e0033 */
[----:B------:R1:W3:Y:S01]  /*6b10*/  MUFU.EX2 R51, R3 ;  /* 0x0000000300337308 */ /* 0x0002e20000000800 */
        /* <DEDUP_REMOVED lines=8> */
[----:B-1----:R-:W-:Y:S01]  /*6ba0*/  SHF.R.U32.HI R3, RZ, 0x10, R2 ;  /* 0x00000010ff037819 */ /* 0x002fe20000011602 */
[----:B------:R-:W-:Y:S01]  /*6bb0*/  FFMA.FTZ R2, R219, UR40, -R13 ;  /* 0x00000028db027c23 */ /* 0x000fe2000801080d */
[----:B------:R-:W-:Y:S02]  /*6bc0*/  IMAD.MOV.U32 R219, RZ, RZ, R50 ;  /* 0x000000ffffdb7224 */ /* 0x000fe400078e0032 */
[----:B------:R-:W-:Y:S01]  /*6bd0*/  LOP3.LUT R0, R3, 0xff, RZ, 0xc0, !PT ;  /* 0x000000ff03007812 */ /* 0x000fe200078ec0ff */
[----:B------:R1:W-:Y:S01]  /*6be0*/  MUFU.EX2 R50, R2 ;  /* 0x0000000200327308 */ /* 0x0003e20000000800 */
[----:B------:R-:W-:Y:S02]  /*6bf0*/  IMAD.MOV.U32 R122, RZ, RZ, R124 ;  /* 0x000000ffff7a7224 */ /* 0x000fe400078e007c */
[----:B------:R-:W-:Y:S01]  /*6c00*/  PRMT R3, R0, 0x5410, R5 ;  /* 0x0000541000037816 */ /* 0x000fe20000000005 */
[----:B------:R-:W-:Y:S01]  /*6c10*/  IMAD.MOV.U32 R47, RZ, RZ, R125 ;  /* 0x000000ffff2f7224 */ /* 0x000fe200078e007d */
[----:B------:R-:W-:Y:S01]  /*6c20*/  HSET2.LE.AND R0, R8, R97, PT ;  /* 0x0000006108007233 */ /* 0x000fe20003803000 */
[----:B------:R-:W-:Y:S01]  /*6c30*/  FFMA.FTZ R8, R237, UR40, -R15 ;  /* 0x00000028ed087c23 */ /* 0x000fe2000801080f */
[----:B------:R-:W-:-:S02]  /*6c40*/  IMAD.MOV.U32 R165, RZ, RZ, R176 ;  /* 0x000000ffffa57224 */ /* 0x000fc400078e00b0 */
[----:B------:R-:W-:Y:S02]  /*6c50*/  IMAD.MOV.U32 R164, RZ, RZ, R178 ;  /* 0x000000ffffa47224 */ /* 0x000fe400078e00b2 */
[----:B-1----:R-:W-:Y:S01]  /*6c60*/  FFMA.FTZ R2, R217, UR40, -R13 ;  /* 0x00000028d9027c23 */ /* 0x002fe2000801080d */
[----:B------:R-:W-:Y:S02]  /*6c70*/  IMAD.MOV.U32 R217, RZ, RZ, R10 ;  /* 0x000000ffffd97224 */ /* 0x000fe400078e000a */
[----:B------:R-:W-:Y:S01]  /*6c80*/  IMAD.MOV.U32 R10, RZ, RZ, R177 ;  /* 0x000000ffff0a7224 */ /* 0x000fe200078e00b1 */
        /* <DEDUP_REMOVED lines=13> */
[----:B------:R-:W-:Y:S01]  /*6d60*/  IMAD.MOV.U32 R215, RZ, RZ, R167 ;  /* 0x000000ffffd77224 */ /* 0x000fe200078e00a7 */
[----:B------:R-:W-:Y:S01]  /*6d70*/  LOP3.LUT R2, R23, UR14, R46, 0x96, !PT ;  /* 0x0000000e17027c12 */ /* 0x000fe2000f8e962e */
[----:B------:R-:W-:Y:S02]  /*6d80*/  IMAD.MOV.U32 R167, RZ, RZ, R202 ;  /* 0x000000ffffa77224 */ /* 0x000fe400078e00ca */
[----:B------:R-:W-:Y:S01]  /*6d90*/  IMAD.MOV.U32 R202, RZ, RZ, R203 ;  /* 0x000000ffffca7224 */ /* 0x000fe200078e00cb */
[----:B------:R-:W-:Y:S01]  /*6da0*/  HMMA.16816.F32.BF16 R172, R4, R26, R76 ;  /* 0x0000001a04ac723c */ /* 0x000fe2000004184c */
[----:B------:R-:W-:Y:S02]  /*6db0*/  IMAD.MOV.U32 R203, RZ, RZ, R9 ;  /* 0x000000ffffcb7224 */ /* 0x000fe400078e0009 */
[----:B------:R-:W-:-:S02]  /*6dc0*/  IMAD.MOV.U32 R9, RZ, RZ, R10 ;  /* 0x000000ffff097224 */ /* 0x000fc400078e000a */
[----:B------:R-:W-:Y:S01]  /*6dd0*/  IMAD.MOV.U32 R10, RZ, RZ, R45 ;  /* 0x000000ffff0a7224 */ /* 0x000fe200078e002d */
[----:B------:R-:W-:Y:S01]  /*6de0*/  HMMA.16816.F32.BF16 R160, R4, R36, R160 ;  /* 0x0000002404a0723c */ /* 0x000fe200000418a0 */
[----:B------:R1:W-:Y:S01]  /*6df0*/  MUFU.EX2 R45, R0 ;  /* 0x00000000002d7308 */ /* 0x0003e20000000800 */
[----:B------:R-:W-:-:S04]  /*6e00*/  IMAD.WIDE.U32 R2, R2, -0x2daee0ad, RZ ;  /* 0xd2511f5302027825 */ /* 0x000fc800078e00ff */
[----:B------:R-:W-:Y:S01]  /*6e10*/  IMAD.MOV.U32 R237, RZ, RZ, R167 ;  /* 0x000000ffffed7224 */ /* 0x000fe200078e00a7 */
[C---:B------:R-:W-:Y:S01]  /*6e20*/  HMMA.16816.F32.BF16 R60, R4.reuse, R38, R60 ;  /* 0x00000026043c723c */ /* 0x040fe2000004183c */
[----:B------:R-:W-:Y:S01]  /*6e30*/  IMAD.MOV.U32 R167, RZ, RZ, R202 ;  /* 0x000000ffffa77224 */ /* 0x000fe200078e00ca */
[----:B------:R2:W-:Y:S01]  /*6e40*/  MUFU.EX2 R37, R8 ;  /* 0x0000000800257308 */ /* 0x0005e20000000800 */
[----:B------:R-:W-:Y:S02]  /*6e50*/  IMAD.MOV.U32 R202, RZ, RZ, R9 ;  /* 0x000000ffffca7224 */ /* 0x000fe400078e0009 */
[----:B------:R-:W-:Y:S01]  /*6e60*/  IMAD.MOV.U32 R46, RZ, RZ, R165 ;  /* 0x000000ffff2e7224 */ /* 0x000fe200078e00a5 */
[----:B------:R-:W-:Y:S01]  /*6e70*/  HMMA.16816.F32.BF16 R176, R4, R24, R88 ;  /* 0x0000001804b0723c */ /* 0x000fe20000041858 */
[----:B-1----:R-:W-:Y:S01]  /*6e80*/  FFMA.FTZ R0, R212, UR40, -R16 ;  /* 0x00000028d4007c23 */ /* 0x002fe20008010810 */
[----:B------:R-:W-:-:S04]  /*6e90*/  IMAD.MOV.U32 R212, RZ, RZ, R17 ;  /* 0x000000ffffd47224 */ /* 0x000fc800078e0011 */
[C---:B------:R-:W-:Y:S01]  /*6ea0*/  HMMA.16816.F32.BF16 R56, R4.reuse, R42, R56 ;  /* 0x0000002a0438723c */ /* 0x040fe20000041838 */
[----:B------:R-:W-:Y:S02]  /*6eb0*/  IMAD.MOV.U32 R17, RZ, RZ, R14 ;  /* 0x000000ffff117224 */ /* 0x000fe400078e000e */
[----:B------:R-:W-:Y:S02]  /*6ec0*/  IMAD.MOV.U32 R14, RZ, RZ, R122 ;  /* 0x000000ffff0e7224 */ /* 0x000fe400078e007a */
[----:B------:R-:W-:Y:S02]  /*6ed0*/  IMAD.MOV.U32 R122, RZ, RZ, R47 ;  /* 0x000000ffff7a7224 */ /* 0x000fe400078e002f */
[----:B--2---:R-:W-:Y:S01]  /*6ee0*/  FFMA.FTZ R8, R235, UR40, -R15 ;  /* 0x00000028eb087c23 */ /* 0x004fe2000801080f */
[----:B------:R1:W2:Y:S01]  /*6ef0*/  MUFU.EX2 R47, R0 ;  /* 0x00000000002f7308 */ /* 0x0002a20000000800 */
[----:B------:R-:W-:Y:S01]  /*6f00*/  IMAD.MOV.U32 R39, RZ, RZ, R17 ;  /* 0x000000ffff277224 */ /* 0x000fe200078e0011 */
[----:B------:R-:W-:Y:S01]  /*6f10*/  SHF.R.U32.HI R17, RZ, 0x18, R2 ;  /* 0x00000018ff117819 */ /* 0x000fe20000011602 */
[----:B------:R-:W-:Y:S01]  /*6f20*/  IMAD.MOV.U32 R38, RZ, RZ, R14 ;  /* 0x000000ffff267224 */ /* 0x000fe200078e000e */
[----:B------:R-:W-:Y:S01]  /*6f30*/  SHF.R.U32.HI R14, RZ, 0x10, R2 ;  /* 0x00000010ff0e7819 */ /* 0x000fe20000011602 */
[----:B------:R-:W-:Y:S01]  /*6f40*/  IMAD.MOV.U32 R43, RZ, RZ, R202 ;  /* 0x000000ffff2b7224 */ /* 0x000fe200078e00ca */
[----:B------:R-:W-:Y:S01]  /*6f50*/  HMMA.16816.F32.BF16 R124, R4, R28, R84 ;  /* 0x0000001c047c723c */ /* 0x000fe20000041854 */
[----:B------:R-:W-:Y:S01]  /*6f60*/  IMAD.MOV.U32 R202, RZ, RZ, R11 ;  /* 0x000000ffffca7224 */ /* 0x000fe200078e000b */
[----:B------:R-:W3:Y:S01]  /*6f70*/  MUFU.EX2 R36, R8 ;  /* 0x0000000800247308 */ /* 0x000ee20000000800 */
[----:B------:R-:W-:-:S02]  /*6f80*/  IMAD.MOV.U32 R42, RZ, RZ, R132 ;  /* 0x000000ffff2a7224 */ /* 0x000fc400078e0084 */
[----:B------:R-:W-:Y:S01]  /*6f90*/  IMAD.MOV.U32 R235, RZ, RZ, R122 ;  /* 0x000000ffffeb7224 */ /* 0x000fe200078e007a */
[----:B------:R-:W-:Y:S01]  /*6fa0*/  HMMA.16816.F32.BF16 R140, R4, R32, R80 ;  /* 0x00000020048c723c */ /* 0x000fe20000041850 */
[----:B------:R-:W-:Y:S01]  /*6fb0*/  LDSM.16.MT88.4 R80, [R220+0xbc00] ;  /* 0x00bc0000dc50783b */ /* 0x000fe20000004200 */
[----:B-1----:R-:W-:-:S04]  /*6fc0*/  FFMA.FTZ R0, R208, UR40, -R16 ;  /* 0x00000028d0007c23 */ /* 0x002fc80008010810 */
[C---:B------:R-:W-:Y:S01]  /*6fd0*/  HMMA.16816.F32.BF16 R32, R4.reuse, R34, R68 ;  /* 0x000000220420723c */ /* 0x040fe20000041844 */
[----:B------:R-:W-:Y:S01]  /*6fe0*/  IMAD.MOV.U32 R208, RZ, RZ, R164 ;  /* 0x000000ffffd07224 */ /* 0x000fe200078e00a4 */
[----:B------:R1:W-:Y:S04]  /*6ff0*/  MUFU.EX2 R27, R0 ;  /* 0x00000000001b7308 */ /* 0x0003e80000000800 */
[C---:B------:R-:W-:Y:S01]  /*7000*/  HMMA.16816.F32.BF16 R84, R4.reuse, R52, R152 ;  /* 0x000000340454723c */ /* 0x040fe20000041898 */
[----:B------:R-:W-:Y:S05]  /*7010*/  LDSM.16.MT88.4 R152, [R220+0xac00] ;  /* 0x00ac0000dc98783b */ /* 0x000fea0000004200 */
[C---:B------:R-:W-:Y:S06]  /*7020*/  HMMA.16816.F32.BF16 R28, R4.reuse, R30, R72 ;  /* 0x0000001e041c723c */ /* 0x040fec0000041848 */
[----:B------:R-:W-:Y:S01]  /*7030*/  HMMA.16816.F32.BF16 R68, R4, R40, R136 ;  /* 0x000000280444723c */ /* 0x000fe20000041888 */
[----:B------:R-:W4:Y:S01]  /*7040*/  LDSM.16.MT88.4 R136, [R222+0x9c00] ;  /* 0x009c0000de88783b */ /* 0x000f220000004200 */
[----:B-1----:R-:W-:Y:S01]  /*7050*/  FFMA.FTZ R0, R211, UR40, -R16 ;  /* 0x00000028d3007c23 */ /* 0x002fe20008010810 */
[----:B------:R-:W-:-:S03]  /*7060*/  IMAD.MOV.U32 R211, RZ, RZ, R166 ;  /* 0x000000ffffd37224 */ /* 0x000fc600078e00a6 */
[----:B------:R1:W-:Y:S01]  /*7070*/  MUFU.EX2 R26, R0 ;  /* 0x00000000001a7308 */ /* 0x0003e20000000800 */
[----:B------:R-:W-:Y:S01]  /*7080*/  HMMA.16816.F32.BF16 R52, R4, R54, R128 ;  /* 0x000000360434723c */ /* 0x000fe20000041880 */
[----:B------:R-:W-:Y:S02]  /*7090*/  IMAD.MOV.U32 R41, RZ, RZ, R120 ;  /* 0x000000ffff297224 */ /* 0x000fe400078e0078 */
[----:B------:R-:W-:-:S04]  /*70a0*/  IMAD.MOV.U32 R40, RZ, RZ, R121 ;  /* 0x000000ffff287224 */ /* 0x000fc800078e0079 */
[----:B------:R-:W-:Y:S01]  /*70b0*/  FFMA.FTZ R4, R216, UR40, -R13 ;  /* 0x00000028d8047c23 */ /* 0x000fe2000801080d */
[----:B-1----:R-:W-:Y:S01]  /*70c0*/  LOP3.LUT R0, R3, UR32, R44, 0x96, !PT ;  /* 0x0000002003007c12 */ /* 0x002fe2000f8e962c */
[----:B------:R-:W-:Y:S01]  /*70d0*/  IMAD.MOV.U32 R44, RZ, RZ, R203 ;  /* 0x000000ffff2c7224 */ /* 0x000fe200078e00cb */
[C---:B------:R-:W-:Y:S01]  /*70e0*/  LOP3.LUT R3, R2.reuse, 0xffff, RZ, 0xc0, !PT ;  /* 0x0000ffff02037812 */ /* 0x040fe200078ec0ff */
[----:B------:R-:W-:Y:S01]  /*70f0*/  IMAD.MOV.U32 R203, RZ, RZ, R10 ;  /* 0x000000ffffcb7224 */ /* 0x000fe200078e000a */
[----:B------:R-:W-:Y:S02]  /*7100*/  LOP3.LUT R10, R2, 0xff, RZ, 0xc0, !PT ;  /* 0x000000ff020a7812 */ /* 0x000fe400078ec0ff */
[----:B------:R-:W-:Y:S02]  /*7110*/  SHF.R.U32.HI R9, RZ, 0x8, R3 ;  /* 0x00000008ff097819 */ /* 0x000fe40000011603 */
[C---:B------:R-:W-:Y:S02]  /*7120*/  LOP3.LUT R3, R0.reuse, 0xffff, RZ, 0xc0, !PT ;  /* 0x0000ffff00037812 */ /* 0x040fe400078ec0ff */
[----:B------:R-:W-:-:S02]  /*7130*/  LOP3.LUT R8, R0, 0xff, RZ, 0xc0, !PT ;  /* 0x000000ff00087812 */ /* 0x000fc400078ec0ff */
[----:B------:R-:W-:Y:S01]  /*7140*/  SHF.R.U32.HI R2, RZ, 0x8, R3 ;  /* 0x00000008ff027819 */ /* 0x000fe20000011603 */
[----:B------:R-:W-:Y:S01]  /*7150*/  FFMA.FTZ R3, R209, UR40, -R15 ;  /* 0x00000028d1037c23 */ /* 0x000fe2000801080f */
[----:B------:R-:W-:Y:S01]  /*7160*/  PRMT R16, R10, 0x5410, R9 ;  /* 0x000054100a107816 */ /* 0x000fe20000000009 */
[----:B------:R-:W-:Y:S01]  /*7170*/  IMAD.MOV.U32 R209, RZ, RZ, R123 ;  /* 0x000000ffffd17224 */ /* 0x000fe200078e007b */
[----:B------:R-:W-:Y:S01]  /*7180*/  PRMT R2, R8, 0x5410, R2 ;  /* 0x0000541008027816 */ /* 0x000fe20000000002 */
[----:B------:R1:W-:Y:S01]  /*7190*/  MUFU.EX2 R25, R3 ;  /* 0x0000000300197308 */ /* 0x0003e20000000800 */
[----:B------:R-:W-:Y:S01]  /*71a0*/  SHF.R.U32.HI R11, RZ, 0x18, R0 ;  /* 0x00000018ff0b7819 */ /* 0x000fe20000011600 */
[----:B------:R-:W-:Y:S01]  /*71b0*/  FFMA.FTZ R8, R210, UR40, -R15 ;  /* 0x00000028d2087c23 */ /* 0x000fe2000801080f */
[----:B------:R-:W-:Y:S01]  /*71c0*/  LOP3.LUT R9, R14, 0xff, RZ, 0xc0, !PT ;  /* 0x000000ff0e097812 */ /* 0x000fe200078ec0ff */
[----:B------:R-:W-:Y:S01]  /*71d0*/  IMAD.MOV.U32 R210, RZ, RZ, R167 ;  /* 0x000000ffffd27224 */ /* 0x000fe200078e00a7 */
[----:B------:R-:W5:Y:S02]  /*71e0*/  LDSM.16.MT88.4 R120, [R220+0x9c00] ;  /* 0x009c0000dc78783b */ /* 0x000f640000004200 */
[----:B------:R-:W-:Y:S01]  /*71f0*/  PRMT R9, R9, 0x5410, R17 ;  /* 0x0000541009097816 */ /* 0x000fe20000000011 */
[----:B------:R3:W4:Y:S01]  /*7200*/  MUFU.EX2 R24, R8 ;  /* 0x0000000800187308 */ /* 0x0007220000000800 */
[----:B------:R-:W5:Y:S03]  /*7210*/  LDSM.16.MT88.4 R164, [R222+0xac00] ;  /* 0x00ac0000dea4783b */ /* 0x000f660000004200 */
[----:B------:R-:W-:-:S04]  /*7220*/  HSET2.LE.AND R9, R9, R97, PT ;  /* 0x0000006109097233 */ /* 0x000fc80003803000 */
[----:B------:R4:W-:Y:S01]  /*7230*/  MUFU.EX2 R14, R4 ;  /* 0x00000004000e7308 */ /* 0x0009e20000000800 */
[----:B-1----:R-:W-:Y:S02]  /*7240*/  SHF.R.U32.HI R3, RZ, 0x10, R0 ;  /* 0x00000010ff037819 */ /* 0x002fe40000011600 */
[----:B------:R-:W-:Y:S02]  /*7250*/  HSET2.LE.AND R0, R2, R97, PT ;  /* 0x0000006102007233 */ /* 0x000fe40003803000 */
[----:B------:R-:W-:Y:S01]  /*7260*/  LOP3.LUT R10, R3, 0xff, RZ, 0xc0, !PT ;  /* 0x000000ff030a7812 */ /* 0x000fe200078ec0ff */
[----:B------:R-:W-:Y:S01]  /*7270*/  FFMA.FTZ R3, R239, UR40, -R12 ;  /* 0x00000028ef037c23 */ /* 0x000fe2000801080c */
[----:B--2---:R-:W-:Y:S01]  /*7280*/  F2FP.BF16.F32.PACK_AB R2, R47, R45 ;  /* 0x0000002d2f02723e */ /* 0x004fe200000010ff */
[----:B------:R-:W-:Y:S01]  /*7290*/  IMAD.MOV.U32 R239, RZ, RZ, R96 ;  /* 0x000000ffffef7224 */ /* 0x000fe200078e0060 */
[----:B------:R-:W-:Y:S01]  /*72a0*/  PRMT R10, R10, 0x5410, R11 ;  /* 0x000054100a0a7816 */ /* 0x000fe2000000000b */
[----:B---3--:R-:W-:Y:S01]  /*72b0*/  FFMA.FTZ R8, R107, UR40, -R12 ;  /* 0x000000286b087c23 */ /* 0x008fe2000801080c */
[----:B------:R-:W-:Y:S01]  /*72c0*/  LOP3.LUT R92, R0, R2, RZ, 0xc0, !PT ;  /* 0x00000002005c7212 */ /* 0x000fe200078ec0ff */
[----:B------:R1:W-:Y:S01]  /*72d0*/  MUFU.EX2 R23, R3 ;  /* 0x0000000300177308 */ /* 0x0003e20000000800 */
[----:B------:R-:W-:-:S02]  /*72e0*/  F2FP.BF16.F32.PACK_AB R2, R36, R37 ;  /* 0x000000252402723e */ /* 0x000fc400000010ff */
[----:B------:R-:W-:Y:S02]  /*72f0*/  HSET2.LE.AND R0, R10, R97, PT ;  /* 0x000000610a007233 */ /* 0x000fe40003803000 */
[----:B----4-:R-:W-:Y:S01]  /*7300*/  F2FP.BF16.F32.PACK_AB R10, R24, R25 ;  /* 0x00000019180a723e */ /* 0x010fe200000010ff */
[----:B------:R-:W-:Y:S02]  /*7310*/  FFMA.FTZ R4, R236, UR40, -R13 ;  /* 0x00000028ec047c23 */ /* 0x000fe4000801080d */
[----:B------:R-:W-:Y:S01]  /*7320*/  LOP3.LUT R93, R0, R2, RZ, 0xc0, !PT ;  /* 0x00000002005d7212 */ /* 0x000fe200078ec0ff */
[----:B------:R-:W-:Y:S01]  /*7330*/  FFMA.FTZ R0, R133, UR40, -R12 ;  /* 0x0000002885007c23 */ /* 0x000fe2000801080c */
[----:B------:R2:W-:Y:S01]  /*7340*/  MUFU.EX2 R22, R8 ;  /* 0x0000000800167308 */ /* 0x0005e20000000800 */
[----:B------:R-:W-:Y:S02]  /*7350*/  LOP3.LUT R2, R19, UR14, R20, 0x96, !PT ;  /* 0x0000000e13027c12 */ /* 0x000fe4000f8e9614 */
[----:B------:R-:W-:-:S02]  /*7360*/  LOP3.LUT R95, R9, R10, RZ, 0xc0, !PT ;  /* 0x0000000a095f7212 */ /* 0x000fc400078ec0ff */
[----:B-1----:R-:W-:-:S03]  /*7370*/  HSET2.LE.AND R3, R16, R97, PT ;  /* 0x0000006110037233 */ /* 0x002fc60003803000 */
[----:B------:R1:W-:Y:S01]  /*7380*/  MUFU.EX2 R15, R0 ;  /* 0x00000000000f7308 */ /* 0x0003e20000000800 */
[----:B------:R-:W3:Y:S07]  /*7390*/  LDSM.16.MT88.4 R16, [R222+0xbc00] ;  /* 0x00bc0000de10783b */ /* 0x000eee0000004200 */
[----:B------:R-:W-:Y:S01]  /*73a0*/  MUFU.EX2 R11, R4 ;  /* 0x00000004000b7308 */ /* 0x000fe20000000800 */
[----:B--2---:R-:W-:-:S04]  /*73b0*/  F2FP.BF16.F32.PACK_AB R8, R26, R27 ;  /* 0x0000001b1a08723e */ /* 0x004fc800000010ff */
[----:B------:R-:W-:Y:S01]  /*73c0*/  LOP3.LUT R94, R3, R8, RZ, 0xc0, !PT ;  /* 0x00000008035e7212 */ /* 0x000fe200078ec0ff */
[----:B------:R-:W-:-:S04]  /*73d0*/  IMAD.WIDE.U32 R2, R2, -0x2daee0ad, RZ ;  /* 0xd2511f5302027825 */ /* 0x000fc800078e00ff */
[----:B-1----:R-:W-:Y:S01]  /*73e0*/  FFMA.FTZ R0, R135, UR40, -R12 ;  /* 0x0000002887007c23 */ /* 0x002fe2000801080c */
[C---:B------:R-:W-:Y:S01]  /*73f0*/  LOP3.LUT R5, R2.reuse, 0xffff, RZ, 0xc0, !PT ;  /* 0x0000ffff02057812 */ /* 0x040fe200078ec0ff */
[C---:B------:R-:W-:Y:S02]  /*7400*/  HMMA.16816.F32.BF16 R132, R92.reuse, R138, R112 ;  /* 0x0000008a5c84723c */ /* 0x040fe40000041870 */
[----:B------:R1:W-:Y:S01]  /*7410*/  MUFU.EX2 R21, R0 ;  /* 0x0000000000157308 */ /* 0x0003e20000000800 */
[----:B------:R-:W-:Y:S02]  /*7420*/  LOP3.LUT R10, R2, 0xff, RZ, 0xc0, !PT ;  /* 0x000000ff020a7812 */ /* 0x000fe400078ec0ff */
[----:B------:R-:W-:Y:S02]  /*7430*/  SHF.R.U32.HI R9, RZ, 0x18, R2 ;  /* 0x00000018ff097819 */ /* 0x000fe40000011602 */
[----:B------:R-:W-:Y:S01]  /*7440*/  SHF.R.U32.HI R8, RZ, 0x8, R5 ;  /* 0x00000008ff087819 */ /* 0x000fe20000011605 */
[C---:B------:R-:W-:Y:S06]  /*7450*/  HMMA.16816.F32.BF16 R148, R92.reuse, R154, R156 ;  /* 0x0000009a5c94723c */ /* 0x040fec000004189c */
[----:B-----5:R-:W-:Y:S01]  /*7460*/  HMMA.16816.F32.BF16 R108, R92, R120, R108 ;  /* 0x000000785c6c723c */ /* 0x020fe2000004186c */
[----:B-1----:R-:W-:-:S05]  /*7470*/  FFMA.FTZ R0, R238, UR40, -R13 ;  /* 0x00000028ee007c23 */ /* 0x002fca000801080d */
[C---:B------:R-:W-:Y:S01]  /*7480*/  HMMA.16816.F32.BF16 R116, R92.reuse, R122, R116 ;  /* 0x0000007a5c74723c */ /* 0x040fe20000041874 */
[----:B------:R1:W-:Y:S05]  /*7490*/  MUFU.EX2 R12, R0 ;  /* 0x00000000000c7308 */ /* 0x0003ea0000000800 */
[C---:B------:R-:W-:Y:S06]  /*74a0*/  HMMA.16816.F32.BF16 R128, R92.reuse, R136, R64 ;  /* 0x000000885c80723c */ /* 0x040fec0000041840 */
[C---:B------:R-:W-:Y:S06]  /*74b0*/  HMMA.16816.F32.BF16 R144, R92.reuse, R152, R144 ;  /* 0x000000985c90723c */ /* 0x040fec0000041890 */
[----:B------:R-:W-:Y:S01]  /*74c0*/  HMMA.16816.F32.BF16 R156, R92, R164, R180 ;  /* 0x000000a45c9c723c */ /* 0x000fe200000418b4 */
[----:B-1----:R-:W-:-:S02]  /*74d0*/  LOP3.LUT R0, R3, UR32, R48, 0x96, !PT ;  /* 0x0000002003007c12 */ /* 0x002fc4000f8e9630 */
[----:B------:R-:W-:Y:S01]  /*74e0*/  SHF.R.U32.HI R3, RZ, 0x10, R2 ;  /* 0x00000010ff037819 */ /* 0x000fe20000011602 */
[----:B------:R-:W-:Y:S01]  /*74f0*/  FFMA.FTZ R2, R218, UR40, -R13 ;  /* 0x00000028da027c23 */ /* 0x000fe2000801080d */
[----:B------:R-:W-:Y:S01]  /*7500*/  LOP3.LUT R7, R0, 0xff, RZ, 0xc0, !PT ;  /* 0x000000ff00077812 */ /* 0x000fe200078ec0ff */
[C---:B------:R-:W-:Y:S01]  /*7510*/  HMMA.16816.F32.BF16 R168, R92.reuse, R166, R168 ;  /* 0x000000a65ca8723c */ /* 0x040fe200000418a8 */
[----:B------:R-:W-:Y:S01]  /*7520*/  LOP3.LUT R6, R3, 0xff, RZ, 0xc0, !PT ;  /* 0x000000ff03067812 */ /* 0x000fe200078ec0ff */
[----:B------:R1:W2:Y:S01]  /*7530*/  MUFU.EX2 R13, R2 ;  /* 0x00000002000d7308 */ /* 0x0002a20000000800 */
[--C-:B------:R-:W-:Y:S02]  /*7540*/  SHF.R.U32.HI R3, RZ, 0x10, R0.reuse ;  /* 0x00000010ff037819 */ /* 0x100fe40000011600 */
[----:B------:R-:W-:Y:S01]  /*7550*/  SHF.R.U32.HI R5, RZ, 0x18, R0 ;  /* 0x00000018ff057819 */ /* 0x000fe20000011600 */
[----:B------:R-:W-:Y:S01]  /*7560*/  HMMA.16816.F32.BF16 R72, R92, R80, R192 ;  /* 0x000000505c48723c */ /* 0x000fe200000418c0 */
[----:B------:R-:W-:-:S02]  /*7570*/  LOP3.LUT R3, R3, 0xff, RZ, 0xc0, !PT ;  /* 0x000000ff03037812 */ /* 0x000fc400078ec0ff */
[----:B------:R-:W-:-:S03]  /*7580*/  PRMT R6, R6, 0x5410, R9 ;  /* 0x0000541006067816 */ /* 0x000fc60000000009 */
[C---:B------:R-:W-:Y:S06]  /*7590*/  HMMA.16816.F32.BF16 R76, R92.reuse, R82, R184 ;  /* 0x000000525c4c723c */ /* 0x040fec00000418b8 */
[C---:B---3--:R-:W-:Y:S01]  /*75a0*/  HMMA.16816.F32.BF16 R88, R92.reuse, R16, R196 ;  /* 0x000000105c58723c */ /* 0x048fe200000418c4 */
[----:B-1----:R-:W-:Y:S02]  /*75b0*/  LOP3.LUT R2, R0, 0xffff, RZ, 0xc0, !PT ;  /* 0x0000ffff00027812 */ /* 0x002fe400078ec0ff */
[----:B------:R-:W-:Y:S02]  /*75c0*/  PRMT R0, R10, 0x5410, R8 ;  /* 0x000054100a007816 */ /* 0x000fe40000000008 */
[----:B------:R-:W-:Y:S01]  /*75d0*/  SHF.R.U32.HI R2, RZ, 0x8, R2 ;  /* 0x00000008ff027819 */ /* 0x000fe20000011602 */
[----:B------:R-:W-:Y:S01]  /*75e0*/  HMMA.16816.F32.BF16 R92, R92, R18, R188 ;  /* 0x000000125c5c723c */ /* 0x000fe200000418bc */
[----:B--2---:R-:W-:-:S02]  /*75f0*/  F2FP.BF16.F32.PACK_AB R4, R13, R14 ;  /* 0x0000000e0d04723e */ /* 0x004fc400000010ff */
[----:B------:R-:W-:Y:S02]  /*7600*/  PRMT R7, R7, 0x5410, R2 ;  /* 0x0000541007077816 */ /* 0x000fe40000000002 */
[----:B------:R-:W-:Y:S02]  /*7610*/  PRMT R2, R3, 0x5410, R5 ;  /* 0x0000541003027816 */ /* 0x000fe40000000005 */
[--C-:B------:R-:W-:Y:S02]  /*7620*/  HSET2.LE.AND R0, R0, R97.reuse, PT ;  /* 0x0000006100007233 */ /* 0x100fe40003803000 */
[--C-:B------:R-:W-:Y:S02]  /*7630*/  HSET2.LE.AND R5, R7, R97.reuse, PT ;  /* 0x0000006107057233 */ /* 0x100fe40003803000 */
[----:B------:R-:W-:Y:S02]  /*7640*/  HSET2.LE.AND R7, R2, R97, PT ;  /* 0x0000006102077233 */ /* 0x000fe40003803000 */
[----:B------:R-:W-:-:S02]  /*7650*/  F2FP.BF16.F32.PACK_AB R2, R21, R15 ;  /* 0x0000000f1502723e */ /* 0x000fc400000010ff */
[----:B------:R-:W-:Y:S02]  /*7660*/  HSET2.LE.AND R3, R6, R97, PT ;  /* 0x0000006106037233 */ /* 0x000fe40003803000 */
        /* <DEDUP_REMOVED lines=85> */
[----:B------:R-:W3:Y:S04]  /*7bc0*/  LDL R213, [R1+0x20] ;  /* 0x0000200001d57983 */ /* 0x000ee80000100800 */
[----:B------:R-:W4:Y:S04]  /*7bd0*/  LDL R214, [R1+0x38] ;  /* 0x0000380001d67983 */ /* 0x000f280000100800 */
[----:B------:R-:W5:Y:S04]  /*7be0*/  LDL R202, [R1+0x48] ;  /* 0x0000480001ca7983 */ /* 0x000f680000100800 */
[----:B------:R-:W5:Y:S01]  /*7bf0*/  LDL R203, [R1+0x18] ;  /* 0x0000180001cb7983 */ /* 0x000f620000100800 */
[----:B------:R-:W-:Y:S01]  /*7c00*/  UIADD3 UR31, UR39, -0x2, URZ ;  /* 0xfffffffe271f7890 */ /* 0x000fe2000fffe03f */
[----:B------:R-:W-:-:S04]  /*7c10*/  DEPBAR.LE SB0, 0x0 ;  /* 0x000080000000791a */ /* 0x000fc80000000000 */
[----:B------:R-:W-:Y:S01]  /*7c20*/  USHF.R.S32.HI UR4, URZ, 0x1f, UR31 ;  /* 0x0000001f3f047899 */ /* 0x000fe2000801141f */
[----:B------:R-:W-:Y:S01]  /*7c30*/  IMAD.U32 R4, RZ, RZ, UR31 ;  /* 0x0000001fff047e24 */ /* 0x000fe2000f8e00ff */
[----:B------:R-:W-:Y:S01]  /*7c40*/  UIMAD UR5, UR27, UR31, URZ ;  /* 0x0000001f1b0572a4 */ /* 0x000fe2000f8e023f */
[----:B------:R-:W-:Y:S01]  /*7c50*/  IMAD.U32 R6, RZ, RZ, UR38 ;  /* 0x00000026ff067e24 */ /* 0x000fe2000f8e00ff */
[----:B------:R-:W-:Y:S01]  /*7c60*/  ULDC.64 UR10, c[0x0][0x220] ;  /* 0x00008800000a7ab9 */ /* 0x000fe20000000a00 */
[----:B------:R-:W-:Y:S02]  /*7c70*/  USHF.L.U32 UR41, UR31, 0x1, URZ ;  /* 0x000000011f297899 */ /* 0x000fe4000800063f */
[----:B------:R-:W-:Y:S01]  /*7c80*/  UIMAD UR4, UR4, UR28, UR5 ;  /* 0x0000001c040472a4 */ /* 0x000fe2000f8e0205 */
[----:B------:R-:W-:Y:S01]  /*7c90*/  BAR.SYNC.DEFER_BLOCKING 0x0 ;  /* 0x0000000000007b1d */ /* 0x000fe20000010000 */
[----:B--2---:R-:W-:-:S04]  /*7ca0*/  IMAD.WIDE.U32 R4, R4, UR28, R206 ;  /* 0x0000001c04047c25 */ /* 0x004fc8000f8e00ce */
[----:B------:R-:W-:Y:S01]  /*7cb0*/  VIADD R0, R5, UR4 ;  /* 0x0000000405007c36 */ /* 0x000fe20008000000 */
[C---:B------:R-:W-:Y:S01]  /*7cc0*/  LEA R2, P0, R4.reuse, UR10, 0x1 ;  /* 0x0000000a04027c11 */ /* 0x040fe2000f8008ff */
[----:B------:R-:W-:Y:S01]  /*7cd0*/  IMAD.U32 R5, RZ, RZ, UR38 ;  /* 0x00000026ff057e24 */ /* 0x000fe2000f8e00ff */
[----:B------:R-:W-:Y:S01]  /*7ce0*/  UIADD3 UR4, UR39, -0x2, URZ ;  /* 0xfffffffe27047890 */ /* 0x000fe2000fffe03f */
[----:B---3--:R-:W-:Y:S01]  /*7cf0*/  IMAD.MOV.U32 R105, RZ, RZ, R213 ;  /* 0x000000ffff697224 */ /* 0x008fe200078e00d5 */
[----:B------:R-:W-:Y:S01]  /*7d00*/  LEA.HI.X R3, R4, UR11, R0, 0x1, P0 ;  /* 0x0000000b04037c11 */ /* 0x000fe200080f0c00 */
[----:B------:R-:W-:Y:S01]  /*7d10*/  IMAD.U32 R0, RZ, RZ, UR33 ;  /* 0x00000021ff007e24 */ /* 0x000fe2000f8e00ff */
[----:B------:R-:W-:Y:S01]  /*7d20*/  LEA R4, P0, R5, R2, 0x1 ;  /* 0x0000000205047211 */ /* 0x000fe200078008ff */
[----:B----4-:R-:W-:Y:S01]  /*7d30*/  IMAD.MOV.U32 R100, RZ, RZ, R214 ;  /* 0x000000ffff647224 */ /* 0x010fe200078e00d6 */
[----:B------:R-:W-:Y:S01]  /*7d40*/  UISETP.GT.AND UP0, UPT, UR4, UR24, UPT ;  /* 0x000000180400728c */ /* 0x000fe2000bf04270 */
[----:B------:R-:W-:Y:S01]  /*7d50*/  @!PT LDS RZ, [RZ] ;  /* 0x00000000fffff984 */ /* 0x000fe20000000800 */
[----:B------:R-:W-:Y:S01]  /*7d60*/  @!PT LDS RZ, [RZ] ;  /* 0x00000000fffff984 */ /* 0x000fe20000000800 */
[----:B------:R-:W-:Y:S01]  /*7d70*/  @!PT LDS RZ, [RZ] ;  /* 0x00000000fffff984 */ /* 0x000fe20000000800 */
[----:B------:R-:W-:Y:S01]  /*7d80*/  LDGSTS.E.BYPASS.LTC128B.128 [R234+0x9000], desc[UR34][R2.64] ;  /* 0x0900000002ea7fae */ /* 0x000fe2000b901d62 */
[----:B------:R-:W-:Y:S01]  /*7d90*/  LEA.HI.X R5, R6, R3, R0, 0x1, P0 ;  /* 0x0000000306057211 */ /* 0x000fe200000f0c00 */
[----:B-----5:R-:W-:-:S02]  /*7da0*/  IMAD.MOV.U32 R106, RZ, RZ, R202 ;  /* 0x000000ffff6a7224 */ /* 0x020fc400078e00ca */
[----:B------:R-:W-:Y:S01]  /*7db0*/  LDGSTS.E.BYPASS.LTC128B.128 [R234+0xa000], desc[UR34][R2.64+0x40] ;  /* 0x0a00004002ea7fae */ /* 0x000fe2000b901d62 */
[----:B------:R-:W-:-:S03]  /*7dc0*/  IMAD.MOV.U32 R107, RZ, RZ, R203 ;  /* 0x000000ffff6b7224 */ /* 0x000fc600078e00cb */
[----:B------:R-:W-:Y:S04]  /*7dd0*/  LDGSTS.E.BYPASS.LTC128B.128 [R234+0xb000], desc[UR34][R2.64+0x80] ;  /* 0x0b00008002ea7fae */ /* 0x000fe8000b901d62 */
[----:B------:R-:W-:Y:S04]  /*7de0*/  LDGSTS.E.BYPASS.LTC128B.128 [R234+0x9800], desc[UR34][R4.64] ;  /* 0x0980000004ea7fae */ /* 0x000fe8000b901d62 */
[----:B------:R-:W-:Y:S04]  /*7df0*/  LDGSTS.E.BYPASS.LTC128B.128 [R234+0xa800], desc[UR34][R4.64+0x40] ;  /* 0x0a80004004ea7fae */ /* 0x000fe8000b901d62 */
[----:B------:R1:W-:Y:S04]  /*7e00*/  LDGSTS.E.BYPASS.LTC128B.128 [R234+0xb800], desc[UR34][R4.64+0x80] ;  /* 0x0b80008004ea7fae */ /* 0x0003e8000b901d62 */
[----:B------:R-:W-:Y:S04]  /*7e10*/  LDSM.16.M88.4 R8, [R224] ;  /* 0x00000000e008783b */ /* 0x000fe80000000200 */
[----:B------:R-:W2:Y:S04]  /*7e20*/  LDSM.16.M88.4 R12, [R221+0x6000] ;  /* 0x00600000dd0c783b */ /* 0x000ea80000000200 */
[----:B------:R-:W-:Y:S04]  /*7e30*/  LDSM.16.M88.4 R32, [R221+0x6400] ;  /* 0x00640000dd20783b */ /* 0x000fe80000000200 */
[----:B------:R-:W-:Y:S04]  /*7e40*/  LDSM.16.M88.4 R28, [R221+0x6800] ;  /* 0x00680000dd1c783b */ /* 0x000fe80000000200 */
[----:B------:R-:W3:Y:S04]  /*7e50*/  LDSM.16.M88.4 R24, [R221+0x6c00] ;  /* 0x006c0000dd18783b */ /* 0x000ee80000000200 */
[----:B------:R-:W-:Y:S04]  /*7e60*/  LDSM.16.M88.4 R36, [R223+0x6c00] ;  /* 0x006c0000df24783b */ /* 0x000fe80000000200 */
[----:B-1----:R-:W1:Y:S04]  /*7e70*/  LDSM.16.M88.4 R4, [R224+0x1000] ;  /* 0x00100000e004783b */ /* 0x002e680000000200 */
[----:B------:R-:W-:Y:S04]  /*7e80*/  LDSM.16.M88.4 R40, [R223+0x6800] ;  /* 0x00680000df28783b */ /* 0x000fe80000000200 */
[----:B------:R-:W-:Y:S04]  /*7e90*/  LDSM.16.M88.4 R20, [R223+0x6000] ;  /* 0x00600000df14783b */ /* 0x000fe80000000200 */
[----:B------:R-:W-:Y:S04]  /*7ea0*/  LDSM.16.M88.4 R16, [R223+0x6400] ;  /* 0x00640000df10783b */ /* 0x000fe80000000200 */
[----:B------:R-:W-:Y:S01]  /*7eb0*/  LDSM.16.M88.4 R48, [R221+0x7000] ;  /* 0x00700000dd30783b */ /* 0x000fe20000000200 */
[C---:B--2---:R-:W-:Y:S03]  /*7ec0*/  HMMA.16816.F32.BF16 R64, R8.reuse, R12, RZ ;  /* 0x0000000c0840723c */ /* 0x044fe600000418ff */
[----:B------:R-:W-:Y:S04]  /*7ed0*/  LDSM.16.M88.4 R44, [R221+0x7400] ;  /* 0x00740000dd2c783b */ /* 0x000fe80000000200 */
[----:B------:R-:W0:Y:S01]  /*7ee0*/  LDGDEPBAR ;  /* 0x00000000000079af */ /* 0x000e220000000000 */
[C---:B------:R-:W-:Y:S06]  /*7ef0*/  HMMA.16816.F32.BF16 R192, R8.reuse, R14, RZ ;  /* 0x0000000e08c0723c */ /* 0x040fec00000418ff */
[C---:B---3--:R-:W-:Y:S06]  /*7f00*/  HMMA.16816.F32.BF16 R52, R8.reuse, R24, RZ ;  /* 0x000000180834723c */ /* 0x048fec00000418ff */
[----:B------:R-:W-:Y:S06]  /*7f10*/  HMMA.16816.F32.BF16 R184, R8, R30, RZ ;  /* 0x0000001e08b8723c */ /* 0x000fec00000418ff */
[C---:B-1----:R-:W-:Y:S06]  /*7f20*/  HMMA.16816.F32.BF16 R212, R4.reuse, R12, RZ ;  /* 0x0000000c04d4723c */ /* 0x042fec00000418ff */
[C---:B------:R-:W-:Y:S01]  /*7f30*/  HMMA.16816.F32.BF16 R208, R4.reuse, R14, RZ ;  /* 0x0000000e04d0723c */ /* 0x040fe200000418ff */
[----:B------:R-:W1:Y:S05]  /*7f40*/  LDSM.16.M88.4 R12, [R225] ;  /* 0x00000000e10c783b */ /* 0x000e6a0000000200 */
[C---:B------:R-:W-:Y:S06]  /*7f50*/  HMMA.16816.F32.BF16 R204, R4.reuse, R32, RZ ;  /* 0x0000002004cc723c */ /* 0x040fec00000418ff */
[C---:B------:R-:W-:Y:S06]  /*7f60*/  HMMA.16816.F32.BF16 R200, R4.reuse, R28, RZ ;  /* 0x0000001c04c8723c */ /* 0x040fec00000418ff */
[C---:B------:R-:W-:Y:S06]  /*7f70*/  HMMA.16816.F32.BF16 R196, R4.reuse, R24, RZ ;  /* 0x0000001804c4723c */ /* 0x040fec00000418ff */
[C---:B------:R-:W-:Y:S06]  /*7f80*/  HMMA.16816.F32.BF16 R216, R4.reuse, R34, RZ ;  /* 0x0000002204d8723c */ /* 0x040fec00000418ff */
[C---:B------:R-:W-:Y:S06]  /*7f90*/  HMMA.16816.F32.BF16 R240, R4.reuse, R30, RZ ;  /* 0x0000001e04f0723c */ /* 0x040fec00000418ff */
[-C--:B------:R-:W-:Y:S01]  /*7fa0*/  HMMA.16816.F32.BF16 R236, R4, R26.reuse, RZ ;  /* 0x0000001a04ec723c */ /* 0x080fe200000418ff */
[----:B------:R-:W2:Y:S05]  /*7fb0*/  LDSM.16.M88.4 R4, [R225+0x1000] ;  /* 0x00100000e104783b */ /* 0x000eaa0000000200 */
[----:B------:R-:W-:Y:S06]  /*7fc0*/  HMMA.16816.F32.BF16 R180, R8, R26, RZ ;  /* 0x0000001a08b4723c */ /* 0x000fec00000418ff */
[----:B-1----:R-:W-:Y:S06]  /*7fd0*/  HMMA.16816.F32.BF16 R24, R12, R36, R52 ;  /* 0x000000240c18723c */ /* 0x002fec0000041834 */
[C---:B------:R-:W-:Y:S06]  /*7fe0*/  HMMA.16816.F32.BF16 R60, R8.reuse, R32, RZ ;  /* 0x00000020083c723c */ /* 0x040fec00000418ff */
[----:B------:R-:W-:Y:S01]  /*7ff0*/  HMMA.16816.F32.BF16 R56, R8, R28, RZ ;  /* 0x0000001c0838723c */ /* 0x000fe200000418ff */
[----:B------:R-:W-:Y:S05]  /*8000*/  LDSM.16.M88.4 R28, [R221+0x7c00] ;  /* 0x007c0000dd1c783b */ /* 0x000fea0000000200 */
[----:B------:R-:W-:Y:S06]  /*8010*/  HMMA.16816.F32.BF16 R52, R12, R42, R184 ;  /* 0x0000002a0c34723c */ /* 0x000fec00000418b8 */
[----:B------:R-:W-:Y:S01]  /*8020*/  HMMA.16816.F32.BF16 R188, R8, R34, RZ ;  /* 0x0000002208bc723c */ /* 0x000fe200000418ff */
[----:B------:R-:W1:Y:S04]  /*8030*/  LDSM.16.M88.4 R8, [R224+0x2000] ;  /* 0x00200000e008783b */ /* 0x000e680000000200 */
[----:B------:R-:W3:Y:S01]  /*8040*/  LDSM.16.M88.4 R32, [R221+0x7800] ;  /* 0x00780000dd20783b */ /* 0x000ee20000000200 */
[----:B------:R-:W-:Y:S06]  /*8050*/  HMMA.16816.F32.BF16 R184, R12, R38, R180 ;  /* 0x000000260cb8723c */ /* 0x000fec00000418b4 */
[C---:B--2---:R-:W-:Y:S06]  /*8060*/  HMMA.16816.F32.BF16 R180, R4.reuse, R36, R196 ;  /* 0x0000002404b4723c */ /* 0x044fec00000418c4 */
[----:B------:R-:W-:Y:S06]  /*8070*/  HMMA.16816.F32.BF16 R200, R4, R40, R200 ;  /* 0x0000002804c8723c */ /* 0x000fec00000418c8 */
[C---:B------:R-:W-:Y:S06]  /*8080*/  HMMA.16816.F32.BF16 R176, R12.reuse, R20, R64 ;  /* 0x000000140cb0723c */ /* 0x040fec0000041840 */
[C---:B------:R-:W-:Y:S06]  /*8090*/  HMMA.16816.F32.BF16 R172, R12.reuse, R16, R60 ;  /* 0x000000100cac723c */ /* 0x040fec000004183c */
[C---:B------:R-:W-:Y:S06]  /*80a0*/  HMMA.16816.F32.BF16 R64, R12.reuse, R40, R56 ;  /* 0x000000280c40723c */ /* 0x040fec0000041838 */
[----:B------:R-:W-:Y:S01]  /*80b0*/  HMMA.16816.F32.BF16 R60, R12, R22, R192 ;  /* 0x000000160c3c723c */ /* 0x000fe200000418c0 */
[----:B------:R-:W-:-:S02]  /*80c0*/  IMAD.MOV.U32 R3, RZ, RZ, R201 ;  /* 0x000000ffff037224 */ /* 0x000fc400078e00c9 */
[----:B------:R-:W-:Y:S02]  /*80d0*/  IMAD.MOV.U32 R2, RZ, RZ, R202 ;  /* 0x000000ffff027224 */ /* 0x000fe400078e00ca */
[----:B------:R-:W-:Y:S01]  /*80e0*/  IMAD.MOV.U32 R0, RZ, RZ, R203 ;  /* 0x000000ffff007224 */ /* 0x000fe200078e00cb */
[-C--:B------:R-:W-:Y:S06]  /*80f0*/  HMMA.16816.F32.BF16 R56, R12, R18.reuse, R188 ;  /* 0x000000120c38723c */ /* 0x080fec00000418bc */
        /* <DEDUP_REMOVED lines=11> */
[----:B------:R-:W2:Y:S01]  /*81b0*/  LDSM.16.M88.4 R12, [R224+0x3000] ;  /* 0x00300000e00c783b */ /* 0x000ea20000000200 */
[----:B------:R-:W-:Y:S01]  /*81c0*/  IMAD.MOV.U32 R16, RZ, RZ, R200 ;  /* 0x000000ffff107224 */ /* 0x000fe200078e00c8 */
[C---:B------:R-:W-:Y:S02]  /*81d0*/  HMMA.16816.F32.BF16 R188, R4.reuse, R22, R208 ;  /* 0x0000001604bc723c */ /* 0x040fe400000418d0 */
[----:B------:R-:W-:Y:S04]  /*81e0*/  LDSM.16.M88.4 R20, [R223+0x7800] ;  /* 0x00780000df14783b */ /* 0x000fe80000000200 */
[C---:B------:R-:W-:Y:S06]  /*81f0*/  HMMA.16816.F32.BF16 R200, R4.reuse, R42, R240 ;  /* 0x0000002a04c8723c */ /* 0x040fec00000418f0 */
[----:B------:R-:W-:Y:S01]  /*8200*/  HMMA.16816.F32.BF16 R212, R4, R38, R236 ;  /* 0x0000002604d4723c */ /* 0x000fe200000418ec */
[----:B------:R-:W-:Y:S01]  /*8210*/  IMAD.MOV.U32 R240, RZ, RZ, R16 ;  /* 0x000000fffff07224 */ /* 0x000fe200078e0010 */
[----:B------:R-:W-:Y:S01]  /*8220*/  LDSM.16.M88.4 R4, [R225+0x2000] ;  /* 0x00200000e104783b */ /* 0x000fe20000000200 */
[----:B------:R-:W-:-:S02]  /*8230*/  IMAD.MOV.U32 R241, RZ, RZ, R3 ;  /* 0x000000fffff17224 */ /* 0x000fc400078e0003 */
[----:B------:R-:W-:Y:S01]  /*8240*/  IMAD.MOV.U32 R242, RZ, RZ, R2 ;  /* 0x000000fffff27224 */ /* 0x000fe200078e0002 */
[C---:B-1----:R-:W-:Y:S01]  /*8250*/  HMMA.16816.F32.BF16 R180, R8.reuse, R28, R24 ;  /* 0x0000001c08b4723c */ /* 0x042fe20000041818 */
[----:B------:R-:W1:Y:S01]  /*8260*/  LDSM.16.M88.4 R16, [R223+0x7000] ;  /* 0x00700000df10783b */ /* 0x000e620000000200 */
[----:B------:R-:W-:Y:S02]  /*8270*/  IMAD.MOV.U32 R243, RZ, RZ, R0 ;  /* 0x000000fffff37224 */ /* 0x000fe400078e0000 */
[----:B------:R-:W-:Y:S01]  /*8280*/  IMAD.U32 R0, RZ, RZ, UR4 ;  /* 0x00000004ff007e24 */ /* 0x000fe2000f8e00ff */
[----:B------:R-:W4:Y:S01]  /*8290*/  LDSM.16.M88.4 R24, [R223+0x7400] ;  /* 0x00740000df18783b */ /* 0x000f220000000200 */
[C---:B------:R-:W-:Y:S03]  /*82a0*/  HMMA.16816.F32.BF16 R208, R8.reuse, R48, R176 ;  /* 0x0000003008d0723c */ /* 0x040fe600000418b0 */
[----:B------:R-:W5:Y:S03]  /*82b0*/  LDSM.16.M88.4 R36, [R223+0x7c00] ;  /* 0x007c0000df24783b */ /* 0x000f660000000200 */
[C---:B---3--:R-:W-:Y:S01]  /*82c0*/  HMMA.16816.F32.BF16 R196, R8.reuse, R32, R64 ;  /* 0x0000002008c4723c */ /* 0x048fe20000041840 */
[----:B------:R-:W3:Y:S05]  /*82d0*/  S2R R3, SR_TID.X ;  /* 0x0000000000037919 */ /* 0x000eea0000002100 */
[C---:B------:R-:W-:Y:S06]  /*82e0*/  HMMA.16816.F32.BF16 R176, R8.reuse, R50, R60 ;  /* 0x0000003208b0723c */ /* 0x040fec000004183c */
[C---:B------:R-:W-:Y:S06]  /*82f0*/  HMMA.16816.F32.BF16 R64, R8.reuse, R46, R56 ;  /* 0x0000002e0840723c */ /* 0x040fec0000041838 */
[C---:B------:R-:W-:Y:S06]  /*8300*/  HMMA.16816.F32.BF16 R204, R8.reuse, R44, R172 ;  /* 0x0000002c08cc723c */ /* 0x040fec00000418ac */
[C---:B------:R-:W-:Y:S06]  /*8310*/  HMMA.16816.F32.BF16 R60, R8.reuse, R34, R52 ;  /* 0x00000022083c723c */ /* 0x040fec0000041834 */
[----:B------:R-:W-:Y:S01]  /*8320*/  HMMA.16816.F32.BF16 R56, R8, R30, R184 ;  /* 0x0000001e0838723c */ /* 0x000fe200000418b8 */
[----:B------:R-:W5:Y:S01]  /*8330*/  LDSM.16.M88.4 R8, [R225+0x3000] ;  /* 0x00300000e108783b */ /* 0x000f620000000200 */
[----:B---3--:R-:W-:-:S04]  /*8340*/  IMAD.SHL.U32 R3, R3, 0x2, RZ ;  /* 0x0000000203037824 */ /* 0x008fc800078e00ff */
[----:B--2---:R-:W-:Y:S01]  /*8350*/  HMMA.16816.F32.BF16 R52, R12, R48, R244 ;  /* 0x000000300c34723c */ /* 0x004fe200000418f4 */
[----:B------:R-:W-:-:S05]  /*8360*/  LOP3.LUT R3, R3, 0x6, RZ, 0xc0, !PT ;  /* 0x0000000603037812 */ /* 0x000fca00078ec0ff */
[----:B------:R-:W-:Y:S01]  /*8370*/  HMMA.16816.F32.BF16 R48, R12, R50, R188 ;  /* 0x000000320c30723c */ /* 0x000fe200000418bc */
[----:B------:R-:W-:-:S04]  /*8380*/  IMAD R0, R0, 0x40, R3 ;  /* 0x0000004000007824 */ /* 0x000fc800078e0203 */
[C---:B------:R-:W-:Y:S01]  /*8390*/  VIADD R2, R0.reuse, 0x1 ;  /* 0x0000000100027836 */ /* 0x040fe20000000000 */
[C---:B------:R-:W-:Y:S01]  /*83a0*/  HMMA.16816.F32.BF16 R172, R12.reuse, R44, R248 ;  /* 0x0000002c0cac723c */ /* 0x040fe200000418f8 */
[C---:B------:R-:W-:Y:S01]  /*83b0*/  ISETP.GE.AND P2, PT, R0.reuse, R233, PT ;  /* 0x000000e90000720c */ /* 0x040fe20003f46270 */
[C---:B------:R-:W-:Y:S01]  /*83c0*/  VIADD R3, R0.reuse, 0x9 ;  /* 0x0000000900037836 */ /* 0x040fe20000000000 */
[CC--:B------:R-:W-:Y:S02]  /*83d0*/  ISETP.GE.AND P3, PT, R0.reuse, R232.reuse, PT ;  /* 0x000000e80000720c */ /* 0x0c0fe40003f66270 */
[----:B------:R-:W-:Y:S01]  /*83e0*/  ISETP.LT.OR P2, PT, R0, R227, P2 ;  /* 0x000000e30000720c */ /* 0x000fe20001741670 */
[----:B------:R-:W-:Y:S01]  /*83f0*/  HMMA.16816.F32.BF16 R44, R12, R46, R192 ;  /* 0x0000002e0c2c723c */ /* 0x000fe200000418c0 */
[C---:B------:R-:W-:Y:S02]  /*8400*/  ISETP.GE.AND P1, PT, R2.reuse, R232, PT ;  /* 0x000000e80200720c */ /* 0x040fe40003f26270 */
[----:B------:R-:W-:-:S02]  /*8410*/  ISETP.GE.AND P4, PT, R2, R230, PT ;  /* 0x000000e60200720c */ /* 0x000fc40003f86270 */
[CC--:B------:R-:W-:Y:S01]  /*8420*/  ISETP.LT.OR P1, PT, R2.reuse, R229.reuse, P1 ;  /* 0x000000e50200720c */ /* 0x0c0fe20000f21670 */
[C---:B------:R-:W-:Y:S01]  /*8430*/  HMMA.16816.F32.BF16 R184, R12.reuse, R34, R200 ;  /* 0x000000220cb8723c */ /* 0x040fe200000418c8 */
[----:B------:R-:W-:Y:S02]  /*8440*/  ISETP.LT.OR P4, PT, R2, R228, P4 ;  /* 0x000000e40200720c */ /* 0x000fe40002781670 */
[----:B------:R-:W-:Y:S02]  /*8450*/  ISETP.LT.OR P3, PT, R0, R229, P3 ;  /* 0x000000e50000720c */ /* 0x000fe40001f61670 */
[C---:B------:R-:W-:Y:S01]  /*8460*/  ISETP.GE.AND P6, PT, R2.reuse, R233, PT ;  /* 0x000000e90200720c */ /* 0x040fe20003fc6270 */
[----:B------:R-:W-:Y:S01]  /*8470*/  HMMA.16816.F32.BF16 R188, R12, R28, R216 ;  /* 0x0000001c0cbc723c */ /* 0x000fe200000418d8 */
[-C--:B------:R-:W-:Y:S02]  /*8480*/  ISETP.GE.AND P5, PT, R2, R231.reuse, PT ;  /* 0x000000e70200720c */ /* 0x080fe40003fa6270 */
[----:B------:R-:W-:-:S02]  /*8490*/  ISETP.GE.AND P0, PT, R0, R231, PT ;  /* 0x000000e70000720c */ /* 0x000fc40003f06270 */
[C---:B------:R-:W-:Y:S01]  /*84a0*/  ISETP.LT.OR P6, PT, R2.reuse, R227, P6 ;  /* 0x000000e30200720c */ /* 0x040fe200037c1670 */
[----:B------:R-:W-:Y:S01]  /*84b0*/  HMMA.16816.F32.BF16 R192, R12, R30, R212 ;  /* 0x0000001e0cc0723c */ /* 0x000fe200000418d4 */
[----:B------:R-:W-:Y:S01]  /*84c0*/  LDSM.16.M88.4 R28, [R221+0x8400] ;  /* 0x00840000dd1c783b */ /* 0x000fe20000000200 */
[-C--:B------:R-:W-:Y:S01]  /*84d0*/  ISETP.LT.OR P5, PT, R2, R226.reuse, P5 ;  /* 0x000000e20200720c */ /* 0x080fe20002fa1670 */
[C---:B------:R-:W-:Y:S01]  /*84e0*/  VIADD R2, R0.reuse, 0x8 ;  /* 0x0000000800027836 */ /* 0x040fe20000000000 */
[----:B------:R-:W-:Y:S02]  /*84f0*/  ISETP.LT.OR P0, PT, R0, R226, P0 ;  /* 0x000000e20000720c */ /* 0x000fe40000701670 */
[C---:B-1----:R-:W-:Y:S06]  /*8500*/  HMMA.16816.F32.BF16 R200, R4.reuse, R16, R208 ;  /* 0x0000001004c8723c */ /* 0x042fec00000418d0 */
[C---:B------:R-:W-:Y:S06]  /*8510*/  HMMA.16816.F32.BF16 R236, R4.reuse, R18, R176 ;  /* 0x0000001204ec723c */ /* 0x040fec00000418b0 */
[----:B----4-:R-:W-:Y:S06]  /*8520*/  HMMA.16816.F32.BF16 R216, R4, R24, R204 ;  /* 0x0000001804d8723c */ /* 0x010fec00000418cc */
[----:B------:R-:W-:Y:S01]  /*8530*/  HMMA.16816.F32.BF16 R40, R12, R32, R240 ;  /* 0x000000200c28723c */ /* 0x000fe200000418f0 */
[----:B------:R-:W-:Y:S04]  /*8540*/  LDSM.16.M88.4 R32, [R221+0x8000] ;  /* 0x00800000dd20783b */ /* 0x000fe80000000200 */
[----:B------:R-:W-:Y:S01]  /*8550*/  LDSM.16.M88.4 R12, [R225+0x4000] ;  /* 0x00400000e10c783b */ /* 0x000fe20000000200 */
[C---:B------:R-:W-:Y:S06]  /*8560*/  HMMA.16816.F32.BF16 R212, R4.reuse, R26, R64 ;  /* 0x0000001a04d4723c */ /* 0x040fec0000041840 */
[C---:B------:R-:W-:Y:S06]  /*8570*/  HMMA.16816.F32.BF16 R208, R4.reuse, R20, R196 ;  /* 0x0000001404d0723c */ /* 0x040fec00000418c4 */
[C---:B------:R-:W-:Y:S06]  /*8580*/  HMMA.16816.F32.BF16 R204, R4.reuse, R22, R60 ;  /* 0x0000001604cc723c */ /* 0x040fec000004183c */
[C---:B-----5:R-:W-:Y:S06]  /*8590*/  HMMA.16816.F32.BF16 R180, R4.reuse, R36, R180 ;  /* 0x0000002404b4723c */ /* 0x060fec00000418b4 */
[----:B------:R-:W-:Y:S01]  /*85a0*/  HMMA.16816.F32.BF16 R176, R4, R38, R56 ;  /* 0x0000002604b0723c */ /* 0x000fe20000041838 */
[----:B------:R-:W1:Y:S05]  /*85b0*/  LDSM.16.M88.4 R4, [R224+0x4000] ;  /* 0x00400000e004783b */ /* 0x000e6a0000000200 */
[C---:B------:R-:W-:Y:S06]  /*85c0*/  HMMA.16816.F32.BF16 R52, R8.reuse, R16, R52 ;  /* 0x000000100834723c */ /* 0x040fec0000041834 */
[C---:B------:R-:W-:Y:S01]  /*85d0*/  HMMA.16816.F32.BF16 R48, R8.reuse, R18, R48 ;  /* 0x000000120830723c */ /* 0x040fe20000041830 */
[----:B------:R-:W2:Y:S05]  /*85e0*/  LDSM.16.M88.4 R16, [R224+0x5000] ;  /* 0x00500000e010783b */ /* 0x000eaa0000000200 */
[C---:B------:R-:W-:Y:S06]  /*85f0*/  HMMA.16816.F32.BF16 R60, R8.reuse, R24, R172 ;  /* 0x00000018083c723c */ /* 0x040fec00000418ac */
[C---:B------:R-:W-:Y:S01]  /*8600*/  HMMA.16816.F32.BF16 R196, R8.reuse, R26, R44 ;  /* 0x0000001a08c4723c */ /* 0x040fe2000004182c */
[----:B------:R-:W3:Y:S04]  /*8610*/  LDSM.16.M88.4 R24, [R223+0x8000] ;  /* 0x00800000df18783b */ /* 0x000ee80000000200 */
[----:B------:R-:W-:Y:S01]  /*8620*/  LDSM.16.M88.4 R44, [R221+0x8c00] ;  /* 0x008c0000dd2c783b */ /* 0x000fe20000000200 */
[C---:B------:R-:W-:Y:S03]  /*8630*/  HMMA.16816.F32.BF16 R240, R8.reuse, R20, R40 ;  /* 0x0000001408f0723c */ /* 0x040fe60000041828 */
[----:B------:R-:W4:Y:S03]  /*8640*/  LDSM.16.M88.4 R40, [R221+0x8800] ;  /* 0x00880000dd28783b */ /* 0x000f260000000200 */
[C---:B------:R-:W-:Y:S06]  /*8650*/  HMMA.16816.F32.BF16 R244, R8.reuse, R22, R184 ;  /* 0x0000001608f4723c */ /* 0x040fec00000418b8 */
[C---:B------:R-:W-:Y:S06]  /*8660*/  HMMA.16816.F32.BF16 R248, R8.reuse, R36, R188 ;  /* 0x0000002408f8723c */ /* 0x040fec00000418bc */
[----:B------:R-:W-:Y:S01]  /*8670*/  HMMA.16816.F32.BF16 R192, R8, R38, R192 ;  /* 0x0000002608c0723c */ /* 0x000fe200000418c0 */
[----:B------:R-:W5:Y:S05]  /*8680*/  LDSM.16.M88.4 R8, [R225+0x5000] ;  /* 0x00500000e108783b */ /* 0x000f6a0000000200 */
[-C--:B-1----:R-:W-:Y:S06]  /*8690*/  HMMA.16816.F32.BF16 R20, R4, R32.reuse, R200 ;  /* 0x000000200414723c */ /* 0x082fec00000418c8 */
[----:B--2---:R-:W-:Y:S06]  /*86a0*/  HMMA.16816.F32.BF16 R36, R16, R32, R52 ;  /* 0x000000201024723c */ /* 0x004fec0000041834 */
[-C--:B------:R-:W-:Y:S06]  /*86b0*/  HMMA.16816.F32.BF16 R56, R4, R34.reuse, R236 ;  /* 0x000000220438723c */ /* 0x080fec00000418ec */
[----:B------:R-:W-:Y:S01]  /*86c0*/  HMMA.16816.F32.BF16 R32, R16, R34, R48 ;  /* 0x000000221020723c */ /* 0x000fe20000041830 */
[----:B------:R-:W-:-:S02]  /*86d0*/  IMAD.MOV.U32 R238, RZ, RZ, R100 ;  /* 0x000000ffffee7224 */ /* 0x000fc400078e0064 */
[----:B------:R-:W-:-:S03]  /*86e0*/  IMAD.MOV.U32 R239, RZ, RZ, R105 ;  /* 0x000000ffffef7224 */ /* 0x000fc600078e0069 */
[----:B---3--:R-:W-:Y:S01]  /*86f0*/  HMMA.16816.F32.BF16 R52, R12, R24, R20 ;  /* 0x000000180c34723c */ /* 0x008fe20000041814 */
[----:B------:R-:W1:Y:S05]  /*8700*/  LDSM.16.M88.4 R20, [R223+0x8400] ;  /* 0x00840000df14783b */ /* 0x000e6a0000000200 */
[C---:B------:R-:W-:Y:S06]  /*8710*/  HMMA.16816.F32.BF16 R64, R4.reuse, R28, R216 ;  /* 0x0000001c0440723c */ /* 0x040fec00000418d8 */
[----:B------:R-:W-:Y:S01]  /*8720*/  HMMA.16816.F32.BF16 R172, R4, R30, R212 ;  /* 0x0000001e04ac723c */ /* 0x000fe200000418d4 */
[----:B------:R-:W-:-:S05]  /*8730*/  IMAD.MOV.U32 R218, RZ, RZ, R106 ;  /* 0x000000ffffda7224 */ /* 0x000fca00078e006a */
[----:B----4-:R-:W-:Y:S01]  /*8740*/  HMMA.16816.F32.BF16 R184, R4, R40, R208 ;  /* 0x0000002804b8723c */ /* 0x010fe200000418d0 */
[----:B------:R-:W-:-:S05]  /*8750*/  IMAD.MOV.U32 R214, RZ, RZ, R107 ;  /* 0x000000ffffd67224 */ /* 0x000fca00078e006b */
[C---:B------:R-:W-:Y:S01]  /*8760*/  HMMA.16816.F32.BF16 R204, R4.reuse, R42, R204 ;  /* 0x0000002a04cc723c */ /* 0x040fe200000418cc */
[----:B------:R-:W-:Y:S02]  /*8770*/  FSEL R100, R52, -INF , !P2 ;  /* 0xff80000034647808 */ /* 0x000fe40005000000 */
[----:B------:R-:W-:Y:S02]  /*8780*/  ISETP.GE.AND P2, PT, R0, R230, PT ;  /* 0x000000e60000720c */ /* 0x000fe40003f46270 */
[----:B------:R-:W-:Y:S01]  /*8790*/  FSEL R105, R54, -INF , !P0 ;  /* 0xff80000036697808 */ /* 0x000fe20004000000 */
[C---:B------:R-:W-:Y:S01]  /*87a0*/  HMMA.16816.F32.BF16 R180, R4.reuse, R44, R180 ;  /* 0x0000002c04b4723c */ /* 0x040fe200000418b4 */
[----:B------:R-:W-:Y:S02]  /*87b0*/  ISETP.LT.OR P2, PT, R0, R228, P2 ;  /* 0x000000e40000720c */ /* 0x000fe40001741670 */
[C---:B------:R-:W-:Y:S02]  /*87c0*/  ISETP.GE.AND P0, PT, R2.reuse, R233, PT ;  /* 0x000000e90200720c */ /* 0x040fe40003f06270 */
[----:B------:R-:W-:Y:S01]  /*87d0*/  FSEL R106, R55, -INF , !P5 ;  /* 0xff800000376a7808 */ /* 0x000fe20006800000 */
[----:B------:R-:W-:Y:S01]  /*87e0*/  HMMA.16816.F32.BF16 R176, R4, R46, R176 ;  /* 0x0000002e04b0723c */ /* 0x000fe200000418b0 */
[----:B------:R-:W-:-:S02]  /*87f0*/  ISETP.LT.OR P0, PT, R2, R227, P0 ;  /* 0x000000e30200720c */ /* 0x000fc40000701670 */
[----:B------:R-:W-:-:S03]  /*8800*/  ISETP.GE.AND P5, PT, R3, R232, PT ;  /* 0x000000e80300720c */ /* 0x000fc60003fa6270 */
[----:B-----5:R-:W-:Y:S01]  /*8810*/  HMMA.16816.F32.BF16 R4, R8, R24, R36 ;  /* 0x000000180804723c */ /* 0x020fe20000041824 */
[----:B------:R-:W-:-:S05]  /*8820*/  ISETP.LT.OR P5, PT, R3, R229, P5 ;  /* 0x000000e50300720c */ /* 0x000fca0002fa1670 */
        /* <DEDUP_REMOVED lines=14> */
[----:B------:R-:W-:Y:S01]  /*8910*/  FSEL R57, R32, -INF , !P0 ;  /* 0xff80000020397808 */ /* 0x000fe20004000000 */
[----:B------:R-:W-:Y:S01]  /*8920*/  HMMA.16816.F32.BF16 R52, R16, R40, R240 ;  /* 0x000000281034723c */ /* 0x000fe200000418f0 */
[C---:B------:R-:W-:Y:S02]  /*8930*/  ISETP.GE.AND P0, PT, R3.reuse, R230, PT ;  /* 0x000000e60300720c */ /* 0x040fe40003f06270 */
[C---:B------:R-:W-:Y:S02]  /*8940*/  ISETP.LT.OR P2, PT, R2.reuse, R229, P2 ;  /* 0x000000e50200720c */ /* 0x040fe40001741670 */
[-C--:B------:R-:W-:Y:S01]  /*8950*/  ISETP.LT.OR P1, PT, R2, R228.reuse, P1 ;  /* 0x000000e40200720c */ /* 0x080fe20000f21670 */
[----:B------:R-:W-:Y:S01]  /*8960*/  HMMA.16816.F32.BF16 R24, R8, R20, R60 ;  /* 0x000000140818723c */ /* 0x000fe2000004183c */
[----:B------:R-:W-:Y:S01]  /*8970*/  ISETP.LT.OR P0, PT, R3, R228, P0 ;  /* 0x000000e40300720c */ /* 0x000fe20000701670 */
[----:B------:R-:W-:Y:S01]  /*8980*/  IMAD.WIDE.U32 R240, R238, -0x2daee0ad, RZ ;  /* 0xd2511f53eef07825 */ /* 0x000fe200078e00ff */
[----:B------:R-:W-:-:S02]  /*8990*/  ISETP.GE.AND P3, PT, R2, R231, PT ;  /* 0x000000e70200720c */ /* 0x000fc40003f66270 */
[----:B------:R-:W-:Y:S01]  /*89a0*/  ISETP.GE.AND P4, PT, R3, R231, PT ;  /* 0x000000e70300720c */ /* 0x000fe20003f86270 */
[----:B------:R-:W-:Y:S01]  /*89b0*/  HMMA.16816.F32.BF16 R28, R8, R22, R28 ;  /* 0x00000016081c723c */ /* 0x000fe2000004181c */
[----:B------:R-:W-:Y:S01]  /*89c0*/  FSEL R61, R48, -INF , !P2 ;  /* 0xff800000303d7808 */ /* 0x000fe20005000000 */
[----:B------:R-:W-:Y:S01]  /*89d0*/  STL.64 [R1+0x8], R240 ;  /* 0x000008f001007387 */ /* 0x000fe20000100a00 */
[----:B------:R-:W-:Y:S02]  /*89e0*/  FSEL R64, R50, -INF , !P1 ;  /* 0xff80000032407808 */ /* 0x000fe40004800000 */
[----:B------:R-:W-:Y:S01]  /*89f0*/  FSEL R62, R49, -INF , !P5 ;  /* 0xff800000313e7808 */ /* 0x000fe20006800000 */
[----:B------:R-:W-:Y:S01]  /*8a00*/  HMMA.16816.F32.BF16 R40, R16, R42, R244 ;  /* 0x0000002a1028723c */ /* 0x000fe200000418f4 */
[----:B------:R-:W-:Y:S02]  /*8a10*/  FSEL R63, R51, -INF , !P0 ;  /* 0xff800000333f7808 */ /* 0x000fe40004000000 */
[-C--:B------:R-:W-:Y:S01]  /*8a20*/  ISETP.LT.OR P3, PT, R2, R226.reuse, P3 ;  /* 0x000000e20200720c */ /* 0x080fe20001f61670 */
[C---:B------:R-:W-:Y:S01]  /*8a30*/  VIADD R2, R0.reuse, 0x10 ;  /* 0x0000001000027836 */ /* 0x040fe20000000000 */
[C---:B------:R-:W-:Y:S01]  /*8a40*/  ISETP.LT.OR P6, PT, R3.reuse, R227, P6 ;  /* 0x000000e30300720c */ /* 0x040fe200037c1670 */
[----:B------:R-:W-:Y:S01]  /*8a50*/  HMMA.16816.F32.BF16 R48, R12, R22, R172 ;  /* 0x000000160c30723c */ /* 0x000fe200000418ac */
[----:B------:R-:W-:Y:S01]  /*8a60*/  ISETP.LT.OR P4, PT, R3, R226, P4 ;  /* 0x000000e20300720c */ /* 0x000fe20002781670 */
[----:B------:R-:W-:Y:S01]  /*8a70*/  VIADD R3, R0, 0x11 ;  /* 0x0000001100037836 */ /* 0x000fe20000000000 */
[----:B------:R-:W-:Y:S01]  /*8a80*/  FSEL R60, R34, -INF , !P3 ;  /* 0xff800000223c7808 */ /* 0x000fe20005800000 */
[----:B------:R-:W2:Y:S01]  /*8a90*/  LDSM.16.M88.4 R20, [R223+0x8c00] ;  /* 0x008c0000df14783b */ /* 0x000ea20000000200 */
[----:B------:R-:W-:Y:S01]  /*8aa0*/  FSEL R56, R33, -INF , !P6 ;  /* 0xff80000021387808 */ /* 0x000fe20007000000 */
[----:B------:R-:W-:Y:S01]  /*8ab0*/  IMAD.WIDE.U32 R244, R214, -0x326172a9, RZ ;  /* 0xcd9e8d57d6f47825 */ /* 0x000fe200078e00ff */
[----:B------:R-:W-:Y:S01]  /*8ac0*/  ISETP.GE.AND P3, PT, R2, R233, PT ;  /* 0x000000e90200720c */ /* 0x000fe20003f66270 */
[----:B------:R-:W-:-:S04]  /*8ad0*/  DEPBAR.LE SB0, 0x0 ;  /* 0x000080000000791a */ /* 0x000fc80000000000 */
[C---:B------:R-:W-:Y:S02]  /*8ae0*/  ISETP.GE.AND P2, PT, R2.reuse, R231, PT ;  /* 0x000000e70200720c */ /* 0x040fe40003f46270 */
[C---:B------:R-:W-:Y:S02]  /*8af0*/  ISETP.GE.AND P1, PT, R2.reuse, R232, PT ;  /* 0x000000e80200720c */ /* 0x040fe40003f26270 */
[C---:B------:R-:W-:Y:S02]  /*8b00*/  ISETP.GE.AND P5, PT, R2.reuse, R230, PT ;  /* 0x000000e60200720c */ /* 0x040fe40003fa6270 */
[C---:B------:R-:W-:Y:S01]  /*8b10*/  ISETP.GE.AND P0, PT, R3.reuse, R233, PT ;  /* 0x000000e90300720c */ /* 0x040fe20003f06270 */
[----:B-1----:R-:W-:Y:S01]  /*8b20*/  HMMA.16816.F32.BF16 R40, R8, R6, R40 ;  /* 0x000000060828723c */ /* 0x002fe20000041828 */
[----:B------:R-:W-:Y:S01]  /*8b30*/  BAR.SYNC.DEFER_BLOCKING 0x0 ;  /* 0x0000000000007b1d */ /* 0x000fe20000010000 */
[----:B------:R-:W-:Y:S02]  /*8b40*/  ISETP.GE.AND P6, PT, R3, R231, PT ;  /* 0x000000e70300720c */ /* 0x000fe40003fc6270 */
[----:B------:R-:W-:-:S02]  /*8b50*/  ISETP.LT.OR P3, PT, R2, R227, P3 ;  /* 0x000000e30200720c */ /* 0x000fc40001f61670 */
[C---:B------:R-:W-:Y:S02]  /*8b60*/  ISETP.LT.OR P2, PT, R2.reuse, R226, P2 ;  /* 0x000000e20200720c */ /* 0x040fe40001741670 */
[C---:B------:R-:W-:Y:S02]  /*8b70*/  ISETP.LT.OR P1, PT, R2.reuse, R229, P1 ;  /* 0x000000e50200720c */ /* 0x040fe40000f21670 */
[----:B------:R-:W-:Y:S01]  /*8b80*/  ISETP.LT.OR P5, PT, R2, R228, P5 ;  /* 0x000000e40200720c */ /* 0x000fe20002fa1670 */
[----:B------:R-:W-:Y:S01]  /*8b90*/  VIADD R2, R0, 0x18 ;  /* 0x0000001800027836 */ /* 0x000fe20000000000 */
[C---:B------:R-:W-:Y:S02]  /*8ba0*/  ISETP.LT.OR P0, PT, R3.reuse, R227, P0 ;  /* 0x000000e30300720c */ /* 0x040fe40000701670 */
[----:B------:R-:W-:Y:S02]  /*8bb0*/  ISETP.LT.OR P6, PT, R3, R226, P6 ;  /* 0x000000e20300720c */ /* 0x000fe400037c1670 */
[----:B------:R-:W-:-:S02]  /*8bc0*/  FSEL R59, R35, -INF , !P4 ;  /* 0xff800000233b7808 */ /* 0x000fc40006000000 */
[----:B------:R-:W-:Y:S01]  /*8bd0*/  FSEL R198, R36, -INF , !P3 ;  /* 0xff80000024c67808 */ /* 0x000fe20005800000 */
[-C--:B------:R-:W-:Y:S01]  /*8be0*/  HMMA.16816.F32.BF16 R32, R8, R4.reuse, R52 ;  /* 0x000000040820723c */ /* 0x080fe20000041834 */
[----:B------:R-:W-:Y:S02]  /*8bf0*/  FSEL R200, R38, -INF , !P2 ;  /* 0xff80000026c87808 */ /* 0x000fe40005000000 */
[----:B------:R-:W-:Y:S02]  /*8c00*/  FSEL R197, R37, -INF , !P0 ;  /* 0xff80000025c57808 */ /* 0x000fe40004000000 */
[----:B------:R-:W-:Y:S02]  /*8c10*/  FSEL R199, R39, -INF , !P6 ;  /* 0xff80000027c77808 */ /* 0x000fe40007000000 */
[C---:B------:R-:W-:Y:S01]  /*8c20*/  ISETP.GE.AND P4, PT, R3.reuse, R232, PT ;  /* 0x000000e80300720c */ /* 0x040fe20003f86270 */
[----:B------:R-:W-:Y:S01]  /*8c30*/  HMMA.16816.F32.BF16 R36, R12, R4, R184 ;  /* 0x000000040c24723c */ /* 0x000fe200000418b8 */
[----:B------:R-:W-:-:S02]  /*8c40*/  ISETP.GE.AND P3, PT, R3, R230, PT ;  /* 0x000000e60300720c */ /* 0x000fc40003f66270 */
[----:B------:R-:W-:Y:S02]  /*8c50*/  ISETP.GE.AND P2, PT, R2, R233, PT ;  /* 0x000000e90200720c */ /* 0x000fe40003f46270 */
[C---:B------:R-:W-:Y:S02]  /*8c60*/  ISETP.LT.OR P4, PT, R3.reuse, R229, P4 ;  /* 0x000000e50300720c */ /* 0x040fe40002781670 */
[----:B------:R-:W-:Y:S01]  /*8c70*/  ISETP.LT.OR P3, PT, R3, R228, P3 ;  /* 0x000000e40300720c */ /* 0x000fe20001f61670 */
[----:B------:R-:W-:Y:S01]  /*8c80*/  VIADD R3, R0, 0x19 ;  /* 0x0000001900037836 */ /* 0x000fe20000000000 */
[----:B------:R-:W-:Y:S02]  /*8c90*/  FSEL R174, R24, -INF , !P1 ;  /* 0xff80000018ae7808 */ /* 0x000fe40004800000 */
[----:B------:R-:W-:Y:S02]  /*8ca0*/  FSEL R175, R26, -INF , !P5 ;  /* 0xff8000001aaf7808 */ /* 0x000fe40006800000 */
[----:B------:R-:W-:-:S02]  /*8cb0*/  ISETP.LT.OR P2, PT, R2, R227, P2 ;  /* 0x000000e30200720c */ /* 0x000fc40001741670 */
[C---:B------:R-:W-:Y:S02]  /*8cc0*/  ISETP.GE.AND P1, PT, R2.reuse, R231, PT ;  /* 0x000000e70200720c */ /* 0x040fe40003f26270 */
[C---:B------:R-:W-:Y:S02]  /*8cd0*/  ISETP.GE.AND P5, PT, R2.reuse, R232, PT ;  /* 0x000000e80200720c */ /* 0x040fe40003fa6270 */
[----:B------:R-:W-:Y:S02]  /*8ce0*/  ISETP.GE.AND P0, PT, R2, R230, PT ;  /* 0x000000e60200720c */ /* 0x000fe40003f06270 */
[----:B------:R-:W-:Y:S02]  /*8cf0*/  FSEL R191, R27, -INF , !P3 ;  /* 0xff8000001bbf7808 */ /* 0x000fe40005800000 */
[----:B------:R-:W-:Y:S02]  /*8d00*/  FSEL R196, R48, -INF , !P2 ;  /* 0xff80000030c47808 */ /* 0x000fe40005000000 */
[----:B------:R-:W-:-:S02]  /*8d10*/  ISETP.LT.OR P1, PT, R2, R226, P1 ;  /* 0x000000e20200720c */ /* 0x000fc40000f21670 */
[CC--:B------:R-:W-:Y:S02]  /*8d20*/  ISETP.LT.OR P5, PT, R2.reuse, R229.reuse, P5 ;  /* 0x000000e50200720c */ /* 0x0c0fe40002fa1670 */
[----:B------:R-:W-:Y:S01]  /*8d30*/  ISETP.LT.OR P0, PT, R2, R228, P0 ;  /* 0x000000e40200720c */ /* 0x000fe20000701670 */
[----:B------:R-:W-:Y:S01]  /*8d40*/  VIADD R2, R0, 0x20 ;  /* 0x0000002000027836 */ /* 0x000fe20000000000 */
[C---:B------:R-:W-:Y:S02]  /*8d50*/  ISETP.GE.AND P3, PT, R3.reuse, R232, PT ;  /* 0x000000e80300720c */ /* 0x040fe40003f66270 */
[----:B------:R-:W-:Y:S02]  /*8d60*/  ISETP.GE.AND P2, PT, R3, R230, PT ;  /* 0x000000e60300720c */ /* 0x000fe40003f46270 */
[----:B------:R-:W-:Y:S02]  /*8d70*/  FSEL R67, R25, -INF , !P4 ;  /* 0xff80000019437808 */ /* 0x000fe40006000000 */
[C---:B------:R-:W-:Y:S01]  /*8d80*/  ISETP.LT.OR P3, PT, R3.reuse, R229, P3 ;  /* 0x000000e50300720c */ /* 0x040fe20001f61670 */
[----:B------:R-:W-:Y:S01]  /*8d90*/  HMMA.16816.F32.BF16 R24, R16, R44, R248 ;  /* 0x0000002c1018723c */ /* 0x000fe200000418f8 */
[----:B------:R-:W-:-:S02]  /*8da0*/  ISETP.LT.OR P2, PT, R3, R228, P2 ;  /* 0x000000e40300720c */ /* 0x000fc40001741670 */
[C---:B------:R-:W-:Y:S02]  /*8db0*/  ISETP.GE.AND P6, PT, R3.reuse, R233, PT ;  /* 0x000000e90300720c */ /* 0x040fe40003fc6270 */
[----:B------:R-:W-:Y:S01]  /*8dc0*/  ISETP.GE.AND P4, PT, R3, R231, PT ;  /* 0x000000e70300720c */ /* 0x000fe20003f86270 */
[----:B------:R-:W-:Y:S01]  /*8dd0*/  HMMA.16816.F32.BF16 R16, R16, R46, R192 ;  /* 0x0000002e1010723c */ /* 0x000fe200000418c0 */
[----:B------:R-:W-:Y:S01]  /*8de0*/  FSEL R185, R50, -INF , !P1 ;  /* 0xff80000032b97808 */ /* 0x000fe20004800000 */
[----:B------:R-:W-:Y:S01]  /*8df0*/  IMAD.WIDE.U32 R248, R218, -0x326172a9, RZ ;  /* 0xcd9e8d57daf87825 */ /* 0x000fe200078e00ff */
[----:B------:R-:W-:Y:S02]  /*8e00*/  ISETP.GE.AND P1, PT, R2, R233, PT ;  /* 0x000000e90200720c */ /* 0x000fe40003f26270 */
[----:B------:R-:W-:Y:S02]  /*8e10*/  FSEL R53, R28, -INF , !P5 ;  /* 0xff8000001c357808 */ /* 0x000fe40006800000 */
[----:B------:R-:W-:-:S02]  /*8e20*/  FSEL R66, R30, -INF , !P0 ;  /* 0xff8000001e427808 */ /* 0x000fc40004000000 */
[----:B------:R-:W-:Y:S02]  /*8e30*/  FSEL R48, R29, -INF , !P3 ;  /* 0xff8000001d307808 */ /* 0x000fe40005800000 */
[----:B------:R-:W-:Y:S02]  /*8e40*/  FSEL R65, R31, -INF , !P2 ;  /* 0xff8000001f417808 */ /* 0x000fe40005000000 */
[CC--:B------:R-:W-:Y:S01]  /*8e50*/  ISETP.LT.OR P6, PT, R3.reuse, R227.reuse, P6 ;  /* 0x000000e30300720c */ /* 0x0c0fe200037c1670 */
[C---:B------:R-:W-:Y:S01]  /*8e60*/  HMMA.16816.F32.BF16 R28, R12.reuse, R6, R204 ;  /* 0x000000060c1c723c */ /* 0x040fe200000418cc */
[----:B------:R-:W-:Y:S01]  /*8e70*/  ISETP.LT.OR P4, PT, R3, R226, P4 ;  /* 0x000000e20300720c */ /* 0x000fe20002781670 */
[----:B------:R-:W-:Y:S01]  /*8e80*/  VIADD R3, R0, 0x21 ;  /* 0x0000002100037836 */ /* 0x000fe20000000000 */
[C---:B------:R-:W-:Y:S02]  /*8e90*/  ISETP.LT.OR P1, PT, R2.reuse, R227, P1 ;  /* 0x000000e30200720c */ /* 0x040fe40000f21670 */
[C---:B------:R-:W-:Y:S01]  /*8ea0*/  ISETP.GE.AND P5, PT, R2.reuse, R231, PT ;  /* 0x000000e70200720c */ /* 0x040fe20003fa6270 */
[----:B--2---:R-:W-:Y:S01]  /*8eb0*/  HMMA.16816.F32.BF16 R4, R12, R20, R180 ;  /* 0x000000140c04723c */ /* 0x004fe200000418b4 */
[----:B------:R-:W-:-:S02]  /*8ec0*/  ISETP.GE.AND P0, PT, R2, R232, PT ;  /* 0x000000e80200720c */ /* 0x000fc40003f06270 */
[----:B------:R-:W-:Y:S02]  /*8ed0*/  ISETP.GE.AND P3, PT, R2, R230, PT ;  /* 0x000000e60200720c */ /* 0x000fe40003f66270 */
[----:B------:R-:W-:Y:S01]  /*8ee0*/  FSEL R49, R49, -INF , !P6 ;  /* 0xff80000031317808 */ /* 0x000fe20007000000 */
[----:B------:R-:W-:Y:S01]  /*8ef0*/  HMMA.16816.F32.BF16 R24, R8, R20, R24 ;  /* 0x000000140818723c */ /* 0x000fe20000041818 */
[----:B------:R-:W-:Y:S02]  /*8f00*/  FSEL R184, R51, -INF , !P4 ;  /* 0xff80000033b87808 */ /* 0x000fe40006000000 */
[----:B------:R-:W-:Y:S02]  /*8f10*/  FSEL R210, R36, -INF , !P1 ;  /* 0xff80000024d27808 */ /* 0x000fe40004800000 */
[C---:B------:R-:W-:Y:S01]  /*8f20*/  ISETP.GE.AND P6, PT, R3.reuse, R233, PT ;  /* 0x000000e90300720c */ /* 0x040fe20003fc6270 */
[----:B------:R-:W-:Y:S01]  /*8f30*/  HMMA.16816.F32.BF16 R12, R12, R22, R176 ;  /* 0x000000160c0c723c */ /* 0x000fe200000418b0 */
[----:B------:R-:W-:-:S02]  /*8f40*/  ISETP.GE.AND P4, PT, R3, R231, PT ;  /* 0x000000e70300720c */ /* 0x000fc40003f86270 */
[C---:B------:R-:W-:Y:S02]  /*8f50*/  ISETP.GE.AND P2, PT, R3.reuse, R232, PT ;  /* 0x000000e80300720c */ /* 0x040fe40003f46270 */
[C---:B------:R-:W-:Y:S02]  /*8f60*/  ISETP.GE.AND P1, PT, R3.reuse, R230, PT ;  /* 0x000000e60300720c */ /* 0x040fe40003f26270 */
[C---:B------:R-:W-:Y:S02]  /*8f70*/  ISETP.LT.OR P5, PT, R2.reuse, R226, P5 ;  /* 0x000000e20200720c */ /* 0x040fe40002fa1670 */
[C---:B------:R-:W-:Y:S02]  /*8f80*/  ISETP.LT.OR P0, PT, R2.reuse, R229, P0 ;  /* 0x000000e50200720c */ /* 0x040fe40000701670 */
[----:B------:R-:W-:Y:S01]  /*8f90*/  ISETP.LT.OR P3, PT, R2, R228, P3 ;  /* 0x000000e40200720c */ /* 0x000fe20001f61670 */
[----:B------:R-:W-:Y:S01]  /*8fa0*/  VIADD R2, R0, 0x28 ;  /* 0x0000002800027836 */ /* 0x000fe20000000000 */
[----:B------:R-:W-:-:S02]  /*8fb0*/  ISETP.LT.OR P6, PT, R3, R227, P6 ;  /* 0x000000e30300720c */ /* 0x000fc400037c1670 */
[C---:B------:R-:W-:Y:S02]  /*8fc0*/  ISETP.LT.OR P4, PT, R3.reuse, R226, P4 ;  /* 0x000000e20300720c */ /* 0x040fe40002781670 */
[C---:B------:R-:W-:Y:S02]  /*8fd0*/  ISETP.LT.OR P2, PT, R3.reuse, R229, P2 ;  /* 0x000000e50300720c */ /* 0x040fe40001741670 */
[----:B------:R-:W-:Y:S01]  /*8fe0*/  ISETP.LT.OR P1, PT, R3, R228, P1 ;  /* 0x000000e40300720c */ /* 0x000fe20000f21670 */
[----:B------:R-:W-:Y:S01]  /*8ff0*/  VIADD R3, R0, 0x29 ;  /* 0x0000002900037836 */ /* 0x000fe20000000000 */
        /* <DEDUP_REMOVED lines=8> */
[----:B------:R-:W-:-:S02]  /*9080*/  FSEL R212, R39, -INF , !P4 ;  /* 0xff80000027d47808 */ /* 0x000fc40006000000 */
[C---:B------:R-:W-:Y:S02]  /*9090*/  ISETP.GE.AND P4, PT, R3.reuse, R233, PT ;  /* 0x000000e90300720c */ /* 0x040fe40003f86270 */
[C---:B------:R-:W-:Y:S02]  /*90a0*/  ISETP.LT.OR P5, PT, R2.reuse, R227, P5 ;  /* 0x000000e30200720c */ /* 0x040fe40002fa1670 */
[C---:B------:R-:W-:Y:S02]  /*90b0*/  ISETP.LT.OR P0, PT, R2.reuse, R226, P0 ;  /* 0x000000e20200720c */ /* 0x040fe40000701670 */
[C---:B------:R-:W-:Y:S02]  /*90c0*/  ISETP.LT.OR P3, PT, R2.reuse, R229, P3 ;  /* 0x000000e50200720c */ /* 0x040fe40001f61670 */
[----:B------:R-:W-:Y:S01]  /*90d0*/  ISETP.LT.OR P6, PT, R2, R228, P6 ;  /* 0x000000e40200720c */ /* 0x000fe200037c1670 */
[----:B------:R-:W-:Y:S01]  /*90e0*/  VIADD R2, R0, 0x30 ;  /* 0x0000003000027836 */ /* 0x000fe20000000000 */
[----:B------:R-:W-:-:S02]  /*90f0*/  ISETP.LT.OR P4, PT, R3, R227, P4 ;  /* 0x000000e30300720c */ /* 0x000fc40002781670 */
[----:B------:R-:W-:Y:S02]  /*9100*/  FSEL R203, R30, -INF , !P0 ;  /* 0xff8000001ecb7808 */ /* 0x000fe40004000000 */
[----:B------:R-:W-:Y:S02]  /*9110*/  FSEL R179, R40, -INF , !P3 ;  /* 0xff80000028b37808 */ /* 0x000fe40005800000 */
[----:B------:R-:W-:Y:S02]  /*9120*/  FSEL R181, R42, -INF , !P6 ;  /* 0xff8000002ab57808 */ /* 0x000fe40007000000 */
[----:B------:R-:W-:Y:S02]  /*9130*/  FSEL R202, R29, -INF , !P4 ;  /* 0xff8000001dca7808 */ /* 0x000fe40006000000 */
[----:B------:R-:W-:Y:S02]  /*9140*/  FSEL R180, R33, -INF , !P2 ;  /* 0xff80000021b47808 */ /* 0x000fe40005000000 */
[----:B------:R-:W-:-:S02]  /*9150*/  ISETP.GE.AND P0, PT, R2, R233, PT ;  /* 0x000000e90200720c */ /* 0x000fc40003f06270 */
[CC--:B------:R-:W-:Y:S02]  /*9160*/  ISETP.GE.AND P3, PT, R2.reuse, R231.reuse, PT ;  /* 0x000000e70200720c */ /* 0x0c0fe40003f66270 */
        /* <DEDUP_REMOVED lines=11> */
[----:B------:R-:W-:-:S02]  /*9220*/  ISETP.GE.AND P1, PT, R3, R232, PT ;  /* 0x000000e80300720c */ /* 0x000fc40003f26270 */
[----:B------:R-:W-:Y:S02]  /*9230*/  ISETP.GE.AND P5, PT, R3, R230, PT ;  /* 0x000000e60300720c */ /* 0x000fe40003fa6270 */
[----:B------:R-:W-:Y:S02]  /*9240*/  FSEL R201, R31, -INF , !P2 ;  /* 0xff8000001fc97808 */ /* 0x000fe40005000000 */
[----:B------:R-:W-:Y:S01]  /*9250*/  ISETP.GE.AND P2, PT, R2, R233, PT ;  /* 0x000000e90200720c */ /* 0x000fe20003f46270 */
[----:B------:R-:W-:Y:S01]  /*9260*/  HMMA.16816.F32.BF16 R28, R8, R22, R16 ;  /* 0x00000016081c723c */ /* 0x000fe20000041810 */
[C---:B------:R-:W-:Y:S02]  /*9270*/  ISETP.LT.OR P1, PT, R3.reuse, R229, P1 ;  /* 0x000000e50300720c */ /* 0x040fe40000f21670 */
[----:B------:R-:W-:Y:S01]  /*9280*/  ISETP.LT.OR P5, PT, R3, R228, P5 ;  /* 0x000000e40300720c */ /* 0x000fe20002fa1670 */
[----:B------:R-:W-:Y:S01]  /*9290*/  VIADD R3, R0, 0x38 ;  /* 0x0000003800037836 */ /* 0x000fe20000000000 */
[----:B------:R-:W-:Y:S01]  /*92a0*/  ISETP.LT.OR P2, PT, R2, R227, P2 ;  /* 0x000000e30200720c */ /* 0x000fe20001741670 */
[----:B------:R-:W-:Y:S01]  /*92b0*/  VIADD R0, R0, 0x39 ;  /* 0x0000003900007836 */ /* 0x000fe20000000000 */
[----:B------:R-:W-:-:S02]  /*92c0*/  FSEL R178, R41, -INF , !P1 ;  /* 0xff80000029b27808 */ /* 0x000fc40004800000 */
[----:B------:R-:W-:Y:S02]  /*92d0*/  FSEL R211, R24, -INF , !P6 ;  /* 0xff80000018d37808 */ /* 0x000fe40007000000 */
[----:B------:R-:W-:Y:S02]  /*92e0*/  FSEL R217, R5, -INF , !P2 ;  /* 0xff80000005d97808 */ /* 0x000fe40005000000 */
[----:B------:R-:W-:Y:S02]  /*92f0*/  ISETP.GE.AND P1, PT, R2, R231, PT ;  /* 0x000000e70200720c */ /* 0x000fe40003f26270 */
[C---:B------:R-:W-:Y:S02]  /*9300*/  ISETP.GE.AND P6, PT, R3.reuse, R233, PT ;  /* 0x000000e90300720c */ /* 0x040fe40003fc6270 */
[----:B------:R-:W-:Y:S02]  /*9310*/  ISETP.GE.AND P2, PT, R3, R231, PT ;  /* 0x000000e70300720c */ /* 0x000fe40003f46270 */
[----:B------:R-:W-:-:S02]  /*9320*/  FSEL R215, R4, -INF , !P0 ;  /* 0xff80000004d77808 */ /* 0x000fc40004000000 */
[C---:B------:R-:W-:Y:S02]  /*9330*/  ISETP.GE.AND P0, PT, R2.reuse, R232, PT ;  /* 0x000000e80200720c */ /* 0x040fe40003f06270 */
[CC--:B------:R-:W-:Y:S02]  /*9340*/  ISETP.LT.OR P1, PT, R2.reuse, R226.reuse, P1 ;  /* 0x000000e20200720c */ /* 0x0c0fe40000f21670 */
[C---:B------:R-:W-:Y:S02]  /*9350*/  ISETP.LT.OR P6, PT, R3.reuse, R227, P6 ;  /* 0x000000e30300720c */ /* 0x040fe400037c1670 */
[----:B------:R-:W-:Y:S02]  /*9360*/  ISETP.LT.OR P2, PT, R3, R226, P2 ;  /* 0x000000e20300720c */ /* 0x000fe40001741670 */
[----:B------:R-:W-:Y:S02]  /*9370*/  ISETP.LT.OR P0, PT, R2, R229, P0 ;  /* 0x000000e50200720c */ /* 0x000fe40000701670 */
[----:B------:R-:W-:-:S02]  /*9380*/  FSEL R237, R7, -INF , !P1 ;  /* 0xff80000007ed7808 */ /* 0x000fc40004800000 */
[----:B------:R-:W-:Y:S02]  /*9390*/  FSEL R216, R12, -INF , !P6 ;  /* 0xff8000000cd87808 */ /* 0x000fe40007000000 */
[----:B------:R-:W-:Y:S02]  /*93a0*/  FSEL R236, R14, -INF , !P2 ;  /* 0xff8000000eec7808 */ /* 0x000fe40005000000 */
[C---:B------:R-:W-:Y:S02]  /*93b0*/  ISETP.GE.AND P1, PT, R3.reuse, R232, PT ;  /* 0x000000e80300720c */ /* 0x040fe40003f26270 */
[----:B------:R-:W-:Y:S02]  /*93c0*/  ISETP.GE.AND P6, PT, R0, R233, PT ;  /* 0x000000e90000720c */ /* 0x000fe40003fc6270 */
[----:B------:R-:W-:Y:S02]  /*93d0*/  ISETP.GE.AND P2, PT, R3, R230, PT ;  /* 0x000000e60300720c */ /* 0x000fe40003f46270 */
[----:B------:R-:W-:-:S02]  /*93e0*/  FSEL R219, R6, -INF , !P3 ;  /* 0xff80000006db7808 */ /* 0x000fc40005800000 */
[----:B------:R-:W-:Y:S02]  /*93f0*/  FSEL R208, R25, -INF , !P0 ;  /* 0xff80000019d07808 */ /* 0x000fe40004000000 */
[----:B------:R-:W-:Y:S02]  /*9400*/  ISETP.GE.AND P3, PT, R2, R230, PT ;  /* 0x000000e60200720c */ /* 0x000fe40003f66270 */
[----:B------:R-:W-:Y:S02]  /*9410*/  PLOP3.LUT P0, PT, PT, PT, UP0, 0x80, 0x0 ;  /* 0x000000000000781c */ /* 0x000fe40003f0f008 */
[C---:B------:R-:W-:Y:S02]  /*9420*/  ISETP.LT.OR P1, PT, R3.reuse, R229, P1 ;  /* 0x000000e50300720c */ /* 0x040fe40000f21670 */
[----:B------:R-:W-:Y:S02]  /*9430*/  ISETP.LT.OR P6, PT, R0, R227, P6 ;  /* 0x000000e30000720c */ /* 0x000fe400037c1670 */
[----:B------:R-:W-:-:S02]  /*9440*/  ISETP.LT.OR P2, PT, R3, R228, P2 ;  /* 0x000000e40300720c */ /* 0x000fc40001741670 */
[-C--:B------:R-:W-:Y:S02]  /*9450*/  LOP3.LUT R3, R245, R239.reuse, RZ, 0x3c, !PT ;  /* 0x000000eff5037212 */ /* 0x080fe400078e3cff */
[----:B------:R-:W-:Y:S02]  /*9460*/  LOP3.LUT R4, R249, R239, RZ, 0x3c, !PT ;  /* 0x000000eff9047212 */ /* 0x000fe400078e3cff */
[----:B------:R-:W-:Y:S01]  /*9470*/  ISETP.LT.OR P3, PT, R2, R228, P3 ;  /* 0x000000e40200720c */ /* 0x000fe20001f61670 */
[----:B------:R-:W-:Y:S01]  /*9480*/  IMAD.U32 R2, RZ, RZ, UR37 ;  /* 0x00000025ff027e24 */ /* 0x000fe2000f8e00ff */
[----:B------:R-:W-:Y:S01]  /*9490*/  FSEL R214, R13, -INF , !P6 ;  /* 0xff8000000dd67808 */ /* 0x000fe20007000000 */
[----:B------:R-:W-:Y:S01]  /*94a0*/  IMAD.WIDE.U32 R172, R3, -0x2daee0ad, RZ ;  /* 0xd2511f5303ac7825 */ /* 0x000fe200078e00ff */
[----:B------:R-:W-:Y:S02]  /*94b0*/  ISETP.GE.AND P6, PT, R0, R231, PT ;  /* 0x000000e70000720c */ /* 0x000fe40003fc6270 */
[----:B------:R-:W-:Y:S01]  /*94c0*/  LOP3.LUT R2, R241, UR41, R2, 0x96, !PT ;  /* 0x00000029f1027c12 */ /* 0x000fe2000f8e9602 */
[----:B------:R-:W-:Y:S01]  /*94d0*/  IMAD.WIDE.U32 R46, R4, -0x2daee0ad, RZ ;  /* 0xd2511f53042e7825 */ /* 0x000fe200078e00ff */
[----:B------:R-:W-:-:S02]  /*94e0*/  ISETP.LT.OR P6, PT, R0, R226, P6 ;  /* 0x000000e20000720c */ /* 0x000fc400037c1670 */
[--C-:B------:R-:W-:Y:S01]  /*94f0*/  LOP3.LUT R9, R173, UR21, R240.reuse, 0x96, !PT ;  /* 0x00000015ad097c12 */ /* 0x100fe2000f8e96f0 */
[----:B------:R-:W-:Y:S01]  /*9500*/  IMAD.WIDE.U32 R4, R2, -0x326172a9, RZ ;  /* 0xcd9e8d5702047825 */ /* 0x000fe200078e00ff */
[----:B------:R-:W-:Y:S02]  /*9510*/  LOP3.LUT R10, R47, UR21, R240, 0x96, !PT ;  /* 0x000000152f0a7c12 */ /* 0x000fe4000f8e96f0 */
[----:B------:R-:W-:Y:S02]  /*9520*/  FSEL R218, R15, -INF , !P6 ;  /* 0xff8000000fda7808 */ /* 0x000fe40007000000 */
[----:B------:R-:W-:Y:S02]  /*9530*/  FSEL R207, R28, -INF , !P1 ;  /* 0xff8000001ccf7808 */ /* 0x000fe40004800000 */
[----:B------:R-:W-:Y:S02]  /*9540*/  ISETP.GE.AND P6, PT, R0, R232, PT ;  /* 0x000000e80000720c */ /* 0x000fe40003fc6270 */
[----:B------:R-:W-:Y:S01]  /*9550*/  FMNMX.FTZ R8, R104, R100, !PT ;  /* 0x0000006468087209 */ /* 0x000fe20007810000 */
[----:B------:R-:W-:Y:S10]  /*9560*/  @!P0 BRA `(.L_x_798) ;  /* 0x0000000000708947 */ /* 0x000ff40003800000 */
        /* <DEDUP_REMOVED lines=28> */
.L_x_798:
[----:B------:R-:W2:Y:S04]  /*9730*/  LDL.LU R24, [R1+0x58] ;  /* 0x0000580001187983 */ /* 0x000ea80000300800 */
[----:B------:R-:W3:Y:S01]  /*9740*/  LDL.LU R25, [R1+0x60] ;  /* 0x0000600001197983 */ /* 0x000ee20000300800 */
[----:B-1----:R-:W-:Y:S01]  /*9750*/  FMNMX.FTZ R2, R58, R8, !PT ;  /* 0x000000083a027209 */ /* 0x002fe20007810000 */
[----:B------:R-:W-:Y:S01]  /*9760*/  IMAD.WIDE.U32 R54, R9, -0x326172a9, RZ ;  /* 0xcd9e8d5709367825 */ /* 0x000fe200078e00ff */
[----:B------:R-:W-:Y:S01]  /*9770*/  ISETP.GE.AND P1, PT, R0, R230, PT ;  /* 0x000000e60000720c */ /* 0x000fe20003f26270 */
[----:B------:R-:W-:Y:S01]  /*9780*/  UIADD3 UR41, UR41, 0x1, URZ ;  /* 0x0000000129297890 */ /* 0x000fe2000fffe03f */
[----:B------:R-:W-:Y:S01]  /*9790*/  FMNMX.FTZ R2, R57, R2, !PT ;  /* 0x0000000239027209 */ /* 0x000fe20007810000 */
[----:B------:R-:W-:Y:S01]  /*97a0*/  IMAD.WIDE.U32 R44, R10, -0x326172a9, RZ ;  /* 0xcd9e8d570a2c7825 */ /* 0x000fe200078e00ff */
[----:B------:R-:W-:-:S02]  /*97b0*/  ISETP.LT.OR P6, PT, R0, R229, P6 ;  /* 0x000000e50000720c */ /* 0x000fc400037c1670 */
[----:B------:R-:W-:Y:S01]  /*97c0*/  ISETP.LT.OR P1, PT, R0, R228, P1 ;  /* 0x000000e40000720c */ /* 0x000fe20000f21670 */
[----:B------:R-:W-:Y:S01]  /*97d0*/  IMAD.MOV.U32 R32, RZ, RZ, R252 ;  /* 0x000000ffff207224 */ /* 0x000fe200078e00fc */
[----:B------:R-:W-:Y:S01]  /*97e0*/  FMNMX.FTZ R0, R56, R2, !PT ;  /* 0x0000000238007209 */ /* 0x000fe20007810000 */
[----:B------:R-:W-:Y:S01]  /*97f0*/  IMAD.MOV.U32 R28, RZ, RZ, R235 ;  /* 0x000000ffff1c7224 */ /* 0x000fe200078e00eb */
[C---:B------:R-:W-:Y:S02]  /*9800*/  LOP3.LUT R6, R5.reuse, UR22, R244, 0x96, !PT ;  /* 0x0000001605067c12 */ /* 0x040fe4000f8e96f4 */
[----:B------:R-:W-:Y:S02]  /*9810*/  FMNMX.FTZ R0, R198, R0, !PT ;  /* 0x00000000c6007209 */ /* 0x000fe40007810000 */
[----:B------:R-:W-:Y:S01]  /*9820*/  LOP3.LUT R2, R5, UR22, R248, 0x96, !PT ;  /* 0x0000001605027c12 */ /* 0x000fe2000f8e96f8 */
[----:B------:R-:W-:Y:S01]  /*9830*/  IMAD.WIDE.U32 R6, R6, -0x2daee0ad, RZ ;  /* 0xd2511f5306067825 */ /* 0x000fe200078e00ff */
[----:B------:R-:W-:-:S02]  /*9840*/  LOP3.LUT R3, R55, UR20, R4, 0x96, !PT ;  /* 0x0000001437037c12 */ /* 0x000fc4000f8e9604 */
[----:B------:R-:W-:Y:S01]  /*9850*/  LOP3.LUT R4, R45, UR20, R4, 0x96, !PT ;  /* 0x000000142d047c12 */ /* 0x000fe2000f8e9604 */
[----:B------:R-:W-:Y:S01]  /*9860*/  IMAD.WIDE.U32 R8, R2, -0x2daee0ad, RZ ;  /* 0xd2511f5302087825 */ /* 0x000fe200078e00ff */
[----:B------:R-:W-:Y:S02]  /*9870*/  FMNMX.FTZ R0, R197, R0, !PT ;  /* 0x00000000c5007209 */ /* 0x000fe40007810000 */
[----:B------:R-:W-:Y:S01]  /*9880*/  FSEL R192, R29, -INF , !P6 ;  /* 0xff8000001dc07808 */ /* 0x000fe20007000000 */
[----:B------:R-:W-:Y:S01]  /*9890*/  IMAD.WIDE.U32 R16, R3, -0x2daee0ad, RZ ;  /* 0xd2511f5303107825 */ /* 0x000fe200078e00ff */
[----:B------:R-:W-:Y:S02]  /*98a0*/  FMNMX.FTZ R2, R196, R0, !PT ;  /* 0x00000000c4027209 */ /* 0x000fe40007810000 */
[----:B------:R-:W-:Y:S01]  /*98b0*/  FMNMX.FTZ R0, R103, R105, !PT ;  /* 0x0000006967007209 */ /* 0x000fe20007810000 */
[----:B------:R-:W-:Y:S01]  /*98c0*/  IMAD.WIDE.U32 R18, R4, -0x2daee0ad, RZ ;  /* 0xd2511f5304127825 */ /* 0x000fe200078e00ff */
[----:B------:R-:W-:-:S02]  /*98d0*/  LOP3.LUT R4, R7, UR19, R172, 0x96, !PT ;  /* 0x0000001307047c12 */ /* 0x000fc4000f8e96ac */
[----:B------:R-:W-:Y:S02]  /*98e0*/  FMNMX.FTZ R2, R49, R2, !PT ;  /* 0x0000000231027209 */ /* 0x000fe40007810000 */
[----:B------:R-:W-:Y:S02]  /*98f0*/  LOP3.LUT R3, R17, UR17, R6, 0x96, !PT ;  /* 0x0000001111037c12 */ /* 0x000fe4000f8e9606 */
[----:B------:R-:W-:Y:S02]  /*9900*/  LOP3.LUT R5, R9, UR19, R46, 0x96, !PT ;  /* 0x0000001309057c12 */ /* 0x000fe4000f8e962e */
[----:B------:R-:W-:Y:S01]  /*9910*/  LOP3.LUT R6, R19, UR17, R8, 0x96, !PT ;  /* 0x0000001113067c12 */ /* 0x000fe2000f8e9608 */
[----:B------:R-:W-:Y:S01]  /*9920*/  IMAD.WIDE.U32 R8, R4, -0x326172a9, RZ ;  /* 0xcd9e8d5704087825 */ /* 0x000fe200078e00ff */
[----:B------:R-:W-:Y:S02]  /*9930*/  FMNMX.FTZ R4, R210, R2, !PT ;  /* 0x00000002d2047209 */ /* 0x000fe40007810000 */
[----:B------:R-:W-:Y:S01]  /*9940*/  FMNMX.FTZ R0, R106, R0, !PT ;  /* 0x000000006a007209 */ /* 0x000fe20007810000 */
[----:B------:R-:W-:Y:S01]  /*9950*/  IMAD.WIDE.U32 R10, R5, -0x326172a9, RZ ;  /* 0xcd9e8d57050a7825 */ /* 0x000fe200078e00ff */
[----:B------:R-:W-:-:S02]  /*9960*/  FMNMX.FTZ R4, R209, R4, !PT ;  /* 0x00000004d1047209 */ /* 0x000fc40007810000 */
[----:B------:R-:W-:Y:S01]  /*9970*/  FMNMX.FTZ R0, R60, R0, !PT ;  /* 0x000000003c007209 */ /* 0x000fe20007810000 */
[----:B------:R-:W-:Y:S01]  /*9980*/  IMAD.WIDE.U32 R14, R6, -0x326172a9, RZ ;  /* 0xcd9e8d57060e7825 */ /* 0x000fe200078e00ff */
[----:B------:R-:W-:Y:S02]  /*9990*/  FMNMX.FTZ R4, R206, R4, !PT ;  /* 0x00000004ce047209 */ /* 0x000fe40007810000 */
[----:B------:R-:W-:Y:S01]  /*99a0*/  FMNMX.FTZ R0, R59, R0, !PT ;  /* 0x000000003b007209 */ /* 0x000fe20007810000 */
[----:B------:R-:W-:Y:S01]  /*99b0*/  IMAD.WIDE.U32 R238, R3, -0x326172a9, RZ ;  /* 0xcd9e8d5703ee7825 */ /* 0x000fe200078e00ff */
        /* <DEDUP_REMOVED lines=8> */
[----:B------:R-:W-:Y:S02]  /*9a40*/  FMNMX.FTZ R4, R217, R4, !PT ;  /* 0x00000004d9047209 */ /* 0x000fe40007810000 */
[----:B------:R-:W-:Y:S02]  /*9a50*/  LOP3.LUT R3, R11, UR18, R44, 0x96, !PT ;  /* 0x000000120b037c12 */ /* 0x000fe4000f8e962c */
[----:B------:R-:W-:Y:S02]  /*9a60*/  FMNMX.FTZ R0, R185, R0, !PT ;  /* 0x00000000b9007209 */ /* 0x000fe40007810000 */
[----:B------:R-:W-:-:S02]  /*9a70*/  FMNMX.FTZ R2, R102, R107, !PT ;  /* 0x0000006b66027209 */ /* 0x000fc40007810000 */
[----:B------:R-:W-:Y:S02]  /*9a80*/  FMNMX.FTZ R4, R216, R4, !PT ;  /* 0x00000004d8047209 */ /* 0x000fe40007810000 */
[----:B------:R-:W-:Y:S01]  /*9a90*/  LOP3.LUT R7, R239, UR16, R8, 0x96, !PT ;  /* 0x00000010ef077c12 */ /* 0x000fe2000f8e9608 */
[----:B------:R-:W-:Y:S01]  /*9aa0*/  IMAD.WIDE.U32 R8, R3, -0x2daee0ad, RZ ;  /* 0xd2511f5303087825 */ /* 0x000fe200078e00ff */
[----:B------:R-:W-:Y:S02]  /*9ab0*/  FMNMX.FTZ R0, R184, R0, !PT ;  /* 0x00000000b8007209 */ /* 0x000fe40007810000 */
[----:B------:R-:W-:Y:S01]  /*9ac0*/  FMNMX.FTZ R2, R189, R2, !PT ;  /* 0x00000002bd027209 */ /* 0x000fe20007810000 */
[----:B------:R-:W-:Y:S01]  /*9ad0*/  IMAD.WIDE.U32 R204, R7, -0x2daee0ad, RZ ;  /* 0xd2511f5307cc7825 */ /* 0x000fe200078e00ff */
[----:B------:R-:W-:Y:S02]  /*9ae0*/  FMNMX.FTZ R4, R214, R4, !PT ;  /* 0x00000004d6047209 */ /* 0x000fe40007810000 */
[----:B------:R-:W-:-:S02]  /*9af0*/  FMNMX.FTZ R3, R213, R0, !PT ;  /* 0x00000000d5037209 */ /* 0x000fc40007810000 */
[----:B------:R-:W-:Y:S01]  /*9b00*/  FMNMX.FTZ R0, R61, R2, !PT ;  /* 0x000000023d007209 */ /* 0x000fe20007810000 */
[----:B------:R-:W1:Y:S01]  /*9b10*/  SHFL.BFLY PT, R10, R4, 0x2, 0x1f ;  /* 0x0c401f00040a7f89 */ /* 0x000e6200000e0000 */
        /* <DEDUP_REMOVED lines=8> */
[----:B------:R-:W-:Y:S02]  /*9ba0*/  FMNMX.FTZ R8, R201, R8, !PT ;  /* 0x00000008c9087209 */ /* 0x000fe40007810000 */
[----:B------:R-:W-:Y:S02]  /*9bb0*/  LOP3.LUT R0, R3, UR23, R6, 0x96, !PT ;  /* 0x0000001703007c12 */ /* 0x000fe4000f8e9606 */
[----:B------:R-:W-:Y:S02]  /*9bc0*/  LOP3.LUT R11, R2, 0xffff, RZ, 0xc0, !PT ;  /* 0x0000ffff020b7812 */ /* 0x000fe400078ec0ff */
[----:B------:R-:W-:Y:S02]  /*9bd0*/  FMNMX.FTZ R3, R67, R5, !PT ;  /* 0x0000000543037209 */ /* 0x000fe40007810000 */
[----:B------:R-:W-:Y:S02]  /*9be0*/  FMNMX.FTZ R6, R219, R8, !PT ;  /* 0x00000008db067209 */ /* 0x000fe40007810000 */
[----:B------:R-:W-:-:S02]  /*9bf0*/  FMNMX.FTZ R3, R53, R3, !PT ;  /* 0x0000000335037209 */ /* 0x000fc40007810000 */
[----:B------:R-:W-:Y:S02]  /*9c00*/  FMNMX.FTZ R5, R101, R188, !PT ;  /* 0x000000bc65057209 */ /* 0x000fe40007810000 */
[----:B------:R-:W-:Y:S02]  /*9c10*/  LOP3.LUT R23, R7, UR14, R14, 0x96, !PT ;  /* 0x0000000e07177c12 */ /* 0x000fe4000f8e960e */
[----:B------:R-:W-:Y:S02]  /*9c20*/  FMNMX.FTZ R7, R237, R6, !PT ;  /* 0x00000006ed077209 */ /* 0x000fe40007810000 */
[----:B------:R-:W-:Y:S02]  /*9c30*/  FMNMX.FTZ R3, R48, R3, !PT ;  /* 0x0000000330037209 */ /* 0x000fe40007810000 */
[----:B------:R-:W-:Y:S02]  /*9c40*/  FMNMX.FTZ R6, R190, R5, !PT ;  /* 0x00000005be067209 */ /* 0x000fe40007810000 */
[----:B------:R-:W-:-:S02]  /*9c50*/  FMNMX.FTZ R5, R236, R7, !PT ;  /* 0x00000007ec057209 */ /* 0x000fc40007810000 */
[----:B------:R-:W-:Y:S02]  /*9c60*/  FMNMX.FTZ R7, R186, R3, !PT ;  /* 0x00000003ba077209 */ /* 0x000fe40007810000 */
[----:B------:R-:W-:Y:S02]  /*9c70*/  FMNMX.FTZ R6, R64, R6, !PT ;  /* 0x0000000640067209 */ /* 0x000fe40007810000 */
[----:B------:R-:W-:Y:S02]  /*9c80*/  LOP3.LUT R9, R205, UR13, R12, 0x96, !PT ;  /* 0x0000000dcd097c12 */ /* 0x000fe4000f8e960c */
[----:B-1----:R-:W-:Y:S02]  /*9c90*/  FMNMX.FTZ R4, R4, R10, !PT ;  /* 0x0000000a04047209 */ /* 0x002fe40007810000 */
[----:B------:R-:W-:Y:S02]  /*9ca0*/  FMNMX.FTZ R5, R218, R5, !PT ;  /* 0x00000005da057209 */ /* 0x000fe40007810000 */
[----:B------:R-:W-:-:S02]  /*9cb0*/  FMNMX.FTZ R7, R180, R7, !PT ;  /* 0x00000007b4077209 */ /* 0x000fc40007810000 */
[----:B------:R-:W-:Y:S01]  /*9cc0*/  LOP3.LUT R16, R13, UR15, R16, 0x96, !PT ;  /* 0x0000000f0d107c12 */ /* 0x000fe2000f8e9610 */
[----:B------:R-:W-:Y:S01]  /*9cd0*/  SHFL.BFLY PT, R8, R5, 0x2, 0x1f ;  /* 0x0c401f0005087f89 */ /* 0x000fe200000e0000 */
[----:B------:R-:W-:Y:S02]  /*9ce0*/  FMNMX.FTZ R6, R63, R6, !PT ;  /* 0x000000063f067209 */ /* 0x000fe40007810000 */
[----:B------:R-:W-:Y:S01]  /*9cf0*/  LOP3.LUT R13, R2, 0xff, RZ, 0xc0, !PT ;  /* 0x000000ff020d7812 */ /* 0x000fe200078ec0ff */
[----:B------:R-:W-:Y:S01]  /*9d00*/  IMAD.WIDE.U32 R176, R16, -0x326172a9, RZ ;  /* 0xcd9e8d5710b07825 */ /* 0x000fe200078e00ff */
[--C-:B------:R-:W-:Y:S02]  /*9d10*/  SHF.R.U32.HI R14, RZ, 0x10, R2.reuse ;  /* 0x00000010ff0e7819 */ /* 0x100fe40000011602 */
[----:B------:R-:W-:Y:S01]  /*9d20*/  SHF.R.U32.HI R19, RZ, 0x18, R2 ;  /* 0x00000018ff137819 */ /* 0x000fe20000011602 */
[----:B------:R-:W-:Y:S01]  /*9d30*/  IMAD.WIDE.U32 R2, R9, -0x326172a9, RZ ;  /* 0xcd9e8d5709027825 */ /* 0x000fe200078e00ff */
[----:B------:R-:W-:Y:S01]  /*9d40*/  FMNMX.FTZ R7, R179, R7, !PT ;  /* 0x00000007b3077209 */ /* 0x000fe20007810000 */
[----:B------:R-:W1:Y:S01]  /*9d50*/  SHFL.BFLY PT, R9, R4, 0x1, 0x1f ;  /* 0x0c201f0004097f89 */ /* 0x000e6200000e0000 */
[----:B------:R-:W-:-:S02]  /*9d60*/  FMNMX.FTZ R6, R175, R6, !PT ;  /* 0x00000006af067209 */ /* 0x000fc40007810000 */
[----:B------:R-:W-:Y:S02]  /*9d70*/  FMNMX.FTZ R7, R178, R7, !PT ;  /* 0x00000007b2077209 */ /* 0x000fe40007810000 */
[----:B------:R-:W-:Y:S02]  /*9d80*/  FMNMX.FTZ R6, R191, R6, !PT ;  /* 0x00000006bf067209 */ /* 0x000fe40007810000 */
[----:B------:R-:W-:Y:S02]  /*9d90*/  FMNMX.FTZ R7, R211, R7, !PT ;  /* 0x00000007d3077209 */ /* 0x000fe40007810000 */
[----:B------:R-:W-:Y:S02]  /*9da0*/  FMNMX.FTZ R6, R66, R6, !PT ;  /* 0x0000000642067209 */ /* 0x000fe40007810000 */
[----:B------:R-:W-:Y:S02]  /*9db0*/  LOP3.LUT R10, R2, 0xffff, RZ, 0xc0, !PT ;  /* 0x0000ffff020a7812 */ /* 0x000fe400078ec0ff */
[----:B------:R-:W-:-:S02]  /*9dc0*/  FMNMX.FTZ R7, R208, R7, !PT ;  /* 0x00000007d0077209 */ /* 0x000fc40007810000 */
[----:B------:R-:W-:Y:S02]  /*9dd0*/  FMNMX.FTZ R6, R65, R6, !PT ;  /* 0x0000000641067209 */ /* 0x000fe40007810000 */
[----:B------:R-:W-:Y:S02]  /*9de0*/  LOP3.LUT R12, R2, 0xff, RZ, 0xc0, !PT ;  /* 0x000000ff020c7812 */ /* 0x000fe400078ec0ff */
[----:B------:R-:W-:Y:S02]  /*9df0*/  SHF.R.U32.HI R10, RZ, 0x8, R10 ;  /* 0x00000008ff0a7819 */ /* 0x000fe4000001160a */
[----:B------:R-:W-:Y:S02]  /*9e00*/  FMNMX.FTZ R7, R207, R7, !PT ;  /* 0x00000007cf077209 */ /* 0x000fe40007810000 */
[----:B------:R-:W-:Y:S02]  /*9e10*/  FMNMX.FTZ R6, R187, R6, !PT ;  /* 0x00000006bb067209 */ /* 0x000fe40007810000 */
[----:B------:R-:W-:-:S02]  /*9e20*/  PRMT R21, R12, 0x5410, R10 ;  /* 0x000054100c157816 */ /* 0x000fc4000000000a */
[----:B------:R-:W-:Y:S02]  /*9e30*/  FMNMX.FTZ R12, R192, R7, !PT ;  /* 0x00000007c00c7209 */ /* 0x000fe40007810000 */
[----:B------:R-:W-:Y:S02]  /*9e40*/  FMNMX.FTZ R6, R182, R6, !PT ;  /* 0x00000006b6067209 */ /* 0x000fe40007810000 */
[----:B-1----:R-:W-:Y:S01]  /*9e50*/  FMNMX.FTZ R39, R4, R9, !PT ;  /* 0x0000000904277209 */ /* 0x002fe20007810000 */
[----:B------:R-:W-:Y:S01]  /*9e60*/  SHFL.BFLY PT, R7, R12, 0x2, 0x1f ;  /* 0x0c401f000c077f89 */ /* 0x000fe200000e0000 */
[----:B------:R-:W-:Y:S02]  /*9e70*/  FSEL R173, R43, -INF , !P5 ;  /* 0xff8000002bad7808 */ /* 0x000fe40006800000 */
[----:B------:R-:W-:Y:S01]  /*9e80*/  FMNMX.FTZ R5, R5, R8, !PT ;  /* 0x0000000805057209 */ /* 0x000fe20007810000 */
[----:B------:R-:W-:Y:S01]  /*9e90*/  FMUL.FTZ R15, R39, UR40 ;  /* 0x00000028270f7c20 */ /* 0x000fe20008410000 */
[----:B------:R-:W-:-:S02]  /*9ea0*/  FMNMX.FTZ R4, R181, R6, !PT ;  /* 0x00000006b5047209 */ /* 0x000fc40007810000 */
[----:B------:R-:W-:Y:S01]  /*9eb0*/  FSEL R183, R26, -INF , !P4 ;  /* 0xff8000001ab77808 */ /* 0x000fe20006000000 */
[----:B------:R-:W1:Y:S01]  /*9ec0*/  SHFL.BFLY PT, R8, R5, 0x1, 0x1f ;  /* 0x0c201f0005087f89 */ /* 0x000e6200000e0000 */
[----:B------:R-:W-:Y:S02]  /*9ed0*/  FMNMX.FTZ R4, R173, R4, !PT ;  /* 0x00000004ad047209 */ /* 0x000fe40007810000 */
[----:B------:R-:W-:Y:S02]  /*9ee0*/  SHF.R.U32.HI R10, RZ, 0x10, R2 ;  /* 0x00000010ff0a7819 */ /* 0x000fe40000011602 */
[----:B------:R-:W-:Y:S02]  /*9ef0*/  FSETP.NEU.FTZ.AND P4, PT, R39, -INF , PT ;  /* 0xff8000002700780b */ /* 0x000fe40003f9d000 */
[----:B------:R-:W-:Y:S02]  /*9f00*/  SHF.R.U32.HI R11, RZ, 0x8, R11 ;  /* 0x00000008ff0b7819 */ /* 0x000fe4000001160b */
[----:B------:R-:W-:-:S02]  /*9f10*/  FSEL R193, R27, -INF , !P3 ;  /* 0xff8000001bc17808 */ /* 0x000fc40005800000 */
[----:B------:R-:W-:Y:S02]  /*9f20*/  FMNMX.FTZ R9, R183, R4, !PT ;  /* 0x00000004b7097209 */ /* 0x000fe40007810000 */
[----:B------:R-:W-:Y:S02]  /*9f30*/  LOP3.LUT R6, R10, 0xff, RZ, 0xc0, !PT ;  /* 0x000000ff0a067812 */ /* 0x000fe400078ec0ff */
[----:B------:R-:W-:Y:S02]  /*9f40*/  SHF.R.U32.HI R2, RZ, 0x18, R2 ;  /* 0x00000018ff027819 */ /* 0x000fe40000011602 */
[----:B------:R-:W-:Y:S02]  /*9f50*/  FSEL R15, R15, RZ, P4 ;  /* 0x000000ff0f0f7208 */ /* 0x000fe40002000000 */
[----:B------:R-:W-:Y:S02]  /*9f60*/  PRMT R22, R13, 0x5410, R11 ;  /* 0x000054100d167816 */ /* 0x000fe4000000000b */
[----:B------:R-:W-:-:S02]  /*9f70*/  FSEL R195, R30, -INF , !P2 ;  /* 0xff8000001ec37808 */ /* 0x000fc40005000000 */
[----:B------:R-:W-:Y:S02]  /*9f80*/  FMNMX.FTZ R9, R193, R9, !PT ;  /* 0x00000009c1097209 */ /* 0x000fe40007810000 */
[----:B------:R-:W-:Y:S01]  /*9f90*/  PRMT R11, R6, 0x5410, R2 ;  /* 0x00005410060b7816 */ /* 0x000fe20000000002 */
[--C-:B------:R-:W-:Y:S01]  /*9fa0*/  FFMA.FTZ R2, R100, UR40, -R15.reuse ;  /* 0x0000002864027c23 */ /* 0x100fe2000801080f */
[----:B------:R-:W-:Y:S01]  /*9fb0*/  FSEL R194, R31, -INF , !P1 ;  /* 0xff8000001fc27808 */ /* 0x000fe20004800000 */
[----:B------:R-:W-:Y:S01]  /*9fc0*/  FFMA.FTZ R6, R58, UR40, -R15 ;  /* 0x000000283a067c23 */ /* 0x000fe2000801080f */
[----:B------:R-:W-:Y:S01]  /*9fd0*/  FMNMX.FTZ R9, R195, R9, !PT ;  /* 0x00000009c3097209 */ /* 0x000fe20007810000 */
[----:B------:R4:W-:Y:S01]  /*9fe0*/  MUFU.EX2 R50, R2 ;  /* 0x0000000200327308 */ /* 0x0009e20000000800 */
[----:B------:R-:W-:Y:S02]  /*9ff0*/  LOP3.LUT R4, R14, 0xff, RZ, 0xc0, !PT ;  /* 0x000000ff0e047812 */ /* 0x000fe400078ec0ff */
[----:B-1----:R-:W-:-:S02]  /*a000*/  FMNMX.FTZ R41, R5, R8, !PT ;  /* 0x0000000805297209 */ /* 0x002fc40007810000 */
[----:B------:R-:W-:Y:S02]  /*a010*/  PRMT R19, R4, 0x5410, R19 ;  /* 0x0000541004137816 */ /* 0x000fe40000000013 */
[C---:B------:R-:W-:Y:S01]  /*a020*/  FSETP.NEU.FTZ.AND P2, PT, R41.reuse, -INF , PT ;  /* 0xff8000002900780b */ /* 0x040fe20003f5d000 */
[----:B------:R1:W-:Y:S01]  /*a030*/  MUFU.EX2 R51, R6 ;  /* 0x0000000600337308 */ /* 0x0003e20000000800 */
[----:B------:R-:W-:Y:S01]  /*a040*/  FMUL.FTZ R20, R41, UR40 ;  /* 0x0000002829147c20 */ /* 0x000fe20008410000 */
[----:B------:R-:W-:Y:S04]  /*a050*/  STL [R1], R41 ;  /* 0x0000002901007387 */ /* 0x000fe80000100800 */
[----:B------:R-:W-:Y:S02]  /*a060*/  FSEL R20, R20, RZ, P2 ;  /* 0x000000ff14147208 */ /* 0x000fe40001000000 */
[----:B----4-:R-:W-:-:S02]  /*a070*/  LOP3.LUT R2, R3, UR23, R176, 0x96, !PT ;  /* 0x0000001703027c12 */ /* 0x010fc4000f8e96b0 */
[----:B------:R-:W-:Y:S02]  /*a080*/  FMNMX.FTZ R3, R194, R9, !PT ;  /* 0x00000009c2037209 */ /* 0x000fe40007810000 */
[----:B------:R-:W-:Y:S02]  /*a090*/  FMNMX.FTZ R9, R12, R7, !PT ;  /* 0x000000070c097209 */ /* 0x000fe40007810000 */
[C---:B------:R-:W-:Y:S01]  /*a0a0*/  LOP3.LUT R4, R2.reuse, 0xffff, RZ, 0xc0, !PT ;  /* 0x0000ffff02047812 */ /* 0x040fe200078ec0ff */
[----:B------:R-:W-:Y:S01]  /*a0b0*/  SHFL.BFLY PT, R7, R3, 0x2, 0x1f ;  /* 0x0c401f0003077f89 */ /* 0x000fe200000e0000 */
[----:B------:R-:W-:Y:S02]  /*a0c0*/  LOP3.LUT R5, R2, 0xff, RZ, 0xc0, !PT ;  /* 0x000000ff02057812 */ /* 0x000fe400078ec0ff */
[----:B-1----:R-:W-:Y:S01]  /*a0d0*/  SHF.R.U32.HI R6, RZ, 0x8, R4 ;  /* 0x00000008ff067819 */ /* 0x002fe20000011604 */
[----:B------:R-:W1:Y:S01]  /*a0e0*/  SHFL.BFLY PT, R8, R9, 0x1, 0x1f ;  /* 0x0c201f0009087f89 */ /* 0x000e6200000e0000 */
[----:B------:R-:W-:-:S02]  /*a0f0*/  FFMA.FTZ R4, R57, UR40, -R15 ;  /* 0x0000002839047c23 */ /* 0x000fc4000801080f */
[----:B------:R-:W-:Y:S01]  /*a100*/  PRMT R16, R5, 0x5410, R6 ;  /* 0x0000541005107816 */ /* 0x000fe20000000006 */
[----:B------:R-:W-:Y:S01]  /*a110*/  FFMA.FTZ R5, R56, UR40, -R15 ;  /* 0x0000002838057c23 */ /* 0x000fe2000801080f */
[----:B------:R4:W-:Y:S08]  /*a120*/  MUFU.EX2 R242, R4 ;  /* 0x0000000400f27308 */ /* 0x0009f00000000800 */
[----:B------:R5:W-:Y:S01]  /*a130*/  MUFU.EX2 R35, R5 ;  /* 0x0000000500237308 */ /* 0x000be20000000800 */
[----:B----4-:R-:W-:-:S02]  /*a140*/  SHF.R.U32.HI R4, RZ, 0x10, R2 ;  /* 0x00000010ff047819 */ /* 0x010fc40000011602 */
[----:B-1----:R-:W-:-:S04]  /*a150*/  FMNMX.FTZ R252, R9, R8, !PT ;  /* 0x0000000809fc7209 */ /* 0x002fc80007810000 */
[C---:B------:R-:W-:Y:S01]  /*a160*/  FSETP.NEU.FTZ.AND P1, PT, R252.reuse, -INF , PT ;  /* 0xff800000fc00780b */ /* 0x040fe20003f3d000 */
[----:B------:R-:W-:Y:S01]  /*a170*/  FMUL.FTZ R12, R252, UR40 ;  /* 0x00000028fc0c7c20 */ /* 0x000fe20008410000 */
[----:B-----5:R-:W-:Y:S02]  /*a180*/  SHF.R.U32.HI R5, RZ, 0x18, R2 ;  /* 0x00000018ff057819 */ /* 0x020fe40000011602 */
[----:B------:R-:W-:Y:S01]  /*a190*/  LOP3.LUT R2, R4, 0xff, RZ, 0xc0, !PT ;  /* 0x000000ff04027812 */ /* 0x000fe200078ec0ff */
[----:B------:R-:W-:Y:S01]  /*a1a0*/  FFMA.FTZ R4, R105, UR40, -R20 ;  /* 0x0000002869047c23 */ /* 0x000fe20008010814 */
[----:B------:R-:W-:Y:S02]  /*a1b0*/  FSEL R12, R12, RZ, P1 ;  /* 0x000000ff0c0c7208 */ /* 0x000fe40000800000 */
[----:B------:R-:W-:Y:S01]  /*a1c0*/  PRMT R13, R2, 0x5410, R5 ;  /* 0x00005410020d7816 */ /* 0x000fe20000000005 */
[----:B------:R1:W-:Y:S01]  /*a1d0*/  MUFU.EX2 R40, R4 ;  /* 0x0000000400287308 */ /* 0x0003e20000000800 */
[----:B------:R-:W-:-:S02]  /*a1e0*/  FMNMX.FTZ R2, R3, R7, !PT ;  /* 0x0000000703027209 */ /* 0x000fc40007810000 */
[----:B------:R-:W-:-:S03]  /*a1f0*/  LOP3.LUT R3, R0, 0xffff, RZ, 0xc0, !PT ;  /* 0x0000ffff00037812 */ /* 0x000fc600078ec0ff */
[----:B------:R-:W4:Y:S01]  /*a200*/  SHFL.BFLY PT, R6, R2, 0x1, 0x1f ;  /* 0x0c201f0002067f89 */ /* 0x000f2200000e0000 */
[----:B------:R-:W-:Y:S02]  /*a210*/  SHF.R.U32.HI R5, RZ, 0x8, R3 ;  /* 0x00000008ff057819 */ /* 0x000fe40000011603 */
[----:B------:R-:W-:-:S04]  /*a220*/  LOP3.LUT R3, R0, 0xff, RZ, 0xc0, !PT ;  /* 0x000000ff00037812 */ /* 0x000fc800078ec0ff */
[----:B------:R-:W-:Y:S02]  /*a230*/  PRMT R18, R3, 0x5410, R5 ;  /* 0x0000541003127816 */ /* 0x000fe40000000005 */
[----:B------:R-:W-:Y:S01]  /*a240*/  SHF.R.U32.HI R3, RZ, 0x10, R0 ;  /* 0x00000010ff037819 */ /* 0x000fe20000011600 */
[----:B--2---:R-:W-:Y:S02]  /*a250*/  IMAD.MOV.U32 R243, RZ, RZ, R24 ;  /* 0x000000fffff37224 */ /* 0x004fe400078e0018 */
[----:B-1----:R-:W-:-:S04]  /*a260*/  FFMA.FTZ R4, R106, UR40, -R20 ;  /* 0x000000286a047c23 */ /* 0x002fc80008010814 */
[----:B------:R1:W-:Y:S01]  /*a270*/  MUFU.EX2 R33, R4 ;  /* 0x0000000400217308 */ /* 0x0003e20000000800 */
[----:B----4-:R-:W-:Y:S02]  /*a280*/  FMNMX.FTZ R235, R2, R6, !PT ;  /* 0x0000000602eb7209 */ /* 0x010fe40007810000 */
[----:B------:R-:W-:Y:S02]  /*a290*/  FSEL R2, R41, RZ, P2 ;  /* 0x000000ff29027208 */ /* 0x000fe40001000000 */
[C---:B------:R-:W-:Y:S01]  /*a2a0*/  FSETP.NEU.FTZ.AND P2, PT, R235.reuse, -INF , PT ;  /* 0xff800000eb00780b */ /* 0x040fe20003f5d000 */
[----:B------:R-:W-:Y:S02]  /*a2b0*/  FMUL.FTZ R14, R235, UR40 ;  /* 0x00000028eb0e7c20 */ /* 0x000fe40008410000 */
[----:B------:R-:W-:Y:S01]  /*a2c0*/  FADD.FTZ R5, R103, -R2 ;  /* 0x8000000267057221 */ /* 0x000fe20000010000 */
[----:B-1----:R-:W-:Y:S01]  /*a2d0*/  FFMA.FTZ R4, R60, UR40, -R20 ;  /* 0x000000283c047c23 */ /* 0x002fe20008010814 */
[----:B------:R-:W-:-:S02]  /*a2e0*/  FSEL R2, R252, RZ, P1 ;  /* 0x000000fffc027208 */ /* 0x000fc40000800000 */
[----:B------:R-:W-:Y:S01]  /*a2f0*/  FSEL R14, R14, RZ, P2 ;  /* 0x000000ff0e0e7208 */ /* 0x000fe20001000000 */
[----:B------:R1:W-:Y:S01]  /*a300*/  MUFU.EX2 R34, R4 ;  /* 0x0000000400227308 */ /* 0x0003e20000000800 */
[----:B------:R-:W-:-:S07]  /*a310*/  FMUL.FTZ R5, R5, UR40 ;  /* 0x0000002805057c20 */ /* 0x000fce0008410000 */
[----:B------:R-:W2:Y:S01]  /*a320*/  MUFU.EX2 R52, R5 ;  /* 0x0000000500347308 */ /* 0x000ea20000000800 */
[----:B-1----:R-:W-:Y:S02]  /*a330*/  SHF.R.U32.HI R4, RZ, 0x18, R0 ;  /* 0x00000018ff047819 */ /* 0x002fe40000011600 */
[----:B------:R-:W-:Y:S01]  /*a340*/  LOP3.LUT R0, R3, 0xff, RZ, 0xc0, !PT ;  /* 0x000000ff03007812 */ /* 0x000fe200078ec0ff */
[----:B------:R-:W-:-:S03]  /*a350*/  FFMA.FTZ R3, R59, UR40, -R20 ;  /* 0x000000283b037c23 */ /* 0x000fc60008010814 */
[----:B------:R-:W-:Y:S01]  /*a360*/  PRMT R17, R0, 0x5410, R4 ;  /* 0x0000541000117816 */ /* 0x000fe20000000004 */
[----:B------:R-:W-:Y:S01]  /*a370*/  FFMA.FTZ R0, R107, UR40, -R12 ;  /* 0x000000286b007c23 */ /* 0x000fe2000801080c */
[----:B------:R1:W-:Y:S01]  /*a380*/  MUFU.EX2 R38, R3 ;  /* 0x0000000300267308 */ /* 0x0003e20000000800 */
[-C--:B--2---:R-:W-:Y:S01]  /*a390*/  FMUL.FTZ R126, R126, R52.reuse ;  /* 0x000000347e7e7220 */ /* 0x084fe20000410000 */
[-C--:B------:R-:W-:Y:S01]  /*a3a0*/  FMUL.FTZ R127, R127, R52.reuse ;  /* 0x000000347f7f7220 */ /* 0x080fe20000410000 */
[-C--:B------:R-:W-:Y:S01]  /*a3b0*/  FMUL.FTZ R138, R138, R52.reuse ;  /* 0x000000348a8a7220 */ /* 0x080fe20000410000 */
[-C--:B------:R-:W-:Y:S01]  /*a3c0*/  FMUL.FTZ R139, R139, R52.reuse ;  /* 0x000000348b8b7220 */ /* 0x080fe20000410000 */
        /* <DEDUP_REMOVED lines=12> */
[----:B-1----:R-:W-:Y:S01]  /*a490*/  FSEL R3, R39, RZ, P4 ;  /* 0x000000ff27037208 */ /* 0x002fe20002000000 */
[-C--:B------:R-:W-:Y:S01]  /*a4a0*/  FMUL.FTZ R143, R143, R52.reuse ;  /* 0x000000348f8f7220 */ /* 0x080fe20000410000 */
[-C--:B------:R-:W-:Y:S01]  /*a4b0*/  FMUL.FTZ R154, R154, R52.reuse ;  /* 0x000000349a9a7220 */ /* 0x080fe20000410000 */
[-C--:B------:R-:W-:Y:S01]  /*a4c0*/  FMUL.FTZ R155, R155, R52.reuse ;  /* 0x000000349b9b7220 */ /* 0x080fe20000410000 */
[----:B------:R-:W-:Y:S01]  /*a4d0*/  FMUL.FTZ R162, R162, R52 ;  /* 0x00000034a2a27220 */ /* 0x000fe20000410000 */
[----:B------:R-:W-:Y:S01]  /*a4e0*/  FADD.FTZ R4, R104, -R3 ;  /* 0x8000000368047221 */ /* 0x000fe20000010000 */
[----:B------:R-:W-:Y:S01]  /*a4f0*/  FADD.FTZ R3, R102, -R2 ;  /* 0x8000000266037221 */ /* 0x000fe20000010000 */
[----:B------:R-:W-:Y:S01]  /*a500*/  FSEL R2, R235, RZ, P2 ;  /* 0x000000ffeb027208 */ /* 0x000fe20001000000 */
[----:B--2---:R-:W-:Y:S01]  /*a510*/  FFMA.FTZ R0, R189, UR40, -R12 ;  /* 0x00000028bd007c23 */ /* 0x004fe2000801080c */
[----:B------:R-:W-:-:S02]  /*a520*/  IMAD.MOV.U32 R189, RZ, RZ, R50 ;  /* 0x000000ffffbd7224 */ /* 0x000fc400078e0032 */
[----:B------:R-:W-:Y:S01]  /*a530*/  FMUL.FTZ R4, R4, UR40 ;  /* 0x0000002804047c20 */ /* 0x000fe20008410000 */
[----:B------:R-:W1:Y:S01]  /*a540*/  LDC.U8 R50, c[0x0][0x388] ;  /* 0x0000e200ff327b82 */ /* 0x000e620000000000 */
[----:B------:R2:W-:Y:S01]  /*a550*/  MUFU.EX2 R43, R0 ;  /* 0x00000000002b7308 */ /* 0x0005e20000000800 */
[----:B------:R-:W-:Y:S01]  /*a560*/  FADD.FTZ R7, R101, -R2 ;  /* 0x8000000265077221 */ /* 0x000fe20000010000 */
[----:B------:R-:W-:Y:S01]  /*a570*/  FFMA.FTZ R2, R64, UR40, -R14 ;  /* 0x0000002840027c23 */ /* 0x000fe2000801080e */
[----:B------:R-:W-:Y:S02]  /*a580*/  IMAD.MOV.U32 R64, RZ, RZ, R33 ;  /* 0x000000ffff407224 */ /* 0x000fe400078e0021 */
[----:B------:R-:W-:Y:S01]  /*a590*/  FMUL.FTZ R3, R3, UR40 ;  /* 0x0000002803037c20 */ /* 0x000fe20008410000 */
[----:B---3--:R-:W-:Y:S02]  /*a5a0*/  IMAD.MOV.U32 R33, RZ, RZ, R25 ;  /* 0x000000ffff217224 */ /* 0x008fe400078e0019 */
[-C--:B------:R-:W-:Y:S01]  /*a5b0*/  FMUL.FTZ R163, R163, R52.reuse ;  /* 0x00000034a3a37220 */ /* 0x080fe20000410000 */
[----:B------:R-:W3:Y:S01]  /*a5c0*/  LDSM.16.MT88.4 R24, [R220+0x9000] ;  /* 0x00900000dc18783b */ /* 0x000ee20000004200 */
[----:B------:R4:W-:Y:S01]  /*a5d0*/  MUFU.EX2 R249, R2 ;  /* 0x0000000200f97308 */ /* 0x0009e20000000800 */
[-C--:B------:R-:W-:Y:S01]  /*a5e0*/  FMUL.FTZ R166, R166, R52.reuse ;  /* 0x00000034a6a67220 */ /* 0x080fe20000410000 */
[-C--:B------:R-:W-:Y:S01]  /*a5f0*/  FMUL.FTZ R167, R167, R52.reuse ;  /* 0x00000034a7a77220 */ /* 0x080fe20000410000 */
[-C--:B------:R-:W-:Y:S01]  /*a600*/  FMUL.FTZ R82, R82, R52.reuse ;  /* 0x0000003452527220 */ /* 0x080fe20000410000 */
[----:B------:R-:W-:Y:S01]  /*a610*/  FMUL.FTZ R83, R83, R52 ;  /* 0x0000003453537220 */ /* 0x000fe20000410000 */
[----:B--2---:R-:W-:-:S04]  /*a620*/  FFMA.FTZ R0, R61, UR40, -R12 ;  /* 0x000000283d007c23 */ /* 0x004fc8000801080c */
[----:B------:R2:W-:Y:S01]  /*a630*/  MUFU.EX2 R29, R0 ;  /* 0x00000000001d7308 */ /* 0x0005e20000000800 */
[----:B----4-:R-:W-:-:S07]  /*a640*/  FFMA.FTZ R2, R63, UR40, -R14 ;  /* 0x000000283f027c23 */ /* 0x010fce000801080e */
[----:B------:R-:W4:Y:S01]  /*a650*/  MUFU.EX2 R247, R2 ;  /* 0x0000000200f77308 */ /* 0x000f220000000800 */
[----:B--2---:R-:W-:-:S07]  /*a660*/  FFMA.FTZ R0, R62, UR40, -R12 ;  /* 0x000000283e007c23 */ /* 0x004fce000801080c */
[----:B------:R2:W-:Y:S01]  /*a670*/  MUFU.EX2 R30, R0 ;  /* 0x00000000001e7308 */ /* 0x0005e20000000800 */
[----:B----4-:R-:W-:Y:S01]  /*a680*/  F2FP.BF16.F32.PACK_AB R2, R247, R249 ;  /* 0x000000f9f702723e */ /* 0x010fe200000010ff */
[----:B--2---:R-:W-:Y:S01]  /*a690*/  FFMA.FTZ R0, R188, UR40, -R14 ;  /* 0x00000028bc007c23 */ /* 0x004fe2000801080e */
[----:B-1----:R-:W-:Y:S01]  /*a6a0*/  PRMT R188, R50, 0x7054, R50 ;  /* 0x0000705432bc7816 */ /* 0x002fe20000000032 */
[----:B------:R-:W-:-:S04]  /*a6b0*/  FMUL.FTZ R50, R7, UR40 ;  /* 0x0000002807327c20 */ /* 0x000fc80008410000 */
[----:B------:R1:W-:Y:S01]  /*a6c0*/  MUFU.EX2 R251, R0 ;  /* 0x0000000000fb7308 */ /* 0x0003e20000000800 */
[--C-:B------:R-:W-:Y:S02]  /*a6d0*/  HSET2.LE.AND R10, R21, R188.reuse, PT ;  /* 0x000000bc150a7233 */ /* 0x100fe40003803000 */
[--C-:B------:R-:W-:Y:S02]  /*a6e0*/  HSET2.LE.AND R11, R11, R188.reuse, PT ;  /* 0x000000bc0b0b7233 */ /* 0x100fe40003803000 */
[--C-:B------:R-:W-:Y:S02]  /*a6f0*/  HSET2.LE.AND R8, R16, R188.reuse, PT ;  /* 0x000000bc10087233 */ /* 0x100fe40003803000 */
[--C-:B------:R-:W-:Y:S01]  /*a700*/  HSET2.LE.AND R9, R13, R188.reuse, PT ;  /* 0x000000bc0d097233 */ /* 0x100fe20003803000 */
[----:B------:R-:W2:Y:S01]  /*a710*/  MUFU.EX2 R21, R4 ;  /* 0x0000000400157308 */ /* 0x000ea20000000800 */
[----:B------:R-:W-:Y:S01]  /*a720*/  HSET2.LE.AND R6, R22, R188, PT ;  /* 0x000000bc16067233 */ /* 0x000fe20003803000 */
[----:B------:R-:W-:-:S02]  /*a730*/  IMAD.MOV.U32 R22, RZ, RZ, R41 ;  /* 0x000000ffff167224 */ /* 0x000fc400078e0029 */
[----:B------:R-:W-:Y:S02]  /*a740*/  IMAD.MOV.U32 R41, RZ, RZ, R28 ;  /* 0x000000ffff297224 */ /* 0x000fe400078e001c */
[----:B------:R-:W-:Y:S02]  /*a750*/  IMAD.MOV.U32 R13, RZ, RZ, R243 ;  /* 0x000000ffff0d7224 */ /* 0x000fe400078e00f3 */
[----:B-1----:R-:W-:Y:S01]  /*a760*/  FFMA.FTZ R0, R190, UR40, -R14 ;  /* 0x00000028be007c23 */ /* 0x002fe2000801080e */
[----:B------:R-:W-:Y:S01]  /*a770*/  IMAD.MOV.U32 R190, RZ, RZ, R51 ;  /* 0x000000ffffbe7224 */ /* 0x000fe200078e0033 */
[----:B------:R-:W1:Y:S01]  /*a780*/  MUFU.EX2 R50, R50 ;  /* 0x0000003200327308 */ /* 0x000e620000000800 */
[----:B--2---:R-:W-:-:S07]  /*a790*/  FMUL.FTZ R124, R124, R21 ;  /* 0x000000157c7c7220 */ /* 0x004fce0000410000 */
        /* <DEDUP_REMOVED lines=8> */
[----:B------:R-:W4:Y:S01]  /*a820*/  MUFU.EX2 R51, R3 ;  /* 0x0000000300337308 */ /* 0x000f220000000800 */
[-C--:B-1----:R-:W-:Y:S01]  /*a830*/  FMUL.FTZ R110, R110, R50.reuse ;  /* 0x000000326e6e7220 */ /* 0x082fe20000410000 */
        /* <DEDUP_REMOVED lines=8> */
[-C--:B------:R-:W-:Y:S01]  /*a8c0*/  FMUL.FTZ R68, R68, R21.reuse ;  /* 0x0000001544447220 */ /* 0x080fe20000410000 */
[----:B------:R-:W-:Y:S01]  /*a8d0*/  FMUL.FTZ R69, R69, R21 ;  /* 0x0000001545457220 */ /* 0x000fe20000410000 */
[----:B------:R-:W-:Y:S01]  /*a8e0*/  FMUL.FTZ R90, R90, R50 ;  /* 0x000000325a5a7220 */ /* 0x000fe20000410000 */
[----:B------:R-:W-:Y:S01]  /*a8f0*/  LOP3.LUT R10, R10, R0, RZ, 0xc0, !PT ;  /* 0x000000000a0a7212 */ /* 0x000fe200078ec0ff */
[----:B------:R-:W-:Y:S01]  /*a900*/  FMUL.FTZ R91, R91, R50 ;  /* 0x000000325b5b7220 */ /* 0x000fe20000410000 */
[----:B------:R-:W-:Y:S01]  /*a910*/  F2FP.BF16.F32.PACK_AB R0, R38, R34 ;  /* 0x000000222600723e */ /* 0x000fe200000010ff */
[----:B------:R-:W-:Y:S01]  /*a920*/  FMUL.FTZ R94, R94, R50 ;  /* 0x000000325e5e7220 */ /* 0x000fe20000410000 */
[-C--:B----4-:R-:W-:Y:S01]  /*a930*/  FMUL.FTZ R108, R108, R51.reuse ;  /* 0x000000336c6c7220 */ /* 0x090fe20000410000 */
[-C--:B------:R-:W-:Y:S01]  /*a940*/  FMUL.FTZ R109, R109, R51.reuse ;  /* 0x000000336d6d7220 */ /* 0x080fe20000410000 */
[----:B------:R-:W-:Y:S01]  /*a950*/  LOP3.LUT R11, R11, R0, RZ, 0xc0, !PT ;  /* 0x000000000b0b7212 */ /* 0x000fe200078ec0ff */
[----:B------:R-:W-:Y:S01]  /*a960*/  FMUL.FTZ R116, R116, R51 ;  /* 0x0000003374747220 */ /* 0x000fe20000410000 */
[----:B------:R-:W-:Y:S01]  /*a970*/  F2FP.BF16.F32.PACK_AB R0, R190, R189 ;  /* 0x000000bdbe00723e */ /* 0x000fe200000010ff */
[-C--:B------:R-:W-:Y:S01]  /*a980*/  FMUL.FTZ R117, R117, R51.reuse ;  /* 0x0000003375757220 */ /* 0x080fe20000410000 */
[-C--:B------:R-:W-:Y:S01]  /*a990*/  FMUL.FTZ R128, R128, R51.reuse ;  /* 0x0000003380807220 */ /* 0x080fe20000410000 */
[-C--:B------:R-:W-:Y:S01]  /*a9a0*/  FMUL.FTZ R129, R129, R51.reuse ;  /* 0x0000003381817220 */ /* 0x080fe20000410000 */
[----:B------:R-:W-:Y:S01]  /*a9b0*/  LOP3.LUT R8, R8, R0, RZ, 0xc0, !PT ;  /* 0x0000000008087212 */ /* 0x000fe200078ec0ff */
[-C--:B------:R-:W-:Y:S01]  /*a9c0*/  FMUL.FTZ R132, R132, R51.reuse ;  /* 0x0000003384847220 */ /* 0x080fe20000410000 */
[----:B------:R-:W-:Y:S01]  /*a9d0*/  F2FP.BF16.F32.PACK_AB R0, R64, R40 ;  /* 0x000000284000723e */ /* 0x000fe200000010ff */
[-C--:B------:R-:W-:Y:S01]  /*a9e0*/  FMUL.FTZ R133, R133, R51.reuse ;  /* 0x0000003385857220 */ /* 0x080fe20000410000 */
[-C--:B------:R-:W-:Y:S01]  /*a9f0*/  FMUL.FTZ R88, R88, R51.reuse ;  /* 0x0000003358587220 */ /* 0x080fe20000410000 */
[-C--:B------:R-:W-:Y:S01]  /*aa00*/  FMUL.FTZ R89, R89, R51.reuse ;  /* 0x0000003359597220 */ /* 0x080fe20000410000 */
[----:B------:R-:W-:Y:S01]  /*aa10*/  LOP3.LUT R9, R9, R0, RZ, 0xc0, !PT ;  /* 0x0000000009097212 */ /* 0x000fe200078ec0ff */
[----:B------:R-:W-:Y:S01]  /*aa20*/  FMUL.FTZ R92, R92, R51 ;  /* 0x000000335c5c7220 */ /* 0x000fe20000410000 */
[----:B------:R-:W-:Y:S01]  /*aa30*/  F2FP.BF16.F32.PACK_AB R0, R30, R29 ;  /* 0x0000001d1e00723e */ /* 0x000fe200000010ff */
[----:B------:R-:W-:Y:S01]  /*aa40*/  FMUL.FTZ R93, R93, R51 ;  /* 0x000000335d5d7220 */ /* 0x000fe20000410000 */
[----:B------:R-:W-:Y:S01]  /*aa50*/  FMUL.FTZ R95, R95, R50 ;  /* 0x000000325f5f7220 */ /* 0x000fe20000410000 */
[-C--:B------:R-:W-:Y:S01]  /*aa60*/  FMUL.FTZ R84, R84, R21.reuse ;  /* 0x0000001554547220 */ /* 0x080fe20000410000 */
[----:B------:R-:W-:Y:S01]  /*aa70*/  LOP3.LUT R6, R6, R0, RZ, 0xc0, !PT ;  /* 0x0000000006067212 */ /* 0x000fe200078ec0ff */
[C---:B---3--:R-:W-:Y:S01]  /*aa80*/  HMMA.16816.F32.BF16 R112, R8.reuse, R24, R112 ;  /* 0x000000180870723c */ /* 0x048fe20000041870 */
[--C-:B------:R-:W-:Y:S01]  /*aa90*/  HSET2.LE.AND R0, R19, R188.reuse, PT ;  /* 0x000000bc13007233 */ /* 0x100fe20003803000 */
[-C--:B------:R-:W-:Y:S01]  /*aaa0*/  FMUL.FTZ R85, R85, R21.reuse ;  /* 0x0000001555557220 */ /* 0x080fe20000410000 */
[-C--:B------:R-:W-:Y:S01]  /*aab0*/  FMUL.FTZ R96, R96, R21.reuse ;  /* 0x0000001560607220 */ /* 0x080fe20000410000 */
[----:B------:R-:W-:Y:S01]  /*aac0*/  FMUL.FTZ R97, R97, R21 ;  /* 0x0000001561617220 */ /* 0x000fe20000410000 */
[-C--:B------:R-:W-:Y:S01]  /*aad0*/  FMUL.FTZ R144, R144, R51.reuse ;  /* 0x0000003390907220 */ /* 0x080fe20000410000 */
[----:B------:R-:W-:Y:S01]  /*aae0*/  LOP3.LUT R7, R0, R2, RZ, 0xc0, !PT ;  /* 0x0000000200077212 */ /* 0x000fe200078ec0ff */
[----:B------:R-:W-:Y:S01]  /*aaf0*/  HMMA.16816.F32.BF16 R120, R8, R26, R120 ;  /* 0x0000001a0878723c */ /* 0x000fe20000041878 */
[--C-:B------:R-:W-:Y:S01]  /*ab00*/  HSET2.LE.AND R0, R18, R188.reuse, PT ;  /* 0x000000bc12007233 */ /* 0x100fe20003803000 */
[-C--:B------:R-:W-:Y:S01]  /*ab10*/  FMUL.FTZ R145, R145, R51.reuse ;  /* 0x0000003391917220 */ /* 0x080fe20000410000 */
[----:B------:R-:W-:Y:S01]  /*ab20*/  F2FP.BF16.F32.PACK_AB R2, R43, R42 ;  /* 0x0000002a2b02723e */ /* 0x000fe200000010ff */
[-C--:B------:R-:W-:Y:S01]  /*ab30*/  FMUL.FTZ R148, R148, R51.reuse ;  /* 0x0000003394947220 */ /* 0x080fe20000410000 */
[-C--:B------:R-:W-:Y:S01]  /*ab40*/  FMUL.FTZ R149, R149, R51.reuse ;  /* 0x0000003395957220 */ /* 0x080fe20000410000 */
[-C--:B------:R-:W-:Y:S01]  /*ab50*/  FMUL.FTZ R156, R156, R51.reuse ;  /* 0x000000339c9c7220 */ /* 0x080fe20000410000 */
[----:B------:R-:W-:Y:S01]  /*ab60*/  LOP3.LUT R4, R0, R2, RZ, 0xc0, !PT ;  /* 0x0000000200047212 */ /* 0x000fe200078ec0ff */
[-C--:B------:R-:W-:Y:S01]  /*ab70*/  FMUL.FTZ R157, R157, R51.reuse ;  /* 0x000000339d9d7220 */ /* 0x080fe20000410000 */
[----:B------:R-:W-:Y:S01]  /*ab80*/  HSET2.LE.AND R0, R17, R188, PT ;  /* 0x000000bc11007233 */ /* 0x000fe20003803000 */
[----:B------:R-:W-:Y:S01]  /*ab90*/  FMUL.FTZ R168, R168, R51 ;  /* 0x00000033a8a87220 */ /* 0x000fe20000410000 */
[----:B------:R-:W1:Y:S01]  /*aba0*/  LDSM.16.MT88.4 R16, [R222+0x9000] ;  /* 0x00900000de10783b */ /* 0x000e620000004200 */
[----:B------:R-:W-:Y:S01]  /*abb0*/  F2FP.BF16.F32.PACK_AB R2, R250, R251 ;  /* 0x000000fbfa02723e */ /* 0x000fe200000010ff */
[-C--:B------:R-:W-:Y:S01]  /*abc0*/  FMUL.FTZ R146, R146, R50.reuse ;  /* 0x0000003292927220 */ /* 0x080fe20000410000 */
[-C--:B------:R-:W-:Y:S01]  /*abd0*/  FMUL.FTZ R147, R147, R50.reuse ;  /* 0x0000003293937220 */ /* 0x080fe20000410000 */
[----:B------:R-:W-:Y:S01]  /*abe0*/  FMUL.FTZ R150, R150, R50 ;  /* 0x0000003296967220 */ /* 0x000fe20000410000 */
[----:B------:R-:W-:Y:S01]  /*abf0*/  LOP3.LUT R5, R0, R2, RZ, 0xc0, !PT ;  /* 0x0000000200057212 */ /* 0x000fe200078ec0ff */
        /* <DEDUP_REMOVED lines=10> */
[----:B------:R-:W-:Y:S01]  /*aca0*/  FMUL.FTZ R77, R77, R51 ;  /* 0x000000334d4d7220 */ /* 0x000fe20000410000 */
[-C--:B------:R-:W-:Y:S01]  /*acb0*/  FMUL.FTZ R170, R170, R50.reuse ;  /* 0x00000032aaaa7220 */ /* 0x080fe20000410000 */
[----:B------:R-:W-:Y:S01]  /*acc0*/  HMMA.16816.F32.BF16 R116, R4, R26, R116 ;  /* 0x0000001a0474723c */ /* 0x000fe20000041874 */
[----:B------:R-:W3:Y:S01]  /*acd0*/  LDSM.16.MT88.4 R24, [R222+0xa000] ;  /* 0x00a00000de18783b */ /* 0x000ee20000004200 */
[-C--:B------:R-:W-:Y:S01]  /*ace0*/  FMUL.FTZ R171, R171, R50.reuse ;  /* 0x00000032abab7220 */ /* 0x080fe20000410000 */
[-C--:B------:R-:W-:Y:S01]  /*acf0*/  FMUL.FTZ R74, R74, R50.reuse ;  /* 0x000000324a4a7220 */ /* 0x080fe20000410000 */
[-C--:B------:R-:W-:Y:S01]  /*ad00*/  FMUL.FTZ R75, R75, R50.reuse ;  /* 0x000000324b4b7220 */ /* 0x080fe20000410000 */
[-C--:B------:R-:W-:Y:S01]  /*ad10*/  FMUL.FTZ R78, R78, R50.reuse ;  /* 0x000000324e4e7220 */ /* 0x080fe20000410000 */
[----:B------:R-:W-:Y:S01]  /*ad20*/  FMUL.FTZ R79, R79, R50 ;  /* 0x000000324f4f7220 */ /* 0x000fe20000410000 */
[-C--:B------:R-:W-:Y:S01]  /*ad30*/  FMUL.FTZ R140, R140, R21.reuse ;  /* 0x000000158c8c7220 */ /* 0x080fe20000410000 */
[-C--:B------:R-:W-:Y:S01]  /*ad40*/  FMUL.FTZ R141, R141, R21.reuse ;  /* 0x000000158d8d7220 */ /* 0x080fe20000410000 */
[----:B--2---:R-:W-:Y:S01]  /*ad50*/  FFMA.FTZ R0, R67, UR40, -R12 ;  /* 0x0000002843007c23 */ /* 0x004fe2000801080c */
        /* <DEDUP_REMOVED lines=8> */
[----:B------:R-:W-:Y:S01]  /*ade0*/  IMAD.WIDE.U32 R2, R23, -0x2daee0ad, RZ ;  /* 0xd2511f5317027825 */ /* 0x000fe200078e00ff */
[----:B-1----:R-:W-:Y:S03]  /*adf0*/  HMMA.16816.F32.BF16 R60, R8, R16, R124 ;  /* 0x00000010083c723c */ /* 0x002fe6000004187c */
[----:B------:R-:W-:-:S02]  /*ae00*/  IMAD.MOV.U32 R23, RZ, RZ, R43 ;  /* 0x000000ffff177224 */ /* 0x000fc400078e002b */
[----:B------:R-:W-:Y:S01]  /*ae10*/  IMAD.MOV.U32 R174, RZ, RZ, R40 ;  /* 0x000000ffffae7224 */ /* 0x000fe200078e0028 */
[----:B------:R-:W-:Y:S01]  /*ae20*/  HMMA.16816.F32.BF16 R56, R8, R18, R136 ;  /* 0x000000120838723c */ /* 0x000fe20000041888 */
[----:B------:R-:W-:Y:S02]  /*ae30*/  IMAD.MOV.U32 R125, RZ, RZ, R39 ;  /* 0x000000ffff7d7224 */ /* 0x000fe400078e0027 */
[----:B------:R-:W-:Y:S02]  /*ae40*/  IMAD.MOV.U32 R124, RZ, RZ, R30 ;  /* 0x000000ffff7c7224 */ /* 0x000fe400078e001e */
[----:B------:R-:W-:Y:S01]  /*ae50*/  IMAD.MOV.U32 R39, RZ, RZ, R32 ;  /* 0x000000ffff277224 */ /* 0x000fe200078e0020 */
[----:B------:R-:W-:Y:S01]  /*ae60*/  HMMA.16816.F32.BF16 R128, R4, R16, R128 ;  /* 0x000000100480723c */ /* 0x000fe20000041880 */
[----:B------:R-:W-:Y:S02]  /*ae70*/  IMAD.MOV.U32 R139, RZ, RZ, R38 ;  /* 0x000000ffff8b7224 */ /* 0x000fe400078e0026 */
[----:B------:R-:W-:-:S02]  /*ae80*/  IMAD.MOV.U32 R137, RZ, RZ, R29 ;  /* 0x000000ffff897224 */ /* 0x000fc400078e001d */
[----:B------:R-:W-:Y:S01]  /*ae90*/  IMAD.MOV.U32 R138, RZ, RZ, R35 ;  /* 0x000000ffff8a7224 */ /* 0x000fe200078e0023 */
[----:B------:R-:W1:Y:S01]  /*aea0*/  LDSM.16.MT88.4 R28, [R220+0xb000] ;  /* 0x00b00000dc1c783b */ /* 0x000e620000004200 */
[----:B------:R-:W-:Y:S01]  /*aeb0*/  IMAD.MOV.U32 R136, RZ, RZ, R34 ;  /* 0x000000ffff887224 */ /* 0x000fe200078e0022 */
[C---:B------:R-:W-:Y:S01]  /*aec0*/  HMMA.16816.F32.BF16 R132, R4.reuse, R18, R132 ;  /* 0x000000120484723c */ /* 0x040fe20000041884 */
[----:B------:R-:W-:Y:S01]  /*aed0*/  IMAD.MOV.U32 R38, RZ, RZ, R33 ;  /* 0x000000ffff267224 */ /* 0x000fe200078e0021 */
[----:B------:R-:W2:Y:S01]  /*aee0*/  LDSM.16.MT88.4 R16, [R220+0xa000] ;  /* 0x00a00000dc10783b */ /* 0x000ea20000004200 */
[----:B------:R-:W-:Y:S02]  /*aef0*/  IMAD.MOV.U32 R126, RZ, RZ, R244 ;  /* 0x000000ffff7e7224 */ /* 0x000fe400078e00f4 */
[----:B------:R4:W-:Y:S01]  /*af00*/  MUFU.EX2 R244, R0 ;  /* 0x0000000000f47308 */ /* 0x0009e20000000800 */
[----:B------:R-:W5:Y:S01]  /*af10*/  LDSM.16.MT88.4 R32, [R222+0xb000] ;  /* 0x00b00000de20783b */ /* 0x000f620000004200 */
[----:B------:R-:W-:Y:S01]  /*af20*/  IMAD.MOV.U32 R127, RZ, RZ, R245 ;  /* 0x000000ffff7f7224 */ /* 0x000fe200078e00f5 */
[----:B---3--:R-:W-:Y:S01]  /*af30*/  HMMA.16816.F32.BF16 R156, R4, R24, R156 ;  /* 0x00000018049c723c */ /* 0x008fe2000004189c */
[----:B------:R-:W-:-:S02]  /*af40*/  IMAD.MOV.U32 R43, RZ, RZ, R38 ;  /* 0x000000ffff2b7224 */ /* 0x000fc400078e0026 */
[----:B------:R-:W-:-:S03]  /*af50*/  IMAD.MOV.U32 R205, RZ, RZ, R39 ;  /* 0x000000ffffcd7224 */ /* 0x000fc600078e0027 */
[----:B------:R-:W-:Y:S06]  /*af60*/  HMMA.16816.F32.BF16 R168, R4, R26, R168 ;  /* 0x0000001a04a8723c */ /* 0x000fec00000418a8 */
[----:B------:R-:W-:Y:S01]  /*af70*/  HMMA.16816.F32.BF16 R160, R8, R24, R160 ;  /* 0x0000001808a0723c */ /* 0x000fe200000418a0 */
[----:B----4-:R-:W-:Y:S01]  /*af80*/  FFMA.FTZ R0, R53, UR40, -R12 ;  /* 0x0000002835007c23 */ /* 0x010fe2000801080c */
[----:B------:R-:W-:-:S03]  /*af90*/  IMAD.MOV.U32 R53, RZ, RZ, R41 ;  /* 0x000000ffff357224 */ /* 0x000fc600078e0029 */
[----:B------:R3:W-:Y:S01]  /*afa0*/  MUFU.EX2 R245, R0 ;  /* 0x0000000000f57308 */ /* 0x0007e20000000800 */
[C---:B------:R-:W-:Y:S01]  /*afb0*/  HMMA.16816.F32.BF16 R164, R8.reuse, R26, R164 ;  /* 0x0000001a08a4723c */ /* 0x040fe200000418a4 */
[----:B------:R-:W-:Y:S05]  /*afc0*/  LDSM.16.MT88.4 R24, [R222+0x9400] ;  /* 0x00940000de18783b */ /* 0x000fea0000004200 */
[----:B-1----:R-:W-:Y:S01]  /*afd0*/  HMMA.16816.F32.BF16 R104, R8, R28, R68 ;  /* 0x0000001c0868723c */ /* 0x002fe20000041844 */
[----:B---3--:R-:W-:Y:S01]  /*afe0*/  FFMA.FTZ R0, R48, UR40, -R12 ;  /* 0x0000002830007c23 */ /* 0x008fe2000801080c */
[----:B------:R-:W-:-:S04]  /*aff0*/  IMAD.MOV.U32 R48, RZ, RZ, R242 ;  /* 0x000000ffff307224 */ /* 0x000fc800078e00f2 */
[C---:B--2---:R-:W-:Y:S01]  /*b000*/  HMMA.16816.F32.BF16 R144, R4.reuse, R16, R144 ;  /* 0x000000100490723c */ /* 0x044fe20000041890 */
[----:B------:R-:W-:Y:S01]  /*b010*/  IMAD.MOV.U32 R70, RZ, RZ, R240 ;  /* 0x000000ffff467224 */ /* 0x000fe200078e00f0 */
[----:B------:R1:W2:Y:S01]  /*b020*/  MUFU.EX2 R246, R0 ;  /* 0x0000000000f67308 */ /* 0x0002a20000000800 */
[----:B------:R-:W-:Y:S02]  /*b030*/  IMAD.MOV.U32 R71, RZ, RZ, R241 ;  /* 0x000000ffff477224 */ /* 0x000fe400078e00f1 */
[----:B------:R-:W-:Y:S01]  /*b040*/  IMAD.MOV.U32 R176, RZ, RZ, R70 ;  /* 0x000000ffffb07224 */ /* 0x000fe200078e0046 */
[C---:B-----5:R-:W-:Y:S06]  /*b050*/  HMMA.16816.F32.BF16 R88, R4.reuse, R32, R88 ;  /* 0x000000200458723c */ /* 0x060fec0000041858 */
[----:B------:R-:W-:Y:S06]  /*b060*/  HMMA.16816.F32.BF16 R92, R4, R34, R92 ;  /* 0x00000022045c723c */ /* 0x000fec000004185c */
[----:B------:R-:W-:Y:S01]  /*b070*/  HMMA.16816.F32.BF16 R84, R8, R32, R84 ;  /* 0x000000200854723c */ /* 0x000fe20000041854 */
[----:B-1----:R-:W-:Y:S01]  /*b080*/  FFMA.FTZ R0, R175, UR40, -R14 ;  /* 0x00000028af007c23 */ /* 0x002fe2000801080e */
[----:B------:R-:W-:-:S03]  /*b090*/  IMAD.MOV.U32 R175, RZ, RZ, R42 ;  /* 0x000000ffffaf7224 */ /* 0x000fc600078e002a */
[----:B------:R1:W-:Y:S01]  /*b0a0*/  MUFU.EX2 R242, R0 ;  /* 0x0000000000f27308 */ /* 0x0003e20000000800 */
[----:B------:R-:W-:Y:S01]  /*b0b0*/  HMMA.16816.F32.BF16 R96, R8, R34, R96 ;  /* 0x000000220860723c */ /* 0x000fe20000041860 */
[----:B------:R-:W3:Y:S05]  /*b0c0*/  LDSM.16.MT88.4 R32, [R220+0x9400] ;  /* 0x00940000dc20783b */ /* 0x000eea0000004200 */
[C---:B------:R-:W-:Y:S06]  /*b0d0*/  HMMA.16816.F32.BF16 R148, R4.reuse, R18, R148 ;  /* 0x000000120494723c */ /* 0x040fec0000041894 */
[----:B------:R-:W-:Y:S01]  /*b0e0*/  HMMA.16816.F32.BF16 R72, R4, R28, R72 ;  /* 0x0000001c0448723c */ /* 0x000fe20000041848 */
[----:B-1----:R-:W-:-:S05]  /*b0f0*/  FFMA.FTZ R0, R66, UR40, -R14 ;  /* 0x0000002842007c23 */ /* 0x002fca000801080e */
[----:B------:R-:W-:Y:S01]  /*b100*/  HMMA.16816.F32.BF16 R76, R4, R30, R76 ;  /* 0x0000001e044c723c */ /* 0x000fe2000004184c */
[----:B------:R1:W-:Y:S05]  /*b110*/  MUFU.EX2 R240, R0 ;  /* 0x0000000000f07308 */ /* 0x0003ea0000000800 */
[C---:B------:R-:W-:Y:S01]  /*b120*/  HMMA.16816.F32.BF16 R140, R8.reuse, R16, R140 ;  /* 0x00000010088c723c */ /* 0x040fe2000004188c */
[C---:B------:R-:W-:Y:S02]  /*b130*/  LOP3.LUT R4, R2.reuse, 0xffff, RZ, 0xc0, !PT ;  /* 0x0000ffff02047812 */ /* 0x040fe400078ec0ff */
[----:B------:R-:W-:Y:S02]  /*b140*/  LOP3.LUT R5, R2, 0xff, RZ, 0xc0, !PT ;  /* 0x000000ff02057812 */ /* 0x000fe400078ec0ff */
[----:B------:R-:W-:Y:S01]  /*b150*/  SHF.R.U32.HI R4, RZ, 0x8, R4 ;  /* 0x00000008ff047819 */ /* 0x000fe20000011604 */
[----:B------:R-:W-:Y:S01]  /*b160*/  HMMA.16816.F32.BF16 R152, R8, R18, R152 ;  /* 0x000000120898723c */ /* 0x000fe20000041898 */
[----:B------:R-:W4:Y:S02]  /*b170*/  LDSM.16.MT88.4 R16, [R220+0xa400] ;  /* 0x00a40000dc10783b */ /* 0x000f240000004200 */
[----:B------:R-:W-:-:S03]  /*b180*/  PRMT R4, R5, 0x5410, R4 ;  /* 0x0000541005047816 */ /* 0x000fc60000000004 */
[----:B------:R-:W-:Y:S01]  /*b190*/  HMMA.16816.F32.BF16 R100, R8, R30, R80 ;  /* 0x0000001e0864723c */ /* 0x000fe20000041850 */
[----:B-1----:R-:W-:Y:S01]  /*b1a0*/  FFMA.FTZ R0, R65, UR40, -R14 ;  /* 0x0000002841007c23 */ /* 0x002fe2000801080e */
[----:B------:R-:W1:Y:S03]  /*b1b0*/  LDSM.16.MT88.4 R28, [R222+0xa400] ;  /* 0x00a40000de1c783b */ /* 0x000e660000004200 */
[----:B------:R5:W3:Y:S02]  /*b1c0*/  MUFU.EX2 R241, R0 ;  /* 0x0000000000f17308 */ /* 0x000ae40000000800 */
[----:B------:R-:W-:Y:S02]  /*b1d0*/  SHF.R.U32.HI R9, RZ, 0x18, R2 ;  /* 0x00000018ff097819 */ /* 0x000fe40000011602 */
[----:B-----5:R-:W-:Y:S02]  /*b1e0*/  LOP3.LUT R0, R3, UR32, R36, 0x96, !PT ;  /* 0x0000002003007c12 */ /* 0x020fe4000f8e9624 */
[----:B------:R-:W-:Y:S01]  /*b1f0*/  SHF.R.U32.HI R3, RZ, 0x10, R2 ;  /* 0x00000010ff037819 */ /* 0x000fe20000011602 */
[----:B------:R-:W-:Y:S01]  /*b200*/  FFMA.FTZ R2, R191, UR40, -R14 ;  /* 0x00000028bf027c23 */ /* 0x000fe2000801080e */
[C---:B------:R-:W-:Y:S01]  /*b210*/  LOP3.LUT R6, R0.reuse, 0xff, RZ, 0xc0, !PT ;  /* 0x000000ff00067812 */ /* 0x040fe200078ec0ff */
[----:B------:R-:W5:Y:S01]  /*b220*/  LDSM.16.MT88.4 R36, [R220+0xb400] ;  /* 0x00b40000dc24783b */ /* 0x000f620000004200 */
[----:B------:R-:W-:Y:S01]  /*b230*/  LOP3.LUT R8, R3, 0xff, RZ, 0xc0, !PT ;  /* 0x000000ff03087812 */ /* 0x000fe200078ec0ff */
[----:B------:R2:W4:Y:S01]  /*b240*/  MUFU.EX2 R239, R2 ;  /* 0x0000000200ef7308 */ /* 0x0005220000000800 */
[----:B------:R-:W-:-:S02]  /*b250*/  LOP3.LUT R3, R0, 0xffff, RZ, 0xc0, !PT ;  /* 0x0000ffff00037812 */ /* 0x000fc400078ec0ff */
[----:B------:R-:W-:Y:S02]  /*b260*/  SHF.R.U32.HI R7, RZ, 0x18, R0 ;  /* 0x00000018ff077819 */ /* 0x000fe40000011600 */
[----:B------:R-:W-:-:S04]  /*b270*/  SHF.R.U32.HI R5, RZ, 0x8, R3 ;  /* 0x00000008ff057819 */ /* 0x000fc80000011603 */
[----:B------:R-:W-:Y:S02]  /*b280*/  PRMT R5, R6, 0x5410, R5 ;  /* 0x0000541006057816 */ /* 0x000fe40000000005 */
[----:B--2---:R-:W-:Y:S02]  /*b290*/  SHF.R.U32.HI R2, RZ, 0x10, R0 ;  /* 0x00000010ff027819 */ /* 0x004fe40000011600 */
[----:B------:R-:W-:Y:S02]  /*b2a0*/  HSET2.LE.AND R0, R4, R188, PT ;  /* 0x000000bc04007233 */ /* 0x000fe40003803000 */
[----:B------:R-:W-:Y:S02]  /*b2b0*/  LOP3.LUT R3, R2, 0xff, RZ, 0xc0, !PT ;  /* 0x000000ff02037812 */ /* 0x000fe400078ec0ff */
[----:B------:R-:W-:Y:S02]  /*b2c0*/  F2FP.BF16.F32.PACK_AB R2, R246, R245 ;  /* 0x000000f5f602723e */ /* 0x000fe400000010ff */
[----:B------:R-:W-:-:S02]  /*b2d0*/  PRMT R4, R8, 0x5410, R9 ;  /* 0x0000541008047816 */ /* 0x000fc40000000009 */
[----:B------:R-:W-:Y:S02]  /*b2e0*/  PRMT R7, R3, 0x5410, R7 ;  /* 0x0000541003077816 */ /* 0x000fe40000000007 */
[----:B------:R-:W-:Y:S02]  /*b2f0*/  LOP3.LUT R6, R0, R2, RZ, 0xc0, !PT ;  /* 0x0000000200067212 */ /* 0x000fe400078ec0ff */
[--C-:B------:R-:W-:Y:S02]  /*b300*/  HSET2.LE.AND R3, R5, R188.reuse, PT ;  /* 0x000000bc05037233 */ /* 0x100fe40003803000 */
[--C-:B------:R-:W-:Y:S02]  /*b310*/  HSET2.LE.AND R0, R4, R188.reuse, PT ;  /* 0x000000bc04007233 */ /* 0x100fe40003803000 */
[----:B------:R-:W-:Y:S02]  /*b320*/  HSET2.LE.AND R5, R7, R188, PT ;  /* 0x000000bc07057233 */ /* 0x000fe40003803000 */
[----:B---3--:R-:W-:-:S02]  /*b330*/  F2FP.BF16.F32.PACK_AB R2, R241, R240 ;  /* 0x000000f0f102723e */ /* 0x008fc400000010ff */
[----:B------:R-:W-:Y:S02]  /*b340*/  F2FP.BF16.F32.PACK_AB R4, R244, R243 ;  /* 0x000000f3f404723e */ /* 0x000fe400000010ff */
[----:B----4-:R-:W-:Y:S02]  /*b350*/  F2FP.BF16.F32.PACK_AB R8, R239, R242 ;  /* 0x000000f2ef08723e */ /* 0x010fe400000010ff */
[----:B------:R-:W-:Y:S01]  /*b360*/  LOP3.LUT R7, R0, R2, RZ, 0xc0, !PT ;  /* 0x0000000200077212 */ /* 0x000fe200078ec0ff */
[----:B------:R-:W-:Y:S01]  /*b370*/  FFMA.FTZ R0, R198, UR40, -R15 ;  /* 0x00000028c6007c23 */ /* 0x000fe2000801080f */
[----:B------:R-:W-:Y:S02]  /*b380*/  LOP3.LUT R4, R3, R4, RZ, 0xc0, !PT ;  /* 0x0000000403047212 */ /* 0x000fe400078ec0ff */
[----:B------:R-:W-:Y:S01]  /*b390*/  LOP3.LUT R5, R5, R8, RZ, 0xc0, !PT ;  /* 0x0000000805057212 */ /* 0x000fe200078ec0ff */
[----:B------:R2:W-:Y:S01]  /*b3a0*/  MUFU.EX2 R198, R0 ;  /* 0x0000000000c67308 */ /* 0x0005e20000000800 */
[----:B------:R-:W-:Y:S01]  /*b3b0*/  LOP3.LUT R2, R177, UR14, R238, 0x96, !PT ;  /* 0x0000000eb1027c12 */ /* 0x000fe2000f8e96ee */
[----:B------:R-:W-:-:S04]  /*b3c0*/  IMAD.MOV.U32 R177, RZ, RZ, R71 ;  /* 0x000000ffffb17224 */ /* 0x000fc800078e0047 */
[----:B------:R-:W-:Y:S01]  /*b3d0*/  HMMA.16816.F32.BF16 R80, R4, R32, R108 ;  /* 0x000000200450723c */ /* 0x000fe2000004186c */
[----:B------:R-:W-:-:S05]  /*b3e0*/  IMAD.WIDE.U32 R2, R2, -0x2daee0ad, RZ ;  /* 0xd2511f5302027825 */ /* 0x000fca00078e00ff */
[C---:B------:R-:W-:Y:S01]  /*b3f0*/  HMMA.16816.F32.BF16 R116, R4.reuse, R34, R116 ;  /* 0x000000220474723c */ /* 0x040fe20000041874 */
[----:B------:R-:W-:Y:S02]  /*b400*/  IMAD.MOV.U32 R109, RZ, RZ, R43 ;  /* 0x000000ffff6d7224 */ /* 0x000fe400078e002b */
[----:B------:R-:W3:Y:S01]  /*b410*/  LDSM.16.MT88.4 R40, [R222+0xb400] ;  /* 0x00b40000de28783b */ /* 0x000ee20000004200 */
[----:B------:R-:W-:Y:S02]  /*b420*/  IMAD.MOV.U32 R108, RZ, RZ, R205 ;  /* 0x000000ffff6c7224 */ /* 0x000fe400078e00cd */
[----:B--2---:R-:W-:Y:S01]  /*b430*/  FFMA.FTZ R0, R197, UR40, -R15 ;  /* 0x00000028c5007c23 */ /* 0x004fe2000801080f */
[----:B------:R-:W-:Y:S01]  /*b440*/  HMMA.16816.F32.BF16 R128, R4, R24, R128 ;  /* 0x000000180480723c */ /* 0x000fe20000041880 */
[----:B------:R-:W-:Y:S02]  /*b450*/  IMAD.MOV.U32 R110, RZ, RZ, R190 ;  /* 0x000000ffff6e7224 */ /* 0x000fe400078e00be */
[----:B------:R2:W-:Y:S01]  /*b460*/  MUFU.EX2 R205, R0 ;  /* 0x0000000000cd7308 */ /* 0x0005e20000000800 */
[----:B------:R-:W-:-:S02]  /*b470*/  IMAD.MOV.U32 R176, RZ, RZ, R109 ;  /* 0x000000ffffb07224 */ /* 0x000fc400078e006d */
[C---:B------:R-:W-:Y:S01]  /*b480*/  HMMA.16816.F32.BF16 R132, R4.reuse, R26, R132 ;  /* 0x0000001a0484723c */ /* 0x040fe20000041884 */
[----:B------:R-:W-:Y:S02]  /*b490*/  IMAD.MOV.U32 R109, RZ, RZ, R138 ;  /* 0x000000ffff6d7224 */ /* 0x000fe400078e008a */
[----:B------:R-:W-:Y:S02]  /*b4a0*/  IMAD.MOV.U32 R138, RZ, RZ, R13 ;  /* 0x000000ffff8a7224 */ /* 0x000fe400078e000d */
[----:B------:R-:W-:Y:S01]  /*b4b0*/  IMAD.MOV.U32 R111, RZ, RZ, R64 ;  /* 0x000000ffff6f7224 */ /* 0x000fe200078e0040 */
[C---:B------:R-:W-:Y:S06]  /*b4c0*/  HMMA.16816.F32.BF16 R144, R4.reuse, R16, R144 ;  /* 0x000000100490723c */ /* 0x040fec0000041890 */
[----:B------:R-:W-:Y:S01]  /*b4d0*/  HMMA.16816.F32.BF16 R148, R4, R18, R148 ;  /* 0x000000120494723c */ /* 0x000fe20000041894 */
[----:B--2---:R-:W-:-:S04]  /*b4e0*/  FFMA.FTZ R0, R196, UR40, -R15 ;  /* 0x00000028c4007c23 */ /* 0x004fc8000801080f */
[----:B------:R2:W-:Y:S01]  /*b4f0*/  MUFU.EX2 R238, R0 ;  /* 0x0000000000ee7308 */ /* 0x0005e20000000800 */
[C---:B-1----:R-:W-:Y:S06]  /*b500*/  HMMA.16816.F32.BF16 R156, R4.reuse, R28, R156 ;  /* 0x0000001c049c723c */ /* 0x042fec000004189c */
[C---:B------:R-:W-:Y:S06]  /*b510*/  HMMA.16816.F32.BF16 R168, R4.reuse, R30, R168 ;  /* 0x0000001e04a8723c */ /* 0x040fec00000418a8 */
[----:B-----5:R-:W-:Y:S01]  /*b520*/  HMMA.16816.F32.BF16 R72, R4, R36, R72 ;  /* 0x000000240448723c */ /* 0x020fe20000041848 */
[----:B--2---:R-:W-:-:S05]  /*b530*/  LOP3.LUT R0, R3, UR32, R204, 0x96, !PT ;  /* 0x0000002003007c12 */ /* 0x004fca000f8e96cc */
[----:B------:R-:W-:Y:S01]  /*b540*/  HMMA.16816.F32.BF16 R76, R4, R38, R76 ;  /* 0x00000026044c723c */ /* 0x000fe2000004184c */
[----:B------:R-:W-:-:S04]  /*b550*/  LOP3.LUT R3, R2, 0xffff, RZ, 0xc0, !PT ;  /* 0x0000ffff02037812 */ /* 0x000fc800078ec0ff */
[----:B------:R-:W-:Y:S01]  /*b560*/  SHF.R.U32.HI R3, RZ, 0x8, R3 ;  /* 0x00000008ff037819 */ /* 0x000fe20000011603 */
[C---:B---3--:R-:W-:Y:S06]  /*b570*/  HMMA.16816.F32.BF16 R88, R4.reuse, R40, R88 ;  /* 0x000000280458723c */ /* 0x048fec0000041858 */
[----:B------:R-:W-:Y:S07]  /*b580*/  HMMA.16816.F32.BF16 R92, R4, R42, R92 ;  /* 0x0000002a045c723c */ /* 0x000fee000004185c */
[----:B------:R-:W-:Y:S01]  /*b590*/  LOP3.LUT R7, R2, 0xff, RZ, 0xc0, !PT ;  /* 0x000000ff02077812 */ /* 0x000fe200078ec0ff */
[----:B------:R-:W-:Y:S01]  /*b5a0*/  FFMA.FTZ R4, R49, UR40, -R15 ;  /* 0x0000002831047c23 */ /* 0x000fe2000801080f */
[----:B------:R-:W-:-:S02]  /*b5b0*/  SHF.R.U32.HI R6, RZ, 0x10, R2 ;  /* 0x00000010ff067819 */ /* 0x000fc40000011602 */
[----:B------:R-:W-:Y:S01]  /*b5c0*/  SHF.R.U32.HI R5, RZ, 0x18, R2 ;  /* 0x00000018ff057819 */ /* 0x000fe20000011602 */
[----:B------:R-:W-:Y:S01]  /*b5d0*/  FFMA.FTZ R2, R185, UR40, -R20 ;  /* 0x00000028b9027c23 */ /* 0x000fe20008010814 */
[----:B------:R-:W-:Y:S01]  /*b5e0*/  PRMT R7, R7, 0x5410, R3 ;  /* 0x0000541007077816 */ /* 0x000fe20000000003 */
[----:B------:R1:W2:Y:S01]  /*b5f0*/  MUFU.EX2 R204, R4 ;  /* 0x0000000400cc7308 */ /* 0x0002a20000000800 */
[----:B------:R-:W-:-:S04]  /*b600*/  LOP3.LUT R3, R6, 0xff, RZ, 0xc0, !PT ;  /* 0x000000ff06037812 */ /* 0x000fc800078ec0ff */
[----:B------:R-:W-:Y:S02]  /*b610*/  PRMT R6, R3, 0x5410, R5 ;  /* 0x0000541003067816 */ /* 0x000fe40000000005 */
[C---:B------:R-:W-:Y:S01]  /*b620*/  LOP3.LUT R3, R0.reuse, 0xffff, RZ, 0xc0, !PT ;  /* 0x0000ffff00037812 */ /* 0x040fe200078ec0ff */
[----:B------:R3:W-:Y:S01]  /*b630*/  MUFU.EX2 R197, R2 ;  /* 0x0000000200c57308 */ /* 0x0007e20000000800 */
[----:B------:R-:W-:Y:S02]  /*b640*/  LOP3.LUT R5, R0, 0xff, RZ, 0xc0, !PT ;  /* 0x000000ff00057812 */ /* 0x000fe400078ec0ff */
[----:B------:R-:W-:-:S04]  /*b650*/  SHF.R.U32.HI R3, RZ, 0x8, R3 ;  /* 0x00000008ff037819 */ /* 0x000fc80000011603 */
[----:B------:R-:W-:Y:S02]  /*b660*/  PRMT R5, R5, 0x5410, R3 ;  /* 0x0000541005057816 */ /* 0x000fe40000000003 */
[----:B-1----:R-:W-:Y:S01]  /*b670*/  SHF.R.U32.HI R4, RZ, 0x18, R0 ;  /* 0x00000018ff047819 */ /* 0x002fe20000011600 */
[----:B---3--:R-:W-:-:S04]  /*b680*/  FFMA.FTZ R2, R184, UR40, -R20 ;  /* 0x00000028b8027c23 */ /* 0x008fc80008010814 */
[----:B------:R1:W3:Y:S02]  /*b690*/  MUFU.EX2 R196, R2 ;  /* 0x0000000200c47308 */ /* 0x0002e40000000800 */
[----:B-1----:R-:W-:-:S04]  /*b6a0*/  SHF.R.U32.HI R2, RZ, 0x10, R0 ;  /* 0x00000010ff027819 */ /* 0x002fc80000011600 */
[----:B------:R-:W-:Y:S01]  /*b6b0*/  LOP3.LUT R0, R2, 0xff, RZ, 0xc0, !PT ;  /* 0x000000ff02007812 */ /* 0x000fe200078ec0ff */
[----:B------:R-:W-:Y:S01]  /*b6c0*/  FFMA.FTZ R2, R200, UR40, -R20 ;  /* 0x00000028c8027c23 */ /* 0x000fe20008010814 */
[----:B------:R-:W-:Y:S02]  /*b6d0*/  IMAD.MOV.U32 R200, RZ, RZ, R136 ;  /* 0x000000ffffc87224 */ /* 0x000fe400078e0088 */
[----:B------:R-:W-:Y:S01]  /*b6e0*/  PRMT R3, R0, 0x5410, R4 ;  /* 0x0000541000037816 */ /* 0x000fe20000000004 */
[----:B------:R1:W-:Y:S01]  /*b6f0*/  MUFU.EX2 R191, R2 ;  /* 0x0000000200bf7308 */ /* 0x0003e20000000800 */
[----:B------:R-:W-:Y:S01]  /*b700*/  HSET2.LE.AND R0, R7, R188, PT ;  /* 0x000000bc07007233 */ /* 0x000fe20003803000 */
[----:B------:R-:W-:Y:S02]  /*b710*/  IMAD.MOV.U32 R136, RZ, RZ, R125 ;  /* 0x000000ffff887224 */ /* 0x000fe400078e007d */
[----:B-1----:R-:W-:Y:S01]  /*b720*/  FFMA.FTZ R2, R199, UR40, -R20 ;  /* 0x00000028c7027c23 */ /* 0x002fe20008010814 */
[----:B------:R-:W-:-:S03]  /*b730*/  IMAD.MOV.U32 R199, RZ, RZ, R48 ;  /* 0x000000ffffc77224 */ /* 0x000fc600078e0030 */
        /* <DEDUP_REMOVED lines=12> */
[----:B------:R-:W-:-:S05]  /*b800*/  IMAD.U32 R0, RZ, RZ, UR37 ;  /* 0x00000025ff007e24 */ /* 0x000fca000f8e00ff */
[----:B------:R-:W-:Y:S01]  /*b810*/  LOP3.LUT R0, R177, UR41, R0, 0x96, !PT ;  /* 0x00000029b1007c12 */ /* 0x000fe2000f8e9600 */
[----:B------:R-:W-:Y:S01]  /*b820*/  IMAD.MOV.U32 R177, RZ, RZ, R108 ;  /* 0x000000ffffb17224 */ /* 0x000fe200078e006c */
[----:B------:R-:W-:Y:S01]  /*b830*/  HMMA.16816.F32.BF16 R68, R8, R32, R112 ;  /* 0x000000200844723c */ /* 0x000fe20000041870 */
[----:B------:R-:W-:Y:S02]  /*b840*/  IMAD.MOV.U32 R108, RZ, RZ, R137 ;  /* 0x000000ffff6c7224 */ /* 0x000fe400078e0089 */
[----:B------:R-:W-:-:S03]  /*b850*/  IMAD.WIDE.U32 R48, R0, -0x326172a9, RZ ;  /* 0xcd9e8d5700307825 */ /* 0x000fc600078e00ff */
[C---:B------:R-:W-:Y:S01]  /*b860*/  HMMA.16816.F32.BF16 R140, R8.reuse, R16, R140 ;  /* 0x00000010088c723c */ /* 0x040fe2000004188c */
        /* <DEDUP_REMOVED lines=15> */
[----:B------:R-:W-:Y:S01]  /*b960*/  HMMA.16816.F32.BF16 R56, R8, R26, R56 ;  /* 0x0000001a0838723c */ /* 0x000fe20000041838 */
[----:B------:R-:W1:Y:S01]  /*b970*/  LDSM.16.MT88.4 R24, [R220+0x9800] ;  /* 0x00980000dc18783b */ /* 0x000e620000004200 */
[----:B------:R-:W-:Y:S01]  /*b980*/  IMAD.WIDE.U32 R22, R0, -0x326172a9, RZ ;  /* 0xcd9e8d5700167825 */ /* 0x000fe200078e00ff */
[----:B------:R-:W-:-:S03]  /*b990*/  LOP3.LUT R5, R5, UR18, R44, 0x96, !PT ;  /* 0x0000001205057c12 */ /* 0x000fc6000f8e962c */
[----:B------:R-:W-:Y:S01]  /*b9a0*/  FFMA.FTZ R0, R180, UR40, -R12 ;  /* 0x00000028b4007c23 */ /* 0x000fe2000801080c */
[----:B------:R-:W-:Y:S01]  /*b9b0*/  IMAD.MOV.U32 R139, RZ, RZ, R189 ;  /* 0x000000ffff8b7224 */ /* 0x000fe200078e00bd */
[C---:B------:R-:W-:Y:S01]  /*b9c0*/  HMMA.16816.F32.BF16 R152, R8.reuse, R18, R152 ;  /* 0x000000120898723c */ /* 0x040fe20000041898 */
[----:B------:R2:W-:Y:S01]  /*b9d0*/  MUFU.EX2 R189, R3 ;  /* 0x0000000300bd7308 */ /* 0x0005e20000000800 */
[----:B------:R-:W-:Y:S02]  /*b9e0*/  IMAD.MOV.U32 R122, RZ, RZ, R126 ;  /* 0x000000ffff7a7224 */ /* 0x000fe400078e007e */
[----:B------:R-:W-:Y:S02]  /*b9f0*/  IMAD.MOV.U32 R114, RZ, RZ, R111 ;  /* 0x000000ffff727224 */ /* 0x000fe400078e006f */
[----:B------:R-:W-:Y:S01]  /*ba00*/  HMMA.16816.F32.BF16 R160, R8, R28, R160 ;  /* 0x0000001c08a0723c */ /* 0x000fe200000418a0 */
[----:B------:R-:W-:Y:S02]  /*ba10*/  IMAD.MOV.U32 R111, RZ, RZ, R124 ;  /* 0x000000ffff6f7224 */ /* 0x000fe400078e007c */
[----:B------:R3:W4:Y:S01]  /*ba20*/  MUFU.EX2 R186, R0 ;  /* 0x0000000000ba7308 */ /* 0x0007220000000800 */
[----:B------:R-:W-:-:S02]  /*ba30*/  IMAD.MOV.U32 R123, RZ, RZ, R127 ;  /* 0x000000ffff7b7224 */ /* 0x000fc400078e007f */
[C---:B------:R-:W-:Y:S01]  /*ba40*/  HMMA.16816.F32.BF16 R164, R8.reuse, R30, R164 ;  /* 0x0000001e08a4723c */ /* 0x040fe200000418a4 */
[----:B------:R-:W5:Y:S01]  /*ba50*/  LDSM.16.MT88.4 R28, [R220+0xa800] ;  /* 0x00a80000dc1c783b */ /* 0x000f620000004200 */
[----:B------:R-:W-:Y:S02]  /*ba60*/  IMAD.MOV.U32 R248, RZ, RZ, R177 ;  /* 0x000000fffff87224 */ /* 0x000fe400078e00b1 */
[----:B------:R-:W-:Y:S01]  /*ba70*/  IMAD.MOV.U32 R120, RZ, RZ, R176 ;  /* 0x000000ffff787224 */ /* 0x000fe200078e00b0 */
[----:B--2---:R-:W-:Y:S01]  /*ba80*/  LOP3.LUT R3, R23, UR16, R4, 0x96, !PT ;  /* 0x0000001017037c12 */ /* 0x004fe2000f8e9604 */
[----:B------:R-:W-:Y:S01]  /*ba90*/  IMAD.WIDE.U32 R4, R5, -0x2daee0ad, RZ ;  /* 0xd2511f5305047825 */ /* 0x000fe200078e00ff */
[----:B------:R-:W-:Y:S03]  /*baa0*/  HMMA.16816.F32.BF16 R104, R8, R36, R104 ;  /* 0x000000240868723c */ /* 0x000fe60000041868 */
[----:B------:R-:W-:Y:S01]  /*bab0*/  IMAD.WIDE.U32 R44, R3, -0x2daee0ad, RZ ;  /* 0xd2511f53032c7825 */ /* 0x000fe200078e00ff */
[----:B------:R-:W-:-:S03]  /*bac0*/  LOP3.LUT R6, R5, UR15, R2, 0x96, !PT ;  /* 0x0000000f05067c12 */ /* 0x000fc6000f8e9602 */
[----:B---3--:R-:W-:Y:S01]  /*bad0*/  FFMA.FTZ R0, R179, UR40, -R12 ;  /* 0x00000028b3007c23 */ /* 0x008fe2000801080c */
[C---:B------:R-:W-:Y:S01]  /*bae0*/  HMMA.16816.F32.BF16 R100, R8.reuse, R38, R100 ;  /* 0x000000260864723c */ /* 0x040fe20000041864 */
[----:B------:R-:W-:Y:S01]  /*baf0*/  LOP3.LUT R2, R45, UR13, R4, 0x96, !PT ;  /* 0x0000000d2d027c12 */ /* 0x000fe2000f8e9604 */
[----:B------:R-:W-:Y:S01]  /*bb00*/  IMAD.WIDE.U32 R46, R6, -0x326172a9, RZ ;  /* 0xcd9e8d57062e7825 */ /* 0x000fe200078e00ff */
[----:B------:R2:W-:Y:S03]  /*bb10*/  MUFU.EX2 R185, R0 ;  /* 0x0000000000b97308 */ /* 0x0005e60000000800 */
[----:B------:R-:W-:Y:S01]  /*bb20*/  FFMA.FTZ R4, R187, UR40, -R14 ;  /* 0x00000028bb047c23 */ /* 0x000fe2000801080e */
[----:B------:R-:W-:Y:S01]  /*bb30*/  LDSM.16.MT88.4 R36, [R220+0xb800] ;  /* 0x00b80000dc24783b */ /* 0x000fe20000004200 */
[----:B------:R-:W-:Y:S01]  /*bb40*/  IMAD.WIDE.U32 R2, R2, -0x326172a9, RZ ;  /* 0xcd9e8d5702027825 */ /* 0x000fe200078e00ff */
[C---:B------:R-:W-:Y:S03]  /*bb50*/  HMMA.16816.F32.BF16 R84, R8.reuse, R40, R84 ;  /* 0x000000280854723c */ /* 0x040fe60000041854 */
[----:B------:R-:W-:Y:S01]  /*bb60*/  IMAD.MOV.U32 R187, RZ, RZ, R175 ;  /* 0x000000ffffbb7224 */ /* 0x000fe200078e00af */
[----:B------:R-:W-:Y:S01]  /*bb70*/  LOP3.LUT R5, R2, 0xff, RZ, 0xc0, !PT ;  /* 0x000000ff02057812 */ /* 0x000fe200078ec0ff */
[----:B------:R3:W-:Y:S01]  /*bb80*/  MUFU.EX2 R180, R4 ;  /* 0x0000000400b47308 */ /* 0x0007e20000000800 */
[--C-:B------:R-:W-:Y:S01]  /*bb90*/  SHF.R.U32.HI R7, RZ, 0x10, R2.reuse ;  /* 0x00000010ff077819 */ /* 0x100fe20000011602 */
[----:B------:R-:W-:Y:S01]  /*bba0*/  HMMA.16816.F32.BF16 R96, R8, R42, R96 ;  /* 0x0000002a0860723c */ /* 0x000fe20000041860 */
[----:B------:R-:W-:Y:S01]  /*bbb0*/  SHF.R.U32.HI R13, RZ, 0x18, R2 ;  /* 0x00000018ff0d7819 */ /* 0x000fe20000011602 */
[----:B------:R-:W-:Y:S01]  /*bbc0*/  LDSM.16.MT88.4 R40, [R222+0xb800] ;  /* 0x00b80000de28783b */ /* 0x000fe20000004200 */
[----:B------:R-:W-:-:S02]  /*bbd0*/  IMAD.MOV.U32 R123, RZ, RZ, R113 ;  /* 0x000000ffff7b7224 */ /* 0x000fc400078e0071 */
[----:B------:R-:W-:Y:S02]  /*bbe0*/  IMAD.MOV.U32 R121, RZ, RZ, R115 ;  /* 0x000000ffff797224 */ /* 0x000fe400078e0073 */
[----:B--2---:R-:W-:-:S04]  /*bbf0*/  FFMA.FTZ R0, R178, UR40, -R12 ;  /* 0x00000028b2007c23 */ /* 0x004fc8000801080c */
[----:B------:R2:W-:Y:S01]  /*bc00*/  MUFU.EX2 R184, R0 ;  /* 0x0000000000b87308 */ /* 0x0005e20000000800 */
[----:B---3--:R-:W-:Y:S01]  /*bc10*/  FFMA.FTZ R4, R182, UR40, -R14 ;  /* 0x00000028b6047c23 */ /* 0x008fe2000801080e */
[----:B------:R-:W-:-:S06]  /*bc20*/  IMAD.MOV.U32 R182, RZ, RZ, R53 ;  /* 0x000000ffffb67224 */ /* 0x000fcc00078e0035 */
[----:B------:R3:W1:Y:S01]  /*bc30*/  MUFU.EX2 R179, R4 ;  /* 0x0000000400b37308 */ /* 0x0006620000000800 */
[----:B--2---:R-:W-:Y:S02]  /*bc40*/  LOP3.LUT R0, R2, 0xffff, RZ, 0xc0, !PT ;  /* 0x0000ffff02007812 */ /* 0x004fe400078ec0ff */
[----:B------:R-:W-:Y:S02]  /*bc50*/  LOP3.LUT R2, R3, UR23, R46, 0x96, !PT ;  /* 0x0000001703027c12 */ /* 0x000fe4000f8e962e */
[----:B------:R-:W-:Y:S02]  /*bc60*/  SHF.R.U32.HI R0, RZ, 0x8, R0 ;  /* 0x00000008ff007819 */ /* 0x000fe40000011600 */
[C---:B------:R-:W-:Y:S02]  /*bc70*/  LOP3.LUT R3, R2.reuse, 0xffff, RZ, 0xc0, !PT ;  /* 0x0000ffff02037812 */ /* 0x040fe400078ec0ff */
[----:B------:R-:W-:Y:S01]  /*bc80*/  PRMT R16, R5, 0x5410, R0 ;  /* 0x0000541005107816 */ /* 0x000fe20000000000 */
[--C-:B------:R-:W-:Y:S01]  /*bc90*/  FFMA.FTZ R0, R181, UR40, -R14.reuse ;  /* 0x00000028b5007c23 */ /* 0x100fe2000801080e */
[----:B------:R-:W-:Y:S01]  /*bca0*/  LOP3.LUT R6, R2, 0xff, RZ, 0xc0, !PT ;  /* 0x000000ff02067812 */ /* 0x000fe200078ec0ff */
[----:B---3--:R-:W-:Y:S01]  /*bcb0*/  FFMA.FTZ R4, R173, UR40, -R14 ;  /* 0x00000028ad047c23 */ /* 0x008fe2000801080e */
[----:B------:R-:W-:Y:S01]  /*bcc0*/  SHF.R.U32.HI R5, RZ, 0x18, R2 ;  /* 0x00000018ff057819 */ /* 0x000fe20000011602 */
[----:B------:R2:W-:Y:S01]  /*bcd0*/  MUFU.EX2 R178, R0 ;  /* 0x0000000000b27308 */ /* 0x0005e20000000800 */
[----:B------:R-:W-:-:S07]  /*bce0*/  IMAD.MOV.U32 R181, RZ, RZ, R174 ;  /* 0x000000ffffb57224 */ /* 0x000fce00078e00ae */
[----:B------:R3:W5:Y:S01]  /*bcf0*/  MUFU.EX2 R45, R4 ;  /* 0x00000004002d7308 */ /* 0x0007620000000800 */
[----:B--2---:R-:W-:Y:S02]  /*bd00*/  SHF.R.U32.HI R0, RZ, 0x10, R2 ;  /* 0x00000010ff007819 */ /* 0x004fe40000011602 */
[----:B------:R-:W-:Y:S02]  /*bd10*/  SHF.R.U32.HI R2, RZ, 0x8, R3 ;  /* 0x00000008ff027819 */ /* 0x000fe40000011603 */
[----:B------:R-:W-:Y:S02]  /*bd20*/  LOP3.LUT R0, R0, 0xff, RZ, 0xc0, !PT ;  /* 0x000000ff00007812 */ /* 0x000fe400078ec0ff */
[----:B------:R-:W-:Y:S02]  /*bd30*/  PRMT R2, R6, 0x5410, R2 ;  /* 0x0000541006027816 */ /* 0x000fe40000000002 */
[----:B------:R-:W-:Y:S02]  /*bd40*/  PRMT R3, R0, 0x5410, R5 ;  /* 0x0000541000037816 */ /* 0x000fe40000000005 */
[----:B---3--:R-:W-:-:S02]  /*bd50*/  LOP3.LUT R4, R7, 0xff, RZ, 0xc0, !PT ;  /* 0x000000ff07047812 */ /* 0x008fc400078ec0ff */
[--C-:B------:R-:W-:Y:S02]  /*bd60*/  HSET2.LE.AND R0, R2, R188.reuse, PT ;  /* 0x000000bc02007233 */ /* 0x100fe40003803000 */
[----:B----4-:R-:W-:Y:S02]  /*bd70*/  F2FP.BF16.F32.PACK_AB R2, R186, R189 ;  /* 0x000000bdba02723e */ /* 0x010fe400000010ff */
[----:B------:R-:W-:Y:S02]  /*bd80*/  PRMT R6, R4, 0x5410, R13 ;  /* 0x0000541004067816 */ /* 0x000fe4000000000d */
[----:B------:R-:W-:Y:S02]  /*bd90*/  LOP3.LUT R4, R0, R2, RZ, 0xc0, !PT ;  /* 0x0000000200047212 */ /* 0x000fe400078ec0ff */
[--C-:B------:R-:W-:Y:S02]  /*bda0*/  HSET2.LE.AND R0, R16, R188.reuse, PT ;  /* 0x000000bc10007233 */ /* 0x100fe40003803000 */
[----:B------:R-:W2:Y:S01]  /*bdb0*/  LDSM.16.MT88.4 R16, [R222+0x9800] ;  /* 0x00980000de10783b */ /* 0x000ea20000004200 */
[----:B------:R-:W-:-:S02]  /*bdc0*/  HSET2.LE.AND R3, R3, R188, PT ;  /* 0x000000bc03037233 */ /* 0x000fc40003803000 */
[----:B-1----:R-:W-:Y:S02]  /*bdd0*/  F2FP.BF16.F32.PACK_AB R5, R179, R180 ;  /* 0x000000b4b305723e */ /* 0x002fe400000010ff */
[----:B------:R-:W-:Y:S02]  /*bde0*/  F2FP.BF16.F32.PACK_AB R2, R184, R185 ;  /* 0x000000b9b802723e */ /* 0x000fe400000010ff */
[----:B------:R-:W-:Y:S02]  /*bdf0*/  LOP3.LUT R5, R3, R5, RZ, 0xc0, !PT ;  /* 0x0000000503057212 */ /* 0x000fe400078ec0ff */
[----:B------:R-:W-:Y:S02]  /*be00*/  HSET2.LE.AND R3, R6, R188, PT ;  /* 0x000000bc06037233 */ /* 0x000fe40003803000 */
[----:B-----5:R-:W-:Y:S02]  /*be10*/  F2FP.BF16.F32.PACK_AB R7, R45, R178 ;  /* 0x000000b22d07723e */ /* 0x020fe400000010ff */
[----:B------:R-:W-:-:S02]  /*be20*/  LOP3.LUT R6, R0, R2, RZ, 0xc0, !PT ;  /* 0x0000000200067212 */ /* 0x000fc400078ec0ff */
[----:B------:R-:W-:Y:S02]  /*be30*/  LOP3.LUT R7, R3, R7, RZ, 0xc0, !PT ;  /* 0x0000000703077212 */ /* 0x000fe400078ec0ff */
[----:B------:R-:W-:Y:S01]  /*be40*/  LOP3.LUT R2, R49, UR22, R122, 0x96, !PT ;  /* 0x0000001631027c12 */ /* 0x000fe2000f8e967a */
[----:B------:R-:W-:Y:S01]  /*be50*/  IMAD.MOV.U32 R122, RZ, RZ, R114 ;  /* 0x000000ffff7a7224 */ /* 0x000fe200078e0072 */
[----:B------:R-:W-:-:S03]  /*be60*/  LOP3.LUT R0, R55, UR20, R48, 0x96, !PT ;  /* 0x0000001437007c12 */ /* 0x000fc6000f8e9630 */
[C---:B------:R-:W-:Y:S06]  /*be70*/  HMMA.16816.F32.BF16 R80, R4.reuse, R24, R80 ;  /* 0x000000180450723c */ /* 0x040fec0000041850 */
[C---:B------:R-:W-:Y:S06]  /*be80*/  HMMA.16816.F32.BF16 R116, R4.reuse, R26, R116 ;  /* 0x0000001a0474723c */ /* 0x040fec0000041874 */
[C---:B------:R-:W-:Y:S06]  /*be90*/  HMMA.16816.F32.BF16 R144, R4.reuse, R28, R144 ;  /* 0x0000001c0490723c */ /* 0x040fec0000041890 */
[C---:B--2---:R-:W-:Y:S06]  /*bea0*/  HMMA.16816.F32.BF16 R128, R4.reuse, R16, R128 ;  /* 0x000000100480723c */ /* 0x044fec0000041880 */
[C---:B------:R-:W-:Y:S06]  /*beb0*/  HMMA.16816.F32.BF16 R132, R4.reuse, R18, R132 ;  /* 0x000000120484723c */ /* 0x040fec0000041884 */
        /* <DEDUP_REMOVED lines=8> */
[----:B------:R-:W-:Y:S01]  /*bf40*/  IMAD.WIDE.U32 R6, R0, -0x2daee0ad, RZ ;  /* 0xd2511f5300067825 */ /* 0x000fe200078e00ff */
[----:B------:R-:W-:-:S04]  /*bf50*/  LOP3.LUT R2, R5, UR19, R172, 0x96, !PT ;  /* 0x0000001305027c12 */ /* 0x000fc8000f8e96ac */
[----:B------:R-:W-:Y:S01]  /*bf60*/  LOP3.LUT R0, R7, UR17, R4, 0x96, !PT ;  /* 0x0000001107007c12 */ /* 0x000fe2000f8e9604 */
[----:B------:R-:W-:-:S04]  /*bf70*/  IMAD.WIDE.U32 R4, R2, -0x326172a9, RZ ;  /* 0xcd9e8d5702047825 */ /* 0x000fc800078e00ff */
[----:B------:R-:W-:Y:S01]  /*bf80*/  IMAD.WIDE.U32 R48, R0, -0x326172a9, RZ ;  /* 0xcd9e8d5700307825 */ /* 0x000fe200078e00ff */
[----:B------:R-:W-:-:S04]  /*bf90*/  LOP3.LUT R2, R5, UR18, R54, 0x96, !PT ;  /* 0x0000001205027c12 */ /* 0x000fc8000f8e9636 */
[----:B------:R-:W-:Y:S01]  /*bfa0*/  LOP3.LUT R0, R49, UR16, R4, 0x96, !PT ;  /* 0x0000001031007c12 */ /* 0x000fe2000f8e9604 */
[----:B------:R-:W-:-:S04]  /*bfb0*/  IMAD.WIDE.U32 R2, R2, -0x2daee0ad, RZ ;  /* 0xd2511f5302027825 */ /* 0x000fc800078e00ff */
[----:B------:R-:W-:Y:S01]  /*bfc0*/  FFMA.FTZ R4, R210, UR40, -R15 ;  /* 0x00000028d2047c23 */ /* 0x000fe2000801080f */
[----:B------:R-:W-:Y:S01]  /*bfd0*/  IMAD.WIDE.U32 R54, R0, -0x2daee0ad, RZ ;  /* 0xd2511f5300367825 */ /* 0x000fe200078e00ff */
[----:B------:R-:W-:-:S03]  /*bfe0*/  LOP3.LUT R6, R3, UR15, R6, 0x96, !PT ;  /* 0x0000000f03067c12 */ /* 0x000fc6000f8e9606 */
[----:B------:R-:W-:Y:S01]  /*bff0*/  FFMA.FTZ R0, R209, UR40, -R15 ;  /* 0x00000028d1007c23 */ /* 0x000fe2000801080f */
[----:B------:R1:W-:Y:S01]  /*c000*/  MUFU.EX2 R177, R4 ;  /* 0x0000000400b17308 */ /* 0x0003e20000000800 */
[----:B------:R-:W-:Y:S01]  /*c010*/  IMAD.MOV.U32 R209, RZ, RZ, R199 ;  /* 0x000000ffffd17224 */ /* 0x000fe200078e00c7 */
[----:B------:R-:W-:Y:S01]  /*c020*/  LOP3.LUT R2, R55, UR13, R2, 0x96, !PT ;  /* 0x0000000d37027c12 */ /* 0x000fe2000f8e9602 */
[----:B------:R-:W-:-:S04]  /*c030*/  IMAD.WIDE.U32 R10, R6, -0x326172a9, RZ ;  /* 0xcd9e8d57060a7825 */ /* 0x000fc800078e00ff */
[----:B------:R-:W-:Y:S01]  /*c040*/  IMAD.WIDE.U32 R2, R2, -0x326172a9, RZ ;  /* 0xcd9e8d5702027825 */ /* 0x000fe200078e00ff */
[----:B------:R2:W-:Y:S03]  /*c050*/  MUFU.EX2 R175, R0 ;  /* 0x0000000000af7308 */ /* 0x0005e60000000800 */
[----:B------:R-:W-:Y:S01]  /*c060*/  IMAD.MOV.U32 R210, RZ, RZ, R200 ;  /* 0x000000ffffd27224 */ /* 0x000fe200078e00c8 */
[C---:B------:R-:W-:Y:S01]  /*c070*/  LOP3.LUT R5, R2.reuse, 0xff, RZ, 0xc0, !PT ;  /* 0x000000ff02057812 */ /* 0x040fe200078ec0ff */
[----:B------:R-:W-:Y:S01]  /*c080*/  IMAD.MOV.U32 R199, RZ, RZ, R136 ;  /* 0x000000ffffc77224 */ /* 0x000fe200078e0088 */
[----:B------:R-:W-:Y:S01]  /*c090*/  SHF.R.U32.HI R6, RZ, 0x18, R2 ;  /* 0x00000018ff067819 */ /* 0x000fe20000011602 */
[----:B------:R-:W-:Y:S01]  /*c0a0*/  IMAD.MOV.U32 R200, RZ, RZ, R137 ;  /* 0x000000ffffc87224 */ /* 0x000fe200078e0089 */
[----:B-1----:R-:W-:-:S04]  /*c0b0*/  LOP3.LUT R4, R2, 0xffff, RZ, 0xc0, !PT ;  /* 0x0000ffff02047812 */ /* 0x002fc800078ec0ff */
[----:B------:R-:W-:Y:S01]  /*c0c0*/  SHF.R.U32.HI R4, RZ, 0x8, R4 ;  /* 0x00000008ff047819 */ /* 0x000fe20000011604 */
[----:B--2---:R-:W-:-:S03]  /*c0d0*/  FFMA.FTZ R0, R206, UR40, -R15 ;  /* 0x00000028ce007c23 */ /* 0x004fc6000801080f */
[----:B------:R-:W-:Y:S01]  /*c0e0*/  PRMT R8, R5, 0x5410, R4 ;  /* 0x0000541005087816 */ /* 0x000fe20000000004 */
[----:B------:R-:W-:Y:S01]  /*c0f0*/  FFMA.FTZ R4, R203, UR40, -R20 ;  /* 0x00000028cb047c23 */ /* 0x000fe20008010814 */
[----:B------:R-:W-:Y:S01]  /*c100*/  SHF.R.U32.HI R5, RZ, 0x10, R2 ;  /* 0x00000010ff057819 */ /* 0x000fe20000011602 */
[----:B------:R1:W-:Y:S01]  /*c110*/  MUFU.EX2 R176, R0 ;  /* 0x0000000000b07308 */ /* 0x0003e20000000800 */
[----:B------:R-:W-:Y:S01]  /*c120*/  FFMA.FTZ R2, R201, UR40, -R20 ;  /* 0x00000028c9027c23 */ /* 0x000fe20008010814 */
[----:B------:R-:W-:Y:S02]  /*c130*/  IMAD.MOV.U32 R201, RZ, RZ, R120 ;  /* 0x000000ffffc97224 */ /* 0x000fe400078e0078 */
[----:B------:R-:W-:Y:S02]  /*c140*/  IMAD.MOV.U32 R203, RZ, RZ, R121 ;  /* 0x000000ffffcb7224 */ /* 0x000fe400078e0079 */
[----:B------:R-:W-:Y:S02]  /*c150*/  IMAD.MOV.U32 R206, RZ, RZ, R123 ;  /* 0x000000ffffce7224 */ /* 0x000fe400078e007b */
[----:B------:R-:W-:Y:S08]  /*c160*/  MUFU.EX2 R172, R2 ;  /* 0x0000000200ac7308 */ /* 0x000ff00000000800 */
[----:B------:R-:W-:Y:S01]  /*c170*/  MUFU.EX2 R173, R4 ;  /* 0x0000000400ad7308 */ /* 0x000fe20000000800 */
[----:B-1----:R-:W-:Y:S01]  /*c180*/  FFMA.FTZ R0, R202, UR40, -R15 ;  /* 0x00000028ca007c23 */ /* 0x002fe2000801080f */
[----:B------:R-:W-:-:S02]  /*c190*/  IMAD.MOV.U32 R202, RZ, RZ, R122 ;  /* 0x000000ffffca7224 */ /* 0x000fc400078e007a */
[----:B------:R-:W1:Y:S04]  /*c1a0*/  LDSM.16.MT88.4 R120, [R220+0x9c00] ;  /* 0x009c0000dc78783b */ /* 0x000e680000004200 */
[----:B------:R2:W3:Y:S02]  /*c1b0*/  MUFU.EX2 R174, R0 ;  /* 0x0000000000ae7308 */ /* 0x0004e40000000800 */
[----:B--2---:R-:W-:Y:S02]  /*c1c0*/  LOP3.LUT R0, R3, UR23, R10, 0x96, !PT ;  /* 0x0000001703007c12 */ /* 0x004fe4000f8e960a */
[----:B------:R-:W-:Y:S02]  /*c1d0*/  LOP3.LUT R3, R5, 0xff, RZ, 0xc0, !PT ;  /* 0x000000ff05037812 */ /* 0x000fe400078ec0ff */
[----:B------:R-:W-:-:S02]  /*c1e0*/  SHF.R.U32.HI R2, RZ, 0x10, R0 ;  /* 0x00000010ff027819 */ /* 0x000fc40000011600 */
[----:B------:R-:W-:Y:S02]  /*c1f0*/  PRMT R7, R3, 0x5410, R6 ;  /* 0x0000541003077816 */ /* 0x000fe40000000006 */
[C---:B------:R-:W-:Y:S02]  /*c200*/  LOP3.LUT R3, R0.reuse, 0xffff, RZ, 0xc0, !PT ;  /* 0x0000ffff00037812 */ /* 0x040fe400078ec0ff */
[----:B------:R-:W-:Y:S02]  /*c210*/  LOP3.LUT R5, R0, 0xff, RZ, 0xc0, !PT ;  /* 0x000000ff00057812 */ /* 0x000fe400078ec0ff */
[----:B------:R-:W-:Y:S02]  /*c220*/  SHF.R.U32.HI R4, RZ, 0x18, R0 ;  /* 0x00000018ff047819 */ /* 0x000fe40000011600 */
[----:B------:R-:W-:Y:S01]  /*c230*/  LOP3.LUT R0, R2, 0xff, RZ, 0xc0, !PT ;  /* 0x000000ff02007812 */ /* 0x000fe200078ec0ff */
[----:B------:R-:W-:Y:S01]  /*c240*/  FFMA.FTZ R2, R213, UR40, -R20 ;  /* 0x00000028d5027c23 */ /* 0x000fe20008010814 */
[----:B------:R-:W-:Y:S01]  /*c250*/  SHF.R.U32.HI R3, RZ, 0x8, R3 ;  /* 0x00000008ff037819 */ /* 0x000fe20000011603 */
[----:B------:R-:W-:-:S02]  /*c260*/  IMAD.MOV.U32 R213, RZ, RZ, R248 ;  /* 0x000000ffffd57224 */ /* 0x000fc400078e00f8 */
[----:B------:R2:W-:Y:S01]  /*c270*/  MUFU.EX2 R55, R2 ;  /* 0x0000000200377308 */ /* 0x0005e20000000800 */
[----:B------:R-:W-:Y:S01]  /*c280*/  PRMT R5, R5, 0x5410, R3 ;  /* 0x0000541005057816 */ /* 0x000fe20000000003 */
[----:B------:R-:W-:Y:S01]  /*c290*/  IMAD.MOV.U32 R248, RZ, RZ, R111 ;  /* 0x000000fffff87224 */ /* 0x000fe200078e006f */
[----:B------:R-:W-:Y:S02]  /*c2a0*/  PRMT R3, R0, 0x5410, R4 ;  /* 0x0000541000037816 */ /* 0x000fe40000000004 */
[----:B------:R-:W-:Y:S01]  /*c2b0*/  HSET2.LE.AND R0, R8, R188, PT ;  /* 0x000000bc08007233 */ /* 0x000fe20003803000 */
[----:B--2---:R-:W-:Y:S01]  /*c2c0*/  FFMA.FTZ R2, R212, UR40, -R20 ;  /* 0x00000028d4027c23 */ /* 0x004fe20008010814 */
[----:B------:R-:W-:Y:S02]  /*c2d0*/  IMAD.MOV.U32 R212, RZ, RZ, R187 ;  /* 0x000000ffffd47224 */ /* 0x000fe400078e00bb */
[----:B------:R-:W-:Y:S01]  /*c2e0*/  IMAD.MOV.U32 R187, RZ, RZ, R110 ;  /* 0x000000ffffbb7224 */ /* 0x000fe200078e006e */
[----:B------:R3:W2:Y:S02]  /*c2f0*/  MUFU.EX2 R53, R2 ;  /* 0x0000000200357308 */ /* 0x0006a40000000800 */
[----:B---3--:R-:W-:-:S04]  /*c300*/  F2FP.BF16.F32.PACK_AB R2, R174, R176 ;  /* 0x000000b0ae02723e */ /* 0x008fc800000010ff */
        /* <DEDUP_REMOVED lines=10> */
[----:B------:R-:W-:Y:S01]  /*c3b0*/  FFMA.FTZ R0, R211, UR40, -R12 ;  /* 0x00000028d3007c23 */ /* 0x000fe2000801080c */
[----:B------:R-:W-:Y:S01]  /*c3c0*/  LOP3.LUT R2, R47, UR14, R22, 0x96, !PT ;  /* 0x0000000e2f027c12 */ /* 0x000fe2000f8e9616 */
[----:B------:R-:W-:Y:S02]  /*c3d0*/  IMAD.MOV.U32 R211, RZ, RZ, R182 ;  /* 0x000000ffffd37224 */ /* 0x000fe400078e00b6 */
[----:B------:R2:W-:Y:S01]  /*c3e0*/  MUFU.EX2 R46, R0 ;  /* 0x00000000002e7308 */ /* 0x0005e20000000800 */
[----:B------:R-:W-:Y:S01]  /*c3f0*/  IMAD.MOV.U32 R182, RZ, RZ, R109 ;  /* 0x000000ffffb67224 */ /* 0x000fe200078e006d */
[----:B------:R-:W-:Y:S01]  /*c400*/  HMMA.16816.F32.BF16 R112, R4, R24, R68 ;  /* 0x000000180470723c */ /* 0x000fe20000041844 */
[----:B------:R-:W-:-:S03]  /*c410*/  IMAD.WIDE.U32 R2, R2, -0x2daee0ad, RZ ;  /* 0xd2511f5302027825 */ /* 0x000fc600078e00ff */
[C---:B------:R-:W-:Y:S02]  /*c420*/  LOP3.LUT R8, R2.reuse, 0xffff, RZ, 0xc0, !PT ;  /* 0x0000ffff02087812 */ /* 0x040fe400078ec0ff */
[C---:B------:R-:W-:Y:S01]  /*c430*/  HMMA.16816.F32.BF16 R56, R4.reuse, R18, R56 ;  /* 0x000000120438723c */ /* 0x040fe20000041838 */
[----:B------:R-:W-:Y:S02]  /*c440*/  LOP3.LUT R9, R2, 0xff, RZ, 0xc0, !PT ;  /* 0x000000ff02097812 */ /* 0x000fe400078ec0ff */
[----:B------:R-:W-:Y:S02]  /*c450*/  SHF.R.U32.HI R13, RZ, 0x10, R2 ;  /* 0x00000010ff0d7819 */ /* 0x000fe40000011602 */
[----:B------:R-:W-:Y:S01]  /*c460*/  SHF.R.U32.HI R8, RZ, 0x8, R8 ;  /* 0x00000008ff087819 */ /* 0x000fe20000011608 */
[----:B------:R-:W-:Y:S01]  /*c470*/  HMMA.16816.F32.BF16 R60, R4, R16, R60 ;  /* 0x00000010043c723c */ /* 0x000fe2000004183c */
[----:B--2---:R-:W-:Y:S01]  /*c480*/  FFMA.FTZ R0, R208, UR40, -R12 ;  /* 0x00000028d0007c23 */ /* 0x004fe2000801080c */
[----:B------:R-:W-:-:S02]  /*c490*/  IMAD.MOV.U32 R208, RZ, RZ, R181 ;  /* 0x000000ffffd07224 */ /* 0x000fc400078e00b5 */
[----:B------:R-:W-:Y:S01]  /*c4a0*/  IMAD.MOV.U32 R181, RZ, RZ, R108 ;  /* 0x000000ffffb57224 */ /* 0x000fe200078e006c */
[----:B------:R2:W-:Y:S02]  /*c4b0*/  MUFU.EX2 R47, R0 ;  /* 0x00000000002f7308 */ /* 0x0005e40000000800 */
[----:B------:R-:W-:Y:S01]  /*c4c0*/  PRMT R16, R9, 0x5410, R8 ;  /* 0x0000541009107816 */ /* 0x000fe20000000008 */
[C---:B------:R-:W-:Y:S01]  /*c4d0*/  HMMA.16816.F32.BF16 R64, R4.reuse, R26, R64 ;  /* 0x0000001a0440723c */ /* 0x040fe20000041840 */
[----:B------:R-:W-:Y:S01]  /*c4e0*/  LOP3.LUT R8, R13, 0xff, RZ, 0xc0, !PT ;  /* 0x000000ff0d087812 */ /* 0x000fe200078ec0ff */
[----:B------:R-:W-:Y:S01]  /*c4f0*/  FFMA.FTZ R13, R214, UR40, -R15 ;  /* 0x00000028d60d7c23 */ /* 0x000fe2000801080f */
[----:B------:R-:W-:Y:S01]  /*c500*/  LOP3.LUT R17, R11, UR14, R48, 0x96, !PT ;  /* 0x0000000e0b117c12 */ /* 0x000fe2000f8e9630 */
[----:B------:R-:W-:Y:S02]  /*c510*/  FFMA.FTZ R11, R194, UR40, -R14 ;  /* 0x00000028c20b7c23 */ /* 0x000fe4000801080e */
[C---:B------:R-:W-:Y:S01]  /*c520*/  HMMA.16816.F32.BF16 R140, R4.reuse, R28, R140 ;  /* 0x0000001c048c723c */ /* 0x040fe2000004188c */
[----:B------:R-:W-:Y:S05]  /*c530*/  MUFU.EX2 R25, R13 ;  /* 0x0000000d00197308 */ /* 0x000fea0000000800 */
[----:B------:R-:W-:Y:S01]  /*c540*/  HMMA.16816.F32.BF16 R160, R4, R32, R160 ;  /* 0x0000002004a0723c */ /* 0x000fe200000418a0 */
[----:B--2---:R-:W-:-:S02]  /*c550*/  FFMA.FTZ R0, R207, UR40, -R12 ;  /* 0x00000028cf007c23 */ /* 0x004fc4000801080c */
[----:B------:R2:W-:Y:S01]  /*c560*/  MUFU.EX2 R18, R11 ;  /* 0x0000000b00127308 */ /* 0x0005e20000000800 */
[----:B------:R-:W-:Y:S02]  /*c570*/  IMAD.MOV.U32 R207, RZ, RZ, R138 ;  /* 0x000000ffffcf7224 */ /* 0x000fe400078e008a */
[C---:B------:R-:W-:Y:S05]  /*c580*/  HMMA.16816.F32.BF16 R68, R4.reuse, R36, R104 ;  /* 0x000000240444723c */ /* 0x040fea0000041868 */
[----:B------:R3:W-:Y:S01]  /*c590*/  MUFU.EX2 R49, R0 ;  /* 0x0000000000317308 */ /* 0x0007e20000000800 */
[C---:B------:R-:W-:Y:S06]  /*c5a0*/  HMMA.16816.F32.BF16 R84, R4.reuse, R40, R84 ;  /* 0x000000280454723c */ /* 0x040fec0000041854 */
[----:B------:R-:W-:Y:S01]  /*c5b0*/  HMMA.16816.F32.BF16 R28, R4, R30, R152 ;  /* 0x0000001e041c723c */ /* 0x000fe20000041898 */
[----:B------:R-:W-:Y:S01]  /*c5c0*/  LDSM.16.MT88.4 R152, [R220+0xac00] ;  /* 0x00ac0000dc98783b */ /* 0x000fe20000004200 */
[----:B--2---:R-:W-:-:S04]  /*c5d0*/  FFMA.FTZ R11, R216, UR40, -R15 ;  /* 0x00000028d80b7c23 */ /* 0x004fc8000801080f */
[C---:B------:R-:W-:Y:S01]  /*c5e0*/  HMMA.16816.F32.BF16 R32, R4.reuse, R34, R164 ;  /* 0x000000220420723c */ /* 0x040fe200000418a4 */
[----:B------:R-:W-:Y:S01]  /*c5f0*/  MUFU.EX2 R26, R11 ;  /* 0x0000000b001a7308 */ /* 0x000fe20000000800 */
[----:B------:R-:W-:Y:S01]  /*c600*/  LDSM.16.MT88.4 R164, [R222+0xac00] ;  /* 0x00ac0000dea4783b */ /* 0x000fe20000004200 */
[----:B---3--:R-:W-:Y:S01]  /*c610*/  FFMA.FTZ R0, R192, UR40, -R12 ;  /* 0x00000028c0007c23 */ /* 0x008fe2000801080c */
[----:B------:R-:W-:Y:S01]  /*c620*/  SHF.R.U32.HI R12, RZ, 0x18, R2 ;  /* 0x00000018ff0c7819 */ /* 0x000fe20000011602 */
[----:B------:R-:W-:Y:S01]  /*c630*/  FFMA.FTZ R2, R195, UR40, -R14 ;  /* 0x00000028c3027c23 */ /* 0x000fe2000801080e */
[C---:B------:R-:W-:Y:S01]  /*c640*/  HMMA.16816.F32.BF16 R36, R4.reuse, R38, R100 ;  /* 0x000000260424723c */ /* 0x040fe20000041864 */
[----:B------:R-:W-:Y:S02]  /*c650*/  IMAD.MOV.U32 R192, RZ, RZ, R139 ;  /* 0x000000ffffc07224 */ /* 0x000fe400078e008b */
[----:B------:R2:W3:Y:S01]  /*c660*/  MUFU.EX2 R24, R0 ;  /* 0x0000000000187308 */ /* 0x0004e20000000800 */
[----:B------:R-:W-:Y:S01]  /*c670*/  PRMT R12, R8, 0x5410, R12 ;  /* 0x00005410080c7816 */ /* 0x000fe2000000000c */
[----:B------:R-:W-:Y:S01]  /*c680*/  FFMA.FTZ R8, R217, UR40, -R15 ;  /* 0x00000028d9087c23 */ /* 0x000fe2000801080f */
[----:B------:R-:W4:Y:S01]  /*c690*/  LDSM.16.MT88.4 R136, [R222+0x9c00] ;  /* 0x009c0000de88783b */ /* 0x000f220000004200 */
[----:B------:R-:W-:Y:S01]  /*c6a0*/  HMMA.16816.F32.BF16 R40, R4, R42, R96 ;  /* 0x0000002a0428723c */ /* 0x000fe20000041860 */
[----:B------:R-:W-:-:S02]  /*c6b0*/  IMAD.MOV.U32 R103, RZ, RZ, R200 ;  /* 0x000000ffff677224 */ /* 0x000fc400078e00c8 */
[----:B------:R-:W-:Y:S01]  /*c6c0*/  IMAD.MOV.U32 R101, RZ, RZ, R235 ;  /* 0x000000ffff657224 */ /* 0x000fe200078e00eb */
[----:B------:R-:W5:Y:S01]  /*c6d0*/  MUFU.EX2 R19, R2 ;  /* 0x0000000200137308 */ /* 0x000f620000000800 */
[----:B------:R-:W-:-:S07]  /*c6e0*/  IMAD.MOV.U32 R102, RZ, RZ, R252 ;  /* 0x000000ffff667224 */ /* 0x000fce00078e00fc */
[----:B------:R3:W-:Y:S01]  /*c6f0*/  MUFU.EX2 R27, R8 ;  /* 0x00000008001b7308 */ /* 0x0007e20000000800 */
[----:B--2---:R-:W-:-:S07]  /*c700*/  FFMA.FTZ R0, R183, UR40, -R14 ;  /* 0x00000028b7007c23 */ /* 0x004fce000801080e */
[----:B------:R2:W-:Y:S01]  /*c710*/  MUFU.EX2 R23, R0 ;  /* 0x0000000000177308 */ /* 0x0005e20000000800 */
[----:B---3--:R-:W-:Y:S02]  /*c720*/  F2FP.BF16.F32.PACK_AB R8, R24, R49 ;  /* 0x000000311808723e */ /* 0x008fe400000010ff */
[----:B--2---:R-:W-:Y:S01]  /*c730*/  LOP3.LUT R0, R3, UR32, R44, 0x96, !PT ;  /* 0x0000002003007c12 */ /* 0x004fe2000f8e962c */
[----:B------:R-:W-:-:S03]  /*c740*/  FFMA.FTZ R3, R193, UR40, -R14 ;  /* 0x00000028c1037c23 */ /* 0x000fc6000801080e */
[--C-:B------:R-:W-:Y:S01]  /*c750*/  SHF.R.U32.HI R2, RZ, 0x10, R0.reuse ;  /* 0x00000010ff027819 */ /* 0x100fe20000011600 */
[----:B------:R2:W3:Y:S01]  /*c760*/  MUFU.EX2 R22, R3 ;  /* 0x0000000300167308 */ /* 0x0004e20000000800 */
[----:B------:R-:W-:Y:S02]  /*c770*/  LOP3.LUT R10, R0, 0xff, RZ, 0xc0, !PT ;  /* 0x000000ff000a7812 */ /* 0x000fe400078ec0ff */
[----:B------:R-:W-:Y:S02]  /*c780*/  SHF.R.U32.HI R9, RZ, 0x18, R0 ;  /* 0x00000018ff097819 */ /* 0x000fe40000011600 */
[----:B------:R-:W-:-:S04]  /*c790*/  LOP3.LUT R2, R2, 0xff, RZ, 0xc0, !PT ;  /* 0x000000ff02027812 */ /* 0x000fc800078ec0ff */
[----:B------:R-:W-:Y:S01]  /*c7a0*/  PRMT R9, R2, 0x5410, R9 ;  /* 0x0000541002097816 */ /* 0x000fe20000000009 */
[----:B------:R-:W-:-:S04]  /*c7b0*/  FFMA.FTZ R2, R215, UR40, -R15 ;  /* 0x00000028d7027c23 */ /* 0x000fc8000801080f */
[----:B------:R1:W4:Y:S01]  /*c7c0*/  MUFU.EX2 R44, R2 ;  /* 0x00000002002c7308 */ /* 0x0003220000000800 */
[----:B--2---:R-:W-:-:S04]  /*c7d0*/  LOP3.LUT R3, R0, 0xffff, RZ, 0xc0, !PT ;  /* 0x0000ffff00037812 */ /* 0x004fc800078ec0ff */
[----:B------:R-:W-:Y:S02]  /*c7e0*/  SHF.R.U32.HI R0, RZ, 0x8, R3 ;  /* 0x00000008ff007819 */ /* 0x000fe40000011603 */
[--C-:B------:R-:W-:Y:S02]  /*c7f0*/  HSET2.LE.AND R3, R16, R188.reuse, PT ;  /* 0x000000bc10037233 */ /* 0x100fe40003803000 */
[----:B------:R-:W-:Y:S02]  /*c800*/  PRMT R0, R10, 0x5410, R0 ;  /* 0x000054100a007816 */ /* 0x000fe40000000000 */
[----:B-----5:R-:W-:Y:S02]  /*c810*/  F2FP.BF16.F32.PACK_AB R10, R18, R19 ;  /* 0x00000013120a723e */ /* 0x020fe400000010ff */
[----:B------:R-:W-:Y:S02]  /*c820*/  LOP3.LUT R94, R3, R8, RZ, 0xc0, !PT ;  /* 0x00000008035e7212 */ /* 0x000fe400078ec0ff */
[----:B------:R-:W-:-:S02]  /*c830*/  HSET2.LE.AND R0, R0, R188, PT ;  /* 0x000000bc00007233 */ /* 0x000fc40003803000 */
[----:B-1----:R-:W-:-:S04]  /*c840*/  F2FP.BF16.F32.PACK_AB R2, R47, R46 ;  /* 0x0000002e2f02723e */ /* 0x002fc800000010ff */
[----:B------:R-:W-:Y:S02]  /*c850*/  LOP3.LUT R92, R0, R2, RZ, 0xc0, !PT ;  /* 0x00000002005c7212 */ /* 0x000fe400078ec0ff */
[--C-:B------:R-:W-:Y:S02]  /*c860*/  HSET2.LE.AND R0, R9, R188.reuse, PT ;  /* 0x000000bc09007233 */ /* 0x100fe40003803000 */
[----:B---3--:R-:W-:Y:S02]  /*c870*/  F2FP.BF16.F32.PACK_AB R2, R22, R23 ;  /* 0x000000171602723e */ /* 0x008fe400000010ff */
[----:B------:R-:W-:Y:S02]  /*c880*/  HSET2.LE.AND R9, R12, R188, PT ;  /* 0x000000bc0c097233 */ /* 0x000fe40003803000 */
[----:B------:R-:W-:Y:S01]  /*c890*/  LOP3.LUT R93, R0, R2, RZ, 0xc0, !PT ;  /* 0x00000002005d7212 */ /* 0x000fe200078ec0ff */
[----:B------:R-:W-:Y:S01]  /*c8a0*/  IMAD.WIDE.U32 R2, R17, -0x2daee0ad, RZ ;  /* 0xd2511f5311027825 */ /* 0x000fe200078e00ff */
[----:B------:R-:W-:Y:S01]  /*c8b0*/  LDSM.16.MT88.4 R12, [R222+0xbc00] ;  /* 0x00bc0000de0c783b */ /* 0x000fe20000004200 */
[----:B------:R-:W-:-:S02]  /*c8c0*/  LOP3.LUT R95, R9, R10, RZ, 0xc0, !PT ;  /* 0x0000000a095f7212 */ /* 0x000fc400078ec0ff */
[----:B------:R-:W-:Y:S01]  /*c8d0*/  FFMA.FTZ R9, R207, R21, R192 ;  /* 0x00000015cf097223 */ /* 0x000fe200000100c0 */
[----:B------:R-:W-:Y:S02]  /*c8e0*/  LOP3.LUT R0, R3, UR32, R54, 0x96, !PT ;  /* 0x0000002003007c12 */ /* 0x000fe4000f8e9636 */
[C---:B------:R-:W-:Y:S01]  /*c8f0*/  LOP3.LUT R4, R2.reuse, 0xffff, RZ, 0xc0, !PT ;  /* 0x0000ffff02047812 */ /* 0x040fe200078ec0ff */
[----:B------:R-:W-:Y:S01]  /*c900*/  FFMA.FTZ R3, R219, UR40, -R20 ;  /* 0x00000028db037c23 */ /* 0x000fe20008010814 */
[----:B------:R-:W-:Y:S01]  /*c910*/  LOP3.LUT R5, R2, 0xff, RZ, 0xc0, !PT ;  /* 0x000000ff02057812 */ /* 0x000fe200078ec0ff */
[C---:B------:R-:W-:Y:S01]  /*c920*/  HMMA.16816.F32.BF16 R108, R92.reuse, R120, R80 ;  /* 0x000000785c6c723c */ /* 0x040fe20000041850 */
[----:B------:R-:W-:Y:S01]  /*c930*/  SHF.R.U32.HI R6, RZ, 0x18, R2 ;  /* 0x00000018ff067819 */ /* 0x000fe20000011602 */
[----:B------:R1:W-:Y:S01]  /*c940*/  MUFU.EX2 R17, R3 ;  /* 0x0000000300117308 */ /* 0x0003e20000000800 */
[----:B------:R-:W2:Y:S03]  /*c950*/  LDSM.16.MT88.4 R80, [R220+0xbc00] ;  /* 0x00bc0000dc50783b */ /* 0x000ea60000004200 */
[C---:B------:R-:W-:Y:S06]  /*c960*/  HMMA.16816.F32.BF16 R116, R92.reuse, R122, R116 ;  /* 0x0000007a5c74723c */ /* 0x040fec0000041874 */
[C---:B----4-:R-:W-:Y:S06]  /*c970*/  HMMA.16816.F32.BF16 R128, R92.reuse, R136, R128 ;  /* 0x000000885c80723c */ /* 0x050fec0000041880 */
[----:B------:R-:W-:Y:S01]  /*c980*/  HMMA.16816.F32.BF16 R132, R92, R138, R132 ;  /* 0x0000008a5c84723c */ /* 0x000fe20000041884 */
[----:B-1----:R-:W-:-:S02]  /*c990*/  SHF.R.U32.HI R3, RZ, 0x8, R4 ;  /* 0x00000008ff037819 */ /* 0x002fc40000011604 */
[----:B------:R-:W-:Y:S01]  /*c9a0*/  SHF.R.U32.HI R4, RZ, 0x10, R2 ;  /* 0x00000010ff047819 */ /* 0x000fe20000011602 */
[--C-:B------:R-:W-:Y:S01]  /*c9b0*/  FFMA.FTZ R2, R236, UR40, -R20.reuse ;  /* 0x00000028ec027c23 */ /* 0x100fe20008010814 */
[----:B------:R-:W-:Y:S01]  /*c9c0*/  PRMT R8, R5, 0x5410, R3 ;  /* 0x0000541005087816 */ /* 0x000fe20000000003 */
[----:B------:R-:W-:Y:S01]  /*c9d0*/  FFMA.FTZ R5, R237, UR40, -R20 ;  /* 0x00000028ed057c23 */ /* 0x000fe20008010814 */
[----:B------:R-:W-:Y:S01]  /*c9e0*/  LOP3.LUT R3, R4, 0xff, RZ, 0xc0, !PT ;  /* 0x000000ff04037812 */ /* 0x000fe200078ec0ff */
[----:B------:R1:W-:Y:S01]  /*c9f0*/  MUFU.EX2 R16, R2 ;  /* 0x0000000200107308 */ /* 0x0003e20000000800 */
[----:B------:R-:W-:Y:S01]  /*ca00*/  LOP3.LUT R4, R0, 0xff, RZ, 0xc0, !PT ;  /* 0x000000ff00047812 */ /* 0x000fe200078ec0ff */
[----:B------:R-:W-:Y:S01]  /*ca10*/  HMMA.16816.F32.BF16 R144, R92, R152, R144 ;  /* 0x000000985c90723c */ /* 0x000fe20000041890 */
[----:B------:R-:W-:Y:S01]  /*ca20*/  PRMT R7, R3, 0x5410, R6 ;  /* 0x0000541003077816 */ /* 0x000fe20000000006 */
[----:B------:R-:W-:Y:S01]  /*ca30*/  IMAD.MOV.U32 R236, RZ, RZ, R199 ;  /* 0x000000ffffec7224 */ /* 0x000fe200078e00c7 */
[----:B------:R-:W-:-:S03]  /*ca40*/  SHF.R.U32.HI R3, RZ, 0x10, R0 ;  /* 0x00000010ff037819 */ /* 0x000fc60000011600 */
[----:B------:R-:W-:Y:S01]  /*ca50*/  MUFU.EX2 R10, R5 ;  /* 0x00000005000a7308 */ /* 0x000fe20000000800 */
[----:B------:R-:W-:Y:S01]  /*ca60*/  LOP3.LUT R3, R3, 0xff, RZ, 0xc0, !PT ;  /* 0x000000ff03037812 */ /* 0x000fe200078ec0ff */
[----:B------:R-:W-:Y:S01]  /*ca70*/  HMMA.16816.F32.BF16 R148, R92, R154, R148 ;  /* 0x0000009a5c94723c */ /* 0x000fe20000041894 */
[----:B------:R-:W-:-:S05]  /*ca80*/  IMAD.MOV.U32 R104, RZ, RZ, R236 ;  /* 0x000000ffff687224 */ /* 0x000fca00078e00ec */
[----:B------:R-:W-:Y:S01]  /*ca90*/  HMMA.16816.F32.BF16 R156, R92, R164, R156 ;  /* 0x000000a45c9c723c */ /* 0x000fe2000004189c */
[----:B-1----:R-:W-:-:S04]  /*caa0*/  FFMA.FTZ R2, R218, UR40, -R20 ;  /* 0x00000028da027c23 */ /* 0x002fc80008010814 */
[----:B------:R1:W3:Y:S01]  /*cab0*/  MUFU.EX2 R11, R2 ;  /* 0x00000002000b7308 */ /* 0x0002e20000000800 */
[C---:B------:R-:W-:Y:S06]  /*cac0*/  HMMA.16816.F32.BF16 R168, R92.reuse, R166, R168 ;  /* 0x000000a65ca8723c */ /* 0x040fec00000418a8 */
[C---:B--2---:R-:W-:Y:S06]  /*cad0*/  HMMA.16816.F32.BF16 R72, R92.reuse, R80, R72 ;  /* 0x000000505c48723c */ /* 0x044fec0000041848 */
[----:B------:R-:W-:Y:S01]  /*cae0*/  HMMA.16816.F32.BF16 R76, R92, R82, R76 ;  /* 0x000000525c4c723c */ /* 0x000fe2000004184c */
[----:B-1----:R-:W-:-:S02]  /*caf0*/  LOP3.LUT R2, R0, 0xffff, RZ, 0xc0, !PT ;  /* 0x0000ffff00027812 */ /* 0x002fc400078ec0ff */
[----:B------:R-:W-:-:S03]  /*cb00*/  SHF.R.U32.HI R0, RZ, 0x18, R0 ;  /* 0x00000018ff007819 */ /* 0x000fc60000011600 */
[C---:B------:R-:W-:Y:S01]  /*cb10*/  HMMA.16816.F32.BF16 R88, R92.reuse, R12, R88 ;  /* 0x0000000c5c58723c */ /* 0x040fe20000041858 */
[----:B------:R-:W-:Y:S02]  /*cb20*/  SHF.R.U32.HI R2, RZ, 0x8, R2 ;  /* 0x00000008ff027819 */ /* 0x000fe40000011602 */
[----:B------:R-:W-:Y:S02]  /*cb30*/  PRMT R6, R3, 0x5410, R0 ;  /* 0x0000541003067816 */ /* 0x000fe40000000000 */
[----:B------:R-:W-:Y:S01]  /*cb40*/  PRMT R4, R4, 0x5410, R2 ;  /* 0x0000541004047816 */ /* 0x000fe20000000002 */
[----:B------:R-:W-:Y:S01]  /*cb50*/  HMMA.16816.F32.BF16 R92, R92, R14, R124 ;  /* 0x0000000e5c5c723c */ /* 0x000fe2000004187c */
[--C-:B------:R-:W-:Y:S02]  /*cb60*/  HSET2.LE.AND R0, R8, R188.reuse, PT ;  /* 0x000000bc08007233 */ /* 0x100fe40003803000 */
[----:B------:R-:W-:Y:S02]  /*cb70*/  F2FP.BF16.F32.PACK_AB R2, R25, R26 ;  /* 0x0000001a1902723e */ /* 0x000fe400000010ff */
[----:B------:R-:W-:-:S02]  /*cb80*/  HSET2.LE.AND R5, R4, R188, PT ;  /* 0x000000bc04057233 */ /* 0x000fc40003803000 */
[----:B------:R-:W-:Y:S02]  /*cb90*/  LOP3.LUT R98, R0, R2, RZ, 0xc0, !PT ;  /* 0x0000000200627212 */ /* 0x000fe400078ec0ff */
[--C-:B------:R-:W-:Y:S02]  /*cba0*/  HSET2.LE.AND R3, R7, R188.reuse, PT ;  /* 0x000000bc07037233 */ /* 0x100fe40003803000 */
[----:B------:R-:W-:Y:S02]  /*cbb0*/  F2FP.BF16.F32.PACK_AB R0, R27, R44 ;  /* 0x0000002c1b00723e */ /* 0x000fe400000010ff */
[----:B------:R-:W-:Y:S02]  /*cbc0*/  HSET2.LE.AND R6, R6, R188, PT ;  /* 0x000000bc06067233 */ /* 0x000fe40003803000 */
[----:B---3--:R-:W-:Y:S02]  /*cbd0*/  F2FP.BF16.F32.PACK_AB R4, R11, R16 ;  /* 0x000000100b04723e */ /* 0x008fe400000010ff */
[----:B------:R-:W-:-:S02]  /*cbe0*/  F2FP.BF16.F32.PACK_AB R2, R10, R17 ;  /* 0x000000110a02723e */ /* 0x000fc400000010ff */
[----:B------:R-:W-:Y:S01]  /*cbf0*/  LOP3.LUT R96, R5, R0, RZ, 0xc0, !PT ;  /* 0x0000000005607212 */ /* 0x000fe200078ec0ff */
[----:B------:R-:W-:Y:S01]  /*cc00*/  FFMA.FTZ R0, R211, R52, R208 ;  /* 0x00000034d3007223 */ /* 0x000fe200000100d0 */
[----:B------:R-:W-:Y:S01]  /*cc10*/  LOP3.LUT R99, R3, R4, RZ, 0xc0, !PT ;  /* 0x0000000403637212 */ /* 0x000fe200078ec0ff */
[----:B------:R-:W-:Y:S01]  /*cc20*/  FFMA.FTZ R3, R213, R51, R212 ;  /* 0x00000033d5037223 */ /* 0x000fe200000100d4 */
[----:B------:R-:W-:Y:S01]  /*cc30*/  LOP3.LUT R97, R6, R2, RZ, 0xc0, !PT ;  /* 0x0000000206617212 */ /* 0x000fe200078ec0ff */
[----:B------:R-:W-:Y:S01]  /*cc40*/  FFMA.FTZ R2, R201, R50, R251 ;  /* 0x00000032c9027223 */ /* 0x000fe200000100fb */
        /* <DEDUP_REMOVED lines=79> */
[----:B------:R-:W3:Y:S04]  /*d140*/  LDL.64 R212, [R1+0x30] ;  /* 0x0000300001d47983 */ /* 0x000ee80000100a00 */
[----:B------:R-:W4:Y:S04]  /*d150*/  LDL.64 R202, [R1+0x8] ;  /* 0x0000080001ca7983 */ /* 0x000f280000100a00 */
[----:B------:R-:W5:Y:S04]  /*d160*/  LDL R200, [R1+0x20] ;  /* 0x0000200001c87983 */ /* 0x000f680000100800 */
[----:B------:R-:W5:Y:S04]  /*d170*/  LDL R248, [R1+0x18] ;  /* 0x0000180001f87983 */ /* 0x000f680000100800 */
[----:B------:R-:W5:Y:S01]  /*d180*/  LDL R199, [R1+0x48] ;  /* 0x0000480001c77983 */ /* 0x000f620000100800 */
[----:B------:R-:W-:Y:S01]  /*d190*/  UIADD3 UR31, UR39, -0x3, URZ ;  /* 0xfffffffd271f7890 */ /* 0x000fe2000fffe03f */
[----:B------:R-:W-:-:S04]  /*d1a0*/  DEPBAR.LE SB0, 0x0 ;  /* 0x000080000000791a */ /* 0x000fc80000000000 */
[----:B------:R-:W-:-:S04]  /*d1b0*/  USHF.R.S32.HI UR4, URZ, 0x1f, UR31 ;  /* 0x0000001f3f047899 */ /* 0x000fc8000801141f */
[----:B------:R-:W-:Y:S02]  /*d1c0*/  UIMAD UR4, UR4, UR6, URZ ;  /* 0x00000006040472a4 */ /* 0x000fe4000f8e023f */
[----:B------:R-:W-:Y:S02]  /*d1d0*/  UIMAD.WIDE.U32 UR42, UR31, UR6, URZ ;  /* 0x000000061f2a72a5 */ /* 0x000fe4000f8e003f */
[----:B------:R-:W-:-:S04]  /*d1e0*/  UIMAD UR4, UR31, UR7, UR4 ;  /* 0x000000071f0472a4 */ /* 0x000fc8000f8e0204 */
[----:B------:R-:W-:Y:S01]  /*d1f0*/  UIADD3 UR4, UR43, UR4, URZ ;  /* 0x000000042b047290 */ /* 0x000fe2000fffe03f */
[----:B------:R-:W-:-:S05]  /*d200*/  IMAD.U32 R4, RZ, RZ, UR42 ;  /* 0x0000002aff047e24 */ /* 0x000fca000f8e00ff */
[----:B------:R-:W-:Y:S02]  /*d210*/  IMAD.U32 R3, RZ, RZ, UR4 ;  /* 0x00000004ff037e24 */ /* 0x000fe4000f8e00ff */
[----:B------:R-:W-:Y:S01]  /*d220*/  IMAD.U32 R5, RZ, RZ, UR43 ;  /* 0x0000002bff057e24 */ /* 0x000fe2000f8e00ff */
[----:B------:R-:W-:Y:S01]  /*d230*/  BAR.SYNC.DEFER_BLOCKING 0x0 ;  /* 0x0000000000007b1d */ /* 0x000fe20000010000 */
        /* <DEDUP_REMOVED lines=16> */
[----:B------:R-:W2:Y:S04]  /*d340*/  LDSM.16.M88.4 R12, [R221+0x6000] ;  /* 0x00600000dd0c783b */ /* 0x000ea80000000200 */
[----:B------:R-:W-:Y:S04]  /*d350*/  LDSM.16.M88.4 R24, [R221+0x6c00] ;  /* 0x006c0000dd18783b */ /* 0x000fe80000000200 */
[----:B------:R-:W-:Y:S04]  /*d360*/  LDSM.16.M88.4 R32, [R221+0x6400] ;  /* 0x00640000dd20783b */ /* 0x000fe80000000200 */
[----:B------:R-:W-:Y:S01]  /*d370*/  LDSM.16.M88.4 R28, [R221+0x6800] ;  /* 0x00680000dd1c783b */ /* 0x000fe20000000200 */
[----:B----4-:R-:W-:-:S02]  /*d380*/  IMAD.MOV.U32 R2, RZ, RZ, R202 ;  /* 0x000000ffff027224 */ /* 0x010fc400078e00ca */
[----:B------:R-:W-:Y:S01]  /*d390*/  IMAD.MOV.U32 R3, RZ, RZ, R203 ;  /* 0x000000ffff037224 */ /* 0x000fe200078e00cb */
[----:B------:R-:W-:Y:S04]  /*d3a0*/  LDSM.16.M88.4 R36, [R223+0x6c00] ;  /* 0x006c0000df24783b */ /* 0x000fe80000000200 */
[----:B-1----:R-:W1:Y:S01]  /*d3b0*/  LDSM.16.M88.4 R4, [R224+0x1000] ;  /* 0x00100000e004783b */ /* 0x002e620000000200 */
[----:B-----5:R-:W-:-:S03]  /*d3c0*/  IMAD.MOV.U32 R251, RZ, RZ, R200 ;  /* 0x000000fffffb7224 */ /* 0x020fc600078e00c8 */
[----:B------:R-:W-:Y:S04]  /*d3d0*/  LDSM.16.M88.4 R20, [R223+0x6000] ;  /* 0x00600000df14783b */ /* 0x000fe80000000200 */
[----:B------:R-:W-:Y:S04]  /*d3e0*/  LDSM.16.M88.4 R16, [R223+0x6400] ;  /* 0x00640000df10783b */ /* 0x000fe80000000200 */
[----:B------:R-:W-:Y:S01]  /*d3f0*/  LDSM.16.M88.4 R40, [R223+0x6800] ;  /* 0x00680000df28783b */ /* 0x000fe20000000200 */
[----:B------:R-:W-:-:S03]  /*d400*/  IMAD.MOV.U32 R0, RZ, RZ, R248 ;  /* 0x000000ffff007224 */ /* 0x000fc600078e00f8 */
[----:B------:R-:W-:Y:S01]  /*d410*/  LDSM.16.M88.4 R48, [R221+0x7000] ;  /* 0x00700000dd30783b */ /* 0x000fe20000000200 */
[----:B--2---:R-:W-:Y:S03]  /*d420*/  HMMA.16816.F32.BF16 R64, R8, R12, RZ ;  /* 0x0000000c0840723c */ /* 0x004fe600000418ff */
[----:B------:R-:W-:Y:S01]  /*d430*/  LDSM.16.M88.4 R44, [R221+0x7400] ;  /* 0x00740000dd2c783b */ /* 0x000fe20000000200 */
[----:B------:R-:W-:-:S03]  /*d440*/  UIADD3 UR4, UR39, -0x3, URZ ;  /* 0xfffffffd27047890 */ /* 0x000fc6000fffe03f */
[----:B------:R-:W0:Y:S01]  /*d450*/  LDGDEPBAR ;  /* 0x00000000000079af */ /* 0x000e220000000000 */
[----:B------:R-:W-:Y:S06]  /*d460*/  HMMA.16816.F32.BF16 R184, R8, R14, RZ ;  /* 0x0000000e08b8723c */ /* 0x000fec00000418ff */
[C---:B-1----:R-:W-:Y:S06]  /*d470*/  HMMA.16816.F32.BF16 R204, R4.reuse, R12, RZ ;  /* 0x0000000c04cc723c */ /* 0x042fec00000418ff */
[----:B------:R-:W-:Y:S01]  /*d480*/  HMMA.16816.F32.BF16 R200, R4, R14, RZ ;  /* 0x0000000e04c8723c */ /* 0x000fe200000418ff */
[----:B------:R-:W1:Y:S01]  /*d490*/  LDSM.16.M88.4 R12, [R225] ;  /* 0x00000000e10c783b */ /* 0x000e620000000200 */
[----:B------:R-:W-:-:S04]  /*d4a0*/  IMAD.MOV.U32 R248, RZ, RZ, R199 ;  /* 0x000000fffff87224 */ /* 0x000fc800078e00c7 */
[----:B------:R-:W-:Y:S06]  /*d4b0*/  HMMA.16816.F32.BF16 R52, R8, R24, RZ ;  /* 0x000000180834723c */ /* 0x000fec00000418ff */
[C---:B------:R-:W-:Y:S06]  /*d4c0*/  HMMA.16816.F32.BF16 R196, R4.reuse, R32, RZ ;  /* 0x0000002004c4723c */ /* 0x040fec00000418ff */
[C---:B------:R-:W-:Y:S06]  /*d4d0*/  HMMA.16816.F32.BF16 R192, R4.reuse, R28, RZ ;  /* 0x0000001c04c0723c */ /* 0x040fec00000418ff */
[C---:B------:R-:W-:Y:S06]  /*d4e0*/  HMMA.16816.F32.BF16 R188, R4.reuse, R24, RZ ;  /* 0x0000001804bc723c */ /* 0x040fec00000418ff */
[C---:B------:R-:W-:Y:S06]  /*d4f0*/  HMMA.16816.F32.BF16 R208, R4.reuse, R34, RZ ;  /* 0x0000002204d0723c */ /* 0x040fec00000418ff */
[C---:B------:R-:W-:Y:S06]  /*d500*/  HMMA.16816.F32.BF16 R216, R4.reuse, R30, RZ ;  /* 0x0000001e04d8723c */ /* 0x040fec00000418ff */
[----:B------:R-:W-:Y:S01]  /*d510*/  HMMA.16816.F32.BF16 R212, R4, R26, RZ ;  /* 0x0000001a04d4723c */ /* 0x000fe200000418ff */
[----:B------:R-:W2:Y:S05]  /*d520*/  LDSM.16.M88.4 R4, [R225+0x1000] ;  /* 0x00100000e104783b */ /* 0x000eaa0000000200 */
[C---:B------:R-:W-:Y:S06]  /*d530*/  HMMA.16816.F32.BF16 R60, R8.reuse, R32, RZ ;  /* 0x00000020083c723c */ /* 0x040fec00000418ff */
[C---:B------:R-:W-:Y:S01]  /*d540*/  HMMA.16816.F32.BF16 R180, R8.reuse, R34, RZ ;  /* 0x0000002208b4723c */ /* 0x040fe200000418ff */
[----:B------:R-:W-:Y:S05]  /*d550*/  LDSM.16.M88.4 R32, [R221+0x7800] ;  /* 0x00780000dd20783b */ /* 0x000fea0000000200 */
[C---:B------:R-:W-:Y:S06]  /*d560*/  HMMA.16816.F32.BF16 R56, R8.reuse, R28, RZ ;  /* 0x0000001c0838723c */ /* 0x040fec00000418ff */
[C---:B------:R-:W-:Y:S01]  /*d570*/  HMMA.16816.F32.BF16 R176, R8.reuse, R30, RZ ;  /* 0x0000001e08b0723c */ /* 0x040fe200000418ff */
[----:B------:R-:W-:Y:S05]  /*d580*/  LDSM.16.M88.4 R28, [R221+0x7c00] ;  /* 0x007c0000dd1c783b */ /* 0x000fea0000000200 */
[----:B------:R-:W-:Y:S01]  /*d590*/  HMMA.16816.F32.BF16 R100, R8, R26, RZ ;  /* 0x0000001a0864723c */ /* 0x000fe200000418ff */
[----:B------:R-:W3:Y:S05]  /*d5a0*/  LDSM.16.M88.4 R8, [R224+0x2000] ;  /* 0x00200000e008783b */ /* 0x000eea0000000200 */
        /* <DEDUP_REMOVED lines=8> */
[----:B------:R-:W1:Y:S01]  /*d630*/  LDSM.16.M88.4 R12, [R224+0x3000] ;  /* 0x00300000e00c783b */ /* 0x000e620000000200 */
[----:B------:R-:W-:-:S04]  /*d640*/  IMAD.MOV.U32 R179, RZ, RZ, R236 ;  /* 0x000000ffffb37224 */ /* 0x000fc800078e00ec */
[C---:B--2---:R-:W-:Y:S06]  /*d650*/  HMMA.16816.F32.BF16 R244, R4.reuse, R40, R192 ;  /* 0x0000002804f4723c */ /* 0x044fec00000418c0 */
[----:B------:R-:W-:Y:S01]  /*d660*/  HMMA.16816.F32.BF16 R184, R4, R18, R208 ;  /* 0x0000001204b8723c */ /* 0x000fe200000418d0 */
[----:B------:R-:W-:Y:S02]  /*d670*/  IMAD.MOV.U32 R40, RZ, RZ, R251 ;  /* 0x000000ffff287224 */ /* 0x000fe400078e00fb */
[----:B------:R-:W-:-:S03]  /*d680*/  IMAD.MOV.U32 R41, RZ, RZ, R248 ;  /* 0x000000ffff297224 */ /* 0x000fc600078e00f8 */
[----:B------:R-:W-:Y:S01]  /*d690*/  HMMA.16816.F32.BF16 R236, R4, R20, R204 ;  /* 0x0000001404ec723c */ /* 0x000fe200000418cc */
[----:B------:R-:W-:-:S05]  /*d6a0*/  IMAD.MOV.U32 R211, RZ, RZ, R179 ;  /* 0x000000ffffd37224 */ /* 0x000fca00078e00b3 */
        /* <DEDUP_REMOVED lines=9> */
[C---:B---3--:R-:W-:Y:S03]  /*d740*/  HMMA.16816.F32.BF16 R176, R8.reuse, R28, R24 ;  /* 0x0000001c08b0723c */ /* 0x048fe60000041818 */
[----:B------:R-:W2:Y:S03]  /*d750*/  LDSM.16.M88.4 R24, [R223+0x7000] ;  /* 0x00700000df18783b */ /* 0x000ea60000000200 */
        /* <DEDUP_REMOVED lines=11> */
[----:B------:R-:W-:Y:S01]  /*d810*/  HMMA.16816.F32.BF16 R44, R12, R46, R184 ;  /* 0x0000002e0c2c723c */ /* 0x000fe200000418b8 */
[----:B------:R-:W-:-:S05]  /*d820*/  IMAD.MOV.U32 R242, RZ, RZ, R40 ;  /* 0x000000fffff27224 */ /* 0x000fca00078e0028 */
[----:B------:R-:W-:Y:S01]  /*d830*/  HMMA.16816.F32.BF16 R100, R12, R34, R192 ;  /* 0x000000220c64723c */ /* 0x000fe200000418c0 */
[----:B------:R-:W-:-:S05]  /*d840*/  IMAD.MOV.U32 R240, RZ, RZ, R41 ;  /* 0x000000fffff07224 */ /* 0x000fca00078e0029 */
[C---:B--2---:R-:W-:Y:S06]  /*d850*/  HMMA.16816.F32.BF16 R192, R4.reuse, R24, R200 ;  /* 0x0000001804c0723c */ /* 0x044fec00000418c8 */
[C---:B------:R-:W-:Y:S06]  /*d860*/  HMMA.16816.F32.BF16 R200, R4.reuse, R16, R196 ;  /* 0x0000001004c8723c */ /* 0x040fec00000418c4 */
[----:B------:R-:W-:Y:S06]  /*d870*/  HMMA.16816.F32.BF16 R196, R4, R20, R188 ;  /* 0x0000001404c4723c */ /* 0x000fec00000418bc */
[----:B------:R-:W-:Y:S06]  /*d880*/  HMMA.16816.F32.BF16 R184, R12, R30, R204 ;  /* 0x0000001e0cb8723c */ /* 0x000fec00000418cc */
[----:B------:R-:W-:Y:S06]  /*d890*/  HMMA.16816.F32.BF16 R188, R4, R22, R60 ;  /* 0x0000001604bc723c */ /* 0x000fec000004183c */
[----:B------:R-:W-:Y:S01]  /*d8a0*/  HMMA.16816.F32.BF16 R40, R12, R32, R244 ;  /* 0x000000200c28723c */ /* 0x000fe200000418f4 */
[----:B------:R-:W-:Y:S05]  /*d8b0*/  LDSM.16.M88.4 R32, [R221+0x8000] ;  /* 0x00800000dd20783b */ /* 0x000fea0000000200 */
[C---:B------:R-:W-:Y:S06]  /*d8c0*/  HMMA.16816.F32.BF16 R204, R4.reuse, R26, R172 ;  /* 0x0000001a04cc723c */ /* 0x040fec00000418ac */
[C---:B------:R-:W-:Y:S06]  /*d8d0*/  HMMA.16816.F32.BF16 R104, R4.reuse, R18, R104 ;  /* 0x000000120468723c */ /* 0x040fec0000041868 */
[C---:B------:R-:W-:Y:S06]  /*d8e0*/  HMMA.16816.F32.BF16 R176, R4.reuse, R36, R176 ;  /* 0x0000002404b0723c */ /* 0x040fec00000418b0 */
[----:B------:R-:W-:Y:S01]  /*d8f0*/  HMMA.16816.F32.BF16 R60, R4, R38, R56 ;  /* 0x00000026043c723c */ /* 0x000fe20000041838 */
[----:B------:R-:W1:Y:S05]  /*d900*/  LDSM.16.M88.4 R4, [R224+0x4000] ;  /* 0x00400000e004783b */ /* 0x000e6a0000000200 */
[----:B------:R-:W-:Y:S01]  /*d910*/  HMMA.16816.F32.BF16 R180, R12, R28, R248 ;  /* 0x0000001c0cb4723c */ /* 0x000fe200000418f8 */
[----:B------:R-:W-:Y:S05]  /*d920*/  LDSM.16.M88.4 R12, [R225+0x4000] ;  /* 0x00400000e10c783b */ /* 0x000fea0000000200 */
[C---:B---3--:R-:W-:Y:S06]  /*d930*/  HMMA.16816.F32.BF16 R52, R8.reuse, R24, R52 ;  /* 0x000000180834723c */ /* 0x048fec0000041834 */
[----:B------:R-:W-:Y:S01]  /*d940*/  HMMA.16816.F32.BF16 R64, R8, R26, R64 ;  /* 0x0000001a0840723c */ /* 0x000fe20000041840 */
[----:B------:R-:W-:Y:S01]  /*d950*/  LDSM.16.M88.4 R24, [R223+0x8000] ;  /* 0x00800000df18783b */ /* 0x000fe20000000200 */
[----:B------:R-:W-:-:S03]  /*d960*/  IMAD.MOV.U32 R243, RZ, RZ, R211 ;  /* 0x000000fffff37224 */ /* 0x000fc600078e00d3 */
[----:B------:R-:W-:Y:S01]  /*d970*/  LDSM.16.M88.4 R28, [R221+0x8400] ;  /* 0x00840000dd1c783b */ /* 0x000fe20000000200 */
[C---:B------:R-:W-:Y:S06]  /*d980*/  HMMA.16816.F32.BF16 R48, R8.reuse, R16, R48 ;  /* 0x000000100830723c */ /* 0x040fec0000041830 */
[C---:B------:R-:W-:Y:S01]  /*d990*/  HMMA.16816.F32.BF16 R172, R8.reuse, R18, R44 ;  /* 0x0000001208ac723c */ /* 0x040fe2000004182c */
[----:B------:R-:W2:Y:S04]  /*d9a0*/  LDSM.16.M88.4 R16, [R224+0x5000] ;  /* 0x00500000e010783b */ /* 0x000ea80000000200 */
[----:B------:R-:W3:Y:S01]  /*d9b0*/  LDSM.16.M88.4 R44, [R221+0x8c00] ;  /* 0x008c0000dd2c783b */ /* 0x000ee20000000200 */
[C---:B------:R-:W-:Y:S03]  /*d9c0*/  HMMA.16816.F32.BF16 R208, R8.reuse, R20, R40 ;  /* 0x0000001408d0723c */ /* 0x040fe60000041828 */
[----:B------:R-:W4:Y:S03]  /*d9d0*/  LDSM.16.M88.4 R40, [R221+0x8800] ;  /* 0x00880000dd28783b */ /* 0x000f260000000200 */
[C---:B------:R-:W-:Y:S01]  /*d9e0*/  HMMA.16816.F32.BF16 R212, R8.reuse, R22, R100 ;  /* 0x0000001608d4723c */ /* 0x040fe20000041864 */
[----:B------:R-:W5:Y:S05]  /*d9f0*/  S2R R247, SR_TID.X ;  /* 0x0000000000f77919 */ /* 0x000f6a0000002100 */
[C---:B------:R-:W-:Y:S06]  /*da00*/  HMMA.16816.F32.BF16 R216, R8.reuse, R36, R180 ;  /* 0x0000002408d8723c */ /* 0x040fec00000418b4 */
[----:B------:R-:W-:Y:S01]  /*da10*/  HMMA.16816.F32.BF16 R236, R8, R38, R184 ;  /* 0x0000002608ec723c */ /* 0x000fe200000418b8 */
[----:B------:R-:W4:Y:S05]  /*da20*/  LDSM.16.M88.4 R8, [R225+0x5000] ;  /* 0x00500000e108783b */ /* 0x000f2a0000000200 */
[-C--:B-1----:R-:W-:Y:S06]  /*da30*/  HMMA.16816.F32.BF16 R20, R4, R32.reuse, R192 ;  /* 0x000000200414723c */ /* 0x082fec00000418c0 */
[----:B--2---:R-:W-:Y:S06]  /*da40*/  HMMA.16816.F32.BF16 R36, R16, R32, R52 ;  /* 0x000000201024723c */ /* 0x004fec0000041834 */
[----:B------:R-:W-:Y:S01]  /*da50*/  HMMA.16816.F32.BF16 R56, R4, R34, R204 ;  /* 0x000000220438723c */ /* 0x000fe200000418cc */
[----:B-----5:R-:W-:-:S05]  /*da60*/  IMAD.SHL.U32 R247, R247, 0x2, RZ ;  /* 0x00000002f7f77824 */ /* 0x020fca00078e00ff */
[----:B------:R-:W-:Y:S06]  /*da70*/  HMMA.16816.F32.BF16 R32, R16, R34, R64 ;  /* 0x000000221020723c */ /* 0x000fec0000041840 */
[----:B------:R-:W-:Y:S01]  /*da80*/  HMMA.16816.F32.BF16 R52, R12, R24, R20 ;  /* 0x000000180c34723c */ /* 0x000fe20000041814 */
[----:B------:R-:W-:Y:S01]  /*da90*/  IMAD.MOV.U32 R241, RZ, RZ, R0 ;  /* 0x000000fffff17224 */ /* 0x000fe200078e0000 */
[----:B------:R-:W-:Y:S01]  /*daa0*/  LOP3.LUT R247, R247, 0x6, RZ, 0xc0, !PT ;  /* 0x00000006f7f77812 */ /* 0x000fe200078ec0ff */
[----:B------:R-:W-:Y:S01]  /*dab0*/  IMAD.U32 R0, RZ, RZ, UR31 ;  /* 0x0000001fff007e24 */ /* 0x000fe2000f8e00ff */
[----:B------:R-:W1:Y:S02]  /*dac0*/  LDSM.16.M88.4 R20, [R223+0x8400] ;  /* 0x00840000df14783b */ /* 0x000e640000000200 */
[----:B---3--:R-:W-:Y:S01]  /*dad0*/  HMMA.16816.F32.BF16 R184, R4, R44, R176 ;  /* 0x0000002c04b8723c */ /* 0x008fe200000418b0 */
[----:B------:R-:W-:-:S05]  /*dae0*/  IMAD R0, R0, 0x40, R247 ;  /* 0x0000004000007824 */ /* 0x000fca00078e02f7 */
[C---:B------:R-:W-:Y:S06]  /*daf0*/  HMMA.16816.F32.BF16 R100, R4.reuse, R28, R200 ;  /* 0x0000001c0464723c */ /* 0x040fec00000418c8 */
[C---:B------:R-:W-:Y:S06]  /*db00*/  HMMA.16816.F32.BF16 R104, R4.reuse, R30, R104 ;  /* 0x0000001e0468723c */ /* 0x040fec0000041868 */
[C---:B----4-:R-:W-:Y:S06]  /*db10*/  HMMA.16816.F32.BF16 R180, R4.reuse, R40, R196 ;  /* 0x0000002804b4723c */ /* 0x050fec00000418c4 */
[C---:B------:R-:W-:Y:S06]  /*db20*/  HMMA.16816.F32.BF16 R188, R4.reuse, R42, R188 ;  /* 0x0000002a04bc723c */ /* 0x040fec00000418bc */
[----:B------:R-:W-:Y:S06]  /*db30*/  HMMA.16816.F32.BF16 R176, R4, R46, R60 ;  /* 0x0000002e04b0723c */ /* 0x000fec000004183c */
[----:B------:R-:W-:Y:S01]  /*db40*/  HMMA.16816.F32.BF16 R4, R8, R24, R36 ;  /* 0x000000180804723c */ /* 0x000fe20000041824 */
[----:B------:R-:W-:Y:S01]  /*db50*/  ISETP.GE.AND P3, PT, R0, R233, PT ;  /* 0x000000e90000720c */ /* 0x000fe20003f66270 */
[----:B------:R-:W-:-:S02]  /*db60*/  IMAD.MOV.U32 R250, RZ, RZ, R2 ;  /* 0x000000fffffa7224 */ /* 0x000fc400078e0002 */
[C---:B------:R-:W-:Y:S01]  /*db70*/  VIADD R2, R0.reuse, 0x1 ;  /* 0x0000000100027836 */ /* 0x040fe20000000000 */
[C---:B------:R-:W-:Y:S01]  /*db80*/  ISETP.LT.OR P3, PT, R0.reuse, R227, P3 ;  /* 0x000000e30000720c */ /* 0x040fe20001f61670 */
[----:B------:R-:W-:Y:S01]  /*db90*/  HMMA.16816.F32.BF16 R60, R16, R28, R48 ;  /* 0x0000001c103c723c */ /* 0x000fe20000041830 */
[-C--:B------:R-:W-:Y:S02]  /*dba0*/  ISETP.GE.AND P2, PT, R0, R232.reuse, PT ;  /* 0x000000e80000720c */ /* 0x080fe40003f46270 */
[----:B------:R-:W-:-:S03]  /*dbb0*/  ISETP.GE.AND P1, PT, R2, R232, PT ;  /* 0x000000e80200720c */ /* 0x000fc60003f26270 */
[----:B------:R-:W-:Y:S01]  /*dbc0*/  HMMA.16816.F32.BF16 R48, R8, R26, R32 ;  /* 0x0000001a0830723c */ /* 0x000fe20000041820 */
[----:B------:R-:W-:-:S05]  /*dbd0*/  ISETP.GE.AND P4, PT, R2, R230, PT ;  /* 0x000000e60200720c */ /* 0x000fca0003f86270 */
[----:B------:R-:W-:Y:S01]  /*dbe0*/  HMMA.16816.F32.BF16 R32, R12, R26, R56 ;  /* 0x0000001a0c20723c */ /* 0x000fe20000041838 */
[----:B------:R-:W-:-:S06]  /*dbf0*/  ISETP.LT.OR P1, PT, R2, R229, P1 ;  /* 0x000000e50200720c */ /* 0x000fcc0000f21670 */
[----:B------:R-:W-:Y:S02]  /*dc00*/  FSEL R59, R52, -INF , !P3 ;  /* 0xff800000343b7808 */ /* 0x000fe40005800000 */
[----:B------:R-:W-:Y:S02]  /*dc10*/  ISETP.GE.AND P3, PT, R0, R230, PT ;  /* 0x000000e60000720c */ /* 0x000fe40003f66270 */
[-C--:B------:R-:W-:Y:S02]  /*dc20*/  ISETP.LT.OR P4, PT, R2, R228.reuse, P4 ;  /* 0x000000e40200720c */ /* 0x080fe40002781670 */
[C---:B------:R-:W-:Y:S02]  /*dc30*/  ISETP.LT.OR P2, PT, R0.reuse, R229, P2 ;  /* 0x000000e50000720c */ /* 0x040fe40001741670 */
[----:B------:R-:W-:Y:S01]  /*dc40*/  ISETP.LT.OR P3, PT, R0, R228, P3 ;  /* 0x000000e40000720c */ /* 0x000fe20001f61670 */
[----:B------:R-:W-:Y:S01]  /*dc50*/  HMMA.16816.F32.BF16 R28, R16, R30, R172 ;  /* 0x0000001e101c723c */ /* 0x000fe200000418ac */
[----:B------:R-:W-:-:S02]  /*dc60*/  ISETP.GE.AND P6, PT, R2, R233, PT ;  /* 0x000000e90200720c */ /* 0x000fc40003fc6270 */
[-C--:B------:R-:W-:Y:S02]  /*dc70*/  ISETP.GE.AND P5, PT, R2, R231.reuse, PT ;  /* 0x000000e70200720c */ /* 0x080fe40003fa6270 */
[----:B------:R-:W-:Y:S02]  /*dc80*/  ISETP.GE.AND P0, PT, R0, R231, PT ;  /* 0x000000e70000720c */ /* 0x000fe40003f06270 */
[----:B------:R-:W-:Y:S02]  /*dc90*/  FSEL R66, R4, -INF , !P2 ;  /* 0xff80000004427808 */ /* 0x000fe40005000000 */
[----:B------:R-:W-:Y:S02]  /*dca0*/  FSEL R192, R6, -INF , !P3 ;  /* 0xff80000006c07808 */ /* 0x000fe40005800000 */
[----:B------:R-:W-:Y:S02]  /*dcb0*/  FSEL R193, R5, -INF , !P1 ;  /* 0xff80000005c17808 */ /* 0x000fe40004800000 */
[----:B------:R-:W-:-:S02]  /*dcc0*/  FSEL R172, R7, -INF , !P4 ;  /* 0xff80000007ac7808 */ /* 0x000fc40006000000 */
[----:B------:R-:W2:Y:S01]  /*dcd0*/  LDSM.16.M88.4 R4, [R223+0x8800] ;  /* 0x00880000df04783b */ /* 0x000ea20000000200 */
[C---:B------:R-:W-:Y:S02]  /*dce0*/  ISETP.LT.OR P6, PT, R2.reuse, R227, P6 ;  /* 0x000000e30200720c */ /* 0x040fe400037c1670 */
[-C--:B------:R-:W-:Y:S01]  /*dcf0*/  ISETP.LT.OR P5, PT, R2, R226.reuse, P5 ;  /* 0x000000e20200720c */ /* 0x080fe20002fa1670 */
[C---:B------:R-:W-:Y:S01]  /*dd00*/  VIADD R2, R0.reuse, 0x8 ;  /* 0x0000000800027836 */ /* 0x040fe20000000000 */
[----:B------:R-:W-:-:S04]  /*dd10*/  ISETP.LT.OR P0, PT, R0, R226, P0 ;  /* 0x000000e20000720c */ /* 0x000fc80000701670 */
[----:B------:R-:W-:Y:S02]  /*dd20*/  FSEL R64, R54, -INF , !P0 ;  /* 0xff80000036407808 */ /* 0x000fe40004000000 */
[----:B------:R-:W-:Y:S01]  /*dd30*/  ISETP.GE.AND P0, PT, R2, R233, PT ;  /* 0x000000e90200720c */ /* 0x000fe20003f06270 */
[----:B------:R-:W-:Y:S02]  /*dd40*/  IMAD.MOV.U32 R251, RZ, RZ, R3 ;  /* 0x000000fffffb7224 */ /* 0x000fe400078e0003 */
[----:B------:R-:W-:Y:S01]  /*dd50*/  VIADD R3, R0, 0x9 ;  /* 0x0000000900037836 */ /* 0x000fe20000000000 */
[C---:B------:R-:W-:Y:S01]  /*dd60*/  ISETP.LT.OR P0, PT, R2.reuse, R227, P0 ;  /* 0x000000e30200720c */ /* 0x040fe20000701670 */
[----:B-1----:R-:W-:Y:S01]  /*dd70*/  HMMA.16816.F32.BF16 R36, R12, R20, R100 ;  /* 0x000000140c24723c */ /* 0x002fe20000041864 */
[----:B------:R-:W-:Y:S02]  /*dd80*/  ISETP.GE.AND P3, PT, R2, R232, PT ;  /* 0x000000e80200720c */ /* 0x000fe40003f66270 */
[----:B------:R-:W-:-:S02]  /*dd90*/  FSEL R58, R32, -INF , !P0 ;  /* 0xff800000203a7808 */ /* 0x000fc40004000000 */
[C---:B------:R-:W-:Y:S02]  /*dda0*/  ISETP.GE.AND P1, PT, R2.reuse, R230, PT ;  /* 0x000000e60200720c */ /* 0x040fe40003f26270 */
[C---:B------:R-:W-:Y:S02]  /*ddb0*/  ISETP.GE.AND P4, PT, R3.reuse, R232, PT ;  /* 0x000000e80300720c */ /* 0x040fe40003f86270 */
[----:B------:R-:W-:Y:S01]  /*ddc0*/  ISETP.GE.AND P0, PT, R3, R230, PT ;  /* 0x000000e60300720c */ /* 0x000fe20003f06270 */
[----:B------:R-:W-:Y:S01]  /*ddd0*/  HMMA.16816.F32.BF16 R24, R8, R20, R60 ;  /* 0x000000140818723c */ /* 0x000fe2000004183c */
[C---:B------:R-:W-:Y:S02]  /*dde0*/  ISETP.LT.OR P3, PT, R2.reuse, R229, P3 ;  /* 0x000000e50200720c */ /* 0x040fe40001f61670 */
[----:B------:R-:W-:Y:S02]  /*ddf0*/  ISETP.LT.OR P1, PT, R2, R228, P1 ;  /* 0x000000e40200720c */ /* 0x000fe40000f21670 */
[----:B------:R-:W-:-:S02]  /*de00*/  FSEL R57, R53, -INF , !P6 ;  /* 0xff80000035397808 */ /* 0x000fc40007000000 */
[----:B------:R-:W-:Y:S02]  /*de10*/  FSEL R65, R55, -INF , !P5 ;  /* 0xff80000037417808 */ /* 0x000fe40006800000 */
[C---:B------:R-:W-:Y:S02]  /*de20*/  ISETP.LT.OR P4, PT, R3.reuse, R229, P4 ;  /* 0x000000e50300720c */ /* 0x040fe40002781670 */
[C---:B------:R-:W-:Y:S02]  /*de30*/  ISETP.LT.OR P0, PT, R3.reuse, R228, P0 ;  /* 0x000000e40300720c */ /* 0x040fe40000701670 */
[----:B------:R-:W-:Y:S02]  /*de40*/  ISETP.GE.AND P2, PT, R2, R231, PT ;  /* 0x000000e70200720c */ /* 0x000fe40003f46270 */
[C---:B------:R-:W-:Y:S02]  /*de50*/  ISETP.GE.AND P6, PT, R3.reuse, R233, PT ;  /* 0x000000e90300720c */ /* 0x040fe40003fc6270 */
[----:B------:R-:W-:Y:S01]  /*de60*/  ISETP.GE.AND P5, PT, R3, R231, PT ;  /* 0x000000e70300720c */ /* 0x000fe20003fa6270 */
[----:B------:R-:W-:Y:S01]  /*de70*/  HMMA.16816.F32.BF16 R52, R16, R40, R208 ;  /* 0x000000281034723c */ /* 0x000fe200000418d0 */
[----:B------:R-:W-:-:S02]  /*de80*/  FSEL R62, R48, -INF , !P3 ;  /* 0xff800000303e7808 */ /* 0x000fc40005800000 */
[----:B------:R-:W-:Y:S02]  /*de90*/  FSEL R100, R50, -INF , !P1 ;  /* 0xff80000032647808 */ /* 0x000fe40004800000 */
[----:B------:R-:W-:Y:S02]  /*dea0*/  FSEL R63, R49, -INF , !P4 ;  /* 0xff800000313f7808 */ /* 0x000fe40006000000 */
[----:B------:R-:W-:Y:S02]  /*deb0*/  FSEL R67, R51, -INF , !P0 ;  /* 0xff80000033437808 */ /* 0x000fe40004000000 */
[-C--:B------:R-:W-:Y:S01]  /*dec0*/  ISETP.LT.OR P2, PT, R2, R226.reuse, P2 ;  /* 0x000000e20200720c */ /* 0x080fe20001741670 */
[----:B------:R-:W-:Y:S01]  /*ded0*/  HMMA.16816.F32.BF16 R48, R12, R22, R104 ;  /* 0x000000160c30723c */ /* 0x000fe20000041868 */
[C---:B------:R-:W-:Y:S01]  /*dee0*/  ISETP.LT.OR P6, PT, R3.reuse, R227, P6 ;  /* 0x000000e30300720c */ /* 0x040fe200037c1670 */
[C---:B------:R-:W-:Y:S01]  /*def0*/  VIADD R2, R0.reuse, 0x10 ;  /* 0x0000001000027836 */ /* 0x040fe20000000000 */
[----:B------:R-:W-:Y:S01]  /*df00*/  ISETP.LT.OR P5, PT, R3, R226, P5 ;  /* 0x000000e20300720c */ /* 0x000fe20002fa1670 */
[----:B------:R-:W-:Y:S01]  /*df10*/  VIADD R3, R0, 0x11 ;  /* 0x0000001100037836 */ /* 0x000fe20000000000 */
[----:B------:R-:W-:-:S02]  /*df20*/  FSEL R61, R34, -INF , !P2 ;  /* 0xff800000223d7808 */ /* 0x000fc40005000000 */
[----:B------:R-:W-:Y:S02]  /*df30*/  FSEL R56, R33, -INF , !P6 ;  /* 0xff80000021387808 */ /* 0x000fe40007000000 */
[C---:B------:R-:W-:Y:S02]  /*df40*/  ISETP.GE.AND P2, PT, R2.reuse, R233, PT ;  /* 0x000000e90200720c */ /* 0x040fe40003f46270 */
[C---:B------:R-:W-:Y:S02]  /*df50*/  ISETP.GE.AND P3, PT, R2.reuse, R231, PT ;  /* 0x000000e70200720c */ /* 0x040fe40003f66270 */
[C---:B------:R-:W-:Y:S02]  /*df60*/  ISETP.GE.AND P1, PT, R2.reuse, R232, PT ;  /* 0x000000e80200720c */ /* 0x040fe40003f26270 */
[----:B------:R-:W-:Y:S02]  /*df70*/  ISETP.GE.AND P4, PT, R2, R230, PT ;  /* 0x000000e60200720c */ /* 0x000fe40003f86270 */
[----:B------:R-:W-:-:S02]  /*df80*/  ISETP.GE.AND P0, PT, R3, R233, PT ;  /* 0x000000e90300720c */ /* 0x000fc40003f06270 */
[C---:B------:R-:W-:Y:S01]  /*df90*/  ISETP.GE.AND P6, PT, R3.reuse, R231, PT ;  /* 0x000000e70300720c */ /* 0x040fe20003fc6270 */
[----:B------:R-:W-:Y:S01]  /*dfa0*/  HMMA.16816.F32.BF16 R28, R8, R22, R28 ;  /* 0x00000016081c723c */ /* 0x000fe2000004181c */
[C---:B------:R-:W-:Y:S01]  /*dfb0*/  ISETP.LT.OR P2, PT, R2.reuse, R227, P2 ;  /* 0x000000e30200720c */ /* 0x040fe20001741670 */
[----:B------:R-:W1:Y:S01]  /*dfc0*/  LDSM.16.M88.4 R20, [R223+0x8c00] ;  /* 0x008c0000df14783b */ /* 0x000e620000000200 */
[C---:B------:R-:W-:Y:S01]  /*dfd0*/  ISETP.LT.OR P3, PT, R2.reuse, R226, P3 ;  /* 0x000000e20200720c */ /* 0x040fe20001f61670 */
[----:B------:R-:W-:Y:S01]  /*dfe0*/  IMAD.MOV.U32 R246, RZ, RZ, R243 ;  /* 0x000000fffff67224 */ /* 0x000fe200078e00f3 */
[C---:B------:R-:W-:Y:S01]  /*dff0*/  ISETP.LT.OR P1, PT, R2.reuse, R229, P1 ;  /* 0x000000e50200720c */ /* 0x040fe20000f21670 */
[----:B------:R-:W-:Y:S01]  /*e000*/  HMMA.16816.F32.BF16 R40, R16, R42, R212 ;  /* 0x0000002a1028723c */ /* 0x000fe200000418d4 */
[----:B------:R-:W-:Y:S01]  /*e010*/  ISETP.LT.OR P4, PT, R2, R228, P4 ;  /* 0x000000e40200720c */ /* 0x000fe20002781670 */
[----:B------:R-:W-:Y:S01]  /*e020*/  VIADD R2, R0, 0x18 ;  /* 0x0000001800027836 */ /* 0x000fe20000000000 */
[C---:B------:R-:W-:Y:S01]  /*e030*/  ISETP.LT.OR P0, PT, R3.reuse, R227, P0 ;  /* 0x000000e30300720c */ /* 0x040fe20000701670 */
[----:B------:R-:W-:Y:S01]  /*e040*/  IMAD.MOV.U32 R247, RZ, RZ, R242 ;  /* 0x000000fffff77224 */ /* 0x000fe200078e00f2 */
[----:B------:R-:W-:Y:S01]  /*e050*/  ISETP.LT.OR P6, PT, R3, R226, P6 ;  /* 0x000000e20300720c */ /* 0x000fe200037c1670 */
[----:B------:R-:W-:Y:S01]  /*e060*/  IMAD.MOV.U32 R202, RZ, RZ, R240 ;  /* 0x000000ffffca7224 */ /* 0x000fe200078e00f0 */
[----:B------:R-:W-:Y:S01]  /*e070*/  FSEL R60, R35, -INF , !P5 ;  /* 0xff800000233c7808 */ /* 0x000fe20006800000 */
[----:B------:R-:W-:Y:S01]  /*e080*/  UISETP.GT.AND UP0, UPT, UR4, UR24, UPT ;  /* 0x000000180400728c */ /* 0x000fe2000bf04270 */
[----:B------:R-:W-:Y:S01]  /*e090*/  FSEL R205, R36, -INF , !P2 ;  /* 0xff80000024cd7808 */ /* 0x000fe20005000000 */
[----:B------:R-:W-:Y:S01]  /*e0a0*/  USHF.L.U32 UR6, UR31, 0x1, URZ ;  /* 0x000000011f067899 */ /* 0x000fe2000800063f */
[----:B------:R-:W-:Y:S01]  /*e0b0*/  FSEL R207, R38, -INF , !P3 ;  /* 0xff80000026cf7808 */ /* 0x000fe20005800000 */
[----:B------:R-:W-:-:S04]  /*e0c0*/  DEPBAR.LE SB0, 0x0 ;  /* 0x000080000000791a */ /* 0x000fc80000000000 */
[----:B------:R-:W-:Y:S02]  /*e0d0*/  FSEL R204, R37, -INF , !P0 ;  /* 0xff80000025cc7808 */ /* 0x000fe40004000000 */
[----:B------:R-:W-:Y:S02]  /*e0e0*/  FSEL R206, R39, -INF , !P6 ;  /* 0xff80000027ce7808 */ /* 0x000fe40007000000 */
[C---:B------:R-:W-:Y:S01]  /*e0f0*/  ISETP.GE.AND P5, PT, R3.reuse, R232, PT ;  /* 0x000000e80300720c */ /* 0x040fe20003fa6270 */
[----:B--2---:R-:W-:Y:S01]  /*e100*/  HMMA.16816.F32.BF16 R36, R12, R4, R180 ;  /* 0x000000040c24723c */ /* 0x004fe200000418b4 */
[C---:B------:R-:W-:Y:S02]  /*e110*/  ISETP.GE.AND P2, PT, R3.reuse, R230, PT ;  /* 0x000000e60300720c */ /* 0x040fe40003f46270 */
[----:B------:R-:W-:Y:S02]  /*e120*/  ISETP.GE.AND P3, PT, R2, R233, PT ;  /* 0x000000e90200720c */ /* 0x000fe40003f66270 */
[----:B------:R-:W-:-:S02]  /*e130*/  ISETP.LT.OR P5, PT, R3, R229, P5 ;  /* 0x000000e50300720c */ /* 0x000fc40002fa1670 */
[----:B------:R-:W-:Y:S01]  /*e140*/  ISETP.LT.OR P2, PT, R3, R228, P2 ;  /* 0x000000e40300720c */ /* 0x000fe20001741670 */
[----:B------:R-:W-:Y:S01]  /*e150*/  VIADD R3, R0, 0x19 ;  /* 0x0000001900037836 */ /* 0x000fe20000000000 */
[----:B------:R-:W-:Y:S02]  /*e160*/  FSEL R195, R24, -INF , !P1 ;  /* 0xff80000018c37808 */ /* 0x000fe40004800000 */
[----:B------:R-:W-:Y:S02]  /*e170*/  FSEL R196, R26, -INF , !P4 ;  /* 0xff8000001ac47808 */ /* 0x000fe40006000000 */
[C---:B------:R-:W-:Y:S02]  /*e180*/  ISETP.LT.OR P3, PT, R2.reuse, R227, P3 ;  /* 0x000000e30200720c */ /* 0x040fe40001f61670 */
[C---:B------:R-:W-:Y:S02]  /*e190*/  ISETP.GE.AND P1, PT, R2.reuse, R231, PT ;  /* 0x000000e70200720c */ /* 0x040fe40003f26270 */
[----:B------:R-:W-:-:S02]  /*e1a0*/  ISETP.GE.AND P4, PT, R2, R232, PT ;  /* 0x000000e80200720c */ /* 0x000fc40003f86270 */
[----:B------:R-:W-:Y:S01]  /*e1b0*/  ISETP.GE.AND P0, PT, R2, R230, PT ;  /* 0x000000e60200720c */ /* 0x000fe20003f06270 */
[----:B------:R-:W-:Y:S01]  /*e1c0*/  HMMA.16816.F32.BF16 R32, R8, R4, R52 ;  /* 0x000000040820723c */ /* 0x000fe20000041834 */
[----:B------:R-:W-:Y:S02]  /*e1d0*/  FSEL R197, R27, -INF , !P2 ;  /* 0xff8000001bc57808 */ /* 0x000fe40005000000 */
[----:B------:R-:W-:Y:S02]  /*e1e0*/  FSEL R199, R48, -INF , !P3 ;  /* 0xff80000030c77808 */ /* 0x000fe40005800000 */
[C---:B------:R-:W-:Y:S02]  /*e1f0*/  ISETP.LT.OR P1, PT, R2.reuse, R226, P1 ;  /* 0x000000e20200720c */ /* 0x040fe40000f21670 */
[C---:B------:R-:W-:Y:S02]  /*e200*/  ISETP.LT.OR P4, PT, R2.reuse, R229, P4 ;  /* 0x000000e50200720c */ /* 0x040fe40002781670 */
[----:B------:R-:W-:Y:S01]  /*e210*/  ISETP.LT.OR P0, PT, R2, R228, P0 ;  /* 0x000000e40200720c */ /* 0x000fe20000701670 */
[----:B------:R-:W-:Y:S01]  /*e220*/  VIADD R2, R0, 0x20 ;  /* 0x0000002000027836 */ /* 0x000fe20000000000 */
[----:B------:R-:W-:-:S02]  /*e230*/  ISETP.GE.AND P2, PT, R3, R232, PT ;  /* 0x000000e80300720c */ /* 0x000fc40003f46270 */
[----:B------:R-:W-:Y:S02]  /*e240*/  ISETP.GE.AND P3, PT, R3, R230, PT ;  /* 0x000000e60300720c */ /* 0x000fe40003f66270 */
[----:B------:R-:W-:Y:S02]  /*e250*/  FSEL R194, R25, -INF , !P5 ;  /* 0xff80000019c27808 */ /* 0x000fe40006800000 */
[C---:B------:R-:W-:Y:S01]  /*e260*/  ISETP.LT.OR P2, PT, R3.reuse, R229, P2 ;  /* 0x000000e50300720c */ /* 0x040fe20001741670 */
[----:B------:R-:W-:Y:S01]  /*e270*/  HMMA.16816.F32.BF16 R24, R16, R44, R216 ;  /* 0x0000002c1018723c */ /* 0x000fe200000418d8 */
[C---:B------:R-:W-:Y:S02]  /*e280*/  ISETP.LT.OR P3, PT, R3.reuse, R228, P3 ;  /* 0x000000e40300720c */ /* 0x040fe40001f61670 */
[C---:B------:R-:W-:Y:S02]  /*e290*/  ISETP.GE.AND P6, PT, R3.reuse, R233, PT ;  /* 0x000000e90300720c */ /* 0x040fe40003fc6270 */
[----:B------:R-:W-:-:S02]  /*e2a0*/  ISETP.GE.AND P5, PT, R3, R231, PT ;  /* 0x000000e70300720c */ /* 0x000fc40003fa6270 */
[----:B------:R-:W-:Y:S02]  /*e2b0*/  FSEL R198, R50, -INF , !P1 ;  /* 0xff80000032c67808 */ /* 0x000fe40004800000 */
[----:B------:R-:W-:Y:S01]  /*e2c0*/  ISETP.GE.AND P1, PT, R2, R233, PT ;  /* 0x000000e90200720c */ /* 0x000fe20003f26270 */
[----:B------:R-:W-:Y:S01]  /*e2d0*/  HMMA.16816.F32.BF16 R40, R8, R6, R40 ;  /* 0x000000060828723c */ /* 0x000fe20000041828 */
[----:B------:R-:W-:Y:S02]  /*e2e0*/  FSEL R106, R28, -INF , !P4 ;  /* 0xff8000001c6a7808 */ /* 0x000fe40006000000 */
[----:B------:R-:W-:Y:S02]  /*e2f0*/  FSEL R180, R30, -INF , !P0 ;  /* 0xff8000001eb47808 */ /* 0x000fe40004000000 */
[----:B------:R-:W-:Y:S02]  /*e300*/  FSEL R105, R29, -INF , !P2 ;  /* 0xff8000001d697808 */ /* 0x000fe40005000000 */
[----:B------:R-:W-:-:S02]  /*e310*/  FSEL R107, R31, -INF , !P3 ;  /* 0xff8000001f6b7808 */ /* 0x000fc40005800000 */
[CC--:B------:R-:W-:Y:S01]  /*e320*/  ISETP.LT.OR P6, PT, R3.reuse, R227.reuse, P6 ;  /* 0x000000e30300720c */ /* 0x0c0fe200037c1670 */
[----:B------:R-:W-:Y:S01]  /*e330*/  HMMA.16816.F32.BF16 R28, R12, R6, R188 ;  /* 0x000000060c1c723c */ /* 0x000fe200000418bc */
[----:B------:R-:W-:Y:S01]  /*e340*/  ISETP.LT.OR P5, PT, R3, R226, P5 ;  /* 0x000000e20300720c */ /* 0x000fe20002fa1670 */
[----:B------:R-:W-:Y:S01]  /*e350*/  VIADD R3, R0, 0x21 ;  /* 0x0000002100037836 */ /* 0x000fe20000000000 */
[C---:B------:R-:W-:Y:S02]  /*e360*/  ISETP.LT.OR P1, PT, R2.reuse, R227, P1 ;  /* 0x000000e30200720c */ /* 0x040fe40000f21670 */
[C---:B------:R-:W-:Y:S02]  /*e370*/  ISETP.GE.AND P4, PT, R2.reuse, R231, PT ;  /* 0x000000e70200720c */ /* 0x040fe40003f86270 */
[C---:B------:R-:W-:Y:S02]  /*e380*/  ISETP.GE.AND P0, PT, R2.reuse, R232, PT ;  /* 0x000000e80200720c */ /* 0x040fe40003f06270 */
[----:B------:R-:W-:-:S02]  /*e390*/  ISETP.GE.AND P2, PT, R2, R230, PT ;  /* 0x000000e60200720c */ /* 0x000fc40003f46270 */
        /* <DEDUP_REMOVED lines=24> */
[----:B------:R-:W-:Y:S02]  /*e520*/  FSEL R208, R33, -INF , !P3 ;  /* 0xff80000021d07808 */ /* 0x000fe40005800000 */
[----:B------:R-:W-:Y:S01]  /*e530*/  ISETP.GE.AND P3, PT, R3, R233, PT ;  /* 0x000000e90300720c */ /* 0x000fe20003f66270 */
[----:B-1----:R-:W-:Y:S01]  /*e540*/  HMMA.16816.F32.BF16 R4, R12, R20, R184 ;  /* 0x000000140c04723c */ /* 0x002fe200000418b8 */
[----:B------:R-:W-:-:S02]  /*e550*/  ISETP.LT.OR P4, PT, R2, R227, P4 ;  /* 0x000000e30200720c */ /* 0x000fc40002781670 */
[C---:B------:R-:W-:Y:S02]  /*e560*/  ISETP.LT.OR P0, PT, R2.reuse, R226, P0 ;  /* 0x000000e20200720c */ /* 0x040fe40000701670 */
[C---:B------:R-:W-:Y:S01]  /*e570*/  ISETP.LT.OR P2, PT, R2.reuse, R229, P2 ;  /* 0x000000e50200720c */ /* 0x040fe20001741670 */
[----:B------:R-:W-:Y:S01]  /*e580*/  HMMA.16816.F32.BF16 R24, R8, R20, R24 ;  /* 0x000000140818723c */ /* 0x000fe20000041818 */
[----:B------:R-:W-:Y:S01]  /*e590*/  ISETP.LT.OR P6, PT, R2, R228, P6 ;  /* 0x000000e40200720c */ /* 0x000fe200037c1670 */
[----:B------:R-:W-:Y:S01]  /*e5a0*/  VIADD R2, R0, 0x30 ;  /* 0x0000003000027836 */ /* 0x000fe20000000000 */
[----:B------:R-:W-:Y:S02]  /*e5b0*/  ISETP.LT.OR P3, PT, R3, R227, P3 ;  /* 0x000000e30300720c */ /* 0x000fe40001f61670 */
        /* <DEDUP_REMOVED lines=9> */
[----:B------:R-:W-:Y:S01]  /*e650*/  ISETP.GE.AND P5, PT, R3, R231, PT ;  /* 0x000000e70300720c */ /* 0x000fe20003fa6270 */
[----:B------:R-:W-:Y:S01]  /*e660*/  HMMA.16816.F32.BF16 R12, R12, R22, R176 ;  /* 0x000000160c0c723c */ /* 0x000fe200000418b0 */
[----:B------:R-:W-:Y:S02]  /*e670*/  FSEL R211, R35, -INF , !P1 ;  /* 0xff80000023d37808 */ /* 0x000fe40004800000 */
[C---:B------:R-:W-:Y:S02]  /*e680*/  ISETP.LT.OR P0, PT, R2.reuse, R227, P0 ;  /* 0x000000e30200720c */ /* 0x040fe40000701670 */
[C---:B------:R-:W-:Y:S02]  /*e690*/  ISETP.LT.OR P2, PT, R2.reuse, R226, P2 ;  /* 0x000000e20200720c */ /* 0x040fe40001741670 */
[----:B------:R-:W-:-:S02]  /*e6a0*/  ISETP.LT.OR P6, PT, R2, R229, P6 ;  /* 0x000000e50200720c */ /* 0x000fc400037c1670 */
[----:B------:R-:W-:Y:S01]  /*e6b0*/  ISETP.LT.OR P3, PT, R2, R228, P3 ;  /* 0x000000e40200720c */ /* 0x000fe20001f61670 */
[----:B------:R-:W-:Y:S01]  /*e6c0*/  VIADD R2, R0, 0x31 ;  /* 0x0000003100027836 */ /* 0x000fe20000000000 */
[----:B------:R-:W-:Y:S01]  /*e6d0*/  BAR.SYNC.DEFER_BLOCKING 0x0 ;  /* 0x0000000000007b1d */ /* 0x000fe20000010000 */
[C---:B------:R-:W-:Y:S01]  /*e6e0*/  ISETP.GE.AND P1, PT, R3.reuse, R232, PT ;  /* 0x000000e80300720c */ /* 0x040fe20003f26270 */
[----:B------:R-:W-:Y:S01]  /*e6f0*/  IMAD.MOV.U32 R203, RZ, RZ, R246 ;  /* 0x000000ffffcb7224 */ /* 0x000fe200078e00f6 */
[C---:B------:R-:W-:Y:S01]  /*e700*/  ISETP.LT.OR P5, PT, R3.reuse, R226, P5 ;  /* 0x000000e20300720c */ /* 0x040fe20002fa1670 */
[----:B------:R-:W-:Y:S01]  /*e710*/  IMAD.MOV.U32 R246, RZ, RZ, R241 ;  /* 0x000000fffff67224 */ /* 0x000fe200078e00f1 */
[----:B------:R-:W-:Y:S02]  /*e720*/  FSEL R241, R28, -INF , !P4 ;  /* 0xff8000001cf17808 */ /* 0x000fe40006000000 */
[C---:B------:R-:W-:Y:S02]  /*e730*/  ISETP.GE.AND P4, PT, R3.reuse, R230, PT ;  /* 0x000000e60300720c */ /* 0x040fe40003f86270 */
[----:B------:R-:W-:-:S02]  /*e740*/  ISETP.LT.OR P1, PT, R3, R229, P1 ;  /* 0x000000e50300720c */ /* 0x000fc40000f21670 */
[----:B------:R-:W-:Y:S02]  /*e750*/  FSEL R218, R31, -INF , !P5 ;  /* 0xff8000001fda7808 */ /* 0x000fe40006800000 */
[----:B------:R-:W-:Y:S02]  /*e760*/  ISETP.GE.AND P5, PT, R2, R233, PT ;  /* 0x000000e90200720c */ /* 0x000fe40003fa6270 */
[----:B------:R-:W-:Y:S01]  /*e770*/  ISETP.LT.OR P4, PT, R3, R228, P4 ;  /* 0x000000e40300720c */ /* 0x000fe20002781670 */
[----:B------:R-:W-:Y:S01]  /*e780*/  VIADD R3, R0, 0x38 ;  /* 0x0000003800037836 */ /* 0x000fe20000000000 */
[----:B------:R-:W-:Y:S02]  /*e790*/  FSEL R186, R41, -INF , !P1 ;  /* 0xff80000029ba7808 */ /* 0x000fe40004800000 */
[C---:B------:R-:W-:Y:S02]  /*e7a0*/  ISETP.GE.AND P1, PT, R2.reuse, R231, PT ;  /* 0x000000e70200720c */ /* 0x040fe40003f26270 */
[C---:B------:R-:W-:Y:S01]  /*e7b0*/  ISETP.LT.OR P5, PT, R2.reuse, R227, P5 ;  /* 0x000000e30200720c */ /* 0x040fe20002fa1670 */
[----:B------:R-:W-:Y:S01]  /*e7c0*/  HMMA.16816.F32.BF16 R16, R16, R46, R236 ;  /* 0x0000002e1010723c */ /* 0x000fe200000418ec */
[----:B------:R-:W-:Y:S01]  /*e7d0*/  ISETP.LT.OR P1, PT, R2, R226, P1 ;  /* 0x000000e20200720c */ /* 0x000fe20000f21670 */
[----:B------:R-:W-:Y:S01]  /*e7e0*/  IMAD.MOV.U32 R34, RZ, RZ, R250 ;  /* 0x000000ffff227224 */ /* 0x000fe200078e00fa */
[----:B------:R-:W-:Y:S01]  /*e7f0*/  FSEL R249, R5, -INF , !P5 ;  /* 0xff80000005f97808 */ /* 0x000fe20006800000 */
[----:B------:R-:W-:Y:S01]  /*e800*/  IMAD.MOV.U32 R250, RZ, RZ, R247 ;  /* 0x000000fffffa7224 */ /* 0x000fe200078e00f7 */
[----:B------:R-:W-:-:S02]  /*e810*/  ISETP.GE.AND P5, PT, R3, R231, PT ;  /* 0x000000e70300720c */ /* 0x000fc40003fa6270 */
[----:B------:R-:W-:Y:S02]  /*e820*/  FSEL R239, R24, -INF , !P6 ;  /* 0xff80000018ef7808 */ /* 0x000fe40007000000 */
[----:B------:R-:W-:Y:S02]  /*e830*/  ISETP.GE.AND P6, PT, R3, R233, PT ;  /* 0x000000e90300720c */ /* 0x000fe40003fc6270 */
[----:B------:R-:W-:Y:S01]  /*e840*/  FSEL R247, R4, -INF , !P0 ;  /* 0xff80000004f77808 */ /* 0x000fe20004000000 */
[----:B------:R-:W-:Y:S01]  /*e850*/  VIADD R0, R0, 0x39 ;  /* 0x0000003900007836 */ /* 0x000fe20000000000 */
[----:B------:R-:W-:Y:S02]  /*e860*/  ISETP.GE.AND P0, PT, R2, R232, PT ;  /* 0x000000e80200720c */ /* 0x000fe40003f06270 */
[----:B------:R-:W-:Y:S02]  /*e870*/  FSEL R32, R7, -INF , !P1 ;  /* 0xff80000007207808 */ /* 0x000fe40004800000 */
[----:B------:R-:W-:-:S02]  /*e880*/  ISETP.LT.OR P1, PT, R3, R227, P6 ;  /* 0x000000e30300720c */ /* 0x000fc40003721670 */
[C---:B------:R-:W-:Y:S02]  /*e890*/  ISETP.LT.OR P5, PT, R3.reuse, R226, P5 ;  /* 0x000000e20300720c */ /* 0x040fe40002fa1670 */
[----:B------:R-:W-:Y:S01]  /*e8a0*/  ISETP.LT.OR P0, PT, R2, R229, P0 ;  /* 0x000000e50200720c */ /* 0x000fe20000701670 */
[----:B------:R-:W-:Y:S01]  /*e8b0*/  IMAD.WIDE.U32 R174, R246, -0x326172a9, RZ ;  /* 0xcd9e8d57f6ae7825 */ /* 0x000fe200078e00ff */
[----:B------:R-:W-:Y:S02]  /*e8c0*/  FSEL R248, R12, -INF , !P1 ;  /* 0xff8000000cf87808 */ /* 0x000fe40004800000 */
[----:B------:R-:W-:Y:S01]  /*e8d0*/  FSEL R33, R14, -INF , !P5 ;  /* 0xff8000000e217808 */ /* 0x000fe20006800000 */
[----:B------:R-:W-:Y:S01]  /*e8e0*/  IMAD.WIDE.U32 R176, R202, -0x326172a9, RZ ;  /* 0xcd9e8d57cab07825 */ /* 0x000fe200078e00ff */
[C---:B------:R-:W-:Y:S02]  /*e8f0*/  ISETP.GE.AND P6, PT, R3.reuse, R232, PT ;  /* 0x000000e80300720c */ /* 0x040fe40003fc6270 */
[----:B------:R-:W-:Y:S01]  /*e900*/  ISETP.GE.AND P1, PT, R3, R230, PT ;  /* 0x000000e60300720c */ /* 0x000fe20003f26270 */
[----:B------:R-:W-:Y:S01]  /*e910*/  IMAD.MOV.U32 R35, RZ, RZ, R251 ;  /* 0x000000ffff237224 */ /* 0x000fe200078e00fb */
[----:B------:R-:W-:-:S02]  /*e920*/  ISETP.GE.AND P5, PT, R0, R233, PT ;  /* 0x000000e90000720c */ /* 0x000fc40003fa6270 */
[----:B------:R-:W-:Y:S02]  /*e930*/  FSEL R251, R6, -INF , !P2 ;  /* 0xff80000006fb7808 */ /* 0x000fe40005000000 */
[----:B------:R-:W-:Y:S02]  /*e940*/  FSEL R238, R25, -INF , !P0 ;  /* 0xff80000019ee7808 */ /* 0x000fe40004000000 */
[----:B------:R-:W-:Y:S02]  /*e950*/  ISETP.GE.AND P2, PT, R2, R230, PT ;  /* 0x000000e60200720c */ /* 0x000fe40003f46270 */
[----:B------:R-:W-:Y:S02]  /*e960*/  PLOP3.LUT P0, PT, PT, PT, UP0, 0x80, 0x0 ;  /* 0x000000000000781c */ /* 0x000fe40003f0f008 */
[C---:B------:R-:W-:Y:S02]  /*e970*/  ISETP.LT.OR P6, PT, R3.reuse, R229, P6 ;  /* 0x000000e50300720c */ /* 0x040fe400037c1670 */
[----:B------:R-:W-:-:S02]  /*e980*/  ISETP.LT.OR P1, PT, R3, R228, P1 ;  /* 0x000000e40300720c */ /* 0x000fc40000f21670 */
[----:B------:R-:W-:Y:S02]  /*e990*/  ISETP.LT.OR P5, PT, R0, R227, P5 ;  /* 0x000000e30000720c */ /* 0x000fe40002fa1670 */
[-C--:B------:R-:W-:Y:S02]  /*e9a0*/  LOP3.LUT R3, R175, R250.reuse, RZ, 0x3c, !PT ;  /* 0x000000faaf037212 */ /* 0x080fe400078e3cff */
[----:B------:R-:W-:Y:S02]  /*e9b0*/  LOP3.LUT R4, R177, R250, RZ, 0x3c, !PT ;  /* 0x000000fab1047212 */ /* 0x000fe400078e3cff */
[----:B------:R-:W-:Y:S01]  /*e9c0*/  ISETP.LT.OR P2, PT, R2, R228, P2 ;  /* 0x000000e40200720c */ /* 0x000fe20001741670 */
[----:B------:R-:W-:Y:S01]  /*e9d0*/  IMAD.U32 R2, RZ, RZ, UR37 ;  /* 0x00000025ff027e24 */ /* 0x000fe2000f8e00ff */
[----:B------:R-:W-:Y:S01]  /*e9e0*/  FSEL R246, R13, -INF , !P5 ;  /* 0xff8000000df67808 */ /* 0x000fe20006800000 */
[----:B------:R-:W-:Y:S01]  /*e9f0*/  IMAD.WIDE.U32 R184, R3, -0x2daee0ad, RZ ;  /* 0xd2511f5303b87825 */ /* 0x000fe200078e00ff */
[----:B------:R-:W-:-:S03]  /*ea00*/  ISETP.GE.AND P5, PT, R0, R231, PT ;  /* 0x000000e70000720c */ /* 0x000fc60003fa6270 */
[----:B------:R-:W-:Y:S01]  /*ea10*/  IMAD.WIDE.U32 R48, R4, -0x2daee0ad, RZ ;  /* 0xd2511f5304307825 */ /* 0x000fe200078e00ff */
[----:B------:R-:W-:Y:S01]  /*ea20*/  ISETP.LT.OR P5, PT, R0, R226, P5 ;  /* 0x000000e20000720c */ /* 0x000fe20002fa1670 */
[----:B------:R-:W-:Y:S01]  /*ea30*/  HMMA.16816.F32.BF16 R20, R8, R22, R16 ;  /* 0x000000160814723c */ /* 0x000fe20000041810 */
[----:B------:R-:W-:Y:S02]  /*ea40*/  LOP3.LUT R2, R35, UR6, R2, 0x96, !PT ;  /* 0x0000000623027c12 */ /* 0x000fe4000f8e9602 */
[----:B------:R-:W-:-:S04]  /*ea50*/  FSEL R250, R15, -INF , !P5 ;  /* 0xff8000000ffa7808 */ /* 0x000fc80006800000 */
[--C-:B------:R-:W-:Y:S02]  /*ea60*/  LOP3.LUT R9, R185, UR21, R34.reuse, 0x96, !PT ;  /* 0x00000015b9097c12 */ /* 0x100fe4000f8e9622 */
[----:B------:R-:W-:Y:S01]  /*ea70*/  LOP3.LUT R10, R49, UR21, R34, 0x96, !PT ;  /* 0x00000015310a7c12 */ /* 0x000fe2000f8e9622 */
[----:B------:R-:W-:Y:S01]  /*ea80*/  IMAD.WIDE.U32 R4, R2, -0x326172a9, RZ ;  /* 0xcd9e8d5702047825 */ /* 0x000fe200078e00ff */
        /* <DEDUP_REMOVED lines=31> */
.L_x_799:
[----:B------:R-:W2:Y:S04]  /*ec80*/  LDL.LU R42, [R1] ;  /* 0x00000000012a7983 */ /* 0x000ea80000300800 */
[----:B------:R-:W3:Y:S04]  /*ec90*/  LDL.LU R28, [R1+0x5c] ;  /* 0x00005c00011c7983 */ /* 0x000ee80000300800 */
[----:B------:R-:W4:Y:S04]  /*eca0*/  LDL.LU R29, [R1+0x64] ;  /* 0x00006400011d7983 */ /* 0x000f280000300800 */
[----:B------:R-:W5:Y:S04]  /*ecb0*/  LDL.LU R25, [R1+0x60] ;  /* 0x0000600001197983 */ /* 0x000f680000300800 */
[----:B------:R-:W5:Y:S01]  /*ecc0*/  LDL.LU R24, [R1+0x58] ;  /* 0x0000580001187983 */ /* 0x000f620000300800 */
[C---:B------:R-:W-:Y:S01]  /*ecd0*/  ISETP.GE.AND P0, PT, R0.reuse, R230, PT ;  /* 0x000000e60000720c */ /* 0x040fe20003f06270 */
[----:B------:R-:W-:Y:S01]  /*ece0*/  IMAD.WIDE.U32 R54, R9, -0x326172a9, RZ ;  /* 0xcd9e8d5709367825 */ /* 0x000fe200078e00ff */
[----:B-1----:R-:W-:Y:S01]  /*ecf0*/  FMNMX.FTZ R2, R57, R8, !PT ;  /* 0x0000000839027209 */ /* 0x002fe20007810000 */
[----:B------:R-:W-:Y:S01]  /*ed00*/  UIADD3 UR6, UR6, 0x1, URZ ;  /* 0x0000000106067890 */ /* 0x000fe2000fffe03f */
[----:B------:R-:W-:Y:S01]  /*ed10*/  ISETP.LT.OR P5, PT, R0, R229, P5 ;  /* 0x000000e50000720c */ /* 0x000fe20002fa1670 */
[----:B------:R-:W-:Y:S01]  /*ed20*/  IMAD.WIDE.U32 R44, R10, -0x326172a9, RZ ;  /* 0xcd9e8d570a2c7825 */ /* 0x000fe200078e00ff */
[----:B------:R-:W-:-:S02]  /*ed30*/  ISETP.LT.OR P0, PT, R0, R228, P0 ;  /* 0x000000e40000720c */ /* 0x000fc40000701670 */
[----:B------:R-:W-:Y:S02]  /*ed40*/  FMNMX.FTZ R0, R58, R2, !PT ;  /* 0x000000023a007209 */ /* 0x000fe40007810000 */
[----:B------:R-:W-:Y:S02]  /*ed50*/  LOP3.LUT R6, R5, UR22, R174, 0x96, !PT ;  /* 0x0000001605067c12 */ /* 0x000fe4000f8e96ae */
[----:B------:R-:W-:Y:S02]  /*ed60*/  FMNMX.FTZ R2, R56, R0, !PT ;  /* 0x0000000038027209 */ /* 0x000fe40007810000 */
[----:B------:R-:W-:Y:S02]  /*ed70*/  LOP3.LUT R7, R55, UR20, R4, 0x96, !PT ;  /* 0x0000001437077c12 */ /* 0x000fe4000f8e9604 */
[----:B------:R-:W-:Y:S02]  /*ed80*/  LOP3.LUT R3, R5, UR22, R176, 0x96, !PT ;  /* 0x0000001605037c12 */ /* 0x000fe4000f8e96b0 */
[----:B------:R-:W-:Y:S01]  /*ed90*/  LOP3.LUT R0, R45, UR20, R4, 0x96, !PT ;  /* 0x000000142d007c12 */ /* 0x000fe2000f8e9604 */
[----:B------:R-:W-:Y:S01]  /*eda0*/  IMAD.WIDE.U32 R4, R6, -0x2daee0ad, RZ ;  /* 0xd2511f5306047825 */ /* 0x000fe200078e00ff */
[----:B------:R-:W-:-:S02]  /*edb0*/  FMNMX.FTZ R2, R205, R2, !PT ;  /* 0x00000002cd027209 */ /* 0x000fc40007810000 */
[----:B------:R-:W-:Y:S01]  /*edc0*/  FSEL R214, R20, -INF , !P6 ;  /* 0xff80000014d67808 */ /* 0x000fe20007000000 */
[----:B------:R-:W-:Y:S01]  /*edd0*/  IMAD.WIDE.U32 R14, R0, -0x2daee0ad, RZ ;  /* 0xd2511f53000e7825 */ /* 0x000fe200078e00ff */
[----:B------:R-:W-:Y:S02]  /*ede0*/  FMNMX.FTZ R2, R204, R2, !PT ;  /* 0x00000002cc027209 */ /* 0x000fe40007810000 */
[----:B------:R-:W-:Y:S01]  /*edf0*/  LOP3.LUT R0, R5, UR19, R184, 0x96, !PT ;  /* 0x0000001305007c12 */ /* 0x000fe2000f8e96b8 */
[----:B------:R-:W-:Y:S01]  /*ee00*/  IMAD.WIDE.U32 R16, R7, -0x2daee0ad, RZ ;  /* 0xd2511f5307107825 */ /* 0x000fe200078e00ff */
[----:B------:R-:W-:Y:S02]  /*ee10*/  FMNMX.FTZ R2, R199, R2, !PT ;  /* 0x00000002c7027209 */ /* 0x000fe40007810000 */
[----:B------:R-:W-:Y:S01]  /*ee20*/  FSEL R213, R21, -INF , !P5 ;  /* 0xff80000015d57808 */ /* 0x000fe20006800000 */
[----:B------:R-:W-:Y:S01]  /*ee30*/  IMAD.WIDE.U32 R8, R0, -0x326172a9, RZ ;  /* 0xcd9e8d5700087825 */ /* 0x000fe200078e00ff */
[----:B------:R-:W-:-:S02]  /*ee40*/  FMNMX.FTZ R2, R182, R2, !PT ;  /* 0x00000002b6027209 */ /* 0x000fc40007810000 */
[----:B------:R-:W-:Y:S01]  /*ee50*/  LOP3.LUT R4, R17, UR17, R4, 0x96, !PT ;  /* 0x0000001111047c12 */ /* 0x000fe2000f8e9604 */
[----:B------:R-:W-:Y:S01]  /*ee60*/  IMAD.WIDE.U32 R6, R3, -0x2daee0ad, RZ ;  /* 0xd2511f5303067825 */ /* 0x000fe200078e00ff */
[----:B------:R-:W-:Y:S02]  /*ee70*/  FMNMX.FTZ R2, R243, R2, !PT ;  /* 0x00000002f3027209 */ /* 0x000fe40007810000 */
[----:B------:R-:W-:Y:S01]  /*ee80*/  FSEL R181, R43, -INF , !P4 ;  /* 0xff8000002bb57808 */ /* 0x000fe20006000000 */
[----:B------:R-:W-:Y:S01]  /*ee90*/  IMAD.WIDE.U32 R40, R4, -0x326172a9, RZ ;  /* 0xcd9e8d5704287825 */ /* 0x000fe200078e00ff */
[----:B------:R-:W-:Y:S02]  /*eea0*/  FMNMX.FTZ R2, R242, R2, !PT ;  /* 0x00000002f2027209 */ /* 0x000fe40007810000 */
[----:B------:R-:W-:Y:S02]  /*eeb0*/  LOP3.LUT R3, R7, UR19, R48, 0x96, !PT ;  /* 0x0000001307037c12 */ /* 0x000fe4000f8e9630 */
[----:B------:R-:W-:-:S02]  /*eec0*/  LOP3.LUT R5, R15, UR17, R6, 0x96, !PT ;  /* 0x000000110f057c12 */ /* 0x000fc4000f8e9606 */
[----:B------:R-:W-:Y:S01]  /*eed0*/  FMNMX.FTZ R2, R241, R2, !PT ;  /* 0x00000002f1027209 */ /* 0x000fe20007810000 */
[----:B------:R-:W-:Y:S01]  /*eee0*/  IMAD.WIDE.U32 R10, R3, -0x326172a9, RZ ;  /* 0xcd9e8d57030a7825 */ /* 0x000fe200078e00ff */
[----:B------:R-:W-:Y:S02]  /*eef0*/  LOP3.LUT R6, R9, UR18, R54, 0x96, !PT ;  /* 0x0000001209067c12 */ /* 0x000fe4000f8e9636 */
[----:B------:R-:W-:Y:S01]  /*ef00*/  FMNMX.FTZ R2, R219, R2, !PT ;  /* 0x00000002db027209 */ /* 0x000fe20007810000 */
[----:B------:R-:W-:Y:S01]  /*ef10*/  IMAD.WIDE.U32 R12, R5, -0x326172a9, RZ ;  /* 0xcd9e8d57050c7825 */ /* 0x000fe200078e00ff */
[----:B------:R-:W-:Y:S02]  /*ef20*/  LOP3.LUT R4, R11, UR18, R44, 0x96, !PT ;  /* 0x000000120b047c12 */ /* 0x000fe4000f8e962c */
[----:B------:R-:W-:Y:S02]  /*ef30*/  FMNMX.FTZ R2, R247, R2, !PT ;  /* 0x00000002f7027209 */ /* 0x000fe40007810000 */
[----:B------:R-:W-:Y:S01]  /*ef40*/  LOP3.LUT R3, R13, UR16, R10, 0x96, !PT ;  /* 0x000000100d037c12 */ /* 0x000fe2000f8e960a */
[----:B------:R-:W-:Y:S01]  /*ef50*/  IMAD.WIDE.U32 R4, R4, -0x2daee0ad, RZ ;  /* 0xd2511f5304047825 */ /* 0x000fe200078e00ff */
[----:B------:R-:W-:-:S02]  /*ef60*/  FMNMX.FTZ R2, R249, R2, !PT ;  /* 0x00000002f9027209 */ /* 0x000fc40007810000 */
[----:B------:R-:W-:Y:S01]  /*ef70*/  LOP3.LUT R7, R41, UR16, R8, 0x96, !PT ;  /* 0x0000001029077c12 */ /* 0x000fe2000f8e9608 */
[----:B------:R-:W-:Y:S01]  /*ef80*/  IMAD.WIDE.U32 R38, R3, -0x2daee0ad, RZ ;  /* 0xd2511f5303267825 */ /* 0x000fe200078e00ff */
[----:B------:R-:W-:Y:S02]  /*ef90*/  FMNMX.FTZ R3, R252, R66, !PT ;  /* 0x00000042fc037209 */ /* 0x000fe40007810000 */
[----:B------:R-:W-:Y:S01]  /*efa0*/  FMNMX.FTZ R2, R248, R2, !PT ;  /* 0x00000002f8027209 */ /* 0x000fe20007810000 */
[----:B------:R-:W-:Y:S01]  /*efb0*/  IMAD.WIDE.U32 R8, R6, -0x2daee0ad, RZ ;  /* 0xd2511f5306087825 */ /* 0x000fe200078e00ff */
[----:B------:R-:W-:Y:S02]  /*efc0*/  FMNMX.FTZ R6, R193, R3, !PT ;  /* 0x00000003c1067209 */ /* 0x000fe40007810000 */
[----:B------:R-:W-:Y:S01]  /*efd0*/  LOP3.LUT R5, R5, UR15, R14, 0x96, !PT ;  /* 0x0000000f05057c12 */ /* 0x000fe2000f8e960e */
[----:B------:R-:W-:Y:S01]  /*efe0*/  IMAD.WIDE.U32 R236, R7, -0x2daee0ad, RZ ;  /* 0xd2511f5307ec7825 */ /* 0x000fe200078e00ff */
[----:B------:R-:W-:-:S02]  /*eff0*/  FMNMX.FTZ R6, R62, R6, !PT ;  /* 0x000000063e067209 */ /* 0x000fc40007810000 */
[----:B------:R-:W-:Y:S02]  /*f000*/  LOP3.LUT R15, R9, UR15, R16, 0x96, !PT ;  /* 0x0000000f090f7c12 */ /* 0x000fe4000f8e9610 */
[----:B------:R-:W-:Y:S02]  /*f010*/  LOP3.LUT R4, R39, UR13, R4, 0x96, !PT ;  /* 0x0000000d27047c12 */ /* 0x000fe4000f8e9604 */
[----:B------:R-:W-:Y:S01]  /*f020*/  FMNMX.FTZ R6, R63, R6, !PT ;  /* 0x000000063f067209 */ /* 0x000fe20007810000 */
[----:B------:R-:W-:Y:S01]  /*f030*/  IMAD.WIDE.U32 R46, R15, -0x326172a9, RZ ;  /* 0xcd9e8d570f2e7825 */ /* 0x000fe200078e00ff */
[----:B------:R-:W-:Y:S02]  /*f040*/  LOP3.LUT R8, R237, UR13, R8, 0x96, !PT ;  /* 0x0000000ded087c12 */ /* 0x000fe4000f8e9608 */
[----:B------:R-:W-:Y:S02]  /*f050*/  FSEL R185, R26, -INF , !P3 ;  /* 0xff8000001ab97808 */ /* 0x000fe40005800000 */
[----:B------:R-:W-:-:S02]  /*f060*/  FSEL R215, R27, -INF , !P2 ;  /* 0xff8000001bd77808 */ /* 0x000fc40005000000 */
[----:B------:R-:W-:Y:S02]  /*f070*/  FSEL R217, R22, -INF , !P1 ;  /* 0xff80000016d97808 */ /* 0x000fe40004800000 */
[----:B------:R-:W-:Y:S02]  /*f080*/  FSEL R216, R23, -INF , !P0 ;  /* 0xff80000017d87808 */ /* 0x000fe40004000000 */
[----:B--2---:R-:W-:-:S04]  /*f090*/  FMNMX.FTZ R0, R42, R64, !PT ;  /* 0x000000402a007209 */ /* 0x004fc80007810000 */
        /* <DEDUP_REMOVED lines=8> */
[----:B------:R-:W-:Y:S01]  /*f120*/  FMNMX.FTZ R0, R246, R2, !PT ;  /* 0x00000002f6007209 */ /* 0x000fe20007810000 */
[----:B------:R-:W-:Y:S01]  /*f130*/  IMAD.WIDE.U32 R2, R5, -0x326172a9, RZ ;  /* 0xcd9e8d5705027825 */ /* 0x000fe200078e00ff */
[----:B------:R-:W-:-:S03]  /*f140*/  FMNMX.FTZ R7, R244, R7, !PT ;  /* 0x00000007f4077209 */ /* 0x000fc60007810000 */
[----:B------:R-:W1:Y:S01]  /*f150*/  SHFL.BFLY PT, R9, R0, 0x2, 0x1f ;  /* 0x0c401f0000097f89 */ /* 0x000e6200000e0000 */
[----:B------:R-:W-:Y:S01]  /*f160*/  FMNMX.FTZ R7, R240, R7, !PT ;  /* 0x00000007f0077209 */ /* 0x000fe20007810000 */
[----:B------:R-:W-:Y:S01]  /*f170*/  IMAD.WIDE.U32 R4, R4, -0x326172a9, RZ ;  /* 0xcd9e8d5704047825 */ /* 0x000fe200078e00ff */
[----:B------:R-:W-:Y:S02]  /*f180*/  LOP3.LUT R36, R3, UR14, R12, 0x96, !PT ;  /* 0x0000000e03247c12 */ /* 0x000fe4000f8e960c */
[----:B------:R-:W-:Y:S02]  /*f190*/  FMNMX.FTZ R3, R195, R6, !PT ;  /* 0x00000006c3037209 */ /* 0x000fe40007810000 */
[----:B------:R-:W-:Y:S02]  /*f1a0*/  FMNMX.FTZ R6, R218, R7, !PT ;  /* 0x00000007da067209 */ /* 0x000fe40007810000 */
[----:B------:R-:W-:Y:S02]  /*f1b0*/  FMNMX.FTZ R3, R194, R3, !PT ;  /* 0x00000003c2037209 */ /* 0x000fe40007810000 */
[----:B------:R-:W-:-:S02]  /*f1c0*/  LOP3.LUT R2, R5, UR23, R2, 0x96, !PT ;  /* 0x0000001705027c12 */ /* 0x000fc4000f8e9602 */
[----:B------:R-:W-:Y:S02]  /*f1d0*/  LOP3.LUT R10, R4, 0xffff, RZ, 0xc0, !PT ;  /* 0x0000ffff040a7812 */ /* 0x000fe400078ec0ff */
[----:B------:R-:W-:Y:S02]  /*f1e0*/  FMNMX.FTZ R6, R251, R6, !PT ;  /* 0x00000006fb067209 */ /* 0x000fe40007810000 */
[----:B------:R-:W-:Y:S02]  /*f1f0*/  FMNMX.FTZ R5, R235, R192, !PT ;  /* 0x000000c0eb057209 */ /* 0x000fe40007810000 */
[----:B------:R-:W-:Y:S02]  /*f200*/  FMNMX.FTZ R3, R106, R3, !PT ;  /* 0x000000036a037209 */ /* 0x000fe40007810000 */
[----:B------:R-:W-:Y:S02]  /*f210*/  FMNMX.FTZ R6, R32, R6, !PT ;  /* 0x0000000620067209 */ /* 0x000fe40007810000 */
[----:B------:R-:W-:-:S02]  /*f220*/  FMNMX.FTZ R7, R172, R5, !PT ;  /* 0x00000005ac077209 */ /* 0x000fc40007810000 */
[----:B------:R-:W-:Y:S02]  /*f230*/  FMNMX.FTZ R3, R105, R3, !PT ;  /* 0x0000000369037209 */ /* 0x000fe40007810000 */
[----:B------:R-:W-:Y:S02]  /*f240*/  LOP3.LUT R13, R4, 0xff, RZ, 0xc0, !PT ;  /* 0x000000ff040d7812 */ /* 0x000fe400078ec0ff */
[--C-:B------:R-:W-:Y:S02]  /*f250*/  SHF.R.U32.HI R16, RZ, 0x10, R4.reuse ;  /* 0x00000010ff107819 */ /* 0x100fe40000011604 */
[----:B------:R-:W-:Y:S01]  /*f260*/  SHF.R.U32.HI R18, RZ, 0x18, R4 ;  /* 0x00000018ff127819 */ /* 0x000fe20000011604 */
[----:B------:R-:W-:Y:S01]  /*f270*/  IMAD.WIDE.U32 R4, R8, -0x326172a9, RZ ;  /* 0xcd9e8d5708047825 */ /* 0x000fe200078e00ff */
[----:B------:R-:W-:Y:S02]  /*f280*/  FMNMX.FTZ R6, R33, R6, !PT ;  /* 0x0000000621067209 */ /* 0x000fe40007810000 */
[----:B------:R-:W-:-:S02]  /*f290*/  FMNMX.FTZ R7, R100, R7, !PT ;  /* 0x0000000764077209 */ /* 0x000fc40007810000 */
[----:B------:R-:W-:Y:S02]  /*f2a0*/  FMNMX.FTZ R8, R209, R3, !PT ;  /* 0x00000003d1087209 */ /* 0x000fe40007810000 */
[----:B------:R-:W-:Y:S02]  /*f2b0*/  FMNMX.FTZ R3, R250, R6, !PT ;  /* 0x00000006fa037209 */ /* 0x000fe40007810000 */
[----:B-1----:R-:W-:Y:S02]  /*f2c0*/  FMNMX.FTZ R0, R0, R9, !PT ;  /* 0x0000000900007209 */ /* 0x002fe40007810000 */
[----:B------:R-:W-:Y:S02]  /*f2d0*/  FMNMX.FTZ R6, R67, R7, !PT ;  /* 0x0000000743067209 */ /* 0x000fe40007810000 */
[----:B------:R-:W-:Y:S01]  /*f2e0*/  FMNMX.FTZ R7, R208, R8, !PT ;  /* 0x00000008d0077209 */ /* 0x000fe20007810000 */
[----:B------:R-:W1:Y:S01]  /*f2f0*/  SHFL.BFLY PT, R9, R0, 0x1, 0x1f ;  /* 0x0c201f0000097f89 */ /* 0x000e6200000e0000 */
[----:B------:R-:W-:-:S02]  /*f300*/  FMNMX.FTZ R6, R196, R6, !PT ;  /* 0x00000006c4067209 */ /* 0x000fc40007810000 */
[----:B------:R-:W-:Y:S01]  /*f310*/  FMNMX.FTZ R7, R187, R7, !PT ;  /* 0x00000007bb077209 */ /* 0x000fe20007810000 */
[----:B------:R-:W2:Y:S01]  /*f320*/  SHFL.BFLY PT, R8, R3, 0x2, 0x1f ;  /* 0x0c401f0003087f89 */ /* 0x000ea200000e0000 */
        /* <DEDUP_REMOVED lines=10> */
[----:B-1----:R-:W-:-:S02]  /*f3d0*/  FMNMX.FTZ R104, R0, R9, !PT ;  /* 0x0000000900687209 */ /* 0x002fc40007810000 */
[----:B------:R-:W-:Y:S02]  /*f3e0*/  FMNMX.FTZ R0, R210, R6, !PT ;  /* 0x00000006d2007209 */ /* 0x000fe40007810000 */
[----:B------:R-:W1:Y:S01]  /*f3f0*/  SHFL.BFLY PT, R6, R102, 0x2, 0x1f ;  /* 0x0c401f0066067f89 */ /* 0x000e6200000e0000 */
[----:B--2---:R-:W-:Y:S01]  /*f400*/  FMNMX.FTZ R3, R3, R8, !PT ;  /* 0x0000000803037209 */ /* 0x004fe20007810000 */
[----:B------:R-:W-:Y:S01]  /*f410*/  FMUL.FTZ R14, R104, UR40 ;  /* 0x00000028680e7c20 */ /* 0x000fe20008410000 */
[----:B------:R-:W-:Y:S02]  /*f420*/  FMNMX.FTZ R101, R181, R0, !PT ;  /* 0x00000000b5657209 */ /* 0x000fe40007810000 */
[----:B------:R-:W-:Y:S01]  /*f430*/  LOP3.LUT R11, R4, 0xffff, RZ, 0xc0, !PT ;  /* 0x0000ffff040b7812 */ /* 0x000fe200078ec0ff */
[----:B------:R-:W2:Y:S01]  /*f440*/  SHFL.BFLY PT, R103, R3, 0x1, 0x1f ;  /* 0x0c201f0003677f89 */ /* 0x000ea200000e0000 */
[----:B------:R-:W-:Y:S02]  /*f450*/  FMNMX.FTZ R101, R185, R101, !PT ;  /* 0x00000065b9657209 */ /* 0x000fe40007810000 */
[----:B------:R-:W-:-:S02]  /*f460*/  SHF.R.U32.HI R7, RZ, 0x10, R4 ;  /* 0x00000010ff077819 */ /* 0x000fc40000011604 */
[----:B------:R-:W-:Y:S02]  /*f470*/  FMNMX.FTZ R101, R215, R101, !PT ;  /* 0x00000065d7657209 */ /* 0x000fe40007810000 */
[----:B------:R-:W-:Y:S02]  /*f480*/  FSETP.NEU.FTZ.AND P3, PT, R104, -INF , PT ;  /* 0xff8000006800780b */ /* 0x000fe40003f7d000 */
[----:B------:R-:W-:Y:S02]  /*f490*/  FMNMX.FTZ R101, R217, R101, !PT ;  /* 0x00000065d9657209 */ /* 0x000fe40007810000 */
[----:B------:R-:W-:Y:S02]  /*f4a0*/  LOP3.LUT R12, R4, 0xff, RZ, 0xc0, !PT ;  /* 0x000000ff040c7812 */ /* 0x000fe400078ec0ff */
[----:B------:R-:W-:Y:S02]  /*f4b0*/  FMNMX.FTZ R101, R216, R101, !PT ;  /* 0x00000065d8657209 */ /* 0x000fe40007810000 */
[----:B------:R-:W-:-:S02]  /*f4c0*/  SHF.R.U32.HI R11, RZ, 0x8, R11 ;  /* 0x00000008ff0b7819 */ /* 0x000fc4000001160b */
[----:B------:R-:W-:Y:S02]  /*f4d0*/  LOP3.LUT R7, R7, 0xff, RZ, 0xc0, !PT ;  /* 0x000000ff07077812 */ /* 0x000fe400078ec0ff */
[----:B------:R-:W-:Y:S02]  /*f4e0*/  SHF.R.U32.HI R0, RZ, 0x18, R4 ;  /* 0x00000018ff007819 */ /* 0x000fe40000011604 */
[----:B------:R-:W-:Y:S02]  /*f4f0*/  FSEL R14, R14, RZ, P3 ;  /* 0x000000ff0e0e7208 */ /* 0x000fe40001800000 */
[----:B-1----:R-:W-:Y:S02]  /*f500*/  FMNMX.FTZ R102, R102, R6, !PT ;  /* 0x0000000666667209 */ /* 0x002fe40007810000 */
[----:B------:R-:W1:Y:S01]  /*f510*/  SHFL.BFLY PT, R6, R101, 0x2, 0x1f ;  /* 0x0c401f0065067f89 */ /* 0x000e6200000e0000 */
[----:B------:R-:W-:Y:S02]  /*f520*/  PRMT R19, R12, 0x5410, R11 ;  /* 0x000054100c137816 */ /* 0x000fe4000000000b */
[----:B------:R-:W-:Y:S01]  /*f530*/  PRMT R11, R7, 0x5410, R0 ;  /* 0x00005410070b7816 */ /* 0x000fe20000000000 */
[----:B------:R-:W-:Y:S01]  /*f540*/  FFMA.FTZ R0, R59, UR40, -R14 ;  /* 0x000000283b007c23 */ /* 0x000fe2000801080e */
[----:B------:R-:W-:Y:S01]  /*f550*/  LOP3.LUT R4, R16, 0xff, RZ, 0xc0, !PT ;  /* 0x000000ff10047812 */ /* 0x000fe200078ec0ff */
[----:B------:R-:W3:Y:S01]  /*f560*/  SHFL.BFLY PT, R7, R102, 0x1, 0x1f ;  /* 0x0c201f0066077f89 */ /* 0x000ee200000e0000 */
[----:B--2---:R-:W-:Y:S01]  /*f570*/  FMNMX.FTZ R103, R3, R103, !PT ;  /* 0x0000006703677209 */ /* 0x004fe20007810000 */
[----:B------:R2:W-:Y:S01]  /*f580*/  MUFU.EX2 R31, R0 ;  /* 0x00000000001f7308 */ /* 0x0005e20000000800 */
[----:B------:R-:W-:Y:S01]  /*f590*/  PRMT R18, R4, 0x5410, R18 ;  /* 0x0000541004127816 */ /* 0x000fe20000000012 */
[--C-:B------:R-:W-:Y:S01]  /*f5a0*/  FFMA.FTZ R4, R57, UR40, -R14.reuse ;  /* 0x0000002839047c23 */ /* 0x100fe2000801080e */
[----:B------:R-:W-:Y:S01]  /*f5b0*/  FFMA.FTZ R3, R58, UR40, -R14 ;  /* 0x000000283a037c23 */ /* 0x000fe2000801080e */
[C---:B------:R-:W-:Y:S01]  /*f5c0*/  FMUL.FTZ R16, R103.reuse, UR40 ;  /* 0x0000002867107c20 */ /* 0x040fe20008410000 */
[----:B------:R-:W-:-:S02]  /*f5d0*/  FSETP.NEU.FTZ.AND P1, PT, R103, -INF , PT ;  /* 0xff8000006700780b */ /* 0x000fc40003f3d000 */
[----:B------:R-:W-:Y:S01]  /*f5e0*/  SHF.R.U32.HI R10, RZ, 0x8, R10 ;  /* 0x00000008ff0a7819 */ /* 0x000fe2000001160a */
[----:B------:R4:W-:Y:S01]  /*f5f0*/  MUFU.EX2 R59, R4 ;  /* 0x00000004003b7308 */ /* 0x0009e20000000800 */
[----:B------:R-:W-:Y:S02]  /*f600*/  FSEL R16, R16, RZ, P1 ;  /* 0x000000ff10107208 */ /* 0x000fe40000800000 */
[----:B------:R-:W-:-:S05]  /*f610*/  PRMT R20, R13, 0x5410, R10 ;  /* 0x000054100d147816 */ /* 0x000fca000000000a */
[----:B------:R5:W-:Y:S01]  /*f620*/  MUFU.EX2 R58, R3 ;  /* 0x00000003003a7308 */ /* 0x000be20000000800 */
[----:B--2---:R-:W-:Y:S02]  /*f630*/  LOP3.LUT R0, R5, UR23, R46, 0x96, !PT ;  /* 0x0000001705007c12 */ /* 0x004fe4000f8e962e */
[----:B-1----:R-:W-:Y:S02]  /*f640*/  FMNMX.FTZ R101, R101, R6, !PT ;  /* 0x0000000665657209 */ /* 0x002fe40007810000 */
[----:B------:R-:W-:Y:S02]  /*f650*/  LOP3.LUT R5, R0, 0xffff, RZ, 0xc0, !PT ;  /* 0x0000ffff00057812 */ /* 0x000fe400078ec0ff */
[----:B---3--:R-:W-:Y:S02]  /*f660*/  FMNMX.FTZ R102, R102, R7, !PT ;  /* 0x0000000766667209 */ /* 0x008fe40007810000 */
[----:B------:R-:W-:Y:S02]  /*f670*/  SHF.R.U32.HI R5, RZ, 0x8, R5 ;  /* 0x00000008ff057819 */ /* 0x000fe40000011605 */
[----:B----4-:R-:W-:Y:S01]  /*f680*/  LOP3.LUT R4, R0, 0xff, RZ, 0xc0, !PT ;  /* 0x000000ff00047812 */ /* 0x010fe200078ec0ff */
[C---:B------:R-:W-:Y:S01]  /*f690*/  FMUL.FTZ R12, R102.reuse, UR40 ;  /* 0x00000028660c7c20 */ /* 0x040fe20008410000 */
[----:B------:R-:W-:-:S02]  /*f6a0*/  FSETP.NEU.FTZ.AND P0, PT, R102, -INF , PT ;  /* 0xff8000006600780b */ /* 0x000fc40003f1d000 */
[----:B------:R-:W-:Y:S01]  /*f6b0*/  PRMT R8, R4, 0x5410, R5 ;  /* 0x0000541004087816 */ /* 0x000fe20000000005 */
[----:B------:R-:W-:Y:S01]  /*f6c0*/  FFMA.FTZ R4, R56, UR40, -R14 ;  /* 0x0000002838047c23 */ /* 0x000fe2000801080e */
[--C-:B-----5:R-:W-:Y:S01]  /*f6d0*/  SHF.R.U32.HI R3, RZ, 0x10, R0.reuse ;  /* 0x00000010ff037819 */ /* 0x120fe20000011600 */
[----:B------:R-:W1:Y:S01]  /*f6e0*/  SHFL.BFLY PT, R5, R101, 0x1, 0x1f ;  /* 0x0c201f0065057f89 */ /* 0x000e6200000e0000 */
[----:B------:R-:W-:Y:S01]  /*f6f0*/  FSEL R12, R12, RZ, P0 ;  /* 0x000000ff0c0c7208 */ /* 0x000fe20000000000 */
[----:B------:R2:W3:Y:S02]  /*f700*/  MUFU.EX2 R30, R4 ;  /* 0x00000004001e7308 */ /* 0x0004e40000000800 */
[----:B--2---:R-:W-:Y:S02]  /*f710*/  SHF.R.U32.HI R4, RZ, 0x18, R0 ;  /* 0x00000018ff047819 */ /* 0x004fe40000011600 */
[----:B------:R-:W-:Y:S01]  /*f720*/  LOP3.LUT R0, R3, 0xff, RZ, 0xc0, !PT ;  /* 0x000000ff03007812 */ /* 0x000fe200078ec0ff */
[----:B------:R-:W-:Y:S01]  /*f730*/  FFMA.FTZ R3, R64, UR40, -R16 ;  /* 0x0000002840037c23 */ /* 0x000fe20008010810 */
[----:B---3--:R-:W-:Y:S01]  /*f740*/  IMAD.MOV.U32 R64, RZ, RZ, R30 ;  /* 0x000000ffff407224 */ /* 0x008fe200078e001e */
[----:B-1----:R-:W-:Y:S01]  /*f750*/  FMNMX.FTZ R101, R101, R5, !PT ;  /* 0x0000000565657209 */ /* 0x002fe20007810000 */
[----:B------:R-:W-:Y:S01]  /*f760*/  IMAD.MOV.U32 R30, RZ, RZ, R28 ;  /* 0x000000ffff1e7224 */ /* 0x000fe200078e001c */
[----:B------:R-:W-:Y:S01]  /*f770*/  PRMT R9, R0, 0x5410, R4 ;  /* 0x0000541000097816 */ /* 0x000fe20000000004 */
[----:B------:R1:W-:Y:S01]  /*f780*/  MUFU.EX2 R37, R3 ;  /* 0x0000000300257308 */ /* 0x0003e20000000800 */
[----:B------:R-:W-:Y:S01]  /*f790*/  LOP3.LUT R0, R2, 0xffff, RZ, 0xc0, !PT ;  /* 0x0000ffff02007812 */ /* 0x000fe200078ec0ff */
[----:B------:R-:W-:-:S03]  /*f7a0*/  FMUL.FTZ R13, R101, UR40 ;  /* 0x00000028650d7c20 */ /* 0x000fc60008410000 */
[----:B------:R-:W-:Y:S02]  /*f7b0*/  SHF.R.U32.HI R4, RZ, 0x8, R0 ;  /* 0x00000008ff047819 */ /* 0x000fe40000011600 */
[----:B------:R-:W-:-:S04]  /*f7c0*/  LOP3.LUT R0, R2, 0xff, RZ, 0xc0, !PT ;  /* 0x000000ff02007812 */ /* 0x000fc800078ec0ff */
[----:B------:R-:W-:Y:S02]  /*f7d0*/  PRMT R17, R0, 0x5410, R4 ;  /* 0x0000541000117816 */ /* 0x000fe40000000004 */
[----:B------:R-:W-:Y:S01]  /*f7e0*/  SHF.R.U32.HI R0, RZ, 0x10, R2 ;  /* 0x00000010ff007819 */ /* 0x000fe20000011602 */
[----:B-1----:R-:W-:-:S03]  /*f7f0*/  FFMA.FTZ R3, R65, UR40, -R16 ;  /* 0x0000002841037c23 */ /* 0x002fc60008010810 */
[----:B------:R-:W-:Y:S01]  /*f800*/  LOP3.LUT R0, R0, 0xff, RZ, 0xc0, !PT ;  /* 0x000000ff00007812 */ /* 0x000fe200078ec0ff */
[----:B------:R1:W-:Y:S02]  /*f810*/  MUFU.EX2 R10, R3 ;  /* 0x00000003000a7308 */ /* 0x0003e40000000800 */
[----:B-1----:R-:W-:Y:S01]  /*f820*/  FFMA.FTZ R3, R61, UR40, -R16 ;  /* 0x000000283d037c23 */ /* 0x002fe20008010810 */
[----:B------:R-:W-:-:S05]  /*f830*/  IMAD.MOV.U32 R61, RZ, RZ, R177 ;  /* 0x000000ffff3d7224 */ /* 0x000fca00078e00b1 */
[----:B------:R1:W-:Y:S02]  /*f840*/  MUFU.EX2 R57, R3 ;  /* 0x0000000300397308 */ /* 0x0003e40000000800 */
[----:B-1----:R-:W-:Y:S01]  /*f850*/  SHF.R.U32.HI R3, RZ, 0x18, R2 ;  /* 0x00000018ff037819 */ /* 0x002fe20000011602 */
[----:B------:R-:W-:Y:S01]  /*f860*/  FFMA.FTZ R2, R60, UR40, -R16 ;  /* 0x000000283c027c23 */ /* 0x000fe20008010810 */
[----:B------:R-:W-:Y:S02]  /*f870*/  MOV R60, R176 ;  /* 0x000000b0003c7202 */ /* 0x000fe40000000f00 */
[----:B------:R-:W-:Y:S02]  /*f880*/  PRMT R15, R0, 0x5410, R3 ;  /* 0x00005410000f7816 */ /* 0x000fe40000000003 */
[----:B------:R1:W-:Y:S01]  /*f890*/  MUFU.EX2 R28, R2 ;  /* 0x00000002001c7308 */ /* 0x0003e20000000800 */
[----:B------:R-:W-:Y:S01]  /*f8a0*/  FFMA.FTZ R0, R66, UR40, -R12 ;  /* 0x0000002842007c23 */ /* 0x000fe2000801080c */
[----:B------:R-:W-:-:S05]  /*f8b0*/  FSEL R3, R104, RZ, P3 ;  /* 0x000000ff68037208 */ /* 0x000fca0001800000 */
[----:B------:R-:W-:Y:S01]  /*f8c0*/  FADD.FTZ R4, R203, -R3 ;  /* 0x80000003cb047221 */ /* 0x000fe20000010000 */
[----:B------:R2:W-:Y:S03]  /*f8d0*/  MUFU.EX2 R22, R0 ;  /* 0x0000000000167308 */ /* 0x0005e60000000800 */
[----:B------:R-:W-:-:S05]  /*f8e0*/  FMUL.FTZ R4, R4, UR40 ;  /* 0x0000002804047c20 */ /* 0x000fca0008410000 */
[----:B------:R-:W3:Y:S01]  /*f8f0*/  MUFU.EX2 R50, R4 ;  /* 0x0000000400327308 */ /* 0x000ee20000000800 */
[----:B-1----:R-:W-:Y:S02]  /*f900*/  FSEL R2, R103, RZ, P1 ;  /* 0x000000ff67027208 */ /* 0x002fe40000800000 */
[----:B------:R-:W-:-:S03]  /*f910*/  FSETP.NEU.FTZ.AND P1, PT, R101, -INF , PT ;  /* 0xff8000006500780b */ /* 0x000fc60003f3d000 */
[----:B------:R-:W-:Y:S01]  /*f920*/  FADD.FTZ R5, R42, -R2 ;  /* 0x800000022a057221 */ /* 0x000fe20000010000 */
[----:B------:R-:W-:Y:S01]  /*f930*/  FSEL R13, R13, RZ, P1 ;  /* 0x000000ff0d0d7208 */ /* 0x000fe20000800000 */
[----:B------:R-:W1:Y:S01]  /*f940*/  LDC.U8 R42, c[0x0][0x388] ;  /* 0x0000e200ff2a7b82 */ /* 0x000e620000000000 */
[----:B--2---:R-:W-:Y:S01]  /*f950*/  FFMA.FTZ R0, R193, UR40, -R12 ;  /* 0x00000028c1007c23 */ /* 0x004fe2000801080c */
[----:B------:R-:W-:Y:S01]  /*f960*/  FSEL R2, R102, RZ, P0 ;  /* 0x000000ff66027208 */ /* 0x000fe20000000000 */
[----:B------:R-:W-:Y:S02]  /*f970*/  FMUL.FTZ R5, R5, UR40 ;  /* 0x0000002805057c20 */ /* 0x000fe40008410000 */
[----:B------:R2:W-:Y:S02]  /*f980*/  MUFU.EX2 R237, R0 ;  /* 0x0000000000ed7308 */ /* 0x0005e40000000800 */
[----:B------:R-:W-:Y:S01]  /*f990*/  FADD.FTZ R3, R252, -R2 ;  /* 0x80000002fc037221 */ /* 0x000fe20000010000 */
[----:B------:R-:W-:Y:S01]  /*f9a0*/  FSEL R2, R101, RZ, P1 ;  /* 0x000000ff65027208 */ /* 0x000fe20000800000 */
[-C--:B---3--:R-:W-:Y:S01]  /*f9b0*/  FMUL.FTZ R124, R124, R50.reuse ;  /* 0x000000327c7c7220 */ /* 0x088fe20000410000 */
[-C--:B------:R-:W-:Y:S01]  /*f9c0*/  FMUL.FTZ R125, R125, R50.reuse ;  /* 0x000000327d7d7220 */ /* 0x080fe20000410000 */
[----:B------:R-:W-:Y:S01]  /*f9d0*/  FMUL.FTZ R3, R3, UR40 ;  /* 0x0000002803037c20 */ /* 0x000fe20008410000 */
[----:B------:R-:W-:Y:S01]  /*f9e0*/  FMUL.FTZ R136, R136, R50 ;  /* 0x0000003288887220 */ /* 0x000fe20000410000 */
[----:B------:R-:W-:Y:S01]  /*f9f0*/  FADD.FTZ R7, R235, -R2 ;  /* 0x80000002eb077221 */ /* 0x000fe20000010000 */
[----:B------:R-:W-:Y:S01]  /*fa00*/  MOV R235, R10 ;  /* 0x0000000a00eb7202 */ /* 0x000fe20000000f00 */
[----:B------:R-:W-:Y:S01]  /*fa10*/  FFMA.FTZ R2, R100, UR40, -R13 ;  /* 0x0000002864027c23 */ /* 0x000fe2000801080d */
[----:B------:R-:W-:-:S02]  /*fa20*/  IMAD.MOV.U32 R100, RZ, RZ, R31 ;  /* 0x000000ffff647224 */ /* 0x000fc400078e001f */
[----:B------:R-:W-:Y:S01]  /*fa30*/  FMUL.FTZ R51, R7, UR40 ;  /* 0x0000002807337c20 */ /* 0x000fe20008410000 */
[----:B------:R-:W-:Y:S01]  /*fa40*/  MOV R31, R29 ;  /* 0x0000001d001f7202 */ /* 0x000fe20000000f00 */
[----:B------:R3:W-:Y:S01]  /*fa50*/  MUFU.EX2 R65, R2 ;  /* 0x0000000200417308 */ /* 0x0007e20000000800 */
[----:B------:R-:W-:Y:S02]  /*fa60*/  IMAD.MOV.U32 R29, RZ, RZ, R24 ;  /* 0x000000ffff1d7224 */ /* 0x000fe400078e0018 */
[-C--:B------:R-:W-:Y:S01]  /*fa70*/  FMUL.FTZ R137, R137, R50.reuse ;  /* 0x0000003289897220 */ /* 0x080fe20000410000 */
[--C-:B--2---:R-:W-:Y:S01]  /*fa80*/  FFMA.FTZ R0, R62, UR40, -R12.reuse ;  /* 0x000000283e007c23 */ /* 0x104fe2000801080c */
        /* <DEDUP_REMOVED lines=13> */
[----:B---3--:R-:W-:Y:S01]  /*fb60*/  FFMA.FTZ R2, R67, UR40, -R13 ;  /* 0x0000002843027c23 */ /* 0x008fe2000801080d */
[-C--:B------:R-:W-:Y:S01]  /*fb70*/  FMUL.FTZ R69, R69, R50.reuse ;  /* 0x0000003245457220 */ /* 0x080fe20000410000 */
[-C--:B------:R-:W-:Y:S01]  /*fb80*/  FMUL.FTZ R80, R80, R50.reuse ;  /* 0x0000003250507220 */ /* 0x080fe20000410000 */
[-C--:B------:R-:W-:Y:S01]  /*fb90*/  FMUL.FTZ R81, R81, R50.reuse ;  /* 0x0000003251517220 */ /* 0x080fe20000410000 */
[-C--:B------:R-:W-:Y:S01]  /*fba0*/  FMUL.FTZ R96, R96, R50.reuse ;  /* 0x0000003260607220 */ /* 0x080fe20000410000 */
[-C--:B------:R-:W-:Y:S01]  /*fbb0*/  FMUL.FTZ R97, R97, R50.reuse ;  /* 0x0000003261617220 */ /* 0x080fe20000410000 */
[----:B------:R-:W-:Y:S01]  /*fbc0*/  FMUL.FTZ R84, R84, R50 ;  /* 0x0000003254547220 */ /* 0x000fe20000410000 */
[----:B------:R-:W3:Y:S01]  /*fbd0*/  MUFU.EX2 R62, R2 ;  /* 0x00000002003e7308 */ /* 0x000ee20000000800 */
[----:B--2---:R-:W-:Y:S01]  /*fbe0*/  FFMA.FTZ R0, R63, UR40, -R12 ;  /* 0x000000283f007c23 */ /* 0x004fe2000801080c */
[----:B------:R-:W-:Y:S01]  /*fbf0*/  MOV R63, R32 ;  /* 0x00000020003f7202 */ /* 0x000fe20000000f00 */
[-C--:B------:R-:W-:Y:S01]  /*fc00*/  FMUL.FTZ R85, R85, R50.reuse ;  /* 0x0000003255557220 */ /* 0x080fe20000410000 */
[-C--:B------:R-:W-:Y:S01]  /*fc10*/  FMUL.FTZ R164, R164, R50.reuse ;  /* 0x00000032a4a47220 */ /* 0x080fe20000410000 */
[----:B------:R-:W-:-:S03]  /*fc20*/  FMUL.FTZ R165, R165, R50 ;  /* 0x00000032a5a57220 */ /* 0x000fc60000410000 */
[----:B------:R2:W5:Y:S01]  /*fc30*/  MUFU.EX2 R6, R0 ;  /* 0x0000000000067308 */ /* 0x0005620000000800 */
[-C--:B----4-:R-:W-:Y:S01]  /*fc40*/  FMUL.FTZ R126, R126, R53.reuse ;  /* 0x000000357e7e7220 */ /* 0x090fe20000410000 */
[-C--:B------:R-:W-:Y:S01]  /*fc50*/  FMUL.FTZ R127, R127, R53.reuse ;  /* 0x000000357f7f7220 */ /* 0x080fe20000410000 */
[-C--:B------:R-:W-:Y:S01]  /*fc60*/  FMUL.FTZ R138, R138, R53.reuse ;  /* 0x000000358a8a7220 */ /* 0x080fe20000410000 */
[-C--:B------:R-:W-:Y:S01]  /*fc70*/  FMUL.FTZ R139, R139, R53.reuse ;  /* 0x000000358b8b7220 */ /* 0x080fe20000410000 */
[-C--:B------:R-:W-:Y:S01]  /*fc80*/  FMUL.FTZ R114, R114, R53.reuse ;  /* 0x0000003572727220 */ /* 0x080fe20000410000 */
[-C--:B------:R-:W-:Y:S01]  /*fc90*/  FMUL.FTZ R115, R115, R53.reuse ;  /* 0x0000003573737220 */ /* 0x080fe20000410000 */
[----:B------:R-:W-:Y:S01]  /*fca0*/  FMUL.FTZ R122, R122, R53 ;  /* 0x000000357a7a7220 */ /* 0x000fe20000410000 */
[----:B------:R-:W4:Y:S01]  /*fcb0*/  MUFU.EX2 R52, R3 ;  /* 0x0000000300347308 */ /* 0x000f220000000800 */
[----:B---3--:R-:W-:Y:S01]  /*fcc0*/  F2FP.BF16.F32.PACK_AB R2, R62, R65 ;  /* 0x000000413e02723e */ /* 0x008fe200000010ff */
        /* <DEDUP_REMOVED lines=8> */
[----:B-1----:R-:W-:Y:S01]  /*fd50*/  PRMT R192, R42, 0x7054, R42 ;  /* 0x000070542ac07816 */ /* 0x002fe2000000002a */
[----:B-----5:R-:W-:-:S02]  /*fd60*/  IMAD.MOV.U32 R252, RZ, RZ, R6 ;  /* 0x000000fffffc7224 */ /* 0x020fc400078e0006 */
[-C--:B------:R-:W-:Y:S01]  /*fd70*/  FMUL.FTZ R143, R143, R53.reuse ;  /* 0x000000358f8f7220 */ /* 0x080fe20000410000 */
[----:B------:R-:W-:Y:S02]  /*fd80*/  IMAD.MOV.U32 R42, RZ, RZ, R30 ;  /* 0x000000ffff2a7224 */ /* 0x000fe400078e001e */
[----:B------:R-:W-:Y:S01]  /*fd90*/  FMUL.FTZ R70, R70, R53 ;  /* 0x0000003546467220 */ /* 0x000fe20000410000 */
[--C-:B------:R-:W-:Y:S01]  /*fda0*/  HSET2.LE.AND R10, R19, R192.reuse, PT ;  /* 0x000000c0130a7233 */ /* 0x100fe20003803000 */
[----:B------:R1:W-:Y:S01]  /*fdb0*/  MUFU.EX2 R56, R0 ;  /* 0x0000000000387308 */ /* 0x0003e20000000800 */
[--C-:B------:R-:W-:Y:S01]  /*fdc0*/  HSET2.LE.AND R11, R11, R192.reuse, PT ;  /* 0x000000c00b0b7233 */ /* 0x100fe20003803000 */
[----:B------:R-:W-:Y:S01]  /*fdd0*/  IMAD.MOV.U32 R19, RZ, RZ, R22 ;  /* 0x000000ffff137224 */ /* 0x000fe200078e0016 */
[--C-:B------:R-:W-:Y:S01]  /*fde0*/  HSET2.LE.AND R8, R8, R192.reuse, PT ;  /* 0x000000c008087233 */ /* 0x100fe20003803000 */
[----:B------:R-:W-:Y:S01]  /*fdf0*/  IMAD.MOV.U32 R30, RZ, RZ, R25 ;  /* 0x000000ffff1e7224 */ /* 0x000fe200078e0019 */
[--C-:B------:R-:W-:Y:S01]  /*fe00*/  HSET2.LE.AND R9, R9, R192.reuse, PT ;  /* 0x000000c009097233 */ /* 0x100fe20003803000 */
[----:B------:R-:W2:Y:S01]  /*fe10*/  LDSM.16.MT88.4 R24, [R220+0x9000] ;  /* 0x00900000dc18783b */ /* 0x000ea20000004200 */
[----:B------:R-:W-:Y:S01]  /*fe20*/  HSET2.LE.AND R6, R20, R192, PT ;  /* 0x000000c014067233 */ /* 0x000fe20003803000 */
[-C--:B----4-:R-:W-:Y:S01]  /*fe30*/  FMUL.FTZ R128, R128, R52.reuse ;  /* 0x0000003480807220 */ /* 0x090fe20000410000 */
[-C--:B------:R-:W-:Y:S01]  /*fe40*/  FMUL.FTZ R129, R129, R52.reuse ;  /* 0x0000003481817220 */ /* 0x080fe20000410000 */
[-C--:B---3--:R-:W-:Y:S01]  /*fe50*/  FMUL.FTZ R130, R130, R51.reuse ;  /* 0x0000003382827220 */ /* 0x088fe20000410000 */
[-C--:B------:R-:W-:Y:S01]  /*fe60*/  FMUL.FTZ R131, R131, R51.reuse ;  /* 0x0000003383837220 */ /* 0x080fe20000410000 */
[-C--:B------:R-:W-:Y:S01]  /*fe70*/  FMUL.FTZ R132, R132, R52.reuse ;  /* 0x0000003484847220 */ /* 0x080fe20000410000 */
[----:B------:R-:W-:Y:S01]  /*fe80*/  FMUL.FTZ R133, R133, R52 ;  /* 0x0000003485857220 */ /* 0x000fe20000410000 */
[-C--:B------:R-:W-:Y:S01]  /*fe90*/  FMUL.FTZ R134, R134, R51.reuse ;  /* 0x0000003386867220 */ /* 0x080fe20000410000 */
[----:B------:R-:W-:Y:S01]  /*fea0*/  FMUL.FTZ R135, R135, R51 ;  /* 0x0000003387877220 */ /* 0x000fe20000410000 */
[----:B------:R-:W-:-:S02]  /*feb0*/  IMAD.MOV.U32 R173, RZ, RZ, R42 ;  /* 0x000000ffffad7224 */ /* 0x000fc400078e002a */
[----:B-1----:R-:W-:Y:S01]  /*fec0*/  FFMA.FTZ R0, R172, UR40, -R13 ;  /* 0x00000028ac007c23 */ /* 0x002fe2000801080d */
        /* <DEDUP_REMOVED lines=8> */
[----:B------:R-:W-:Y:S01]  /*ff50*/  FMUL.FTZ R119, R119, R51 ;  /* 0x0000003377777220 */ /* 0x000fe20000410000 */
[----:B------:R-:W-:Y:S01]  /*ff60*/  IMAD.MOV.U32 R193, RZ, RZ, R173 ;  /* 0x000000ffffc17224 */ /* 0x000fe200078e00ad */
        /* <DEDUP_REMOVED lines=12> */
[----:B------:R-:W-:Y:S01]  /*10030*/  FMUL.FTZ R168, R168, R52 ;  /* 0x00000034a8a87220 */ /* 0x000fe20000410000 */
[-C--:B------:R-:W-:Y:S01]  /*10040*/  FMUL.FTZ R146, R146, R51.reuse ;  /* 0x0000003392927220 */ /* 0x080fe20000410000 */
[----:B------:R-:W-:Y:S01]  /*10050*/  LOP3.LUT R10, R10, R0, RZ, 0xc0, !PT ;  /* 0x000000000a0a7212 */ /* 0x000fe200078ec0ff */
[----:B------:R-:W-:Y:S01]  /*10060*/  FMUL.FTZ R147, R147, R51 ;  /* 0x0000003393937220 */ /* 0x000fe20000410000 */
[----:B------:R-:W-:Y:S01]  /*10070*/  F2FP.BF16.F32.PACK_AB R0, R28, R57 ;  /* 0x000000391c00723e */ /* 0x000fe200000010ff */
[-C--:B------:R-:W-:Y:S01]  /*10080*/  FMUL.FTZ R169, R169, R52.reuse ;  /* 0x00000034a9a97220 */ /* 0x080fe20000410000 */
[-C--:B------:R-:W-:Y:S01]  /*10090*/  FMUL.FTZ R72, R72, R52.reuse ;  /* 0x0000003448487220 */ /* 0x080fe20000410000 */
[----:B------:R-:W-:Y:S01]  /*100a0*/  FMUL.FTZ R73, R73, R52 ;  /* 0x0000003449497220 */ /* 0x000fe20000410000 */
[----:B------:R-:W-:Y:S01]  /*100b0*/  LOP3.LUT R11, R11, R0, RZ, 0xc0, !PT ;  /* 0x000000000b0b7212 */ /* 0x000fe200078ec0ff */
[----:B------:R-:W-:Y:S01]  /*100c0*/  FMUL.FTZ R76, R76, R52 ;  /* 0x000000344c4c7220 */ /* 0x000fe20000410000 */
[----:B------:R-:W-:Y:S01]  /*100d0*/  F2FP.BF16.F32.PACK_AB R0, R59, R100 ;  /* 0x000000643b00723e */ /* 0x000fe200000010ff */
        /* <DEDUP_REMOVED lines=10> */
[-C--:B------:R-:W-:Y:S01]  /*10180*/  FMUL.FTZ R74, R74, R51.reuse ;  /* 0x000000334a4a7220 */ /* 0x080fe20000410000 */
[----:B------:R-:W-:Y:S01]  /*10190*/  F2FP.BF16.F32.PACK_AB R0, R252, R66 ;  /* 0x00000042fc00723e */ /* 0x000fe200000010ff */
[-C--:B------:R-:W-:Y:S01]  /*101a0*/  FMUL.FTZ R75, R75, R51.reuse ;  /* 0x000000334b4b7220 */ /* 0x080fe20000410000 */
[-C--:B------:R-:W-:Y:S01]  /*101b0*/  FMUL.FTZ R78, R78, R51.reuse ;  /* 0x000000334e4e7220 */ /* 0x080fe20000410000 */
[----:B------:R-:W-:Y:S01]  /*101c0*/  FMUL.FTZ R79, R79, R51 ;  /* 0x000000334f4f7220 */ /* 0x000fe20000410000 */
[----:B------:R-:W-:Y:S01]  /*101d0*/  LOP3.LUT R6, R6, R0, RZ, 0xc0, !PT ;  /* 0x0000000006067212 */ /* 0x000fe200078ec0ff */
[----:B--2---:R-:W-:Y:S01]  /*101e0*/  HMMA.16816.F32.BF16 R200, R8, R24, R112 ;  /* 0x0000001808c8723c */ /* 0x004fe20000041870 */
[----:B------:R-:W-:Y:S01]  /*101f0*/  HSET2.LE.AND R0, R18, R192, PT ;  /* 0x000000c012007233 */ /* 0x000fe20003803000 */
[----:B------:R-:W-:-:S02]  /*10200*/  IMAD.MOV.U32 R18, RZ, RZ, R28 ;  /* 0x000000ffff127224 */ /* 0x000fc400078e001c */
[-C--:B------:R-:W-:Y:S01]  /*10210*/  FMUL.FTZ R90, R90, R51.reuse ;  /* 0x000000335a5a7220 */ /* 0x080fe20000410000 */
[-C--:B------:R-:W-:Y:S01]  /*10220*/  FMUL.FTZ R91, R91, R51.reuse ;  /* 0x000000335b5b7220 */ /* 0x080fe20000410000 */
[----:B------:R-:W-:Y:S01]  /*10230*/  FMUL.FTZ R94, R94, R51 ;  /* 0x000000335e5e7220 */ /* 0x000fe20000410000 */
[----:B------:R-:W-:Y:S01]  /*10240*/  LOP3.LUT R7, R0, R2, RZ, 0xc0, !PT ;  /* 0x0000000200077212 */ /* 0x000fe200078ec0ff */
[----:B------:R-:W-:Y:S01]  /*10250*/  HMMA.16816.F32.BF16 R188, R8, R26, R120 ;  /* 0x0000001a08bc723c */ /* 0x000fe20000041878 */
[--C-:B------:R-:W-:Y:S01]  /*10260*/  HSET2.LE.AND R0, R17, R192.reuse, PT ;  /* 0x000000c011007233 */ /* 0x100fe20003803000 */
[----:B---3--:R-:W-:Y:S01]  /*10270*/  IMAD.MOV.U32 R17, RZ, RZ, R21 ;  /* 0x000000ffff117224 */ /* 0x008fe200078e0015 */
[----:B------:R-:W-:Y:S01]  /*10280*/  F2FP.BF16.F32.PACK_AB R2, R237, R19 ;  /* 0x00000013ed02723e */ /* 0x000fe200000010ff */
[----:B------:R-:W1:Y:S01]  /*10290*/  LDSM.16.MT88.4 R20, [R222+0x9000] ;  /* 0x00900000de14783b */ /* 0x000e620000004200 */
[----:B------:R-:W-:Y:S01]  /*102a0*/  FMUL.FTZ R95, R95, R51 ;  /* 0x000000335f5f7220 */ /* 0x000fe20000410000 */
[-C--:B------:R-:W-:Y:S01]  /*102b0*/  FMUL.FTZ R71, R71, R53.reuse ;  /* 0x0000003547477220 */ /* 0x080fe20000410000 */
[----:B------:R-:W-:Y:S01]  /*102c0*/  LOP3.LUT R4, R0, R2, RZ, 0xc0, !PT ;  /* 0x0000000200047212 */ /* 0x000fe200078ec0ff */
[-C--:B------:R-:W-:Y:S01]  /*102d0*/  FMUL.FTZ R82, R82, R53.reuse ;  /* 0x0000003552527220 */ /* 0x080fe20000410000 */
[----:B------:R-:W-:Y:S01]  /*102e0*/  HSET2.LE.AND R0, R15, R192, PT ;  /* 0x000000c00f007233 */ /* 0x000fe20003803000 */
[-C--:B------:R-:W-:Y:S01]  /*102f0*/  FMUL.FTZ R83, R83, R53.reuse ;  /* 0x0000003553537220 */ /* 0x080fe20000410000 */
[----:B------:R-:W-:Y:S01]  /*10300*/  F2FP.BF16.F32.PACK_AB R2, R17, R56 ;  /* 0x000000381102723e */ /* 0x000fe200000010ff */
[-C--:B------:R-:W-:Y:S01]  /*10310*/  FMUL.FTZ R98, R98, R53.reuse ;  /* 0x0000003562627220 */ /* 0x080fe20000410000 */
[-C--:B------:R-:W-:Y:S01]  /*10320*/  FMUL.FTZ R99, R99, R53.reuse ;  /* 0x0000003563637220 */ /* 0x080fe20000410000 */
[----:B------:R-:W-:Y:S01]  /*10330*/  FMUL.FTZ R86, R86, R53 ;  /* 0x0000003556567220 */ /* 0x000fe20000410000 */
[----:B------:R-:W-:Y:S01]  /*10340*/  LOP3.LUT R5, R0, R2, RZ, 0xc0, !PT ;  /* 0x0000000200057212 */ /* 0x000fe200078ec0ff */
[----:B------:R-:W-:-:S02]  /*10350*/  IMAD.MOV.U32 R2, RZ, RZ, R40 ;  /* 0x000000ffff027224 */ /* 0x000fc400078e0028 */
[----:B------:R-:W-:Y:S01]  /*10360*/  FFMA.FTZ R0, R195, UR40, -R12 ;  /* 0x00000028c3007c23 */ /* 0x000fe2000801080c */
[-C--:B------:R-:W-:Y:S01]  /*10370*/  FMUL.FTZ R87, R87, R53.reuse ;  /* 0x0000003557577220 */ /* 0x080fe20000410000 */
[-C--:B------:R-:W-:Y:S01]  /*10380*/  FMUL.FTZ R166, R166, R53.reuse ;  /* 0x00000035a6a67220 */ /* 0x080fe20000410000 */
[----:B------:R-:W-:Y:S01]  /*10390*/  FMUL.FTZ R167, R167, R53 ;  /* 0x00000035a7a77220 */ /* 0x000fe20000410000 */
[C---:B------:R-:W-:Y:S06]  /*103a0*/  HMMA.16816.F32.BF16 R108, R4.reuse, R24, R108 ;  /* 0x00000018046c723c */ /* 0x040fec000004186c */
[----:B------:R-:W-:Y:S01]  /*103b0*/  HMMA.16816.F32.BF16 R40, R4, R26, R116 ;  /* 0x0000001a0428723c */ /* 0x000fe20000041874 */
[----:B------:R-:W2:Y:S05]  /*103c0*/  LDSM.16.MT88.4 R24, [R222+0xa000] ;  /* 0x00a00000de18783b */ /* 0x000eaa0000004200 */
[-C--:B-1----:R-:W-:Y:S06]  /*103d0*/  HMMA.16816.F32.BF16 R176, R8, R20.reuse, R124 ;  /* 0x0000001408b0723c */ /* 0x082fec000004187c */
[----:B------:R-:W-:Y:S01]  /*103e0*/  HMMA.16816.F32.BF16 R128, R4, R20, R128 ;  /* 0x000000140480723c */ /* 0x000fe20000041880 */
[----:B------:R-:W-:Y:S01]  /*103f0*/  IMAD.MOV.U32 R126, RZ, RZ, R174 ;  /* 0x000000ffff7e7224 */ /* 0x000fe200078e00ae */
[----:B------:R-:W-:Y:S01]  /*10400*/  MOV R127, R175 ;  /* 0x000000af007f7202 */ /* 0x000fe20000000f00 */
[----:B------:R-:W-:-:S02]  /*10410*/  IMAD.MOV.U32 R124, RZ, RZ, R2 ;  /* 0x000000ffff7c7224 */ /* 0x000fc400078e0002 */
[----:B------:R-:W-:Y:S01]  /*10420*/  IMAD.MOV.U32 R125, RZ, RZ, R3 ;  /* 0x000000ffff7d7224 */ /* 0x000fe200078e0003 */
[----:B------:R-:W-:Y:S01]  /*10430*/  HMMA.16816.F32.BF16 R132, R4, R22, R132 ;  /* 0x000000160484723c */ /* 0x000fe20000041884 */
[----:B------:R-:W-:Y:S02]  /*10440*/  IMAD.MOV.U32 R2, RZ, RZ, R34 ;  /* 0x000000ffff027224 */ /* 0x000fe400078e0022 */
[----:B------:R-:W-:-:S03]  /*10450*/  IMAD.MOV.U32 R3, RZ, RZ, R35 ;  /* 0x000000ffff037224 */ /* 0x000fc600078e0023 */
[----:B------:R-:W-:Y:S01]  /*10460*/  HMMA.16816.F32.BF16 R172, R8, R22, R136 ;  /* 0x0000001608ac723c */ /* 0x000fe20000041888 */
[----:B------:R-:W1:Y:S06]  /*10470*/  LDSM.16.MT88.4 R20, [R220+0xa000] ;  /* 0x00a00000dc14783b */ /* 0x000e6c0000004200 */
[----:B------:R-:W-:Y:S01]  /*10480*/  IMAD.MOV.U32 R139, RZ, RZ, R58 ;  /* 0x000000ffff8b7224 */ /* 0x000fe200078e003a */
[----:B------:R-:W-:Y:S01]  /*10490*/  MOV R137, R61 ;  /* 0x0000003d00897202 */ /* 0x000fe20000000f00 */
[----:B------:R-:W-:Y:S01]  /*104a0*/  IMAD.MOV.U32 R136, RZ, RZ, R60 ;  /* 0x000000ffff887224 */ /* 0x000fe200078e003c */
[----:B------:R-:W-:Y:S01]  /*104b0*/  MOV R61, R29 ;  /* 0x0000001d003d7202 */ /* 0x000fe20000000f00 */
[----:B------:R-:W-:Y:S01]  /*104c0*/  IMAD.MOV.U32 R138, RZ, RZ, R57 ;  /* 0x000000ffff8a7224 */ /* 0x000fe200078e0039 */
[----:B--2---:R-:W-:Y:S01]  /*104d0*/  HMMA.16816.F32.BF16 R156, R4, R24, R156 ;  /* 0x00000018049c723c */ /* 0x004fe2000004189c */
[----:B------:R-:W-:-:S02]  /*104e0*/  IMAD.MOV.U32 R57, RZ, RZ, R31 ;  /* 0x000000ffff397224 */ /* 0x000fc400078e001f */
[----:B------:R-:W-:Y:S02]  /*104f0*/  IMAD.MOV.U32 R58, RZ, RZ, R30 ;  /* 0x000000ffff3a7224 */ /* 0x000fe400078e001e */
[----:B------:R-:W-:Y:S01]  /*10500*/  IMAD.MOV.U32 R60, RZ, RZ, R33 ;  /* 0x000000ffff3c7224 */ /* 0x000fe200078e0021 */
[----:B------:R-:W2:Y:S01]  /*10510*/  LDSM.16.MT88.4 R28, [R220+0xb000] ;  /* 0x00b00000dc1c783b */ /* 0x000ea20000004200 */
[----:B------:R-:W-:Y:S03]  /*10520*/  HMMA.16816.F32.BF16 R160, R8, R24, R160 ;  /* 0x0000001808a0723c */ /* 0x000fe600000418a0 */
[----:B------:R-:W3:Y:S03]  /*10530*/  LDSM.16.MT88.4 R32, [R222+0xb000] ;  /* 0x00b00000de20783b */ /* 0x000ee60000004200 */
[C---:B------:R-:W-:Y:S06]  /*10540*/  HMMA.16816.F32.BF16 R168, R4.reuse, R26, R168 ;  /* 0x0000001a04a8723c */ /* 0x040fec00000418a8 */
[-C--:B-1----:R-:W-:Y:S06]  /*10550*/  HMMA.16816.F32.BF16 R148, R4, R22.reuse, R148 ;  /* 0x000000160494723c */ /* 0x082fec0000041894 */
[----:B------:R-:W-:Y:S01]  /*10560*/  HMMA.16816.F32.BF16 R152, R8, R22, R152 ;  /* 0x000000160898723c */ /* 0x000fe20000041898 */
[----:B------:R1:W4:Y:S05]  /*10570*/  MUFU.EX2 R22, R0 ;  /* 0x0000000000167308 */ /* 0x00032a0000000800 */
[----:B------:R-:W-:Y:S01]  /*10580*/  HMMA.16816.F32.BF16 R144, R4, R20, R144 ;  /* 0x000000140490723c */ /* 0x000fe20000041890 */
[----:B------:R-:W-:-:S05]  /*10590*/  IMAD.MOV.U32 R23, RZ, RZ, R59 ;  /* 0x000000ffff177224 */ /* 0x000fca00078e003b */
[----:B--2---:R-:W-:Y:S01]  /*105a0*/  HMMA.16816.F32.BF16 R72, R4, R28, R72 ;  /* 0x0000001c0448723c */ /* 0x004fe20000041848 */
[----:B-1----:R-:W-:-:S05]  /*105b0*/  FFMA.FTZ R0, R194, UR40, -R12 ;  /* 0x00000028c2007c23 */ /* 0x002fca000801080c */
[C---:B------:R-:W-:Y:S01]  /*105c0*/  HMMA.16816.F32.BF16 R76, R4.reuse, R30, R76 ;  /* 0x0000001e044c723c */ /* 0x040fe2000004184c */
[----:B------:R-:W-:Y:S01]  /*105d0*/  IMAD.MOV.U32 R194, RZ, RZ, R37 ;  /* 0x000000ffffc27224 */ /* 0x000fe200078e0025 */
[----:B------:R1:W2:Y:S04]  /*105e0*/  MUFU.EX2 R25, R0 ;  /* 0x0000000000197308 */ /* 0x0002a80000000800 */
[C---:B---3--:R-:W-:Y:S06]  /*105f0*/  HMMA.16816.F32.BF16 R88, R4.reuse, R32, R88 ;  /* 0x000000200458723c */ /* 0x048fec0000041858 */
[----:B------:R-:W-:Y:S06]  /*10600*/  HMMA.16816.F32.BF16 R92, R4, R34, R92 ;  /* 0x00000022045c723c */ /* 0x000fec000004185c */
[----:B------:R-:W-:Y:S01]  /*10610*/  HMMA.16816.F32.BF16 R116, R8, R30, R80 ;  /* 0x0000001e0874723c */ /* 0x000fe20000041850 */
[----:B------:R-:W-:-:S02]  /*10620*/  IMAD.MOV.U32 R7, RZ, RZ, R66 ;  /* 0x000000ffff077224 */ /* 0x000fc400078e0042 */
[----:B-1----:R-:W-:Y:S01]  /*10630*/  FFMA.FTZ R0, R106, UR40, -R12 ;  /* 0x000000286a007c23 */ /* 0x002fe2000801080c */
[----:B------:R-:W-:Y:S01]  /*10640*/  IMAD.MOV.U32 R6, RZ, RZ, R65 ;  /* 0x000000ffff067224 */ /* 0x000fe200078e0041 */
[----:B------:R-:W-:Y:S01]  /*10650*/  MOV R5, R64 ;  /* 0x0000004000057202 */ /* 0x000fe20000000f00 */
[----:B------:R-:W-:Y:S01]  /*10660*/  IMAD.MOV.U32 R4, RZ, RZ, R57 ;  /* 0x000000ffff047224 */ /* 0x000fe200078e0039 */
[----:B------:R1:W-:Y:S01]  /*10670*/  MUFU.EX2 R195, R0 ;  /* 0x0000000000c37308 */ /* 0x0003e20000000800 */
[----:B------:R-:W-:Y:S01]  /*10680*/  HMMA.16816.F32.BF16 R64, R8, R20, R140 ;  /* 0x000000140840723c */ /* 0x000fe2000004188c */
[----:B------:R-:W-:Y:S01]  /*10690*/  IMAD.MOV.U32 R80, RZ, RZ, R7 ;  /* 0x000000ffff507224 */ /* 0x000fe200078e0007 */
[----:B------:R-:W-:-:S04]  /*106a0*/  MOV R81, R138 ;  /* 0x0000008a00517202 */ /* 0x000fc80000000f00 */
[C---:B------:R-:W-:Y:S01]  /*106b0*/  HMMA.16816.F32.BF16 R112, R8.reuse, R34, R96 ;  /* 0x000000220870723c */ /* 0x040fe20000041860 */
[----:B------:R-:W-:Y:S01]  /*106c0*/  IMAD.MOV.U32 R143, RZ, RZ, R18 ;  /* 0x000000ffff8f7224 */ /* 0x000fe200078e0012 */
[----:B------:R-:W-:Y:S01]  /*106d0*/  MOV R141, R3 ;  /* 0x00000003008d7202 */ /* 0x000fe20000000f00 */
[----:B------:R-:W-:Y:S01]  /*106e0*/  IMAD.MOV.U32 R140, RZ, RZ, R2 ;  /* 0x000000ffff8c7224 */ /* 0x000fe200078e0002 */
[----:B------:R-:W-:Y:S01]  /*106f0*/  MOV R2, R58 ;  /* 0x0000003a00027202 */ /* 0x000fe20000000f00 */
[----:B------:R-:W-:Y:S01]  /*10700*/  IMAD.MOV.U32 R18, RZ, RZ, R61 ;  /* 0x000000ffff127224 */ /* 0x000fe200078e003d */
[C---:B------:R-:W-:Y:S01]  /*10710*/  HMMA.16816.F32.BF16 R120, R8.reuse, R32, R84 ;  /* 0x000000200878723c */ /* 0x040fe20000041854 */
[----:B------:R-:W-:Y:S01]  /*10720*/  IMAD.MOV.U32 R3, RZ, RZ, R60 ;  /* 0x000000ffff037224 */ /* 0x000fe200078e003c */
[----:B------:R-:W-:Y:S01]  /*10730*/  MOV R97, R4 ;  /* 0x0000000400617202 */ /* 0x000fe20000000f00 */
[----:B------:R-:W-:Y:S02]  /*10740*/  IMAD.MOV.U32 R20, RZ, RZ, R56 ;  /* 0x000000ffff147224 */ /* 0x000fe400078e0038 */
[----:B-1----:R-:W-:Y:S01]  /*10750*/  FFMA.FTZ R0, R105, UR40, -R12 ;  /* 0x0000002869007c23 */ /* 0x002fe2000801080c */
[----:B------:R-:W-:Y:S01]  /*10760*/  IMAD.MOV.U32 R106, RZ, RZ, R18 ;  /* 0x000000ffff6a7224 */ /* 0x000fe200078e0012 */
[----:B------:R-:W-:Y:S01]  /*10770*/  HMMA.16816.F32.BF16 R56, R8, R28, R68 ;  /* 0x0000001c0838723c */ /* 0x000fe20000041844 */
[----:B------:R-:W-:Y:S01]  /*10780*/  IMAD.MOV.U32 R105, RZ, RZ, R2 ;  /* 0x000000ffff697224 */ /* 0x000fe200078e0002 */
[----:B------:R1:W3:Y:S01]  /*10790*/  MUFU.EX2 R15, R0 ;  /* 0x00000000000f7308 */ /* 0x0002e20000000800 */
[----:B------:R-:W-:Y:S01]  /*107a0*/  IMAD.MOV.U32 R96, RZ, RZ, R3 ;  /* 0x000000ffff607224 */ /* 0x000fe200078e0003 */
[----:B------:R-:W5:Y:S01]  /*107b0*/  LDSM.16.MT88.4 R28, [R220+0x9400] ;  /* 0x00940000dc1c783b */ /* 0x000f620000004200 */
[----:B------:R-:W-:Y:S01]  /*107c0*/  IMAD.WIDE.U32 R2, R36, -0x2daee0ad, RZ ;  /* 0xd2511f5324027825 */ /* 0x000fe200078e00ff */
[----:B------:R-:W-:-:S02]  /*107d0*/  MOV R85, R143 ;  /* 0x0000008f00557202 */ /* 0x000fc40000000f00 */
[----:B------:R-:W-:Y:S01]  /*107e0*/  MOV R68, R17 ;  /* 0x0000001100447202 */ /* 0x000fe20000000f00 */
[----:B------:R-:W-:Y:S01]  /*107f0*/  IMAD.MOV.U32 R142, RZ, RZ, R63 ;  /* 0x000000ffff8e7224 */ /* 0x000fe200078e003f */
[C---:B------:R-:W-:Y:S01]  /*10800*/  LOP3.LUT R4, R2.reuse, 0xffff, RZ, 0xc0, !PT ;  /* 0x0000ffff02047812 */ /* 0x040fe200078ec0ff */
[----:B------:R-:W-:Y:S01]  /*10810*/  IMAD.MOV.U32 R21, RZ, RZ, R62 ;  /* 0x000000ffff157224 */ /* 0x000fe200078e003e */
[----:B------:R-:W-:Y:S01]  /*10820*/  LDSM.16.MT88.4 R32, [R222+0xa400] ;  /* 0x00a40000de20783b */ /* 0x000fe20000004200 */
[----:B------:R-:W-:Y:S01]  /*10830*/  HMMA.16816.F32.BF16 R60, R8, R26, R164 ;  /* 0x0000001a083c723c */ /* 0x000fe200000418a4 */
[----:B------:R-:W-:Y:S01]  /*10840*/  IMAD.MOV.U32 R86, RZ, RZ, R5 ;  /* 0x000000ffff567224 */ /* 0x000fe200078e0005 */
[----:B------:R-:W-:Y:S01]  /*10850*/  LOP3.LUT R5, R2, 0xff, RZ, 0xc0, !PT ;  /* 0x000000ff02057812 */ /* 0x000fe200078ec0ff */
[----:B------:R-:W-:Y:S01]  /*10860*/  IMAD.MOV.U32 R87, RZ, RZ, R6 ;  /* 0x000000ffff577224 */ /* 0x000fe200078e0006 */
[----:B------:R-:W-:Y:S01]  /*10870*/  SHF.R.U32.HI R4, RZ, 0x8, R4 ;  /* 0x00000008ff047819 */ /* 0x000fe20000011604 */
[----:B------:R-:W-:-:S02]  /*10880*/  IMAD.MOV.U32 R82, RZ, RZ, R140 ;  /* 0x000000ffff527224 */ /* 0x000fc400078e008c */
[----:B-1----:R-:W-:Y:S01]  /*10890*/  FFMA.FTZ R0, R196, UR40, -R13 ;  /* 0x00000028c4007c23 */ /* 0x002fe2000801080d */
[----:B------:R-:W-:Y:S01]  /*108a0*/  SHF.R.U32.HI R9, RZ, 0x18, R2 ;  /* 0x00000018ff097819 */ /* 0x000fe20000011602 */
[----:B----4-:R-:W-:Y:S01]  /*108b0*/  IMAD.MOV.U32 R10, RZ, RZ, R22 ;  /* 0x000000ffff0a7224 */ /* 0x010fe200078e0016 */
[----:B------:R-:W-:Y:S01]  /*108c0*/  PRMT R4, R5, 0x5410, R4 ;  /* 0x0000541005047816 */ /* 0x000fe20000000004 */
[----:B------:R1:W-:Y:S01]  /*108d0*/  MUFU.EX2 R196, R0 ;  /* 0x0000000000c47308 */ /* 0x0003e20000000800 */
[----:B--2---:R-:W-:Y:S01]  /*108e0*/  MOV R11, R25 ;  /* 0x00000019000b7202 */ /* 0x004fe20000000f00 */
[----:B------:R-:W-:Y:S01]  /*108f0*/  IMAD.MOV.U32 R83, RZ, RZ, R141 ;  /* 0x000000ffff537224 */ /* 0x000fe200078e008d */
[----:B------:R-:W-:Y:S01]  /*10900*/  LDSM.16.MT88.4 R24, [R220+0xa400] ;  /* 0x00a40000dc18783b */ /* 0x000fe20000004200 */
[----:B------:R-:W-:Y:S02]  /*10910*/  IMAD.MOV.U32 R84, RZ, RZ, R142 ;  /* 0x000000ffff547224 */ /* 0x000fe400078e008e */
[----:B------:R-:W-:-:S02]  /*10920*/  IMAD.MOV.U32 R99, RZ, RZ, R23 ;  /* 0x000000ffff637224 */ /* 0x000fc400078e0017 */
[----:B------:R-:W-:Y:S02]  /*10930*/  IMAD.MOV.U32 R98, RZ, RZ, R20 ;  /* 0x000000ffff627224 */ /* 0x000fe400078e0014 */
[----:B------:R-:W-:Y:S02]  /*10940*/  IMAD.MOV.U32 R70, RZ, RZ, R136 ;  /* 0x000000ffff467224 */ /* 0x000fe400078e0088 */
[----:B------:R-:W-:Y:S02]  /*10950*/  IMAD.MOV.U32 R71, RZ, RZ, R137 ;  /* 0x000000ffff477224 */ /* 0x000fe400078e0089 */
[----:B------:R-:W-:Y:S02]  /*10960*/  IMAD.MOV.U32 R69, RZ, RZ, R139 ;  /* 0x000000ffff457224 */ /* 0x000fe400078e008b */
[----:B-1----:R-:W-:Y:S01]  /*10970*/  FFMA.FTZ R0, R180, UR40, -R13 ;  /* 0x00000028b4007c23 */ /* 0x002fe2000801080d */
[----:B------:R-:W-:-:S03]  /*10980*/  IMAD.MOV.U32 R180, RZ, RZ, R252 ;  /* 0x000000ffffb47224 */ /* 0x000fc600078e00fc */
[----:B------:R1:W-:Y:S02]  /*10990*/  MUFU.EX2 R18, R0 ;  /* 0x0000000000127308 */ /* 0x0003e40000000800 */
[----:B-1----:R-:W-:Y:S01]  /*109a0*/  FFMA.FTZ R0, R107, UR40, -R13 ;  /* 0x000000286b007c23 */ /* 0x002fe2000801080d */
[----:B------:R-:W-:Y:S02]  /*109b0*/  MOV R107, R21 ;  /* 0x00000015006b7202 */ /* 0x000fe40000000f00 */
[----:B------:R-:W1:Y:S03]  /*109c0*/  LDSM.16.MT88.4 R20, [R222+0x9400] ;  /* 0x00940000de14783b */ /* 0x000e660000004200 */
[----:B------:R2:W4:Y:S02]  /*109d0*/  MUFU.EX2 R17, R0 ;  /* 0x0000000000117308 */ /* 0x0005240000000800 */
[----:B--2---:R-:W-:-:S02]  /*109e0*/  LOP3.LUT R0, R3, UR32, R38, 0x96, !PT ;  /* 0x0000002003007c12 */ /* 0x004fc4000f8e9626 */
[----:B------:R-:W-:Y:S01]  /*109f0*/  SHF.R.U32.HI R3, RZ, 0x10, R2 ;  /* 0x00000010ff037819 */ /* 0x000fe20000011602 */
[----:B------:R-:W-:Y:S01]  /*10a00*/  FFMA.FTZ R2, R197, UR40, -R13 ;  /* 0x00000028c5027c23 */ /* 0x000fe2000801080d */
[C---:B------:R-:W-:Y:S01]  /*10a10*/  LOP3.LUT R6, R0.reuse, 0xff, RZ, 0xc0, !PT ;  /* 0x000000ff00067812 */ /* 0x040fe200078ec0ff */
[----:B------:R-:W2:Y:S01]  /*10a20*/  LDSM.16.MT88.4 R36, [R220+0xb400] ;  /* 0x00b40000dc24783b */ /* 0x000ea20000004200 */
[----:B------:R-:W-:Y:S01]  /*10a30*/  LOP3.LUT R8, R3, 0xff, RZ, 0xc0, !PT ;  /* 0x000000ff03087812 */ /* 0x000fe200078ec0ff */
[----:B------:R3:W5:Y:S01]  /*10a40*/  MUFU.EX2 R252, R2 ;  /* 0x0000000200fc7308 */ /* 0x0007620000000800 */
[----:B------:R-:W-:Y:S01]  /*10a50*/  LOP3.LUT R3, R0, 0xffff, RZ, 0xc0, !PT ;  /* 0x0000ffff00037812 */ /* 0x000fe200078ec0ff */
[----:B------:R-:W-:Y:S01]  /*10a60*/  IMAD.MOV.U32 R197, RZ, RZ, R96 ;  /* 0x000000ffffc57224 */ /* 0x000fe200078e0060 */
[----:B------:R-:W-:Y:S02]  /*10a70*/  SHF.R.U32.HI R7, RZ, 0x18, R0 ;  /* 0x00000018ff077819 */ /* 0x000fe40000011600 */
[----:B------:R-:W-:-:S02]  /*10a80*/  SHF.R.U32.HI R5, RZ, 0x8, R3 ;  /* 0x00000008ff057819 */ /* 0x000fc40000011603 */
[----:B------:R-:W-:Y:S01]  /*10a90*/  MOV R96, R98 ;  /* 0x0000006200607202 */ /* 0x000fe20000000f00 */
[----:B------:R-:W-:Y:S01]  /*10aa0*/  IMAD.MOV.U32 R98, RZ, RZ, R235 ;  /* 0x000000ffff627224 */ /* 0x000fe200078e00eb */
[----:B------:R-:W-:Y:S02]  /*10ab0*/  PRMT R5, R6, 0x5410, R5 ;  /* 0x0000541006057816 */ /* 0x000fe40000000005 */
[----:B---3--:R-:W-:Y:S02]  /*10ac0*/  SHF.R.U32.HI R2, RZ, 0x10, R0 ;  /* 0x00000010ff027819 */ /* 0x008fe40000011600 */
[----:B------:R-:W-:Y:S02]  /*10ad0*/  HSET2.LE.AND R0, R4, R192, PT ;  /* 0x000000c004007233 */ /* 0x000fe40003803000 */
[----:B------:R-:W-:Y:S02]  /*10ae0*/  LOP3.LUT R3, R2, 0xff, RZ, 0xc0, !PT ;  /* 0x000000ff02037812 */ /* 0x000fe400078ec0ff */
[----:B------:R-:W-:-:S02]  /*10af0*/  F2FP.BF16.F32.PACK_AB R2, R15, R195 ;  /* 0x000000c30f02723e */ /* 0x000fc400000010ff */
[----:B------:R-:W-:Y:S01]  /*10b00*/  PRMT R4, R8, 0x5410, R9 ;  /* 0x0000541008047816 */ /* 0x000fe20000000009 */
[----:B------:R-:W-:Y:S01]  /*10b10*/  IMAD.MOV.U32 R9, RZ, RZ, R127 ;  /* 0x000000ffff097224 */ /* 0x000fe200078e007f */
[----:B------:R-:W-:Y:S02]  /*10b20*/  PRMT R7, R3, 0x5410, R7 ;  /* 0x0000541003077816 */ /* 0x000fe40000000007 */
[----:B------:R-:W-:Y:S02]  /*10b30*/  LOP3.LUT R6, R0, R2, RZ, 0xc0, !PT ;  /* 0x0000000200067212 */ /* 0x000fe400078ec0ff */
[--C-:B------:R-:W-:Y:S02]  /*10b40*/  HSET2.LE.AND R3, R5, R192.reuse, PT ;  /* 0x000000c005037233 */ /* 0x100fe40003803000 */
[--C-:B------:R-:W-:Y:S02]  /*10b50*/  HSET2.LE.AND R0, R4, R192.reuse, PT ;  /* 0x000000c004007233 */ /* 0x100fe40003803000 */
[----:B------:R-:W-:-:S02]  /*10b60*/  HSET2.LE.AND R5, R7, R192, PT ;  /* 0x000000c007057233 */ /* 0x000fc40003803000 */
[----:B----4-:R-:W-:Y:S02]  /*10b70*/  F2FP.BF16.F32.PACK_AB R2, R17, R18 ;  /* 0x000000121102723e */ /* 0x010fe400000010ff */
[----:B------:R-:W-:Y:S02]  /*10b80*/  F2FP.BF16.F32.PACK_AB R4, R11, R10 ;  /* 0x0000000a0b04723e */ /* 0x000fe400000010ff */
[----:B-----5:R-:W-:Y:S02]  /*10b90*/  F2FP.BF16.F32.PACK_AB R8, R252, R196 ;  /* 0x000000c4fc08723e */ /* 0x020fe400000010ff */
[----:B------:R-:W-:Y:S01]  /*10ba0*/  LOP3.LUT R7, R0, R2, RZ, 0xc0, !PT ;  /* 0x0000000200077212 */ /* 0x000fe200078ec0ff */
[----:B------:R-:W-:Y:S01]  /*10bb0*/  IMAD.MOV.U32 R2, RZ, RZ, R124 ;  /* 0x000000ffff027224 */ /* 0x000fe200078e007c */
[----:B------:R-:W-:Y:S01]  /*10bc0*/  LOP3.LUT R4, R3, R4, RZ, 0xc0, !PT ;  /* 0x0000000403047212 */ /* 0x000fe200078ec0ff */
[----:B------:R-:W-:Y:S01]  /*10bd0*/  FFMA.FTZ R0, R205, UR40, -R14 ;  /* 0x00000028cd007c23 */ /* 0x000fe2000801080e */
[----:B------:R-:W-:Y:S01]  /*10be0*/  LOP3.LUT R5, R5, R8, RZ, 0xc0, !PT ;  /* 0x0000000805057212 */ /* 0x000fe200078ec0ff */
[----:B------:R-:W-:Y:S01]  /*10bf0*/  IMAD.MOV.U32 R8, RZ, RZ, R126 ;  /* 0x000000ffff087224 */ /* 0x000fe200078e007e */
[----:B------:R-:W-:Y:S01]  /*10c00*/  LOP3.LUT R2, R47, UR14, R2, 0x96, !PT ;  /* 0x0000000e2f027c12 */ /* 0x000fe2000f8e9602 */
[----:B------:R3:W-:Y:S01]  /*10c10*/  MUFU.EX2 R205, R0 ;  /* 0x0000000000cd7308 */ /* 0x0007e20000000800 */
[----:B------:R-:W-:-:S03]  /*10c20*/  MOV R3, R125 ;  /* 0x0000007d00037202 */ /* 0x000fc60000000f00 */
[----:B------:R-:W-:Y:S01]  /*10c30*/  HMMA.16816.F32.BF16 R140, R4, R30, R40 ;  /* 0x0000001e048c723c */ /* 0x000fe20000041828 */
[----:B------:R-:W4:Y:S01]  /*10c40*/  LDSM.16.MT88.4 R40, [R222+0xb400] ;  /* 0x00b40000de28783b */ /* 0x000f220000004200 */
[----:B------:R-:W-:-:S04]  /*10c50*/  IMAD.WIDE.U32 R2, R2, -0x2daee0ad, RZ ;  /* 0xd2511f5302027825 */ /* 0x000fc800078e00ff */
[C---:B------:R-:W-:Y:S06]  /*10c60*/  HMMA.16816.F32.BF16 R136, R4.reuse, R28, R108 ;  /* 0x0000001c0488723c */ /* 0x040fec000004186c */
[C---:B-1----:R-:W-:Y:S01]  /*10c70*/  HMMA.16816.F32.BF16 R164, R4.reuse, R20, R128 ;  /* 0x0000001404a4723c */ /* 0x042fe20000041880 */
[----:B---3--:R-:W-:Y:S01]  /*10c80*/  FFMA.FTZ R0, R204, UR40, -R14 ;  /* 0x00000028cc007c23 */ /* 0x008fe2000801080e */
[----:B------:R-:W-:Y:S01]  /*10c90*/  MOV R111, R9 ;  /* 0x00000009006f7202 */ /* 0x000fe20000000f00 */
[----:B------:R-:W-:Y:S02]  /*10ca0*/  IMAD.MOV.U32 R9, RZ, RZ, R107 ;  /* 0x000000ffff097224 */ /* 0x000fe400078e006b */
[----:B------:R1:W-:Y:S01]  /*10cb0*/  MUFU.EX2 R235, R0 ;  /* 0x0000000000eb7308 */ /* 0x0003e20000000800 */
[----:B------:R-:W-:Y:S01]  /*10cc0*/  IMAD.MOV.U32 R107, RZ, RZ, R97 ;  /* 0x000000ffff6b7224 */ /* 0x000fe200078e0061 */
[----:B------:R-:W-:Y:S01]  /*10cd0*/  HMMA.16816.F32.BF16 R124, R4, R22, R132 ;  /* 0x00000016047c723c */ /* 0x000fe20000041884 */
[----:B------:R-:W-:-:S02]  /*10ce0*/  IMAD.MOV.U32 R97, RZ, RZ, R99 ;  /* 0x000000ffff617224 */ /* 0x000fc400078e0063 */
[----:B------:R-:W-:Y:S02]  /*10cf0*/  IMAD.MOV.U32 R99, RZ, RZ, R237 ;  /* 0x000000ffff637224 */ /* 0x000fe400078e00ed */
        /* <DEDUP_REMOVED lines=10> */
[----:B------:R-:W-:Y:S02]  /*10da0*/  IMAD.MOV.U32 R129, RZ, RZ, R98 ;  /* 0x000000ffff817224 */ /* 0x000fe400078e0062 */
[C---:B------:R-:W-:Y:S01]  /*10db0*/  HMMA.16816.F32.BF16 R156, R4.reuse, R32, R156 ;  /* 0x00000020049c723c */ /* 0x040fe2000004189c */
[----:B------:R1:W-:Y:S01]  /*10dc0*/  MUFU.EX2 R237, R0 ;  /* 0x0000000000ed7308 */ /* 0x0003e20000000800 */
[----:B------:R-:W-:Y:S02]  /*10dd0*/  IMAD.MOV.U32 R135, RZ, RZ, R84 ;  /* 0x000000ffff877224 */ /* 0x000fe400078e0054 */
[----:B------:R-:W-:Y:S02]  /*10de0*/  IMAD.MOV.U32 R134, RZ, RZ, R85 ;  /* 0x000000ffff867224 */ /* 0x000fe400078e0055 */
[----:B------:R-:W-:Y:S01]  /*10df0*/  HMMA.16816.F32.BF16 R168, R4, R34, R168 ;  /* 0x0000002204a8723c */ /* 0x000fe200000418a8 */
[----:B------:R-:W-:-:S05]  /*10e00*/  IMAD.MOV.U32 R133, RZ, RZ, R86 ;  /* 0x000000ffff857224 */ /* 0x000fca00078e0056 */
[----:B--2---:R-:W-:Y:S01]  /*10e10*/  HMMA.16816.F32.BF16 R72, R4, R36, R72 ;  /* 0x000000240448723c */ /* 0x004fe20000041848 */
[----:B-1----:R-:W-:-:S05]  /*10e20*/  LOP3.LUT R0, R3, UR32, R236, 0x96, !PT ;  /* 0x0000002003007c12 */ /* 0x002fca000f8e96ec */
[----:B------:R-:W-:Y:S01]  /*10e30*/  HMMA.16816.F32.BF16 R76, R4, R38, R76 ;  /* 0x00000026044c723c */ /* 0x000fe2000004184c */
[----:B------:R-:W-:Y:S01]  /*10e40*/  LOP3.LUT R3, R2, 0xffff, RZ, 0xc0, !PT ;  /* 0x0000ffff02037812 */ /* 0x000fe200078ec0ff */
[----:B------:R-:W-:-:S03]  /*10e50*/  IMAD.MOV.U32 R236, RZ, RZ, R80 ;  /* 0x000000ffffec7224 */ /* 0x000fc600078e0050 */
[----:B------:R-:W-:Y:S01]  /*10e60*/  SHF.R.U32.HI R3, RZ, 0x8, R3 ;  /* 0x00000008ff037819 */ /* 0x000fe20000011603 */
[C---:B----4-:R-:W-:Y:S06]  /*10e70*/  HMMA.16816.F32.BF16 R88, R4.reuse, R40, R88 ;  /* 0x000000280458723c */ /* 0x050fec0000041858 */
        /* <DEDUP_REMOVED lines=8> */
[----:B------:R-:W-:Y:S02]  /*10f00*/  LOP3.LUT R3, R6, 0xff, RZ, 0xc0, !PT ;  /* 0x000000ff06037812 */ /* 0x000fe400078ec0ff */
[----:B------:R-:W-:Y:S02]  /*10f10*/  MOV R182, R110 ;  /* 0x0000006e00b67202 */ /* 0x000fe40000000f00 */
[----:B------:R-:W-:Y:S02]  /*10f20*/  PRMT R6, R3, 0x5410, R5 ;  /* 0x0000541003067816 */ /* 0x000fe40000000005 */
[C---:B------:R-:W-:Y:S01]  /*10f30*/  LOP3.LUT R3, R0.reuse, 0xffff, RZ, 0xc0, !PT ;  /* 0x0000ffff00037812 */ /* 0x040fe200078ec0ff */
[----:B------:R3:W-:Y:S01]  /*10f40*/  MUFU.EX2 R199, R2 ;  /* 0x0000000200c77308 */ /* 0x0007e20000000800 */
[----:B------:R-:W-:-:S02]  /*10f50*/  LOP3.LUT R5, R0, 0xff, RZ, 0xc0, !PT ;  /* 0x000000ff00057812 */ /* 0x000fc400078ec0ff */
[----:B------:R-:W-:-:S04]  /*10f60*/  SHF.R.U32.HI R3, RZ, 0x8, R3 ;  /* 0x00000008ff037819 */ /* 0x000fc80000011603 */
[----:B------:R-:W-:Y:S02]  /*10f70*/  PRMT R5, R5, 0x5410, R3 ;  /* 0x0000541005057816 */ /* 0x000fe40000000003 */
[----:B-1----:R-:W-:Y:S01]  /*10f80*/  SHF.R.U32.HI R4, RZ, 0x18, R0 ;  /* 0x00000018ff047819 */ /* 0x002fe20000011600 */
[----:B---3--:R-:W-:Y:S01]  /*10f90*/  FFMA.FTZ R2, R183, UR40, -R16 ;  /* 0x00000028b7027c23 */ /* 0x008fe20008010810 */
[----:B------:R-:W-:-:S03]  /*10fa0*/  IMAD.MOV.U32 R183, RZ, RZ, R111 ;  /* 0x000000ffffb77224 */ /* 0x000fc600078e006f */
        /* <DEDUP_REMOVED lines=8> */
[----:B------:R-:W-:Y:S01]  /*11030*/  IMAD.MOV.U32 R7, RZ, RZ, R196 ;  /* 0x000000ffff077224 */ /* 0x000fe200078e00c4 */
[----:B------:R-:W-:Y:S01]  /*11040*/  MOV R4, R8 ;  /* 0x0000000800047202 */ /* 0x000fe20000000f00 */
[----:B-1----:R-:W-:Y:S01]  /*11050*/  FFMA.FTZ R2, R206, UR40, -R16 ;  /* 0x00000028ce027c23 */ /* 0x002fe20008010810 */
[----:B------:R-:W-:-:S03]  /*11060*/  IMAD.MOV.U32 R206, RZ, RZ, R10 ;  /* 0x000000ffffce7224 */ /* 0x000fc600078e000a */
[----:B------:R2:W1:Y:S02]  /*11070*/  MUFU.EX2 R196, R2 ;  /* 0x0000000200c47308 */ /* 0x0004640000000800 */
[----:B--2---:R-:W-:-:S04]  /*11080*/  F2FP.BF16.F32.PACK_AB R2, R204, R237 ;  /* 0x000000edcc02723e */ /* 0x004fc800000010ff */
[----:B------:R-:W-:Y:S02]  /*11090*/  LOP3.LUT R10, R0, R2, RZ, 0xc0, !PT ;  /* 0x00000002000a7212 */ /* 0x000fe400078ec0ff */
[----:B------:R-:W-:Y:S01]  /*110a0*/  HSET2.LE.AND R0, R6, R192, PT ;  /* 0x000000c006007233 */ /* 0x000fe20003803000 */
[----:B------:R-:W-:Y:S01]  /*110b0*/  IMAD.MOV.U32 R6, RZ, RZ, R11 ;  /* 0x000000ffff067224 */ /* 0x000fe200078e000b */
[----:B---3--:R-:W-:-:S04]  /*110c0*/  F2FP.BF16.F32.PACK_AB R2, R198, R199 ;  /* 0x000000c7c602723e */ /* 0x008fc800000010ff */
[----:B------:R-:W-:Y:S02]  /*110d0*/  LOP3.LUT R11, R0, R2, RZ, 0xc0, !PT ;  /* 0x00000002000b7212 */ /* 0x000fe400078ec0ff */
[--C-:B------:R-:W-:Y:S02]  /*110e0*/  HSET2.LE.AND R0, R5, R192.reuse, PT ;  /* 0x000000c005007233 */ /* 0x100fe40003803000 */
[----:B------:R-:W-:Y:S02]  /*110f0*/  F2FP.BF16.F32.PACK_AB R2, R235, R205 ;  /* 0x000000cdeb02723e */ /* 0x000fe400000010ff */
[----:B------:R-:W-:Y:S02]  /*11100*/  MOV R5, R9 ;  /* 0x0000000900057202 */ /* 0x000fe40000000f00 */
[----:B------:R-:W-:Y:S02]  /*11110*/  LOP3.LUT R8, R0, R2, RZ, 0xc0, !PT ;  /* 0x0000000200087212 */ /* 0x000fe400078ec0ff */
[----:B------:R-:W-:Y:S01]  /*11120*/  HSET2.LE.AND R0, R3, R192, PT ;  /* 0x000000c003007233 */ /* 0x000fe20003803000 */
[----:B------:R-:W-:Y:S01]  /*11130*/  IMAD.MOV.U32 R3, RZ, RZ, R68 ;  /* 0x000000ffff037224 */ /* 0x000fe200078e0044 */
[----:B-1----:R-:W-:-:S04]  /*11140*/  F2FP.BF16.F32.PACK_AB R2, R196, R197 ;  /* 0x000000c5c402723e */ /* 0x002fc800000010ff */
[----:B------:R-:W-:Y:S01]  /*11150*/  LOP3.LUT R9, R0, R2, RZ, 0xc0, !PT ;  /* 0x0000000200097212 */ /* 0x000fe200078ec0ff */
[----:B------:R-:W-:Y:S01]  /*11160*/  IMAD.U32 R0, RZ, RZ, UR37 ;  /* 0x00000025ff007e24 */ /* 0x000fe2000f8e00ff */
[----:B------:R-:W-:-:S04]  /*11170*/  MOV R2, R69 ;  /* 0x0000004500027202 */ /* 0x000fc80000000f00 */
[----:B------:R-:W-:Y:S01]  /*11180*/  LOP3.LUT R0, R83, UR6, R0, 0x96, !PT ;  /* 0x0000000653007c12 */ /* 0x000fe2000f8e9600 */
[C---:B------:R-:W-:Y:S04]  /*11190*/  HMMA.16816.F32.BF16 R108, R8.reuse, R28, R200 ;  /* 0x0000001c086c723c */ /* 0x040fe800000418c8 */
[----:B------:R-:W-:Y:S02]  /*111a0*/  IMAD.WIDE.U32 R46, R0, -0x326172a9, RZ ;  /* 0xcd9e8d57002e7825 */ /* 0x000fe400078e00ff */
[----:B------:R-:W-:Y:S01]  /*111b0*/  HMMA.16816.F32.BF16 R96, R8, R30, R188 ;  /* 0x0000001e0860723c */ /* 0x000fe200000418bc */
[----:B------:R-:W-:Y:S01]  /*111c0*/  MOV R201, R7 ;  /* 0x0000000700c97202 */ /* 0x000fe20000000f00 */
[----:B------:R-:W-:Y:S02]  /*111d0*/  IMAD.MOV.U32 R202, RZ, RZ, R70 ;  /* 0x000000ffffca7224 */ /* 0x000fe400078e0046 */
[----:B------:R-:W-:-:S02]  /*111e0*/  IMAD.MOV.U32 R29, RZ, RZ, R4 ;  /* 0x000000ffff1d7224 */ /* 0x000fc400078e0004 */
[----:B------:R-:W-:Y:S01]  /*111f0*/  IMAD.MOV.U32 R28, RZ, RZ, R5 ;  /* 0x000000ffff1c7224 */ /* 0x000fe200078e0005 */
[----:B------:R-:W-:Y:S01]  /*11200*/  LOP3.LUT R0, R47, UR22, R202, 0x96, !PT ;  /* 0x000000162f007c12 */ /* 0x000fe2000f8e96ca */
[----:B------:R-:W-:Y:S01]  /*11210*/  IMAD.MOV.U32 R202, RZ, RZ, R6 ;  /* 0x000000ffffca7224 */ /* 0x000fe200078e0006 */
[----:B------:R-:W-:Y:S01]  /*11220*/  MOV R191, R2 ;  /* 0x0000000200bf7202 */ /* 0x000fe20000000f00 */
[----:B------:R-:W-:Y:S01]  /*11230*/  IMAD.MOV.U32 R190, RZ, RZ, R3 ;  /* 0x000000ffffbe7224 */ /* 0x000fe200078e0003 */
[----:B------:R-:W-:Y:S01]  /*11240*/  LOP3.LUT R2, R45, UR20, R46, 0x96, !PT ;  /* 0x000000142d027c12 */ /* 0x000fe2000f8e962e */
[----:B------:R-:W-:Y:S01]  /*11250*/  IMAD.WIDE.U32 R6, R0, -0x2daee0ad, RZ ;  /* 0xd2511f5300067825 */ /* 0x000fe200078e00ff */
[----:B------:R-:W-:Y:S03]  /*11260*/  HMMA.16816.F32.BF16 R84, R8, R20, R176 ;  /* 0x000000140854723c */ /* 0x000fe600000418b0 */
[----:B------:R-:W-:Y:S01]  /*11270*/  IMAD.WIDE.U32 R2, R2, -0x2daee0ad, RZ ;  /* 0xd2511f5302027825 */ /* 0x000fe200078e00ff */
[----:B------:R-:W-:-:S02]  /*11280*/  LOP3.LUT R4, R7, UR19, R48, 0x96, !PT ;  /* 0x0000001307047c12 */ /* 0x000fc4000f8e9630 */
[----:B------:R-:W-:Y:S01]  /*11290*/  HMMA.16816.F32.BF16 R80, R8, R26, R152 ;  /* 0x0000001a0850723c */ /* 0x000fe20000041898 */
[----:B------:R-:W-:Y:S01]  /*112a0*/  IMAD.MOV.U32 R200, RZ, RZ, R206 ;  /* 0x000000ffffc87224 */ /* 0x000fe200078e00ce */
[----:B------:R-:W-:Y:S01]  /*112b0*/  LOP3.LUT R0, R3, UR17, R6, 0x96, !PT ;  /* 0x0000001103007c12 */ /* 0x000fe2000f8e9606 */
[----:B------:R-:W-:Y:S01]  /*112c0*/  IMAD.WIDE.U32 R4, R4, -0x326172a9, RZ ;  /* 0xcd9e8d5704047825 */ /* 0x000fe200078e00ff */
[----:B------:R-:W-:Y:S02]  /*112d0*/  MOV R179, R207 ;  /* 0x000000cf00b37202 */ /* 0x000fe40000000f00 */
[----:B------:R-:W-:Y:S01]  /*112e0*/  MOV R21, R134 ;  /* 0x0000008600157202 */ /* 0x000fe20000000f00 */
[----:B------:R-:W-:Y:S01]  /*112f0*/  IMAD.MOV.U32 R206, RZ, RZ, R18 ;  /* 0x000000ffffce7224 */ /* 0x000fe200078e0012 */
[----:B------:R-:W-:Y:S01]  /*11300*/  LOP3.LUT R3, R5, UR18, R44, 0x96, !PT ;  /* 0x0000001205037c12 */ /* 0x000fe2000f8e962c */
[----:B------:R-:W-:-:S04]  /*11310*/  IMAD.WIDE.U32 R44, R0, -0x326172a9, RZ ;  /* 0xcd9e8d57002c7825 */ /* 0x000fc800078e00ff */
[----:B------:R-:W-:Y:S01]  /*11320*/  FFMA.FTZ R0, R209, UR40, -R12 ;  /* 0x00000028d1007c23 */ /* 0x000fe2000801080c */
[C---:B------:R-:W-:Y:S01]  /*11330*/  HMMA.16816.F32.BF16 R64, R8.reuse, R24, R64 ;  /* 0x000000180840723c */ /* 0x040fe20000041840 */
[----:B------:R-:W-:Y:S01]  /*11340*/  MOV R209, R29 ;  /* 0x0000001d00d17202 */ /* 0x000fe20000000f00 */
[----:B------:R-:W-:Y:S01]  /*11350*/  IMAD.MOV.U32 R189, RZ, RZ, R19 ;  /* 0x000000ffffbd7224 */ /* 0x000fe200078e0013 */
[----:B------:R-:W-:Y:S01]  /*11360*/  LOP3.LUT R6, R45, UR16, R4, 0x96, !PT ;  /* 0x000000102d067c12 */ /* 0x000fe2000f8e9604 */
[----:B------:R-:W-:Y:S01]  /*11370*/  IMAD.WIDE.U32 R4, R3, -0x2daee0ad, RZ ;  /* 0xd2511f5303047825 */ /* 0x000fe200078e00ff */
[----:B------:R-:W1:Y:S01]  /*11380*/  LDSM.16.MT88.4 R24, [R220+0x9800] ;  /* 0x00980000dc18783b */ /* 0x000e620000004200 */
[----:B------:R-:W-:Y:S02]  /*11390*/  HMMA.16816.F32.BF16 R160, R8, R32, R160 ;  /* 0x0000002008a0723c */ /* 0x000fe400000418a0 */
[----:B------:R-:W-:Y:S01]  /*113a0*/  IMAD.WIDE.U32 R18, R6, -0x2daee0ad, RZ ;  /* 0xd2511f5306127825 */ /* 0x000fe200078e00ff */
[----:B------:R-:W-:-:S03]  /*113b0*/  LOP3.LUT R3, R5, UR15, R2, 0x96, !PT ;  /* 0x0000000f05037c12 */ /* 0x000fc6000f8e9602 */
[----:B------:R-:W-:Y:S01]  /*113c0*/  IMAD.MOV.U32 R203, RZ, RZ, R71 ;  /* 0x000000ffffcb7224 */ /* 0x000fe200078e0047 */
[----:B------:R-:W-:Y:S01]  /*113d0*/  MOV R203, R195 ;  /* 0x000000c300cb7202 */ /* 0x000fe20000000f00 */
[----:B------:R-:W-:Y:S01]  /*113e0*/  IMAD.MOV.U32 R188, RZ, RZ, R194 ;  /* 0x000000ffffbc7224 */ /* 0x000fe200078e00c2 */
[----:B------:R2:W-:Y:S01]  /*113f0*/  MUFU.EX2 R195, R0 ;  /* 0x0000000000c37308 */ /* 0x0005e20000000800 */
[----:B------:R-:W-:Y:S01]  /*11400*/  LOP3.LUT R2, R19, UR13, R4, 0x96, !PT ;  /* 0x0000000d13027c12 */ /* 0x000fe2000f8e9604 */
[----:B------:R-:W-:-:S04]  /*11410*/  IMAD.WIDE.U32 R48, R3, -0x326172a9, RZ ;  /* 0xcd9e8d5703307825 */ /* 0x000fc800078e00ff */
[----:B------:R-:W-:Y:S01]  /*11420*/  FFMA.FTZ R4, R186, UR40, -R12 ;  /* 0x00000028ba047c23 */ /* 0x000fe2000801080c */
[----:B------:R-:W-:Y:S01]  /*11430*/  HMMA.16816.F32.BF16 R68, R8, R22, R172 ;  /* 0x000000160844723c */ /* 0x000fe200000418ac */
[----:B------:R-:W-:Y:S01]  /*11440*/  MOV R186, R188 ;  /* 0x000000bc00ba7202 */ /* 0x000fe20000000f00 */
[----:B------:R-:W-:-:S04]  /*11450*/  IMAD.WIDE.U32 R2, R2, -0x326172a9, RZ ;  /* 0xcd9e8d5702027825 */ /* 0x000fc800078e00ff */
[----:B------:R-:W-:Y:S01]  /*11460*/  IMAD.MOV.U32 R207, RZ, RZ, R15 ;  /* 0x000000ffffcf7224 */ /* 0x000fe200078e000f */
[----:B------:R-:W-:Y:S01]  /*11470*/  LOP3.LUT R6, R2, 0xff, RZ, 0xc0, !PT ;  /* 0x000000ff02067812 */ /* 0x000fe200078ec0ff */
[----:B------:R-:W-:Y:S01]  /*11480*/  IMAD.MOV.U32 R30, RZ, RZ, R191 ;  /* 0x000000ffff1e7224 */ /* 0x000fe200078e00bf */
[--C-:B------:R-:W-:Y:S01]  /*11490*/  SHF.R.U32.HI R7, RZ, 0x10, R2.reuse ;  /* 0x00000010ff077819 */ /* 0x100fe20000011602 */
[----:B------:R3:W-:Y:S01]  /*114a0*/  MUFU.EX2 R191, R4 ;  /* 0x0000000400bf7308 */ /* 0x0007e20000000800 */
[----:B------:R-:W-:Y:S01]  /*114b0*/  SHF.R.U32.HI R15, RZ, 0x18, R2 ;  /* 0x00000018ff0f7819 */ /* 0x000fe20000011602 */
[----:B------:R-:W-:Y:S02]  /*114c0*/  IMAD.MOV.U32 R31, RZ, RZ, R190 ;  /* 0x000000ffff1f7224 */ /* 0x000fe400078e00be */
[----:B--2---:R-:W-:Y:S01]  /*114d0*/  FFMA.FTZ R0, R208, UR40, -R12 ;  /* 0x00000028d0007c23 */ /* 0x004fe2000801080c */
[----:B------:R-:W-:Y:S01]  /*114e0*/  IMAD.MOV.U32 R20, RZ, RZ, R135 ;  /* 0x000000ffff147224 */ /* 0x000fe200078e0087 */
[----:B------:R-:W-:Y:S01]  /*114f0*/  MOV R173, R130 ;  /* 0x0000008200ad7202 */ /* 0x000fe20000000f00 */
[----:B------:R-:W-:Y:S01]  /*11500*/  IMAD.MOV.U32 R177, RZ, RZ, R132 ;  /* 0x000000ffffb17224 */ /* 0x000fe200078e0084 */
[C---:B------:R-:W-:Y:S01]  /*11510*/  HMMA.16816.F32.BF16 R60, R8.reuse, R34, R60 ;  /* 0x00000022083c723c */ /* 0x040fe2000004183c */
[----:B------:R2:W4:Y:S01]  /*11520*/  MUFU.EX2 R194, R0 ;  /* 0x0000000000c27308 */ /* 0x0005220000000800 */
[----:B------:R-:W-:Y:S01]  /*11530*/  IMAD.MOV.U32 R176, RZ, RZ, R133 ;  /* 0x000000ffffb07224 */ /* 0x000fe200078e0085 */
[----:B------:R-:W-:Y:S01]  /*11540*/  LDSM.16.MT88.4 R32, [R222+0xa800] ;  /* 0x00a80000de20783b */ /* 0x000fe20000004200 */
[----:B------:R-:W-:Y:S01]  /*11550*/  IMAD.MOV.U32 R175, RZ, RZ, R128 ;  /* 0x000000ffffaf7224 */ /* 0x000fe200078e0080 */
[----:B------:R-:W-:Y:S01]  /*11560*/  MOV R208, R180 ;  /* 0x000000b400d07202 */ /* 0x000fe20000000f00 */
[----:B------:R-:W-:Y:S01]  /*11570*/  IMAD.MOV.U32 R174, RZ, RZ, R129 ;  /* 0x000000ffffae7224 */ /* 0x000fe200078e0081 */
[----:B------:R-:W-:Y:S01]  /*11580*/  HMMA.16816.F32.BF16 R56, R8, R36, R56 ;  /* 0x000000240838723c */ /* 0x000fe20000041838 */
[----:B------:R-:W-:-:S02]  /*11590*/  IMAD.MOV.U32 R172, RZ, RZ, R131 ;  /* 0x000000ffffac7224 */ /* 0x000fc400078e0083 */
[----:B---3--:R-:W-:Y:S01]  /*115a0*/  FFMA.FTZ R4, R212, UR40, -R13 ;  /* 0x00000028d4047c23 */ /* 0x008fe2000801080d */
[----:B------:R-:W-:Y:S02]  /*115b0*/  IMAD.MOV.U32 R178, RZ, RZ, R236 ;  /* 0x000000ffffb27224 */ /* 0x000fe400078e00ec */
[C---:B------:R-:W-:Y:S01]  /*115c0*/  HMMA.16816.F32.BF16 R152, R8.reuse, R38, R116 ;  /* 0x000000260898723c */ /* 0x040fe20000041874 */
[----:B------:R3:W-:Y:S01]  /*115d0*/  MUFU.EX2 R190, R4 ;  /* 0x0000000400be7308 */ /* 0x0007e20000000800 */
[----:B------:R-:W-:Y:S01]  /*115e0*/  IMAD.MOV.U32 R236, RZ, RZ, R17 ;  /* 0x000000ffffec7224 */ /* 0x000fe200078e0011 */
[----:B------:R-:W-:Y:S01]  /*115f0*/  LDSM.16.MT88.4 R36, [R220+0xb800] ;  /* 0x00b80000dc24783b */ /* 0x000fe20000004200 */
[----:B------:R-:W-:Y:S02]  /*11600*/  IMAD.MOV.U32 R212, RZ, RZ, R21 ;  /* 0x000000ffffd47224 */ /* 0x000fe400078e0015 */
[----:B--2---:R-:W-:Y:S01]  /*11610*/  FFMA.FTZ R0, R187, UR40, -R12 ;  /* 0x00000028bb007c23 */ /* 0x004fe2000801080c */
[----:B------:R-:W-:Y:S01]  /*11620*/  IMAD.MOV.U32 R187, RZ, RZ, R193 ;  /* 0x000000ffffbb7224 */ /* 0x000fe200078e00c1 */
[C---:B------:R-:W-:Y:S02]  /*11630*/  HMMA.16816.F32.BF16 R132, R8.reuse, R40, R120 ;  /* 0x000000280884723c */ /* 0x040fe40000041878 */
[----:B------:R2:W-:Y:S04]  /*11640*/  MUFU.EX2 R193, R0 ;  /* 0x0000000000c17308 */ /* 0x0005e80000000800 */
[----:B------:R-:W-:Y:S01]  /*11650*/  HMMA.16816.F32.BF16 R128, R8, R42, R112 ;  /* 0x0000002a0880723c */ /* 0x000fe20000041870 */
[----:B------:R-:W-:Y:S01]  /*11660*/  MOV R121, R30 ;  /* 0x0000001e00797202 */ /* 0x000fe20000000f00 */
[----:B------:R-:W-:Y:S01]  /*11670*/  IMAD.MOV.U32 R122, RZ, RZ, R31 ;  /* 0x000000ffff7a7224 */ /* 0x000fe200078e001f */
[----:B------:R-:W-:Y:S01]  /*11680*/  LDSM.16.MT88.4 R40, [R222+0xb800] ;  /* 0x00b80000de28783b */ /* 0x000fe20000004200 */
[----:B------:R-:W-:-:S02]  /*11690*/  IMAD.MOV.U32 R123, RZ, RZ, R28 ;  /* 0x000000ffff7b7224 */ /* 0x000fc400078e001c */
[----:B---3--:R-:W-:Y:S01]  /*116a0*/  FFMA.FTZ R4, R211, UR40, -R13 ;  /* 0x00000028d3047c23 */ /* 0x008fe2000801080d */
[----:B------:R-:W-:Y:S01]  /*116b0*/  IMAD.MOV.U32 R211, RZ, RZ, R176 ;  /* 0x000000ffffd37224 */ /* 0x000fe200078e00b0 */
[----:B------:R-:W-:Y:S01]  /*116c0*/  MOV R11, R20 ;  /* 0x00000014000b7202 */ /* 0x000fe20000000f00 */
[----:B------:R-:W-:Y:S01]  /*116d0*/  LDSM.16.MT88.4 R28, [R220+0xa800] ;  /* 0x00a80000dc1c783b */ /* 0x000fe20000004200 */
[----:B------:R-:W-:Y:S01]  /*116e0*/  IMAD.MOV.U32 R8, RZ, RZ, R182 ;  /* 0x000000ffff087224 */ /* 0x000fe200078e00b6 */
[----:B------:R-:W-:Y:S01]  /*116f0*/  MOV R115, R172 ;  /* 0x000000ac00737202 */ /* 0x000fe20000000f00 */
[----:B------:R-:W-:Y:S01]  /*11700*/  IMAD.MOV.U32 R114, RZ, RZ, R173 ;  /* 0x000000ffff727224 */ /* 0x000fe200078e00ad */
[----:B------:R-:W3:Y:S01]  /*11710*/  LDSM.16.MT88.4 R20, [R222+0x9800] ;  /* 0x00980000de14783b */ /* 0x000ee20000004200 */
[----:B--2---:R-:W-:Y:S01]  /*11720*/  LOP3.LUT R0, R3, UR23, R48, 0x96, !PT ;  /* 0x0000001703007c12 */ /* 0x004fe2000f8e9630 */
[----:B------:R-:W-:Y:S01]  /*11730*/  IMAD.MOV.U32 R48, RZ, RZ, R189 ;  /* 0x000000ffff307224 */ /* 0x000fe200078e00bd */
[----:B------:R-:W-:Y:S01]  /*11740*/  LOP3.LUT R3, R2, 0xffff, RZ, 0xc0, !PT ;  /* 0x0000ffff02037812 */ /* 0x000fe200078ec0ff */
[----:B------:R2:W5:Y:S01]  /*11750*/  MUFU.EX2 R189, R4 ;  /* 0x0000000400bd7308 */ /* 0x0005620000000800 */
[C---:B------:R-:W-:Y:S01]  /*11760*/  LOP3.LUT R2, R0.reuse, 0xffff, RZ, 0xc0, !PT ;  /* 0x0000ffff00027812 */ /* 0x040fe200078ec0ff */
[----:B------:R-:W-:Y:S01]  /*11770*/  IMAD.MOV.U32 R113, RZ, RZ, R174 ;  /* 0x000000ffff717224 */ /* 0x000fe200078e00ae */
[----:B------:R-:W-:Y:S01]  /*11780*/  SHF.R.U32.HI R5, RZ, 0x8, R3 ;  /* 0x00000008ff057819 */ /* 0x000fe20000011603 */
[----:B------:R-:W-:Y:S01]  /*11790*/  IMAD.MOV.U32 R112, RZ, RZ, R175 ;  /* 0x000000ffff707224 */ /* 0x000fe200078e00af */
[----:B------:R-:W-:Y:S01]  /*117a0*/  SHF.R.U32.HI R3, RZ, 0x8, R2 ;  /* 0x00000008ff037819 */ /* 0x000fe20000011602 */
[----:B------:R-:W-:Y:S01]  /*117b0*/  IMAD.MOV.U32 R120, RZ, RZ, R179 ;  /* 0x000000ffff787224 */ /* 0x000fe200078e00b3 */
[----:B------:R-:W-:Y:S01]  /*117c0*/  LOP3.LUT R2, R0, 0xff, RZ, 0xc0, !PT ;  /* 0x000000ff00027812 */ /* 0x000fe200078ec0ff */
[----:B------:R-:W-:Y:S01]  /*117d0*/  IMAD.MOV.U32 R9, RZ, RZ, R183 ;  /* 0x000000ffff097224 */ /* 0x000fe200078e00b7 */
[----:B------:R-:W-:Y:S01]  /*117e0*/  PRMT R17, R6, 0x5410, R5 ;  /* 0x0000541006117816 */ /* 0x000fe20000000005 */
[----:B------:R-:W-:Y:S01]  /*117f0*/  IMAD.MOV.U32 R9, RZ, RZ, R11 ;  /* 0x000000ffff097224 */ /* 0x000fe200078e000b */
[----:B------:R-:W-:-:S02]  /*11800*/  PRMT R2, R2, 0x5410, R3 ;  /* 0x0000541002027816 */ /* 0x000fc40000000003 */
[--C-:B------:R-:W-:Y:S02]  /*11810*/  SHF.R.U32.HI R3, RZ, 0x10, R0.reuse ;  /* 0x00000010ff037819 */ /* 0x100fe40000011600 */
[----:B------:R-:W-:Y:S01]  /*11820*/  SHF.R.U32.HI R6, RZ, 0x18, R0 ;  /* 0x00000018ff067819 */ /* 0x000fe20000011600 */
[----:B--2---:R-:W-:Y:S01]  /*11830*/  FFMA.FTZ R4, R210, UR40, -R13 ;  /* 0x00000028d2047c23 */ /* 0x004fe2000801080d */
[----:B------:R-:W-:Y:S02]  /*11840*/  HSET2.LE.AND R0, R2, R192, PT ;  /* 0x000000c002007233 */ /* 0x000fe40003803000 */
[----:B----4-:R-:W-:Y:S01]  /*11850*/  F2FP.BF16.F32.PACK_AB R2, R194, R195 ;  /* 0x000000c3c202723e */ /* 0x010fe200000010ff */
[----:B------:R2:W-:Y:S01]  /*11860*/  MUFU.EX2 R188, R4 ;  /* 0x0000000400bc7308 */ /* 0x0005e20000000800 */
[----:B------:R-:W-:Y:S02]  /*11870*/  LOP3.LUT R3, R3, 0xff, RZ, 0xc0, !PT ;  /* 0x000000ff03037812 */ /* 0x000fe400078ec0ff */
[----:B------:R-:W-:-:S02]  /*11880*/  LOP3.LUT R5, R7, 0xff, RZ, 0xc0, !PT ;  /* 0x000000ff07057812 */ /* 0x000fc400078ec0ff */
[----:B------:R-:W-:Y:S02]  /*11890*/  PRMT R3, R3, 0x5410, R6 ;  /* 0x0000541003037816 */ /* 0x000fe40000000006 */
[----:B------:R-:W-:Y:S01]  /*118a0*/  PRMT R7, R5, 0x5410, R15 ;  /* 0x0000541005077816 */ /* 0x000fe2000000000f */
[----:B------:R-:W-:Y:S01]  /*118b0*/  IMAD.MOV.U32 R15, RZ, RZ, R178 ;  /* 0x000000ffff0f7224 */ /* 0x000fe200078e00b2 */
[----:B------:R-:W-:Y:S02]  /*118c0*/  MOV R210, R177 ;  /* 0x000000b100d27202 */ /* 0x000fe40000000f00 */
[----:B--2---:R-:W-:Y:S01]  /*118d0*/  LOP3.LUT R4, R0, R2, RZ, 0xc0, !PT ;  /* 0x0000000200047212 */ /* 0x004fe200078ec0ff */
[----:B------:R-:W-:Y:S01]  /*118e0*/  FFMA.FTZ R2, R181, UR40, -R13 ;  /* 0x00000028b5027c23 */ /* 0x000fe2000801080d */
[----:B------:R-:W-:-:S03]  /*118f0*/  HSET2.LE.AND R0, R3, R192, PT ;  /* 0x000000c003007233 */ /* 0x000fc60003803000 */
[----:B------:R5:W2:Y:S02]  /*11900*/  MUFU.EX2 R45, R2 ;  /* 0x00000002002d7308 */ /* 0x000aa40000000800 */
[----:B-----5:R-:W-:-:S04]  /*11910*/  F2FP.BF16.F32.PACK_AB R2, R189, R190 ;  /* 0x000000bebd02723e */ /* 0x020fc800000010ff */
[----:B------:R-:W-:Y:S02]  /*11920*/  LOP3.LUT R5, R0, R2, RZ, 0xc0, !PT ;  /* 0x0000000200057212 */ /* 0x000fe400078ec0ff */
[----:B------:R-:W-:Y:S01]  /*11930*/  HSET2.LE.AND R0, R17, R192, PT ;  /* 0x000000c011007233 */ /* 0x000fe20003803000 */
[----:B------:R-:W-:Y:S01]  /*11940*/  IMAD.MOV.U32 R17, RZ, RZ, R112 ;  /* 0x000000ffff117224 */ /* 0x000fe200078e0070 */
[----:B------:R-:W-:-:S04]  /*11950*/  F2FP.BF16.F32.PACK_AB R2, R191, R193 ;  /* 0x000000c1bf02723e */ /* 0x000fc800000010ff */
[----:B------:R-:W-:Y:S02]  /*11960*/  LOP3.LUT R6, R0, R2, RZ, 0xc0, !PT ;  /* 0x0000000200067212 */ /* 0x000fe400078ec0ff */
[----:B------:R-:W-:Y:S02]  /*11970*/  HSET2.LE.AND R0, R7, R192, PT ;  /* 0x000000c007007233 */ /* 0x000fe40003803000 */
[----:B--2---:R-:W-:-:S04]  /*11980*/  F2FP.BF16.F32.PACK_AB R2, R45, R188 ;  /* 0x000000bc2d02723e */ /* 0x004fc800000010ff */
[----:B------:R-:W-:Y:S02]  /*11990*/  LOP3.LUT R7, R0, R2, RZ, 0xc0, !PT ;  /* 0x0000000200077212 */ /* 0x000fe400078ec0ff */
[----:B------:R-:W-:Y:S02]  /*119a0*/  LOP3.LUT R2, R47, UR22, R8, 0x96, !PT ;  /* 0x000000162f027c12 */ /* 0x000fe4000f8e9608 */
[----:B------:R-:W-:-:S03]  /*119b0*/  LOP3.LUT R0, R55, UR20, R46, 0x96, !PT ;  /* 0x0000001437007c12 */ /* 0x000fc6000f8e962e */
[C---:B-1----:R-:W-:Y:S06]  /*119c0*/  HMMA.16816.F32.BF16 R116, R4.reuse, R24, R136 ;  /* 0x000000180474723c */ /* 0x042fec0000041888 */
[----:B------:R-:W-:Y:S01]  /*119d0*/  HMMA.16816.F32.BF16 R140, R4, R26, R140 ;  /* 0x0000001a048c723c */ /* 0x000fe2000004188c */
[----:B------:R-:W-:Y:S01]  /*119e0*/  MOV R136, R48 ;  /* 0x0000003000887202 */ /* 0x000fe20000000f00 */
[----:B------:R-:W-:Y:S01]  /*119f0*/  IMAD.MOV.U32 R138, RZ, RZ, R114 ;  /* 0x000000ffff8a7224 */ /* 0x000fe200078e0072 */
[----:B------:R-:W-:Y:S01]  /*11a00*/  MOV R139, R113 ;  /* 0x00000071008b7202 */ /* 0x000fe20000000f00 */
[----:B------:R-:W-:-:S02]  /*11a10*/  IMAD.MOV.U32 R137, RZ, RZ, R115 ;  /* 0x000000ffff897224 */ /* 0x000fc400078e0073 */
[C---:B---3--:R-:W-:Y:S06]  /*11a20*/  HMMA.16816.F32.BF16 R172, R4.reuse, R20, R164 ;  /* 0x0000001404ac723c */ /* 0x048fec00000418a4 */
[C---:B------:R-:W-:Y:S01]  /*11a30*/  HMMA.16816.F32.BF16 R176, R4.reuse, R22, R124 ;  /* 0x0000001604b0723c */ /* 0x040fe2000004187c */
[----:B------:R-:W-:Y:S01]  /*11a40*/  IMAD.MOV.U32 R166, RZ, RZ, R187 ;  /* 0x000000ffffa67224 */ /* 0x000fe200078e00bb */
[----:B------:R-:W-:Y:S01]  /*11a50*/  MOV R165, R107 ;  /* 0x0000006b00a57202 */ /* 0x000fe20000000f00 */
[----:B------:R-:W-:Y:S02]  /*11a60*/  IMAD.MOV.U32 R167, RZ, RZ, R186 ;  /* 0x000000ffffa77224 */ /* 0x000fe400078e00ba */
[----:B------:R-:W-:Y:S01]  /*11a70*/  IMAD.MOV.U32 R164, RZ, RZ, R105 ;  /* 0x000000ffffa47224 */ /* 0x000fe200078e0069 */
        /* <DEDUP_REMOVED lines=8> */
[----:B------:R-:W-:Y:S01]  /*11b00*/  IMAD.WIDE.U32 R4, R2, -0x2daee0ad, RZ ;  /* 0xd2511f5302047825 */ /* 0x000fe200078e00ff */
[----:B------:R-:W-:-:S03]  /*11b10*/  MOV R94, R100 ;  /* 0x00000064005e7202 */ /* 0x000fc60000000f00 */
[----:B------:R-:W-:Y:S01]  /*11b20*/  IMAD.WIDE.U32 R6, R0, -0x2daee0ad, RZ ;  /* 0xd2511f5300067825 */ /* 0x000fe200078e00ff */
[----:B------:R-:W-:-:S03]  /*11b30*/  LOP3.LUT R2, R5, UR19, R184, 0x96, !PT ;  /* 0x0000001305027c12 */ /* 0x000fc6000f8e96b8 */
[----:B------:R-:W-:Y:S01]  /*11b40*/  IMAD.MOV.U32 R95, RZ, RZ, R106 ;  /* 0x000000ffff5f7224 */ /* 0x000fe200078e006a */
        /* <DEDUP_REMOVED lines=17> */
[C---:B------:R-:W-:Y:S02]  /*11c60*/  LOP3.LUT R5, R2.reuse, 0xff, RZ, 0xc0, !PT ;  /* 0x000000ff02057812 */ /* 0x040fe400078ec0ff */
[----:B------:R-:W-:Y:S02]  /*11c70*/  SHF.R.U32.HI R6, RZ, 0x18, R2 ;  /* 0x00000018ff067819 */ /* 0x000fe40000011602 */
        /* <DEDUP_REMOVED lines=8> */
[----:B------:R-:W-:Y:S01]  /*11d00*/  IMAD.MOV.U32 R240, RZ, RZ, R17 ;  /* 0x000000fffff07224 */ /* 0x000fe200078e0011 */
[----:B------:R-:W-:Y:S01]  /*11d10*/  LOP3.LUT R17, R11, UR14, R46, 0x96, !PT ;  /* 0x0000000e0b117c12 */ /* 0x000fe2000f8e962e */
[----:B------:R-:W-:Y:S01]  /*11d20*/  IMAD.MOV.U32 R218, RZ, RZ, R139 ;  /* 0x000000ffffda7224 */ /* 0x000fe200078e008b */
[----:B------:R-:W-:-:S03]  /*11d30*/  MOV R241, R121 ;  /* 0x0000007900f17202 */ /* 0x000fc60000000f00 */
[----:B------:R-:W-:Y:S08]  /*11d40*/  MUFU.EX2 R105, R2 ;  /* 0x0000000200697308 */ /* 0x000ff00000000800 */
[----:B------:R-:W-:Y:S01]  /*11d50*/  MUFU.EX2 R106, R4 ;  /* 0x00000004006a7308 */ /* 0x000fe20000000800 */
[----:B-1----:R-:W-:Y:S01]  /*11d60*/  FFMA.FTZ R0, R219, UR40, -R14 ;  /* 0x00000028db007c23 */ /* 0x002fe2000801080e */
[----:B------:R-:W-:-:S06]  /*11d70*/  IMAD.MOV.U32 R219, RZ, RZ, R122 ;  /* 0x000000ffffdb7224 */ /* 0x000fcc00078e007a */
[----:B------:R1:W2:Y:S02]  /*11d80*/  MUFU.EX2 R107, R0 ;  /* 0x00000000006b7308 */ /* 0x0002a40000000800 */
[----:B-1----:R-:W-:Y:S01]  /*11d90*/  LOP3.LUT R0, R3, UR23, R10, 0x96, !PT ;  /* 0x0000001703007c12 */ /* 0x002fe2000f8e960a */
[----:B------:R-:W-:Y:S01]  /*11da0*/  FFMA.FTZ R10, R216, UR40, -R13 ;  /* 0x00000028d80a7c23 */ /* 0x000fe2000801080d */
[----:B------:R-:W-:Y:S02]  /*11db0*/  LOP3.LUT R3, R5, 0xff, RZ, 0xc0, !PT ;  /* 0x000000ff05037812 */ /* 0x000fe400078ec0ff */
[----:B------:R-:W-:Y:S02]  /*11dc0*/  SHF.R.U32.HI R2, RZ, 0x10, R0 ;  /* 0x00000010ff027819 */ /* 0x000fe40000011600 */
[----:B------:R-:W-:Y:S02]  /*11dd0*/  PRMT R7, R3, 0x5410, R6 ;  /* 0x0000541003077816 */ /* 0x000fe40000000006 */
[----:B------:R-:W-:-:S02]  /*11de0*/  LOP3.LUT R3, R0, 0xffff, RZ, 0xc0, !PT ;  /* 0x0000ffff00037812 */ /* 0x000fc400078ec0ff */
[----:B------:R-:W-:Y:S02]  /*11df0*/  LOP3.LUT R5, R0, 0xff, RZ, 0xc0, !PT ;  /* 0x000000ff00057812 */ /* 0x000fe400078ec0ff */
[----:B------:R-:W-:Y:S02]  /*11e00*/  SHF.R.U32.HI R4, RZ, 0x18, R0 ;  /* 0x00000018ff047819 */ /* 0x000fe40000011600 */
[----:B------:R-:W-:Y:S01]  /*11e10*/  LOP3.LUT R0, R2, 0xff, RZ, 0xc0, !PT ;  /* 0x000000ff02007812 */ /* 0x000fe200078ec0ff */
[----:B------:R-:W-:Y:S01]  /*11e20*/  FFMA.FTZ R2, R245, UR40, -R16 ;  /* 0x00000028f5027c23 */ /* 0x000fe20008010810 */
[----:B------:R-:W-:Y:S02]  /*11e30*/  SHF.R.U32.HI R3, RZ, 0x8, R3 ;  /* 0x00000008ff037819 */ /* 0x000fe40000011603 */
[----:B------:R-:W-:Y:S01]  /*11e40*/  MOV R245, R138 ;  /* 0x0000008a00f57202 */ /* 0x000fe20000000f00 */
[----:B------:R1:W-:Y:S01]  /*11e50*/  MUFU.EX2 R100, R2 ;  /* 0x0000000200647308 */ /* 0x0003e20000000800 */
[----:B------:R-:W-:-:S02]  /*11e60*/  PRMT R5, R5, 0x5410, R3 ;  /* 0x0000541005057816 */ /* 0x000fc40000000003 */
[----:B------:R-:W-:Y:S02]  /*11e70*/  PRMT R3, R0, 0x5410, R4 ;  /* 0x0000541000037816 */ /* 0x000fe40000000004 */
[----:B------:R-:W-:Y:S01]  /*11e80*/  HSET2.LE.AND R0, R8, R192, PT ;  /* 0x000000c008007233 */ /* 0x000fe20003803000 */
[----:B-1----:R-:W-:Y:S01]  /*11e90*/  FFMA.FTZ R2, R244, UR40, -R16 ;  /* 0x00000028f4027c23 */ /* 0x002fe20008010810 */
[----:B------:R-:W-:-:S03]  /*11ea0*/  MOV R244, R164 ;  /* 0x000000a400f47202 */ /* 0x000fc60000000f00 */
[----:B------:R2:W1:Y:S02]  /*11eb0*/  MUFU.EX2 R55, R2 ;  /* 0x0000000200377308 */ /* 0x0004640000000800 */
[----:B--2---:R-:W-:-:S04]  /*11ec0*/  F2FP.BF16.F32.PACK_AB R2, R107, R186 ;  /* 0x000000ba6b02723e */ /* 0x004fc800000010ff */
        /* <DEDUP_REMOVED lines=11> */
[----:B------:R-:W-:Y:S01]  /*11f80*/  LOP3.LUT R2, R49, UR14, R44, 0x96, !PT ;  /* 0x0000000e31027c12 */ /* 0x000fe2000f8e962c */
[----:B------:R-:W-:Y:S02]  /*11f90*/  IMAD.MOV.U32 R44, RZ, RZ, R123 ;  /* 0x000000ffff2c7224 */ /* 0x000fe400078e007b */
[----:B------:R1:W-:Y:S01]  /*11fa0*/  MUFU.EX2 R47, R0 ;  /* 0x00000000002f7308 */ /* 0x0003e20000000800 */
[----:B------:R-:W-:Y:S01]  /*11fb0*/  IMAD.MOV.U32 R239, RZ, RZ, R165 ;  /* 0x000000ffffef7224 */ /* 0x000fe200078e00a5 */
[C---:B------:R-:W-:Y:S01]  /*11fc0*/  HMMA.16816.F32.BF16 R68, R4.reuse, R22, R68 ;  /* 0x000000160444723c */ /* 0x040fe20000041844 */
[----:B------:R-:W-:Y:S01]  /*11fd0*/  IMAD.WIDE.U32 R2, R2, -0x2daee0ad, RZ ;  /* 0xd2511f5302027825 */ /* 0x000fe200078e00ff */
[----:B------:R-:W2:Y:S04]  /*11fe0*/  LDSM.16.MT88.4 R120, [R220+0x9c00] ;  /* 0x009c0000dc78783b */ /* 0x000ea80000004200 */
[----:B------:R-:W-:Y:S01]  /*11ff0*/  HMMA.16816.F32.BF16 R124, R4, R20, R84 ;  /* 0x00000014047c723c */ /* 0x000fe20000041854 */
[----:B------:R-:W-:-:S02]  /*12000*/  LOP3.LUT R8, R2, 0xffff, RZ, 0xc0, !PT ;  /* 0x0000ffff02087812 */ /* 0x000fc400078ec0ff */
[----:B------:R-:W-:Y:S02]  /*12010*/  SHF.R.U32.HI R11, RZ, 0x10, R2 ;  /* 0x00000010ff0b7819 */ /* 0x000fe40000011602 */
[----:B------:R-:W-:Y:S01]  /*12020*/  SHF.R.U32.HI R8, RZ, 0x8, R8 ;  /* 0x00000008ff087819 */ /* 0x000fe20000011608 */
[----:B------:R-:W-:Y:S01]  /*12030*/  HMMA.16816.F32.BF16 R60, R4, R34, R60 ;  /* 0x00000022043c723c */ /* 0x000fe2000004183c */
[----:B------:R-:W-:Y:S01]  /*12040*/  LOP3.LUT R11, R11, 0xff, RZ, 0xc0, !PT ;  /* 0x000000ff0b0b7812 */ /* 0x000fe200078ec0ff */
[----:B-1----:R-:W-:Y:S01]  /*12050*/  FFMA.FTZ R0, R238, UR40, -R12 ;  /* 0x00000028ee007c23 */ /* 0x002fe2000801080c */
[----:B------:R-:W-:-:S03]  /*12060*/  IMAD.MOV.U32 R238, RZ, RZ, R95 ;  /* 0x000000ffffee7224 */ /* 0x000fc600078e005f */
[C---:B------:R-:W-:Y:S01]  /*12070*/  HMMA.16816.F32.BF16 R112, R4.reuse, R24, R108 ;  /* 0x000000180470723c */ /* 0x040fe2000004186c */
[----:B------:R1:W3:Y:S05]  /*12080*/  MUFU.EX2 R48, R0 ;  /* 0x0000000000307308 */ /* 0x0002ea0000000800 */
[C---:B------:R-:W-:Y:S06]  /*12090*/  HMMA.16816.F32.BF16 R64, R4.reuse, R28, R64 ;  /* 0x0000001c0440723c */ /* 0x040fec0000041840 */
[----:B------:R-:W-:Y:S01]  /*120a0*/  HMMA.16816.F32.BF16 R56, R4, R36, R56 ;  /* 0x000000240438723c */ /* 0x000fe20000041838 */
[----:B-1----:R-:W-:Y:S01]  /*120b0*/  FFMA.FTZ R0, R214, UR40, -R12 ;  /* 0x00000028d6007c23 */ /* 0x002fe2000801080c */
[----:B------:R-:W-:-:S04]  /*120c0*/  IMAD.MOV.U32 R214, RZ, RZ, R94 ;  /* 0x000000ffffd67224 */ /* 0x000fc800078e005e */
[C---:B------:R-:W-:Y:S01]  /*120d0*/  HMMA.16816.F32.BF16 R84, R4.reuse, R40, R132 ;  /* 0x000000280454723c */ /* 0x040fe20000041884 */
[----:B------:R1:W-:Y:S05]  /*120e0*/  MUFU.EX2 R22, R0 ;  /* 0x0000000000167308 */ /* 0x0003ea0000000800 */
[C---:B------:R-:W-:Y:S06]  /*120f0*/  HMMA.16816.F32.BF16 R24, R4.reuse, R26, R96 ;  /* 0x0000001a0418723c */ /* 0x040fec0000041860 */
[C---:B------:R-:W-:Y:S01]  /*12100*/  HMMA.16816.F32.BF16 R28, R4.reuse, R30, R80 ;  /* 0x0000001e041c723c */ /* 0x040fe20000041850 */
[----:B------:R-:W-:Y:S01]  /*12110*/  IMAD.MOV.U32 R98, RZ, RZ, R136 ;  /* 0x000000ffff627224 */ /* 0x000fe200078e0088 */
[----:B------:R-:W-:Y:S01]  /*12120*/  MOV R97, R167 ;  /* 0x000000a700617202 */ /* 0x000fe20000000f00 */
[----:B------:R-:W-:Y:S01]  /*12130*/  IMAD.MOV.U32 R96, RZ, RZ, R166 ;  /* 0x000000ffff607224 */ /* 0x000fe200078e00a6 */
[----:B------:R-:W-:Y:S01]  /*12140*/  LDSM.16.MT88.4 R80, [R220+0xbc00] ;  /* 0x00bc0000dc50783b */ /* 0x000fe20000004200 */
[----:B------:R-:W-:Y:S01]  /*12150*/  IMAD.MOV.U32 R99, RZ, RZ, R137 ;  /* 0x000000ffff637224 */ /* 0x000fe200078e0089 */
[C---:B------:R-:W-:Y:S01]  /*12160*/  HMMA.16816.F32.BF16 R160, R4.reuse, R32, R160 ;  /* 0x0000002004a0723c */ /* 0x040fe200000418a0 */
[----:B-1----:R-:W-:Y:S01]  /*12170*/  FFMA.FTZ R0, R213, UR40, -R12 ;  /* 0x00000028d5007c23 */ /* 0x002fe2000801080c */
[----:B------:R-:W-:Y:S01]  /*12180*/  MOV R213, R9 ;  /* 0x0000000900d57202 */ /* 0x000fe20000000f00 */
[----:B------:R-:W1:Y:S01]  /*12190*/  LDSM.16.MT88.4 R136, [R222+0x9c00] ;  /* 0x009c0000de88783b */ /* 0x000e620000004200 */
[----:B------:R-:W-:Y:S01]  /*121a0*/  LOP3.LUT R9, R2, 0xff, RZ, 0xc0, !PT ;  /* 0x000000ff02097812 */ /* 0x000fe200078ec0ff */
[----:B------:R4:W-:Y:S01]  /*121b0*/  MUFU.EX2 R21, R0 ;  /* 0x0000000000157308 */ /* 0x0009e20000000800 */
[----:B------:R-:W-:Y:S01]  /*121c0*/  SHF.R.U32.HI R12, RZ, 0x18, R2 ;  /* 0x00000018ff0c7819 */ /* 0x000fe20000011602 */
[--C-:B------:R-:W-:Y:S01]  /*121d0*/  FFMA.FTZ R2, R217, UR40, -R13.reuse ;  /* 0x00000028d9027c23 */ /* 0x100fe2000801080d */
[----:B------:R-:W-:Y:S01]  /*121e0*/  PRMT R15, R9, 0x5410, R8 ;  /* 0x00005410090f7816 */ /* 0x000fe20000000008 */
[C---:B------:R-:W-:Y:S01]  /*121f0*/  HMMA.16816.F32.BF16 R36, R4.reuse, R38, R152 ;  /* 0x000000260424723c */ /* 0x040fe20000041898 */
[----:B------:R-:W5:Y:S04]  /*12200*/  LDSM.16.MT88.4 R152, [R220+0xac00] ;  /* 0x00ac0000dc98783b */ /* 0x000f680000004200 */
[----:B------:R-:W5:Y:S01]  /*12210*/  LDSM.16.MT88.4 R164, [R222+0xac00] ;  /* 0x00ac0000dea4783b */ /* 0x000f620000004200 */
[----:B------:R-:W-:Y:S01]  /*12220*/  HMMA.16816.F32.BF16 R40, R4, R42, R128 ;  /* 0x0000002a0428723c */ /* 0x000fe20000041880 */
[----:B----4-:R-:W-:-:S06]  /*12230*/  FFMA.FTZ R0, R185, UR40, -R13 ;  /* 0x00000028b9007c23 */ /* 0x010fcc000801080d */
[----:B------:R-:W-:Y:S01]  /*12240*/  FFMA.FTZ R4, R251, UR40, -R16 ;  /* 0x00000028fb047c23 */ /* 0x000fe20008010810 */
[----:B------:R4:W-:Y:S08]  /*12250*/  MUFU.EX2 R20, R0 ;  /* 0x0000000000147308 */ /* 0x0009f00000000800 */
[----:B------:R-:W-:Y:S01]  /*12260*/  MUFU.EX2 R23, R4 ;  /* 0x0000000400177308 */ /* 0x000fe20000000800 */
[----:B----4-:R-:W-:Y:S01]  /*12270*/  LOP3.LUT R0, R3, UR32, R18, 0x96, !PT ;  /* 0x0000002003007c12 */ /* 0x010fe2000f8e9612 */
[----:B------:R-:W-:-:S06]  /*12280*/  FFMA.FTZ R3, R215, UR40, -R13 ;  /* 0x00000028d7037c23 */ /* 0x000fcc000801080d */
[----:B------:R4:W-:Y:S01]  /*12290*/  MUFU.EX2 R18, R2 ;  /* 0x0000000200127308 */ /* 0x0009e20000000800 */
[----:B------:R-:W-:Y:S02]  /*122a0*/  LOP3.LUT R9, R0, 0xff, RZ, 0xc0, !PT ;  /* 0x000000ff00097812 */ /* 0x000fe400078ec0ff */
[----:B------:R-:W-:-:S05]  /*122b0*/  SHF.R.U32.HI R8, RZ, 0x18, R0 ;  /* 0x00000018ff087819 */ /* 0x000fca0000011600 */
[----:B------:R3:W-:Y:S08]  /*122c0*/  MUFU.EX2 R19, R3 ;  /* 0x0000000300137308 */ /* 0x0007f00000000800 */
[----:B------:R2:W1:Y:S01]  /*122d0*/  MUFU.EX2 R13, R10 ;  /* 0x0000000a000d7308 */ /* 0x0004620000000800 */
[----:B----4-:R-:W-:-:S04]  /*122e0*/  SHF.R.U32.HI R2, RZ, 0x10, R0 ;  /* 0x00000010ff027819 */ /* 0x010fc80000011600 */
[----:B------:R-:W-:Y:S02]  /*122f0*/  LOP3.LUT R2, R2, 0xff, RZ, 0xc0, !PT ;  /* 0x000000ff02027812 */ /* 0x000fe400078ec0ff */
[----:B---3--:R-:W-:Y:S02]  /*12300*/  LOP3.LUT R3, R0, 0xffff, RZ, 0xc0, !PT ;  /* 0x0000ffff00037812 */ /* 0x008fe400078ec0ff */
[----:B------:R-:W-:Y:S02]  /*12310*/  PRMT R8, R2, 0x5410, R8 ;  /* 0x0000541002087816 */ /* 0x000fe40000000008 */
[----:B------:R-:W-:Y:S02]  /*12320*/  SHF.R.U32.HI R3, RZ, 0x8, R3 ;  /* 0x00000008ff037819 */ /* 0x000fe40000011603 */
[----:B------:R-:W-:Y:S02]  /*12330*/  F2FP.BF16.F32.PACK_AB R2, R48, R47 ;  /* 0x0000002f3002723e */ /* 0x000fe400000010ff */
[----:B------:R-:W-:Y:S01]  /*12340*/  PRMT R0, R9, 0x5410, R3 ;  /* 0x0000541009007816 */ /* 0x000fe20000000003 */
[----:B------:R-:W-:Y:S01]  /*12350*/  FFMA.FTZ R3, R247, UR40, -R14 ;  /* 0x00000028f7037c23 */ /* 0x000fe2000801080e */
[----:B--2---:R-:W-:Y:S01]  /*12360*/  PRMT R10, R11, 0x5410, R12 ;  /* 0x000054100b0a7816 */ /* 0x004fe2000000000c */
[--C-:B------:R-:W-:Y:S01]  /*12370*/  FFMA.FTZ R11, R248, UR40, -R14.reuse ;  /* 0x00000028f80b7c23 */ /* 0x100fe2000801080e */
[----:B------:R-:W-:Y:S01]  /*12380*/  FFMA.FTZ R12, R246, UR40, -R14 ;  /* 0x00000028f60c7c23 */ /* 0x000fe2000801080e */
[--C-:B------:R-:W-:Y:S01]  /*12390*/  HSET2.LE.AND R0, R0, R192.reuse, PT ;  /* 0x000000c000007233 */ /* 0x100fe20003803000 */
[----:B------:R2:W-:Y:S01]  /*123a0*/  MUFU.EX2 R35, R3 ;  /* 0x0000000300237308 */ /* 0x0005e20000000800 */
[----:B------:R-:W-:-:S02]  /*123b0*/  HSET2.LE.AND R9, R10, R192, PT ;  /* 0x000000c00a097233 */ /* 0x000fc40003803000 */
[----:B-1----:R-:W-:Y:S02]  /*123c0*/  F2FP.BF16.F32.PACK_AB R10, R13, R18 ;  /* 0x000000120d0a723e */ /* 0x002fe400000010ff */
[----:B------:R-:W-:Y:S02]  /*123d0*/  LOP3.LUT R92, R0, R2, RZ, 0xc0, !PT ;  /* 0x00000002005c7212 */ /* 0x000fe400078ec0ff */
[----:B------:R-:W-:Y:S01]  /*123e0*/  HSET2.LE.AND R0, R8, R192, PT ;  /* 0x000000c008007233 */ /* 0x000fe20003803000 */
[----:B------:R-:W-:Y:S01]  /*123f0*/  MUFU.EX2 R33, R11 ;  /* 0x0000000b00217308 */ /* 0x000fe20000000800 */
[----:B------:R-:W-:Y:S02]  /*12400*/  F2FP.BF16.F32.PACK_AB R2, R19, R20 ;  /* 0x000000141302723e */ /* 0x000fe400000010ff */
[----:B------:R-:W-:Y:S02]  /*12410*/  F2FP.BF16.F32.PACK_AB R8, R21, R22 ;  /* 0x000000161508723e */ /* 0x000fe400000010ff */
[----:B------:R-:W-:-:S02]  /*12420*/  LOP3.LUT R93, R0, R2, RZ, 0xc0, !PT ;  /* 0x00000002005d7212 */ /* 0x000fc400078ec0ff */
[----:B------:R-:W-:Y:S01]  /*12430*/  LOP3.LUT R95, R9, R10, RZ, 0xc0, !PT ;  /* 0x0000000a095f7212 */ /* 0x000fe200078ec0ff */
[----:B------:R1:W3:Y:S01]  /*12440*/  MUFU.EX2 R32, R12 ;  /* 0x0000000c00207308 */ /* 0x0002e20000000800 */
[----:B--2---:R-:W-:-:S07]  /*12450*/  FFMA.FTZ R3, R249, UR40, -R14 ;  /* 0x00000028f9037c23 */ /* 0x004fce000801080e */
[----:B------:R2:W-:Y:S01]  /*12460*/  MUFU.EX2 R34, R3 ;  /* 0x0000000300227308 */ /* 0x0005e20000000800 */
[----:B-1----:R-:W-:Y:S01]  /*12470*/  FFMA.FTZ R12, R238, R50, R214 ;  /* 0x00000032ee0c7223 */ /* 0x002fe200000100d6 */
[----:B------:R-:W-:Y:S02]  /*12480*/  MOV R214, R98 ;  /* 0x0000006200d67202 */ /* 0x000fe40000000f00 */
[----:B------:R-:W-:Y:S01]  /*12490*/  MOV R238, R239 ;  /* 0x000000ef00ee7202 */ /* 0x000fe20000000f00 */
[----:B------:R-:W-:Y:S01]  /*124a0*/  IMAD.MOV.U32 R239, RZ, RZ, R99 ;  /* 0x000000ffffef7224 */ /* 0x000fe200078e0063 */
[----:B--2---:R-:W-:-:S05]  /*124b0*/  HSET2.LE.AND R3, R15, R192, PT ;  /* 0x000000c00f037233 */ /* 0x004fca0003803000 */
[----:B------:R-:W-:Y:S01]  /*124c0*/  LOP3.LUT R94, R3, R8, RZ, 0xc0, !PT ;  /* 0x00000008035e7212 */ /* 0x000fe200078ec0ff */
[----:B------:R-:W-:Y:S01]  /*124d0*/  IMAD.WIDE.U32 R2, R17, -0x2daee0ad, RZ ;  /* 0xd2511f5311027825 */ /* 0x000fe200078e00ff */
[----:B------:R-:W1:Y:S04]  /*124e0*/  LDSM.16.MT88.4 R8, [R222+0xbc00] ;  /* 0x00bc0000de08783b */ /* 0x000e680000004200 */
[----:B------:R-:W-:Y:S01]  /*124f0*/  LOP3.LUT R0, R3, UR32, R54, 0x96, !PT ;  /* 0x0000002003007c12 */ /* 0x000fe2000f8e9636 */
[----:B------:R-:W-:Y:S01]  /*12500*/  HMMA.16816.F32.BF16 R108, R92, R120, R116 ;  /* 0x000000785c6c723c */ /* 0x000fe20000041874 */
[----:B------:R-:W-:Y:S02]  /*12510*/  LOP3.LUT R3, R2, 0xffff, RZ, 0xc0, !PT ;  /* 0x0000ffff02037812 */ /* 0x000fe400078ec0ff */
[----:B------:R-:W-:-:S02]  /*12520*/  SHF.R.U32.HI R5, RZ, 0x10, R2 ;  /* 0x00000010ff057819 */ /* 0x000fc40000011602 */
[----:B------:R-:W-:Y:S01]  /*12530*/  SHF.R.U32.HI R4, RZ, 0x8, R3 ;  /* 0x00000008ff047819 */ /* 0x000fe20000011603 */
[----:B------:R-:W-:Y:S01]  /*12540*/  FFMA.FTZ R3, R44, UR40, -R16 ;  /* 0x000000282c037c23 */ /* 0x000fe20008010810 */
[----:B------:R-:W-:Y:S01]  /*12550*/  LOP3.LUT R6, R2, 0xff, RZ, 0xc0, !PT ;  /* 0x000000ff02067812 */ /* 0x000fe200078ec0ff */
[----:B------:R-:W-:Y:S01]  /*12560*/  IMAD.MOV.U32 R44, RZ, RZ, R97 ;  /* 0x000000ffff2c7224 */ /* 0x000fe200078e0061 */
[----:B------:R-:W-:Y:S01]  /*12570*/  SHF.R.U32.HI R7, RZ, 0x18, R2 ;  /* 0x00000018ff077819 */ /* 0x000fe20000011602 */
[----:B------:R2:W-:Y:S01]  /*12580*/  MUFU.EX2 R17, R3 ;  /* 0x0000000300117308 */ /* 0x0005e20000000800 */
[----:B------:R-:W-:Y:S01]  /*12590*/  FFMA.FTZ R2, R250, UR40, -R16 ;  /* 0x00000028fa027c23 */ /* 0x000fe20008010810 */
[----:B------:R-:W-:Y:S01]  /*125a0*/  PRMT R6, R6, 0x5410, R4 ;  /* 0x0000541006067816 */ /* 0x000fe20000000004 */
[----:B------:R-:W-:Y:S01]  /*125b0*/  HMMA.16816.F32.BF16 R128, R92, R136, R172 ;  /* 0x000000885c80723c */ /* 0x000fe200000418ac */
[----:B------:R-:W-:-:S04]  /*125c0*/  LOP3.LUT R4, R0, 0xff, RZ, 0xc0, !PT ;  /* 0x000000ff00047812 */ /* 0x000fc800078ec0ff */
[----:B------:R4:W-:Y:S01]  /*125d0*/  MUFU.EX2 R15, R2 ;  /* 0x00000002000f7308 */ /* 0x0009e20000000800 */
[C---:B------:R-:W-:Y:S06]  /*125e0*/  HMMA.16816.F32.BF16 R132, R92.reuse, R138, R176 ;  /* 0x0000008a5c84723c */ /* 0x040fec00000418b0 */
[----:B------:R-:W-:Y:S01]  /*125f0*/  HMMA.16816.F32.BF16 R116, R92, R122, R140 ;  /* 0x0000007a5c74723c */ /* 0x000fe2000004188c */
[----:B--2---:R-:W-:Y:S01]  /*12600*/  LOP3.LUT R3, R5, 0xff, RZ, 0xc0, !PT ;  /* 0x000000ff05037812 */ /* 0x004fe200078ec0ff */
[----:B------:R-:W-:Y:S01]  /*12610*/  FFMA.FTZ R5, R213, UR40, -R16 ;  /* 0x00000028d5057c23 */ /* 0x000fe20008010810 */
[----:B------:R-:W-:-:S02]  /*12620*/  IMAD.MOV.U32 R213, RZ, RZ, R96 ;  /* 0x000000ffffd57224 */ /* 0x000fc400078e0060 */
[----:B------:R-:W-:Y:S01]  /*12630*/  PRMT R7, R3, 0x5410, R7 ;  /* 0x0000541003077816 */ /* 0x000fe20000000007 */
[----:B------:R2:W1:Y:S01]  /*12640*/  MUFU.EX2 R14, R5 ;  /* 0x00000005000e7308 */ /* 0x0004620000000800 */
[--C-:B------:R-:W-:Y:S01]  /*12650*/  SHF.R.U32.HI R3, RZ, 0x10, R0.reuse ;  /* 0x00000010ff037819 */ /* 0x100fe20000011600 */
[C---:B-----5:R-:W-:Y:S01]  /*12660*/  HMMA.16816.F32.BF16 R144, R92.reuse, R152, R144 ;  /* 0x000000985c90723c */ /* 0x060fe20000041890 */
[----:B----4-:R-:W-:Y:S02]  /*12670*/  LOP3.LUT R2, R0, 0xffff, RZ, 0xc0, !PT ;  /* 0x0000ffff00027812 */ /* 0x010fe400078ec0ff */
[----:B------:R-:W-:Y:S02]  /*12680*/  SHF.R.U32.HI R0, RZ, 0x18, R0 ;  /* 0x00000018ff007819 */ /* 0x000fe40000011600 */
[----:B------:R-:W-:Y:S01]  /*12690*/  SHF.R.U32.HI R2, RZ, 0x8, R2 ;  /* 0x00000008ff027819 */ /* 0x000fe20000011602 */
[----:B------:R-:W-:Y:S01]  /*126a0*/  HMMA.16816.F32.BF16 R148, R92, R154, R148 ;  /* 0x0000009a5c94723c */ /* 0x000fe20000041894 */
[----:B------:R-:W-:-:S02]  /*126b0*/  LOP3.LUT R3, R3, 0xff, RZ, 0xc0, !PT ;  /* 0x000000ff03037812 */ /* 0x000fc400078ec0ff */
[----:B------:R-:W-:Y:S02]  /*126c0*/  PRMT R4, R4, 0x5410, R2 ;  /* 0x0000541004047816 */ /* 0x000fe40000000002 */
[----:B------:R-:W-:Y:S01]  /*126d0*/  PRMT R2, R3, 0x5410, R0 ;  /* 0x0000541003027816 */ /* 0x000fe20000000000 */
[C---:B------:R-:W-:Y:S01]  /*126e0*/  HMMA.16816.F32.BF16 R156, R92.reuse, R164, R156 ;  /* 0x000000a45c9c723c */ /* 0x040fe2000004189c */
[--C-:B------:R-:W-:Y:S02]  /*126f0*/  HSET2.LE.AND R3, R7, R192.reuse, PT ;  /* 0x000000c007037233 */ /* 0x100fe40003803000 */
[--C-:B------:R-:W-:Y:S02]  /*12700*/  HSET2.LE.AND R0, R6, R192.reuse, PT ;  /* 0x000000c006007233 */ /* 0x100fe40003803000 */
[----:B------:R-:W-:Y:S01]  /*12710*/  HSET2.LE.AND R7, R2, R192, PT ;  /* 0x000000c002077233 */ /* 0x000fe20003803000 */
[----:B------:R-:W-:Y:S01]  /*12720*/  HMMA.16816.F32.BF16 R168, R92, R166, R168 ;  /* 0x000000a65ca8723c */ /* 0x000fe200000418a8 */
[----:B---3--:R-:W-:-:S02]  /*12730*/  F2FP.BF16.F32.PACK_AB R2, R32, R33 ;  /* 0x000000212002723e */ /* 0x008fc400000010ff */
[----:B--2---:R-:W-:Y:S02]  /*12740*/  HSET2.LE.AND R5, R4, R192, PT ;  /* 0x000000c004057233 */ /* 0x004fe40003803000 */
[----:B------:R-:W-:Y:S01]  /*12750*/  LOP3.LUT R98, R0, R2, RZ, 0xc0, !PT ;  /* 0x0000000200627212 */ /* 0x000fe200078ec0ff */
[----:B------:R-:W-:Y:S01]  /*12760*/  FFMA.FTZ R2, R244, R51, R239 ;  /* 0x00000033f4027223 */ /* 0x000fe200000100ef */
[----:B-1----:R-:W-:Y:S01]  /*12770*/  F2FP.BF16.F32.PACK_AB R0, R14, R23 ;  /* 0x000000170e00723e */ /* 0x002fe200000010ff */
[----:B------:R-:W-:Y:S01]  /*12780*/  HMMA.16816.F32.BF16 R72, R92, R80, R72 ;  /* 0x000000505c48723c */ /* 0x000fe20000041848 */
[----:B------:R-:W-:Y:S02]  /*12790*/  F2FP.BF16.F32.PACK_AB R4, R15, R17 ;  /* 0x000000110f04723e */ /* 0x000fe400000010ff */
[----:B------:R-:W-:Y:S02]  /*127a0*/  F2FP.BF16.F32.PACK_AB R6, R34, R35 ;  /* 0x000000232206723e */ /* 0x000fe400000010ff */
[----:B------:R-:W-:Y:S01]  /*127b0*/  LOP3.LUT R97, R7, R0, RZ, 0xc0, !PT ;  /* 0x0000000007617212 */ /* 0x000fe200078ec0ff */
[----:B------:R-:W-:Y:S01]  /*127c0*/  FFMA.FTZ R0, R213, R53, R44 ;  /* 0x00000035d5007223 */ /* 0x000fe2000001002c */
[----:B------:R-:W-:Y:S01]  /*127d0*/  LOP3.LUT R99, R3, R4, RZ, 0xc0, !PT ;  /* 0x0000000403637212 */ /* 0x000fe200078ec0ff */
[----:B------:R-:W-:Y:S01]  /*127e0*/  FFMA.FTZ R3, R238, R52, R214 ;  /* 0x00000034ee037223 */ /* 0x000fe200000100d6 */
        /* <DEDUP_REMOVED lines=66> */
[----:B------:R-:W-:Y:S01]  /*12c10*/  HMMA.16816.F32.BF16 R76, R92, R82, R76 ;  /* 0x000000525c4c723c */ /* 0x000fe2000004184c */
[----:B------:R1:W-:Y:S05]  /*12c20*/  STL [R1+0x64], R2 ;  /* 0x0000640201007387 */ /* 0x0003ea0000100800 */
        /* <DEDUP_REMOVED lines=13> */
.L_x_797:
[----:B------:R-:W-:-:S06]  /*12d00*/  UISETP.GT.AND UP0, UPT, UR31, UR24, UPT ;  /* 0x000000181f00728c */ /* 0x000fcc000bf04270 */
[----:B------:R-:W-:-:S13]  /*12d10*/  PLOP3.LUT P0, PT, PT, PT, UP0, 0x80, 0x0 ;  /* 0x000000000000781c */ /* 0x000fda0003f0f008 */
[----:B------:R-:W-:Y:S05]  /*12d20*/  @!P0 BRA `(.L_x_800) ;  /* 0x0000005c00048947 */ /* 0x000fea0003800000 */
[----:B------:R-:W2:Y:S01]  /*12d30*/  LDL.LU R2, [R1+0x20] ;  /* 0x0000200001027983 */ /* 0x000ea20000300800 */
[----:B------:R-:W1:Y:S01]  /*12d40*/  LDC.U8 R3, c[0x0][0x388] ;  /* 0x0000e200ff037b82 */ /* 0x000e620000000000 */
[----:B------:R-:W-:Y:S01]  /*12d50*/  MOV R100, R103 ;  /* 0x0000006700647202 */ /* 0x000fe20000000f00 */
[----:B------:R-:W-:Y:S01]  /*12d60*/  USHF.L.U64.HI UR33, UR38, 0x1, UR33 ;  /* 0x0000000126217899 */ /* 0x000fe20008010221 */
[----:B------:R-:W3:Y:S01]  /*12d70*/  LDL.LU R4, [R1+0x38] ;  /* 0x0000380001047983 */ /* 0x000ee20000300800 */
[----:B------:R-:W-:Y:S01]  /*12d80*/  MOV R106, R101 ;  /* 0x00000065006a7202 */ /* 0x000fe20000000f00 */
[----:B------:R-:W-:Y:S01]  /*12d90*/  ULDC UR4, c[0x0][0x2ec] ;  /* 0x0000bb0000047ab9 */ /* 0x000fe20000000800 */
[----:B------:R-:W-:Y:S01]  /*12da0*/  MOV R105, R102 ;  /* 0x0000006600697202 */ /* 0x000fe20000000f00 */
[----:B------:R-:W4:Y:S01]  /*12db0*/  LDL.LU R5, [R1+0x18] ;  /* 0x0000180001057983 */ /* 0x000f220000300800 */
[----:B------:R-:W-:Y:S01]  /*12dc0*/  ULDC.64 UR6, c[0x0][0x218] ;  /* 0x0000860000067ab9 */ /* 0x000fe20000000a00 */
[----:B------:R-:W-:Y:S01]  /*12dd0*/  ULDC.64 UR10, c[0x0][0x220] ;  /* 0x00008800000a7ab9 */ /* 0x000fe20000000a00 */
[----:B------:R-:W-:Y:S01]  /*12de0*/  ULDC.64 UR8, c[0x0][0x248] ;  /* 0x0000920000087ab9 */ /* 0x000fe20000000a00 */
[----:B------:R-:W5:Y:S01]  /*12df0*/  LDL.LU R0, [R1+0x48] ;  /* 0x0000480001007983 */ /* 0x000f620000300800 */
[----:B------:R-:W-:Y:S01]  /*12e00*/  USHF.L.U32 UR38, UR38, 0x1, URZ ;  /* 0x0000000126267899 */ /* 0x000fe2000800063f */
[----:B-1----:R-:W-:-:S02]  /*12e10*/  PRMT R3, R3, 0x7054, R3 ;  /* 0x0000705403037816 */ /* 0x002fc40000000003 */
[----:B------:R-:W-:Y:S01]  /*12e20*/  MOV R3, R104 ;  /* 0x0000006800037202 */ /* 0x000fe20000000f00 */
[----:B----4-:R-:W-:-:S04]  /*12e30*/  IMAD.WIDE.U32 R8, R5, -0x326172a9, RZ ;  /* 0xcd9e8d5705087825 */ /* 0x010fc800078e00ff */
[----:B-----5:R-:W-:Y:S01]  /*12e40*/  IMAD.WIDE.U32 R6, R0, -0x326172a9, RZ ;  /* 0xcd9e8d5700067825 */ /* 0x020fe200078e00ff */
[----:B------:R-:W-:Y:S01]  /*12e50*/  STL.64 [R1+0x50], R8 ;  /* 0x0000500801007387 */ /* 0x000fe20000100a00 */
[-C--:B--2---:R-:W-:Y:S02]  /*12e60*/  LOP3.LUT R0, R9, R2.reuse, RZ, 0x3c, !PT ;  /* 0x0000000209007212 */ /* 0x084fe400078e3cff */
[----:B---3--:R-:W-:Y:S01]  /*12e70*/  IMAD.WIDE.U32 R4, R4, -0x2daee0ad, RZ ;  /* 0xd2511f5304047825 */ /* 0x008fe200078e00ff */
[----:B------:R1:W-:Y:S01]  /*12e80*/  STL.64 [R1+0x48], R6 ;  /* 0x0000480601007387 */ /* 0x0003e20000100a00 */
[----:B------:R-:W-:-:S03]  /*12e90*/  LOP3.LUT R2, R7, R2, RZ, 0x3c, !PT ;  /* 0x0000000207027212 */ /* 0x000fc600078e3cff */
[----:B------:R2:W-:Y:S04]  /*12ea0*/  STL.64 [R1+0x10], R4 ;  /* 0x0000100401007387 */ /* 0x0005e80000100a00 */
[----:B-1----:R-:W3:Y:S04]  /*12eb0*/  LDL.LU.64 R6, [R1+0x30] ;  /* 0x0000300001067983 */ /* 0x002ee80000300a00 */
[----:B--2---:R-:W3:Y:S01]  /*12ec0*/  LDL.LU.64 R4, [R1+0x40] ;  /* 0x0000400001047983 */ /* 0x004ee20000300a00 */
[----:B------:R-:W-:-:S04]  /*12ed0*/  IMAD.WIDE.U32 R10, R0, -0x2daee0ad, RZ ;  /* 0xd2511f53000a7825 */ /* 0x000fc800078e00ff */
[----:B------:R-:W-:Y:S01]  /*12ee0*/  IMAD.WIDE.U32 R8, R2, -0x2daee0ad, RZ ;  /* 0xd2511f5302087825 */ /* 0x000fe200078e00ff */
[----:B------:R1:W-:Y:S04]  /*12ef0*/  STL.64 [R1+0x28], R10 ;  /* 0x0000280a01007387 */ /* 0x0003e80000100a00 */
[----:B------:R1:W-:Y:S01]  /*12f00*/  STL.64 [R1+0x20], R8 ;  /* 0x0000200801007387 */ /* 0x0003e20000100a00 */
[----:B---3--:R-:W-:-:S05]  /*12f10*/  MOV R5, R7 ;  /* 0x0000000700057202 */ /* 0x008fca0000000f00 */
[----:B------:R1:W-:Y:S01]  /*12f20*/  STL.64 [R1+0x68], R4 ;  /* 0x0000680401007387 */ /* 0x0003e20000100a00 */
[----:B------:R-:W-:Y:S05]  /*12f30*/  BRA `(.L_x_801) ;  /* 0x0000000000707947 */ /* 0x000fea0003800000 */
.L_x_803:
        /* <DEDUP_REMOVED lines=28> */
.L_x_801:
        /* <DEDUP_REMOVED lines=29> */
[CC--:B------:R-:W-:Y:S02]  /*132d0*/  ISETP.GE.AND P0, PT, R0.reuse, R226.reuse, PT ;  /* 0x000000e20000720c */ /* 0x0c0fe40003f06270 */
        /* <DEDUP_REMOVED lines=135> */
[-C--:B------:R-:W-:Y:S03]  /*13b50*/  ISETP.GE.AND P3, PT, R0, R229.reuse, PT ;  /* 0x000000e50000720c */ /* 0x080fe60003f66270 */
[----:B------:R-:W-:Y:S01]  /*13b60*/  FSEL R182, R6, -INF , !P0 ;  /* 0xff80000006b67808 */ /* 0x000fe20004000000 */
[-C--:B-1----:R-:W-:Y:S03]  /*13b70*/  HMMA.16816.F32.BF16 R20, R212, R176.reuse, R20 ;  /* 0x000000b0d414723c */ /* 0x082fe60000041814 */
[----:B------:R-:W-:Y:S02]  /*13b80*/  ISETP.GE.OR P3, PT, R0, R232, !P3 ;  /* 0x000000e80000720c */ /* 0x000fe40005f66670 */
[----:B------:R-:W-:Y:S01]  /*13b90*/  FSEL R189, R7, -INF , !P2 ;  /* 0xff80000007bd7808 */ /* 0x000fe20005000000 */
[C---:B------:R-:W-:Y:S04]  /*13ba0*/  HMMA.16816.F32.BF16 R24, R172.reuse, R176, R24 ;  /* 0x000000b0ac18723c */ /* 0x040fe80000041818 */
[----:B------:R-:W-:Y:S02]  /*13bb0*/  ISETP.GE.AND P0, PT, R2, R229, PT ;  /* 0x000000e50200720c */ /* 0x000fe40003f06270 */
[----:B------:R-:W-:Y:S01]  /*13bc0*/  FSEL R188, R8, -INF , !P3 ;  /* 0xff80000008bc7808 */ /* 0x000fe20005800000 */
[-C--:B------:R-:W-:Y:S03]  /*13bd0*/  HMMA.16816.F32.BF16 R28, R172, R178.reuse, R28 ;  /* 0x000000b2ac1c723c */ /* 0x080fe6000004181c */
[-C--:B------:R-:W-:Y:S02]  /*13be0*/  ISETP.GE.AND P2, PT, R2, R228.reuse, PT ;  /* 0x000000e40200720c */ /* 0x080fe40003f46270 */
[----:B------:R-:W-:Y:S01]  /*13bf0*/  FSEL R101, R4, -INF , !P4 ;  /* 0xff80000004657808 */ /* 0x000fe20006000000 */
[C---:B------:R-:W-:Y:S01]  /*13c00*/  HMMA.16816.F32.BF16 R32, R212.reuse, R178, R32 ;  /* 0x000000b2d420723c */ /* 0x040fe20000041820 */
[----:B------:R-:W1:Y:S03]  /*13c10*/  LDSM.16.M88.4 R4, [R223+0x8800] ;  /* 0x00880000df04783b */ /* 0x000e660000000200 */
[C---:B------:R-:W-:Y:S02]  /*13c20*/  ISETP.GE.AND P4, PT, R0.reuse, R228, PT ;  /* 0x000000e40000720c */ /* 0x040fe40003f86270 */
[----:B------:R-:W-:Y:S02]  /*13c30*/  FSEL R191, R9, -INF , !P6 ;  /* 0xff80000009bf7808 */ /* 0x000fe40007000000 */
[----:B------:R-:W-:Y:S02]  /*13c40*/  ISETP.GE.OR P4, PT, R0, R230, !P4 ;  /* 0x000000e60000720c */ /* 0x000fe40006786670 */
[----:B------:R-:W-:Y:S02]  /*13c50*/  ISETP.GE.AND P3, PT, R2, R226, PT ;  /* 0x000000e20200720c */ /* 0x000fe40003f66270 */
[----:B------:R-:W-:Y:S02]  /*13c60*/  FSEL R190, R10, -INF , !P4 ;  /* 0xff8000000abe7808 */ /* 0x000fe40006000000 */
[----:B------:R-:W-:Y:S02]  /*13c70*/  FSEL R192, R11, -INF , !P1 ;  /* 0xff8000000bc07808 */ /* 0x000fe40004800000 */
[C---:B------:R-:W-:Y:S01]  /*13c80*/  ISETP.GE.OR P0, PT, R2.reuse, R232, !P0 ;  /* 0x000000e80200720c */ /* 0x040fe20004706670 */
[----:B------:R-:W2:Y:S01]  /*13c90*/  LDSM.16.M88.4 R8, [R223+0x8c00] ;  /* 0x008c0000df08783b */ /* 0x000ea20000000200 */
[C---:B------:R-:W-:Y:S01]  /*13ca0*/  ISETP.GE.OR P2, PT, R2.reuse, R230, !P2 ;  /* 0x000000e60200720c */ /* 0x040fe20005746670 */
[----:B------:R-:W-:Y:S04]  /*13cb0*/  DEPBAR.LE SB0, 0x0 ;  /* 0x000080000000791a */ /* 0x000fe80000000000 */
[----:B------:R-:W-:Y:S01]  /*13cc0*/  BAR.SYNC.DEFER_BLOCKING 0x0 ;  /* 0x0000000000007b1d */ /* 0x000fe20000010000 */
[----:B------:R-:W-:Y:S01]  /*13cd0*/  ISETP.GE.OR P3, PT, R2, R231, !P3 ;  /* 0x000000e70200720c */ /* 0x000fe20005f66670 */
[----:B------:R-:W-:Y:S01]  /*13ce0*/  VIADD R2, R0, 0x9 ;  /* 0x0000000900027836 */ /* 0x000fe20000000000 */
[----:B------:R-:W-:Y:S02]  /*13cf0*/  FSEL R193, R12, -INF , !P0 ;  /* 0xff8000000cc17808 */ /* 0x000fe40004000000 */
[----:B------:R-:W-:Y:S02]  /*13d00*/  FSEL R195, R14, -INF , !P2 ;  /* 0xff8000000ec37808 */ /* 0x000fe40005000000 */
[C---:B------:R-:W-:Y:S02]  /*13d10*/  ISETP.GE.AND P4, PT, R2.reuse, R229, PT ;  /* 0x000000e50200720c */ /* 0x040fe40003f86270 */
[C---:B------:R-:W-:Y:S02]  /*13d20*/  ISETP.GE.AND P1, PT, R2.reuse, R228, PT ;  /* 0x000000e40200720c */ /* 0x040fe40003f26270 */
[C---:B------:R-:W-:Y:S02]  /*13d30*/  ISETP.GE.AND P6, PT, R2.reuse, R227, PT ;  /* 0x000000e30200720c */ /* 0x040fe40003fc6270 */
[C---:B------:R-:W-:Y:S02]  /*13d40*/  ISETP.GE.AND P0, PT, R2.reuse, R226, PT ;  /* 0x000000e20200720c */ /* 0x040fe40003f06270 */
[C---:B------:R-:W-:Y:S01]  /*13d50*/  ISETP.GE.OR P4, PT, R2.reuse, R232, !P4 ;  /* 0x000000e80200720c */ /* 0x040fe20006786670 */
[-C--:B-1----:R-:W-:Y:S05]  /*13d60*/  HMMA.16816.F32.BF16 R36, R212, R4.reuse, R36 ;  /* 0x00000004d424723c */ /* 0x082fea0000041824 */
[C---:B------:R-:W-:Y:S01]  /*13d70*/  ISETP.GE.OR P1, PT, R2.reuse, R230, !P1 ;  /* 0x000000e60200720c */ /* 0x040fe20004f26670 */
[C---:B------:R-:W-:Y:S04]  /*13d80*/  HMMA.16816.F32.BF16 R40, R172.reuse, R4, R40 ;  /* 0x00000004ac28723c */ /* 0x040fe80000041828 */
[C---:B------:R-:W-:Y:S02]  /*13d90*/  ISETP.GE.OR P6, PT, R2.reuse, R233, !P6 ;  /* 0x000000e90200720c */ /* 0x040fe400077c6670 */
[----:B------:R-:W-:Y:S01]  /*13da0*/  ISETP.GE.OR P0, PT, R2, R231, !P0 ;  /* 0x000000e70200720c */ /* 0x000fe20004706670 */
[C---:B------:R-:W-:Y:S01]  /*13db0*/  VIADD R2, R0.reuse, 0x10 ;  /* 0x0000001000027836 */ /* 0x040fe20000000000 */
[----:B------:R-:W-:Y:S01]  /*13dc0*/  FSEL R194, R13, -INF , !P4 ;  /* 0xff8000000dc27808 */ /* 0x000fe20006000000 */
[-C--:B------:R-:W-:Y:S03]  /*13dd0*/  HMMA.16816.F32.BF16 R44, R172, R6.reuse, R44 ;  /* 0x00000006ac2c723c */ /* 0x080fe6000004182c */
[----:B------:R-:W-:Y:S01]  /*13de0*/  FSEL R196, R15, -INF , !P1 ;  /* 0xff8000000fc47808 */ /* 0x000fe20004800000 */
[----:B------:R-:W-:Y:S01]  /*13df0*/  VIADD R5, R0, 0x30 ;  /* 0x0000003000057836 */ /* 0x000fe20000000000 */
[----:B------:R-:W-:Y:S01]  /*13e00*/  FSEL R16, R16, -INF , !P5 ;  /* 0xff80000010107808 */ /* 0x000fe20006800000 */
[C---:B------:R-:W-:Y:S04]  /*13e10*/  HMMA.16816.F32.BF16 R48, R212.reuse, R6, R48 ;  /* 0x00000006d430723c */ /* 0x040fe80000041830 */
[----:B------:R-:W-:Y:S01]  /*13e20*/  ISETP.GE.AND P1, PT, R2, R227, PT ;  /* 0x000000e30200720c */ /* 0x000fe20003f26270 */
[----:B------:R-:W-:Y:S01]  /*13e30*/  VIADD R4, R0, 0x31 ;  /* 0x0000003100047836 */ /* 0x000fe20000000000 */
[C---:B------:R-:W-:Y:S01]  /*13e40*/  ISETP.GE.AND P2, PT, R2.reuse, R226, PT ;  /* 0x000000e20200720c */ /* 0x040fe20003f46270 */
        /* <DEDUP_REMOVED lines=8> */
[-C--:B------:R-:W-:Y:S03]  /*13ed0*/  HMMA.16816.F32.BF16 R60, R172, R10.reuse, R60 ;  /* 0x0000000aac3c723c */ /* 0x080fe6000004183c */
[C---:B------:R-:W-:Y:S02]  /*13ee0*/  ISETP.GE.OR P4, PT, R2.reuse, R232, !P4 ;  /* 0x000000e80200720c */ /* 0x040fe40006786670 */
[----:B------:R-:W-:Y:S01]  /*13ef0*/  ISETP.GE.OR P5, PT, R2, R230, !P5 ;  /* 0x000000e60200720c */ /* 0x000fe20006fa6670 */
[----:B------:R-:W-:Y:S01]  /*13f00*/  VIADD R2, R0, 0x11 ;  /* 0x0000001100027836 */ /* 0x000fe20000000000 */
[----:B------:R-:W-:Y:S01]  /*13f10*/  FSEL R17, R17, -INF , !P6 ;  /* 0xff80000011117808 */ /* 0x000fe20007000000 */
[----:B------:R-:W-:Y:S04]  /*13f20*/  HMMA.16816.F32.BF16 R64, R212, R10, R64 ;  /* 0x0000000ad440723c */ /* 0x000fe80000041840 */
        /* <DEDUP_REMOVED lines=62> */
[----:B------:R-:W-:Y:S02]  /*14310*/  ISETP.GE.OR P5, PT, R2, R230, !P5 ;  /* 0x000000e60200720c */ /* 0x000fe40006fa6670 */
[----:B------:R-:W-:Y:S02]  /*14320*/  FMNMX.FTZ R2, R101, R3, !PT ;  /* 0x0000000365027209 */ /* 0x000fe40007810000 */
[----:B------:R-:W-:Y:S02]  /*14330*/  FSEL R239, R37, -INF , !P4 ;  /* 0xff80000025ef7808 */ /* 0x000fe40006000000 */
[----:B------:R-:W-:Y:S02]  /*14340*/  FMNMX.FTZ R2, R183, R2, !PT ;  /* 0x00000002b7027209 */ /* 0x000fe40007810000 */
[----:B------:R-:W-:Y:S02]  /*14350*/  ISETP.GE.AND P4, PT, R7, R227, PT ;  /* 0x000000e30700720c */ /* 0x000fe40003f86270 */
[----:B------:R-:W-:Y:S02]  /*14360*/  FMNMX.FTZ R2, R16, R2, !PT ;  /* 0x0000000210027209 */ /* 0x000fe40007810000 */
[----:B------:R-:W-:Y:S02]  /*14370*/  FSEL R243, R39, -INF , !P0 ;  /* 0xff80000027f37808 */ /* 0x000fe40004000000 */
[----:B------:R-:W-:Y:S02]  /*14380*/  ISETP.GE.OR P0, PT, R7, R233, !P4 ;  /* 0x000000e90700720c */ /* 0x000fe40006706670 */
[----:B------:R-:W-:Y:S01]  /*14390*/  FMNMX.FTZ R8, R17, R2, !PT ;  /* 0x0000000211087209 */ /* 0x000fe20007810000 */
[----:B------:R-:W-:Y:S01]  /*143a0*/  VIADD R2, R0, 0x38 ;  /* 0x0000003800027836 */ /* 0x000fe20000000000 */
[----:B------:R-:W-:Y:S01]  /*143b0*/  FSEL R217, R48, -INF , !P0 ;  /* 0xff80000030d97808 */ /* 0x000fe20004000000 */
[----:B------:R-:W-:Y:S01]  /*143c0*/  VIADD R0, R0, 0x39 ;  /* 0x0000003900007836 */ /* 0x000fe20000000000 */
[C---:B------:R-:W-:Y:S02]  /*143d0*/  ISETP.GE.AND P0, PT, R6.reuse, R226, PT ;  /* 0x000000e20600720c */ /* 0x040fe40003f06270 */
[----:B------:R-:W-:Y:S02]  /*143e0*/  FMNMX.FTZ R8, R201, R8, !PT ;  /* 0x00000008c9087209 */ /* 0x000fe40007810000 */
[C---:B------:R-:W-:Y:S02]  /*143f0*/  ISETP.GE.AND P4, PT, R6.reuse, R227, PT ;  /* 0x000000e30600720c */ /* 0x040fe40003f86270 */
[----:B------:R-:W-:Y:S02]  /*14400*/  ISETP.GE.OR P0, PT, R6, R231, !P0 ;  /* 0x000000e70600720c */ /* 0x000fe40004706670 */
[----:B------:R-:W-:Y:S02]  /*14410*/  FMNMX.FTZ R8, R202, R8, !PT ;  /* 0x00000008ca087209 */ /* 0x000fe40007810000 */
[----:B------:R-:W-:Y:S02]  /*14420*/  ISETP.GE.OR P4, PT, R6, R233, !P4 ;  /* 0x000000e90600720c */ /* 0x000fe40006786670 */
[----:B------:R-:W-:Y:S02]  /*14430*/  FSEL R235, R51, -INF , !P0 ;  /* 0xff80000033eb7808 */ /* 0x000fe40004000000 */
[-C--:B------:R-:W-:Y:S02]  /*14440*/  ISETP.GE.AND P0, PT, R5, R227.reuse, PT ;  /* 0x000000e30500720c */ /* 0x080fe40003f06270 */
[----:B------:R-:W-:Y:S02]  /*14450*/  FMNMX.FTZ R8, R198, R8, !PT ;  /* 0x00000008c6087209 */ /* 0x000fe40007810000 */
[----:B------:R-:W-:Y:S02]  /*14460*/  FSEL R218, R49, -INF , !P4 ;  /* 0xff80000031da7808 */ /* 0x000fe40006000000 */
[----:B------:R-:W-:Y:S02]  /*14470*/  ISETP.GE.AND P4, PT, R4, R227, PT ;  /* 0x000000e30400720c */ /* 0x000fe40003f86270 */
[-C--:B------:R-:W-:Y:S02]  /*14480*/  ISETP.GE.OR P0, PT, R5, R233.reuse, !P0 ;  /* 0x000000e90500720c */ /* 0x080fe40004706670 */
[----:B------:R-:W-:Y:S02]  /*14490*/  FMNMX.FTZ R9, R182, R100, !PT ;  /* 0x00000064b6097209 */ /* 0x000fe40007810000 */
[----:B------:R-:W-:Y:S02]  /*144a0*/  FMNMX.FTZ R104, R197, R8, !PT ;  /* 0x00000008c5687209 */ /* 0x000fe40007810000 */
[----:B------:R-:W-:Y:S02]  /*144b0*/  ISETP.GE.OR P4, PT, R4, R233, !P4 ;  /* 0x000000e90400720c */ /* 0x000fe40006786670 */
[----:B------:R-:W-:Y:S02]  /*144c0*/  FSEL R240, R38, -INF , !P1 ;  /* 0xff80000026f07808 */ /* 0x000fe40004800000 */
[----:B------:R-:W-:Y:S02]  /*144d0*/  FSEL R252, R52, -INF , !P0 ;  /* 0xff80000034fc7808 */ /* 0x000fe40004000000 */
[----:B------:R-:W-:Y:S02]  /*144e0*/  FMNMX.FTZ R8, R189, R9, !PT ;  /* 0x00000009bd087209 */ /* 0x000fe40007810000 */
[----:B------:R-:W-:Y:S02]  /*144f0*/  FMNMX.FTZ R104, R237, R104, !PT ;  /* 0x00000068ed687209 */ /* 0x000fe40007810000 */
[-C--:B------:R-:W-:Y:S02]  /*14500*/  ISETP.GE.AND P1, PT, R7, R226.reuse, PT ;  /* 0x000000e20700720c */ /* 0x080fe40003f26270 */
[----:B------:R-:W-:Y:S02]  /*14510*/  ISETP.GE.AND P0, PT, R4, R226, PT ;  /* 0x000000e20400720c */ /* 0x000fe40003f06270 */
[----:B------:R-:W-:Y:S02]  /*14520*/  FSEL R34, R53, -INF , !P4 ;  /* 0xff80000035227808 */ /* 0x000fe40006000000 */
[----:B------:R-:W-:Y:S02]  /*14530*/  ISETP.GE.AND P4, PT, R0, R227, PT ;  /* 0x000000e30000720c */ /* 0x000fe40003f86270 */
[----:B------:R-:W-:Y:S02]  /*14540*/  FMNMX.FTZ R8, R18, R8, !PT ;  /* 0x0000000812087209 */ /* 0x000fe40007810000 */
[----:B------:R-:W-:Y:S02]  /*14550*/  FMNMX.FTZ R104, R239, R104, !PT ;  /* 0x00000068ef687209 */ /* 0x000fe40007810000 */
[-C--:B------:R-:W-:Y:S02]  /*14560*/  ISETP.GE.OR P1, PT, R7, R231.reuse, !P1 ;  /* 0x000000e70700720c */ /* 0x080fe40004f26670 */
[----:B------:R-:W-:Y:S02]  /*14570*/  ISETP.GE.OR P0, PT, R4, R231, !P0 ;  /* 0x000000e70400720c */ /* 0x000fe40004706670 */
[----:B------:R-:W-:Y:S02]  /*14580*/  FMNMX.FTZ R8, R19, R8, !PT ;  /* 0x0000000813087209 */ /* 0x000fe40007810000 */
[----:B------:R-:W-:Y:S02]  /*14590*/  FMNMX.FTZ R104, R217, R104, !PT ;  /* 0x00000068d9687209 */ /* 0x000fe40007810000 */
[----:B------:R-:W-:Y:S02]  /*145a0*/  ISETP.GE.OR P4, PT, R0, R233, !P4 ;  /* 0x000000e90000720c */ /* 0x000fe40006786670 */
[----:B------:R-:W-:Y:S02]  /*145b0*/  FSEL R219, R50, -INF , !P1 ;  /* 0xff80000032db7808 */ /* 0x000fe40004800000 */
[----:B------:R-:W-:Y:S02]  /*145c0*/  FSEL R35, R55, -INF , !P0 ;  /* 0xff80000037237808 */ /* 0x000fe40004000000 */
[----:B------:R-:W-:Y:S02]  /*145d0*/  ISETP.GE.AND P1, PT, R5, R226, PT ;  /* 0x000000e20500720c */ /* 0x000fe40003f26270 */
[----:B------:R-:W-:Y:S02]  /*145e0*/  ISETP.GE.AND P0, PT, R2, R227, PT ;  /* 0x000000e30200720c */ /* 0x000fe40003f06270 */
[----:B------:R-:W-:Y:S02]  /*145f0*/  FMNMX.FTZ R8, R203, R8, !PT ;  /* 0x00000008cb087209 */ /* 0x000fe40007810000 */
[----:B------:R-:W-:Y:S02]  /*14600*/  FMNMX.FTZ R104, R218, R104, !PT ;  /* 0x00000068da687209 */ /* 0x000fe40007810000 */
[----:B------:R-:W-:Y:S02]  /*14610*/  FSEL R246, R65, -INF , !P4 ;  /* 0xff80000041f67808 */ /* 0x000fe40006000000 */
[----:B------:R-:W-:Y:S02]  /*14620*/  PLOP3.LUT P4, PT, PT, PT, UP0, 0x80, 0x0 ;  /* 0x000000000000781c */ /* 0x000fe40003f8f008 */
[----:B------:R-:W-:Y:S02]  /*14630*/  ISETP.GE.OR P1, PT, R5, R231, !P1 ;  /* 0x000000e70500720c */ /* 0x000fe40004f26670 */
[----:B------:R-:W-:Y:S02]  /*14640*/  ISETP.GE.OR P0, PT, R2, R233, !P0 ;  /* 0x000000e90200720c */ /* 0x000fe40004706670 */
[----:B------:R-:W-:Y:S02]  /*14650*/  FMNMX.FTZ R8, R206, R8, !PT ;  /* 0x00000008ce087209 */ /* 0x000fe40007810000 */
[----:B------:R-:W-:Y:S02]  /*14660*/  FMNMX.FTZ R104, R252, R104, !PT ;  /* 0x00000068fc687209 */ /* 0x000fe40007810000 */
[----:B------:R-:W-:Y:S02]  /*14670*/  FSEL R39, R54, -INF , !P1 ;  /* 0xff80000036277808 */ /* 0x000fe40004800000 */
[----:B------:R-:W-:Y:S02]  /*14680*/  FSEL R245, R64, -INF , !P0 ;  /* 0xff80000040f57808 */ /* 0x000fe40004000000 */
[-C--:B------:R-:W-:Y:S02]  /*14690*/  ISETP.GE.AND P1, PT, R2, R226.reuse, PT ;  /* 0x000000e20200720c */ /* 0x080fe40003f26270 */
[----:B------:R-:W-:Y:S02]  /*146a0*/  ISETP.GE.AND P0, PT, R0, R226, PT ;  /* 0x000000e20000720c */ /* 0x000fe40003f06270 */
[----:B------:R-:W-:Y:S02]  /*146b0*/  FMNMX.FTZ R8, R199, R8, !PT ;  /* 0x00000008c7087209 */ /* 0x000fe40007810000 */
[----:B------:R-:W-:Y:S02]  /*146c0*/  FMNMX.FTZ R104, R34, R104, !PT ;  /* 0x0000006822687209 */ /* 0x000fe40007810000 */
[-C--:B------:R-:W-:Y:S02]  /*146d0*/  ISETP.GE.OR P1, PT, R2, R231.reuse, !P1 ;  /* 0x000000e70200720c */ /* 0x080fe40004f26670 */
        /* <DEDUP_REMOVED lines=8> */
[----:B------:R-:W-:Y:S01]  /*14760*/  FMNMX.FTZ R104, R246, R104, !PT ;  /* 0x00000068f6687209 */ /* 0x000fe20007810000 */
[----:B------:R-:W-:Y:S08]  /*14770*/  @P4 BRA `(.L_x_803) ;  /* 0xffffffe400f04947 */ /* 0x000ff0000383ffff */
.L_x_802:
[----:B------:R-:W-:Y:S01]  /*14780*/  FMNMX.FTZ R103, R243, R103, !PT ;  /* 0x00000067f3677209 */ /* 0x000fe20007810000 */
[----:B------:R-:W2:Y:S01]  /*14790*/  LDL.64 R36, [R1+0x10] ;  /* 0x0000100001247983 */ /* 0x000ea20000100a00 */
[----:B------:R-:W-:Y:S01]  /*147a0*/  FSEL R212, R40, -INF , !P3 ;  /* 0xff80000028d47808 */ /* 0x000fe20005800000 */
[----:B------:R-:W-:Y:S01]  /*147b0*/  USHF.L.U32 UR31, UR5, 0x1, URZ ;  /* 0x00000001051f7899 */ /* 0x000fe2000800063f */
[----:B------:R-:W-:Y:S01]  /*147c0*/  FMNMX.FTZ R103, R219, R103, !PT ;  /* 0x00000067db677209 */ /* 0x000fe20007810000 */
[----:B------:R-:W-:Y:S01]  /*147d0*/  UISETP.GT.AND UP0, UPT, UR5, UR24, UPT ;  /* 0x000000180500728c */ /* 0x000fe2000bf04270 */
[C---:B------:R-:W-:Y:S01]  /*147e0*/  ISETP.GE.AND P4, PT, R6.reuse, R229, PT ;  /* 0x000000e50600720c */ /* 0x040fe20003f86270 */
[----:B------:R-:W3:Y:S01]  /*147f0*/  LDL.64 R48, [R1+0x28] ;  /* 0x0000280001307983 */ /* 0x000ee20000100a00 */
[----:B------:R-:W-:Y:S02]  /*14800*/  FMNMX.FTZ R103, R235, R103, !PT ;  /* 0x00000067eb677209 */ /* 0x000fe40007810000 */
[----:B------:R-:W-:Y:S02]  /*14810*/  ISETP.GE.AND P3, PT, R6, R228, PT ;  /* 0x000000e40600720c */ /* 0x000fe40003f66270 */
[----:B------:R-:W-:Y:S01]  /*14820*/  FSEL R213, R41, -INF , !P6 ;  /* 0xff80000029d57808 */ /* 0x000fe20007000000 */
[----:B------:R-:W4:Y:S01]  /*14830*/  LDL.64 R20, [R1+0x20] ;  /* 0x0000200001147983 */ /* 0x000f220000100a00 */
[----:B------:R-:W-:Y:S02]  /*14840*/  FMNMX.FTZ R103, R39, R103, !PT ;  /* 0x0000006727677209 */ /* 0x000fe40007810000 */
[----:B------:R-:W-:Y:S02]  /*14850*/  FSEL R214, R42, -INF , !P2 ;  /* 0xff8000002ad67808 */ /* 0x000fe40005000000 */
[C---:B------:R-:W-:Y:S01]  /*14860*/  ISETP.GE.OR P4, PT, R6.reuse, R232, !P4 ;  /* 0x000000e80600720c */ /* 0x040fe20006786670 */
[----:B------:R-:W5:Y:S01]  /*14870*/  LDL.64 R30, [R1+0x50] ;  /* 0x00005000011e7983 */ /* 0x000f620000100a00 */
[----:B------:R-:W-:Y:S02]  /*14880*/  ISETP.GE.OR P3, PT, R6, R230, !P3 ;  /* 0x000000e60600720c */ /* 0x000fe40005f66670 */
[C---:B------:R-:W-:Y:S02]  /*14890*/  ISETP.GE.AND P6, PT, R5.reuse, R229, PT ;  /* 0x000000e50500720c */ /* 0x040fe40003fc6270 */
[----:B------:R-:W-:Y:S01]  /*148a0*/  ISETP.GE.AND P2, PT, R5, R228, PT ;  /* 0x000000e40500720c */ /* 0x000fe20003f46270 */
[----:B------:R-:W5:Y:S01]  /*148b0*/  LDL.64 R22, [R1+0x48] ;  /* 0x0000480001167983 */ /* 0x000f620000100a00 */
[----:B------:R-:W-:Y:S02]  /*148c0*/  FMNMX.FTZ R6, R188, R105, !PT ;  /* 0x00000069bc067209 */ /* 0x000fe40007810000 */
[----:B------:R-:W-:Y:S02]  /*148d0*/  FMNMX.FTZ R103, R35, R103, !PT ;  /* 0x0000006723677209 */ /* 0x000fe40007810000 */
[C---:B------:R-:W-:Y:S01]  /*148e0*/  ISETP.GE.OR P6, PT, R5.reuse, R232, !P6 ;  /* 0x000000e80500720c */ /* 0x040fe200077c6670 */
[----:B-1----:R-:W1:Y:S01]  /*148f0*/  SHFL.BFLY PT, R8, R104, 0x2, 0x1f ;  /* 0x0c401f0068087f89 */ /* 0x002e6200000e0000 */
[----:B------:R-:W-:Y:S02]  /*14900*/  ISETP.GE.OR P2, PT, R5, R230, !P2 ;  /* 0x000000e60500720c */ /* 0x000fe40005746670 */
[----:B------:R-:W-:Y:S02]  /*14910*/  FMNMX.FTZ R5, R191, R6, !PT ;  /* 0x00000006bf057209 */ /* 0x000fe40007810000 */
[----:B------:R-:W-:Y:S02]  /*14920*/  FMNMX.FTZ R103, R247, R103, !PT ;  /* 0x00000067f7677209 */ /* 0x000fe40007810000 */
[C---:B------:R-:W-:Y:S02]  /*14930*/  ISETP.GE.OR P1, PT, R7.reuse, R232, !P1 ;  /* 0x000000e80700720c */ /* 0x040fe40004f26670 */
[----:B------:R-:W-:Y:S02]  /*14940*/  ISETP.GE.OR P0, PT, R7, R230, !P0 ;  /* 0x000000e60700720c */ /* 0x000fe40004706670 */
        /* <DEDUP_REMOVED lines=8> */
[C---:B------:R-:W-:Y:S05]  /*149d0*/  ISETP.GE.AND P5, PT, R4.reuse, R229, PT ;  /* 0x000000e50400720c */ /* 0x040fea0003fa6270 */
[----:B------:R-:W-:Y:S01]  /*149e0*/  LDSM.16.MT88.4 R40, [R222+0x9000] ;  /* 0x00900000de28783b */ /* 0x000fe20000004200 */
[C---:B------:R-:W-:Y:S02]  /*149f0*/  ISETP.GE.AND P1, PT, R4.reuse, R228, PT ;  /* 0x000000e40400720c */ /* 0x040fe40003f26270 */
[----:B------:R-:W-:Y:S02]  /*14a00*/  FMNMX.FTZ R5, R195, R5, !PT ;  /* 0x00000005c3057209 */ /* 0x000fe40007810000 */
[C---:B------:R-:W-:Y:S02]  /*14a10*/  ISETP.GE.OR P5, PT, R4.reuse, R232, !P5 ;  /* 0x000000e80400720c */ /* 0x040fe40006fa6670 */
[----:B------:R-:W-:Y:S02]  /*14a20*/  ISETP.GE.OR P1, PT, R4, R230, !P1 ;  /* 0x000000e60400720c */ /* 0x000fe40004f26670 */
[----:B------:R-:W-:Y:S02]  /*14a30*/  FMNMX.FTZ R4, R196, R5, !PT ;  /* 0x00000005c4047209 */ /* 0x000fe40007810000 */
[----:B-1----:R-:W-:Y:S02]  /*14a40*/  FMNMX.FTZ R104, R104, R8, !PT ;  /* 0x0000000868687209 */ /* 0x002fe40007810000 */
[----:B------:R-:W-:Y:S02]  /*14a50*/  FMNMX.FTZ R4, R211, R4, !PT ;  /* 0x00000004d3047209 */ /* 0x000fe40007810000 */
[----:B------:R-:W-:Y:S01]  /*14a60*/  FMNMX.FTZ R6, R209, R6, !PT ;  /* 0x00000006d1067209 */ /* 0x000fe20007810000 */
[----:B------:R-:W1:Y:S01]  /*14a70*/  SHFL.BFLY PT, R8, R104, 0x1, 0x1f ;  /* 0x0c201f0068087f89 */ /* 0x000e6200000e0000 */
        /* <DEDUP_REMOVED lines=9> */
[----:B------:R-:W-:Y:S01]  /*14b10*/  FMNMX.FTZ R5, R205, R6, !PT ;  /* 0x00000006cd057209 */ /* 0x000fe20007810000 */
[----:B------:R-:W-:Y:S01]  /*14b20*/  IMAD.U32 R6, RZ, RZ, UR37 ;  /* 0x00000025ff067e24 */ /* 0x000fe2000f8e00ff */
[----:B------:R-:W-:Y:S02]  /*14b30*/  FMNMX.FTZ R2, R208, R2, !PT ;  /* 0x00000002d0027209 */ /* 0x000fe40007810000 */
[----:B------:R-:W-:Y:S02]  /*14b40*/  FMNMX.FTZ R5, R204, R5, !PT ;  /* 0x00000005cc057209 */ /* 0x000fe40007810000 */
[----:B------:R-:W-:Y:S02]  /*14b50*/  FMNMX.FTZ R103, R103, R7, !PT ;  /* 0x0000000767677209 */ /* 0x000fe40007810000 */
[----:B------:R-:W-:Y:S02]  /*14b60*/  FMNMX.FTZ R4, R214, R2, !PT ;  /* 0x00000002d6047209 */ /* 0x000fe40007810000 */
[----:B------:R-:W-:Y:S01]  /*14b70*/  FMNMX.FTZ R5, R212, R5, !PT ;  /* 0x00000005d4057209 */ /* 0x000fe20007810000 */
[----:B------:R-:W1:Y:S01]  /*14b80*/  SHFL.BFLY PT, R2, R103, 0x1, 0x1f ;  /* 0x0c201f0067027f89 */ /* 0x000e6200000e0000 */
[----:B------:R-:W-:Y:S02]  /*14b90*/  FSEL R241, R47, -INF , !P3 ;  /* 0xff8000002ff17808 */ /* 0x000fe40005800000 */
[----:B------:R-:W-:Y:S02]  /*14ba0*/  FMNMX.FTZ R102, R213, R5, !PT ;  /* 0x00000005d5667209 */ /* 0x000fe40007810000 */
[----:B------:R-:W-:Y:S02]  /*14bb0*/  ISETP.GE.AND P3, PT, R0, R229, PT ;  /* 0x000000e50000720c */ /* 0x000fe40003f66270 */
[----:B------:R-:W-:Y:S02]  /*14bc0*/  FMNMX.FTZ R102, R236, R102, !PT ;  /* 0x00000066ec667209 */ /* 0x000fe40007810000 */
[----:B-1----:R-:W-:Y:S02]  /*14bd0*/  FMNMX.FTZ R104, R104, R8, !PT ;  /* 0x0000000868687209 */ /* 0x002fe40007810000 */
[----:B------:R-:W-:Y:S02]  /*14be0*/  FSEL R244, R56, -INF , !P6 ;  /* 0xff80000038f47808 */ /* 0x000fe40007000000 */
[----:B------:R-:W-:Y:S01]  /*14bf0*/  FMNMX.FTZ R102, R238, R102, !PT ;  /* 0x00000066ee667209 */ /* 0x000fe20007810000 */
[----:B------:R-:W-:Y:S01]  /*14c00*/  FMUL.FTZ R180, R104, UR4 ;  /* 0x0000000468b47c20 */ /* 0x000fe20008410000 */
[----:B------:R-:W-:Y:S02]  /*14c10*/  ISETP.GE.OR P3, PT, R0, R232, !P3 ;  /* 0x000000e80000720c */ /* 0x000fe40005f66670 */
        /* <DEDUP_REMOVED lines=9> */
[----:B------:R-:W-:Y:S02]  /*14cb0*/  FMNMX.FTZ R102, R27, R102, !PT ;  /* 0x000000661b667209 */ /* 0x000fe40007810000 */
[----:B------:R-:W-:Y:S02]  /*14cc0*/  ISETP.GE.AND P4, PT, R0, R228, PT ;  /* 0x000000e40000720c */ /* 0x000fe40003f86270 */
[----:B------:R-:W-:Y:S01]  /*14cd0*/  FMNMX.FTZ R103, R103, R2, !PT ;  /* 0x0000000267677209 */ /* 0x000fe20007810000 */
[--C-:B------:R-:W-:Y:S01]  /*14ce0*/  FFMA.FTZ R2, R16, UR4, -R180.reuse ;  /* 0x0000000410027c23 */ /* 0x100fe200080108b4 */
[----:B------:R-:W-:Y:S02]  /*14cf0*/  FSEL R250, R58, -INF , !P2 ;  /* 0xff8000003afa7808 */ /* 0x000fe40005000000 */
[----:B------:R-:W-:Y:S01]  /*14d00*/  FMNMX.FTZ R4, R241, R4, !PT ;  /* 0x00000004f1047209 */ /* 0x000fe20007810000 */
[----:B------:R1:W5:Y:S01]  /*14d10*/  MUFU.EX2 R26, R2 ;  /* 0x00000002001a7308 */ /* 0x0003620000000800 */
[----:B------:R-:W-:Y:S01]  /*14d20*/  FMNMX.FTZ R102, R29, R102, !PT ;  /* 0x000000661d667209 */ /* 0x000fe20007810000 */
[----:B------:R-:W-:Y:S01]  /*14d30*/  FMUL.FTZ R181, R103, UR4 ;  /* 0x0000000467b57c20 */ /* 0x000fe20008410000 */
[----:B------:R-:W-:Y:S02]  /*14d40*/  ISETP.GE.OR P4, PT, R0, R230, !P4 ;  /* 0x000000e60000720c */ /* 0x000fe40006786670 */
[----:B------:R-:W-:Y:S01]  /*14d50*/  FSEL R251, R59, -INF , !P1 ;  /* 0xff8000003bfb7808 */ /* 0x000fe20004800000 */
[----:B------:R-:W1:Y:S01]  /*14d60*/  SHFL.BFLY PT, R8, R102, 0x2, 0x1f ;  /* 0x0c401f0066087f89 */ /* 0x000e6200000e0000 */
[----:B------:R-:W-:Y:S01]  /*14d70*/  FMNMX.FTZ R0, R250, R4, !PT ;  /* 0x00000004fa007209 */ /* 0x000fe20007810000 */
[----:B------:R-:W-:Y:S01]  /*14d80*/  FFMA.FTZ R4, R17, UR4, -R180 ;  /* 0x0000000411047c23 */ /* 0x000fe200080108b4 */
[----:B------:R-:W-:Y:S02]  /*14d90*/  FSEL R46, R62, -INF , !P0 ;  /* 0xff8000003e2e7808 */ /* 0x000fe40004000000 */
[----:B------:R-:W-:Y:S01]  /*14da0*/  FMNMX.FTZ R0, R251, R0, !PT ;  /* 0x00000000fb007209 */ /* 0x000fe20007810000 */
[----:B------:R4:W5:Y:S01]  /*14db0*/  MUFU.EX2 R33, R4 ;  /* 0x0000000400217308 */ /* 0x0009620000000800 */
[----:B------:R-:W-:Y:S02]  /*14dc0*/  FSEL R107, R63, -INF , !P4 ;  /* 0xff8000003f6b7808 */ /* 0x000fe40006000000 */
[----:B------:R-:W-:Y:S02]  /*14dd0*/  FMNMX.FTZ R0, R46, R0, !PT ;  /* 0x000000002e007209 */ /* 0x000fe40007810000 */
[----:B------:R-:W-:Y:S02]  /*14de0*/  FSETP.NEU.FTZ.AND P2, PT, R103, -INF , PT ;  /* 0xff8000006700780b */ /* 0x000fe40003f5d000 */
[----:B------:R-:W-:Y:S02]  /*14df0*/  FMNMX.FTZ R0, R107, R0, !PT ;  /* 0x000000006b007209 */ /* 0x000fe40007810000 */
[----:B------:R-:W-:Y:S03]  /*14e00*/  FSEL R181, R181, RZ, P2 ;  /* 0x000000ffb5b57208 */ /* 0x000fe60001000000 */
[----:B-1----:R-:W1:Y:S02]  /*14e10*/  SHFL.BFLY PT, R2, R0, 0x2, 0x1f ;  /* 0x0c401f0000027f89 */ /* 0x002e6400000e0000 */
[--C-:B------:R-:W-:Y:S01]  /*14e20*/  FFMA.FTZ R7, R18, UR4, -R181.reuse ;  /* 0x0000000412077c23 */ /* 0x100fe200080108b5 */
[----:B------:R-:W-:Y:S03]  /*14e30*/  FMNMX.FTZ R102, R102, R8, !PT ;  /* 0x0000000866667209 */ /* 0x000fe60007810000 */
[----:B------:R5:W5:Y:S02]  /*14e40*/  MUFU.EX2 R25, R7 ;  /* 0x0000000700197308 */ /* 0x000b640000000800 */
[----:B------:R-:W1:Y:S02]  /*14e50*/  SHFL.BFLY PT, R11, R102, 0x1, 0x1f ;  /* 0x0c201f00660b7f89 */ /* 0x000e6400000e0000 */
[----:B-1----:R-:W-:Y:S06]  /*14e60*/  FMNMX.FTZ R0, R0, R2, !PT ;  /* 0x0000000200007209 */ /* 0x002fec0007810000 */
[----:B------:R-:W1:Y:S01]  /*14e70*/  SHFL.BFLY PT, R2, R0, 0x1, 0x1f ;  /* 0x0c201f0000027f89 */ /* 0x000e6200000e0000 */
[----:B------:R-:W-:Y:S04]  /*14e80*/  FMNMX.FTZ R102, R102, R11, !PT ;  /* 0x0000000b66667209 */ /* 0x000fe80007810000 */
[----:B------:R-:W-:Y:S02]  /*14e90*/  FSETP.NEU.FTZ.AND P1, PT, R102, -INF , PT ;  /* 0xff8000006600780b */ /* 0x000fe40003f3d000 */
[----:B--2---:R-:W-:Y:S01]  /*14ea0*/  LOP3.LUT R6, R37, UR31, R6, 0x96, !PT ;  /* 0x0000001f25067c12 */ /* 0x004fe2000f8e9606 */
[----:B------:R-:W-:Y:S04]  /*14eb0*/  UIADD3 UR31, UR31, 0x1, URZ ;  /* 0x000000011f1f7890 */ /* 0x000fe8000fffe03f */
[----:B------:R-:W-:Y:S01]  /*14ec0*/  IMAD.WIDE.U32 R8, R6, -0x326172a9, RZ ;  /* 0xcd9e8d5706087825 */ /* 0x000fe200078e00ff */
[--C-:B---3--:R-:W-:Y:S03]  /*14ed0*/  LOP3.LUT R5, R49, UR21, R36.reuse, 0x96, !PT ;  /* 0x0000001531057c12 */ /* 0x108fe6000f8e9624 */
[--C-:B------:R-:W-:Y:S02]  /*14ee0*/  FFMA.FTZ R6, R19, UR4, -R181.reuse ;  /* 0x0000000413067c23 */ /* 0x100fe400080108b5 */
[----:B------:R-:W-:Y:S01]  /*14ef0*/  IMAD.WIDE.U32 R184, R5, -0x326172a9, RZ ;  /* 0xcd9e8d5705b87825 */ /* 0x000fe200078e00ff */
[----:B----4-:R-:W-:Y:S01]  /*14f00*/  LOP3.LUT R4, R21, UR21, R36, 0x96, !PT ;  /* 0x0000001515047c12 */ /* 0x010fe2000f8e9624 */
[----:B------:R2:W-:Y:S04]  /*14f10*/  MUFU.EX2 R32, R6 ;  /* 0x0000000600207308 */ /* 0x0005e80000000800 */
[----:B------:R-:W-:Y:S01]  /*14f20*/  IMAD.WIDE.U32 R186, R4, -0x326172a9, RZ ;  /* 0xcd9e8d5704ba7825 */ /* 0x000fe200078e00ff */
[----:B-----5:R-:W-:Y:S02]  /*14f30*/  LOP3.LUT R5, R9, UR22, R30, 0x96, !PT ;  /* 0x0000001609057c12 */ /* 0x020fe4000f8e961e */
[--C-:B------:R-:W-:Y:S02]  /*14f40*/  LOP3.LUT R4, R185, UR20, R8.reuse, 0x96, !PT ;  /* 0x00000014b9047c12 */ /* 0x100fe4000f8e9608 */
[----:B------:R-:W-:Y:S01]  /*14f50*/  LOP3.LUT R8, R187, UR20, R8, 0x96, !PT ;  /* 0x00000014bb087c12 */ /* 0x000fe2000f8e9608 */
[----:B------:R-:W-:Y:S01]  /*14f60*/  IMAD.WIDE.U32 R12, R5, -0x2daee0ad, RZ ;  /* 0xd2511f53050c7825 */ /* 0x000fe200078e00ff */
[----:B------:R-:W-:Y:S03]  /*14f70*/  LOP3.LUT R7, R9, UR22, R22, 0x96, !PT ;  /* 0x0000001609077c12 */ /* 0x000fe6000f8e9616 */
[----:B------:R-:W-:Y:S04]  /*14f80*/  IMAD.WIDE.U32 R4, R4, -0x2daee0ad, RZ ;  /* 0xd2511f5304047825 */ /* 0x000fe800078e00ff */
[----:B--2---:R-:W-:Y:S01]  /*14f90*/  FFMA.FTZ R6, R101, UR4, -R180 ;  /* 0x0000000465067c23 */ /* 0x004fe200080108b4 */
[----:B-1----:R-:W-:Y:S01]  /*14fa0*/  FMNMX.FTZ R101, R0, R2, !PT ;  /* 0x0000000200657209 */ /* 0x002fe20007810000 */
[----:B------:R-:W-:Y:S01]  /*14fb0*/  IMAD.WIDE.U32 R14, R7, -0x2daee0ad, RZ ;  /* 0xd2511f53070e7825 */ /* 0x000fe200078e00ff */
[----:B------:R-:W-:Y:S01]  /*14fc0*/  LOP3.LUT R5, R5, UR17, R12, 0x96, !PT ;  /* 0x0000001105057c12 */ /* 0x000fe2000f8e960c */
[----:B------:R1:W2:Y:S01]  /*14fd0*/  MUFU.EX2 R52, R6 ;  /* 0x0000000600347308 */ /* 0x0002a20000000800 */
[----:B------:R-:W-:Y:S01]  /*14fe0*/  FSETP.NEU.FTZ.AND P0, PT, R101, -INF , PT ;  /* 0xff8000006500780b */ /* 0x000fe20003f1d000 */
[----:B------:R-:W-:Y:S01]  /*14ff0*/  FFMA.FTZ R7, R183, UR4, -R180 ;  /* 0x00000004b7077c23 */ /* 0x000fe200080108b4 */
[----:B------:R-:W-:Y:S01]  /*15000*/  LOP3.LUT R10, R15, UR19, R20, 0x96, !PT ;  /* 0x000000130f0a7c12 */ /* 0x000fe2000f8e9614 */
[----:B------:R-:W-:Y:S04]  /*15010*/  IMAD.WIDE.U32 R60, R5, -0x326172a9, RZ ;  /* 0xcd9e8d57053c7825 */ /* 0x000fe800078e00ff */
[--C-:B------:R-:W-:Y:S01]  /*15020*/  FFMA.FTZ R5, R182, UR4, -R181.reuse ;  /* 0x00000004b6057c23 */ /* 0x100fe200080108b5 */
[----:B------:R-:W-:Y:S01]  /*15030*/  FMUL.FTZ R182, R102, UR4 ;  /* 0x0000000466b67c20 */ /* 0x000fe20008410000 */
[----:B------:R3:W-:Y:S01]  /*15040*/  MUFU.EX2 R66, R7 ;  /* 0x0000000700427308 */ /* 0x0007e20000000800 */
[----:B------:R-:W-:Y:S01]  /*15050*/  FMUL.FTZ R183, R101, UR4 ;  /* 0x0000000465b77c20 */ /* 0x000fe20008410000 */
[----:B------:R-:W-:Y:S03]  /*15060*/  IMAD.WIDE.U32 R8, R8, -0x2daee0ad, RZ ;  /* 0xd2511f5308087825 */ /* 0x000fe600078e00ff */
[----:B------:R-:W-:Y:S02]  /*15070*/  FSEL R182, R182, RZ, P1 ;  /* 0x000000ffb6b67208 */ /* 0x000fe40000800000 */
[----:B------:R-:W-:Y:S03]  /*15080*/  FSEL R183, R183, RZ, P0 ;  /* 0x000000ffb7b77208 */ /* 0x000fe60000000000 */
[----:B------:R4:W5:Y:S01]  /*15090*/  MUFU.EX2 R28, R5 ;  /* 0x00000005001c7308 */ /* 0x0009620000000800 */
[----:B-1----:R-:W-:Y:S01]  /*150a0*/  LOP3.LUT R6, R13, UR19, R48, 0x96, !PT ;  /* 0x000000130d067c12 */ /* 0x002fe2000f8e9630 */
[----:B------:R-:W-:Y:S01]  /*150b0*/  FFMA.FTZ R0, R191, UR4, -R182 ;  /* 0x00000004bf007c23 */ /* 0x000fe200080108b6 */
[----:B------:R-:W-:Y:S03]  /*150c0*/  IMAD.MOV.U32 R191, RZ, RZ, R34 ;  /* 0x000000ffffbf7224 */ /* 0x000fe600078e0022 */
[----:B------:R-:W-:Y:S04]  /*150d0*/  IMAD.WIDE.U32 R12, R6, -0x326172a9, RZ ;  /* 0xcd9e8d57060c7825 */ /* 0x000fe800078e00ff */
[----:B------:R1:W-:Y:S01]  /*150e0*/  MUFU.EX2 R50, R0 ;  /* 0x0000000000327308 */ /* 0x0003e20000000800 */
[----:B---3--:R-:W-:Y:S02]  /*150f0*/  LOP3.LUT R7, R9, UR17, R14, 0x96, !PT ;  /* 0x0000001109077c12 */ /* 0x008fe4000f8e960e */
[----:B------:R-:W-:Y:S02]  /*15100*/  LOP3.LUT R6, R13, UR18, R184, 0x96, !PT ;  /* 0x000000120d067c12 */ /* 0x000fe4000f8e96b8 */
[----:B------:R-:W-:Y:S01]  /*15110*/  LOP3.LUT R11, R61, UR16, R12, 0x96, !PT ;  /* 0x000000103d0b7c12 */ /* 0x000fe2000f8e960c */
[----:B------:R-:W-:Y:S04]  /*15120*/  IMAD.WIDE.U32 R58, R7, -0x326172a9, RZ ;  /* 0xcd9e8d57073a7825 */ /* 0x000fe800078e00ff */
[----:B----4-:R-:W-:Y:S01]  /*15130*/  FFMA.FTZ R5, R189, UR4, -R181 ;  /* 0x00000004bd057c23 */ /* 0x010fe200080108b5 */
[----:B------:R-:W-:Y:S03]  /*15140*/  IMAD.WIDE.U32 R12, R10, -0x326172a9, RZ ;  /* 0xcd9e8d570a0c7825 */ /* 0x000fe600078e00ff */
[----:B------:R3:W-:Y:S01]  /*15150*/  MUFU.EX2 R38, R5 ;  /* 0x0000000500267308 */ /* 0x0007e20000000800 */
[----:B------:R-:W-:Y:S01]  /*15160*/  IMAD.WIDE.U32 R6, R6, -0x2daee0ad, RZ ;  /* 0xd2511f5306067825 */ /* 0x000fe200078e00ff */
[----:B------:R-:W-:Y:S02]  /*15170*/  LOP3.LUT R9, R59, UR16, R12, 0x96, !PT ;  /* 0x000000103b097c12 */ /* 0x000fe4000f8e960c */
[----:B------:R-:W-:Y:S01]  /*15180*/  LOP3.LUT R10, R13, UR18, R186, 0x96, !PT ;  /* 0x000000120d0a7c12 */ /* 0x000fe2000f8e96ba */
[----:B-1----:R-:W-:Y:S01]  /*15190*/  FFMA.FTZ R0, R190, UR4, -R183 ;  /* 0x00000004be007c23 */ /* 0x002fe200080108b7 */
[----:B------:R-:W-:Y:S01]  /*151a0*/  LOP3.LUT R12, R7, UR15, R4, 0x96, !PT ;  /* 0x0000000f070c7c12 */ /* 0x000fe2000f8e9604 */
[----:B------:R-:W-:Y:S01]  /*151b0*/  FFMA.FTZ R7, R188, UR4, -R182 ;  /* 0x00000004bc077c23 */ /* 0x000fe200080108b6 */
[----:B------:R-:W-:Y:S02]  /*151c0*/  MOV R190, R26 ;  /* 0x0000001a00be7202 */ /* 0x000fe40000000f00 */
[----:B------:R1:W4:Y:S01]  /*151d0*/  MUFU.EX2 R24, R0 ;  /* 0x0000000000187308 */ /* 0x0003220000000800 */
[----:B------:R-:W-:Y:S01]  /*151e0*/  IMAD.WIDE.U32 R64, R9, -0x2daee0ad, RZ ;  /* 0xd2511f5309407825 */ /* 0x000fe200078e00ff */
[----:B------:R-:W-:Y:S03]  /*151f0*/  F2FP.BF16.F32.PACK_AB R174, R33, R190 ;  /* 0x000000be21ae723e */ /* 0x000fe600000010ff */
[----:B------:R-:W-:Y:S05]  /*15200*/  IMAD.WIDE.U32 R56, R11, -0x2daee0ad, RZ ;  /* 0xd2511f530b387825 */ /* 0x000fea00078e00ff */
[----:B------:R2:W-:Y:S01]  /*15210*/  MUFU.EX2 R47, R7 ;  /* 0x00000007002f7308 */ /* 0x0005e20000000800 */
[----:B---3--:R-:W-:Y:S01]  /*15220*/  IMAD.WIDE.U32 R4, R10, -0x2daee0ad, RZ ;  /* 0xd2511f530a047825 */ /* 0x008fe200078e00ff */
[----:B------:R-:W-:Y:S03]  /*15230*/  LOP3.LUT R6, R57, UR13, R6, 0x96, !PT ;  /* 0x0000000d39067c12 */ /* 0x000fe6000f8e9606 */
[----:B------:R-:W-:Y:S01]  /*15240*/  IMAD.MOV.U32 R189, RZ, RZ, R27 ;  /* 0x000000ffffbd7224 */ /* 0x000fe200078e001b */
[----:B------:R-:W-:Y:S01]  /*15250*/  LOP3.LUT R4, R65, UR13, R4, 0x96, !PT ;  /* 0x0000000d41047c12 */ /* 0x000fe2000f8e9604 */
[----:B------:R-:W-:Y:S01]  /*15260*/  IMAD.WIDE.U32 R44, R12, -0x326172a9, RZ ;  /* 0xcd9e8d570c2c7825 */ /* 0x000fe200078e00ff */
[----:B------:R-:W-:Y:S03]  /*15270*/  LOP3.LUT R8, R5, UR15, R8, 0x96, !PT ;  /* 0x0000000f05087c12 */ /* 0x000fe6000f8e9608 */
[----:B-1----:R-:W-:Y:S01]  /*15280*/  FFMA.FTZ R0, R192, UR4, -R183 ;  /* 0x00000004c0007c23 */ /* 0x002fe200080108b7 */
[----:B------:R-:W-:Y:S01]  /*15290*/  MOV R192, R35 ;  /* 0x0000002300c07202 */ /* 0x000fe20000000f00 */
[----:B------:R-:W-:Y:S01]  /*152a0*/  IMAD.WIDE.U32 R4, R4, -0x326172a9, RZ ;  /* 0xcd9e8d5704047825 */ /* 0x000fe200078e00ff */
[----:B------:R-:W-:Y:S01]  /*152b0*/  LOP3.LUT R60, R45, UR14, R60, 0x96, !PT ;  /* 0x0000000e2d3c7c12 */ /* 0x000fe2000f8e963c */
[----:B------:R1:W-:Y:S02]  /*152c0*/  MUFU.EX2 R51, R0 ;  /* 0x0000000000337308 */ /* 0x0003e40000000800 */
[----:B------:R-:W-:Y:S01]  /*152d0*/  IMAD.WIDE.U32 R62, R8, -0x326172a9, RZ ;  /* 0xcd9e8d57083e7825 */ /* 0x000fe200078e00ff */
[C---:B------:R-:W-:Y:S02]  /*152e0*/  LOP3.LUT R8, R4.reuse, 0xffff, RZ, 0xc0, !PT ;  /* 0x0000ffff04087812 */ /* 0x040fe400078ec0ff */
[----:B------:R-:W-:Y:S01]  /*152f0*/  LOP3.LUT R11, R4, 0xff, RZ, 0xc0, !PT ;  /* 0x000000ff040b7812 */ /* 0x000fe200078ec0ff */
[----:B--2---:R-:W-:Y:S01]  /*15300*/  IMAD.WIDE.U32 R6, R6, -0x326172a9, RZ ;  /* 0xcd9e8d5706067825 */ /* 0x004fe200078e00ff */
[--C-:B------:R-:W-:Y:S02]  /*15310*/  SHF.R.U32.HI R9, RZ, 0x10, R4.reuse ;  /* 0x00000010ff097819 */ /* 0x100fe40000011604 */
[----:B------:R-:W-:Y:S01]  /*15320*/  SHF.R.U32.HI R10, RZ, 0x18, R4 ;  /* 0x00000018ff0a7819 */ /* 0x000fe20000011604 */
[----:B------:R-:W-:Y:S01]  /*15330*/  IMAD.WIDE.U32 R60, R60, -0x2daee0ad, RZ ;  /* 0xd2511f533c3c7825 */ /* 0x000fe200078e00ff */
[----:B------:R-:W-:Y:S02]  /*15340*/  LOP3.LUT R2, R6, 0xffff, RZ, 0xc0, !PT ;  /* 0x0000ffff06027812 */ /* 0x000fe400078ec0ff */
[----:B------:R-:W-:Y:S02]  /*15350*/  SHF.R.U32.HI R12, RZ, 0x10, R6 ;  /* 0x00000010ff0c7819 */ /* 0x000fe40000011606 */
[----:B------:R-:W-:Y:S02]  /*15360*/  LOP3.LUT R4, R5, UR23, R62, 0x96, !PT ;  /* 0x0000001705047c12 */ /* 0x000fe4000f8e963e */
[----:B-1----:R-:W-:Y:S02]  /*15370*/  SHF.R.U32.HI R0, RZ, 0x8, R8 ;  /* 0x00000008ff007819 */ /* 0x002fe40000011608 */
[----:B------:R-:W-:Y:S02]  /*15380*/  SHF.R.U32.HI R5, RZ, 0x8, R2 ;  /* 0x00000008ff057819 */ /* 0x000fe40000011602 */
[----:B------:R-:W-:Y:S02]  /*15390*/  SHF.R.U32.HI R13, RZ, 0x18, R6 ;  /* 0x00000018ff0d7819 */ /* 0x000fe40000011606 */
[----:B------:R-:W-:Y:S02]  /*153a0*/  LOP3.LUT R2, R12, 0xff, RZ, 0xc0, !PT ;  /* 0x000000ff0c027812 */ /* 0x000fe400078ec0ff */
[----:B------:R-:W-:Y:S01]  /*153b0*/  PRMT R11, R11, 0x5410, R0 ;  /* 0x000054100b0b7816 */ /* 0x000fe20000000000 */
[----:B------:R-:W-:Y:S01]  /*153c0*/  FFMA.FTZ R0, R194, UR4, -R182 ;  /* 0x00000004c2007c23 */ /* 0x000fe200080108b6 */
[----:B------:R-:W-:Y:S01]  /*153d0*/  PRMT R13, R2, 0x5410, R13 ;  /* 0x00005410020d7816 */ /* 0x000fe2000000000d */
[----:B------:R-:W-:Y:S01]  /*153e0*/  FFMA.FTZ R2, R195, UR4, -R183 ;  /* 0x00000004c3027c23 */ /* 0x000fe200080108b7 */
[----:B------:R-:W-:Y:S01]  /*153f0*/  LOP3.LUT R14, R6, 0xff, RZ, 0xc0, !PT ;  /* 0x000000ff060e7812 */ /* 0x000fe200078ec0ff */
[----:B------:R1:W-:Y:S01]  /*15400*/  MUFU.EX2 R67, R0 ;  /* 0x0000000000437308 */ /* 0x0003e20000000800 */
[----:B------:R-:W-:Y:S01]  /*15410*/  LOP3.LUT R6, R7, UR23, R44, 0x96, !PT ;  /* 0x0000001707067c12 */ /* 0x000fe2000f8e962c */
[----:B------:R-:W-:Y:S01]  /*15420*/  FFMA.FTZ R7, R193, UR4, -R182 ;  /* 0x00000004c1077c23 */ /* 0x000fe200080108b6 */
[----:B------:R-:W-:Y:S01]  /*15430*/  PRMT R14, R14, 0x5410, R5 ;  /* 0x000054100e0e7816 */ /* 0x000fe20000000005 */
[----:B------:R-:W-:Y:S01]  /*15440*/  IMAD.MOV.U32 R194, RZ, RZ, R25 ;  /* 0x000000ffffc27224 */ /* 0x000fe200078e0019 */
[----:B------:R-:W-:Y:S01]  /*15450*/  LOP3.LUT R8, R9, 0xff, RZ, 0xc0, !PT ;  /* 0x000000ff09087812 */ /* 0x000fe200078ec0ff */
[----:B------:R-:W-:Y:S01]  /*15460*/  IMAD.MOV.U32 R193, RZ, RZ, R52 ;  /* 0x000000ffffc17224 */ /* 0x000fe200078e0034 */
[----:B------:R-:W-:Y:S03]  /*15470*/  LOP3.LUT R5, R6, 0xffff, RZ, 0xc0, !PT ;  /* 0x0000ffff06057812 */ /* 0x000fe600078ec0ff */
[----:B------:R2:W-:Y:S01]  /*15480*/  MUFU.EX2 R15, R2 ;  /* 0x00000002000f7308 */ /* 0x0005e20000000800 */
[----:B------:R-:W-:Y:S01]  /*15490*/  PRMT R179, R8, 0x5410, R10 ;  /* 0x0000541008b37816 */ /* 0x000fe2000000000a */
[----:B-----5:R-:W-:Y:S01]  /*154a0*/  IMAD.MOV.U32 R195, RZ, RZ, R28 ;  /* 0x000000ffffc37224 */ /* 0x020fe200078e001c */
[----:B------:R-:W-:Y:S01]  /*154b0*/  LOP3.LUT R10, R6, 0xff, RZ, 0xc0, !PT ;  /* 0x000000ff060a7812 */ /* 0x000fe200078ec0ff */
[----:B------:R-:W-:Y:S01]  /*154c0*/  LDSM.16.MT88.4 R52, [R220+0xa000] ;  /* 0x00a00000dc34783b */ /* 0x000fe20000004200 */
[----:B------:R-:W-:Y:S02]  /*154d0*/  SHF.R.U32.HI R5, RZ, 0x8, R5 ;  /* 0x00000008ff057819 */ /* 0x000fe40000011605 */
[----:B------:R-:W-:Y:S03]  /*154e0*/  LOP3.LUT R8, R4, 0xff, RZ, 0xc0, !PT ;  /* 0x000000ff04087812 */ /* 0x000fe600078ec0ff */
[----:B------:R3:W5:Y:S01]  /*154f0*/  MUFU.EX2 R16, R7 ;  /* 0x0000000700107308 */ /* 0x0007620000000800 */
[----:B------:R-:W-:Y:S01]  /*15500*/  PRMT R10, R10, 0x5410, R5 ;  /* 0x000054100a0a7816 */ /* 0x000fe20000000005 */
[----:B------:R-:W-:Y:S01]  /*15510*/  FFMA.FTZ R5, R196, UR4, -R183 ;  /* 0x00000004c4057c23 */ /* 0x000fe200080108b7 */
[----:B----4-:R-:W-:Y:S01]  /*15520*/  IMAD.MOV.U32 R196, RZ, RZ, R24 ;  /* 0x000000ffffc47224 */ /* 0x010fe200078e0018 */
[----:B-1----:R-:W-:Y:S01]  /*15530*/  LOP3.LUT R0, R4, 0xffff, RZ, 0xc0, !PT ;  /* 0x0000ffff04007812 */ /* 0x002fe200078ec0ff */
[----:B------:R-:W1:Y:S01]  /*15540*/  LDC.U8 R24, c[0x0][0x388] ;  /* 0x0000e200ff187b82 */ /* 0x000e620000000000 */
[----:B------:R-:W-:Y:S04]  /*15550*/  SHF.R.U32.HI R9, RZ, 0x18, R6 ;  /* 0x00000018ff097819 */ /* 0x000fe80000011606 */
[----:B------:R4:W-:Y:S01]  /*15560*/  MUFU.EX2 R188, R5 ;  /* 0x0000000500bc7308 */ /* 0x0009e20000000800 */
[----:B--2---:R-:W-:Y:S02]  /*15570*/  SHF.R.U32.HI R2, RZ, 0x8, R0 ;  /* 0x00000008ff027819 */ /* 0x004fe40000011600 */
[----:B------:R-:W-:Y:S02]  /*15580*/  FSEL R0, R104, RZ, P3 ;  /* 0x000000ff68007208 */ /* 0x000fe40001800000 */
[----:B------:R-:W-:Y:S02]  /*15590*/  PRMT R8, R8, 0x5410, R2 ;  /* 0x0000541008087816 */ /* 0x000fe40000000002 */
[----:B------:R-:W-:Y:S01]  /*155a0*/  SHF.R.U32.HI R2, RZ, 0x10, R4 ;  /* 0x00000010ff027819 */ /* 0x000fe20000011604 */
[----:B------:R-:W-:Y:S01]  /*155b0*/  FADD.FTZ R0, -R0, R3 ;  /* 0x0000000300007221 */ /* 0x000fe20000010100 */
[----:B------:R-:W-:Y:S02]  /*155c0*/  FSEL R3, R103, RZ, P2 ;  /* 0x000000ff67037208 */ /* 0x000fe40001000000 */
[----:B---3--:R-:W-:Y:S01]  /*155d0*/  SHF.R.U32.HI R7, RZ, 0x10, R6 ;  /* 0x00000010ff077819 */ /* 0x008fe20000011606 */
[----:B------:R-:W-:Y:S01]  /*155e0*/  FMUL.FTZ R0, R0, UR4 ;  /* 0x0000000400007c20 */ /* 0x000fe20008410000 */
[----:B------:R-:W-:Y:S01]  /*155f0*/  F2FP.BF16.F32.PACK_AB R175, R32, R194 ;  /* 0x000000c220af723e */ /* 0x000fe200000010ff */
[----:B------:R-:W-:Y:S01]  /*15600*/  FADD.FTZ R3, -R3, R100 ;  /* 0x0000006403037221 */ /* 0x000fe20000010100 */
[----:B------:R-:W-:Y:S01]  /*15610*/  LOP3.LUT R6, R7, 0xff, RZ, 0xc0, !PT ;  /* 0x000000ff07067812 */ /* 0x000fe200078ec0ff */
[----:B------:R2:W3:Y:S01]  /*15620*/  MUFU.EX2 R100, R0 ;  /* 0x0000000000647308 */ /* 0x0004e20000000800 */
[----:B----4-:R-:W-:Y:S01]  /*15630*/  SHF.R.U32.HI R5, RZ, 0x18, R4 ;  /* 0x00000018ff057819 */ /* 0x010fe20000011604 */
[----:B------:R-:W-:Y:S01]  /*15640*/  FMUL.FTZ R3, R3, UR4 ;  /* 0x0000000403037c20 */ /* 0x000fe20008410000 */
[----:B------:R-:W-:Y:S02]  /*15650*/  LOP3.LUT R4, R2, 0xff, RZ, 0xc0, !PT ;  /* 0x000000ff02047812 */ /* 0x000fe400078ec0ff */
[----:B-1----:R-:W-:Y:S02]  /*15660*/  PRMT R12, R24, 0x7054, R24 ;  /* 0x00007054180c7816 */ /* 0x002fe40000000018 */
[----:B------:R-:W1:Y:S01]  /*15670*/  LDSM.16.MT88.4 R24, [R220+0x9000] ;  /* 0x00900000dc18783b */ /* 0x000e620000004200 */
[----:B------:R-:W-:Y:S02]  /*15680*/  FSEL R2, R102, RZ, P1 ;  /* 0x000000ff66027208 */ /* 0x000fe40000800000 */
[----:B------:R-:W4:Y:S01]  /*15690*/  MUFU.EX2 R3, R3 ;  /* 0x0000000300037308 */ /* 0x000f220000000800 */
[----:B------:R-:W-:Y:S02]  /*156a0*/  PRMT R9, R6, 0x5410, R9 ;  /* 0x0000541006097816 */ /* 0x000fe40000000009 */
[----:B------:R-:W-:Y:S01]  /*156b0*/  PRMT R7, R4, 0x5410, R5 ;  /* 0x0000541004077816 */ /* 0x000fe20000000005 */
[----:B------:R-:W-:Y:S01]  /*156c0*/  FADD.FTZ R2, -R2, R105 ;  /* 0x0000006902027221 */ /* 0x000fe20000010100 */
[--C-:B------:R-:W-:Y:S01]  /*156d0*/  HSET2.LE.AND R6, R10, R12.reuse, PT ;  /* 0x0000000c0a067233 */ /* 0x100fe20003803000 */
[----:B-----5:R-:W-:Y:S01]  /*156e0*/  IMAD.MOV.U32 R105, RZ, RZ, R16 ;  /* 0x000000ffff697224 */ /* 0x020fe200078e0010 */
[--C-:B------:R-:W-:Y:S01]  /*156f0*/  HSET2.LE.AND R4, R14, R12.reuse, PT ;  /* 0x0000000c0e047233 */ /* 0x100fe20003803000 */
[----:B------:R-:W-:Y:S01]  /*15700*/  FMUL.FTZ R2, R2, UR4 ;  /* 0x0000000402027c20 */ /* 0x000fe20008410000 */
[----:B--2---:R-:W-:Y:S01]  /*15710*/  FSEL R0, R101, RZ, P0 ;  /* 0x000000ff65007208 */ /* 0x004fe20000000000 */
[C---:B---3--:R-:W-:Y:S01]  /*15720*/  FMUL.FTZ R16, R100.reuse, R120 ;  /* 0x0000007864107220 */ /* 0x048fe20000410000 */
[--C-:B------:R-:W-:Y:S01]  /*15730*/  HSET2.LE.AND R5, R13, R12.reuse, PT ;  /* 0x0000000c0d057233 */ /* 0x100fe20003803000 */
[----:B------:R-:W-:Y:S01]  /*15740*/  FMUL.FTZ R17, R100, R121 ;  /* 0x0000007964117220 */ /* 0x000fe20000410000 */
[----:B------:R-:W-:Y:S01]  /*15750*/  F2FP.BF16.F32.PACK_AB R172, R66, R193 ;  /* 0x000000c142ac723e */ /* 0x000fe200000010ff */
[----:B------:R-:W-:Y:S01]  /*15760*/  FADD.FTZ R0, -R0, R106 ;  /* 0x0000006a00007221 */ /* 0x000fe20000010100 */
[----:B------:R-:W2:Y:S01]  /*15770*/  MUFU.EX2 R2, R2 ;  /* 0x0000000200027308 */ /* 0x000ea20000000800 */
[----:B------:R-:W-:Y:S01]  /*15780*/  LOP3.LUT R174, R4, R174, RZ, 0xc0, !PT ;  /* 0x000000ae04ae7212 */ /* 0x000fe200078ec0ff */
[----:B----4-:R-:W-:Y:S01]  /*15790*/  FMUL.FTZ R18, R3, R122 ;  /* 0x0000007a03127220 */ /* 0x010fe20000410000 */
[----:B------:R-:W-:Y:S01]  /*157a0*/  FMUL.FTZ R0, R0, UR4 ;  /* 0x0000000400007c20 */ /* 0x000fe20008410000 */
[----:B------:R-:W-:Y:S01]  /*157b0*/  LOP3.LUT R175, R5, R175, RZ, 0xc0, !PT ;  /* 0x000000af05af7212 */ /* 0x000fe200078ec0ff */
[C---:B------:R-:W-:Y:S01]  /*157c0*/  FMUL.FTZ R19, R3.reuse, R123 ;  /* 0x0000007b03137220 */ /* 0x040fe20000410000 */
[----:B------:R-:W-:Y:S01]  /*157d0*/  LOP3.LUT R172, R6, R172, RZ, 0xc0, !PT ;  /* 0x000000ac06ac7212 */ /* 0x000fe200078ec0ff */
[----:B------:R-:W-:Y:S01]  /*157e0*/  IMAD.MOV.U32 R122, RZ, RZ, R20 ;  /* 0x000000ffff7a7224 */ /* 0x000fe200078e0014 */
[--C-:B------:R-:W-:Y:S02]  /*157f0*/  HSET2.LE.AND R4, R9, R12.reuse, PT ;  /* 0x0000000c09047233 */ /* 0x100fe40003803000 */
[----:B------:R-:W3:Y:S01]  /*15800*/  MUFU.EX2 R0, R0 ;  /* 0x0000000000007308 */ /* 0x000ee20000000800 */
[--C-:B------:R-:W-:Y:S01]  /*15810*/  HSET2.LE.AND R5, R8, R12.reuse, PT ;  /* 0x0000000c08057233 */ /* 0x100fe20003803000 */
[----:B------:R-:W-:Y:S01]  /*15820*/  FMUL.FTZ R20, R100, R124 ;  /* 0x0000007c64147220 */ /* 0x000fe20000410000 */
[--C-:B------:R-:W-:Y:S01]  /*15830*/  HSET2.LE.AND R6, R7, R12.reuse, PT ;  /* 0x0000000c07067233 */ /* 0x100fe20003803000 */
[----:B------:R-:W-:Y:S01]  /*15840*/  FMUL.FTZ R7, R3, R115 ;  /* 0x0000007303077220 */ /* 0x000fe20000410000 */
[----:B------:R-:W-:Y:S01]  /*15850*/  F2FP.BF16.F32.PACK_AB R173, R38, R195 ;  /* 0x000000c326ad723e */ /* 0x000fe200000010ff */
[----:B------:R-:W-:Y:S01]  /*15860*/  IMAD.MOV.U32 R115, RZ, RZ, R32 ;  /* 0x000000ffff737224 */ /* 0x000fe200078e0020 */
[----:B------:R-:W-:Y:S01]  /*15870*/  F2FP.BF16.F32.PACK_AB R176, R50, R47 ;  /* 0x0000002f32b0723e */ /* 0x000fe200000010ff */
[C---:B--2---:R-:W-:Y:S01]  /*15880*/  FMUL.FTZ R13, R2.reuse, R117 ;  /* 0x00000075020d7220 */ /* 0x044fe20000410000 */
[----:B------:R-:W-:Y:S01]  /*15890*/  F2FP.BF16.F32.PACK_AB R177, R51, R196 ;  /* 0x000000c433b1723e */ /* 0x000fe200000010ff */
[----:B------:R-:W-:Y:S01]  /*158a0*/  FMUL.FTZ R28, R2, R132 ;  /* 0x00000084021c7220 */ /* 0x000fe20000410000 */
[----:B------:R-:W-:Y:S01]  /*158b0*/  MOV R106, R15 ;  /* 0x0000000f006a7202 */ /* 0x000fe20000000f00 */
[----:B------:R-:W-:Y:S01]  /*158c0*/  IMAD.MOV.U32 R132, RZ, RZ, R29 ;  /* 0x000000ffff847224 */ /* 0x000fe200078e001d */
[----:B------:R-:W-:Y:S01]  /*158d0*/  LOP3.LUT R173, R4, R173, RZ, 0xc0, !PT ;  /* 0x000000ad04ad7212 */ /* 0x000fe200078ec0ff */
[C---:B------:R-:W-:Y:S01]  /*158e0*/  FMUL.FTZ R4, R100.reuse, R112 ;  /* 0x0000007064047220 */ /* 0x040fe20000410000 */
[----:B------:R-:W-:Y:S01]  /*158f0*/  LOP3.LUT R176, R5, R176, RZ, 0xc0, !PT ;  /* 0x000000b005b07212 */ /* 0x000fe200078ec0ff */
[----:B------:R-:W-:Y:S01]  /*15900*/  FMUL.FTZ R5, R100, R113 ;  /* 0x0000007164057220 */ /* 0x000fe20000410000 */
[----:B------:R-:W-:Y:S01]  /*15910*/  LOP3.LUT R177, R6, R177, RZ, 0xc0, !PT ;  /* 0x000000b106b17212 */ /* 0x000fe200078ec0ff */
[----:B------:R-:W-:Y:S01]  /*15920*/  FMUL.FTZ R6, R3, R114 ;  /* 0x0000007203067220 */ /* 0x000fe20000410000 */
[--C-:B------:R-:W-:Y:S01]  /*15930*/  HSET2.LE.AND R178, R11, R12.reuse, PT ;  /* 0x0000000c0bb27233 */ /* 0x100fe20003803000 */
[C---:B---3--:R-:W-:Y:S01]  /*15940*/  FMUL.FTZ R10, R0.reuse, R110 ;  /* 0x0000006e000a7220 */ /* 0x048fe20000410000 */
[----:B------:R-:W-:Y:S01]  /*15950*/  HSET2.LE.AND R179, R179, R12, PT ;  /* 0x0000000cb3b37233 */ /* 0x000fe20003803000 */
[----:B------:R-:W-:Y:S01]  /*15960*/  FMUL.FTZ R11, R0, R111 ;  /* 0x0000006f000b7220 */ /* 0x000fe20000410000 */
[----:B------:R-:W-:Y:S01]  /*15970*/  F2FP.BF16.F32.PACK_AB R8, R67, R105 ;  /* 0x000000694308723e */ /* 0x000fe200000010ff */
[----:B------:R-:W-:Y:S01]  /*15980*/  IMAD.MOV.U32 R114, RZ, RZ, R33 ;  /* 0x000000ffff727224 */ /* 0x000fe200078e0021 */
[-C--:B-1----:R-:W-:Y:S01]  /*15990*/  HMMA.16816.F32.BF16 R4, R172, R24.reuse, R4 ;  /* 0x00000018ac04723c */ /* 0x082fe20000041804 */
[----:B------:R-:W-:Y:S04]  /*159a0*/  PLOP3.LUT P0, PT, PT, PT, UP0, 0x80, 0x0 ;  /* 0x000000000000781c */ /* 0x000fe80003f0f008 */
[----:B------:R-:W-:Y:S01]  /*159b0*/  F2FP.BF16.F32.PACK_AB R9, R188, R106 ;  /* 0x0000006abc09723e */ /* 0x000fe200000010ff */
[----:B------:R-:W-:Y:S01]  /*159c0*/  FMUL.FTZ R15, R0, R119 ;  /* 0x00000077000f7220 */ /* 0x000fe20000410000 */
[----:B------:R-:W-:Y:S01]  /*159d0*/  LOP3.LUT R178, R178, R8, RZ, 0xc0, !PT ;  /* 0x00000008b2b27212 */ /* 0x000fe200078ec0ff */
[C---:B------:R-:W-:Y:S03]  /*159e0*/  FMUL.FTZ R8, R2.reuse, R108 ;  /* 0x0000006c02087220 */ /* 0x040fe60000410000 */
[----:B------:R-:W-:Y:S01]  /*159f0*/  LOP3.LUT R179, R179, R9, RZ, 0xc0, !PT ;  /* 0x00000009b3b37212 */ /* 0x000fe200078ec0ff */
[C---:B------:R-:W-:Y:S01]  /*15a00*/  FMUL.FTZ R9, R2.reuse, R109 ;  /* 0x0000006d02097220 */ /* 0x040fe20000410000 */
[----:B------:R-:W-:Y:S01]  /*15a10*/  FMUL.FTZ R12, R2, R116 ;  /* 0x00000074020c7220 */ /* 0x000fe20000410000 */
[----:B------:R-:W-:Y:S01]  /*15a20*/  FMUL.FTZ R14, R0, R118 ;  /* 0x00000076000e7220 */ /* 0x000fe20000410000 */
[----:B------:R-:W1:Y:S01]  /*15a30*/  LDSM.16.MT88.4 R108, [R222+0xa000] ;  /* 0x00a00000de6c783b */ /* 0x000e620000004200 */
[----:B------:R-:W-:Y:S02]  /*15a40*/  IMAD.MOV.U32 R112, RZ, RZ, R22 ;  /* 0x000000ffff707224 */ /* 0x000fe400078e0016 */
[C---:B------:R-:W-:Y:S01]  /*15a50*/  FMUL.FTZ R22, R3.reuse, R126 ;  /* 0x0000007e03167220 */ /* 0x040fe20000410000 */
[----:B------:R-:W-:Y:S01]  /*15a60*/  IMAD.MOV.U32 R126, RZ, RZ, R67 ;  /* 0x000000ffff7e7224 */ /* 0x000fe200078e0043 */
[C---:B------:R-:W-:Y:S04]  /*15a70*/  HMMA.16816.F32.BF16 R8, R176.reuse, R24, R8 ;  /* 0x00000018b008723c */ /* 0x040fe80000041808 */
[----:B------:R-:W-:Y:S02]  /*15a80*/  IMAD.MOV.U32 R113, RZ, RZ, R23 ;  /* 0x000000ffff717224 */ /* 0x000fe400078e0017 */
[C---:B------:R-:W-:Y:S01]  /*15a90*/  FMUL.FTZ R23, R3.reuse, R127 ;  /* 0x0000007f03177220 */ /* 0x040fe20000410000 */
[-C--:B------:R-:W-:Y:S04]  /*15aa0*/  HMMA.16816.F32.BF16 R12, R176, R26.reuse, R12 ;  /* 0x0000001ab00c723c */ /* 0x080fe8000004180c */
[----:B------:R-:W-:Y:S02]  /*15ab0*/  MOV R127, R188 ;  /* 0x000000bc007f7202 */ /* 0x000fe40000000f00 */
[C---:B------:R-:W-:Y:S05]  /*15ac0*/  HMMA.16816.F32.BF16 R16, R172.reuse, R26, R16 ;  /* 0x0000001aac10723c */ /* 0x040fea0000041810 */
[----:B------:R-:W-:Y:S01]  /*15ad0*/  MOV R123, R21 ;  /* 0x00000015007b7202 */ /* 0x000fe20000000f00 */
[----:B------:R-:W-:Y:S01]  /*15ae0*/  FMUL.FTZ R21, R100, R125 ;  /* 0x0000007d64157220 */ /* 0x000fe20000410000 */
[C---:B------:R-:W-:Y:S01]  /*15af0*/  FMUL.FTZ R25, R2.reuse, R129 ;  /* 0x0000008102197220 */ /* 0x040fe20000410000 */
[----:B------:R-:W-:Y:S03]  /*15b00*/  FMUL.FTZ R24, R2, R128 ;  /* 0x0000008002187220 */ /* 0x000fe60000410000 */
[C---:B------:R-:W-:Y:S01]  /*15b10*/  FMUL.FTZ R26, R0.reuse, R130 ;  /* 0x00000082001a7220 */ /* 0x040fe20000410000 */
[----:B------:R-:W-:Y:S01]  /*15b20*/  FMUL.FTZ R27, R0, R131 ;  /* 0x00000083001b7220 */ /* 0x000fe20000410000 */
[-C--:B------:R-:W-:Y:S03]  /*15b30*/  HMMA.16816.F32.BF16 R20, R172, R40.reuse, R20 ;  /* 0x00000028ac14723c */ /* 0x080fe60000041814 */
[----:B------:R-:W-:Y:S01]  /*15b40*/  IMAD.MOV.U32 R117, RZ, RZ, R31 ;  /* 0x000000ffff757224 */ /* 0x000fe200078e001f */
[----:B------:R-:W-:Y:S01]  /*15b50*/  MOV R116, R30 ;  /* 0x0000001e00747202 */ /* 0x000fe20000000f00 */
[----:B------:R-:W-:Y:S01]  /*15b60*/  FMUL.FTZ R29, R2, R133 ;  /* 0x00000085021d7220 */ /* 0x000fe20000410000 */
[C---:B------:R-:W-:Y:S05]  /*15b70*/  HMMA.16816.F32.BF16 R24, R176.reuse, R40, R24 ;  /* 0x00000028b018723c */ /* 0x040fea0000041818 */
[C---:B------:R-:W-:Y:S01]  /*15b80*/  FMUL.FTZ R30, R0.reuse, R134 ;  /* 0x00000086001e7220 */ /* 0x040fe20000410000 */
[----:B------:R-:W-:Y:S01]  /*15b90*/  FMUL.FTZ R31, R0, R135 ;  /* 0x00000087001f7220 */ /* 0x000fe20000410000 */
[C---:B------:R-:W-:Y:S01]  /*15ba0*/  FMUL.FTZ R32, R100.reuse, R136 ;  /* 0x0000008864207220 */ /* 0x040fe20000410000 */
[C---:B------:R-:W-:Y:S03]  /*15bb0*/  FMUL.FTZ R33, R100.reuse, R137 ;  /* 0x0000008964217220 */ /* 0x040fe60000410000 */
[C---:B------:R-:W-:Y:S01]  /*15bc0*/  FMUL.FTZ R34, R3.reuse, R138 ;  /* 0x0000008a03227220 */ /* 0x040fe20000410000 */
[C---:B------:R-:W-:Y:S01]  /*15bd0*/  FMUL.FTZ R35, R3.reuse, R139 ;  /* 0x0000008b03237220 */ /* 0x040fe20000410000 */
[-C--:B------:R-:W-:Y:S03]  /*15be0*/  HMMA.16816.F32.BF16 R28, R176, R42.reuse, R28 ;  /* 0x0000002ab01c723c */ /* 0x080fe6000004181c */
[----:B------:R-:W-:Y:S01]  /*15bf0*/  IMAD.MOV.U32 R120, RZ, RZ, R112 ;  /* 0x000000ffff787224 */ /* 0x000fe200078e0070 */
[----:B------:R-:W-:Y:S01]  /*15c00*/  MOV R121, R113 ;  /* 0x0000007100797202 */ /* 0x000fe20000000f00 */
[----:B------:R-:W-:Y:S01]  /*15c10*/  IMAD.MOV.U32 R112, RZ, RZ, R36 ;  /* 0x000000ffff707224 */ /* 0x000fe200078e0024 */
[C---:B------:R-:W-:Y:S05]  /*15c20*/  HMMA.16816.F32.BF16 R32, R172.reuse, R42, R32 ;  /* 0x0000002aac20723c */ /* 0x040fea0000041820 */
[----:B------:R-:W-:Y:S02]  /*15c30*/  IMAD.MOV.U32 R113, RZ, RZ, R37 ;  /* 0x000000ffff717224 */ /* 0x000fe400078e0025 */
[C---:B------:R-:W-:Y:S01]  /*15c40*/  FMUL.FTZ R36, R100.reuse, R140 ;  /* 0x0000008c64247220 */ /* 0x040fe20000410000 */
[----:B------:R-:W-:Y:S03]  /*15c50*/  IMAD.MOV.U32 R118, RZ, RZ, R38 ;  /* 0x000000ffff767224 */ /* 0x000fe600078e0026 */
[----:B------:R-:W-:Y:S01]  /*15c60*/  FMUL.FTZ R37, R100, R141 ;  /* 0x0000008d64257220 */ /* 0x000fe20000410000 */
[----:B------:R-:W-:Y:S02]  /*15c70*/  IMAD.MOV.U32 R133, RZ, RZ, R39 ;  /* 0x000000ffff857224 */ /* 0x000fe400078e0027 */
[C---:B------:R-:W-:Y:S01]  /*15c80*/  FMUL.FTZ R38, R3.reuse, R142 ;  /* 0x0000008e03267220 */ /* 0x040fe20000410000 */
[----:B------:R-:W-:Y:S01]  /*15c90*/  FMUL.FTZ R39, R3, R143 ;  /* 0x0000008f03277220 */ /* 0x000fe20000410000 */
[C---:B------:R-:W-:Y:S01]  /*15ca0*/  FMUL.FTZ R40, R2.reuse, R144 ;  /* 0x0000009002287220 */ /* 0x040fe20000410000 */
[----:B------:R-:W-:Y:S01]  /*15cb0*/  FMUL.FTZ R41, R2, R145 ;  /* 0x0000009102297220 */ /* 0x000fe20000410000 */
[C---:B------:R-:W-:Y:S01]  /*15cc0*/  FMUL.FTZ R42, R0.reuse, R146 ;  /* 0x00000092002a7220 */ /* 0x040fe20000410000 */
[----:B------:R-:W-:Y:S01]  /*15cd0*/  FMUL.FTZ R43, R0, R147 ;  /* 0x00000093002b7220 */ /* 0x000fe20000410000 */
[----:B------:R-:W-:Y:S01]  /*15ce0*/  IMAD.MOV.U32 R145, RZ, RZ, R115 ;  /* 0x000000ffff917224 */ /* 0x000fe200078e0073 */
[----:B------:R-:W-:Y:S01]  /*15cf0*/  MOV R137, R47 ;  /* 0x0000002f00897202 */ /* 0x000fe20000000f00 */
[-C--:B------:R-:W-:Y:S03]  /*15d00*/  HMMA.16816.F32.BF16 R36, R172, R52.reuse, R36 ;  /* 0x00000034ac24723c */ /* 0x080fe60000041824 */
[----:B------:R-:W-:Y:S02]  /*15d10*/  IMAD.MOV.U32 R138, RZ, RZ, R194 ;  /* 0x000000ffff8a7224 */ /* 0x000fe400078e00c2 */
[----:B------:R-:W-:Y:S01]  /*15d20*/  FMUL.FTZ R44, R2, R148 ;  /* 0x00000094022c7220 */ /* 0x000fe20000410000 */
[----:B------:R-:W-:Y:S01]  /*15d30*/  IMAD.MOV.U32 R194, RZ, RZ, R46 ;  /* 0x000000ffffc27224 */ /* 0x000fe200078e002e */
[C---:B------:R-:W-:Y:S04]  /*15d40*/  HMMA.16816.F32.BF16 R40, R176.reuse, R52, R40 ;  /* 0x00000034b028723c */ /* 0x040fe80000041828 */
[----:B------:R-:W-:Y:S01]  /*15d50*/  FMUL.FTZ R46, R0, R150 ;  /* 0x00000096002e7220 */ /* 0x000fe20000410000 */
[----:B------:R-:W-:Y:S01]  /*15d60*/  FMUL.FTZ R45, R2, R149 ;  /* 0x00000095022d7220 */ /* 0x000fe20000410000 */
[----:B------:R-:W-:Y:S01]  /*15d70*/  FMUL.FTZ R47, R0, R151 ;  /* 0x00000097002f7220 */ /* 0x000fe20000410000 */
[----:B------:R-:W-:Y:S01]  /*15d80*/  MOV R143, R106 ;  /* 0x0000006a008f7202 */ /* 0x000fe20000000f00 */
[----:B------:R-:W2:Y:S03]  /*15d90*/  LDC.U8 R150, c[0x0][0x388] ;  /* 0x0000e200ff967b82 */ /* 0x000ea60000000000 */
[----:B------:R-:W-:Y:S01]  /*15da0*/  LOP3.LUT R106, R61, UR32, R56, 0x96, !PT ;  /* 0x000000203d6a7c12 */ /* 0x000fe2000f8e9638 */
[----:B------:R-:W-:Y:S02]  /*15db0*/  IMAD.MOV.U32 R134, RZ, RZ, R48 ;  /* 0x000000ffff867224 */ /* 0x000fe400078e0030 */
[----:B------:R-:W-:Y:S01]  /*15dc0*/  FFMA.FTZ R56, R198, UR4, -R180 ;  /* 0x00000004c6387c23 */ /* 0x000fe200080108b4 */
[-C--:B------:R-:W-:Y:S03]  /*15dd0*/  HMMA.16816.F32.BF16 R44, R176, R54.reuse, R44 ;  /* 0x00000036b02c723c */ /* 0x080fe6000004182c */
[----:B------:R-:W-:Y:S01]  /*15de0*/  IMAD.MOV.U32 R135, RZ, RZ, R49 ;  /* 0x000000ffff877224 */ /* 0x000fe200078e0031 */
[----:B------:R-:W-:Y:S01]  /*15df0*/  MOV R131, R51 ;  /* 0x0000003300837202 */ /* 0x000fe20000000f00 */
[----:B------:R-:W-:Y:S02]  /*15e00*/  IMAD.MOV.U32 R130, RZ, RZ, R50 ;  /* 0x000000ffff827224 */ /* 0x000fe400078e0032 */
[C---:B------:R-:W-:Y:S01]  /*15e10*/  FMUL.FTZ R50, R3.reuse, R154 ;  /* 0x0000009a03327220 */ /* 0x040fe20000410000 */
[----:B------:R-:W-:Y:S03]  /*15e20*/  FMUL.FTZ R51, R3, R155 ;  /* 0x0000009b03337220 */ /* 0x000fe60000410000 */
[C---:B------:R-:W-:Y:S01]  /*15e30*/  FMUL.FTZ R48, R100.reuse, R152 ;  /* 0x0000009864307220 */ /* 0x040fe20000410000 */
[C---:B------:R-:W-:Y:S01]  /*15e40*/  FMUL.FTZ R49, R100.reuse, R153 ;  /* 0x0000009964317220 */ /* 0x040fe20000410000 */
[----:B------:R-:W-:Y:S02]  /*15e50*/  IMAD.MOV.U32 R141, RZ, RZ, R196 ;  /* 0x000000ffff8d7224 */ /* 0x000fe400078e00c4 */
[C---:B------:R-:W-:Y:S01]  /*15e60*/  FMUL.FTZ R52, R100.reuse, R160 ;  /* 0x000000a064347220 */ /* 0x040fe20000410000 */
[----:B------:R3:W-:Y:S01]  /*15e70*/  MUFU.EX2 R196, R56 ;  /* 0x0000003800c47308 */ /* 0x0007e20000000800 */
[----:B------:R-:W-:Y:S02]  /*15e80*/  IMAD.MOV.U32 R144, RZ, RZ, R114 ;  /* 0x000000ffff907224 */ /* 0x000fe400078e0072 */
[----:B------:R-:W-:Y:S01]  /*15e90*/  FMUL.FTZ R53, R100, R161 ;  /* 0x000000a164357220 */ /* 0x000fe20000410000 */
[----:B------:R-:W-:Y:S01]  /*15ea0*/  IMAD.MOV.U32 R160, RZ, RZ, R112 ;  /* 0x000000ffffa07224 */ /* 0x000fe200078e0070 */
[C---:B------:R-:W-:Y:S04]  /*15eb0*/  HMMA.16816.F32.BF16 R48, R172.reuse, R54, R48 ;  /* 0x00000036ac30723c */ /* 0x040fe80000041830 */
[----:B------:R-:W-:Y:S01]  /*15ec0*/  MOV R152, R116 ;  /* 0x0000007400987202 */ /* 0x000fe20000000f00 */
[----:B------:R-:W-:Y:S01]  /*15ed0*/  FMUL.FTZ R57, R2, R157 ;  /* 0x0000009d02397220 */ /* 0x000fe20000410000 */
[----:B------:R-:W-:Y:S01]  /*15ee0*/  LOP3.LUT R116, R63, UR14, R58, 0x96, !PT ;  /* 0x0000000e3f747c12 */ /* 0x000fe2000f8e963a */
[C---:B------:R-:W-:Y:S01]  /*15ef0*/  FMUL.FTZ R54, R3.reuse, R162 ;  /* 0x000000a203367220 */ /* 0x040fe20000410000 */
[----:B------:R-:W-:Y:S03]  /*15f00*/  FMUL.FTZ R55, R3, R163 ;  /* 0x000000a303377220 */ /* 0x000fe60000410000 */
[C---:B------:R-:W-:Y:S01]  /*15f10*/  FMUL.FTZ R58, R0.reuse, R158 ;  /* 0x0000009e003a7220 */ /* 0x040fe20000410000 */
[----:B------:R-:W-:Y:S01]  /*15f20*/  FMUL.FTZ R59, R0, R159 ;  /* 0x0000009f003b7220 */ /* 0x000fe20000410000 */
[----:B---3--:R-:W-:Y:S01]  /*15f30*/  FMUL.FTZ R56, R2, R156 ;  /* 0x0000009c02387220 */ /* 0x008fe20000410000 */
[----:B------:R-:W-:Y:S01]  /*15f40*/  IMAD.MOV.U32 R161, RZ, RZ, R113 ;  /* 0x000000ffffa17224 */ /* 0x000fe200078e0071 */
[-C--:B-1----:R-:W-:Y:S01]  /*15f50*/  HMMA.16816.F32.BF16 R52, R172, R108.reuse, R52 ;  /* 0x0000006cac34723c */ /* 0x082fe20000041834 */
[----:B------:R-:W1:Y:S02]  /*15f60*/  LDSM.16.MT88.4 R112, [R220+0xb000] ;  /* 0x00b00000dc70783b */ /* 0x000e640000004200 */
[----:B------:R-:W-:Y:S01]  /*15f70*/  IMAD.MOV.U32 R125, RZ, RZ, R66 ;  /* 0x000000ffff7d7224 */ /* 0x000fe200078e0042 */
[----:B--2---:R-:W-:Y:S01]  /*15f80*/  PRMT R150, R150, 0x7054, R150 ;  /* 0x0000705496967816 */ /* 0x004fe20000000096 */
[----:B------:R-:W-:Y:S01]  /*15f90*/  IMAD.MOV.U32 R147, RZ, RZ, R123 ;  /* 0x000000ffff937224 */ /* 0x000fe200078e007b */
[C---:B------:R-:W-:Y:S05]  /*15fa0*/  HMMA.16816.F32.BF16 R56, R176.reuse, R108, R56 ;  /* 0x0000006cb038723c */ /* 0x040fea0000041838 */
[----:B------:R-:W-:Y:S01]  /*15fb0*/  IMAD.MOV.U32 R149, RZ, RZ, R121 ;  /* 0x000000ffff957224 */ /* 0x000fe200078e0079 */
[----:B------:R-:W-:Y:S01]  /*15fc0*/  LOP3.LUT R63, R60, 0xffff, RZ, 0xc0, !PT ;  /* 0x0000ffff3c3f7812 */ /* 0x000fe200078ec0ff */
[----:B------:R-:W-:Y:S01]  /*15fd0*/  FFMA.FTZ R108, R201, UR4, -R180 ;  /* 0x00000004c96c7c23 */ /* 0x000fe200080108b4 */
[----:B------:R-:W-:Y:S03]  /*15fe0*/  IMAD.MOV.U32 R153, RZ, RZ, R117 ;  /* 0x000000ffff997224 */ /* 0x000fe600078e0075 */
[--C-:B------:R-:W-:Y:S01]  /*15ff0*/  SHF.R.U32.HI R62, RZ, 0x10, R60.reuse ;  /* 0x00000010ff3e7819 */ /* 0x100fe2000001163c */
[----:B------:R-:W-:Y:S01]  /*16000*/  IMAD.WIDE.U32 R116, R116, -0x2daee0ad, RZ ;  /* 0xd2511f5374747825 */ /* 0x000fe200078e00ff */
[----:B------:R-:W-:Y:S01]  /*16010*/  LOP3.LUT R123, R60, 0xff, RZ, 0xc0, !PT ;  /* 0x000000ff3c7b7812 */ /* 0x000fe200078ec0ff */
[----:B------:R2:W-:Y:S01]  /*16020*/  MUFU.EX2 R151, R108 ;  /* 0x0000006c00977308 */ /* 0x0005e20000000800 */
[----:B------:R-:W-:Y:S01]  /*16030*/  SHF.R.U32.HI R121, RZ, 0x18, R60 ;  /* 0x00000018ff797819 */ /* 0x000fe2000001163c */
[----:B------:R-:W-:Y:S01]  /*16040*/  FFMA.FTZ R61, R197, UR4, -R180 ;  /* 0x00000004c53d7c23 */ /* 0x000fe200080108b4 */
[----:B------:R-:W-:Y:S01]  /*16050*/  FFMA.FTZ R60, R199, UR4, -R181 ;  /* 0x00000004c73c7c23 */ /* 0x000fe200080108b5 */
[----:B------:R-:W-:Y:S01]  /*16060*/  IMAD.MOV.U32 R142, RZ, RZ, R105 ;  /* 0x000000ffff8e7224 */ /* 0x000fe200078e0069 */
[----:B------:R-:W-:Y:S01]  /*16070*/  LOP3.LUT R105, R117, UR32, R64, 0x96, !PT ;  /* 0x0000002075697c12 */ /* 0x000fe2000f8e9640 */
[----:B------:R-:W-:Y:S01]  /*16080*/  FFMA.FTZ R64, R200, UR4, -R181 ;  /* 0x00000004c8407c23 */ /* 0x000fe200080108b5 */
[----:B------:R-:W-:Y:S03]  /*16090*/  IMAD.MOV.U32 R139, RZ, RZ, R118 ;  /* 0x000000ffff8b7224 */ /* 0x000fe600078e0076 */
[----:B------:R3:W-:Y:S01]  /*160a0*/  MUFU.EX2 R136, R60 ;  /* 0x0000003c00887308 */ /* 0x0007e20000000800 */
[----:B------:R-:W-:Y:S01]  /*160b0*/  LOP3.LUT R118, R116, 0xffff, RZ, 0xc0, !PT ;  /* 0x0000ffff74767812 */ /* 0x000fe200078ec0ff */
[----:B------:R-:W-:Y:S01]  /*160c0*/  FMUL.FTZ R65, R100, R165 ;  /* 0x000000a564417220 */ /* 0x000fe20000410000 */
[----:B------:R-:W-:Y:S01]  /*160d0*/  SHF.R.U32.HI R117, RZ, 0x8, R63 ;  /* 0x00000008ff757819 */ /* 0x000fe2000001163f */
[----:B------:R-:W-:Y:S01]  /*160e0*/  FMUL.FTZ R63, R0, R171 ;  /* 0x000000ab003f7220 */ /* 0x000fe20000410000 */
[----:B------:R-:W-:Y:S01]  /*160f0*/  LOP3.LUT R109, R62, 0xff, RZ, 0xc0, !PT ;  /* 0x000000ff3e6d7812 */ /* 0x000fe200078ec0ff */
[----:B------:R-:W-:Y:S01]  /*16100*/  FMUL.FTZ R62, R0, R170 ;  /* 0x000000aa003e7220 */ /* 0x000fe20000410000 */
[C---:B------:R-:W-:Y:S03]  /*16110*/  FMUL.FTZ R66, R3.reuse, R166 ;  /* 0x000000a603427220 */ /* 0x040fe60000410000 */
[----:B------:R4:W5:Y:S01]  /*16120*/  MUFU.EX2 R188, R61 ;  /* 0x0000003d00bc7308 */ /* 0x0009620000000800 */
[----:B--2---:R-:W-:Y:S01]  /*16130*/  FFMA.FTZ R108, R202, UR4, -R180 ;  /* 0x00000004ca6c7c23 */ /* 0x004fe200080108b4 */
[C---:B------:R-:W-:Y:S01]  /*16140*/  FMUL.FTZ R67, R3.reuse, R167 ;  /* 0x000000a703437220 */ /* 0x040fe20000410000 */
[C---:B------:R-:W-:Y:S01]  /*16150*/  FMUL.FTZ R68, R100.reuse, R68 ;  /* 0x0000004464447220 */ /* 0x040fe20000410000 */
[----:B------:R-:W-:Y:S01]  /*16160*/  FMUL.FTZ R69, R100, R69 ;  /* 0x0000004564457220 */ /* 0x000fe20000410000 */
[C---:B------:R-:W-:Y:S01]  /*16170*/  FMUL.FTZ R70, R3.reuse, R70 ;  /* 0x0000004603467220 */ /* 0x040fe20000410000 */
[----:B------:R-:W-:Y:S01]  /*16180*/  FMUL.FTZ R71, R3, R71 ;  /* 0x0000004703477220 */ /* 0x000fe20000410000 */
[C---:B------:R-:W-:Y:S03]  /*16190*/  FMUL.FTZ R72, R2.reuse, R72 ;  /* 0x0000004802487220 */ /* 0x040fe60000410000 */
[----:B------:R2:W5:Y:S01]  /*161a0*/  MUFU.EX2 R200, R64 ;  /* 0x0000004000c87308 */ /* 0x0005620000000800 */
[C---:B---3--:R-:W-:Y:S01]  /*161b0*/  FMUL.FTZ R60, R2.reuse, R168 ;  /* 0x000000a8023c7220 */ /* 0x048fe20000410000 */
[----:B------:R-:W-:Y:S01]  /*161c0*/  FMUL.FTZ R73, R2, R73 ;  /* 0x0000004902497220 */ /* 0x000fe20000410000 */
[C---:B------:R-:W-:Y:S01]  /*161d0*/  FMUL.FTZ R74, R0.reuse, R74 ;  /* 0x0000004a004a7220 */ /* 0x040fe20000410000 */
[----:B------:R-:W-:Y:S01]  /*161e0*/  FMUL.FTZ R75, R0, R75 ;  /* 0x0000004b004b7220 */ /* 0x000fe20000410000 */
[----:B------:R-:W-:Y:S01]  /*161f0*/  PRMT R123, R123, 0x5410, R117 ;  /* 0x000054107b7b7816 */ /* 0x000fe20000000075 */
[----:B------:R-:W-:Y:S01]  /*16200*/  IMAD.MOV.U32 R146, RZ, RZ, R122 ;  /* 0x000000ffff927224 */ /* 0x000fe200078e007a */
[----:B------:R-:W-:Y:S03]  /*16210*/  PRMT R121, R109, 0x5410, R121 ;  /* 0x000054106d797816 */ /* 0x000fe60000000079 */
[----:B------:R3:W5:Y:S01]  /*16220*/  MUFU.EX2 R159, R108 ;  /* 0x0000006c009f7308 */ /* 0x0007620000000800 */
[C---:B----4-:R-:W-:Y:S01]  /*16230*/  FMUL.FTZ R61, R2.reuse, R169 ;  /* 0x000000a9023d7220 */ /* 0x050fe20000410000 */
[----:B------:R-:W-:Y:S01]  /*16240*/  SHF.R.U32.HI R119, RZ, 0x18, R116 ;  /* 0x00000018ff777819 */ /* 0x000fe20000011674 */
[----:B------:R-:W-:Y:S01]  /*16250*/  FMUL.FTZ R92, R2, R92 ;  /* 0x0000005c025c7220 */ /* 0x000fe20000410000 */
[----:B------:R-:W-:Y:S01]  /*16260*/  LOP3.LUT R109, R106, 0xffff, RZ, 0xc0, !PT ;  /* 0x0000ffff6a6d7812 */ /* 0x000fe200078ec0ff */
[----:B------:R-:W-:Y:S01]  /*16270*/  FMUL.FTZ R93, R2, R93 ;  /* 0x0000005d025d7220 */ /* 0x000fe20000410000 */
[----:B------:R-:W-:Y:S01]  /*16280*/  SHF.R.U32.HI R117, RZ, 0x18, R106 ;  /* 0x00000018ff757819 */ /* 0x000fe2000001166a */
[----:B------:R-:W-:Y:S01]  /*16290*/  FMUL.FTZ R94, R0, R94 ;  /* 0x0000005e005e7220 */ /* 0x000fe20000410000 */
[-C--:B------:R-:W-:Y:S03]  /*162a0*/  HMMA.16816.F32.BF16 R60, R176, R110.reuse, R60 ;  /* 0x0000006eb03c723c */ /* 0x080fe6000004183c */
[----:B--2---:R-:W-:Y:S01]  /*162b0*/  FMUL.FTZ R64, R100, R164 ;  /* 0x000000a464407220 */ /* 0x004fe20000410000 */
[----:B------:R-:W-:Y:S01]  /*162c0*/  SHF.R.U32.HI R109, RZ, 0x8, R109 ;  /* 0x00000008ff6d7819 */ /* 0x000fe2000001166d */
[----:B------:R-:W-:Y:S01]  /*162d0*/  FMUL.FTZ R95, R0, R95 ;  /* 0x0000005f005f7220 */ /* 0x000fe20000410000 */
[----:B------:R-:W-:Y:S01]  /*162e0*/  MOV R148, R120 ;  /* 0x0000007800947202 */ /* 0x000fe20000000f00 */
[----:B------:R-:W-:Y:S01]  /*162f0*/  FMUL.FTZ R96, R100, R96 ;  /* 0x0000006064607220 */ /* 0x000fe20000410000 */
[----:B------:R-:W-:Y:S02]  /*16300*/  SHF.R.U32.HI R120, RZ, 0x10, R116 ;  /* 0x00000010ff787819 */ /* 0x000fe40000011674 */
[C---:B------:R-:W-:Y:S04]  /*16310*/  HMMA.16816.F32.BF16 R64, R172.reuse, R110, R64 ;  /* 0x0000006eac40723c */ /* 0x040fe80000041840 */
[--C-:B---3--:R-:W-:Y:S01]  /*16320*/  FFMA.FTZ R108, R203, UR4, -R181.reuse ;  /* 0x00000004cb6c7c23 */ /* 0x108fe200080108b5 */
[----:B------:R-:W-:Y:S01]  /*16330*/  LOP3.LUT R122, R116, 0xff, RZ, 0xc0, !PT ;  /* 0x000000ff747a7812 */ /* 0x000fe200078ec0ff */
[-C--:B-1----:R-:W-:Y:S02]  /*16340*/  HMMA.16816.F32.BF16 R68, R172, R112.reuse, R68 ;  /* 0x00000070ac44723c */ /* 0x082fe40000041844 */
[----:B------:R1:W-:Y:S03]  /*16350*/  MUFU.EX2 R154, R108 ;  /* 0x0000006c009a7308 */ /* 0x0003e60000000800 */
[----:B------:R-:W-:Y:S01]  /*16360*/  LOP3.LUT R110, R106, 0xff, RZ, 0xc0, !PT ;  /* 0x000000ff6a6e7812 */ /* 0x000fe200078ec0ff */
[C---:B------:R-:W-:Y:S05]  /*16370*/  HMMA.16816.F32.BF16 R72, R176.reuse, R112, R72 ;  /* 0x00000070b048723c */ /* 0x040fea0000041848 */
[----:B------:R-:W-:Y:S01]  /*16380*/  SHF.R.U32.HI R116, RZ, 0x8, R118 ;  /* 0x00000008ff747819 */ /* 0x000fe20000011676 */
[----:B------:R-:W-:Y:S01]  /*16390*/  IMAD.MOV.U32 R140, RZ, RZ, R190 ;  /* 0x000000ffff8c7224 */ /* 0x000fe200078e00be */
[----:B------:R-:W-:Y:S01]  /*163a0*/  SHF.R.U32.HI R112, RZ, 0x10, R106 ;  /* 0x00000010ff707819 */ /* 0x000fe2000001166a */
[----:B------:R-:W-:Y:S03]  /*163b0*/  FFMA.FTZ R106, R205, UR4, -R182 ;  /* 0x00000004cd6a7c23 */ /* 0x000fe600080108b6 */
[----:B------:R-:W-:Y:S01]  /*163c0*/  LOP3.LUT R111, R120, 0xff, RZ, 0xc0, !PT ;  /* 0x000000ff786f7812 */ /* 0x000fe200078ec0ff */
[----:B------:R2:W3:Y:S01]  /*163d0*/  MUFU.EX2 R162, R106 ;  /* 0x0000006a00a27308 */ /* 0x0004e20000000800 */
[----:B-1----:R-:W-:Y:S01]  /*163e0*/  FFMA.FTZ R108, R206, UR4, -R181 ;  /* 0x00000004ce6c7c23 */ /* 0x002fe200080108b5 */
[----:B------:R-:W-:Y:S01]  /*163f0*/  PRMT R124, R122, 0x5410, R116 ;  /* 0x000054107a7c7816 */ /* 0x000fe20000000074 */
[C---:B------:R-:W-:Y:S01]  /*16400*/  FMUL.FTZ R76, R2.reuse, R76 ;  /* 0x0000004c024c7220 */ /* 0x040fe20000410000 */
[----:B------:R-:W-:Y:S01]  /*16410*/  PRMT R129, R111, 0x5410, R119 ;  /* 0x000054106f817816 */ /* 0x000fe20000000077 */
[----:B------:R-:W-:Y:S01]  /*16420*/  FMUL.FTZ R77, R2, R77 ;  /* 0x0000004d024d7220 */ /* 0x000fe20000410000 */
[----:B------:R-:W-:Y:S01]  /*16430*/  PRMT R122, R110, 0x5410, R109 ;  /* 0x000054106e7a7816 */ /* 0x000fe2000000006d */
[C---:B------:R-:W-:Y:S03]  /*16440*/  FMUL.FTZ R78, R0.reuse, R78 ;  /* 0x0000004e004e7220 */ /* 0x040fe60000410000 */
[----:B------:R1:W4:Y:S01]  /*16450*/  MUFU.EX2 R158, R108 ;  /* 0x0000006c009e7308 */ /* 0x0003220000000800 */
[C---:B------:R-:W-:Y:S01]  /*16460*/  LOP3.LUT R113, R105.reuse, 0xffff, RZ, 0xc0, !PT ;  /* 0x0000ffff69717812 */ /* 0x040fe200078ec0ff */
[----:B------:R-:W-:Y:S01]  /*16470*/  FMUL.FTZ R79, R0, R79 ;  /* 0x0000004f004f7220 */ /* 0x000fe20000410000 */
[----:B------:R-:W-:Y:S01]  /*16480*/  LOP3.LUT R112, R112, 0xff, RZ, 0xc0, !PT ;  /* 0x000000ff70707812 */ /* 0x000fe200078ec0ff */
[C---:B------:R-:W-:Y:S01]  /*16490*/  FMUL.FTZ R80, R100.reuse, R80 ;  /* 0x0000005064507220 */ /* 0x040fe20000410000 */
[----:B------:R-:W-:Y:S01]  /*164a0*/  LOP3.LUT R116, R105, 0xff, RZ, 0xc0, !PT ;  /* 0x000000ff69747812 */ /* 0x000fe200078ec0ff */
[----:B------:R-:W-:Y:S01]  /*164b0*/  FMUL.FTZ R81, R100, R81 ;  /* 0x0000005164517220 */ /* 0x000fe20000410000 */
[----:B------:R-:W-:Y:S01]  /*164c0*/  PRMT R120, R112, 0x5410, R117 ;  /* 0x0000541070787816 */ /* 0x000fe20000000075 */
[C---:B------:R-:W-:Y:S01]  /*164d0*/  FMUL.FTZ R82, R3.reuse, R82 ;  /* 0x0000005203527220 */ /* 0x040fe20000410000 */
[-C--:B------:R-:W-:Y:S03]  /*164e0*/  HMMA.16816.F32.BF16 R76, R176, R114.reuse, R76 ;  /* 0x00000072b04c723c */ /* 0x080fe6000004184c */
[--C-:B--2---:R-:W-:Y:S01]  /*164f0*/  FFMA.FTZ R106, R204, UR4, -R182.reuse ;  /* 0x00000004cc6a7c23 */ /* 0x104fe200080108b6 */
[----:B------:R-:W-:Y:S01]  /*16500*/  SHF.R.U32.HI R113, RZ, 0x8, R113 ;  /* 0x00000008ff717819 */ /* 0x000fe20000011671 */
[----:B------:R-:W-:Y:S01]  /*16510*/  FMUL.FTZ R83, R3, R83 ;  /* 0x0000005303537220 */ /* 0x000fe20000410000 */
[----:B------:R-:W-:Y:S01]  /*16520*/  SHF.R.U32.HI R112, RZ, 0x10, R105 ;  /* 0x00000010ff707819 */ /* 0x000fe20000011669 */
[----:B------:R2:W4:Y:S01]  /*16530*/  MUFU.EX2 R166, R106 ;  /* 0x0000006a00a67308 */ /* 0x0005220000000800 */
[----:B-1----:R-:W1:Y:S03]  /*16540*/  LDSM.16.MT88.4 R108, [R222+0xb000] ;  /* 0x00b00000de6c783b */ /* 0x002e660000004200 */
[----:B------:R-:W-:Y:S01]  /*16550*/  PRMT R128, R116, 0x5410, R113 ;  /* 0x0000541074807816 */ /* 0x000fe20000000071 */
[C---:B------:R-:W-:Y:S04]  /*16560*/  HMMA.16816.F32.BF16 R80, R172.reuse, R114, R80 ;  /* 0x00000072ac50723c */ /* 0x040fe80000041850 */
[----:B------:R-:W-:Y:S01]  /*16570*/  LOP3.LUT R113, R112, 0xff, RZ, 0xc0, !PT ;  /* 0x000000ff70717812 */ /* 0x000fe200078ec0ff */
[----:B------:R-:W-:Y:S01]  /*16580*/  FFMA.FTZ R112, R208, UR4, -R183 ;  /* 0x00000004d0707c23 */ /* 0x000fe200080108b7 */
[--C-:B------:R-:W-:Y:S01]  /*16590*/  FFMA.FTZ R116, R209, UR4, -R182.reuse ;  /* 0x00000004d1747c23 */ /* 0x100fe200080108b6 */
[----:B------:R-:W-:Y:S01]  /*165a0*/  SHF.R.U32.HI R117, RZ, 0x18, R105 ;  /* 0x00000018ff757819 */ /* 0x000fe20000011669 */
[C---:B------:R-:W-:Y:S01]  /*165b0*/  FMUL.FTZ R84, R100.reuse, R84 ;  /* 0x0000005464547220 */ /* 0x040fe20000410000 */
[----:B------:R3:W4:Y:S02]  /*165c0*/  MUFU.EX2 R198, R112 ;  /* 0x0000007000c67308 */ /* 0x0007240000000800 */
[----:B------:R-:W-:Y:S01]  /*165d0*/  FMUL.FTZ R85, R100, R85 ;  /* 0x0000005564557220 */ /* 0x000fe20000410000 */
[----:B--2---:R-:W-:Y:S01]  /*165e0*/  FFMA.FTZ R106, R207, UR4, -R183 ;  /* 0x00000004cf6a7c23 */ /* 0x004fe200080108b7 */
[C---:B------:R-:W-:Y:S01]  /*165f0*/  FMUL.FTZ R86, R3.reuse, R86 ;  /* 0x0000005603567220 */ /* 0x040fe20000410000 */
[----:B------:R-:W-:Y:S01]  /*16600*/  FMUL.FTZ R87, R3, R87 ;  /* 0x0000005703577220 */ /* 0x000fe20000410000 */
[--C-:B------:R-:W-:Y:S01]  /*16610*/  HSET2.LE.AND R105, R123, R150.reuse, PT ;  /* 0x000000967b697233 */ /* 0x100fe20003803000 */
[----:B------:R-:W-:Y:S03]  /*16620*/  FMUL.FTZ R88, R2, R88 ;  /* 0x0000005802587220 */ /* 0x000fe60000410000 */
[----:B------:R2:W-:Y:S01]  /*16630*/  MUFU.EX2 R190, R106 ;  /* 0x0000006a00be7308 */ /* 0x0005e20000000800 */
[----:B-----5:R-:W-:Y:S01]  /*16640*/  F2FP.BF16.F32.PACK_AB R114, R188, R196 ;  /* 0x000000c4bc72723e */ /* 0x020fe200000010ff */
[----:B------:R-:W-:Y:S01]  /*16650*/  FMUL.FTZ R89, R2, R89 ;  /* 0x0000005902597220 */ /* 0x000fe20000410000 */
[C---:B------:R-:W-:Y:S01]  /*16660*/  FMUL.FTZ R90, R0.reuse, R90 ;  /* 0x0000005a005a7220 */ /* 0x040fe20000410000 */
[----:B------:R-:W-:Y:S01]  /*16670*/  FMUL.FTZ R91, R0, R91 ;  /* 0x0000005b005b7220 */ /* 0x000fe20000410000 */
[----:B------:R-:W-:Y:S01]  /*16680*/  LOP3.LUT R114, R105, R114, RZ, 0xc0, !PT ;  /* 0x0000007269727212 */ /* 0x000fe200078ec0ff */
[----:B------:R-:W-:Y:S01]  /*16690*/  FFMA.FTZ R105, R210, UR4, -R182 ;  /* 0x00000004d2697c23 */ /* 0x000fe200080108b6 */
[----:B------:R-:W-:Y:S03]  /*166a0*/  F2FP.BF16.F32.PACK_AB R115, R200, R136 ;  /* 0x00000088c873723e */ /* 0x000fe600000010ff */
[----:B------:R5:W-:Y:S01]  /*166b0*/  MUFU.EX2 R155, R116 ;  /* 0x00000074009b7308 */ /* 0x000be20000000800 */
[--C-:B---3--:R-:W-:Y:S01]  /*166c0*/  HSET2.LE.AND R112, R122, R150.reuse, PT ;  /* 0x000000967a707233 */ /* 0x108fe20003803000 */
[----:B------:R-:W-:Y:S01]  /*166d0*/  FMUL.FTZ R97, R100, R97 ;  /* 0x0000006164617220 */ /* 0x000fe20000410000 */
[C---:B------:R-:W-:Y:S01]  /*166e0*/  FMUL.FTZ R98, R3.reuse, R98 ;  /* 0x0000006203627220 */ /* 0x040fe20000410000 */
[----:B------:R-:W-:Y:S01]  /*166f0*/  FMUL.FTZ R99, R3, R99 ;  /* 0x0000006303637220 */ /* 0x000fe20000410000 */
[----:B------:R-:W-:Y:S01]  /*16700*/  IMAD.MOV.U32 R160, RZ, RZ, R148 ;  /* 0x000000ffffa07224 */ /* 0x000fe200078e0094 */
[----:B------:R-:W-:Y:S01]  /*16710*/  MOV R156, R193 ;  /* 0x000000c1009c7202 */ /* 0x000fe20000000f00 */
[----:B------:R-:W-:Y:S03]  /*16720*/  IMAD.MOV.U32 R148, RZ, RZ, R127 ;  /* 0x000000ffff947224 */ /* 0x000fe600078e007f */
[----:B------:R3:W4:Y:S01]  /*16730*/  MUFU.EX2 R157, R105 ;  /* 0x00000069009d7308 */ /* 0x0007220000000800 */
[----:B--2---:R-:W-:Y:S01]  /*16740*/  HSET2.LE.AND R106, R121, R150, PT ;  /* 0x00000096796a7233 */ /* 0x004fe20003803000 */
[----:B------:R-:W-:Y:S01]  /*16750*/  IMAD.MOV.U32 R171, RZ, RZ, R139 ;  /* 0x000000ffffab7224 */ /* 0x000fe200078e008b */
[-C--:B-1----:R-:W-:Y:S01]  /*16760*/  HMMA.16816.F32.BF16 R84, R172, R108.reuse, R84 ;  /* 0x0000006cac54723c */ /* 0x082fe20000041854 */
[----:B------:R-:W1:Y:S02]  /*16770*/  LDC.U8 R150, c[0x0][0x388] ;  /* 0x0000e200ff967b82 */ /* 0x000e640000000000 */
[----:B------:R-:W-:Y:S01]  /*16780*/  PRMT R121, R113, 0x5410, R117 ;  /* 0x0000541071797816 */ /* 0x000fe20000000075 */
[----:B------:R-:W-:Y:S01]  /*16790*/  IMAD.MOV.U32 R163, RZ, RZ, R153 ;  /* 0x000000ffffa37224 */ /* 0x000fe200078e0099 */
[----:B------:R-:W-:Y:S01]  /*167a0*/  LOP3.LUT R115, R106, R115, RZ, 0xc0, !PT ;  /* 0x000000736a737212 */ /* 0x000fe200078ec0ff */
[C---:B------:R-:W-:Y:S01]  /*167b0*/  HMMA.16816.F32.BF16 R88, R176.reuse, R108, R88 ;  /* 0x0000006cb058723c */ /* 0x040fe20000041858 */
[----:B-----5:R-:W2:Y:S04]  /*167c0*/  LDSM.16.MT88.4 R116, [R220+0x9400] ;  /* 0x00940000dc74783b */ /* 0x020ea80000004200 */
[--C-:B------:R-:W-:Y:S01]  /*167d0*/  FFMA.FTZ R106, R211, UR4, -R183.reuse ;  /* 0x00000004d36a7c23 */ /* 0x100fe200080108b7 */
[-C--:B------:R-:W-:Y:S01]  /*167e0*/  HMMA.16816.F32.BF16 R92, R176, R110.reuse, R92 ;  /* 0x0000006eb05c723c */ /* 0x080fe2000004185c */
[----:B------:R-:W-:Y:S02]  /*167f0*/  IMAD.U32 R109, RZ, RZ, UR37 ;  /* 0x00000025ff6d7e24 */ /* 0x000fe4000f8e00ff */
[----:B------:R5:W-:Y:S02]  /*16800*/  MUFU.EX2 R165, R106 ;  /* 0x0000006a00a57308 */ /* 0x000be40000000800 */
[----:B------:R-:W-:Y:S01]  /*16810*/  FFMA.FTZ R108, R216, UR4, -R183 ;  /* 0x00000004d86c7c23 */ /* 0x000fe200080108b7 */
[----:B------:R-:W-:Y:S07]  /*16820*/  HMMA.16816.F32.BF16 R96, R172, R110, R96 ;  /* 0x0000006eac60723c */ /* 0x000fee0000041860 */
[----:B------:R-:W2:Y:S01]  /*16830*/  MUFU.EX2 R164, R108 ;  /* 0x0000006c00a47308 */ /* 0x000ea20000000800 */
[----:B---3--:R-:W-:Y:S03]  /*16840*/  F2FP.BF16.F32.PACK_AB R105, R159, R151 ;  /* 0x000000979f69723e */ /* 0x008fe600000010ff */
[----:B------:R-:W-:Y:S01]  /*16850*/  IMAD.MOV.U32 R153, RZ, RZ, R147 ;  /* 0x000000ffff997224 */ /* 0x000fe200078e0093 */
[----:B-1----:R-:W-:Y:S02]  /*16860*/  PRMT R177, R150, 0x7054, R150 ;  /* 0x0000705496b17816 */ /* 0x002fe40000000096 */
[----:B------:R-:W-:Y:S01]  /*16870*/  MOV R176, R162 ;  /* 0x000000a200b07202 */ /* 0x000fe20000000f00 */
[----:B------:R-:W-:Y:S01]  /*16880*/  IMAD.MOV.U32 R162, RZ, RZ, R152 ;  /* 0x000000ffffa27224 */ /* 0x000fe200078e0098 */
[----:B------:R-:W-:Y:S01]  /*16890*/  LOP3.LUT R109, R161, UR31, R109, 0x96, !PT ;  /* 0x0000001fa16d7c12 */ /* 0x000fe2000f8e966d */
[----:B------:R-:W-:Y:S01]  /*168a0*/  IMAD.MOV.U32 R152, RZ, RZ, R146 ;  /* 0x000000ffff987224 */ /* 0x000fe200078e0092 */
[----:B------:R-:W-:Y:S01]  /*168b0*/  LOP3.LUT R112, R112, R105, RZ, 0xc0, !PT ;  /* 0x0000006970707212 */ /* 0x000fe200078ec0ff */
[----:B------:R-:W-:Y:S01]  /*168c0*/  IMAD.MOV.U32 R147, RZ, RZ, R126 ;  /* 0x000000ffff937224 */ /* 0x000fe200078e007e */
[--C-:B-----5:R-:W-:Y:S01]  /*168d0*/  HSET2.LE.AND R106, R124, R177.reuse, PT ;  /* 0x000000b17c6a7233 */ /* 0x120fe20003803000 */
[----:B------:R-:W-:Y:S01]  /*168e0*/  IMAD.MOV.U32 R146, RZ, RZ, R125 ;  /* 0x000000ffff927224 */ /* 0x000fe200078e007d */
[----:B------:R-:W-:Y:S01]  /*168f0*/  MOV R161, R149 ;  /* 0x0000009500a17202 */ /* 0x000fe20000000f00 */
[----:B------:R-:W1:Y:S01]  /*16900*/  LDSM.16.MT88.4 R124, [R222+0x9400] ;  /* 0x00940000de7c783b */ /* 0x000e620000004200 */
[--C-:B------:R-:W-:Y:S01]  /*16910*/  HSET2.LE.AND R105, R120, R177.reuse, PT ;  /* 0x000000b178697233 */ /* 0x100fe20003803000 */
[----:B------:R-:W-:Y:S01]  /*16920*/  IMAD.MOV.U32 R150, RZ, RZ, R133 ;  /* 0x000000ffff967224 */ /* 0x000fe200078e0085 */
[----:B----4-:R-:W-:Y:S01]  /*16930*/  F2FP.BF16.F32.PACK_AB R113, R158, R154 ;  /* 0x0000009a9e71723e */ /* 0x010fe200000010ff */
[----:B------:R-:W-:Y:S01]  /*16940*/  IMAD.MOV.U32 R163, RZ, RZ, R161 ;  /* 0x000000ffffa37224 */ /* 0x000fe200078e00a1 */
[----:B------:R-:W-:Y:S01]  /*16950*/  F2FP.BF16.F32.PACK_AB R122, R166, R176 ;  /* 0x000000b0a67a723e */ /* 0x000fe200000010ff */
[----:B------:R-:W-:Y:S01]  /*16960*/  IMAD.MOV.U32 R174, RZ, RZ, R196 ;  /* 0x000000ffffae7224 */ /* 0x000fe200078e00c4 */
[----:B------:R-:W-:Y:S01]  /*16970*/  MOV R149, R132 ;  /* 0x0000008400957202 */ /* 0x000fe20000000f00 */
[----:B------:R-:W-:Y:S01]  /*16980*/  IMAD.WIDE.U32 R132, R109, -0x326172a9, RZ ;  /* 0xcd9e8d576d847825 */ /* 0x000fe200078e00ff */
[----:B------:R-:W-:Y:S01]  /*16990*/  MOV R173, R198 ;  /* 0x000000c600ad7202 */ /* 0x000fe20000000f00 */
[----:B------:R-:W-:Y:S01]  /*169a0*/  UMOV UR31, UR5 ;  /* 0x00000005001f7c82 */ /* 0x000fe20008000000 */
[----:B------:R-:W-:Y:S01]  /*169b0*/  LOP3.LUT R113, R105, R113, RZ, 0xc0, !PT ;  /* 0x0000007169717212 */ /* 0x000fe200078ec0ff */
[----:B------:R-:W-:Y:S01]  /*169c0*/  IMAD.MOV.U32 R172, RZ, RZ, R194 ;  /* 0x000000ffffac7224 */ /* 0x000fe200078e00c2 */
[----:B------:R-:W-:Y:S01]  /*169d0*/  MOV R161, R153 ;  /* 0x0000009900a17202 */ /* 0x000fe20000000f00 */
[----:B------:R-:W-:Y:S01]  /*169e0*/  IMAD.MOV.U32 R153, RZ, RZ, R150 ;  /* 0x000000ffff997224 */ /* 0x000fe200078e0096 */
[----:B------:R-:W-:Y:S01]  /*169f0*/  LOP3.LUT R122, R106, R122, RZ, 0xc0, !PT ;  /* 0x0000007a6a7a7212 */ /* 0x000fe200078ec0ff */
[----:B------:R-:W-:Y:S01]  /*16a00*/  IMAD.MOV.U32 R150, RZ, RZ, R148 ;  /* 0x000000ffff967224 */ /* 0x000fe200078e0094 */
[--C-:B------:R-:W-:Y:S01]  /*16a10*/  HSET2.LE.AND R123, R129, R177.reuse, PT ;  /* 0x000000b1817b7233 */ /* 0x100fe20003803000 */
[-C--:B--2---:R-:W-:Y:S05]  /*16a20*/  HMMA.16816.F32.BF16 R4, R112, R116.reuse, R4 ;  /* 0x000000747004723c */ /* 0x084fea0000041804 */
[--C-:B------:R-:W-:Y:S01]  /*16a30*/  HSET2.LE.AND R120, R128, R177.reuse, PT ;  /* 0x000000b180787233 */ /* 0x100fe20003803000 */
[----:B------:R-:W-:Y:S01]  /*16a40*/  IMAD.MOV.U32 R148, RZ, RZ, R146 ;  /* 0x000000ffff947224 */ /* 0x000fe200078e0092 */
[--C-:B------:R-:W-:Y:S01]  /*16a50*/  HSET2.LE.AND R121, R121, R177.reuse, PT ;  /* 0x000000b179797233 */ /* 0x100fe20003803000 */
[----:B------:R-:W-:Y:S03]  /*16a60*/  IMAD.MOV.U32 R146, RZ, RZ, R144 ;  /* 0x000000ffff927224 */ /* 0x000fe600078e0090 */
[----:B------:R-:W-:Y:S01]  /*16a70*/  F2FP.BF16.F32.PACK_AB R106, R157, R155 ;  /* 0x0000009b9d6a723e */ /* 0x000fe200000010ff */
[----:B------:R-:W-:Y:S01]  /*16a80*/  IMAD.MOV.U32 R144, RZ, RZ, R142 ;  /* 0x000000ffff907224 */ /* 0x000fe200078e008e */
[----:B------:R-:W-:Y:S01]  /*16a90*/  F2FP.BF16.F32.PACK_AB R108, R164, R165 ;  /* 0x000000a5a46c723e */ /* 0x000fe200000010ff */
[----:B------:R-:W-:Y:S01]  /*16aa0*/  IMAD.MOV.U32 R142, RZ, RZ, R140 ;  /* 0x000000ffff8e7224 */ /* 0x000fe200078e008c */
[----:B------:R-:W-:Y:S01]  /*16ab0*/  F2FP.BF16.F32.PACK_AB R105, R173, R190 ;  /* 0x000000bead69723e */ /* 0x000fe200000010ff */
[----:B------:R-:W-:Y:S01]  /*16ac0*/  IMAD.MOV.U32 R140, RZ, RZ, R130 ;  /* 0x000000ffff8c7224 */ /* 0x000fe200078e0082 */
[----:B------:R-:W-:Y:S01]  /*16ad0*/  LOP3.LUT R109, R133, UR22, R162, 0x96, !PT ;  /* 0x00000016856d7c12 */ /* 0x000fe2000f8e96a2 */
[----:B------:R-:W-:Y:S01]  /*16ae0*/  IMAD.MOV.U32 R162, RZ, RZ, R160 ;  /* 0x000000ffffa27224 */ /* 0x000fe200078e00a0 */
[----:B------:R-:W-:Y:S01]  /*16af0*/  LOP3.LUT R123, R123, R105, RZ, 0xc0, !PT ;  /* 0x000000697b7b7212 */ /* 0x000fe200078ec0ff */
[----:B------:R-:W-:Y:S01]  /*16b00*/  IMAD.MOV.U32 R160, RZ, RZ, R152 ;  /* 0x000000ffffa07224 */ /* 0x000fe200078e0098 */
[----:B------:R-:W-:Y:S01]  /*16b10*/  LOP3.LUT R120, R120, R106, RZ, 0xc0, !PT ;  /* 0x0000006a78787212 */ /* 0x000fe200078ec0ff */
[----:B------:R-:W-:Y:S01]  /*16b20*/  IMAD.MOV.U32 R152, RZ, RZ, R149 ;  /* 0x000000ffff987224 */ /* 0x000fe200078e0095 */
[----:B------:R-:W-:Y:S01]  /*16b30*/  LOP3.LUT R121, R121, R108, RZ, 0xc0, !PT ;  /* 0x0000006c79797212 */ /* 0x000fe200078ec0ff */
[----:B------:R-:W-:Y:S01]  /*16b40*/  IMAD.WIDE.U32 R108, R109, -0x2daee0ad, RZ ;  /* 0xd2511f536d6c7825 */ /* 0x000fe200078e00ff */
[----:B------:R-:W-:Y:S02]  /*16b50*/  LOP3.LUT R130, R185, UR20, R132, 0x96, !PT ;  /* 0x00000014b9827c12 */ /* 0x000fe4000f8e9684 */
[----:B------:R-:W-:Y:S01]  /*16b60*/  MOV R149, R147 ;  /* 0x0000009300957202 */ /* 0x000fe20000000f00 */
[----:B------:R-:W-:Y:S01]  /*16b70*/  IMAD.MOV.U32 R147, RZ, RZ, R145 ;  /* 0x000000ffff937224 */ /* 0x000fe200078e0091 */
[----:B------:R-:W-:Y:S01]  /*16b80*/  MOV R145, R143 ;  /* 0x0000008f00917202 */ /* 0x000fe20000000f00 */
[C---:B------:R-:W-:Y:S04]  /*16b90*/  HMMA.16816.F32.BF16 R8, R120.reuse, R116, R8 ;  /* 0x000000747808723c */ /* 0x040fe80000041808 */
[----:B------:R-:W-:Y:S01]  /*16ba0*/  LOP3.LUT R105, R133, UR22, R162, 0x96, !PT ;  /* 0x0000001685697c12 */ /* 0x000fe2000f8e96a2 */
[----:B------:R-:W-:Y:S01]  /*16bb0*/  IMAD.MOV.U32 R143, RZ, RZ, R141 ;  /* 0x000000ffff8f7224 */ /* 0x000fe200078e008d */
[-C--:B------:R-:W-:Y:S05]  /*16bc0*/  HMMA.16816.F32.BF16 R12, R120, R118.reuse, R12 ;  /* 0x00000076780c723c */ /* 0x080fea000004180c */
[----:B------:R-:W-:Y:S01]  /*16bd0*/  LOP3.LUT R128, R187, UR20, R132, 0x96, !PT ;  /* 0x00000014bb807c12 */ /* 0x000fe2000f8e9684 */
[C---:B------:R-:W-:Y:S05]  /*16be0*/  HMMA.16816.F32.BF16 R16, R112.reuse, R118, R16 ;  /* 0x000000767010723c */ /* 0x040fea0000041810 */
[----:B------:R-:W-:Y:S01]  /*16bf0*/  MOV R141, R131 ;  /* 0x00000083008d7202 */ /* 0x000fe20000000f00 */
[-C--:B-1----:R-:W-:Y:S05]  /*16c00*/  HMMA.16816.F32.BF16 R20, R112, R124.reuse, R20 ;  /* 0x0000007c7014723c */ /* 0x082fea0000041814 */
[----:B------:R-:W-:Y:S01]  /*16c10*/  IMAD.WIDE.U32 R130, R130, -0x2daee0ad, RZ ;  /* 0xd2511f5382827825 */ /* 0x000fe200078e00ff */
[C---:B------:R-:W-:Y:S05]  /*16c20*/  HMMA.16816.F32.BF16 R24, R120.reuse, R124, R24 ;  /* 0x0000007c7818723c */ /* 0x040fea0000041818 */
[----:B------:R-:W-:Y:S01]  /*16c30*/  LOP3.LUT R132, R109, UR19, R134, 0x96, !PT ;  /* 0x000000136d847c12 */ /* 0x000fe2000f8e9686 */
[-C--:B------:R-:W-:Y:S05]  /*16c40*/  HMMA.16816.F32.BF16 R28, R120, R126.reuse, R28 ;  /* 0x0000007e781c723c */ /* 0x080fea000004181c */
[----:B------:R-:W-:Y:S01]  /*16c50*/  IMAD.WIDE.U32 R134, R105, -0x2daee0ad, RZ ;  /* 0xd2511f5369867825 */ /* 0x000fe200078e00ff */
[C---:B------:R-:W-:Y:S05]  /*16c60*/  HMMA.16816.F32.BF16 R32, R112.reuse, R126, R32 ;  /* 0x0000007e7020723c */ /* 0x040fea0000041820 */
[----:B------:R-:W-:Y:S01]  /*16c70*/  IMAD.WIDE.U32 R128, R128, -0x2daee0ad, RZ ;  /* 0xd2511f5380807825 */ /* 0x000fe200078e00ff */
[----:B------:R-:W-:Y:S02]  /*16c80*/  LOP3.LUT R106, R131, UR17, R108, 0x96, !PT ;  /* 0x00000011836a7c12 */ /* 0x000fe4000f8e966c */
[----:B------:R-:W1:Y:S03]  /*16c90*/  LDSM.16.MT88.4 R108, [R220+0xa400] ;  /* 0x00a40000dc6c783b */ /* 0x000e660000004200 */
[----:B------:R-:W-:Y:S01]  /*16ca0*/  LOP3.LUT R105, R129, UR17, R134, 0x96, !PT ;  /* 0x0000001181697c12 */ /* 0x000fe2000f8e9686 */
[----:B------:R-:W-:Y:S01]  /*16cb0*/  FFMA.FTZ R129, R217, UR4, -R180 ;  /* 0x00000004d9817c23 */ /* 0x000fe200080108b4 */
[----:B------:R-:W-:Y:S01]  /*16cc0*/  IMAD.MOV.U32 R162, RZ, RZ, R160 ;  /* 0x000000ffffa27224 */ /* 0x000fe200078e00a0 */
[----:B------:R-:W-:Y:S01]  /*16cd0*/  MOV R160, R153 ;  /* 0x0000009900a07202 */ /* 0x000fe20000000f00 */
[----:B------:R-:W-:Y:S01]  /*16ce0*/  IMAD.WIDE.U32 R116, R132, -0x326172a9, RZ ;  /* 0xcd9e8d5784747825 */ /* 0x000fe200078e00ff */
[----:B------:R-:W-:Y:S01]  /*16cf0*/  MOV R179, R144 ;  /* 0x0000009000b37202 */ /* 0x000fe20000000f00 */
[----:B------:R-:W2:Y:S01]  /*16d00*/  MUFU.EX2 R132, R129 ;  /* 0x0000008100847308 */ /* 0x000ea20000000800 */
[----:B------:R-:W-:Y:S01]  /*16d10*/  MOV R175, R136 ;  /* 0x0000008800af7202 */ /* 0x000fe20000000f00 */
[----:B------:R-:W-:Y:S01]  /*16d20*/  IMAD.MOV.U32 R198, RZ, RZ, R152 ;  /* 0x000000ffffc67224 */ /* 0x000fe200078e0098 */
[----:B------:R-:W-:Y:S01]  /*16d30*/  LOP3.LUT R117, R117, UR18, R184, 0x96, !PT ;  /* 0x0000001275757c12 */ /* 0x000fe2000f8e96b8 */
[----:B------:R-:W-:Y:S01]  /*16d40*/  IMAD.MOV.U32 R153, RZ, RZ, R150 ;  /* 0x000000ffff997224 */ /* 0x000fe200078e0096 */
[----:B------:R-:W-:Y:S01]  /*16d50*/  MOV R150, R148 ;  /* 0x0000009400967202 */ /* 0x000fe20000000f00 */
[----:B------:R-:W-:Y:S02]  /*16d60*/  IMAD.MOV.U32 R152, RZ, RZ, R149 ;  /* 0x000000ffff987224 */ /* 0x000fe400078e0095 */
[----:B------:R-:W-:Y:S01]  /*16d70*/  IMAD.WIDE.U32 R148, R106, -0x326172a9, RZ ;  /* 0xcd9e8d576a947825 */ /* 0x000fe200078e00ff */
[----:B------:R-:W-:Y:S03]  /*16d80*/  LOP3.LUT R106, R135, UR19, R162, 0x96, !PT ;  /* 0x00000013876a7c12 */ /* 0x000fe6000f8e96a2 */
[----:B------:R-:W-:Y:S01]  /*16d90*/  IMAD.MOV.U32 R163, RZ, RZ, R161 ;  /* 0x000000ffffa37224 */ /* 0x000fe200078e00a1 */
[----:B------:R-:W-:Y:S01]  /*16da0*/  LOP3.LUT R131, R149, UR16, R116, 0x96, !PT ;  /* 0x0000001095837c12 */ /* 0x000fe2000f8e9674 */
[----:B------:R-:W-:Y:S02]  /*16db0*/  IMAD.MOV.U32 R162, RZ, RZ, R160 ;  /* 0x000000ffffa27224 */ /* 0x000fe400078e00a0 */
[----:B------:R-:W-:Y:S01]  /*16dc0*/  IMAD.MOV.U32 R161, RZ, RZ, R198 ;  /* 0x000000ffffa17224 */ /* 0x000fe200078e00c6 */
[----:B------:R-:W-:Y:S01]  /*16dd0*/  MOV R198, R152 ;  /* 0x0000009800c67202 */ /* 0x000fe20000000f00 */
[----:B------:R-:W-:Y:S02]  /*16de0*/  IMAD.MOV.U32 R160, RZ, RZ, R153 ;  /* 0x000000ffffa07224 */ /* 0x000fe400078e0099 */
[----:B------:R-:W-:Y:S02]  /*16df0*/  IMAD.MOV.U32 R153, RZ, RZ, R150 ;  /* 0x000000ffff997224 */ /* 0x000fe400078e0096 */
[----:B------:R-:W-:Y:S02]  /*16e00*/  IMAD.MOV.U32 R152, RZ, RZ, R147 ;  /* 0x000000ffff987224 */ /* 0x000fe400078e0093 */
[----:B------:R-:W-:Y:S02]  /*16e10*/  IMAD.MOV.U32 R150, RZ, RZ, R146 ;  /* 0x000000ffff967224 */ /* 0x000fe400078e0092 */
[----:B------:R-:W-:Y:S04]  /*16e20*/  IMAD.WIDE.U32 R146, R105, -0x326172a9, RZ ;  /* 0xcd9e8d5769927825 */ /* 0x000fe800078e00ff */
[----:B------:R-:W-:Y:S01]  /*16e30*/  FFMA.FTZ R105, R218, UR4, -R180 ;  /* 0x00000004da697c23 */ /* 0x000fe200080108b4 */
[----:B--2---:R-:W-:Y:S01]  /*16e40*/  MOV R218, R132 ;  /* 0x0000008400da7202 */ /* 0x004fe20000000f00 */
[----:B------:R-:W-:Y:S01]  /*16e50*/  IMAD.WIDE.U32 R118, R106, -0x326172a9, RZ ;  /* 0xcd9e8d576a767825 */ /* 0x000fe200078e00ff */
[-C--:B-1----:R-:W-:Y:S01]  /*16e60*/  HMMA.16816.F32.BF16 R36, R112, R108.reuse, R36 ;  /* 0x0000006c7024723c */ /* 0x082fe20000041824 */
[----:B------:R1:W2:Y:S02]  /*16e70*/  MUFU.EX2 R217, R105 ;  /* 0x0000006900d97308 */ /* 0x0002a40000000800 */
[----:B------:R-:W-:Y:S01]  /*16e80*/  IMAD.MOV.U32 R167, RZ, RZ, R143 ;  /* 0x000000ffffa77224 */ /* 0x000fe200078e008f */
[----:B------:R-:W-:Y:S01]  /*16e90*/  LOP3.LUT R118, R147, UR16, R118, 0x96, !PT ;  /* 0x0000001093767c12 */ /* 0x000fe2000f8e9676 */
[----:B------:R-:W-:Y:S01]  /*16ea0*/  IMAD.MOV.U32 R169, RZ, RZ, R142 ;  /* 0x000000ffffa97224 */ /* 0x000fe200078e008e */
[C---:B------:R-:W-:Y:S05]  /*16eb0*/  HMMA.16816.F32.BF16 R40, R120.reuse, R108, R40 ;  /* 0x0000006c7828723c */ /* 0x040fea0000041828 */
[----:B------:R-:W-:Y:S01]  /*16ec0*/  IMAD.WIDE.U32 R116, R117, -0x2daee0ad, RZ ;  /* 0xd2511f5375747825 */ /* 0x000fe200078e00ff */
[-C--:B------:R-:W-:Y:S05]  /*16ed0*/  HMMA.16816.F32.BF16 R44, R120, R110.reuse, R44 ;  /* 0x0000006e782c723c */ /* 0x080fea000004182c */
[----:B------:R-:W-:Y:S01]  /*16ee0*/  IMAD.WIDE.U32 R142, R131, -0x2daee0ad, RZ ;  /* 0xd2511f53838e7825 */ /* 0x000fe200078e00ff */
[C---:B------:R-:W-:Y:S05]  /*16ef0*/  HMMA.16816.F32.BF16 R48, R112.reuse, R110, R48 ;  /* 0x0000006e7030723c */ /* 0x040fea0000041830 */
[----:B------:R-:W-:Y:S01]  /*16f00*/  IMAD.MOV.U32 R178, RZ, RZ, R145 ;  /* 0x000000ffffb27224 */ /* 0x000fe200078e0091 */
[----:B------:R-:W-:Y:S01]  /*16f10*/  LOP3.LUT R106, R119, UR18, R186, 0x96, !PT ;  /* 0x00000012776a7c12 */ /* 0x000fe2000f8e96ba */
[--C-:B-1----:R-:W-:Y:S01]  /*16f20*/  FFMA.FTZ R105, R219, UR4, -R181.reuse ;  /* 0x00000004db697c23 */ /* 0x102fe200080108b5 */
[----:B------:R-:W-:Y:S03]  /*16f30*/  LOP3.LUT R131, R117, UR15, R130, 0x96, !PT ;  /* 0x0000000f75837c12 */ /* 0x000fe6000f8e9682 */
[----:B------:R-:W-:Y:S01]  /*16f40*/  LOP3.LUT R129, R143, UR13, R116, 0x96, !PT ;  /* 0x0000000d8f817c12 */ /* 0x000fe2000f8e9674 */
[----:B------:R-:W-:Y:S01]  /*16f50*/  IMAD.WIDE.U32 R144, R118, -0x2daee0ad, RZ ;  /* 0xd2511f5376907825 */ /* 0x000fe200078e00ff */
[----:B------:R1:W-:Y:S01]  /*16f60*/  MUFU.EX2 R216, R105 ;  /* 0x0000006900d87308 */ /* 0x0003e20000000800 */
[----:B------:R-:W3:Y:S02]  /*16f70*/  LDSM.16.MT88.4 R116, [R222+0xa400] ;  /* 0x00a40000de74783b */ /* 0x000ee40000004200 */
[--C-:B------:R-:W-:Y:S01]  /*16f80*/  FFMA.FTZ R108, R240, UR4, -R181.reuse ;  /* 0x00000004f06c7c23 */ /* 0x100fe200080108b5 */
[----:B------:R-:W-:Y:S04]  /*16f90*/  IMAD.WIDE.U32 R124, R106, -0x2daee0ad, RZ ;  /* 0xd2511f536a7c7825 */ /* 0x000fe800078e00ff */
[----:B------:R-:W-:Y:S01]  /*16fa0*/  FFMA.FTZ R106, R235, UR4, -R181 ;  /* 0x00000004eb6a7c23 */ /* 0x000fe200080108b5 */
[----:B------:R-:W-:Y:S01]  /*16fb0*/  IMAD.MOV.U32 R163, RZ, RZ, R152 ;  /* 0x000000ffffa37224 */ /* 0x000fe200078e0098 */
[----:B------:R-:W-:Y:S01]  /*16fc0*/  MOV R152, R140 ;  /* 0x0000008c00987202 */ /* 0x000fe20000000f00 */
[----:B------:R-:W-:Y:S01]  /*16fd0*/  MUFU.EX2 R208, R108 ;  /* 0x0000006c00d07308 */ /* 0x000fe20000000800 */
[----:B------:R-:W-:Y:S01]  /*16fe0*/  IMAD.MOV.U32 R201, RZ, RZ, R150 ;  /* 0x000000ffffc97224 */ /* 0x000fe200078e0096 */
[----:B------:R-:W-:Y:S01]  /*16ff0*/  LOP3.LUT R130, R125, UR15, R128, 0x96, !PT ;  /* 0x0000000f7d827c12 */ /* 0x000fe2000f8e9680 */
[----:B------:R-:W-:Y:S02]  /*17000*/  IMAD.MOV.U32 R150, RZ, RZ, R137 ;  /* 0x000000ffff967224 */ /* 0x000fe400078e0089 */
[----:B------:R-:W-:Y:S02]  /*17010*/  IMAD.MOV.U32 R184, RZ, RZ, R191 ;  /* 0x000000ffffb87224 */ /* 0x000fe400078e00bf */
[----:B------:R-:W-:Y:S01]  /*17020*/  IMAD.MOV.U32 R199, RZ, RZ, R161 ;  /* 0x000000ffffc77224 */ /* 0x000fe200078e00a1 */
[----:B-1----:R-:W-:Y:S01]  /*17030*/  LOP3.LUT R105, R145, UR13, R124, 0x96, !PT ;  /* 0x0000000d91697c12 */ /* 0x002fe2000f8e967c */
[----:B------:R-:W-:Y:S01]  /*17040*/  IMAD.WIDE.U32 R124, R129, -0x326172a9, RZ ;  /* 0xcd9e8d57817c7825 */ /* 0x000fe200078e00ff */
[----:B------:R-:W1:Y:S03]  /*17050*/  MUFU.EX2 R211, R106 ;  /* 0x0000006a00d37308 */ /* 0x000e660000000800 */
[----:B------:R-:W-:Y:S04]  /*17060*/  IMAD.WIDE.U32 R126, R105, -0x326172a9, RZ ;  /* 0xcd9e8d57697e7825 */ /* 0x000fe800078e00ff */
[----:B------:R-:W-:Y:S01]  /*17070*/  FFMA.FTZ R105, R237, UR4, -R180 ;  /* 0x00000004ed697c23 */ /* 0x000fe200080108b4 */
[----:B------:R-:W-:Y:S01]  /*17080*/  SHF.R.U32.HI R132, RZ, 0x10, R124 ;  /* 0x00000010ff847819 */ /* 0x000fe2000001167c */
[----:B------:R-:W-:Y:S01]  /*17090*/  IMAD.MOV.U32 R161, RZ, RZ, R198 ;  /* 0x000000ffffa17224 */ /* 0x000fe200078e00c6 */
[----:B------:R-:W-:Y:S01]  /*170a0*/  SHF.R.U32.HI R134, RZ, 0x18, R124 ;  /* 0x00000018ff867819 */ /* 0x000fe2000001167c */
[----:B------:R4:W-:Y:S01]  /*170b0*/  MUFU.EX2 R210, R105 ;  /* 0x0000006900d27308 */ /* 0x0009e20000000800 */
[----:B------:R-:W-:Y:S01]  /*170c0*/  LOP3.LUT R133, R126, 0xff, RZ, 0xc0, !PT ;  /* 0x000000ff7e857812 */ /* 0x000fe200078ec0ff */
[----:B------:R-:W-:Y:S01]  /*170d0*/  IMAD.MOV.U32 R187, RZ, RZ, R162 ;  /* 0x000000ffffbb7224 */ /* 0x000fe200078e00a2 */
[----:B------:R-:W-:Y:S01]  /*170e0*/  MOV R162, R153 ;  /* 0x0000009900a27202 */ /* 0x000fe20000000f00 */
[----:B------:R-:W-:Y:S01]  /*170f0*/  IMAD.MOV.U32 R153, RZ, RZ, R138 ;  /* 0x000000ffff997224 */ /* 0x000fe200078e008a */
[C---:B------:R-:W-:Y:S01]  /*17100*/  LOP3.LUT R128, R124.reuse, 0xffff, RZ, 0xc0, !PT ;  /* 0x0000ffff7c807812 */ /* 0x040fe200078ec0ff */
[----:B------:R-:W-:Y:S01]  /*17110*/  IMAD.WIDE.U32 R138, R131, -0x326172a9, RZ ;  /* 0xcd9e8d57838a7825 */ /* 0x000fe200078e00ff */
[----:B------:R-:W-:Y:S02]  /*17120*/  LOP3.LUT R129, R124, 0xff, RZ, 0xc0, !PT ;  /* 0x000000ff7c817812 */ /* 0x000fe400078ec0ff */
[----:B------:R-:W-:Y:S01]  /*17130*/  SHF.R.U32.HI R109, RZ, 0x8, R128 ;  /* 0x00000008ff6d7819 */ /* 0x000fe20000011680 */
[----:B------:R-:W-:Y:S01]  /*17140*/  IMAD.MOV.U32 R170, RZ, RZ, R141 ;  /* 0x000000ffffaa7224 */ /* 0x000fe200078e008d */
[----:B------:R-:W-:Y:S01]  /*17150*/  LOP3.LUT R124, R126, 0xffff, RZ, 0xc0, !PT ;  /* 0x0000ffff7e7c7812 */ /* 0x000fe200078ec0ff */
[----:B------:R-:W-:Y:S01]  /*17160*/  IMAD.WIDE.U32 R140, R130, -0x326172a9, RZ ;  /* 0xcd9e8d57828c7825 */ /* 0x000fe200078e00ff */
[-C--:B---3--:R-:W-:Y:S03]  /*17170*/  HMMA.16816.F32.BF16 R52, R112, R116.reuse, R52 ;  /* 0x000000747034723c */ /* 0x088fe60000041834 */
[----:B------:R-:W-:Y:S01]  /*17180*/  PRMT R135, R129, 0x5410, R109 ;  /* 0x0000541081877816 */ /* 0x000fe2000000006d */
[----:B----4-:R-:W-:Y:S01]  /*17190*/  FFMA.FTZ R105, R239, UR4, -R180 ;  /* 0x00000004ef697c23 */ /* 0x010fe200080108b4 */
[----:B------:R-:W3:Y:S01]  /*171a0*/  LDSM.16.MT88.4 R108, [R220+0xb400] ;  /* 0x00b40000dc6c783b */ /* 0x000ee20000004200 */
[C---:B------:R-:W-:Y:S02]  /*171b0*/  HMMA.16816.F32.BF16 R56, R120.reuse, R116, R56 ;  /* 0x000000747838723c */ /* 0x040fe40000041838 */
[----:B------:R4:W-:Y:S03]  /*171c0*/  MUFU.EX2 R209, R105 ;  /* 0x0000006900d17308 */ /* 0x0009e60000000800 */
[----:B------:R-:W-:Y:S01]  /*171d0*/  LOP3.LUT R106, R125, UR23, R138, 0x96, !PT ;  /* 0x000000177d6a7c12 */ /* 0x000fe2000f8e968a */
[-C--:B------:R-:W-:Y:S05]  /*171e0*/  HMMA.16816.F32.BF16 R60, R120, R118.reuse, R60 ;  /* 0x00000076783c723c */ /* 0x080fea000004183c */
[----:B------:R-:W-:Y:S01]  /*171f0*/  FFMA.FTZ R117, R213, UR4, -R182 ;  /* 0x00000004d5757c23 */ /* 0x000fe200080108b6 */
[C---:B------:R-:W-:Y:S03]  /*17200*/  HMMA.16816.F32.BF16 R64, R112.reuse, R118, R64 ;  /* 0x000000767040723c */ /* 0x040fe60000041840 */
[----:B------:R5:W-:Y:S02]  /*17210*/  MUFU.EX2 R197, R117 ;  /* 0x0000007500c57308 */ /* 0x000be40000000800 */
[----:B------:R-:W-:Y:S01]  /*17220*/  SHF.R.U32.HI R130, RZ, 0x10, R126 ;  /* 0x00000010ff827819 */ /* 0x000fe2000001167e */
[----:B------:R-:W-:Y:S01]  /*17230*/  IMAD.MOV.U32 R168, RZ, RZ, R195 ;  /* 0x000000ffffa87224 */ /* 0x000fe200078e00c3 */
[----:B------:R-:W-:Y:S01]  /*17240*/  SHF.R.U32.HI R128, RZ, 0x8, R124 ;  /* 0x00000008ff807819 */ /* 0x000fe2000001167c */
[----:B------:R-:W-:Y:S03]  /*17250*/  FFMA.FTZ R125, R243, UR4, -R181 ;  /* 0x00000004f37d7c23 */ /* 0x000fe600080108b5 */
[----:B------:R-:W-:Y:S02]  /*17260*/  LOP3.LUT R124, R106, 0xffff, RZ, 0xc0, !PT ;  /* 0x0000ffff6a7c7812 */ /* 0x000fe400078ec0ff */
[----:B------:R2:W1:Y:S01]  /*17270*/  MUFU.EX2 R207, R125 ;  /* 0x0000007d00cf7308 */ /* 0x0004620000000800 */
[----:B----4-:R-:W-:Y:S01]  /*17280*/  LOP3.LUT R105, R127, UR23, R140, 0x96, !PT ;  /* 0x000000177f697c12 */ /* 0x010fe2000f8e968c */
[----:B------:R-:W-:Y:S01]  /*17290*/  IMAD.MOV.U32 R185, RZ, RZ, R192 ;  /* 0x000000ffffb97224 */ /* 0x000fe200078e00c0 */
[----:B------:R-:W-:Y:S01]  /*172a0*/  LOP3.LUT R127, R130, 0xff, RZ, 0xc0, !PT ;  /* 0x000000ff827f7812 */ /* 0x000fe200078ec0ff */
[----:B------:R-:W-:Y:S01]  /*172b0*/  IMAD.MOV.U32 R219, RZ, RZ, R190 ;  /* 0x000000ffffdb7224 */ /* 0x000fe200078e00be */
[----:B------:R-:W-:Y:S02]  /*172c0*/  SHF.R.U32.HI R131, RZ, 0x18, R126 ;  /* 0x00000018ff837819 */ /* 0x000fe4000001167e */
[----:B------:R-:W-:Y:S01]  /*172d0*/  LOP3.LUT R126, R106, 0xff, RZ, 0xc0, !PT ;  /* 0x000000ff6a7e7812 */ /* 0x000fe200078ec0ff */
[----:B-----5:R-:W-:Y:S01]  /*172e0*/  FFMA.FTZ R117, R214, UR4, -R183 ;  /* 0x00000004d6757c23 */ /* 0x020fe200080108b7 */
[----:B------:R-:W-:Y:S01]  /*172f0*/  SHF.R.U32.HI R124, RZ, 0x8, R124 ;  /* 0x00000008ff7c7819 */ /* 0x000fe2000001167c */
[----:B------:R-:W-:Y:S01]  /*17300*/  IMAD.MOV.U32 R214, RZ, RZ, R164 ;  /* 0x000000ffffd67224 */ /* 0x000fe200078e00a4 */
[----:B------:R-:W-:Y:S01]  /*17310*/  PRMT R138, R127, 0x5410, R131 ;  /* 0x000054107f8a7816 */ /* 0x000fe20000000083 */
[----:B------:R4:W-:Y:S01]  /*17320*/  MUFU.EX2 R196, R117 ;  /* 0x0000007500c47308 */ /* 0x0009e20000000800 */
[----:B------:R-:W-:Y:S01]  /*17330*/  PRMT R131, R126, 0x5410, R124 ;  /* 0x000054107e837816 */ /* 0x000fe2000000007c */
[-C--:B---3--:R-:W-:Y:S03]  /*17340*/  HMMA.16816.F32.BF16 R68, R112, R108.reuse, R68 ;  /* 0x0000006c7044723c */ /* 0x088fe60000041844 */
[----:B------:R-:W-:Y:S01]  /*17350*/  SHF.R.U32.HI R124, RZ, 0x18, R106 ;  /* 0x00000018ff7c7819 */ /* 0x000fe2000001166a */
[----:B--2---:R-:W-:Y:S01]  /*17360*/  FFMA.FTZ R125, R212, UR4, -R182 ;  /* 0x00000004d47d7c23 */ /* 0x004fe200080108b6 */
[----:B------:R-:W-:Y:S01]  /*17370*/  SHF.R.U32.HI R116, RZ, 0x10, R106 ;  /* 0x00000010ff747819 */ /* 0x000fe2000001166a */
[C---:B------:R-:W-:Y:S02]  /*17380*/  HMMA.16816.F32.BF16 R72, R120.reuse, R108, R72 ;  /* 0x0000006c7848723c */ /* 0x040fe40000041848 */
[----:B------:R-:W-:Y:S03]  /*17390*/  MUFU.EX2 R198, R125 ;  /* 0x0000007d00c67308 */ /* 0x000fe60000000800 */
[----:B------:R-:W-:Y:S01]  /*173a0*/  LOP3.LUT R106, R105, 0xffff, RZ, 0xc0, !PT ;  /* 0x0000ffff696a7812 */ /* 0x000fe200078ec0ff */
[-C--:B------:R-:W-:Y:S05]  /*173b0*/  HMMA.16816.F32.BF16 R76, R120, R110.reuse, R76 ;  /* 0x0000006e784c723c */ /* 0x080fea000004184c */
[----:B------:R-:W-:Y:S01]  /*173c0*/  PRMT R140, R133, 0x5410, R128 ;  /* 0x00005410858c7816 */ /* 0x000fe20000000080 */
[C---:B------:R-:W-:Y:S05]  /*173d0*/  HMMA.16816.F32.BF16 R80, R112.reuse, R110, R80 ;  /* 0x0000006e7050723c */ /* 0x040fea0000041850 */
[----:B------:R-:W-:Y:S01]  /*173e0*/  LOP3.LUT R128, R105, 0xff, RZ, 0xc0, !PT ;  /* 0x000000ff69807812 */ /* 0x000fe200078ec0ff */
[----:B------:R-:W-:Y:S01]  /*173f0*/  FFMA.FTZ R108, R238, UR4, -R182 ;  /* 0x00000004ee6c7c23 */ /* 0x000fe200080108b6 */
[----:B------:R-:W-:Y:S01]  /*17400*/  SHF.R.U32.HI R106, RZ, 0x8, R106 ;  /* 0x00000008ff6a7819 */ /* 0x000fe2000001166a */
[----:B------:R-:W-:Y:S02]  /*17410*/  IMAD.MOV.U32 R238, RZ, RZ, R154 ;  /* 0x000000ffffee7224 */ /* 0x000fe400078e009a */
[----:B------:R2:W-:Y:S01]  /*17420*/  MUFU.EX2 R193, R108 ;  /* 0x0000006c00c17308 */ /* 0x0005e20000000800 */
[----:B------:R-:W-:Y:S02]  /*17430*/  PRMT R137, R128, 0x5410, R106 ;  /* 0x0000541080897816 */ /* 0x000fe4000000006a */
[--C-:B------:R-:W-:Y:S02]  /*17440*/  SHF.R.U32.HI R106, RZ, 0x10, R105.reuse ;  /* 0x00000010ff6a7819 */ /* 0x100fe40000011669 */
[----:B----4-:R-:W-:Y:S01]  /*17450*/  SHF.R.U32.HI R117, RZ, 0x18, R105 ;  /* 0x00000018ff757819 */ /* 0x010fe20000011669 */
[----:B------:R-:W-:Y:S01]  /*17460*/  FFMA.FTZ R105, R215, UR4, -R183 ;  /* 0x00000004d7697c23 */ /* 0x000fe200080108b7 */
[--C-:B------:R-:W-:Y:S01]  /*17470*/  HSET2.LE.AND R118, R135, R177.reuse, PT ;  /* 0x000000b187767233 */ /* 0x100fe20003803000 */
[----:B------:R-:W-:Y:S01]  /*17480*/  IMAD.MOV.U32 R215, RZ, RZ, R165 ;  /* 0x000000ffffd77224 */ /* 0x000fe200078e00a5 */
[----:B------:R-:W-:Y:S01]  /*17490*/  LOP3.LUT R129, R132, 0xff, RZ, 0xc0, !PT ;  /* 0x000000ff84817812 */ /* 0x000fe200078ec0ff */
[----:B------:R3:W4:Y:S01]  /*174a0*/  MUFU.EX2 R195, R105 ;  /* 0x0000006900c37308 */ /* 0x0007220000000800 */
[----:B------:R-:W-:Y:S02]  /*174b0*/  LOP3.LUT R116, R116, 0xff, RZ, 0xc0, !PT ;  /* 0x000000ff74747812 */ /* 0x000fe400078ec0ff */
[----:B------:R-:W-:Y:S02]  /*174c0*/  PRMT R130, R129, 0x5410, R134 ;  /* 0x0000541081827816 */ /* 0x000fe40000000086 */
[----:B------:R-:W-:Y:S01]  /*174d0*/  PRMT R129, R116, 0x5410, R124 ;  /* 0x0000541074817816 */ /* 0x000fe2000000007c */
[----:B------:R-:W-:Y:S01]  /*174e0*/  LDSM.16.MT88.4 R132, [R222+0x9800] ;  /* 0x00980000de84783b */ /* 0x000fe20000004200 */
[----:B------:R-:W-:Y:S02]  /*174f0*/  LOP3.LUT R116, R106, 0xff, RZ, 0xc0, !PT ;  /* 0x000000ff6a747812 */ /* 0x000fe400078ec0ff */
[--C-:B--2---:R-:W-:Y:S02]  /*17500*/  HSET2.LE.AND R108, R137, R177.reuse, PT ;  /* 0x000000b1896c7233 */ /* 0x104fe40003803000 */
[----:B------:R-:W-:Y:S02]  /*17510*/  PRMT R136, R116, 0x5410, R117 ;  /* 0x0000541074887816 */ /* 0x000fe40000000075 */
[--C-:B------:R-:W-:Y:S01]  /*17520*/  HSET2.LE.AND R116, R131, R177.reuse, PT ;  /* 0x000000b183747233 */ /* 0x100fe20003803000 */
[----:B------:R-:W2:Y:S01]  /*17530*/  LDSM.16.MT88.4 R124, [R222+0xb400] ;  /* 0x00b40000de7c783b */ /* 0x000ea20000004200 */
[--C-:B------:R-:W-:Y:S02]  /*17540*/  HSET2.LE.AND R110, R140, R177.reuse, PT ;  /* 0x000000b18c6e7233 */ /* 0x100fe40003803000 */
[----:B---3--:R-:W-:Y:S02]  /*17550*/  F2FP.BF16.F32.PACK_AB R105, R217, R218 ;  /* 0x000000dad969723e */ /* 0x008fe400000010ff */
[--C-:B------:R-:W-:Y:S02]  /*17560*/  HSET2.LE.AND R106, R130, R177.reuse, PT ;  /* 0x000000b1826a7233 */ /* 0x100fe40003803000 */
[----:B------:R-:W-:Y:S01]  /*17570*/  LOP3.LUT R118, R118, R105, RZ, 0xc0, !PT ;  /* 0x0000006976767212 */ /* 0x000fe200078ec0ff */
[----:B------:R-:W-:Y:S01]  /*17580*/  FFMA.FTZ R105, R236, UR4, -R182 ;  /* 0x00000004ec697c23 */ /* 0x000fe200080108b6 */
[----:B-1----:R-:W-:Y:S02]  /*17590*/  F2FP.BF16.F32.PACK_AB R119, R211, R216 ;  /* 0x000000d8d377723e */ /* 0x002fe400000010ff */
[--C-:B------:R-:W-:Y:S01]  /*175a0*/  HSET2.LE.AND R109, R136, R177.reuse, PT ;  /* 0x000000b1886d7233 */ /* 0x100fe20003803000 */
[----:B------:R1:W-:Y:S01]  /*175b0*/  MUFU.EX2 R194, R105 ;  /* 0x0000006900c27308 */ /* 0x0003e20000000800 */
[----:B------:R-:W-:Y:S02]  /*175c0*/  LOP3.LUT R119, R106, R119, RZ, 0xc0, !PT ;  /* 0x000000776a777212 */ /* 0x000fe400078ec0ff */
[--C-:B------:R-:W-:Y:S02]  /*175d0*/  HSET2.LE.AND R106, R129, R177.reuse, PT ;  /* 0x000000b1816a7233 */ /* 0x100fe40003803000 */
[----:B------:R-:W3:Y:S01]  /*175e0*/  LDSM.16.MT88.4 R128, [R220+0x9800] ;  /* 0x00980000dc80783b */ /* 0x000ee20000004200 */
[--C-:B------:R-:W-:Y:S02]  /*175f0*/  HSET2.LE.AND R111, R138, R177.reuse, PT ;  /* 0x000000b18a6f7233 */ /* 0x100fe40003803000 */
[----:B------:R-:W-:Y:S02]  /*17600*/  MOV R236, R155 ;  /* 0x0000009b00ec7202 */ /* 0x000fe40000000f00 */
[----:B------:R-:W-:Y:S02]  /*17610*/  F2FP.BF16.F32.PACK_AB R117, R207, R208 ;  /* 0x000000d0cf75723e */ /* 0x000fe400000010ff */
[----:B------:R-:W-:Y:S02]  /*17620*/  MOV R239, R189 ;  /* 0x000000bd00ef7202 */ /* 0x000fe40000000f00 */
[----:B------:R-:W-:Y:S02]  /*17630*/  LOP3.LUT R117, R106, R117, RZ, 0xc0, !PT ;  /* 0x000000756a757212 */ /* 0x000fe400078ec0ff */
[----:B----4-:R-:W-:Y:S02]  /*17640*/  F2FP.BF16.F32.PACK_AB R106, R195, R196 ;  /* 0x000000c4c36a723e */ /* 0x010fe400000010ff */
[----:B-1----:R-:W-:Y:S02]  /*17650*/  F2FP.BF16.F32.PACK_AB R105, R209, R210 ;  /* 0x000000d2d169723e */ /* 0x002fe400000010ff */
[----:B------:R-:W-:Y:S02]  /*17660*/  LOP3.LUT R109, R109, R106, RZ, 0xc0, !PT ;  /* 0x0000006a6d6d7212 */ /* 0x000fe400078ec0ff */
[----:B------:R-:W-:Y:S01]  /*17670*/  LOP3.LUT R116, R116, R105, RZ, 0xc0, !PT ;  /* 0x0000006974747212 */ /* 0x000fe200078ec0ff */
[--C-:B------:R-:W-:Y:S04]  /*17680*/  FFMA.FTZ R105, R242, UR4, -R183.reuse ;  /* 0x00000004f2697c23 */ /* 0x100fe800080108b7 */
[----:B------:R1:W-:Y:S01]  /*17690*/  MUFU.EX2 R191, R105 ;  /* 0x0000006900bf7308 */ /* 0x0003e20000000800 */
[-C--:B--2---:R-:W-:Y:S06]  /*176a0*/  HMMA.16816.F32.BF16 R84, R112, R124.reuse, R84 ;  /* 0x0000007c7054723c */ /* 0x084fec0000041854 */
[C---:B------:R-:W-:Y:S06]  /*176b0*/  HMMA.16816.F32.BF16 R88, R120.reuse, R124, R88 ;  /* 0x0000007c7858723c */ /* 0x040fec0000041858 */
[-C--:B------:R-:W-:Y:S01]  /*176c0*/  HMMA.16816.F32.BF16 R92, R120, R126.reuse, R92 ;  /* 0x0000007e785c723c */ /* 0x080fe2000004185c */
[----:B------:R-:W2:Y:S04]  /*176d0*/  LDSM.16.MT88.4 R120, [R220+0xa800] ;  /* 0x00a80000dc78783b */ /* 0x000ea80000004200 */
[----:B-1----:R-:W-:Y:S01]  /*176e0*/  FFMA.FTZ R105, R241, UR4, -R183 ;  /* 0x00000004f1697c23 */ /* 0x002fe200080108b7 */
[----:B------:R-:W-:Y:S03]  /*176f0*/  HMMA.16816.F32.BF16 R96, R112, R126, R96 ;  /* 0x0000007e7060723c */ /* 0x000fe60000041860 */
[----:B------:R1:W4:Y:S01]  /*17700*/  MUFU.EX2 R192, R105 ;  /* 0x0000006900c07308 */ /* 0x0003220000000800 */
[----:B------:R-:W5:Y:S01]  /*17710*/  LDSM.16.MT88.4 R112, [R222+0xa800] ;  /* 0x00a80000de70783b */ /* 0x000f620000004200 */
[----:B------:R-:W-:Y:S01]  /*17720*/  IMAD.MOV.U32 R241, RZ, RZ, R178 ;  /* 0x000000fffff17224 */ /* 0x000fe200078e00b2 */
[-C--:B---3--:R-:W-:Y:S06]  /*17730*/  HMMA.16816.F32.BF16 R4, R116, R128.reuse, R4 ;  /* 0x000000807404723c */ /* 0x088fec0000041804 */
[----:B------:R-:W3:Y:S01]  /*17740*/  LDSM.16.MT88.4 R124, [R220+0xb800] ;  /* 0x00b80000dc7c783b */ /* 0x000ee20000004200 */
[----:B-1----:R-:W-:Y:S04]  /*17750*/  F2FP.BF16.F32.PACK_AB R105, R197, R198 ;  /* 0x000000c6c569723e */ /* 0x002fe800000010ff */
[----:B----4-:R-:W-:Y:S02]  /*17760*/  F2FP.BF16.F32.PACK_AB R106, R192, R191 ;  /* 0x000000bfc06a723e */ /* 0x010fe400000010ff */
[----:B------:R-:W-:Y:S02]  /*17770*/  LOP3.LUT R108, R108, R105, RZ, 0xc0, !PT ;  /* 0x000000696c6c7212 */ /* 0x000fe400078ec0ff */
[----:B------:R-:W-:Y:S02]  /*17780*/  F2FP.BF16.F32.PACK_AB R105, R193, R194 ;  /* 0x000000c2c169723e */ /* 0x000fe400000010ff */
[----:B------:R-:W-:Y:S02]  /*17790*/  LOP3.LUT R111, R111, R106, RZ, 0xc0, !PT ;  /* 0x0000006a6f6f7212 */ /* 0x000fe400078ec0ff */
[----:B------:R-:W-:Y:S01]  /*177a0*/  LOP3.LUT R110, R110, R105, RZ, 0xc0, !PT ;  /* 0x000000696e6e7212 */ /* 0x000fe200078ec0ff */
[----:B------:R-:W-:Y:S01]  /*177b0*/  FFMA.FTZ R105, R245, UR4, -R180 ;  /* 0x00000004f5697c23 */ /* 0x000fe200080108b4 */
[----:B------:R-:W-:Y:S03]  /*177c0*/  IMAD.MOV.U32 R245, RZ, RZ, R179 ;  /* 0x000000fffff57224 */ /* 0x000fe600078e00b3 */
[----:B------:R1:W-:Y:S02]  /*177d0*/  MUFU.EX2 R206, R105 ;  /* 0x0000006900ce7308 */ /* 0x0003e40000000800 */
[C---:B------:R-:W-:Y:S06]  /*177e0*/  HMMA.16816.F32.BF16 R8, R108.reuse, R128, R8 ;  /* 0x000000806c08723c */ /* 0x040fec0000041808 */
[-C--:B------:R-:W-:Y:S05]  /*177f0*/  HMMA.16816.F32.BF16 R12, R108, R130.reuse, R12 ;  /* 0x000000826c0c723c */ /* 0x080fea000004180c */
[----:B------:R-:W-:Y:S01]  /*17800*/  LOP3.LUT R128, R141, UR14, R146, 0x96, !PT ;  /* 0x0000000e8d807c12 */ /* 0x000fe2000f8e9692 */
[C---:B------:R-:W-:Y:S05]  /*17810*/  HMMA.16816.F32.BF16 R16, R116.reuse, R130, R16 ;  /* 0x000000827410723c */ /* 0x040fea0000041810 */
[----:B-1----:R-:W-:Y:S01]  /*17820*/  FFMA.FTZ R105, R246, UR4, -R180 ;  /* 0x00000004f6697c23 */ /* 0x002fe200080108b4 */
[-C--:B------:R-:W-:Y:S03]  /*17830*/  HMMA.16816.F32.BF16 R20, R116, R132.reuse, R20 ;  /* 0x000000847414723c */ /* 0x080fe60000041814 */
[----:B------:R1:W-:Y:S02]  /*17840*/  MUFU.EX2 R205, R105 ;  /* 0x0000006900cd7308 */ /* 0x0003e40000000800 */
[----:B------:R-:W-:Y:S01]  /*17850*/  IMAD.MOV.U32 R246, RZ, RZ, R167 ;  /* 0x000000fffff67224 */ /* 0x000fe200078e00a7 */
[C---:B------:R-:W-:Y:S05]  /*17860*/  HMMA.16816.F32.BF16 R24, R108.reuse, R132, R24 ;  /* 0x000000846c18723c */ /* 0x040fea0000041818 */
[----:B------:R-:W-:Y:S01]  /*17870*/  IMAD.WIDE.U32 R128, R128, -0x2daee0ad, RZ ;  /* 0xd2511f5380807825 */ /* 0x000fe200078e00ff */
[-C--:B------:R-:W-:Y:S05]  /*17880*/  HMMA.16816.F32.BF16 R28, R108, R134.reuse, R28 ;  /* 0x000000866c1c723c */ /* 0x080fea000004181c */
[----:B------:R-:W-:Y:S01]  /*17890*/  LOP3.LUT R132, R128, 0xffff, RZ, 0xc0, !PT ;  /* 0x0000ffff80847812 */ /* 0x000fe200078ec0ff */
[C---:B------:R-:W-:Y:S05]  /*178a0*/  HMMA.16816.F32.BF16 R32, R116.reuse, R134, R32 ;  /* 0x000000867420723c */ /* 0x040fea0000041820 */
[----:B-1----:R-:W-:Y:S01]  /*178b0*/  FFMA.FTZ R105, R247, UR4, -R181 ;  /* 0x00000004f7697c23 */ /* 0x002fe200080108b5 */
[-C--:B--2---:R-:W-:Y:S03]  /*178c0*/  HMMA.16816.F32.BF16 R36, R116, R120.reuse, R36 ;  /* 0x000000787424723c */ /* 0x084fe60000041824 */
[----:B------:R1:W-:Y:S02]  /*178d0*/  MUFU.EX2 R204, R105 ;  /* 0x0000006900cc7308 */ /* 0x0003e40000000800 */
[----:B------:R-:W-:Y:S01]  /*178e0*/  IMAD.MOV.U32 R247, RZ, RZ, R153 ;  /* 0x000000fffff77224 */ /* 0x000fe200078e0099 */
[C---:B------:R-:W-:Y:S05]  /*178f0*/  HMMA.16816.F32.BF16 R40, R108.reuse, R120, R40 ;  /* 0x000000786c28723c */ /* 0x040fea0000041828 */
[----:B------:R-:W-:Y:S01]  /*17900*/  SHF.R.U32.HI R134, RZ, 0x10, R128 ;  /* 0x00000010ff867819 */ /* 0x000fe20000011680 */
[-C--:B------:R-:W-:Y:S05]  /*17910*/  HMMA.16816.F32.BF16 R44, R108, R122.reuse, R44 ;  /* 0x0000007a6c2c723c */ /* 0x080fea000004182c */
[----:B------:R-:W-:Y:S01]  /*17920*/  LOP3.LUT R120, R139, UR14, R148, 0x96, !PT ;  /* 0x0000000e8b787c12 */ /* 0x000fe2000f8e9694 */
[C---:B------:R-:W-:Y:S01]  /*17930*/  HMMA.16816.F32.BF16 R48, R116.reuse, R122, R48 ;  /* 0x0000007a7430723c */ /* 0x040fe20000041830 */
[----:B------:R-:W-:Y:S04]  /*17940*/  LDSM.16.MT88.4 R136, [R222+0x9c00] ;  /* 0x009c0000de88783b */ /* 0x000fe80000004200 */
[----:B-1----:R-:W-:Y:S01]  /*17950*/  FFMA.FTZ R105, R249, UR4, -R181 ;  /* 0x00000004f9697c23 */ /* 0x002fe200080108b5 */
[-C--:B-----5:R-:W-:Y:S03]  /*17960*/  HMMA.16816.F32.BF16 R52, R116, R112.reuse, R52 ;  /* 0x000000707434723c */ /* 0x0a0fe60000041834 */
[----:B------:R1:W-:Y:S02]  /*17970*/  MUFU.EX2 R203, R105 ;  /* 0x0000006900cb7308 */ /* 0x0003e40000000800 */
[----:B------:R-:W-:Y:S01]  /*17980*/  IMAD.WIDE.U32 R120, R120, -0x2daee0ad, RZ ;  /* 0xd2511f5378787825 */ /* 0x000fe200078e00ff */
[C---:B------:R-:W-:Y:S05]  /*17990*/  HMMA.16816.F32.BF16 R56, R108.reuse, R112, R56 ;  /* 0x000000706c38723c */ /* 0x040fea0000041838 */
[----:B------:R-:W-:Y:S01]  /*179a0*/  LOP3.LUT R122, R120, 0xffff, RZ, 0xc0, !PT ;  /* 0x0000ffff787a7812 */ /* 0x000fe200078ec0ff */
[-C--:B------:R-:W-:Y:S05]  /*179b0*/  HMMA.16816.F32.BF16 R60, R108, R114.reuse, R60 ;  /* 0x000000726c3c723c */ /* 0x080fea000004183c */
[----:B------:R-:W-:Y:S01]  /*179c0*/  LOP3.LUT R135, R128, 0xff, RZ, 0xc0, !PT ;  /* 0x000000ff80877812 */ /* 0x000fe200078ec0ff */
[C---:B------:R-:W-:Y:S05]  /*179d0*/  HMMA.16816.F32.BF16 R64, R116.reuse, R114, R64 ;  /* 0x000000727440723c */ /* 0x040fea0000041840 */
[--C-:B-1----:R-:W-:Y:S01]  /*179e0*/  FFMA.FTZ R105, R252, UR4, -R180.reuse ;  /* 0x00000004fc697c23 */ /* 0x102fe200080108b4 */
[-C--:B---3--:R-:W-:Y:S03]  /*179f0*/  HMMA.16816.F32.BF16 R68, R116, R124.reuse, R68 ;  /* 0x0000007c7444723c */ /* 0x088fe60000041844 */
[----:B------:R1:W-:Y:S02]  /*17a00*/  MUFU.EX2 R202, R105 ;  /* 0x0000006900ca7308 */ /* 0x0003e40000000800 */
[----:B------:R-:W-:Y:S01]  /*17a10*/  FFMA.FTZ R180, R184, UR4, -R180 ;  /* 0x00000004b8b47c23 */ /* 0x000fe200080108b4 */
[C---:B------:R-:W-:Y:S05]  /*17a20*/  HMMA.16816.F32.BF16 R72, R108.reuse, R124, R72 ;  /* 0x0000007c6c48723c */ /* 0x040fea0000041848 */
[----:B------:R-:W-:Y:S01]  /*17a30*/  IMAD.MOV.U32 R184, RZ, RZ, R185 ;  /* 0x000000ffffb87224 */ /* 0x000fe200078e00b9 */
[-C--:B------:R-:W-:Y:S05]  /*17a40*/  HMMA.16816.F32.BF16 R76, R108, R126.reuse, R76 ;  /* 0x0000007e6c4c723c */ /* 0x080fea000004184c */
[----:B------:R-:W-:Y:S01]  /*17a50*/  MOV R185, R172 ;  /* 0x000000ac00b97202 */ /* 0x000fe20000000f00 */
[C---:B------:R-:W-:Y:S05]  /*17a60*/  HMMA.16816.F32.BF16 R80, R116.reuse, R126, R80 ;  /* 0x0000007e7450723c */ /* 0x040fea0000041850 */
[----:B------:R-:W-:Y:S02]  /*17a70*/  IMAD.MOV.U32 R172, RZ, RZ, R174 ;  /* 0x000000ffffac7224 */ /* 0x000fe400078e00ae */
[----:B-1----:R-:W-:Y:S01]  /*17a80*/  FFMA.FTZ R105, R187, UR4, -R181 ;  /* 0x00000004bb697c23 */ /* 0x002fe200080108b5 */
[----:B------:R-:W-:Y:S03]  /*17a90*/  IMAD.MOV.U32 R174, RZ, RZ, R175 ;  /* 0x000000ffffae7224 */ /* 0x000fe600078e00af */
[----:B------:R-:W-:Y:S01]  /*17aa0*/  SHF.R.U32.HI R133, RZ, 0x18, R128 ;  /* 0x00000018ff857819 */ /* 0x000fe20000011680 */
[----:B------:R-:W-:Y:S01]  /*17ab0*/  IMAD.MOV.U32 R175, RZ, RZ, R176 ;  /* 0x000000ffffaf7224 */ /* 0x000fe200078e00b0 */
[----:B------:R-:W-:Y:S01]  /*17ac0*/  LOP3.LUT R131, R120, 0xff, RZ, 0xc0, !PT ;  /* 0x000000ff78837812 */ /* 0x000fe200078ec0ff */
[----:B------:R-:W-:Y:S01]  /*17ad0*/  FFMA.FTZ R112, R244, UR4, -R182 ;  /* 0x00000004f4707c23 */ /* 0x000fe200080108b6 */
[----:B------:R-:W-:Y:S01]  /*17ae0*/  SHF.R.U32.HI R128, RZ, 0x8, R132 ;  /* 0x00000008ff807819 */ /* 0x000fe20000011684 */
[----:B------:R-:W-:Y:S01]  /*17af0*/  IMAD.MOV.U32 R235, RZ, RZ, R175 ;  /* 0x000000ffffeb7224 */ /* 0x000fe200078e00af */
[----:B------:R-:W-:Y:S01]  /*17b00*/  MOV R175, R200 ;  /* 0x000000c800af7202 */ /* 0x000fe20000000f00 */
[----:B------:R-:W2:Y:S01]  /*17b10*/  LDL.LU R132, [R1+0x58] ;  /* 0x0000580001847983 */ /* 0x000ea20000300800 */
[----:B------:R1:W-:Y:S01]  /*17b20*/  MUFU.EX2 R200, R105 ;  /* 0x0000006900c87308 */ /* 0x0003e20000000800 */
[----:B------:R-:W-:Y:S01]  /*17b30*/  LOP3.LUT R106, R121, UR32, R142, 0x96, !PT ;  /* 0x00000020796a7c12 */ /* 0x000fe2000f8e968e */
[----:B------:R-:W-:Y:S01]  /*17b40*/  FFMA.FTZ R114, R250, UR4, -R183 ;  /* 0x00000004fa727c23 */ /* 0x000fe200080108b7 */
[----:B------:R-:W-:Y:S01]  /*17b50*/  SHF.R.U32.HI R121, RZ, 0x10, R120 ;  /* 0x00000010ff797819 */ /* 0x000fe20000011678 */
[----:B------:R-:W-:Y:S01]  /*17b60*/  IMAD.MOV.U32 R186, RZ, RZ, R172 ;  /* 0x000000ffffba7224 */ /* 0x000fe200078e00ac */
[----:B------:R-:W-:Y:S01]  /*17b70*/  SHF.R.U32.HI R130, RZ, 0x18, R120 ;  /* 0x00000018ff827819 */ /* 0x000fe20000011678 */
[----:B------:R-:W-:Y:S01]  /*17b80*/  FFMA.FTZ R181, R184, UR4, -R181 ;  /* 0x00000004b8b57c23 */ /* 0x000fe200080108b5 */
[----:B------:R-:W-:Y:S03]  /*17b90*/  LOP3.LUT R113, R121, 0xff, RZ, 0xc0, !PT ;  /* 0x000000ff79717812 */ /* 0x000fe600078ec0ff */
[----:B------:R3:W-:Y:S01]  /*17ba0*/  MUFU.EX2 R190, R112 ;  /* 0x0000007000be7308 */ /* 0x0007e20000000800 */
[----:B------:R-:W-:Y:S01]  /*17bb0*/  IMAD.MOV.U32 R184, RZ, RZ, R188 ;  /* 0x000000ffffb87224 */ /* 0x000fe200078e00bc */
[----:B------:R-:W-:Y:S01]  /*17bc0*/  SHF.R.U32.HI R125, RZ, 0x18, R106 ;  /* 0x00000018ff7d7819 */ /* 0x000fe2000001166a */
[----:B------:R-:W-:Y:S01]  /*17bd0*/  IMAD.MOV.U32 R237, RZ, RZ, R174 ;  /* 0x000000ffffed7224 */ /* 0x000fe200078e00ae */
[----:B------:R-:W-:Y:S01]  /*17be0*/  PRMT R130, R113, 0x5410, R130 ;  /* 0x0000541071827816 */ /* 0x000fe20000000082 */
[----:B------:R-:W-:Y:S01]  /*17bf0*/  IMAD.MOV.U32 R174, RZ, RZ, R199 ;  /* 0x000000ffffae7224 */ /* 0x000fe200078e00c7 */
[----:B------:R-:W-:Y:S01]  /*17c00*/  LOP3.LUT R113, R106, 0xff, RZ, 0xc0, !PT ;  /* 0x000000ff6a717812 */ /* 0x000fe200078ec0ff */
[----:B------:R-:W-:Y:S03]  /*17c10*/  IMAD.MOV.U32 R212, RZ, RZ, R237 ;  /* 0x000000ffffd47224 */ /* 0x000fe600078e00ed */
[----:B------:R4:W-:Y:S01]  /*17c20*/  MUFU.EX2 R188, R114 ;  /* 0x0000007200bc7308 */ /* 0x0009e20000000800 */
[----:B-1----:R-:W-:Y:S01]  /*17c30*/  LOP3.LUT R105, R129, UR32, R144, 0x96, !PT ;  /* 0x0000002081697c12 */ /* 0x002fe2000f8e9690 */
[----:B------:R-:W-:Y:S01]  /*17c40*/  IMAD.MOV.U32 R240, RZ, RZ, R185 ;  /* 0x000000fffff07224 */ /* 0x000fe200078e00b9 */
[----:B------:R-:W-:Y:S01]  /*17c50*/  SHF.R.U32.HI R129, RZ, 0x8, R122 ;  /* 0x00000008ff817819 */ /* 0x000fe2000001167a */
[----:B------:R-:W-:Y:S01]  /*17c60*/  IMAD.MOV.U32 R249, RZ, RZ, R171 ;  /* 0x000000fffff97224 */ /* 0x000fe200078e00ab */
[----:B------:R-:W-:Y:S01]  /*17c70*/  MOV R176, R201 ;  /* 0x000000c900b07202 */ /* 0x000fe20000000f00 */
[----:B------:R-:W1:Y:S01]  /*17c80*/  LDSM.16.MT88.4 R120, [R222+0xb800] ;  /* 0x00b80000de78783b */ /* 0x000e620000004200 */
[----:B------:R-:W-:Y:S03]  /*17c90*/  PRMT R129, R131, 0x5410, R129 ;  /* 0x0000541083817816 */ /* 0x000fe60000000081 */
[----:B------:R-:W-:Y:S01]  /*17ca0*/  MUFU.EX2 R201, R180 ;  /* 0x000000b400c97308 */ /* 0x000fe20000000800 */
[----:B---3--:R-:W-:Y:S01]  /*17cb0*/  FFMA.FTZ R112, R248, UR4, -R182 ;  /* 0x00000004f8707c23 */ /* 0x008fe200080108b6 */
[----:B------:R-:W-:Y:S01]  /*17cc0*/  LOP3.LUT R124, R105, 0xff, RZ, 0xc0, !PT ;  /* 0x000000ff697c7812 */ /* 0x000fe200078ec0ff */
[----:B------:R-:W-:Y:S01]  /*17cd0*/  IMAD.MOV.U32 R171, RZ, RZ, R152 ;  /* 0x000000ffffab7224 */ /* 0x000fe200078e0098 */
[----:B------:R-:W-:Y:S01]  /*17ce0*/  LOP3.LUT R115, R134, 0xff, RZ, 0xc0, !PT ;  /* 0x000000ff86737812 */ /* 0x000fe200078ec0ff */
[----:B------:R-:W-:Y:S01]  /*17cf0*/  IMAD.MOV.U32 R243, RZ, RZ, R235 ;  /* 0x000000fffff37224 */ /* 0x000fe200078e00eb */
[----:B------:R-:W3:Y:S01]  /*17d00*/  LDL.LU R131, [R1+0x5c] ;  /* 0x00005c0001837983 */ /* 0x000ee20000300800 */
[----:B------:R-:W-:Y:S03]  /*17d10*/  MOV R235, R166 ;  /* 0x000000a600eb7202 */ /* 0x000fe60000000f00 */
[----:B------:R5:W-:Y:S01]  /*17d20*/  MUFU.EX2 R189, R112 ;  /* 0x0000007000bd7308 */ /* 0x000be20000000800 */
[----:B----4-:R-:W-:Y:S01]  /*17d30*/  SHF.R.U32.HI R114, RZ, 0x10, R106 ;  /* 0x00000010ff727819 */ /* 0x010fe2000001166a */
[----:B------:R-:W-:Y:S01]  /*17d40*/  LDSM.16.MT88.4 R152, [R220+0xac00] ;  /* 0x00ac0000dc98783b */ /* 0x000fe20000004200 */
[----:B------:R-:W-:Y:S01]  /*17d50*/  PRMT R133, R115, 0x5410, R133 ;  /* 0x0000541073857816 */ /* 0x000fe20000000085 */
[----:B------:R-:W-:Y:S01]  /*17d60*/  IMAD.MOV.U32 R248, RZ, RZ, R247 ;  /* 0x000000fffff87224 */ /* 0x000fe200078e00f7 */
[----:B------:R-:W-:Y:S01]  /*17d70*/  LOP3.LUT R114, R114, 0xff, RZ, 0xc0, !PT ;  /* 0x000000ff72727812 */ /* 0x000fe200078ec0ff */
[----:B------:R-:W-:Y:S01]  /*17d80*/  IMAD.MOV.U32 R247, RZ, RZ, R163 ;  /* 0x000000fffff77224 */ /* 0x000fe200078e00a3 */
[----:B------:R-:W-:Y:S03]  /*17d90*/  SHF.R.U32.HI R115, RZ, 0x18, R105 ;  /* 0x00000018ff737819 */ /* 0x000fe60000011669 */
[----:B------:R-:W4:Y:S01]  /*17da0*/  MUFU.EX2 R199, R181 ;  /* 0x000000b500c77308 */ /* 0x000f220000000800 */
[----:B------:R-:W-:Y:S01]  /*17db0*/  PRMT R114, R114, 0x5410, R125 ;  /* 0x0000541072727816 */ /* 0x000fe2000000007d */
[----:B------:R-:W-:Y:S01]  /*17dc0*/  LDSM.16.MT88.4 R164, [R222+0xac00] ;  /* 0x00ac0000dea4783b */ /* 0x000fe20000004200 */
[--C-:B------:R-:W-:Y:S01]  /*17dd0*/  HSET2.LE.AND R179, R133, R177.reuse, PT ;  /* 0x000000b185b37233 */ /* 0x100fe20003803000 */
[----:B------:R-:W-:Y:S01]  /*17de0*/  IMAD.MOV.U32 R244, RZ, RZ, R245 ;  /* 0x000000fffff47224 */ /* 0x000fe200078e00f5 */
[----:B------:R-:W-:Y:S02]  /*17df0*/  PRMT R128, R135, 0x5410, R128 ;  /* 0x0000541087807816 */ /* 0x000fe40000000080 */
[----:B------:R-:W-:Y:S02]  /*17e00*/  MOV R245, R161 ;  /* 0x000000a100f57202 */ /* 0x000fe40000000f00 */
[----:B-----5:R-:W-:Y:S02]  /*17e10*/  LOP3.LUT R112, R106, 0xffff, RZ, 0xc0, !PT ;  /* 0x0000ffff6a707812 */ /* 0x020fe400078ec0ff */
[----:B------:R-:W-:Y:S02]  /*17e20*/  LOP3.LUT R106, R105, 0xffff, RZ, 0xc0, !PT ;  /* 0x0000ffff696a7812 */ /* 0x000fe400078ec0ff */
[----:B------:R-:W-:Y:S02]  /*17e30*/  SHF.R.U32.HI R112, RZ, 0x8, R112 ;  /* 0x00000008ff707819 */ /* 0x000fe40000011670 */
[----:B------:R-:W-:Y:S02]  /*17e40*/  SHF.R.U32.HI R106, RZ, 0x8, R106 ;  /* 0x00000008ff6a7819 */ /* 0x000fe4000001166a */
[----:B------:R-:W-:Y:S01]  /*17e50*/  PRMT R172, R113, 0x5410, R112 ;  /* 0x0000541071ac7816 */ /* 0x000fe20000000070 */
[----:B------:R-:W-:Y:S01]  /*17e60*/  FFMA.FTZ R112, R251, UR4, -R183 ;  /* 0x00000004fb707c23 */ /* 0x000fe200080108b7 */
[----:B------:R-:W-:Y:S01]  /*17e70*/  SHF.R.U32.HI R113, RZ, 0x10, R105 ;  /* 0x00000010ff717819 */ /* 0x000fe20000011669 */
[----:B------:R-:W-:Y:S01]  /*17e80*/  IMAD.MOV.U32 R251, RZ, RZ, R246 ;  /* 0x000000fffffb7224 */ /* 0x000fe200078e00f6 */
[--C-:B------:R-:W-:Y:S01]  /*17e90*/  HSET2.LE.AND R178, R128, R177.reuse, PT ;  /* 0x000000b180b27233 */ /* 0x100fe20003803000 */
[-C--:B-1----:R-:W-:Y:S01]  /*17ea0*/  HMMA.16816.F32.BF16 R84, R116, R120.reuse, R84 ;  /* 0x000000787454723c */ /* 0x082fe20000041854 */
[----:B------:R1:W-:Y:S02]  /*17eb0*/  MUFU.EX2 R187, R112 ;  /* 0x0000007000bb7308 */ /* 0x0003e40000000800 */
[----:B------:R-:W-:Y:S01]  /*17ec0*/  LOP3.LUT R105, R113, 0xff, RZ, 0xc0, !PT ;  /* 0x000000ff71697812 */ /* 0x000fe200078ec0ff */
[----:B------:R-:W-:Y:S01]  /*17ed0*/  IMAD.MOV.U32 R246, RZ, RZ, R162 ;  /* 0x000000fffff67224 */ /* 0x000fe200078e00a2 */
[--C-:B------:R-:W-:Y:S01]  /*17ee0*/  HSET2.LE.AND R172, R172, R177.reuse, PT ;  /* 0x000000b1acac7233 */ /* 0x100fe20003803000 */
[C---:B------:R-:W-:Y:S05]  /*17ef0*/  HMMA.16816.F32.BF16 R88, R108.reuse, R120, R88 ;  /* 0x000000786c58723c */ /* 0x040fea0000041858 */
[----:B------:R-:W-:Y:S01]  /*17f00*/  PRMT R115, R105, 0x5410, R115 ;  /* 0x0000541069737816 */ /* 0x000fe20000000073 */
[-C--:B------:R-:W-:Y:S05]  /*17f10*/  HMMA.16816.F32.BF16 R92, R108, R122.reuse, R92 ;  /* 0x0000007a6c5c723c */ /* 0x080fea000004185c */
[----:B------:R-:W-:Y:S01]  /*17f20*/  FFMA.FTZ R105, R240, UR4, -R183 ;  /* 0x00000004f0697c23 */ /* 0x000fe200080108b7 */
[----:B------:R-:W-:Y:S05]  /*17f30*/  HMMA.16816.F32.BF16 R96, R116, R122, R96 ;  /* 0x0000007a7460723c */ /* 0x000fea0000041860 */
[--C-:B-1----:R-:W-:Y:S01]  /*17f40*/  FFMA.FTZ R112, R239, UR4, -R182.reuse ;  /* 0x00000004ef707c23 */ /* 0x102fe200080108b6 */
[----:B------:R-:W-:Y:S01]  /*17f50*/  FFMA.FTZ R182, R174, UR4, -R182 ;  /* 0x00000004aeb67c23 */ /* 0x000fe200080108b6 */
[----:B------:R-:W-:Y:S01]  /*17f60*/  IMAD.MOV.U32 R174, RZ, RZ, R175 ;  /* 0x000000ffffae7224 */ /* 0x000fe200078e00af */
[----:B------:R-:W-:Y:S02]  /*17f70*/  MOV R175, R176 ;  /* 0x000000b000af7202 */ /* 0x000fe40000000f00 */
[----:B------:R-:W-:Y:S01]  /*17f80*/  MUFU.EX2 R185, R182 ;  /* 0x000000b600b97308 */ /* 0x000fe20000000800 */
[----:B------:R-:W-:Y:S01]  /*17f90*/  IMAD.MOV.U32 R237, RZ, RZ, R174 ;  /* 0x000000ffffed7224 */ /* 0x000fe200078e00ae */
[----:B------:R-:W-:Y:S01]  /*17fa0*/  PRMT R176, R124, 0x5410, R106 ;  /* 0x000054107cb07816 */ /* 0x000fe2000000006a */
[----:B------:R-:W-:Y:S01]  /*17fb0*/  IMAD.MOV.U32 R239, RZ, RZ, R186 ;  /* 0x000000ffffef7224 */ /* 0x000fe200078e00ba */
[--C-:B------:R-:W-:Y:S01]  /*17fc0*/  HSET2.LE.AND R174, R129, R177.reuse, PT ;  /* 0x000000b181ae7233 */ /* 0x100fe20003803000 */
[----:B------:R-:W1:Y:S01]  /*17fd0*/  LDSM.16.MT88.4 R124, [R220+0x9c00] ;  /* 0x009c0000dc7c783b */ /* 0x000e620000004200 */
[----:B------:R-:W-:Y:S01]  /*17fe0*/  FFMA.FTZ R183, R107, UR4, -R183 ;  /* 0x000000046bb77c23 */ /* 0x000fe200080108b7 */
[--C-:B------:R-:W-:Y:S01]  /*17ff0*/  HSET2.LE.AND R176, R176, R177.reuse, PT ;  /* 0x000000b1b0b07233 */ /* 0x100fe20003803000 */
[----:B------:R-:W-:Y:S02]  /*18000*/  IMAD.MOV.U32 R213, RZ, RZ, R239 ;  /* 0x000000ffffd57224 */ /* 0x000fe400078e00ef */
[----:B------:R-:W5:Y:S01]  /*18010*/  MUFU.EX2 R186, R112 ;  /* 0x0000007000ba7308 */ /* 0x000f620000000800 */
[----:B------:R-:W-:Y:S01]  /*18020*/  IMAD.MOV.U32 R239, RZ, RZ, R184 ;  /* 0x000000ffffef7224 */ /* 0x000fe200078e00b8 */
[----:B------:R-:W-:Y:S01]  /*18030*/  MOV R240, R219 ;  /* 0x000000db00f07202 */ /* 0x000fe20000000f00 */
[----:B------:R-:W-:Y:S01]  /*18040*/  IMAD.MOV.U32 R219, RZ, RZ, R173 ;  /* 0x000000ffffdb7224 */ /* 0x000fe200078e00ad */
[----:B------:R-:W-:Y:S02]  /*18050*/  MOV R242, R175 ;  /* 0x000000af00f27202 */ /* 0x000fe40000000f00 */
[--C-:B------:R-:W-:Y:S04]  /*18060*/  HSET2.LE.AND R173, R114, R177.reuse, PT ;  /* 0x000000b172ad7233 */ /* 0x100fe80003803000 */
[----:B------:R5:W-:Y:S01]  /*18070*/  MUFU.EX2 R184, R105 ;  /* 0x0000006900b87308 */ /* 0x000be20000000800 */
[--C-:B------:R-:W-:Y:S02]  /*18080*/  HSET2.LE.AND R175, R130, R177.reuse, PT ;  /* 0x000000b182af7233 */ /* 0x100fe40003803000 */
[----:B----4-:R-:W-:Y:S02]  /*18090*/  F2FP.BF16.F32.PACK_AB R106, R199, R200 ;  /* 0x000000c8c76a723e */ /* 0x010fe400000010ff */
[----:B------:R-:W-:Y:S02]  /*180a0*/  HSET2.LE.AND R177, R115, R177, PT ;  /* 0x000000b173b17233 */ /* 0x000fe40003803000 */
[----:B------:R-:W-:Y:S03]  /*180b0*/  LOP3.LUT R173, R173, R106, RZ, 0xc0, !PT ;  /* 0x0000006aadad7212 */ /* 0x000fe600078ec0ff */
[----:B------:R-:W4:Y:S01]  /*180c0*/  MUFU.EX2 R107, R183 ;  /* 0x000000b7006b7308 */ /* 0x000f220000000800 */
[----:B------:R-:W-:Y:S01]  /*180d0*/  MOV R252, R241 ;  /* 0x000000f100fc7202 */ /* 0x000fe20000000f00 */
[----:B------:R-:W-:Y:S01]  /*180e0*/  IMAD.MOV.U32 R241, RZ, RZ, R160 ;  /* 0x000000fffff17224 */ /* 0x000fe200078e00a0 */
[----:B-----5:R-:W-:Y:S04]  /*180f0*/  F2FP.BF16.F32.PACK_AB R105, R201, R202 ;  /* 0x000000cac969723e */ /* 0x020fe800000010ff */
[----:B------:R-:W-:Y:S02]  /*18100*/  LOP3.LUT R172, R172, R105, RZ, 0xc0, !PT ;  /* 0x00000069acac7212 */ /* 0x000fe400078ec0ff */
[----:B------:R-:W-:Y:S02]  /*18110*/  F2FP.BF16.F32.PACK_AB R105, R185, R186 ;  /* 0x000000bab969723e */ /* 0x000fe400000010ff */
[----:B----4-:R-:W-:Y:S01]  /*18120*/  F2FP.BF16.F32.PACK_AB R106, R107, R184 ;  /* 0x000000b86b6a723e */ /* 0x010fe200000010ff */
[----:B------:R-:W4:Y:S01]  /*18130*/  LDSM.16.MT88.4 R180, [R220+0xbc00] ;  /* 0x00bc0000dcb4783b */ /* 0x000f220000004200 */
[----:B------:R-:W-:Y:S01]  /*18140*/  LOP3.LUT R178, R178, R105, RZ, 0xc0, !PT ;  /* 0x00000069b2b27212 */ /* 0x000fe200078ec0ff */
[----:B------:R-:W-:Y:S01]  /*18150*/  IMAD.MOV.U32 R105, RZ, RZ, R150 ;  /* 0x000000ffff697224 */ /* 0x000fe200078e0096 */
[----:B------:R-:W-:Y:S01]  /*18160*/  LOP3.LUT R179, R179, R106, RZ, 0xc0, !PT ;  /* 0x0000006ab3b37212 */ /* 0x000fe200078ec0ff */
[----:B------:R-:W-:Y:S02]  /*18170*/  IMAD.MOV.U32 R106, RZ, RZ, R101 ;  /* 0x000000ffff6a7224 */ /* 0x000fe400078e0065 */
[----:B--2---:R-:W-:Y:S01]  /*18180*/  FFMA.FTZ R156, R100, R132, R156 ;  /* 0x00000084649c7223 */ /* 0x004fe2000001009c */
[----:B------:R-:W-:Y:S04]  /*18190*/  F2FP.BF16.F32.PACK_AB R100, R203, R204 ;  /* 0x000000cccb64723e */ /* 0x000fe800000010ff */
[----:B------:R-:W-:Y:S02]  /*181a0*/  LOP3.LUT R175, R175, R100, RZ, 0xc0, !PT ;  /* 0x00000064afaf7212 */ /* 0x000fe400078ec0ff */
[----:B------:R-:W-:Y:S04]  /*181b0*/  F2FP.BF16.F32.PACK_AB R100, R187, R188 ;  /* 0x000000bcbb64723e */ /* 0x000fe800000010ff */
[----:B------:R-:W-:Y:S02]  /*181c0*/  LOP3.LUT R177, R177, R100, RZ, 0xc0, !PT ;  /* 0x00000064b1b17212 */ /* 0x000fe400078ec0ff */
[----:B------:R-:W-:Y:S01]  /*181d0*/  MOV R100, R249 ;  /* 0x000000f900647202 */ /* 0x000fe20000000f00 */
[----:B------:R-:W-:Y:S02]  /*181e0*/  IMAD.MOV.U32 R249, RZ, RZ, R242 ;  /* 0x000000fffff97224 */ /* 0x000fe400078e00f2 */
[----:B------:R-:W-:Y:S02]  /*181f0*/  IMAD.MOV.U32 R242, RZ, RZ, R151 ;  /* 0x000000fffff27224 */ /* 0x000fe400078e0097 */
[----:B---3--:R-:W-:Y:S01]  /*18200*/  FFMA.FTZ R168, R3, R131, R168 ;  /* 0x0000008303a87223 */ /* 0x008fe200000100a8 */
[----:B------:R-:W-:Y:S04]  /*18210*/  F2FP.BF16.F32.PACK_AB R3, R205, R206 ;  /* 0x000000cecd03723e */ /* 0x000fe800000010ff */
[----:B------:R-:W-:Y:S02]  /*18220*/  LOP3.LUT R174, R174, R3, RZ, 0xc0, !PT ;  /* 0x00000003aeae7212 */ /* 0x000fe400078ec0ff */
[----:B------:R-:W-:Y:S04]  /*18230*/  F2FP.BF16.F32.PACK_AB R3, R189, R190 ;  /* 0x000000bebd03723e */ /* 0x000fe800000010ff */
[----:B------:R-:W-:Y:S01]  /*18240*/  LOP3.LUT R176, R176, R3, RZ, 0xc0, !PT ;  /* 0x00000003b0b07212 */ /* 0x000fe200078ec0ff */
[-C--:B-1----:R-:W-:Y:S01]  /*18250*/  HMMA.16816.F32.BF16 R112, R172, R124.reuse, R4 ;  /* 0x0000007cac70723c */ /* 0x082fe20000041804 */
[----:B------:R-:W2:Y:S04]  /*18260*/  LDL.LU R3, [R1+0x64] ;  /* 0x0000640001037983 */ /* 0x000ea80000300800 */
[----:B------:R-:W3:Y:S01]  /*18270*/  LDL.LU R250, [R1+0x60] ;  /* 0x0000600001fa7983 */ /* 0x000ee20000300800 */
[C---:B------:R-:W-:Y:S03]  /*18280*/  HMMA.16816.F32.BF16 R108, R176.reuse, R124, R8 ;  /* 0x0000007cb06c723c */ /* 0x040fe60000041808 */
[----:B------:R-:W1:Y:S03]  /*18290*/  LDSM.16.MT88.4 R4, [R222+0xbc00] ;  /* 0x00bc0000de04783b */ /* 0x000e660000004200 */
[-C--:B------:R-:W-:Y:S05]  /*182a0*/  HMMA.16816.F32.BF16 R116, R176, R126.reuse, R12 ;  /* 0x0000007eb074723c */ /* 0x080fea000004180c */
[----:B------:R-:W-:Y:S01]  /*182b0*/  FADD.FTZ R9, R246, R156 ;  /* 0x0000009cf6097221 */ /* 0x000fe20000010000 */
[C---:B------:R-:W-:Y:S05]  /*182c0*/  HMMA.16816.F32.BF16 R120, R172.reuse, R126, R16 ;  /* 0x0000007eac78723c */ /* 0x040fea0000041810 */
[----:B------:R-:W-:Y:S01]  /*182d0*/  IMAD.MOV.U32 R246, RZ, RZ, R242 ;  /* 0x000000fffff67224 */ /* 0x000fe200078e00f2 */
[-C--:B------:R-:W-:Y:S05]  /*182e0*/  HMMA.16816.F32.BF16 R124, R172, R136.reuse, R20 ;  /* 0x00000088ac7c723c */ /* 0x080fea0000041814 */
[----:B------:R-:W-:Y:S01]  /*182f0*/  IMAD.MOV.U32 R242, RZ, RZ, R215 ;  /* 0x000000fffff27224 */ /* 0x000fe200078e00d7 */
[C---:B------:R-:W-:Y:S05]  /*18300*/  HMMA.16816.F32.BF16 R128, R176.reuse, R136, R24 ;  /* 0x00000088b080723c */ /* 0x040fea0000041818 */
[----:B------:R-:W-:Y:S01]  /*18310*/  IMAD.MOV.U32 R215, RZ, RZ, R157 ;  /* 0x000000ffffd77224 */ /* 0x000fe200078e009d */
[-C--:B------:R-:W-:Y:S05]  /*18320*/  HMMA.16816.F32.BF16 R132, R176, R138.reuse, R28 ;  /* 0x0000008ab084723c */ /* 0x080fea000004181c */
[----:B------:R-:W-:Y:S01]  /*18330*/  FADD.FTZ R9, R169, R9 ;  /* 0x00000009a9097221 */ /* 0x000fe20000010000 */
[C---:B------:R-:W-:Y:S06]  /*18340*/  HMMA.16816.F32.BF16 R136, R172.reuse, R138, R32 ;  /* 0x0000008aac88723c */ /* 0x040fec0000041820 */
[-C--:B------:R-:W-:Y:S06]  /*18350*/  HMMA.16816.F32.BF16 R140, R172, R152.reuse, R36 ;  /* 0x00000098ac8c723c */ /* 0x080fec0000041824 */
[C---:B------:R-:W-:Y:S06]  /*18360*/  HMMA.16816.F32.BF16 R144, R176.reuse, R152, R40 ;  /* 0x00000098b090723c */ /* 0x040fec0000041828 */
[-C--:B------:R-:W-:Y:S06]  /*18370*/  HMMA.16816.F32.BF16 R148, R176, R154.reuse, R44 ;  /* 0x0000009ab094723c */ /* 0x080fec000004182c */
[C---:B------:R-:W-:Y:S06]  /*18380*/  HMMA.16816.F32.BF16 R152, R172.reuse, R154, R48 ;  /* 0x0000009aac98723c */ /* 0x040fec0000041830 */
[-C--:B------:R-:W-:Y:S05]  /*18390*/  HMMA.16816.F32.BF16 R160, R172, R164.reuse, R52 ;  /* 0x000000a4aca0723c */ /* 0x080fea0000041834 */
[----:B--2---:R-:W-:Y:S01]  /*183a0*/  FFMA.FTZ R3, R2, R3, R105 ;  /* 0x0000000302037223 */ /* 0x004fe20000010069 */
[----:B------:R-:W-:Y:S02]  /*183b0*/  IMAD.MOV.U32 R105, RZ, RZ, R102 ;  /* 0x000000ffff697224 */ /* 0x000fe400078e0066 */
[----:B---3--:R-:W-:Y:S03]  /*183c0*/  FFMA.FTZ R2, R0, R250, R251 ;  /* 0x000000fa00027223 */ /* 0x008fe600000100fb */
[----:B------:R-:W-:Y:S01]  /*183d0*/  MOV R251, R248 ;  /* 0x000000f800fb7202 */ /* 0x000fe20000000f00 */
[----:B------:R-:W-:Y:S02]  /*183e0*/  IMAD.MOV.U32 R250, RZ, RZ, R244 ;  /* 0x000000fffffa7224 */ /* 0x000fe400078e00f4 */
[----:B------:R-:W-:Y:S01]  /*183f0*/  FADD.FTZ R0, R100, R168 ;  /* 0x000000a864007221 */ /* 0x000fe20000010000 */
[----:B------:R-:W-:Y:S01]  /*18400*/  IMAD.MOV.U32 R248, RZ, RZ, R252 ;  /* 0x000000fffff87224 */ /* 0x000fe200078e00fc */
        /* <DEDUP_REMOVED lines=37> */
[----:B------:R-:W-:Y:S05]  /*18660*/  HMMA.16816.F32.BF16 R96, R172, R6, R96 ;  /* 0x00000006ac60723c */ /* 0x000fea0000041860 */
[----:B------:R-:W-:Y:S01]  /*18670*/  FADD.FTZ R3, R219, R3 ;  /* 0x00000003db037221 */ /* 0x000fe20000010000 */
[----:B------:R-:W-:Y:S01]  /*18680*/  FADD.FTZ R9, R238, R9 ;  /* 0x00000009ee097221 */ /* 0x000fe20000010000 */
[----:B------:R-:W-:Y:S04]  /*18690*/  IMAD.MOV.U32 R100, RZ, RZ, R103 ;  /* 0x000000ffff647224 */ /* 0x000fe800078e0067 */
[----:B------:R-:W-:Y:S04]  /*186a0*/  FADD.FTZ R0, R213, R9 ;  /* 0x00000009d5007221 */ /* 0x000fe80000010000 */
        /* <DEDUP_REMOVED lines=35> */
[----:B------:R-:W-:Y:S04]  /*188e0*/  STL [R1+0x58], R4 ;  /* 0x0000580401007387 */ /* 0x000fe80000100800 */
[----:B------:R1:W-:Y:S04]  /*188f0*/  STL [R1+0x5c], R3 ;  /* 0x00005c0301007387 */ /* 0x0003e80000100800 */
[----:B------:R2:W-:Y:S04]  /*18900*/  STL [R1+0x64], R2 ;  /* 0x0000640201007387 */ /* 0x0005e80000100800 */
[----:B------:R2:W-:Y:S01]  /*18910*/  STL [R1+0x60], R0 ;  /* 0x0000600001007387 */ /* 0x0005e20000100800 */
[----:B-1----:R-:W-:Y:S01]  /*18920*/  MOV R3, R104 ;  /* 0x0000006800037202 */ /* 0x002fe20000000f00 */
[----:B------:R-:W-:Y:S06]  /*18930*/  @P0 BRA `(.L_x_801) ;  /* 0xffffffa400f00947 */ /* 0x000fec000383ffff */
.L_x_800:
[----:B------:R-:W2:Y:S01]  /*18940*/  LDL.LU R5, [R1+0x58] ;  /* 0x0000580001057983 */ /* 0x000ea20000300800 */
[----:B------:R-:W-:-:S03]  /*18950*/  ULDC UR4, c[0x0][0x38c] ;  /* 0x0000e30000047ab9 */ /* 0x000fc60000000800 */
[----:B------:R-:W3:Y:S04]  /*18960*/  LDL.LU R4, [R1+0x5c] ;  /* 0x00005c0001047983 */ /* 0x000ee80000300800 */
[----:B------:R-:W4:Y:S04]  /*18970*/  LDL.LU R8, [R1+0x64] ;  /* 0x0000640001087983 */ /* 0x000f280000300800 */
[----:B------:R-:W5:Y:S01]  /*18980*/  LDL.LU R7, [R1+0x60] ;  /* 0x0000600001077983 */ /* 0x000f620000300800 */
[----:B------:R-:W-:Y:S01]  /*18990*/  UMOV UR5, 0x400 ;  /* 0x0000040000057882 */ /* 0x000fe20000000000 */
[----:B------:R-:W-:Y:S01]  /*189a0*/  UISETP.NE.AND UP0, UPT, UR29, -0x1, UPT ;  /* 0xffffffff1d00788c */ /* 0x000fe2000bf05270 */
[----:B------:R-:W1:Y:S02]  /*189b0*/  S2R R48, SR_TID.X ;  /* 0x0000000000307919 */ /* 0x000e640000002100 */
[----:B-1----:R-:W-:Y:S01]  /*189c0*/  SHF.R.S32.HI R44, RZ, 0x1f, R48 ;  /* 0x0000001fff2c7819 */ /* 0x002fe20000011430 */
[----:B--2---:R-:W1:Y:S04]  /*189d0*/  SHFL.BFLY PT, R2, R5, 0x2, 0x1f ;  /* 0x0c401f0005027f89 */ /* 0x004e6800000e0000 */
[----:B---3--:R-:W2:Y:S01]  /*189e0*/  SHFL.BFLY PT, R0, R4, 0x2, 0x1f ;  /* 0x0c401f0004007f89 */ /* 0x008ea200000e0000 */
[----:B-1----:R-:W-:-:S03]  /*189f0*/  FADD.FTZ R2, R2, R5 ;  /* 0x0000000502027221 */ /* 0x002fc60000010000 */
[----:B-----5:R-:W-:Y:S01]  /*18a00*/  SHFL.BFLY PT, R5, R7, 0x2, 0x1f ;  /* 0x0c401f0007057f89 */ /* 0x020fe200000e0000 */
[----:B--2---:R-:W-:-:S03]  /*18a10*/  FADD.FTZ R0, R0, R4 ;  /* 0x0000000400007221 */ /* 0x004fc60000010000 */
[----:B----4-:R-:W1:Y:S04]  /*18a20*/  SHFL.BFLY PT, R4, R8, 0x2, 0x1f ;  /* 0x0c401f0008047f89 */ /* 0x010e6800000e0000 */
[----:B------:R-:W2:Y:S04]  /*18a30*/  SHFL.BFLY PT, R3, R2, 0x1, 0x1f ;  /* 0x0c201f0002037f89 */ /* 0x000ea800000e0000 */
[----:B------:R-:W3:Y:S01]  /*18a40*/  SHFL.BFLY PT, R6, R0, 0x1, 0x1f ;  /* 0x0c201f0000067f89 */ /* 0x000ee200000e0000 */
[----:B-1----:R-:W-:Y:S01]  /*18a50*/  FADD.FTZ R4, R4, R8 ;  /* 0x0000000804047221 */ /* 0x002fe20000010000 */
[----:B--2---:R-:W-:Y:S01]  /*18a60*/  FADD.FTZ R40, R2, R3 ;  /* 0x0000000302287221 */ /* 0x004fe20000010000 */
[----:B------:R-:W-:Y:S01]  /*18a70*/  FADD.FTZ R2, R5, R7 ;  /* 0x0000000705027221 */ /* 0x000fe20000010000 */
[----:B------:R-:W-:-:S02]  /*18a80*/  MOV R3, 0x3f800000 ;  /* 0x3f80000000037802 */ /* 0x000fc40000000f00 */
[----:B------:R-:W1:Y:S01]  /*18a90*/  SHFL.BFLY PT, R5, R4, 0x1, 0x1f ;  /* 0x0c201f0004057f89 */ /* 0x000e6200000e0000 */
[----:B---3--:R-:W-:Y:S01]  /*18aa0*/  FADD.FTZ R41, R0, R6 ;  /* 0x0000000600297221 */ /* 0x008fe20000010000 */
[----:B------:R-:W-:Y:S02]  /*18ab0*/  FSETP.NE.FTZ.AND P5, PT, R40, RZ, PT ;  /* 0x000000ff2800720b */ /* 0x000fe40003fb5000 */
[----:B------:R-:W2:Y:S01]  /*18ac0*/  SHFL.BFLY PT, R6, R2, 0x1, 0x1f ;  /* 0x0c201f0002067f89 */ /* 0x000ea200000e0000 */
[----:B------:R-:W-:Y:S02]  /*18ad0*/  MOV R0, 0x3f800000 ;  /* 0x3f80000000007802 */ /* 0x000fe40000000f00 */
[----:B------:R-:W-:-:S08]  /*18ae0*/  FSETP.NE.FTZ.AND P4, PT, R41, RZ, PT ;  /* 0x000000ff2900720b */ /* 0x000fd00003f95000 */
[----:B------:R-:W3:Y:S08]  /*18af0*/  @P5 MUFU.RCP R0, R40 ;  /* 0x0000002800005308 */ /* 0x000ef00000001000 */
[----:B------:R-:W4:Y:S01]  /*18b00*/  @P4 MUFU.RCP R3, R41 ;  /* 0x0000002900034308 */ /* 0x000f220000001000 */
[----:B-1----:R-:W-:Y:S01]  /*18b10*/  FADD.FTZ R42, R4, R5 ;  /* 0x00000005042a7221 */ /* 0x002fe20000010000 */
[----:B------:R-:W-:-:S02]  /*18b20*/  LEA.HI R4, R44, R48, RZ, 0x2 ;  /* 0x000000302c047211 */ /* 0x000fc400078f10ff */
[----:B------:R-:W-:Y:S01]  /*18b30*/  LEA.HI R44, R44, R48, RZ, 0x5 ;  /* 0x000000302c2c7211 */ /* 0x000fe200078f28ff */
[----:B--2---:R-:W-:Y:S01]  /*18b40*/  FADD.FTZ R43, R2, R6 ;  /* 0x00000006022b7221 */ /* 0x004fe20000010000 */
[----:B------:R-:W-:Y:S02]  /*18b50*/  FSETP.NE.FTZ.AND P3, PT, R42, RZ, PT ;  /* 0x000000ff2a00720b */ /* 0x000fe40003f75000 */
[----:B------:R-:W-:Y:S01]  /*18b60*/  MOV R2, 0x3f800000 ;  /* 0x3f80000000027802 */ /* 0x000fe20000000f00 */
[----:B---3--:R-:W-:Y:S01]  /*18b70*/  FMUL.FTZ R0, R0, UR4 ;  /* 0x0000000400007c20 */ /* 0x008fe20008410000 */
[----:B------:R-:W-:Y:S02]  /*18b80*/  FSETP.NE.FTZ.AND P2, PT, R43, RZ, PT ;  /* 0x000000ff2b00720b */ /* 0x000fe40003f55000 */
[----:B------:R-:W-:Y:S01]  /*18b90*/  SHF.R.S32.HI R39, RZ, 0x5, R44 ;  /* 0x00000005ff277819 */ /* 0x000fe2000001142c */
        /* <DEDUP_REMOVED lines=25> */
[----:B------:R-:W-:Y:S01]  /*18d30*/  MOV R0, 0x3f800000 ;  /* 0x3f80000000007802 */ /* 0x000fe20000000f00 */
[----:B----4-:R-:W-:Y:S01]  /*18d40*/  FMUL.FTZ R3, R3, UR4 ;  /* 0x0000000403037c20 */ /* 0x010fe20008410000 */
[----:B-1----:R-:W-:Y:S01]  /*18d50*/  FMUL.FTZ R2, R2, UR4 ;  /* 0x0000000402027c20 */ /* 0x002fe20008410000 */
[----:B------:R-:W-:-:S02]  /*18d60*/  F2FP.BF16.F32.PACK_AB R36, R36, R112 ;  /* 0x000000702424723e */ /* 0x000fc400000010ff */
        /* <DEDUP_REMOVED lines=53> */
[----:B------:R-:W-:-:S02]  /*190c0*/  F2FP.BF16.F32.PACK_AB R35, R35, R114 ;  /* 0x000000722323723e */ /* 0x000fc400000010ff */
[----:B------:R-:W-:Y:S01]  /*190d0*/  LEA.HI R2, R2, R3, RZ, 0x3 ;  /* 0x0000000302027211 */ /* 0x000fe200078f18ff */
[C---:B------:R-:W-:Y:S01]  /*190e0*/  FMUL.FTZ R110, R0.reuse, R110 ;  /* 0x0000006e006e7220 */ /* 0x040fe20000410000 */
[C---:B------:R-:W-:Y:S01]  /*190f0*/  FMUL.FTZ R111, R0.reuse, R111 ;  /* 0x0000006f006f7220 */ /* 0x040fe20000410000 */
[----:B------:R-:W-:Y:S01]  /*19100*/  FMUL.FTZ R118, R0, R118 ;  /* 0x0000007600767220 */ /* 0x000fe20000410000 */
[----:B------:R-:W-:Y:S01]  /*19110*/  LOP3.LUT R2, R2, 0xfffffff8, RZ, 0xc0, !PT ;  /* 0xfffffff802027812 */ /* 0x000fe200078ec0ff */
[C---:B------:R-:W-:Y:S01]  /*19120*/  FMUL.FTZ R119, R0.reuse, R119 ;  /* 0x0000007700777220 */ /* 0x040fe20000410000 */
[C---:B------:R-:W-:Y:S01]  /*19130*/  FMUL.FTZ R130, R0.reuse, R130 ;  /* 0x0000008200827220 */ /* 0x040fe20000410000 */
[C---:B------:R-:W-:Y:S01]  /*19140*/  FMUL.FTZ R31, R0.reuse, R131 ;  /* 0x00000083001f7220 */ /* 0x040fe20000410000 */
        /* <DEDUP_REMOVED lines=21> */
[----:B------:R-:W-:-:S02]  /*192a0*/  LOP3.LUT R3, R4, 0xfffffffc, RZ, 0xc0, !PT ;  /* 0xfffffffc04037812 */ /* 0x000fc400078ec0ff */
[----:B------:R-:W-:Y:S02]  /*192b0*/  SHF.R.S32.HI R11, RZ, 0x1, R0 ;  /* 0x00000001ff0b7819 */ /* 0x000fe40000011400 */
[----:B------:R-:W-:Y:S02]  /*192c0*/  LOP3.LUT R4, R0, 0x3fffffe, RZ, 0xc0, !PT ;  /* 0x03fffffe00047812 */ /* 0x000fe400078ec0ff */
[----:B------:R-:W-:Y:S02]  /*192d0*/  IADD3 R0, -R3, R48, RZ ;  /* 0x0000003003007210 */ /* 0x000fe40007ffe1ff */
[----:B------:R-:W-:Y:S02]  /*192e0*/  SHF.L.U32 R3, R11, 0x6, RZ ;  /* 0x000000060b037819 */ /* 0x000fe400000006ff */
[----:B------:R-:W-:Y:S02]  /*192f0*/  IADD3 R2, R2, -R4, RZ ;  /* 0x8000000402027210 */ /* 0x000fe40007ffe0ff */
[----:B------:R-:W-:-:S02]  /*19300*/  LEA R0, R39, R0, 0x8 ;  /* 0x0000000027007211 */ /* 0x000fc400078e40ff */
[----:B------:R-:W-:Y:S02]  /*19310*/  LOP3.LUT R4, R3, 0xc0, RZ, 0xc0, !PT ;  /* 0x000000c003047812 */ /* 0x000fe400078ec0ff */
[----:B------:R-:W-:Y:S02]  /*19320*/  LOP3.LUT R3, R11, 0x1, RZ, 0xc0, !PT ;  /* 0x000000010b037812 */ /* 0x000fe400078ec0ff */
[----:B------:R-:W-:Y:S02]  /*19330*/  LEA R0, R2, R0, 0x4 ;  /* 0x0000000002007211 */ /* 0x000fe400078e20ff */
[----:B------:R-:W-:Y:S02]  /*19340*/  LEA.HI R2, R4, R4, RZ, 0x1d ;  /* 0x0000000404027211 */ /* 0x000fe400078fe8ff */
[----:B------:R-:W-:Y:S02]  /*19350*/  ISETP.NE.U32.AND P1, PT, R3, 0x1, PT ;  /* 0x000000010300780c */ /* 0x000fe40003f25070 */
[----:B------:R-:W-:-:S02]  /*19360*/  LEA R0, R0, R2, 0x1 ;  /* 0x0000000200007211 */ /* 0x000fc400078e08ff */
[----:B------:R-:W-:Y:S02]  /*19370*/  LOP3.LUT P0, RZ, R11, 0x2, RZ, 0xc0, !PT ;  /* 0x000000020bff7812 */ /* 0x000fe4000780c0ff */
[----:B------:R-:W-:Y:S01]  /*19380*/  LEA R0, R0, UR4, 0x1 ;  /* 0x0000000400007c11 */ /* 0x000fe2000f8e08ff */
[----:B------:R-:W-:Y:S01]  /*19390*/  @UP0 ULDC.64 UR4, c[0x0][0x298] ;  /* 0x0000a60000040ab9 */ /* 0x000fe20000000a00 */
[----:B------:R-:W-:Y:S01]  /*193a0*/  MOV R3, 0x20 ;  /* 0x0000002000037802 */ /* 0x000fe20000000f00 */
[----:B------:R-:W-:Y:S01]  /*193b0*/  @UP0 UIMAD.WIDE.U32 UR8, UR29, UR4, URZ ;  /* 0x000000041d0802a5 */ /* 0x000fe2000f8e003f */
[----:B------:R-:W-:Y:S01]  /*193c0*/  IADD3 R2, R0, -0x10, RZ ;  /* 0xfffffff000027810 */ /* 0x000fe20007ffe0ff */
[----:B------:R-:W-:Y:S01]  /*193d0*/  STS [R0], R36 ;  /* 0x0000002400007388 */ /* 0x000fe20000000800 */
[----:B------:R-:W-:Y:S01]  /*193e0*/  SEL R3, R3, 0xffffffe0, !P0 ;  /* 0xffffffe003037807 */ /* 0x000fe20004000000 */
[----:B------:R-:W-:Y:S01]  /*193f0*/  @UP0 UIMAD UR6, UR29, UR5, UR9 ;  /* 0x000000051d0602a4 */ /* 0x000fe2000f8e0209 */
[----:B------:R-:W-:Y:S01]  /*19400*/  F2FP.BF16.F32.PACK_AB R17, R17, R120 ;  /* 0x000000781111723e */ /* 0x000fe200000010ff */
[----:B------:R-:W-:Y:S01]  /*19410*/  STS [R0+0x200], R35 ;  /* 0x0002002300007388 */ /* 0x000fe20000000800 */
[----:B------:R-:W-:-:S02]  /*19420*/  F2FP.BF16.F32.PACK_AB R16, R16, R122 ;  /* 0x0000007a1010723e */ /* 0x000fc400000010ff */
[----:B------:R-:W-:Y:S02]  /*19430*/  @P1 IADD3 R2, R0, 0x10, RZ ;  /* 0x0000001000021810 */ /* 0x000fe40007ffe0ff */
[----:B------:R-:W-:Y:S02]  /*19440*/  F2FP.BF16.F32.PACK_AB R38, R38, R108 ;  /* 0x0000006c2626723e */ /* 0x000fe400000010ff */
[----:B------:R-:W-:Y:S01]  /*19450*/  F2FP.BF16.F32.PACK_AB R110, R111, R110 ;  /* 0x0000006e6f6e723e */ /* 0x000fe200000010ff */
[----:B------:R1:W-:Y:S01]  /*19460*/  STS [R2], R17 ;  /* 0x0000001102007388 */ /* 0x0003e20000000800 */
[----:B------:R-:W-:Y:S02]  /*19470*/  F2FP.BF16.F32.PACK_AB R37, R37, R116 ;  /* 0x000000742525723e */ /* 0x000fe400000010ff */
[----:B------:R-:W-:Y:S01]  /*19480*/  F2FP.BF16.F32.PACK_AB R119, R119, R118 ;  /* 0x000000767777723e */ /* 0x000fe200000010ff */
[----:B------:R2:W-:Y:S01]  /*19490*/  STS [R2+0x200], R16 ;  /* 0x0002001002007388 */ /* 0x0005e20000000800 */
[----:B------:R-:W-:-:S02]  /*194a0*/  F2FP.BF16.F32.PACK_AB R34, R34, R124 ;  /* 0x0000007c2222723e */ /* 0x000fc400000010ff */
[----:B------:R-:W-:Y:S01]  /*194b0*/  F2FP.BF16.F32.PACK_AB R33, R33, R126 ;  /* 0x0000007e2121723e */ /* 0x000fe200000010ff */
[----:B------:R-:W-:Y:S01]  /*194c0*/  STS [R0+0x1000], R38 ;  /* 0x0010002600007388 */ /* 0x000fe20000000800 */
[----:B------:R-:W-:Y:S02]  /*194d0*/  IADD3 R4, R0, R3, RZ ;  /* 0x0000000300047210 */ /* 0x000fe40007ffe0ff */
[----:B------:R-:W-:Y:S01]  /*194e0*/  F2FP.BF16.F32.PACK_AB R30, R30, R136 ;  /* 0x000000881e1e723e */ /* 0x000fe200000010ff */
[----:B------:R-:W-:Y:S01]  /*194f0*/  STS [R0+0x1200], R110 ;  /* 0x0012006e00007388 */ /* 0x000fe20000000800 */
[----:B------:R-:W-:Y:S02]  /*19500*/  F2FP.BF16.F32.PACK_AB R29, R29, R138 ;  /* 0x0000008a1d1d723e */ /* 0x000fe400000010ff */
[----:B------:R-:W-:Y:S01]  /*19510*/  IADD3 R3, R3, R2, RZ ;  /* 0x0000000203037210 */ /* 0x000fe20007ffe0ff */
[----:B------:R-:W-:Y:S01]  /*19520*/  STS [R2+0x1000], R37 ;  /* 0x0010002502007388 */ /* 0x000fe20000000800 */
[----:B------:R-:W-:-:S02]  /*19530*/  F2FP.BF16.F32.PACK_AB R32, R32, R128 ;  /* 0x000000802020723e */ /* 0x000fc400000010ff */
[----:B------:R-:W-:Y:S01]  /*19540*/  F2FP.BF16.F32.PACK_AB R31, R31, R130 ;  /* 0x000000821f1f723e */ /* 0x000fe200000010ff */
[----:B------:R-:W-:Y:S01]  /*19550*/  STS [R2+0x1200], R119 ;  /* 0x0012007702007388 */ /* 0x000fe20000000800 */
[----:B------:R-:W-:Y:S02]  /*19560*/  F2FP.BF16.F32.PACK_AB R28, R28, R132 ;  /* 0x000000841c1c723e */ /* 0x000fe400000010ff */
[----:B------:R-:W-:Y:S01]  /*19570*/  F2FP.BF16.F32.PACK_AB R27, R27, R134 ;  /* 0x000000861b1b723e */ /* 0x000fe200000010ff */
[----:B------:R-:W-:Y:S01]  /*19580*/  STS [R4], R34 ;  /* 0x0000002204007388 */ /* 0x000fe20000000800 */
[----:B------:R-:W-:Y:S02]  /*19590*/  F2FP.BF16.F32.PACK_AB R26, R26, R140 ;  /* 0x0000008c1a1a723e */ /* 0x000fe400000010ff */
[----:B------:R-:W-:Y:S01]  /*195a0*/  F2FP.BF16.F32.PACK_AB R25, R25, R142 ;  /* 0x0000008e1919723e */ /* 0x000fe200000010ff */
[----:B------:R-:W-:Y:S01]  /*195b0*/  STS [R4+0x200], R33 ;  /* 0x0002002104007388 */ /* 0x000fe20000000800 */
[----:B------:R-:W-:-:S02]  /*195c0*/  F2FP.BF16.F32.PACK_AB R22, R22, R152 ;  /* 0x000000981616723e */ /* 0x000fc400000010ff */
[----:B------:R-:W-:Y:S01]  /*195d0*/  F2FP.BF16.F32.PACK_AB R21, R21, R154 ;  /* 0x0000009a1515723e */ /* 0x000fe200000010ff */
[----:B------:R-:W-:Y:S01]  /*195e0*/  STS [R3], R30 ;  /* 0x0000001e03007388 */ /* 0x000fe20000000800 */
[----:B------:R-:W-:Y:S02]  /*195f0*/  F2FP.BF16.F32.PACK_AB R24, R24, R144 ;  /* 0x000000901818723e */ /* 0x000fe400000010ff */
[----:B------:R-:W-:Y:S01]  /*19600*/  F2FP.BF16.F32.PACK_AB R23, R23, R146 ;  /* 0x000000921717723e */ /* 0x000fe200000010ff */
[----:B------:R-:W-:Y:S01]  /*19610*/  STS [R3+0x200], R29 ;  /* 0x0002001d03007388 */ /* 0x000fe20000000800 */
[----:B------:R-:W-:Y:S02]  /*19620*/  F2FP.BF16.F32.PACK_AB R20, R20, R148 ;  /* 0x000000941414723e */ /* 0x000fe400000010ff */
[----:B------:R-:W-:Y:S01]  /*19630*/  PLOP3.LUT P0, PT, PT, PT, UP0, 0x80, 0x0 ;  /* 0x000000000000781c */ /* 0x000fe20003f0f008 */
        /* <DEDUP_REMOVED lines=20> */
[----:B-1----:R-:W-:Y:S01]  /*19780*/  F2FP.BF16.F32.PACK_AB R17, R93, R92 ;  /* 0x0000005c5d11723e */ /* 0x002fe200000010ff */
[----:B------:R-:W-:Y:S01]  /*19790*/  STS [R2+0x2200], R21 ;  /* 0x0022001502007388 */ /* 0x000fe20000000800 */
[----:B--2---:R-:W-:-:S03]  /*197a0*/  F2FP.BF16.F32.PACK_AB R16, R95, R94 ;  /* 0x0000005e5f10723e */ /* 0x004fc600000010ff */
[----:B------:R-:W-:Y:S04]  /*197b0*/  STS [R0+0x3000], R24 ;  /* 0x0030001800007388 */ /* 0x000fe80000000800 */
[----:B------:R-:W-:Y:S04]  /*197c0*/  STS [R0+0x3200], R23 ;  /* 0x0032001700007388 */ /* 0x000fe80000000800 */
[----:B------:R1:W-:Y:S04]  /*197d0*/  STS [R2+0x3000], R20 ;  /* 0x0030001402007388 */ /* 0x0003e80000000800 */
[----:B------:R2:W-:Y:S04]  /*197e0*/  STS [R2+0x3200], R15 ;  /* 0x0032000f02007388 */ /* 0x0005e80000000800 */
[----:B------:R3:W-:Y:S04]  /*197f0*/  STS [R4+0x2000], R14 ;  /* 0x0020000e04007388 */ /* 0x0007e80000000800 */
[----:B------:R4:W-:Y:S04]  /*19800*/  STS [R4+0x2200], R13 ;  /* 0x0022000d04007388 */ /* 0x0009e80000000800 */
[----:B------:R5:W-:Y:S04]  /*19810*/  STS [R3+0x2000], R9 ;  /* 0x0020000903007388 */ /* 0x000be80000000800 */
[----:B------:R5:W-:Y:S04]  /*19820*/  STS [R3+0x2200], R8 ;  /* 0x0022000803007388 */ /* 0x000be80000000800 */
[----:B------:R5:W-:Y:S01]  /*19830*/  STS [R4+0x3000], R12 ;  /* 0x0030000c04007388 */ /* 0x000be20000000800 */
[----:B-1----:R-:W1:Y:S01]  /*19840*/  S2R R20, SR_TID.X ;  /* 0x0000000000147919 */ /* 0x002e620000002100 */
[----:B--2---:R-:W-:-:S02]  /*19850*/  F2FP.BF16.F32.PACK_AB R15, R75, R74 ;  /* 0x0000004a4b0f723e */ /* 0x004fc400000010ff */
[----:B------:R2:W-:Y:S01]  /*19860*/  STS [R4+0x3200], R10 ;  /* 0x0032000a04007388 */ /* 0x0005e20000000800 */
[----:B---3--:R-:W-:-:S03]  /*19870*/  F2FP.BF16.F32.PACK_AB R14, R81, R80 ;  /* 0x00000050510e723e */ /* 0x008fc600000010ff */
[----:B------:R3:W-:Y:S01]  /*19880*/  STS [R3+0x3000], R7 ;  /* 0x0030000703007388 */ /* 0x0007e20000000800 */
[----:B----4-:R-:W-:-:S03]  /*19890*/  F2FP.BF16.F32.PACK_AB R13, R83, R82 ;  /* 0x00000052530d723e */ /* 0x010fc600000010ff */
[----:B------:R4:W-:Y:S01]  /*198a0*/  STS [R3+0x3200], R6 ;  /* 0x0032000603007388 */ /* 0x0009e20000000800 */
[----:B-----5:R-:W-:-:S03]  /*198b0*/  F2FP.BF16.F32.PACK_AB R9, R87, R86 ;  /* 0x000000565709723e */ /* 0x020fc600000010ff */
[----:B------:R5:W-:Y:S01]  /*198c0*/  STS [R0+0x4000], R5 ;  /* 0x0040000500007388 */ /* 0x000be20000000800 */
[----:B------:R-:W-:Y:S02]  /*198d0*/  F2FP.BF16.F32.PACK_AB R8, R89, R88 ;  /* 0x000000585908723e */ /* 0x000fe400000010ff */
[----:B------:R-:W-:Y:S02]  /*198e0*/  F2FP.BF16.F32.PACK_AB R12, R77, R76 ;  /* 0x0000004c4d0c723e */ /* 0x000fe400000010ff */
[----:B--2---:R-:W-:Y:S02]  /*198f0*/  F2FP.BF16.F32.PACK_AB R10, R85, R84 ;  /* 0x00000054550a723e */ /* 0x004fe400000010ff */
[----:B---3--:R-:W-:Y:S02]  /*19900*/  F2FP.BF16.F32.PACK_AB R7, R91, R90 ;  /* 0x0000005a5b07723e */ /* 0x008fe400000010ff */
[----:B----4-:R-:W-:Y:S02]  /*19910*/  F2FP.BF16.F32.PACK_AB R6, R97, R96 ;  /* 0x000000606106723e */ /* 0x010fe400000010ff */
[----:B-----5:R-:W-:Y:S01]  /*19920*/  F2FP.BF16.F32.PACK_AB R5, R99, R98 ;  /* 0x000000626305723e */ /* 0x020fe200000010ff */
[----:B-1----:R-:W-:Y:S06]  /*19930*/  @P0 BRA `(.L_x_804) ;  /* 0x00000000001c0947 */ /* 0x002fec0003800000 */
[----:B------:R-:W1:Y:S01]  /*19940*/  S2UR UR7, SR_CTAID.Y ;  /* 0x00000000000779c3 */ /* 0x000e620000002600 */
[----:B------:R-:W-:Y:S01]  /*19950*/  ULDC.64 UR4, c[0x0][0x290] ;  /* 0x0000a40000047ab9 */ /* 0x000fe20000000a00 */
[----:B-1----:R-:W-:Y:S02]  /*19960*/  USHF.R.S32.HI UR6, URZ, 0x1f, UR7 ;  /* 0x0000001f3f067899 */ /* 0x002fe40008011407 */
[----:B------:R-:W-:Y:S02]  /*19970*/  UIMAD.WIDE.U32 UR8, UR7, UR4, URZ ;  /* 0x00000004070872a5 */ /* 0x000fe4000f8e003f */
[----:B------:R-:W-:-:S04]  /*19980*/  UIMAD UR6, UR6, UR4, URZ ;  /* 0x00000004060672a4 */ /* 0x000fc8000f8e023f */
[----:B------:R-:W-:-:S04]  /*19990*/  UIMAD UR6, UR7, UR5, UR6 ;  /* 0x00000005070672a4 */ /* 0x000fc8000f8e0206 */
[----:B------:R-:W-:-:S12]  /*199a0*/  UIADD3 UR6, UR9, UR6, URZ ;  /* 0x0000000609067290 */ /* 0x000fd8000fffe03f */
.L_x_804:
[----:B------:R-:W-:Y:S01]  /*199b0*/  ULDC.U8 UR4, c[0x0][0x3d9] ;  /* 0x0000f64000047ab9 */ /* 0x000fe20000000000 */
[----:B------:R-:W-:Y:S01]  /*199c0*/  STS [R0+0x4200], R19 ;  /* 0x0042001300007388 */ /* 0x000fe20000000800 */
[----:B------:R-:W-:Y:S01]  /*199d0*/  ISETP.NE.AND P1, PT, RZ, UR4, PT ;  /* 0x00000004ff007c0c */ /* 0x000fe2000bf25270 */
[----:B------:R-:W-:Y:S02]  /*199e0*/  ULDC.U8 UR7, c[0x0][0x3d8] ;  /* 0x0000f60000077ab9 */ /* 0x000fe40000000000 */
[----:B------:R1:W-:Y:S01]  /*199f0*/  STS [R2+0x4000], R14 ;  /* 0x0040000e02007388 */ /* 0x0003e20000000800 */
[----:B------:R-:W-:-:S03]  /*19a00*/  ISETP.NE.AND P0, PT, RZ, UR7, PT ;  /* 0x00000007ff007c0c */ /* 0x000fc6000bf05270 */
[----:B------:R2:W-:Y:S01]  /*19a10*/  STS [R2+0x4200], R13 ;  /* 0x0042000d02007388 */ /* 0x0005e20000000800 */
[----:B------:R-:W-:-:S03]  /*19a20*/  ISETP.EQ.AND P0, PT, RZ, UR4, P0 ;  /* 0x00000004ff007c0c */ /* 0x000fc60008702270 */
[----:B------:R3:W-:Y:S04]  /*19a30*/  STS [R0+0x5000], R18 ;  /* 0x0050001200007388 */ /* 0x0007e80000000800 */
[----:B------:R-:W-:Y:S04]  /*19a40*/  STS [R0+0x5200], R15 ;  /* 0x0052000f00007388 */ /* 0x000fe80000000800 */
[----:B------:R-:W-:Y:S02]  /*19a50*/  STS [R2+0x5000], R12 ;  /* 0x0050000c02007388 */ /* 0x000fe40000000800 */
[----:B------:R-:W-:-:S02]  /*19a60*/  @!P0 PLOP3.LUT P6, PT, PT, PT, PT, 0x8, 0x0 ;  /* 0x000000000000881c */ /* 0x000fc40003fce170 */
[----:B------:R-:W-:Y:S04]  /*19a70*/  STS [R2+0x5200], R11 ;  /* 0x0052000b02007388 */ /* 0x000fe80000000800 */
[----:B------:R-:W-:Y:S01]  /*19a80*/  STS [R4+0x4000], R10 ;  /* 0x0040000a04007388 */ /* 0x000fe20000000800 */
[----:B-1----:R-:W1:Y:S03]  /*19a90*/  @P4 LDC R14, c[0x0][0x2e8] ;  /* 0x0000ba00ff0e4b82 */ /* 0x002e660000000800 */
[----:B------:R4:W-:Y:S04]  /*19aa0*/  STS [R4+0x4200], R9 ;  /* 0x0042000904007388 */ /* 0x0009e80000000800 */
[----:B------:R5:W-:Y:S01]  /*19ab0*/  STS [R3+0x4000], R6 ;  /* 0x0040000603007388 */ /* 0x000be20000000800 */
[----:B--2---:R-:W2:Y:S03]  /*19ac0*/  @P5 LDC R13, c[0x0][0x2e8] ;  /* 0x0000ba00ff0d5b82 */ /* 0x004ea60000000800 */
[----:B------:R-:W-:Y:S04]  /*19ad0*/  STS [R3+0x4200], R5 ;  /* 0x0042000503007388 */ /* 0x000fe80000000800 */
[----:B------:R1:W-:Y:S04]  /*19ae0*/  STS [R4+0x5000], R8 ;  /* 0x0050000804007388 */ /* 0x0003e80000000800 */
[----:B------:R1:W-:Y:S01]  /*19af0*/  STS [R4+0x5200], R7 ;  /* 0x0052000704007388 */ /* 0x0003e20000000800 */
[----:B---3--:R-:W3:Y:S01]  /*19b00*/  S2R R18, SR_CTAID.Y ;  /* 0x0000000000127919 */ /* 0x008ee20000002600 */
[----:B------:R-:W2:Y:S01]  /*19b10*/  S2R R26, SR_CTAID.Z ;  /* 0x00000000001a7919 */ /* 0x000ea20000002700 */
[----:B----4-:R-:W4:Y:S01]  /*19b20*/  @P1 LDC R9, c[0x0][0x2c0] ;  /* 0x0000b000ff091b82 */ /* 0x010f220000000800 */
[----:B------:R-:W2:Y:S01]  /*19b30*/  S2R R19, SR_CTAID.X ;  /* 0x0000000000137919 */ /* 0x000ea20000002500 */
[----:B-----5:R2:W2:Y:S01]  /*19b40*/  @P5 MUFU.LG2 R6, R40 ;  /* 0x0000002800065308 */ /* 0x0204a20000000c00 */
[----:B------:R-:W-:Y:S04]  /*19b50*/  STS [R3+0x5000], R17 ;  /* 0x0050001103007388 */ /* 0x000fe80000000800 */
[----:B------:R5:W-:Y:S03]  /*19b60*/  STS [R3+0x5200], R16 ;  /* 0x0052001003007388 */ /* 0x000be60000000800 */
[----:B-1----:R1:W1:Y:S01]  /*19b70*/  @P4 MUFU.LG2 R8, R41 ;  /* 0x0000002900084308 */ /* 0x0022620000000c00 */
[----:B------:R-:W3:Y:S01]  /*19b80*/  @P1 LDC.64 R4, c[0x0][0x2c0] ;  /* 0x0000b000ff041b82 */ /* 0x000ee20000000a00 */
[----:B------:R-:W-:-:S04]  /*19b90*/  SHF.R.S32.HI R7, RZ, 0x1f, R20 ;  /* 0x0000001fff077819 */ /* 0x000fc80000011414 */
[----:B------:R-:W-:-:S04]  /*19ba0*/  LEA.HI R7, R7, R20, RZ, 0x2 ;  /* 0x0000001407077211 */ /* 0x000fc800078f10ff */
[----:B------:R-:W-:Y:S02]  /*19bb0*/  LOP3.LUT R10, R7, 0xfffffffc, RZ, 0xc0, !PT ;  /* 0xfffffffc070a7812 */ /* 0x000fe400078ec0ff */
[----:B-----5:R-:W-:Y:S01]  /*19bc0*/  @!P0 CS2R R2, SRZ ;  /* 0x0000000000028805 */ /* 0x020fe2000001ff00 */
[----:B---3--:R-:W-:Y:S01]  /*19bd0*/  @P1 IMAD R0, R5, R4, RZ ;  /* 0x0000000405001224 */ /* 0x008fe200078e02ff */
[----:B------:R-:W-:Y:S01]  /*19be0*/  LOP3.LUT R5, R44, 0xffffffe0, RZ, 0xc0, !PT ;  /* 0xffffffe02c057812 */ /* 0x000fe200078ec0ff */
[----:B------:R-:W-:Y:S01]  /*19bf0*/  @P1 IMAD.MOV.U32 R4, RZ, RZ, 0x1 ;  /* 0x00000001ff041424 */ /* 0x000fe200078e00ff */
[----:B-12-4-:R-:W-:Y:S06]  /*19c00*/  @!P0 BRA `(.L_x_805) ;  /* 0x00000000001c8947 */ /* 0x016fec0003800000 */
[----:B------:R-:W1:Y:S01]  /*19c10*/  S2UR UR5, SR_CTAID.Y ;  /* 0x00000000000579c3 */ /* 0x000e620000002600 */
[----:B------:R-:W-:Y:S01]  /*19c20*/  ULDC UR4, c[0x0][0x2c4] ;  /* 0x0000b10000047ab9 */ /* 0x000fe20000000800 */
[----:B------:R-:W-:Y:S01]  /*19c30*/  PLOP3.LUT P6, PT, PT, PT, PT, 0x80, 0x0 ;  /* 0x000000000000781c */ /* 0x000fe20003fcf070 */
[----:B-1----:R-:W-:-:S04]  /*19c40*/  @!UP0 UIMAD UR29, UR5, UR4, URZ ;  /* 0x00000004051d82a4 */ /* 0x002fc8000f8e023f */
[----:B------:R-:W-:Y:S02]  /*19c50*/  USHF.R.S32.HI UR4, URZ, 0x1f, UR29 ;  /* 0x0000001f3f047899 */ /* 0x000fe4000801141d */
[----:B------:R-:W-:-:S04]  /*19c60*/  IMAD.U32 R2, RZ, RZ, UR29 ;  /* 0x0000001dff027e24 */ /* 0x000fc8000f8e00ff */
[----:B------:R-:W-:Y:S02]  /*19c70*/  MOV R3, UR4 ;  /* 0x0000000400037c02 */ /* 0x000fe40008000f00 */
.L_x_805:
[----:B------:R-:W-:Y:S05]  /*19c80*/  @P1 BRA `(.L_x_806) ;  /* 0x0000000000181947 */ /* 0x000fea0003800000 */
[----:B------:R-:W1:Y:S01]  /*19c90*/  LDC R0, c[0x0][0x2c4] ;  /* 0x0000b100ff007b82 */ /* 0x000e620000000800 */
[----:B------:R-:W-:Y:S02]  /*19ca0*/  ISETP.NE.AND P0, PT, RZ, UR7, PT ;  /* 0x00000007ff007c0c */ /* 0x000fe4000bf05270 */
[----:B------:R-:W-:-:S05]  /*19cb0*/  MOV R9, 0x1 ;  /* 0x0000000100097802 */ /* 0x000fca0000000f00 */
[----:B------:R-:W2:Y:S08]  /*19cc0*/  LDC R4, c[0x0][0x270] ;  /* 0x00009c00ff047b82 */ /* 0x000eb00000000800 */
[----:B-1----:R-:W2:Y:S02]  /*19cd0*/  @P0 LDC R0, c[0x0][0x2e4] ;  /* 0x0000b900ff000b82 */ /* 0x002ea40000000800 */
[----:B--2---:R-:W-:-:S07]  /*19ce0*/  IMAD R4, R0, R4, RZ ;  /* 0x0000000400047224 */ /* 0x004fce00078e02ff */
.L_x_806:
[----:B------:R-:W-:Y:S01]  /*19cf0*/  BAR.SYNC.DEFER_BLOCKING 0x0 ;  /* 0x0000000000007b1d */ /* 0x000fe20000010000 */
[----:B------:R-:W-:Y:S01]  /*19d00*/  SHF.R.S32.HI R12, RZ, 0x2, R7 ;  /* 0x00000002ff0c7819 */ /* 0x000fe20000011407 */
[----:B------:R-:W-:Y:S01]  /*19d10*/  IMAD.IADD R17, R20, 0x1, -R10 ;  /* 0x0000000114117824 */ /* 0x000fe200078e0a0a */
[----:B------:R-:W-:Y:S01]  /*19d20*/  IADD3 R7, -R5, R48, RZ ;  /* 0x0000003005077210 */ /* 0x000fe20007ffe1ff */
[----:B------:R-:W-:Y:S01]  /*19d30*/  IMAD R4, R18, R4, RZ ;  /* 0x0000000412047224 */ /* 0x000fe200078e02ff */
[----:B------:R-:W-:-:S03]  /*19d40*/  IADD3 R5, R12, 0x20, RZ ;  /* 0x000000200c057810 */ /* 0x000fc60007ffe0ff */
[----:B------:R-:W1:Y:S01]  /*19d50*/  @P2 LDC R15, c[0x0][0x2e8] ;  /* 0x0000ba00ff0f2b82 */ /* 0x000e620000000800 */
[----:B------:R-:W2:Y:S01]  /*19d60*/  @P2 MUFU.LG2 R10, R43 ;  /* 0x0000002b000a2308 */ /* 0x000ea20000000c00 */
[----:B------:R-:W-:Y:S01]  /*19d70*/  LOP3.LUT P1, RZ, R7, 0x3, RZ, 0xc0, !PT ;  /* 0x0000000307ff7812 */ /* 0x000fe2000782c0ff */
[----:B------:R-:W-:Y:S01]  /*19d80*/  @P5 FMUL.FTZ R6, R6, 0.69314718246459960938 ;  /* 0x3f31721806065820 */ /* 0x000fe20000410000 */
[----:B------:R-:W-:Y:S01]  /*19d90*/  ISETP.GE.AND P0, PT, R5, UR12, PT ;  /* 0x0000000c05007c0c */ /* 0x000fe2000bf06270 */
[----:B------:R-:W-:Y:S01]  /*19da0*/  IMAD.MOV.U32 R24, RZ, RZ, 0x7f800000 ;  /* 0x7f800000ff187424 */ /* 0x000fe200078e00ff */
[----:B------:R-:W-:Y:S01]  /*19db0*/  SEL R5, R4, RZ, !P6 ;  /* 0x000000ff04057207 */ /* 0x000fe20007000000 */
[----:B------:R-:W-:Y:S01]  /*19dc0*/  IMAD R4, R19, R9, RZ ;  /* 0x0000000913047224 */ /* 0x000fe200078e02ff */
[----:B------:R-:W3:Y:S01]  /*19dd0*/  @P3 LDC R16, c[0x0][0x2e8] ;  /* 0x0000ba00ff103b82 */ /* 0x000ee20000000800 */
[----:B------:R-:W4:Y:S01]  /*19de0*/  @P3 MUFU.LG2 R11, R42 ;  /* 0x0000002a000b3308 */ /* 0x000f220000000c00 */
[----:B------:R-:W-:Y:S01]  /*19df0*/  @P5 FFMA.FTZ R24, R104, R13, R6 ;  /* 0x0000000d68185223 */ /* 0x000fe20000010006 */
[----:B------:R-:W-:-:S02]  /*19e00*/  VIADD R7, R12, 0x40 ;  /* 0x000000400c077836 */ /* 0x000fc40000000000 */
[----:B------:R-:W-:Y:S01]  /*19e10*/  @P4 FMUL.FTZ R8, R8, 0.69314718246459960938 ;  /* 0x3f31721808084820 */ /* 0x000fe20000410000 */
[----:B------:R-:W-:Y:S01]  /*19e20*/  IMAD R0, R26, R0, R5 ;  /* 0x000000001a007224 */ /* 0x000fe200078e0205 */
[----:B------:R-:W-:Y:S01]  /*19e30*/  MOV R25, 0x7f800000 ;  /* 0x7f80000000197802 */ /* 0x000fe20000000f00 */
[----:B------:R-:W-:Y:S02]  /*19e40*/  IMAD.SHL.U32 R6, R4, 0x80, RZ ;  /* 0x0000008004067824 */ /* 0x000fe400078e00ff */
[----:B------:R-:W-:Y:S01]  /*19e50*/  @P4 FFMA.FTZ R25, R103, R14, R8 ;  /* 0x0000000e67194223 */ /* 0x000fe20000010008 */
[----:B------:R-:W-:Y:S01]  /*19e60*/  ISETP.GE.AND P5, PT, R7, UR12, PT ;  /* 0x0000000c07007c0c */ /* 0x000fe2000bfa6270 */
[----:B------:R1:W3:Y:S01]  /*19e70*/  LDS.128 R44, [R234+0x1800] ;  /* 0x00180000ea2c7984 */ /* 0x0002e20000000c00 */
[----:B--2---:R-:W-:Y:S01]  /*19e80*/  @P2 FMUL.FTZ R4, R10, 0.69314718246459960938 ;  /* 0x3f3172180a042820 */ /* 0x004fe20000410000 */
[----:B------:R-:W-:Y:S01]  /*19e90*/  IADD3 R14, P6, P4, R6, R2, R0 ;  /* 0x00000002060e7210 */ /* 0x000fe20007cde000 */
[----:B------:R-:W-:Y:S01]  /*19ea0*/  BSSY B0, `(.L_x_807) ;  /* 0x0000036000007945 */ /* 0x000fe20003800000 */
[----:B------:R2:W2:Y:S01]  /*19eb0*/  LDS.128 R32, [R234+0x3800] ;  /* 0x00380000ea207984 */ /* 0x0004a20000000c00 */
[----:B------:R-:W-:-:S02]  /*19ec0*/  SHF.R.S32.HI R7, RZ, 0x1f, R6 ;  /* 0x0000001fff077819 */ /* 0x000fc40000011406 */
[----:B------:R-:W-:Y:S01]  /*19ed0*/  SHF.R.S32.HI R0, RZ, 0x1f, R0 ;  /* 0x0000001fff007819 */ /* 0x000fe20000011400 */
[----:B------:R2:W2:Y:S01]  /*19ee0*/  LDS.128 R28, [R234+0x5800] ;  /* 0x00580000ea1c7984 */ /* 0x0004a20000000c00 */
[----:B----4-:R-:W-:Y:S01]  /*19ef0*/  @P3 FMUL.FTZ R5, R11, 0.69314718246459960938 ;  /* 0x3f3172180b053820 */ /* 0x010fe20000410000 */
[----:B------:R-:W-:Y:S01]  /*19f00*/  MOV R22, 0x7f800000 ;  /* 0x7f80000000167802 */ /* 0x000fe20000000f00 */
[----:B-1----:R-:W-:Y:S01]  /*19f10*/  @P2 FFMA.FTZ R22, R101, R15, R4 ;  /* 0x0000000f65162223 */ /* 0x002fe20000010004 */
[----:B------:R-:W-:Y:S01]  /*19f20*/  MOV R23, 0x7f800000 ;  /* 0x7f80000000177802 */ /* 0x000fe20000000f00 */
[----:B---3--:R-:W-:Y:S01]  /*19f30*/  @P3 FFMA.FTZ R23, R102, R16, R5 ;  /* 0x0000001066173223 */ /* 0x008fe20000010005 */
[----:B------:R-:W-:Y:S02]  /*19f40*/  SHF.L.U32 R15, R17, 0x3, RZ ;  /* 0x00000003110f7819 */ /* 0x000fe400000006ff */
[----:B------:R-:W-:Y:S01]  /*19f50*/  IADD3.X R8, R7, R3, R0, P6, P4 ;  /* 0x0000000307087210 */ /* 0x000fe200037e8400 */
[----:B------:R-:W-:Y:S06]  /*19f60*/  @P1 BRA `(.L_x_808) ;  /* 0x0000000000a41947 */ /* 0x000fec0003800000 */
[----:B------:R-:W3:Y:S01]  /*19f70*/  LDL.LU R21, [R1+0x80] ;  /* 0x0000800001157983 */ /* 0x000ee20000300800 */
[----:B------:R-:W-:-:S04]  /*19f80*/  SHF.R.S32.HI R0, RZ, 0x1f, R39 ;  /* 0x0000001fff007819 */ /* 0x000fc80000011427 */
[----:B------:R-:W-:-:S04]  /*19f90*/  LEA.HI R0, R0, R39, RZ, 0x2 ;  /* 0x0000002700007211 */ /* 0x000fc800078f10ff */
[----:B------:R-:W-:-:S05]  /*19fa0*/  LOP3.LUT R0, R0, 0xffffffc, RZ, 0xc0, !PT ;  /* 0x0ffffffc00007812 */ /* 0x000fca00078ec0ff */
[----:B------:R-:W-:-:S04]  /*19fb0*/  IMAD.IADD R0, R39, 0x1, -R0 ;  /* 0x0000000127007824 */ /* 0x000fc800078e0a00 */
[----:B---3--:R-:W-:-:S04]  /*19fc0*/  IMAD R0, R0, 0x10, R21 ;  /* 0x0000001000007824 */ /* 0x008fc800078e0215 */
        /* <DEDUP_REMOVED lines=35> */
.L_x_808:
[----:B------:R-:W-:Y:S05]  /*1a200*/  BSYNC B0 ;  /* 0x0000000000007941 */ /* 0x000fea0003800000 */
.L_x_807:
[----:B---3--:R-:W-:Y:S01]  /*1a210*/  SHF.R.S32.HI R3, RZ, 0x1f, R15 ;  /* 0x0000001fff037819 */ /* 0x008fe2000001140f */
[----:B------:R-:W-:Y:S01]  /*1a220*/  IMAD.U32 R4, RZ, RZ, UR30 ;  /* 0x0000001eff047e24 */ /* 0x000fe2000f8e00ff */
[----:B------:R-:W-:Y:S01]  /*1a230*/  IADD3 R2, P2, R15, UR8, RZ ;  /* 0x000000080f027c10 */ /* 0x000fe2000ff5e0ff */
[----:B------:R-:W-:Y:S01]  /*1a240*/  ULDC.64 UR4, c[0x0][0x2a0] ;  /* 0x0000a80000047ab9 */ /* 0x000fe20000000a00 */
[----:B------:R-:W-:Y:S01]  /*1a250*/  SHF.R.S32.HI R13, RZ, 0x1f, R12 ;  /* 0x0000001fff0d7819 */ /* 0x000fe2000001140c */
[C---:B------:R-:W-:Y:S01]  /*1a260*/  VIADD R0, R12.reuse, 0x60 ;  /* 0x000000600c007836 */ /* 0x040fe20000000000 */
[----:B------:R-:W-:Y:S01]  /*1a270*/  IADD3.X R3, R3, UR6, RZ, P2, !PT ;  /* 0x0000000603037c10 */ /* 0x000fe200097fe4ff */
[----:B------:R1:W3:Y:S01]  /*1a280*/  LDS.128 R20, [R234] ;  /* 0x00000000ea147984 */ /* 0x0002e20000000c00 */
[----:B------:R-:W-:Y:S01]  /*1a290*/  ISETP.GE.AND P2, PT, R12, UR12, PT ;  /* 0x0000000c0c007c0c */ /* 0x000fe2000bf46270 */
[----:B------:R-:W-:Y:S01]  /*1a2a0*/  BSSY B0, `(.L_x_809) ;  /* 0x0000017000007945 */ /* 0x000fe20003800000 */
[----:B------:R-:W-:Y:S01]  /*1a2b0*/  SHF.R.S32.HI R5, RZ, 0x1f, R26 ;  /* 0x0000001fff057819 */ /* 0x000fe2000001141a */
[----:B------:R-:W-:Y:S01]  /*1a2c0*/  IMAD.WIDE.U32 R10, R26, UR4, R2 ;  /* 0x000000041a0a7c25 */ /* 0x000fe2000f8e0002 */
[----:B------:R1:W4:Y:S01]  /*1a2d0*/  LDS.128 R16, [R234+0x2000] ;  /* 0x00200000ea107984 */ /* 0x0003220000000c00 */
[----:B------:R-:W-:-:S02]  /*1a2e0*/  ISETP.GE.AND P1, PT, R0, UR12, PT ;  /* 0x0000000c00007c0c */ /* 0x000fc4000bf26270 */
[----:B------:R-:W-:Y:S02]  /*1a2f0*/  IMAD.WIDE R2, R4, 0x80, R12 ;  /* 0x0000008004027825 */ /* 0x000fe400078e020c */
[----:B------:R1:W1:Y:S02]  /*1a300*/  LDS.128 R12, [R234+0x4000] ;  /* 0x00400000ea0c7984 */ /* 0x0002640000000c00 */
        /* <DEDUP_REMOVED lines=13> */
[----:B---3--:R3:W-:Y:S04]  /*1a3e0*/  STG.E.128 desc[UR34][R4.64], R20 ;  /* 0x0000001404007986 */ /* 0x0087e8000c101d22 */
[----:B----4-:R3:W-:Y:S04]  /*1a3f0*/  STG.E.128 desc[UR34][R4.64+0x40], R16 ;  /* 0x0000401004007986 */ /* 0x0107e8000c101d22 */
[----:B-1----:R3:W-:Y:S02]  /*1a400*/  STG.E.128 desc[UR34][R4.64+0x80], R12 ;  /* 0x0000800c04007986 */ /* 0x0027e4000c101d22 */
.L_x_810:
[----:B------:R-:W-:Y:S05]  /*1a410*/  BSYNC B0 ;  /* 0x0000000000007941 */ /* 0x000fea0003800000 */
.L_x_809:
[----:B---3--:R3:W2:Y:S01]  /*1a420*/  LDS.128 R20, [R234+0x800] ;  /* 0x00080000ea147984 */ /* 0x0086a20000000c00 */
[----:B------:R-:W-:Y:S03]  /*1a430*/  BSSY B0, `(.L_x_811) ;  /* 0x0000013000007945 */ /* 0x000fe60003800000 */
[----:B----4-:R3:W4:Y:S04]  /*1a440*/  LDS.128 R16, [R234+0x2800] ;  /* 0x00280000ea107984 */ /* 0x0107280000000c00 */
[----:B-1----:R3:W1:Y:S01]  /*1a450*/  LDS.128 R12, [R234+0x4800] ;  /* 0x00480000ea0c7984 */ /* 0x0026620000000c00 */
        /* <DEDUP_REMOVED lines=14> */
[----:B----4-:R2:W-:Y:S04]  /*1a540*/  STG.E.128 desc[UR34][R4.64+0x40], R16 ;  /* 0x0000401004007986 */ /* 0x0105e8000c101d22 */
[----:B-1----:R2:W-:Y:S02]  /*1a550*/  STG.E.128 desc[UR34][R4.64+0x80], R12 ;  /* 0x0000800c04007986 */ /* 0x0025e4000c101d22 */
.L_x_812:
[----:B------:R-:W-:Y:S05]  /*1a560*/  BSYNC B0 ;  /* 0x0000000000007941 */ /* 0x000fea0003800000 */
.L_x_811:
        /* <DEDUP_REMOVED lines=18> */
[----:B------:R2:W-:Y:S04]  /*1a690*/  STG.E.128 desc[UR34][R4.64+0x40], R16 ;  /* 0x0000401004007986 */ /* 0x0005e8000c101d22 */
[----:B-1----:R2:W-:Y:S02]  /*1a6a0*/  STG.E.128 desc[UR34][R4.64+0x80], R12 ;  /* 0x0000800c04007986 */ /* 0x0025e4000c101d22 */
.L_x_814:
[----:B------:R-:W-:Y:S05]  /*1a6b0*/  BSYNC B0 ;  /* 0x0000000000007941 */ /* 0x000fea0003800000 */
.L_x_813:
        /* <DEDUP_REMOVED lines=17> */
.L_x_815:
        /* <DEDUP_REMOVED lines=11> */
.L_x_1223:


//--------------------- .text._ZN5flash16flash_fwd_kernelI23Flash_fwd_kernel_traitsILi96ELi128ELi64ELi4ELb0ELb0EN7cutlass10bfloat16_tE19Flash_kernel_traitsILi96ELi128ELi64ELi4ES3_EELb0ELb0ELb1ELb0ELb0ELb1ELb1ELb0EEEvNS_16Flash_fwd_paramsE --------------------------
	.section	.text._ZN5flash16flash_fwd_kernelI23Flash_fwd_kernel_traitsILi96ELi128ELi64ELi4ELb0ELb0EN7cutlass10bfloat16_tE19Flash_kernel_traitsILi96ELi128ELi64ELi4ES3_EELb0ELb0ELb1ELb0ELb0ELb1ELb1ELb0EEEvNS_16Flash_fwd_paramsE,"ax",@progbits
	.align	128
        .global         _ZN5flash16flash_fwd_kernelI23Flash_fwd_kernel_traitsILi96ELi128ELi64ELi4ELb0ELb0EN7cutlass10bfloat16_tE19Flash_kernel_traitsILi96ELi128ELi64ELi4ES3_EELb0ELb0ELb1ELb0ELb0ELb1ELb1ELb0EEEvNS_16Flash_fwd_paramsE
        .type           _ZN5flash16flash_fwd_kernelI23Flash_fwd_kernel_traitsILi96ELi128ELi64ELi4ELb0ELb0EN7cutlass10bfloat16_tE19Flash_kernel_traitsILi96ELi128ELi64ELi4ES3_EELb0ELb0ELb1ELb0ELb0ELb1ELb1ELb0EEEvNS_16Flash_fwd_paramsE,@function
        .size           _ZN5flash16flash_fwd_kernelI23Flash_fwd_kernel_traitsILi96ELi128ELi64ELi4ELb0ELb0EN7cutlass10bfloat16_tE19Flash_kernel_traitsILi96ELi128ELi64ELi4ES3_EELb0ELb0ELb1ELb0ELb0ELb1ELb1ELb0EEEvNS_16Flash_fwd_paramsE,(.L_x_1224 - _ZN5flash16flash_fwd_kernelI23Flash_fwd_kernel_traitsILi96ELi128ELi64ELi4ELb0ELb0EN7cutlass10bfloat16_tE19Flash_kernel_traitsILi96ELi128ELi64ELi4ES3_EELb0ELb0ELb1ELb0ELb0ELb1ELb1ELb0EEEvNS_16Flash_fwd_paramsE)
        .other          _ZN5flash16flash_fwd_kernelI23Flash_fwd_kernel_traitsILi96ELi128ELi64ELi4ELb0ELb0EN7cutlass10bfloat16_tE19Flash_kernel_traitsILi96ELi128ELi64ELi4ES3_EELb0ELb0ELb1ELb0ELb0ELb1ELb1ELb0EEEvNS_16Flash_fwd_paramsE,@"STO_CUDA_ENTRY STV_DEFAULT"
_ZN5flash16flash_fwd_kernelI23Flash_fwd_kernel_traitsILi96ELi128ELi64ELi4ELb0ELb0EN7cutlass10bfloat16_tE19Flash_kernel_traitsILi96ELi128ELi64ELi4ES3_EELb0ELb0ELb1ELb0ELb0ELb1ELb1ELb0EEEvNS_16Flash_fwd_paramsE:
.text._ZN5flash16flash_fwd_kernelI23Flash_fwd_kernel_traitsILi96ELi128ELi64ELi4ELb0ELb0EN7cutlass10bfloat16_tE19Flash_kernel_traitsILi96ELi128ELi64ELi4ES3_EELb0ELb0ELb1ELb0ELb0ELb1ELb1ELb0EEEvNS_16Flash_fwd_paramsE:
        /* <DEDUP_REMOVED lines=55> */
.L_x_816:
[----:B------:R-:W-:-:S05]  /*0370*/  ULDC UR5, c[0x0][0x2c8] ;  /* 0x0000b20000057ab9 */ /* 0x000fca0000000800 */
.L_x_817:
        /* <DEDUP_REMOVED lines=130> */
.L_x_820:
[----:B------:R-:W-:Y:S05]  /*0ba0*/  BSYNC B0 ;  /* 0x0000000000007941 */ /* 0x000fea0003800000 */
.L_x_819:
        /* <DEDUP_REMOVED lines=19> */
.L_x_822:
[----:B------:R-:W-:Y:S05]  /*0ce0*/  BSYNC B0 ;  /* 0x0000000000007941 */ /* 0x000fea0003800000 */
.L_x_821:
        /* <DEDUP_REMOVED lines=17> */
.L_x_824:
[----:B------:R-:W-:Y:S05]  /*0e00*/  BSYNC B0 ;  /* 0x0000000000007941 */ /* 0x000fea0003800000 */
.L_x_823:
        /* <DEDUP_REMOVED lines=17> */
.L_x_826:
[----:B------:R-:W-:Y:S05]  /*0f20*/  BSYNC B0 ;  /* 0x0000000000007941 */ /* 0x000fea0003800000 */
.L_x_825:
        /* <DEDUP_REMOVED lines=10> */
.L_x_828:
[----:B------:R-:W-:Y:S05]  /*0fd0*/  BSYNC B0 ;  /* 0x0000000000007941 */ /* 0x000fea0003800000 */
.L_x_827:
        /* <DEDUP_REMOVED lines=10> */
.L_x_830:
[----:B------:R-:W-:Y:S05]  /*1080*/  BSYNC B0 ;  /* 0x0000000000007941 */ /* 0x000fea0003800000 */
.L_x_829:
        /* <DEDUP_REMOVED lines=10> */
.L_x_832:
[----:B------:R-:W-:Y:S05]  /*1130*/  BSYNC B0 ;  /* 0x0000000000007941 */ /* 0x000fea0003800000 */
.L_x_831:
        /* <DEDUP_REMOVED lines=10> */
.L_x_818:
        /* <DEDUP_REMOVED lines=191> */
.L_x_833:
        /* <DEDUP_REMOVED lines=16> */
.L_x_834:
        /* <DEDUP_REMOVED lines=43> */
[----:B------:R-:W-:Y:S01]  /*2180*/  USHF.L.U32 UR30, UR10, 0x5, URZ ;  /* 0x000000050a1e7899 */ /* 0x000fe2000800063f */
[----:B------:R-:W-:Y:S01]  /*2190*/  @!P1 IMAD R2, R22, R21, R2 ;  /* 0x0000001516029224 */ /* 0x000fe200078e0202 */
[----:B------:R-:W-:Y:S01]  /*21a0*/  STL.64 [R1+0x20], R32 ;  /* 0x0000202001007387 */ /* 0x000fe20000100a00 */
[----:B------:R-:W-:Y:S01]  /*21b0*/  IMAD.MOV.U32 R146, RZ, RZ, R32 ;  /* 0x000000ffff927224 */ /* 0x000fe200078e0020 */
[----:B------:R-:W-:Y:S01]  /*21c0*/  UIADD3 UR26, UR28, -UR26, -UR29 ;  /* 0x8000001a1c1a7290 */ /* 0x000fe2000fffe81d */
[----:B------:R-:W-:Y:S01]  /*21d0*/  IMAD.WIDE.U32 R22, R18, UR6, R12 ;  /* 0x0000000612167c25 */ /* 0x000fe2000f8e000c */
[----:B------:R-:W-:Y:S01]  /*21e0*/  UISETP.GT.AND UP0, UPT, UR24, UR15, UPT ;  /* 0x0000000f1800728c */ /* 0x000fe2000bf04270 */
[----:B--2---:R-:W-:-:S02]  /*21f0*/  @!P1 LEA R6, P0, R4, R6, 0x1 ;  /* 0x0000000604069211 */ /* 0x004fc400078008ff */
        /* <DEDUP_REMOVED lines=25> */
[----:B------:R-:W-:Y:S01]  /*2390*/  USHF.L.U64.HI UR9, UR10, 0x5, UR11 ;  /* 0x000000050a097899 */ /* 0x000fe2000801020b */
[----:B------:R-:W-:Y:S01]  /*23a0*/  @!P6 LEA.HI.X R5, R2, R9, R0, 0x1, P2 ;  /* 0x000000090205e211 */ /* 0x000fe200010f0c00 */
[----:B------:R-:W-:Y:S01]  /*23b0*/  UIADD3 UR6, UR28, 0x1, -UR29 ;  /* 0x000000011c067890 */ /* 0x000fe2000fffe81d */
[----:B------:R-:W-:Y:S01]  /*23c0*/  @!P5 IADD3.X R0, R0, UR31, RZ, P0, !PT ;  /* 0x0000001f0000dc10 */ /* 0x000fe200087fe4ff */
[----:B------:R1:W-:Y:S01]  /*23d0*/  @!P1 LDGSTS.E.BYPASS.LTC128B.128 [R16+0x5800], desc[UR18][R6.64+0x80] ;  /* 0x0580008006109fae */ /* 0x0003e2000b901d52 */
[C---:B----4-:R-:W-:Y:S01]  /*23e0*/  @!P5 LEA R2, P0, R3.reuse, R10, 0x1 ;  /* 0x0000000a0302d211 */ /* 0x050fe200078008ff */
[----:B------:R-:W2:Y:S01]  /*23f0*/  @!P3 LDC.64 R8, c[0x0][0x220] ;  /* 0x00008800ff08bb82 */ /* 0x000ea20000000a00 */
[----:B------:R-:W-:Y:S01]  /*2400*/  UIADD3 UR6, UR6, UR5, URZ ;  /* 0x0000000506067290 */ /* 0x000fe2000fffe03f */
        /* <DEDUP_REMOVED lines=13> */
[----:B------:R-:W-:Y:S01]  /*24e0*/  STL.64 [R1+0x28], R20 ;  /* 0x0000281401007387 */ /* 0x000fe20000100a00 */
        /* <DEDUP_REMOVED lines=9> */
[----:B--2---:R-:W-:Y:S01]  /*2580*/  @!P3 LEA R4, P1, R2, R8, 0x1 ;  /* 0x000000080204b211 */ /* 0x004fe200078208ff */
[----:B------:R-:W-:Y:S01]  /*2590*/  IMAD R8, R142, 0x200, R141 ;  /* 0x000002008e087824 */ /* 0x000fe200078e028d */
[----:B------:R-:W-:Y:S02]  /*25a0*/  @!P4 IADD3 R3, P0, R2, UR30, RZ ;  /* 0x0000001e0203cc10 */ /* 0x000fe4000ff1e0ff */
[----:B------:R-:W-:Y:S01]  /*25b0*/  LOP3.LUT R140, R6, R5, RZ, 0x3c, !PT ;  /* 0x00000005068c7212 */ /* 0x000fe200078e3cff */
[----:B------:R-:W-:Y:S01]  /*25c0*/  IMAD R8, R143, 0x20, R8 ;  /* 0x000000208f087824 */ /* 0x000fe200078e0208 */
[----:B------:R-:W-:Y:S01]  /*25d0*/  @!P3 LEA.HI.X R5, R2, R9, R0, 0x1, P1 ;  /* 0x000000090205b211 */ /* 0x000fe200008f0c00 */
[----:B------:R-:W-:Y:S01]  /*25e0*/  ULDC UR8, c[0x0][0x39c] ;  /* 0x0000e70000087ab9 */ /* 0x000fe20000000800 */
[----:B------:R-:W-:Y:S01]  /*25f0*/  @!P4 IADD3.X R2, R0, UR9, RZ, P0, !PT ;  /* 0x000000090002cc10 */ /* 0x000fe200087fe4ff */
[----:B------:R-:W-:Y:S01]  /*2600*/  IMAD.U32 R0, R7, 0x20, R24 ;  /* 0x0000002007007824 */ /* 0x000fe200078e0018 */
[----:B---3--:R-:W-:-:S02]  /*2610*/  @!P4 LEA R6, P0, R3, R10, 0x1 ;  /* 0x0000000a0306c211 */ /* 0x008fc400078008ff */
[----:B------:R-:W-:Y:S02]  /*2620*/  LOP3.LUT P1, RZ, R36, 0x2, RZ, 0xc0, !PT ;  /* 0x0000000224ff7812 */ /* 0x000fe4000782c0ff */
[----:B------:R-:W-:Y:S01]  /*2630*/  @!P4 LEA.HI.X R7, R3, R11, R2, 0x1, P0 ;  /* 0x0000000b0307c211 */ /* 0x000fe200000f0c02 */
[----:B------:R-:W-:Y:S01]  /*2640*/  IMAD.IADD R2, R140, 0x1, R8 ;  /* 0x000000018c027824 */ /* 0x000fe200078e0208 */
[----:B------:R-:W-:Y:S01]  /*2650*/  LEA R225, R0, UR4, 0x1 ;  /* 0x0000000400e17c11 */ /* 0x000fe2000f8e08ff */
[----:B------:R-:W-:Y:S01]  /*2660*/  IMAD.MOV.U32 R0, RZ, RZ, 0x10 ;  /* 0x00000010ff007424 */ /* 0x000fe200078e00ff */
[----:B------:R-:W-:Y:S02]  /*2670*/  LOP3.LUT P0, RZ, R37, 0x2, RZ, 0xc0, !PT ;  /* 0x0000000225ff7812 */ /* 0x000fe4000780c0ff */
[----:B------:R-:W-:Y:S01]  /*2680*/  LEA R228, R2, UR4, 0x1 ;  /* 0x0000000402e47c11 */ /* 0x000fe2000f8e08ff */
[----:B------:R-:W-:Y:S01]  /*2690*/  @P3 STS [R238+0x9000], RZ ;  /* 0x009000ffee003388 */ /* 0x000fe20000000800 */
[----:B------:R-:W-:-:S02]  /*26a0*/  SEL R2, R0, 0xfffffff0, !P1 ;  /* 0xfffffff000027807 */ /* 0x000fc40004800000 */
[----:B------:R-:W-:Y:S01]  /*26b0*/  SEL R0, R0, 0xfffffff0, !P0 ;  /* 0xfffffff000007807 */ /* 0x000fe20004000000 */
[----:B------:R-:W-:Y:S01]  /*26c0*/  @P3 STS [R238+0x9004], RZ ;  /* 0x009004ffee003388 */ /* 0x000fe20000000800 */
[----:B------:R-:W-:Y:S01]  /*26d0*/  LOP3.LUT R3, R145, 0xffffffe0, RZ, 0xc0, !PT ;  /* 0xffffffe091037812 */ /* 0x000fe200078ec0ff */
[----:B------:R-:W-:Y:S02]  /*26e0*/  IMAD R229, R2, 0x2, R228 ;  /* 0x0000000202e57824 */ /* 0x000fe400078e02e4 */
[----:B------:R-:W-:Y:S01]  /*26f0*/  @P3 STS.64 [R238+0x9008], RZ ;  /* 0x009008ffee003388 */ /* 0x000fe20000000a00 */
        /* <DEDUP_REMOVED lines=20> */
[----:B------:R-:W3:Y:S04]  /*2840*/  LDSM.16.M88.4 R24, [R225+0x6400] ;  /* 0x00640000e118783b */ /* 0x000ee80000000200 */
[----:B------:R-:W-:Y:S04]  /*2850*/  LDSM.16.M88.4 R20, [R225+0x6800] ;  /* 0x00680000e114783b */ /* 0x000fe80000000200 */
[----:B------:R-:W-:Y:S04]  /*2860*/  LDSM.16.M88.4 R32, [R225+0x6c00] ;  /* 0x006c0000e120783b */ /* 0x000fe80000000200 */
[----:B------:R-:W-:Y:S04]  /*2870*/  LDSM.16.M88.4 R16, [R229] ;  /* 0x00000000e510783b */ /* 0x000fe80000000200 */
[----:B-1----:R-:W1:Y:S04]  /*2880*/  LDSM.16.M88.4 R4, [R228+0x1000] ;  /* 0x00100000e404783b */ /* 0x002e680000000200 */
[----:B------:R-:W4:Y:S04]  /*2890*/  LDSM.16.M88.4 R44, [R227+0x6000] ;  /* 0x00600000e32c783b */ /* 0x000f280000000200 */
[----:B------:R-:W5:Y:S04]  /*28a0*/  LDSM.16.M88.4 R12, [R229+0x1000] ;  /* 0x00100000e50c783b */ /* 0x000f680000000200 */
[----:B------:R-:W5:Y:S04]  /*28b0*/  LDSM.16.M88.4 R48, [R227+0x6800] ;  /* 0x00680000e330783b */ /* 0x000f680000000200 */
[----:B------:R-:W5:Y:S01]  /*28c0*/  LDSM.16.M88.4 R52, [R227+0x6400] ;  /* 0x00640000e334783b */ /* 0x000f620000000200 */
[C---:B--2---:R-:W-:Y:S03]  /*28d0*/  HMMA.16816.F32.BF16 R60, R8.reuse, R28, RZ ;  /* 0x0000001c083c723c */ /* 0x044fe600000418ff */
[----:B------:R-:W2:Y:S04]  /*28e0*/  LDSM.16.M88.4 R40, [R227+0x6c00] ;  /* 0x006c0000e328783b */ /* 0x000ea80000000200 */
[----:B------:R-:W-:Y:S01]  /*28f0*/  LDSM.16.M88.4 R36, [R225+0x7000] ;  /* 0x00700000e124783b */ /* 0x000fe20000000200 */
[C---:B------:R-:W-:Y:S03]  /*2900*/  HMMA.16816.F32.BF16 R128, R8.reuse, R30, RZ ;  /* 0x0000001e0880723c */ /* 0x040fe600000418ff */
[----:B------:R-:W-:Y:S03]  /*2910*/  LDSM.16.M88.4 R72, [R227+0x7000] ;  /* 0x00700000e348783b */ /* 0x000fe60000000200 */
[C---:B---3--:R-:W-:Y:S01]  /*2920*/  HMMA.16816.F32.BF16 R104, R8.reuse, R24, RZ ;  /* 0x000000180868723c */ /* 0x048fe200000418ff */
[----:B------:R-:W0:Y:S05]  /*2930*/  LDGDEPBAR ;  /* 0x00000000000079af */ /* 0x000e2a0000000000 */
[----:B------:R-:W-:Y:S06]  /*2940*/  HMMA.16816.F32.BF16 R120, R8, R26, RZ ;  /* 0x0000001a0878723c */ /* 0x000fec00000418ff */
[C---:B-1----:R-:W-:Y:S06]  /*2950*/  HMMA.16816.F32.BF16 R56, R4.reuse, R28, RZ ;  /* 0x0000001c0438723c */ /* 0x042fec00000418ff */
[C---:B------:R-:W-:Y:S01]  /*2960*/  HMMA.16816.F32.BF16 R88, R4.reuse, R30, RZ ;  /* 0x0000001e0458723c */ /* 0x040fe200000418ff */
[----:B------:R-:W1:Y:S05]  /*2970*/  LDSM.16.M88.4 R28, [R228+0x2000] ;  /* 0x00200000e41c783b */ /* 0x000e6a0000000200 */
[C---:B------:R-:W-:Y:S06]  /*2980*/  HMMA.16816.F32.BF16 R64, R4.reuse, R24, RZ ;  /* 0x000000180440723c */ /* 0x040fec00000418ff */
[C---:B------:R-:W-:Y:S06]  /*2990*/  HMMA.16816.F32.BF16 R68, R4.reuse, R20, RZ ;  /* 0x000000140444723c */ /* 0x040fec00000418ff */
[C---:B------:R-:W-:Y:S06]  /*29a0*/  HMMA.16816.F32.BF16 R76, R4.reuse, R32, RZ ;  /* 0x00000020044c723c */ /* 0x040fec00000418ff */
[C---:B------:R-:W-:Y:S01]  /*29b0*/  HMMA.16816.F32.BF16 R84, R4.reuse, R26, RZ ;  /* 0x0000001a0454723c */ /* 0x040fe200000418ff */
[----:B------:R-:W-:Y:S05]  /*29c0*/  LDSM.16.M88.4 R24, [R229+0x2000] ;  /* 0x00200000e518783b */ /* 0x000fea0000000200 */
[C---:B------:R-:W-:Y:S06]  /*29d0*/  HMMA.16816.F32.BF16 R80, R4.reuse, R22, RZ ;  /* 0x000000160450723c */ /* 0x040fec00000418ff */
[----:B------:R-:W-:Y:S01]  /*29e0*/  HMMA.16816.F32.BF16 R96, R4, R34, RZ ;  /* 0x000000220460723c */ /* 0x000fe200000418ff */
[----:B------:R-:W3:Y:S05]  /*29f0*/  LDSM.16.M88.4 R4, [R228+0x3000] ;  /* 0x00300000e404783b */ /* 0x000eea0000000200 */
[----:B----4-:R-:W-:Y:S06]  /*2a00*/  HMMA.16816.F32.BF16 R60, R16, R44, R60 ;  /* 0x0000002c103c723c */ /* 0x010fec000004183c */
[C---:B------:R-:W-:Y:S06]  /*2a10*/  HMMA.16816.F32.BF16 R100, R8.reuse, R20, RZ ;  /* 0x000000140864723c */ /* 0x040fec00000418ff */
[----:B------:R-:W-:Y:S06]  /*2a20*/  HMMA.16816.F32.BF16 R116, R8, R22, RZ ;  /* 0x000000160874723c */ /* 0x000fec00000418ff */
[----:B-----5:R-:W-:Y:S01]  /*2a30*/  HMMA.16816.F32.BF16 R20, R12, R44, R56 ;  /* 0x0000002c0c14723c */ /* 0x020fe20000041838 */
[----:B------:R-:W4:Y:S05]  /*2a40*/  LDSM.16.M88.4 R56, [R225+0x7c00] ;  /* 0x007c0000e138783b */ /* 0x000f2a0000000200 */
[C---:B------:R-:W-:Y:S06]  /*2a50*/  HMMA.16816.F32.BF16 R92, R8.reuse, R32, RZ ;  /* 0x00000020085c723c */ /* 0x040fec00000418ff */
[----:B------:R-:W-:Y:S01]  /*2a60*/  HMMA.16816.F32.BF16 R112, R8, R34, RZ ;  /* 0x000000220870723c */ /* 0x000fe200000418ff */
[----:B------:R-:W5:Y:S04]  /*2a70*/  LDSM.16.M88.4 R8, [R225+0x7400] ;  /* 0x00740000e108783b */ /* 0x000f680000000200 */
[----:B------:R-:W5:Y:S01]  /*2a80*/  LDSM.16.M88.4 R32, [R225+0x7800] ;  /* 0x00780000e120783b */ /* 0x000f620000000200 */
[C---:B------:R-:W-:Y:S06]  /*2a90*/  HMMA.16816.F32.BF16 R124, R12.reuse, R48, R68 ;  /* 0x000000300c7c723c */ /* 0x040fec0000041844 */
[C---:B------:R-:W-:Y:S06]  /*2aa0*/  HMMA.16816.F32.BF16 R132, R12.reuse, R52, R64 ;  /* 0x000000340c84723c */ /* 0x040fec0000041840 */
[C---:B--2---:R-:W-:Y:S06]  /*2ab0*/  HMMA.16816.F32.BF16 R108, R12.reuse, R40, R76 ;  /* 0x000000280c6c723c */ /* 0x044fec000004184c */
[----:B------:R-:W-:Y:S06]  /*2ac0*/  HMMA.16816.F32.BF16 R84, R12, R54, R84 ;  /* 0x000000360c54723c */ /* 0x000fec0000041854 */
[----:B------:R-:W-:Y:S06]  /*2ad0*/  HMMA.16816.F32.BF16 R68, R16, R52, R104 ;  /* 0x000000341044723c */ /* 0x000fec0000041868 */
[C---:B------:R-:W-:Y:S06]  /*2ae0*/  HMMA.16816.F32.BF16 R88, R12.reuse, R46, R88 ;  /* 0x0000002e0c58723c */ /* 0x040fec0000041858 */
[C---:B------:R-:W-:Y:S06]  /*2af0*/  HMMA.16816.F32.BF16 R80, R12.reuse, R50, R80 ;  /* 0x000000320c50723c */ /* 0x040fec0000041850 */
[----:B------:R-:W-:Y:S06]  /*2b00*/  HMMA.16816.F32.BF16 R76, R12, R42, R96 ;  /* 0x0000002a0c4c723c */ /* 0x000fec0000041860 */
[----:B------:R-:W-:Y:S06]  /*2b10*/  HMMA.16816.F32.BF16 R52, R16, R54, R120 ;  /* 0x000000361034723c */ /* 0x000fec0000041878 */
[----:B-1----:R-:W-:Y:S01]  /*2b20*/  HMMA.16816.F32.BF16 R12, R28, R36, R60 ;  /* 0x000000241c0c723c */ /* 0x002fe2000004183c */
[----:B------:R-:W-:Y:S05]  /*2b30*/  LDSM.16.M88.4 R60, [R225+0x8000] ;  /* 0x00800000e13c783b */ /* 0x000fea0000000200 */
[C---:B------:R-:W-:Y:S06]  /*2b40*/  HMMA.16816.F32.BF16 R136, R16.reuse, R48, R100 ;  /* 0x000000301088723c */ /* 0x040fec0000041864 */
[----:B------:R-:W-:Y:S06]  /*2b50*/  HMMA.16816.F32.BF16 R96, R16, R50, R116 ;  /* 0x000000321060723c */ /* 0x000fec0000041874 */
[----:B---3--:R-:W-:Y:S01]  /*2b60*/  HMMA.16816.F32.BF16 R48, R4, R36, R20 ;  /* 0x000000240430723c */ /* 0x008fe20000041814 */
[----:B------:R-:W1:Y:S05]  /*2b70*/  LDSM.16.M88.4 R20, [R229+0x3000] ;  /* 0x00300000e514783b */ /* 0x000e6a0000000200 */
[C---:B------:R-:W-:Y:S06]  /*2b80*/  HMMA.16816.F32.BF16 R64, R16.reuse, R40, R92 ;  /* 0x000000281040723c */ /* 0x040fec000004185c */
[C---:B------:R-:W-:Y:S06]  /*2b90*/  HMMA.16816.F32.BF16 R44, R16.reuse, R46, R128 ;  /* 0x0000002e102c723c */ /* 0x040fec0000041880 */
[----:B------:R-:W-:Y:S01]  /*2ba0*/  HMMA.16816.F32.BF16 R112, R16, R42, R112 ;  /* 0x0000002a1070723c */ /* 0x000fe20000041870 */
[----:B------:R-:W2:Y:S04]  /*2bb0*/  LDSM.16.M88.4 R16, [R228+0x4000] ;  /* 0x00400000e410783b */ /* 0x000ea80000000200 */
[----:B------:R-:W-:Y:S01]  /*2bc0*/  LDSM.16.M88.4 R40, [R227+0x7400] ;  /* 0x00740000e328783b */ /* 0x000fe20000000200 */
[C---:B----4-:R-:W-:Y:S06]  /*2bd0*/  HMMA.16816.F32.BF16 R116, R4.reuse, R56, R108 ;  /* 0x000000380474723c */ /* 0x050fec000004186c */
[C---:B-----5:R-:W-:Y:S06]  /*2be0*/  HMMA.16816.F32.BF16 R132, R4.reuse, R8, R132 ;  /* 0x000000080484723c */ /* 0x060fec0000041884 */
[----:B------:R-:W-:Y:S06]  /*2bf0*/  HMMA.16816.F32.BF16 R108, R4, R10, R84 ;  /* 0x0000000a046c723c */ /* 0x000fec0000041854 */
[C---:B------:R-:W-:Y:S06]  /*2c00*/  HMMA.16816.F32.BF16 R92, R28.reuse, R8, R68 ;  /* 0x000000081c5c723c */ /* 0x040fec0000041844 */
[----:B------:R-:W-:Y:S06]  /*2c10*/  HMMA.16816.F32.BF16 R100, R28, R10, R52 ;  /* 0x0000000a1c64723c */ /* 0x000fec0000041834 */
[----:B------:R-:W-:Y:S01]  /*2c20*/  HMMA.16816.F32.BF16 R8, R24, R72, R12 ;  /* 0x000000481808723c */ /* 0x000fe2000004180c */
[----:B------:R-:W-:Y:S05]  /*2c30*/  LDSM.16.M88.4 R12, [R229+0x4000] ;  /* 0x00400000e50c783b */ /* 0x000fea0000000200 */
[C---:B------:R-:W-:Y:S06]  /*2c40*/  HMMA.16816.F32.BF16 R128, R4.reuse, R32, R124 ;  /* 0x000000200480723c */ /* 0x040fec000004187c */
[C---:B------:R-:W-:Y:S06]  /*2c50*/  HMMA.16816.F32.BF16 R104, R4.reuse, R38, R88 ;  /* 0x000000260468723c */ /* 0x040fec0000041858 */
[C---:B------:R-:W-:Y:S06]  /*2c60*/  HMMA.16816.F32.BF16 R124, R4.reuse, R34, R80 ;  /* 0x00000022047c723c */ /* 0x040fec0000041850 */
[----:B------:R-:W-:Y:S01]  /*2c70*/  HMMA.16816.F32.BF16 R120, R4, R58, R76 ;  /* 0x0000003a0478723c */ /* 0x000fe2000004184c */
[----:B------:R-:W3:Y:S05]  /*2c80*/  LDSM.16.M88.4 R4, [R228+0x5000] ;  /* 0x00500000e404783b */ /* 0x000eea0000000200 */
[----:B------:R-:W-:Y:S01]  /*2c90*/  HMMA.16816.F32.BF16 R80, R28, R38, R44 ;  /* 0x000000261c50723c */ /* 0x000fe2000004182c */
[----:B------:R-:W4:Y:S04]  /*2ca0*/  LDSM.16.M88.4 R44, [R227+0x8000] ;  /* 0x00800000e32c783b */ /* 0x000f280000000200 */
[----:B------:R-:W5:Y:S01]  /*2cb0*/  LDSM.16.M88.4 R36, [R227+0x7800] ;  /* 0x00780000e324783b */ /* 0x000f620000000200 */
[----:B-1----:R-:W-:Y:S03]  /*2cc0*/  HMMA.16816.F32.BF16 R68, R20, R72, R48 ;  /* 0x000000481444723c */ /* 0x002fe60000041830 */
[----:B------:R-:W-:Y:S03]  /*2cd0*/  LDSM.16.M88.4 R48, [R225+0x8400] ;  /* 0x00840000e130783b */ /* 0x000fe60000000200 */
[C---:B------:R-:W-:Y:S06]  /*2ce0*/  HMMA.16816.F32.BF16 R84, R28.reuse, R32, R136 ;  /* 0x000000201c54723c */ /* 0x040fec0000041888 */
[C---:B------:R-:W-:Y:S01]  /*2cf0*/  HMMA.16816.F32.BF16 R76, R28.reuse, R34, R96 ;  /* 0x000000221c4c723c */ /* 0x040fe20000041860 */
[----:B------:R-:W1:Y:S05]  /*2d00*/  LDSM.16.M88.4 R32, [R227+0x7c00] ;  /* 0x007c0000e320783b */ /* 0x000e6a0000000200 */
[----:B------:R-:W-:Y:S06]  /*2d10*/  HMMA.16816.F32.BF16 R88, R28, R56, R64 ;  /* 0x000000381c58723c */ /* 0x000fec0000041840 */
[----:B--2---:R-:W-:Y:S01]  /*2d20*/  HMMA.16816.F32.BF16 R64, R16, R60, R8 ;  /* 0x0000003c1040723c */ /* 0x004fe20000041808 */
[----:B------:R-:W2:Y:S05]  /*2d30*/  LDSM.16.M88.4 R8, [R229+0x5000] ;  /* 0x00500000e508783b */ /* 0x000eaa0000000200 */
[----:B------:R-:W-:Y:S06]  /*2d40*/  HMMA.16816.F32.BF16 R56, R28, R58, R112 ;  /* 0x0000003a1c38723c */ /* 0x000fec0000041870 */
[-C--:B------:R-:W-:Y:S06]  /*2d50*/  HMMA.16816.F32.BF16 R28, R20, R74.reuse, R104 ;  /* 0x0000004a141c723c */ /* 0x080fec0000041868 */
[----:B------:R-:W-:Y:S06]  /*2d60*/  HMMA.16816.F32.BF16 R52, R24, R74, R80 ;  /* 0x0000004a1834723c */ /* 0x000fec0000041850 */
[----:B---3--:R-:W-:Y:S06]  /*2d70*/  HMMA.16816.F32.BF16 R68, R4, R60, R68 ;  /* 0x0000003c0444723c */ /* 0x008fec0000041844 */
[----:B----4-:R-:W-:Y:S06]  /*2d80*/  HMMA.16816.F32.BF16 R80, R12, R44, R64 ;  /* 0x0000002c0c50723c */ /* 0x010fec0000041840 */
[----:B------:R-:W-:Y:S06]  /*2d90*/  HMMA.16816.F32.BF16 R72, R24, R40, R92 ;  /* 0x000000281848723c */ /* 0x000fec000004185c */
[----:B------:R-:W-:Y:S06]  /*2da0*/  HMMA.16816.F32.BF16 R92, R20, R42, R108 ;  /* 0x0000002a145c723c */ /* 0x000fec000004186c */
[----:B-----5:R-:W-:Y:S06]  /*2db0*/  HMMA.16816.F32.BF16 R104, R24, R38, R76 ;  /* 0x000000261868723c */ /* 0x020fec000004184c */
[----:B-1----:R-:W-:Y:S01]  /*2dc0*/  HMMA.16816.F32.BF16 R116, R20, R32, R116 ;  /* 0x000000201474723c */ /* 0x002fe20000041874 */
[----:B------:R-:W-:-:S05]  /*2dd0*/  FMUL.FTZ R0, R80, UR8 ;  /* 0x0000000850007c20 */ /* 0x000fca0008410000 */
[----:B------:R-:W-:Y:S01]  /*2de0*/  HMMA.16816.F32.BF16 R108, R20, R34, R120 ;  /* 0x00000022146c723c */ /* 0x000fe20000041878 */
[----:B------:R1:W3:Y:S05]  /*2df0*/  MUFU.TANH R120, R0 ;  /* 0x0000000000787308 */ /* 0x0002ea0000002400 */
[C---:B------:R-:W-:Y:S06]  /*2e00*/  HMMA.16816.F32.BF16 R88, R24.reuse, R32, R88 ;  /* 0x000000201858723c */ /* 0x040fec0000041858 */
[----:B------:R-:W-:Y:S06]  /*2e10*/  HMMA.16816.F32.BF16 R76, R24, R34, R56 ;  /* 0x00000022184c723c */ /* 0x000fec0000041838 */
[----:B------:R-:W-:Y:S01]  /*2e20*/  HMMA.16816.F32.BF16 R32, R4, R62, R28 ;  /* 0x0000003e0420723c */ /* 0x000fe2000004181c */
[----:B-1----:R-:W-:-:S05]  /*2e30*/  FMUL.FTZ R0, R81, UR8 ;  /* 0x0000000851007c20 */ /* 0x002fca0008410000 */
[----:B------:R-:W-:Y:S06]  /*2e40*/  HMMA.16816.F32.BF16 R28, R16, R62, R52 ;  /* 0x0000003e101c723c */ /* 0x000fec0000041834 */
[C---:B------:R-:W-:Y:S06]  /*2e50*/  HMMA.16816.F32.BF16 R96, R20.reuse, R36, R128 ;  /* 0x000000241460723c */ /* 0x040fec0000041880 */
[----:B------:R-:W-:Y:S06]  /*2e60*/  HMMA.16816.F32.BF16 R112, R20, R38, R124 ;  /* 0x000000261470723c */ /* 0x000fec000004187c */
[----:B------:R-:W-:Y:S06]  /*2e70*/  HMMA.16816.F32.BF16 R84, R24, R36, R84 ;  /* 0x000000241854723c */ /* 0x000fec0000041854 */
[----:B--2---:R-:W-:Y:S06]  /*2e80*/  HMMA.16816.F32.BF16 R36, R8, R44, R68 ;  /* 0x0000002c0824723c */ /* 0x004fec0000041844 */
[----:B------:R-:W-:Y:S01]  /*2e90*/  HMMA.16816.F32.BF16 R52, R16, R48, R72 ;  /* 0x000000301034723c */ /* 0x000fe20000041848 */
[----:B------:R1:W-:Y:S05]  /*2ea0*/  MUFU.TANH R73, R0 ;  /* 0x0000000000497308 */ /* 0x0003ea0000002400 */
[----:B------:R-:W-:Y:S01]  /*2eb0*/  HMMA.16816.F32.BF16 R64, R20, R40, R132 ;  /* 0x000000281440723c */ /* 0x000fe20000041884 */
[----:B------:R-:W2:Y:S05]  /*2ec0*/  LDSM.16.M88.4 R20, [R225+0x8c00] ;  /* 0x008c0000e114783b */ /* 0x000eaa0000000200 */
[----:B------:R-:W-:Y:S01]  /*2ed0*/  HMMA.16816.F32.BF16 R100, R24, R42, R100 ;  /* 0x0000002a1864723c */ /* 0x000fe20000041864 */
[----:B------:R-:W4:Y:S01]  /*2ee0*/  LDSM.16.M88.4 R24, [R225+0x8800] ;  /* 0x00880000e118783b */ /* 0x000f220000000200 */
[----:B-1----:R-:W-:-:S04]  /*2ef0*/  FMUL.FTZ R0, R82, UR8 ;  /* 0x0000000852007c20 */ /* 0x002fc80008410000 */
[-C--:B------:R-:W-:Y:S01]  /*2f00*/  HMMA.16816.F32.BF16 R40, R8, R46.reuse, R32 ;  /* 0x0000002e0828723c */ /* 0x080fe20000041820 */
[----:B------:R1:W-:Y:S05]  /*2f10*/  MUFU.TANH R82, R0 ;  /* 0x0000000000527308 */ /* 0x0003ea0000002400 */
[----:B------:R-:W-:Y:S01]  /*2f20*/  HMMA.16816.F32.BF16 R32, R12, R46, R28 ;  /* 0x0000002e0c20723c */ /* 0x000fe2000004181c */
[----:B------:R-:W5:Y:S05]  /*2f30*/  LDSM.16.M88.4 R28, [R227+0x8400] ;  /* 0x00840000e31c783b */ /* 0x000f6a0000000200 */
[C---:B------:R-:W-:Y:S06]  /*2f40*/  HMMA.16816.F32.BF16 R56, R4.reuse, R48, R64 ;  /* 0x000000300438723c */ /* 0x040fec0000041840 */
[----:B------:R-:W-:Y:S01]  /*2f50*/  HMMA.16816.F32.BF16 R44, R4, R50, R92 ;  /* 0x00000032042c723c */ /* 0x000fe2000004185c */
[----:B-1----:R-:W-:-:S04]  /*2f60*/  FMUL.FTZ R0, R83, UR8 ;  /* 0x0000000853007c20 */ /* 0x002fc80008410000 */
[----:B------:R1:W-:Y:S01]  /*2f70*/  MUFU.TANH R83, R0 ;  /* 0x0000000000537308 */ /* 0x0003e20000002400 */
[----:B------:R-:W-:Y:S06]  /*2f80*/  HMMA.16816.F32.BF16 R48, R16, R50, R100 ;  /* 0x000000321030723c */ /* 0x000fec0000041864 */
[C---:B--2---:R-:W-:Y:S06]  /*2f90*/  HMMA.16816.F32.BF16 R116, R4.reuse, R20, R116 ;  /* 0x000000140474723c */ /* 0x044fec0000041874 */
[----:B----4-:R-:W-:Y:S01]  /*2fa0*/  HMMA.16816.F32.BF16 R60, R4, R24, R96 ;  /* 0x00000018043c723c */ /* 0x010fe20000041860 */
[----:B-1----:R-:W-:-:S05]  /*2fb0*/  FMUL.FTZ R0, R36, UR8 ;  /* 0x0000000824007c20 */ /* 0x002fca0008410000 */
[C---:B------:R-:W-:Y:S01]  /*2fc0*/  HMMA.16816.F32.BF16 R112, R4.reuse, R26, R112 ;  /* 0x0000001a0470723c */ /* 0x040fe20000041870 */
[----:B------:R1:W2:Y:S05]  /*2fd0*/  MUFU.TANH R71, R0 ;  /* 0x0000000000477308 */ /* 0x0002aa0000002400 */
[----:B------:R-:W-:Y:S06]  /*2fe0*/  HMMA.16816.F32.BF16 R108, R4, R22, R108 ;  /* 0x00000016046c723c */ /* 0x000fec000004186c */
[C---:B------:R-:W-:Y:S06]  /*2ff0*/  HMMA.16816.F32.BF16 R88, R16.reuse, R20, R88 ;  /* 0x000000141058723c */ /* 0x040fec0000041858 */
[----:B------:R-:W-:Y:S01]  /*3000*/  HMMA.16816.F32.BF16 R76, R16, R22, R76 ;  /* 0x00000016104c723c */ /* 0x000fe2000004184c */
[----:B-1----:R-:W-:Y:S01]  /*3010*/  FMUL.FTZ R0, R37, UR8 ;  /* 0x0000000825007c20 */ /* 0x002fe20008410000 */
[----:B------:R-:W1:Y:S03]  /*3020*/  LDSM.16.M88.4 R20, [R227+0x8800] ;  /* 0x00880000e314783b */ /* 0x000e660000000200 */
[----:B------:R4:W-:Y:S01]  /*3030*/  MUFU.TANH R72, R0 ;  /* 0x0000000000487308 */ /* 0x0009e20000002400 */
[----:B-----5:R-:W-:Y:S06]  /*3040*/  HMMA.16816.F32.BF16 R4, R8, R28, R56 ;  /* 0x0000001c0804723c */ /* 0x020fec0000041838 */
[----:B------:R-:W-:Y:S06]  /*3050*/  HMMA.16816.F32.BF16 R64, R16, R26, R104 ;  /* 0x0000001a1040723c */ /* 0x000fec0000041868 */
[----:B------:R-:W-:Y:S01]  /*3060*/  HMMA.16816.F32.BF16 R48, R12, R30, R48 ;  /* 0x0000001e0c30723c */ /* 0x000fe20000041830 */
[----:B----4-:R-:W-:-:S05]  /*3070*/  FMUL.FTZ R0, R38, UR8 ;  /* 0x0000000826007c20 */ /* 0x010fca0008410000 */
[----:B------:R-:W-:Y:S01]  /*3080*/  HMMA.16816.F32.BF16 R44, R8, R30, R44 ;  /* 0x0000001e082c723c */ /* 0x000fe2000004182c */
[----:B------:R4:W5:-:S15]  /*3090*/  MUFU.TANH R68, R0 ;  /* 0x0000000000447308 */ /* 0x00095e0000002400 */
[----:B------:R-:W-:-:S02]  /*30a0*/  NOP ;  /* 0x0000000000007918 */ /* 0x000fc40000000000 */
[----:B------:R-:W-:Y:S01]  /*30b0*/  FMUL.FTZ R51, R51, UR8 ;  /* 0x0000000833337c20 */ /* 0x000fe20008410000 */
[----:B----4-:R-:W-:Y:S02]  /*30c0*/  FMUL.FTZ R0, R39, UR8 ;  /* 0x0000000827007c20 */ /* 0x010fe40008410000 */
[----:B------:R-:W-:Y:S02]  /*30d0*/  HMMA.16816.F32.BF16 R36, R16, R24, R84 ;  /* 0x000000181024723c */ /* 0x000fe40000041854 */
[----:B------:R4:W5:Y:S05]  /*30e0*/  MUFU.TANH R70, R0 ;  /* 0x0000000000467308 */ /* 0x00096a0000002400 */
[----:B------:R-:W-:Y:S01]  /*30f0*/  FMUL.FTZ R18, R5, UR8 ;  /* 0x0000000805127c20 */ /* 0x000fe20008410000 */
[----:B------:R-:W-:-:S02]  /*3100*/  IMAD.U32 R5, RZ, RZ, UR28 ;  /* 0x0000001cff057e24 */ /* 0x000fc4000f8e00ff */
[----:B------:R-:W-:Y:S01]  /*3110*/  FMUL.FTZ R17, R4, UR8 ;  /* 0x0000000804117c20 */ /* 0x000fe20008410000 */
[----:B------:R-:W-:Y:S02]  /*3120*/  IMAD.U32 R4, RZ, RZ, UR6 ;  /* 0x00000006ff047e24 */ /* 0x000fe4000f8e00ff */
[----:B------:R-:W-:Y:S01]  /*3130*/  FMUL.FTZ R19, R7, UR8 ;  /* 0x0000000807137c20 */ /* 0x000fe20008410000 */
[----:B------:R-:W-:Y:S01]  /*3140*/  FMUL.FTZ R24, R6, UR8 ;  /* 0x0000000806187c20 */ /* 0x000fe20008410000 */
[----:B------:R-:W-:Y:S01]  /*3150*/  MUFU.TANH R56, R17 ;  /* 0x0000001100387308 */ /* 0x000fe20000002400 */
[----:B----4-:R-:W-:-:S07]  /*3160*/  FMUL.FTZ R0, R32, UR8 ;  /* 0x0000000820007c20 */ /* 0x010fce0008410000 */
[----:B------:R-:W-:Y:S08]  /*3170*/  MUFU.TANH R100, R18 ;  /* 0x0000001200647308 */ /* 0x000ff00000002400 */
[----:B------:R4:W5:Y:S02]  /*3180*/  MUFU.TANH R80, R0 ;  /* 0x0000000000507308 */ /* 0x0009640000002400 */
[----:B----4-:R-:W-:-:S06]  /*3190*/  FMUL.FTZ R0, R33, UR8 ;  /* 0x0000000821007c20 */ /* 0x010fcc0008410000 */
[----:B------:R4:W-:Y:S02]  /*31a0*/  MUFU.TANH R75, R0 ;  /* 0x00000000004b7308 */ /* 0x0009e40000002400 */
[----:B----4-:R-:W-:-:S06]  /*31b0*/  FMUL.FTZ R0, R34, UR8 ;  /* 0x0000000822007c20 */ /* 0x010fcc0008410000 */
[----:B------:R4:W5:Y:S02]  /*31c0*/  MUFU.TANH R81, R0 ;  /* 0x0000000000517308 */ /* 0x0009640000002400 */
[----:B----4-:R-:W-:Y:S02]  /*31d0*/  FMUL.FTZ R0, R35, UR8 ;  /* 0x0000000823007c20 */ /* 0x010fe40008410000 */
[----:B------:R-:W-:Y:S04]  /*31e0*/  HMMA.16816.F32.BF16 R32, R12, R28, R52 ;  /* 0x0000001c0c20723c */ /* 0x000fe80000041834 */
[----:B------:R4:W-:Y:S02]  /*31f0*/  MUFU.TANH R94, R0 ;  /* 0x00000000005e7308 */ /* 0x0009e40000002400 */
[-C--:B-1----:R-:W-:Y:S06]  /*3200*/  HMMA.16816.F32.BF16 R28, R8, R20.reuse, R60 ;  /* 0x00000014081c723c */ /* 0x082fec000004183c */
[----:B------:R-:W-:Y:S01]  /*3210*/  HMMA.16816.F32.BF16 R52, R12, R20, R36 ;  /* 0x000000140c34723c */ /* 0x000fe20000041824 */
[----:B----4-:R-:W-:-:S04]  /*3220*/  FMUL.FTZ R0, R40, UR8 ;  /* 0x0000000828007c20 */ /* 0x010fc80008410000 */
[----:B------:R1:W4:Y:S02]  /*3230*/  MUFU.TANH R69, R0 ;  /* 0x0000000000457308 */ /* 0x0003240000002400 */
[----:B-1----:R-:W-:-:S06]  /*3240*/  FMUL.FTZ R0, R41, UR8 ;  /* 0x0000000829007c20 */ /* 0x002fcc0008410000 */
[----:B------:R1:W-:Y:S02]  /*3250*/  MUFU.TANH R41, R0 ;  /* 0x0000000000297308 */ /* 0x0003e40000002400 */
[----:B-1----:R-:W-:-:S06]  /*3260*/  FMUL.FTZ R0, R42, UR8 ;  /* 0x000000082a007c20 */ /* 0x002fcc0008410000 */
[----:B------:R1:W4:Y:S02]  /*3270*/  MUFU.TANH R40, R0 ;  /* 0x0000000000287308 */ /* 0x0003240000002400 */
[----:B-1----:R-:W-:-:S06]  /*3280*/  FMUL.FTZ R0, R43, UR8 ;  /* 0x000000082b007c20 */ /* 0x002fcc0008410000 */
[----:B------:R1:W4:Y:S02]  /*3290*/  MUFU.TANH R87, R0 ;  /* 0x0000000000577308 */ /* 0x0003240000002400 */
[----:B-1----:R-:W-:Y:S02]  /*32a0*/  IMAD.IADD R0, R144, 0x1, -R3 ;  /* 0x0000000190007824 */ /* 0x002fe400078e0a03 */
[----:B------:R-:W-:Y:S01]  /*32b0*/  FMUL.FTZ R3, R32, UR8 ;  /* 0x0000000820037c20 */ /* 0x000fe20008410000 */
[----:B------:R-:W-:Y:S02]  /*32c0*/  IMAD.SHL.U32 R144, R144, 0x2, RZ ;  /* 0x0000000290907824 */ /* 0x000fe400078e00ff */
[----:B------:R-:W-:Y:S01]  /*32d0*/  SHF.R.S32.HI R16, RZ, 0x1f, R0 ;  /* 0x0000001fff107819 */ /* 0x000fe20000011400 */
[----:B------:R1:W4:Y:S02]  /*32e0*/  MUFU.TANH R57, R3 ;  /* 0x0000000300397308 */ /* 0x0003240000002400 */
[----:B------:R-:W-:-:S02]  /*32f0*/  LOP3.LUT R148, R144, 0x6, RZ, 0xc0, !PT ;  /* 0x0000000690947812 */ /* 0x000fc400078ec0ff */
[----:B-1----:R-:W-:Y:S01]  /*3300*/  LEA.HI R3, R16, R0, RZ, 0x2 ;  /* 0x0000000010037211 */ /* 0x002fe200078f10ff */
[----:B------:R-:W-:Y:S01]  /*3310*/  FMUL.FTZ R0, R33, UR8 ;  /* 0x0000000821007c20 */ /* 0x000fe20008410000 */
[----:B------:R-:W-:Y:S02]  /*3320*/  LEA R16, R142, UR27, 0x4 ;  /* 0x0000001b8e107c11 */ /* 0x000fe4000f8e20ff */
[----:B------:R-:W-:Y:S01]  /*3330*/  SHF.R.S32.HI R3, RZ, 0x2, R3 ;  /* 0x00000002ff037819 */ /* 0x000fe20000011403 */
[----:B------:R1:W-:Y:S04]  /*3340*/  MUFU.TANH R58, R0 ;  /* 0x00000000003a7308 */ /* 0x0003e80000002400 */
[----:B------:R-:W-:Y:S02]  /*3350*/  IMAD.IADD R3, R16, 0x1, R3 ;  /* 0x0000000110037824 */ /* 0x000fe400078e0203 */
[----:B------:R-:W-:-:S03]  /*3360*/  FMUL.FTZ R16, R35, UR8 ;  /* 0x0000000823107c20 */ /* 0x000fc60008410000 */
[C---:B------:R-:W-:Y:S01]  /*3370*/  VIADDMNMX R237, R3.reuse, UR6, R5, PT ;  /* 0x0000000603ed7c46 */ /* 0x040fe2000b800105 */
[----:B------:R3:W-:Y:S01]  /*3380*/  MUFU.TANH R92, R16 ;  /* 0x00000010005c7308 */ /* 0x0007e20000002400 */
[C---:B------:R-:W-:Y:S01]  /*3390*/  VIADDMNMX R232, R3.reuse, UR26, RZ, !PT ;  /* 0x0000001a03e87c46 */ /* 0x040fe2000f8001ff */
[----:B------:R-:W-:Y:S01]  /*33a0*/  VIADD R5, R3, 0x40 ;  /* 0x0000004003057836 */ /* 0x000fe20000000000 */
[C-C-:B------:R-:W-:Y:S02]  /*33b0*/  IADD3 R7, R4.reuse, 0x8, R3.reuse ;  /* 0x0000000804077810 */ /* 0x140fe40007ffe003 */
[--C-:B------:R-:W-:Y:S01]  /*33c0*/  IADD3 R17, R4, 0x48, R3.reuse ;  /* 0x0000004804117810 */ /* 0x100fe20007ffe003 */
[----:B-1----:R-:W-:Y:S01]  /*33d0*/  FMUL.FTZ R0, R34, UR8 ;  /* 0x0000000822007c20 */ /* 0x002fe20008410000 */
[----:B------:R-:W-:Y:S02]  /*33e0*/  VIMNMX R236, R7, UR28, PT ;  /* 0x0000001c07ec7c48 */ /* 0x000fe4000bfe0100 */
[----:B------:R-:W-:Y:S01]  /*33f0*/  VIMNMX R234, R17, UR28, PT ;  /* 0x0000001c11ea7c48 */ /* 0x000fe2000bfe0100 */
[----:B------:R1:W-:Y:S01]  /*3400*/  MUFU.TANH R93, R0 ;  /* 0x00000000005d7308 */ /* 0x0003e20000002400 */
[----:B------:R-:W-:Y:S01]  /*3410*/  VIADDMNMX R233, R5, UR26, RZ, !PT ;  /* 0x0000001a05e97c46 */ /* 0x000fe2000f8001ff */
[----:B------:R-:W-:Y:S01]  /*3420*/  FMUL.FTZ R5, R48, UR8 ;  /* 0x0000000830057c20 */ /* 0x000fe20008410000 */
[----:B---3--:R-:W-:Y:S01]  /*3430*/  IADD3 R16, R4, 0x40, R3 ;  /* 0x0000004004107810 */ /* 0x008fe20007ffe003 */
[----:B------:R-:W-:-:S04]  /*3440*/  VIADD R4, R3, 0x8 ;  /* 0x0000000803047836 */ /* 0x000fc80000000000 */
[----:B------:R3:W-:Y:S01]  /*3450*/  MUFU.TANH R84, R5 ;  /* 0x0000000500547308 */ /* 0x0007e20000002400 */
[----:B------:R-:W-:Y:S01]  /*3460*/  VIADD R3, R3, 0x48 ;  /* 0x0000004803037836 */ /* 0x000fe20000000000 */
[----:B------:R-:W-:Y:S02]  /*3470*/  VIMNMX R235, R16, UR28, PT ;  /* 0x0000001c10eb7c48 */ /* 0x000fe4000bfe0100 */
[----:B------:R-:W-:Y:S02]  /*3480*/  VIADDMNMX R231, R4, UR26, RZ, !PT ;  /* 0x0000001a04e77c46 */ /* 0x000fe4000f8001ff */
[----:B------:R-:W-:Y:S02]  /*3490*/  VIADDMNMX R230, R3, UR26, RZ, !PT ;  /* 0x0000001a03e67c46 */ /* 0x000fe4000f8001ff */
[----:B------:R2:W4:Y:S01]  /*34a0*/  MUFU.TANH R7, R24 ;  /* 0x0000001800077308 */ /* 0x0005220000002400 */
[----:B-1----:R-:W-:-:S04]  /*34b0*/  IMAD.U32 R0, RZ, RZ, UR24 ;  /* 0x00000018ff007e24 */ /* 0x002fc8000f8e00ff */
[----:B------:R-:W-:-:S04]  /*34c0*/  IMAD R0, R0, 0x40, R148 ;  /* 0x0000004000007824 */ /* 0x000fc800078e0294 */
[C---:B------:R-:W-:Y:S01]  /*34d0*/  VIADD R6, R0.reuse, 0x1 ;  /* 0x0000000100067836 */ /* 0x040fe20000000000 */
[C---:B------:R-:W-:Y:S01]  /*34e0*/  ISETP.GE.AND P2, PT, R0.reuse, R237, PT ;  /* 0x000000ed0000720c */ /* 0x040fe20003f46270 */
[C---:B------:R-:W-:Y:S01]  /*34f0*/  VIADD R4, R0.reuse, 0x8 ;  /* 0x0000000800047836 */ /* 0x040fe20000000000 */
[C---:B------:R-:W-:Y:S01]  /*3500*/  ISETP.GE.AND P1, PT, R0.reuse, R235, PT ;  /* 0x000000eb0000720c */ /* 0x040fe20003f26270 */
[----:B---3--:R-:W-:Y:S01]  /*3510*/  FMUL.FTZ R5, R49, UR8 ;  /* 0x0000000831057c20 */ /* 0x008fe20008410000 */
[C---:B------:R-:W-:Y:S01]  /*3520*/  ISETP.LT.OR P2, PT, R0.reuse, R232, P2 ;  /* 0x000000e80000720c */ /* 0x040fe20001741670 */
[----:B------:R-:W-:Y:S01]  /*3530*/  VIADD R3, R0, 0x9 ;  /* 0x0000000900037836 */ /* 0x000fe20000000000 */
[----:B------:R-:W-:Y:S01]  /*3540*/  ISETP.GE.AND P3, PT, R6, R237, PT ;  /* 0x000000ed0600720c */ /* 0x000fe20003f66270 */
[----:B------:R1:W-:Y:S01]  /*3550*/  MUFU.TANH R85, R5 ;  /* 0x0000000500557308 */ /* 0x0003e20000002400 */
[----:B------:R-:W-:Y:S01]  /*3560*/  FSEL R60, R120, -INF , !P2 ;  /* 0xff800000783c7808 */ /* 0x000fe20005000000 */
[----:B--2---:R-:W-:Y:S01]  /*3570*/  HMMA.16816.F32.BF16 R24, R8, R22, R112 ;  /* 0x000000160818723c */ /* 0x004fe20000041870 */
[----:B------:R-:W-:-:S02]  /*3580*/  ISETP.GE.AND P5, PT, R6, R236, PT ;  /* 0x000000ec0600720c */ /* 0x000fc40003fa6270 */
[C---:B------:R-:W-:Y:S02]  /*3590*/  ISETP.GE.AND P4, PT, R0.reuse, R236, PT ;  /* 0x000000ec0000720c */ /* 0x040fe40003f86270 */
[C---:B------:R-:W-:Y:S02]  /*35a0*/  ISETP.GE.AND P2, PT, R0.reuse, R234, PT ;  /* 0x000000ea0000720c */ /* 0x040fe40003f46270 */
[----:B------:R-:W-:Y:S02]  /*35b0*/  ISETP.LT.OR P1, PT, R0, R233, P1 ;  /* 0x000000e90000720c */ /* 0x000fe40000f21670 */
[C---:B------:R-:W-:Y:S02]  /*35c0*/  ISETP.LT.OR P3, PT, R6.reuse, R232, P3 ;  /* 0x000000e80600720c */ /* 0x040fe40001f61670 */
[-C--:B------:R-:W-:Y:S02]  /*35d0*/  ISETP.LT.OR P5, PT, R6, R231.reuse, P5 ;  /* 0x000000e70600720c */ /* 0x080fe40002fa1670 */
[----:B------:R-:W-:-:S02]  /*35e0*/  ISETP.LT.OR P4, PT, R0, R231, P4 ;  /* 0x000000e70000720c */ /* 0x000fc40002781670 */
[----:B------:R-:W-:Y:S01]  /*35f0*/  ISETP.LT.OR P2, PT, R0, R230, P2 ;  /* 0x000000e60000720c */ /* 0x000fe20001741670 */
[----:B-1----:R-:W-:Y:S01]  /*3600*/  FMUL.FTZ R5, R50, UR8 ;  /* 0x0000000832057c20 */ /* 0x002fe20008410000 */
[----:B------:R-:W-:Y:S02]  /*3610*/  FSEL R61, R71, -INF , !P1 ;  /* 0xff800000473d7808 */ /* 0x000fe40004800000 */
[C---:B------:R-:W-:Y:S01]  /*3620*/  ISETP.GE.AND P6, PT, R6.reuse, R235, PT ;  /* 0x000000eb0600720c */ /* 0x040fe20003fc6270 */
[----:B------:R1:W-:Y:S01]  /*3630*/  MUFU.TANH R86, R5 ;  /* 0x0000000500567308 */ /* 0x0003e20000002400 */
[----:B------:R-:W-:Y:S02]  /*3640*/  ISETP.GE.AND P0, PT, R6, R234, PT ;  /* 0x000000ea0600720c */ /* 0x000fe40003f06270 */
[----:B------:R-:W-:Y:S02]  /*3650*/  FSEL R82, R82, -INF , !P4 ;  /* 0xff80000052527808 */ /* 0x000fe40006000000 */
[----:B-----5:R-:W-:-:S02]  /*3660*/  FSEL R68, R68, -INF , !P2 ;  /* 0xff80000044447808 */ /* 0x020fc40005000000 */
[----:B------:R-:W-:Y:S02]  /*3670*/  FSEL R71, R73, -INF , !P3 ;  /* 0xff80000049477808 */ /* 0x000fe40005800000 */
[----:B------:R-:W-:Y:S02]  /*3680*/  FSEL R83, R83, -INF , !P5 ;  /* 0xff80000053537808 */ /* 0x000fe40006800000 */
[C---:B------:R-:W-:Y:S02]  /*3690*/  ISETP.GE.AND P4, PT, R4.reuse, R237, PT ;  /* 0x000000ed0400720c */ /* 0x040fe40003f86270 */
[C---:B------:R-:W-:Y:S02]  /*36a0*/  ISETP.GE.AND P2, PT, R4.reuse, R236, PT ;  /* 0x000000ec0400720c */ /* 0x040fe40003f46270 */
[C---:B------:R-:W-:Y:S02]  /*36b0*/  ISETP.GE.AND P3, PT, R4.reuse, R235, PT ;  /* 0x000000eb0400720c */ /* 0x040fe40003f66270 */
[----:B------:R-:W-:Y:S01]  /*36c0*/  ISETP.GE.AND P5, PT, R4, R234, PT ;  /* 0x000000ea0400720c */ /* 0x000fe20003fa6270 */
[----:B-1----:R-:W-:Y:S01]  /*36d0*/  FMUL.FTZ R5, R44, UR8 ;  /* 0x000000082c057c20 */ /* 0x002fe20008410000 */
[----:B------:R-:W-:-:S02]  /*36e0*/  ISETP.LT.OR P6, PT, R6, R233, P6 ;  /* 0x000000e90600720c */ /* 0x000fc400037c1670 */
[----:B------:R-:W-:Y:S01]  /*36f0*/  ISETP.LT.OR P0, PT, R6, R230, P0 ;  /* 0x000000e60600720c */ /* 0x000fe20000701670 */
[----:B------:R1:W-:Y:S01]  /*3700*/  MUFU.TANH R74, R5 ;  /* 0x00000005004a7308 */ /* 0x0003e20000002400 */
[C---:B------:R-:W-:Y:S02]  /*3710*/  ISETP.LT.OR P4, PT, R4.reuse, R232, P4 ;  /* 0x000000e80400720c */ /* 0x040fe40002781670 */
[C---:B------:R-:W-:Y:S02]  /*3720*/  ISETP.LT.OR P2, PT, R4.reuse, R231, P2 ;  /* 0x000000e70400720c */ /* 0x040fe40001741670 */
[C---:B------:R-:W-:Y:S02]  /*3730*/  ISETP.LT.OR P3, PT, R4.reuse, R233, P3 ;  /* 0x000000e90400720c */ /* 0x040fe40001f61670 */
[----:B------:R-:W-:Y:S01]  /*3740*/  ISETP.LT.OR P5, PT, R4, R230, P5 ;  /* 0x000000e60400720c */ /* 0x000fe20002fa1670 */
[----:B------:R2:W3:Y:S01]  /*3750*/  MUFU.TANH R6, R19 ;  /* 0x0000001300067308 */ /* 0x0004e20000002400 */
[----:B------:R-:W-:Y:S01]  /*3760*/  FMUL.FTZ R4, R45, UR8 ;  /* 0x000000082d047c20 */ /* 0x000fe20008410000 */
[----:B------:R-:W-:-:S02]  /*3770*/  ISETP.GE.AND P1, PT, R3, R237, PT ;  /* 0x000000ed0300720c */ /* 0x000fc40003f26270 */
[----:B------:R-:W-:Y:S02]  /*3780*/  FSEL R50, R72, -INF , !P6 ;  /* 0xff80000048327808 */ /* 0x000fe40007000000 */
[----:B------:R-:W-:Y:S02]  /*3790*/  ISETP.LT.OR P1, PT, R3, R232, P1 ;  /* 0x000000e80300720c */ /* 0x000fe40000f21670 */
[----:B------:R5:W-:Y:S01]  /*37a0*/  MUFU.TANH R73, R4 ;  /* 0x0000000400497308 */ /* 0x000be20000002400 */
[----:B------:R-:W-:Y:S01]  /*37b0*/  FSEL R62, R70, -INF , !P0 ;  /* 0xff800000463e7808 */ /* 0x000fe20004000000 */
[----:B-1----:R-:W-:Y:S01]  /*37c0*/  FMUL.FTZ R5, R47, UR8 ;  /* 0x000000082f057c20 */ /* 0x002fe20008410000 */
[C---:B------:R-:W-:Y:S02]  /*37d0*/  ISETP.GE.AND P0, PT, R3.reuse, R235, PT ;  /* 0x000000eb0300720c */ /* 0x040fe40003f06270 */
[----:B------:R-:W-:Y:S02]  /*37e0*/  FSEL R80, R80, -INF , !P4 ;  /* 0xff80000050507808 */ /* 0x000fe40006000000 */
[C---:B------:R-:W-:Y:S01]  /*37f0*/  ISETP.GE.AND P6, PT, R3.reuse, R236, PT ;  /* 0x000000ec0300720c */ /* 0x040fe20003fc6270 */
[----:B------:R1:W-:Y:S01]  /*3800*/  MUFU.TANH R70, R5 ;  /* 0x0000000500467308 */ /* 0x0003e20000002400 */
[----:B--2---:R-:W2:Y:S01]  /*3810*/  LDSM.16.M88.4 R16, [R227+0x8c00] ;  /* 0x008c0000e310783b */ /* 0x004ea20000000200 */
[----:B------:R-:W-:Y:S01]  /*3820*/  ISETP.GE.AND P4, PT, R3, R234, PT ;  /* 0x000000ea0300720c */ /* 0x000fe20003f86270 */
[----:B------:R-:W-:-:S04]  /*3830*/  DEPBAR.LE SB0, 0x0 ;  /* 0x000080000000791a */ /* 0x000fc80000000000 */
[----:B------:R-:W-:Y:S01]  /*3840*/  FSEL R81, R81, -INF , !P2 ;  /* 0xff80000051517808 */ /* 0x000fe20005000000 */
[----:B-----5:R-:W-:Y:S01]  /*3850*/  FMUL.FTZ R4, R46, UR8 ;  /* 0x000000082e047c20 */ /* 0x020fe20008410000 */
[----:B------:R-:W-:Y:S02]  /*3860*/  FSEL R75, R75, -INF , !P1 ;  /* 0xff8000004b4b7808 */ /* 0x000fe40004800000 */
[C---:B------:R-:W-:Y:S01]  /*3870*/  ISETP.LT.OR P0, PT, R3.reuse, R233, P0 ;  /* 0x000000e90300720c */ /* 0x040fe20000701670 */
[----:B------:R5:W3:Y:S01]  /*3880*/  MUFU.TANH R72, R4 ;  /* 0x0000000400487308 */ /* 0x000ae20000002400 */
[C---:B------:R-:W-:Y:S02]  /*3890*/  ISETP.LT.OR P6, PT, R3.reuse, R231, P6 ;  /* 0x000000e70300720c */ /* 0x040fe400037c1670 */
[----:B------:R-:W-:Y:S01]  /*38a0*/  ISETP.LT.OR P4, PT, R3, R230, P4 ;  /* 0x000000e60300720c */ /* 0x000fe20002781670 */
[----:B-1----:R-:W-:Y:S01]  /*38b0*/  FMUL.FTZ R5, R52, UR8 ;  /* 0x0000000834057c20 */ /* 0x002fe20008410000 */
[----:B------:R-:W-:Y:S01]  /*38c0*/  VIADD R3, R0, 0x11 ;  /* 0x0000001100037836 */ /* 0x000fe20000000000 */
[----:B----4-:R-:W-:-:S02]  /*38d0*/  FSEL R49, R69, -INF , !P3 ;  /* 0xff80000045317808 */ /* 0x010fc40005800000 */
[----:B------:R-:W-:Y:S01]  /*38e0*/  FSEL R63, R40, -INF , !P5 ;  /* 0xff800000283f7808 */ /* 0x000fe20006800000 */
[----:B------:R1:W4:Y:S01]  /*38f0*/  MUFU.TANH R69, R5 ;  /* 0x0000000500457308 */ /* 0x0003220000002400 */
[----:B------:R-:W-:Y:S02]  /*3900*/  FSEL R52, R41, -INF , !P0 ;  /* 0xff80000029347808 */ /* 0x000fe40004000000 */
[----:B------:R-:W-:Y:S01]  /*3910*/  HMMA.16816.F32.BF16 R40, R12, R22, R64 ;  /* 0x000000160c28723c */ /* 0x000fe20000041840 */
[----:B------:R-:W-:Y:S01]  /*3920*/  BAR.SYNC.DEFER_BLOCKING 0x0 ;  /* 0x0000000000007b1d */ /* 0x000fe20000010000 */
[----:B------:R-:W-:Y:S01]  /*3930*/  ISETP.GE.AND P3, PT, R3, R237, PT ;  /* 0x000000ed0300720c */ /* 0x000fe20003f66270 */
[----:B-----5:R-:W-:-:S03]  /*3940*/  VIADD R4, R0, 0x10 ;  /* 0x0000001000047836 */ /* 0x020fc60000000000 */
[-C--:B------:R-:W-:Y:S02]  /*3950*/  ISETP.LT.OR P3, PT, R3, R232.reuse, P3 ;  /* 0x000000e80300720c */ /* 0x080fe40001f61670 */
[C---:B------:R-:W-:Y:S02]  /*3960*/  ISETP.GE.AND P2, PT, R4.reuse, R237, PT ;  /* 0x000000ed0400720c */ /* 0x040fe40003f46270 */
[C---:B------:R-:W-:Y:S02]  /*3970*/  ISETP.GE.AND P1, PT, R4.reuse, R235, PT ;  /* 0x000000eb0400720c */ /* 0x040fe40003f26270 */
[C---:B------:R-:W-:Y:S01]  /*3980*/  ISETP.LT.OR P2, PT, R4.reuse, R232, P2 ;  /* 0x000000e80400720c */ /* 0x040fe20001741670 */
[----:B-1----:R-:W-:Y:S01]  /*3990*/  FMUL.FTZ R5, R53, UR8 ;  /* 0x0000000835057c20 */ /* 0x002fe20008410000 */
[----:B------:R-:W-:Y:S01]  /*39a0*/  ISETP.LT.OR P1, PT, R4, R233, P1 ;  /* 0x000000e90400720c */ /* 0x000fe20000f21670 */
[----:B--2---:R-:W-:Y:S01]  /*39b0*/  HMMA.16816.F32.BF16 R32, R8, R16, R116 ;  /* 0x000000100820723c */ /* 0x004fe20000041874 */
[----:B------:R-:W-:Y:S01]  /*39c0*/  FSEL R53, R87, -INF , !P4 ;  /* 0xff80000057357808 */ /* 0x000fe20006000000 */
[----:B------:R1:W-:Y:S01]  /*39d0*/  MUFU.TANH R48, R5 ;  /* 0x0000000500307308 */ /* 0x0003e20000002400 */
[----:B------:R-:W-:-:S02]  /*39e0*/  FSEL R64, R57, -INF , !P2 ;  /* 0xff80000039407808 */ /* 0x000fc40005000000 */
[----:B------:R-:W-:Y:S01]  /*39f0*/  FSEL R101, R56, -INF , !P1 ;  /* 0xff80000038657808 */ /* 0x000fe20004800000 */
[----:B------:R-:W-:Y:S01]  /*3a00*/  HMMA.16816.F32.BF16 R36, R8, R18, R108 ;  /* 0x000000120824723c */ /* 0x000fe2000004186c */
[C---:B------:R-:W-:Y:S02]  /*3a10*/  ISETP.GE.AND P4, PT, R3.reuse, R236, PT ;  /* 0x000000ec0300720c */ /* 0x040fe40003f86270 */
[C---:B------:R-:W-:Y:S02]  /*3a20*/  ISETP.GE.AND P2, PT, R3.reuse, R235, PT ;  /* 0x000000eb0300720c */ /* 0x040fe40003f46270 */
[CC--:B------:R-:W-:Y:S01]  /*3a30*/  ISETP.GE.AND P1, PT, R3.reuse, R234.reuse, PT ;  /* 0x000000ea0300720c */ /* 0x0c0fe20003f26270 */
[----:B------:R-:W-:Y:S01]  /*3a40*/  HMMA.16816.F32.BF16 R44, R12, R16, R88 ;  /* 0x000000100c2c723c */ /* 0x000fe20000041858 */
[----:B------:R-:W-:Y:S01]  /*3a50*/  ISETP.GE.AND P0, PT, R4, R234, PT ;  /* 0x000000ea0400720c */ /* 0x000fe20003f06270 */
[----:B------:R-:W-:Y:S01]  /*3a60*/  FMUL.FTZ R11, R24, UR8 ;  /* 0x00000008180b7c20 */ /* 0x000fe20008410000 */
[----:B------:R-:W-:Y:S01]  /*3a70*/  ISETP.LT.OR P4, PT, R3, R231, P4 ;  /* 0x000000e70300720c */ /* 0x000fe20002781670 */
[----:B------:R-:W-:Y:S01]  /*3a80*/  FMUL.FTZ R8, R25, UR8 ;  /* 0x0000000819087c20 */ /* 0x000fe20008410000 */
[C---:B------:R-:W-:Y:S01]  /*3a90*/  ISETP.LT.OR P2, PT, R3.reuse, R233, P2 ;  /* 0x000000e90300720c */ /* 0x040fe20001741670 */
[----:B------:R-:W-:Y:S01]  /*3aa0*/  FMUL.FTZ R10, R26, UR8 ;  /* 0x000000081a0a7c20 */ /* 0x000fe20008410000 */
[-C--:B------:R-:W-:Y:S01]  /*3ab0*/  ISETP.LT.OR P1, PT, R3, R230.reuse, P1 ;  /* 0x000000e60300720c */ /* 0x080fe20000f21670 */
[----:B------:R-:W-:Y:S01]  /*3ac0*/  VIADD R3, R0, 0x18 ;  /* 0x0000001800037836 */ /* 0x000fe20000000000 */
[----:B------:R-:W-:Y:S01]  /*3ad0*/  ISETP.LT.OR P0, PT, R4, R230, P0 ;  /* 0x000000e60400720c */ /* 0x000fe20000701670 */
[----:B-1----:R-:W-:Y:S01]  /*3ae0*/  FMUL.FTZ R5, R30, UR8 ;  /* 0x000000081e057c20 */ /* 0x002fe20008410000 */
[----:B------:R-:W-:Y:S01]  /*3af0*/  ISETP.GE.AND P5, PT, R4, R236, PT ;  /* 0x000000ec0400720c */ /* 0x000fe20003fa6270 */
[----:B------:R-:W-:Y:S01]  /*3b00*/  FMUL.FTZ R20, R32, UR8 ;  /* 0x0000000820147c20 */ /* 0x000fe20008410000 */
[----:B------:R-:W-:Y:S01]  /*3b10*/  FSEL R107, R7, -INF , !P0 ;  /* 0xff800000076b7808 */ /* 0x000fe20004000000 */
[----:B------:R-:W-:Y:S01]  /*3b20*/  VIADD R7, R0, 0x19 ;  /* 0x0000001900077836 */ /* 0x000fe20000000000 */
[C---:B------:R-:W-:Y:S01]  /*3b30*/  ISETP.GE.AND P0, PT, R3.reuse, R237, PT ;  /* 0x000000ed0300720c */ /* 0x040fe20003f06270 */
[----:B------:R1:W2:Y:S01]  /*3b40*/  MUFU.TANH R21, R5 ;  /* 0x0000000500157308 */ /* 0x0002a20000002400 */
[----:B------:R-:W-:Y:S01]  /*3b50*/  ISETP.LT.OR P5, PT, R4, R231, P5 ;  /* 0x000000e70400720c */ /* 0x000fe20002fa1670 */
[----:B------:R-:W-:Y:S01]  /*3b60*/  FMUL.FTZ R4, R28, UR8 ;  /* 0x000000081c047c20 */ /* 0x000fe20008410000 */
[-C--:B------:R-:W-:Y:S01]  /*3b70*/  ISETP.LT.OR P0, PT, R3, R232.reuse, P0 ;  /* 0x000000e80300720c */ /* 0x080fe20000701670 */
[----:B------:R-:W-:Y:S01]  /*3b80*/  FMUL.FTZ R16, R33, UR8 ;  /* 0x0000000821107c20 */ /* 0x000fe20008410000 */
[----:B---3--:R-:W-:Y:S01]  /*3b90*/  FSEL R136, R6, -INF , !P1 ;  /* 0xff80000006887808 */ /* 0x008fe20004800000 */
[----:B------:R-:W-:Y:S01]  /*3ba0*/  VIADD R6, R0, 0x20 ;  /* 0x0000002000067836 */ /* 0x000fe20000000000 */
[----:B------:R-:W-:Y:S01]  /*3bb0*/  FSEL R30, R84, -INF , !P0 ;  /* 0xff800000541e7808 */ /* 0x000fe20004000000 */
[----:B------:R3:W-:Y:S01]  /*3bc0*/  MUFU.TANH R28, R4 ;  /* 0x00000004001c7308 */ /* 0x0007e20000002400 */
[----:B------:R-:W-:Y:S01]  /*3bd0*/  ISETP.GE.AND P0, PT, R7, R237, PT ;  /* 0x000000ed0700720c */ /* 0x000fe20003f06270 */
[----:B------:R-:W-:Y:S01]  /*3be0*/  FMUL.FTZ R9, R27, UR8 ;  /* 0x000000081b097c20 */ /* 0x000fe20008410000 */
[----:B------:R-:W-:Y:S01]  /*3bf0*/  FSEL R100, R100, -INF , !P2 ;  /* 0xff80000064647808 */ /* 0x000fe20005000000 */
[----:B------:R-:W-:Y:S01]  /*3c00*/  FMUL.FTZ R23, R35, UR8 ;  /* 0x0000000823177c20 */ /* 0x000fe20008410000 */
[----:B------:R-:W-:Y:S01]  /*3c10*/  ISETP.LT.OR P0, PT, R7, R232, P0 ;  /* 0x000000e80700720c */ /* 0x000fe20000701670 */
[----:B------:R-:W-:Y:S01]  /*3c20*/  FMUL.FTZ R25, R39, UR8 ;  /* 0x0000000827197c20 */ /* 0x000fe20008410000 */
[C---:B------:R-:W-:Y:S01]  /*3c30*/  ISETP.GE.AND P1, PT, R3.reuse, R234, PT ;  /* 0x000000ea0300720c */ /* 0x040fe20003f26270 */
[----:B------:R-:W-:Y:S01]  /*3c40*/  MUFU.TANH R11, R11 ;  /* 0x0000000b000b7308 */ /* 0x000fe20000002400 */
[C---:B------:R-:W-:Y:S01]  /*3c50*/  ISETP.GE.AND P2, PT, R3.reuse, R235, PT ;  /* 0x000000eb0300720c */ /* 0x040fe20003f46270 */
[----:B-1----:R-:W-:Y:S01]  /*3c60*/  VIADD R5, R0, 0x21 ;  /* 0x0000002100057836 */ /* 0x002fe20000000000 */
[----:B------:R-:W-:-:S02]  /*3c70*/  ISETP.LT.OR P1, PT, R3, R230, P1 ;  /* 0x000000e60300720c */ /* 0x000fc40000f21670 */
[----:B------:R-:W-:-:S03]  /*3c80*/  ISETP.LT.OR P2, PT, R3, R233, P2 ;  /* 0x000000e90300720c */ /* 0x000fc60001741670 */
[----:B------:R-:W-:Y:S01]  /*3c90*/  MUFU.TANH R10, R10 ;  /* 0x0000000a000a7308 */ /* 0x000fe20000002400 */
[----:B---3--:R-:W-:Y:S01]  /*3ca0*/  FMUL.FTZ R4, R29, UR8 ;  /* 0x000000081d047c20 */ /* 0x008fe20008410000 */
[----:B------:R-:W-:Y:S02]  /*3cb0*/  FSEL R29, R58, -INF , !P3 ;  /* 0xff8000003a1d7808 */ /* 0x000fe40005800000 */
[----:B------:R-:W-:Y:S01]  /*3cc0*/  HMMA.16816.F32.BF16 R56, R12, R18, R76 ;  /* 0x000000120c38723c */ /* 0x000fe2000004184c */
[----:B------:R-:W-:Y:S02]  /*3cd0*/  FSEL R32, R74, -INF , !P2 ;  /* 0xff8000004a207808 */ /* 0x000fe40005000000 */
[----:B------:R-:W-:Y:S01]  /*3ce0*/  ISETP.GE.AND P3, PT, R3, R236, PT ;  /* 0x000000ec0300720c */ /* 0x000fe20003f66270 */
[----:B------:R1:W3:Y:S01]  /*3cf0*/  MUFU.TANH R22, R4 ;  /* 0x0000000400167308 */ /* 0x0002e20000002400 */
[----:B------:R-:W-:Y:S02]  /*3d00*/  ISETP.GE.AND P2, PT, R7, R235, PT ;  /* 0x000000eb0700720c */ /* 0x000fe40003f46270 */
[----:B------:R-:W-:Y:S01]  /*3d10*/  FMUL.FTZ R18, R34, UR8 ;  /* 0x0000000822127c20 */ /* 0x000fe20008410000 */
[----:B------:R-:W-:-:S02]  /*3d20*/  FSEL R34, R72, -INF , !P1 ;  /* 0xff80000048227808 */ /* 0x000fc40004800000 */
[----:B------:R-:W-:Y:S02]  /*3d30*/  ISETP.GE.AND P1, PT, R6, R237, PT ;  /* 0x000000ed0600720c */ /* 0x000fe40003f26270 */
[----:B------:R-:W-:Y:S01]  /*3d40*/  ISETP.LT.OR P3, PT, R3, R231, P3 ;  /* 0x000000e70300720c */ /* 0x000fe20001f61670 */
[----:B------:R-:W-:Y:S01]  /*3d50*/  FMUL.FTZ R3, R40, UR8 ;  /* 0x0000000828037c20 */ /* 0x000fe20008410000 */
[----:B------:R-:W-:Y:S01]  /*3d60*/  ISETP.LT.OR P1, PT, R6, R232, P1 ;  /* 0x000000e80600720c */ /* 0x000fe20000f21670 */
[----:B------:R5:W-:Y:S01]  /*3d70*/  MUFU.TANH R12, R8 ;  /* 0x00000008000c7308 */ /* 0x000be20000002400 */
[----:B------:R-:W-:Y:S02]  /*3d80*/  ISETP.LT.OR P2, PT, R7, R233, P2 ;  /* 0x000000e90700720c */ /* 0x000fe40001741670 */
[----:B----4-:R-:W-:Y:S02]  /*3d90*/  FSEL R168, R69, -INF , !P1 ;  /* 0xff80000045a87808 */ /* 0x010fe40004800000 */
[----:B------:R-:W-:Y:S01]  /*3da0*/  FSEL R33, R73, -INF , !P2 ;  /* 0xff80000049217808 */ /* 0x000fe20005000000 */
[----:B-1----:R-:W-:Y:S01]  /*3db0*/  FMUL.FTZ R4, R31, UR8 ;  /* 0x000000081f047c20 */ /* 0x002fe20008410000 */
[----:B------:R-:W-:Y:S01]  /*3dc0*/  FSEL R31, R85, -INF , !P0 ;  /* 0xff800000551f7808 */ /* 0x000fe20004000000 */
[----:B------:R1:W-:Y:S01]  /*3dd0*/  MUFU.TANH R17, R3 ;  /* 0x0000000300117308 */ /* 0x0003e20000002400 */
[----:B------:R-:W-:-:S02]  /*3de0*/  ISETP.GE.AND P0, PT, R7, R234, PT ;  /* 0x000000ea0700720c */ /* 0x000fc40003f06270 */
[----:B------:R-:W-:Y:S02]  /*3df0*/  ISETP.GE.AND P1, PT, R5, R237, PT ;  /* 0x000000ed0500720c */ /* 0x000fe40003f26270 */
[----:B------:R-:W-:Y:S02]  /*3e00*/  ISETP.LT.OR P0, PT, R7, R230, P0 ;  /* 0x000000e60700720c */ /* 0x000fe40000701670 */
[----:B------:R-:W-:Y:S01]  /*3e10*/  ISETP.GE.AND P2, PT, R6, R235, PT ;  /* 0x000000eb0600720c */ /* 0x000fe20003f46270 */
[----:B------:R4:W3:Y:S01]  /*3e20*/  MUFU.TANH R19, R4 ;  /* 0x0000000400137308 */ /* 0x0008e20000002400 */
[----:B------:R-:W-:Y:S01]  /*3e30*/  FSEL R106, R70, -INF , !P0 ;  /* 0xff800000466a7808 */ /* 0x000fe20004000000 */
[----:B-----5:R-:W-:Y:S01]  /*3e40*/  VIADD R8, R0, 0x30 ;  /* 0x0000003000087836 */ /* 0x020fe20000000000 */
[----:B------:R-:W-:Y:S02]  /*3e50*/  ISETP.GE.AND P0, PT, R6, R234, PT ;  /* 0x000000ea0600720c */ /* 0x000fe40003f06270 */
[----:B------:R-:W-:-:S02]  /*3e60*/  ISETP.LT.OR P1, PT, R5, R232, P1 ;  /* 0x000000e80500720c */ /* 0x000fc40000f21670 */
[C---:B------:R-:W-:Y:S01]  /*3e70*/  ISETP.LT.OR P0, PT, R6.reuse, R230, P0 ;  /* 0x000000e60600720c */ /* 0x040fe20000701670 */
[----:B------:R5:W-:Y:S01]  /*3e80*/  MUFU.TANH R15, R9 ;  /* 0x00000009000f7308 */ /* 0x000be20000002400 */
[----:B-1----:R-:W-:Y:S01]  /*3e90*/  FMUL.FTZ R3, R41, UR8 ;  /* 0x0000000829037c20 */ /* 0x002fe20008410000 */
[----:B------:R-:W-:Y:S02]  /*3ea0*/  ISETP.LT.OR P2, PT, R6, R233, P2 ;  /* 0x000000e90600720c */ /* 0x000fe40001741670 */
[----:B--2---:R-:W-:Y:S01]  /*3eb0*/  FSEL R175, R21, -INF , !P0 ;  /* 0xff80000015af7808 */ /* 0x004fe20004000000 */
[----:B------:R-:W-:Y:S01]  /*3ec0*/  FMUL.FTZ R21, R37, UR8 ;  /* 0x0000000825157c20 */ /* 0x000fe20008410000 */
[C---:B------:R-:W-:Y:S02]  /*3ed0*/  ISETP.GE.AND P0, PT, R5.reuse, R235, PT ;  /* 0x000000eb0500720c */ /* 0x040fe40003f06270 */
[----:B------:R1:W2:Y:S01]  /*3ee0*/  MUFU.TANH R13, R3 ;  /* 0x00000003000d7308 */ /* 0x0002a20000002400 */
[----:B----4-:R-:W-:Y:S01]  /*3ef0*/  VIADD R4, R0, 0x28 ;  /* 0x0000002800047836 */ /* 0x010fe20000000000 */
[----:B------:R-:W-:-:S02]  /*3f00*/  ISETP.LT.OR P0, PT, R5, R233, P0 ;  /* 0x000000e90500720c */ /* 0x000fc40000701670 */
[----:B------:R-:W-:Y:S02]  /*3f10*/  FSEL R178, R48, -INF , !P1 ;  /* 0xff80000030b27808 */ /* 0x000fe40004800000 */
[----:B---3--:R-:W-:Y:S01]  /*3f20*/  FSEL R170, R22, -INF , !P0 ;  /* 0xff80000016aa7808 */ /* 0x008fe20004000000 */
[----:B------:R-:W-:Y:S01]  /*3f30*/  FMUL.FTZ R22, R38, UR8 ;  /* 0x0000000826167c20 */ /* 0x000fe20008410000 */
[----:B------:R-:W-:Y:S01]  /*3f40*/  ISETP.GE.AND P0, PT, R4, R235, PT ;  /* 0x000000eb0400720c */ /* 0x000fe20003f06270 */
[----:B-----5:R-:W-:Y:S01]  /*3f50*/  FMUL.FTZ R9, R44, UR8 ;  /* 0x000000082c097c20 */ /* 0x020fe20008410000 */
[----:B------:R-:W-:Y:S01]  /*3f60*/  FSEL R172, R28, -INF , !P2 ;  /* 0xff8000001cac7808 */ /* 0x000fe20005000000 */
[----:B------:R-:W3:Y:S01]  /*3f70*/  MUFU.TANH R18, R18 ;  /* 0x0000001200127308 */ /* 0x000ee20000002400 */
[----:B------:R-:W-:Y:S02]  /*3f80*/  ISETP.LT.OR P0, PT, R4, R233, P0 ;  /* 0x000000e90400720c */ /* 0x000fe40000701670 */
[----:B------:R-:W-:-:S02]  /*3f90*/  ISETP.GE.AND P1, PT, R5, R234, PT ;  /* 0x000000ea0500720c */ /* 0x000fc40003f26270 */
[----:B------:R-:W-:Y:S01]  /*3fa0*/  ISETP.GE.AND P2, PT, R4, R237, PT ;  /* 0x000000ed0400720c */ /* 0x000fe20003f46270 */
[----:B-1----:R-:W-:Y:S01]  /*3fb0*/  VIADD R3, R0, 0x29 ;  /* 0x0000002900037836 */ /* 0x002fe20000000000 */
[----:B------:R-:W-:Y:S01]  /*3fc0*/  FSEL R169, R11, -INF , !P0 ;  /* 0xff8000000ba97808 */ /* 0x000fe20004000000 */
[----:B------:R1:W4:Y:S01]  /*3fd0*/  MUFU.TANH R14, R9 ;  /* 0x00000009000e7308 */ /* 0x0003220000002400 */
[----:B------:R-:W-:Y:S02]  /*3fe0*/  ISETP.LT.OR P1, PT, R5, R230, P1 ;  /* 0x000000e60500720c */ /* 0x000fe40000f21670 */
[----:B------:R-:W-:Y:S02]  /*3ff0*/  ISETP.GE.AND P0, PT, R3, R235, PT ;  /* 0x000000eb0300720c */ /* 0x000fe40003f06270 */
[----:B------:R-:W-:Y:S02]  /*4000*/  ISETP.LT.OR P2, PT, R4, R232, P2 ;  /* 0x000000e80400720c */ /* 0x000fe40001741670 */
[----:B------:R-:W-:-:S02]  /*4010*/  FSEL R173, R19, -INF , !P1 ;  /* 0xff80000013ad7808 */ /* 0x000fc40004800000 */
[----:B------:R-:W-:Y:S02]  /*4020*/  ISETP.LT.OR P0, PT, R3, R233, P0 ;  /* 0x000000e90300720c */ /* 0x000fe40000701670 */
[----:B------:R-:W-:Y:S02]  /*4030*/  ISETP.GE.AND P1, PT, R4, R234, PT ;  /* 0x000000ea0400720c */ /* 0x000fe40003f26270 */
[----:B------:R-:W-:Y:S02]  /*4040*/  FSEL R184, R17, -INF , !P2 ;  /* 0xff80000011b87808 */ /* 0x000fe40005000000 */
[----:B------:R-:W-:Y:S01]  /*4050*/  ISETP.GE.AND P2, PT, R3, R237, PT ;  /* 0x000000ed0300720c */ /* 0x000fe20003f46270 */
[----:B------:R5:W3:Y:S01]  /*4060*/  MUFU.TANH R17, R20 ;  /* 0x0000001400117308 */ /* 0x000ae20000002400 */
[----:B-1----:R-:W-:Y:S01]  /*4070*/  FMUL.FTZ R9, R45, UR8 ;  /* 0x000000082d097c20 */ /* 0x002fe20008410000 */
[----:B------:R-:W-:Y:S02]  /*4080*/  FSEL R171, R12, -INF , !P0 ;  /* 0xff8000000cab7808 */ /* 0x000fe40004000000 */
[----:B------:R-:W-:-:S02]  /*4090*/  ISETP.LT.OR P1, PT, R4, R230, P1 ;  /* 0x000000e60400720c */ /* 0x000fc40000f21670 */
[----:B------:R-:W-:Y:S02]  /*40a0*/  PLOP3.LUT P0, PT, PT, PT, UP0, 0x80, 0x0 ;  /* 0x000000000000781c */ /* 0x000fe40003f0f008 */
[C---:B------:R-:W-:Y:S01]  /*40b0*/  ISETP.LT.OR P2, PT, R3.reuse, R232, P2 ;  /* 0x000000e80300720c */ /* 0x040fe20001741670 */
[----:B------:R1:W1:Y:S01]  /*40c0*/  MUFU.TANH R19, R9 ;  /* 0x0000000900137308 */ /* 0x0002620000002400 */
[----:B------:R-:W-:Y:S02]  /*40d0*/  FSEL R174, R10, -INF , !P1 ;  /* 0xff8000000aae7808 */ /* 0x000fe40004800000 */
[----:B------:R-:W-:Y:S02]  /*40e0*/  ISETP.GE.AND P1, PT, R3, R234, PT ;  /* 0x000000ea0300720c */ /* 0x000fe40003f26270 */
[----:B--2---:R-:W-:Y:S02]  /*40f0*/  FSEL R185, R13, -INF , !P2 ;  /* 0xff8000000db97808 */ /* 0x004fe40005000000 */
[----:B------:R-:W-:Y:S01]  /*4100*/  ISETP.GE.AND P2, PT, R8, R237, PT ;  /* 0x000000ed0800720c */ /* 0x000fe20003f46270 */
[----:B-----5:R-:W-:Y:S01]  /*4110*/  FMUL.FTZ R20, R36, UR8 ;  /* 0x0000000824147c20 */ /* 0x020fe20008410000 */
[----:B------:R-:W-:-:S02]  /*4120*/  ISETP.LT.OR P1, PT, R3, R230, P1 ;  /* 0x000000e60300720c */ /* 0x000fc40000f21670 */
[C---:B------:R-:W-:Y:S02]  /*4130*/  ISETP.LT.OR P2, PT, R8.reuse, R232, P2 ;  /* 0x000000e80800720c */ /* 0x040fe40001741670 */
[----:B------:R-:W-:Y:S02]  /*4140*/  FSEL R176, R15, -INF , !P1 ;  /* 0xff8000000fb07808 */ /* 0x000fe40004800000 */
[----:B------:R-:W-:Y:S02]  /*4150*/  P2R R15, PR, RZ, 0x4 ;  /* 0x00000004ff0f7803 */ /* 0x000fe40000000000 */
[----:B------:R-:W-:Y:S01]  /*4160*/  ISETP.GE.AND P2, PT, R8, R235, PT ;  /* 0x000000eb0800720c */ /* 0x000fe20003f46270 */
[----:B-1-34-:R-:W-:-:S12]  /*4170*/  @!P0 BRA `(.L_x_835) ;  /* 0x0000000000608947 */ /* 0x01afd80003800000 */
[----:B------:R-:W-:-:S04]  /*4180*/  UIADD3 UR7, UR25, -0x2, URZ ;  /* 0xfffffffe19077890 */ /* 0x000fc8000fffe03f */
[----:B------:R-:W-:Y:S02]  /*4190*/  USHF.R.S32.HI UR6, URZ, 0x1f, UR7 ;  /* 0x0000001f3f067899 */ /* 0x000fe40008011407 */
[----:B------:R-:W-:Y:S01]  /*41a0*/  UIMAD UR5, UR20, UR7, URZ ;  /* 0x00000007140572a4 */ /* 0x000fe2000f8e023f */
[----:B------:R-:W-:-:S03]  /*41b0*/  IMAD.U32 R9, RZ, RZ, UR7 ;  /* 0x00000007ff097e24 */ /* 0x000fc6000f8e00ff */
[----:B------:R-:W-:Y:S01]  /*41c0*/  UIMAD UR5, UR6, UR21, UR5 ;  /* 0x00000015060572a4 */ /* 0x000fe2000f8e0205 */
[----:B------:R-:W-:Y:S02]  /*41d0*/  IMAD.WIDE.U32 R12, R9, UR21, R146 ;  /* 0x00000015090c7c25 */ /* 0x000fe4000f8e0092 */
[----:B------:R-:W-:-:S03]  /*41e0*/  ULDC.64 UR6, c[0x0][0x218] ;  /* 0x0000860000067ab9 */ /* 0x000fc60000000a00 */
[----:B------:R-:W-:Y:S01]  /*41f0*/  VIADD R9, R13, UR5 ;  /* 0x000000050d097c36 */ /* 0x000fe20008000000 */
[----:B------:R-:W-:Y:S01]  /*4200*/  LEA R10, P1, R12, UR6, 0x1 ;  /* 0x000000060c0a7c11 */ /* 0x000fe2000f8208ff */
[----:B------:R-:W-:-:S03]  /*4210*/  IMAD.U32 R13, RZ, RZ, UR31 ;  /* 0x0000001fff0d7e24 */ /* 0x000fc6000f8e00ff */
[----:B------:R-:W-:Y:S02]  /*4220*/  LEA.HI.X R11, R12, UR7, R9, 0x1, P1 ;  /* 0x000000070c0b7c11 */ /* 0x000fe400088f0c09 */
[----:B------:R-:W-:-:S03]  /*4230*/  MOV R9, UR32 ;  /* 0x0000002000097c02 */ /* 0x000fc60008000f00 */
[----:B------:R-:W-:Y:S01]  /*4240*/  @!PT LDS RZ, [RZ] ;  /* 0x00000000fffff984 */ /* 0x000fe20000000800 */
[----:B------:R-:W-:Y:S01]  /*4250*/  @!PT LDS RZ, [RZ] ;  /* 0x00000000fffff984 */ /* 0x000fe20000000800 */
[----:B------:R-:W-:Y:S01]  /*4260*/  @!PT LDS RZ, [RZ] ;  /* 0x00000000fffff984 */ /* 0x000fe20000000800 */
[----:B------:R1:W-:Y:S01]  /*4270*/  LDGSTS.E.BYPASS.LTC128B.128 [R238+0x6000], desc[UR18][R10.64] ;  /* 0x060000000aee7fae */ /* 0x0003e2000b901d52 */
[----:B------:R-:W-:-:S03]  /*4280*/  LEA R12, P1, R9, R10, 0x1 ;  /* 0x0000000a090c7211 */ /* 0x000fc600078208ff */
[----:B------:R1:W-:Y:S01]  /*4290*/  LDGSTS.E.BYPASS.LTC128B.128 [R238+0x7000], desc[UR18][R10.64+0x40] ;  /* 0x070000400aee7fae */ /* 0x0003e2000b901d52 */
[----:B------:R-:W-:-:S03]  /*42a0*/  LEA.HI.X R13, R9, R11, R13, 0x1, P1 ;  /* 0x0000000b090d7211 */ /* 0x000fc600008f0c0d */
[----:B------:R1:W-:Y:S04]  /*42b0*/  LDGSTS.E.BYPASS.LTC128B.128 [R238+0x8000], desc[UR18][R10.64+0x80] ;  /* 0x080000800aee7fae */ /* 0x0003e8000b901d52 */
[----:B------:R1:W-:Y:S04]  /*42c0*/  LDGSTS.E.BYPASS.LTC128B.128 [R238+0x6800], desc[UR18][R12.64] ;  /* 0x068000000cee7fae */ /* 0x0003e8000b901d52 */
[----:B------:R1:W-:Y:S04]  /*42d0*/  LDGSTS.E.BYPASS.LTC128B.128 [R238+0x7800], desc[UR18][R12.64+0x40] ;  /* 0x078000400cee7fae */ /* 0x0003e8000b901d52 */
[----:B------:R1:W-:Y:S04]  /*42e0*/  LDGSTS.E.BYPASS.LTC128B.128 [R238+0x8800], desc[UR18][R12.64+0x80] ;  /* 0x088000800cee7fae */ /* 0x0003e8000b901d52 */
[----:B------:R-:W0:Y:S02]  /*42f0*/  LDGDEPBAR ;  /* 0x00000000000079af */ /* 0x000e240000000000 */
.L_x_835:
[----:B------:R-:W-:Y:S01]  /*4300*/  ISETP.LT.OR P2, PT, R8, R233, P2 ;  /* 0x000000e90800720c */ /* 0x000fe20001741670 */
[----:B------:R-:W-:Y:S01]  /*4310*/  FMUL.FTZ R9, R56, UR8 ;  /* 0x0000000838097c20 */ /* 0x000fe20008410000 */
[C---:B------:R-:W-:Y:S01]  /*4320*/  VIADD R24, R0.reuse, 0x31 ;  /* 0x0000003100187836 */ /* 0x040fe20000000000 */
[----:B------:R-:W-:Y:S01]  /*4330*/  ISETP.NE.AND P1, PT, R15, RZ, PT ;  /* 0x000000ff0f00720c */ /* 0x000fe20003f25270 */
[C---:B------:R-:W-:Y:S01]  /*4340*/  VIADD R26, R0.reuse, 0x38 ;  /* 0x00000038001a7836 */ /* 0x040fe20000000000 */
[----:B------:R-:W-:Y:S01]  /*4350*/  FSEL R204, R17, -INF , !P2 ;  /* 0xff80000011cc7808 */ /* 0x000fe20005000000 */
[----:B-1----:R1:W-:Y:S01]  /*4360*/  MUFU.TANH R13, R9 ;  /* 0x00000009000d7308 */ /* 0x0023e20000002400 */
[----:B------:R-:W-:Y:S01]  /*4370*/  VIADD R17, R0, 0x39 ;  /* 0x0000003900117836 */ /* 0x000fe20000000000 */
[----:B------:R-:W-:Y:S01]  /*4380*/  FMNMX.FTZ R0, R61, R50, !PT ;  /* 0x000000323d007209 */ /* 0x000fe20007810000 */
[----:B------:R-:W-:Y:S01]  /*4390*/  FMUL.FTZ R10, R57, UR8 ;  /* 0x00000008390a7c20 */ /* 0x000fe20008410000 */
[----:B------:R-:W-:Y:S01]  /*43a0*/  FSEL R179, R14, -INF , !P1 ;  /* 0xff8000000eb37808 */ /* 0x000fe20004800000 */
[----:B------:R-:W-:Y:S01]  /*43b0*/  ULDC UR26, c[0x0][0x2ec] ;  /* 0x0000bb00001a7ab9 */ /* 0x000fe20000000800 */
[----:B------:R-:W-:-:S02]  /*43c0*/  FMNMX.FTZ R0, R49, R0, !PT ;  /* 0x0000000031007209 */ /* 0x000fc40007810000 */
[----:B------:R2:W-:Y:S01]  /*43d0*/  MUFU.TANH R14, R10 ;  /* 0x0000000a000e7308 */ /* 0x0005e20000002400 */
[----:B------:R-:W-:Y:S02]  /*43e0*/  ISETP.GE.AND P1, PT, R8, R234, PT ;  /* 0x000000ea0800720c */ /* 0x000fe40003f26270 */
[----:B------:R-:W-:Y:S02]  /*43f0*/  FMNMX.FTZ R0, R52, R0, !PT ;  /* 0x0000000034007209 */ /* 0x000fe40007810000 */
[----:B------:R-:W-:Y:S02]  /*4400*/  ISETP.GE.AND P2, PT, R24, R237, PT ;  /* 0x000000ed1800720c */ /* 0x000fe40003f46270 */
[----:B------:R-:W-:Y:S01]  /*4410*/  FMNMX.FTZ R0, R101, R0, !PT ;  /* 0x0000000065007209 */ /* 0x000fe20007810000 */
[----:B------:R-:W3:Y:S01]  /*4420*/  MUFU.TANH R11, R16 ;  /* 0x00000010000b7308 */ /* 0x000ee20000002400 */
[----:B-1----:R-:W-:Y:S02]  /*4430*/  FMNMX.FTZ R9, R60, R71, !PT ;  /* 0x000000473c097209 */ /* 0x002fe40007810000 */
[----:B------:R-:W-:-:S02]  /*4440*/  FMNMX.FTZ R0, R100, R0, !PT ;  /* 0x0000000064007209 */ /* 0x000fc40007810000 */
[----:B------:R-:W-:Y:S02]  /*4450*/  FMNMX.FTZ R9, R80, R9, !PT ;  /* 0x0000000950097209 */ /* 0x000fe40007810000 */
[----:B------:R-:W-:Y:S01]  /*4460*/  FMNMX.FTZ R0, R32, R0, !PT ;  /* 0x0000000020007209 */ /* 0x000fe20007810000 */
[----:B------:R-:W1:Y:S01]  /*4470*/  MUFU.TANH R12, R20 ;  /* 0x00000014000c7308 */ /* 0x000e620000002400 */
[----:B------:R-:W-:Y:S02]  /*4480*/  FMNMX.FTZ R9, R75, R9, !PT ;  /* 0x000000094b097209 */ /* 0x000fe40007810000 */
[----:B------:R-:W-:Y:S02]  /*4490*/  FMNMX.FTZ R0, R33, R0, !PT ;  /* 0x0000000021007209 */ /* 0x000fe40007810000 */
[----:B------:R-:W-:Y:S02]  /*44a0*/  FMNMX.FTZ R9, R64, R9, !PT ;  /* 0x0000000940097209 */ /* 0x000fe40007810000 */
[----:B------:R-:W-:Y:S01]  /*44b0*/  ISETP.LT.OR P1, PT, R8, R230, P1 ;  /* 0x000000e60800720c */ /* 0x000fe20000f21670 */
[----:B------:R-:W-:Y:S01]  /*44c0*/  MUFU.TANH R16, R23 ;  /* 0x0000001700107308 */ /* 0x000fe20000002400 */
[----:B------:R-:W-:-:S02]  /*44d0*/  FMNMX.FTZ R9, R29, R9, !PT ;  /* 0x000000091d097209 */ /* 0x000fc40007810000 */
[----:B------:R-:W-:Y:S02]  /*44e0*/  ISETP.LT.OR P2, PT, R24, R232, P2 ;  /* 0x000000e81800720c */ /* 0x000fe40001741670 */
[----:B------:R-:W-:Y:S02]  /*44f0*/  FMNMX.FTZ R9, R30, R9, !PT ;  /* 0x000000091e097209 */ /* 0x000fe40007810000 */
[----:B------:R-:W-:Y:S01]  /*4500*/  FSEL R205, R18, -INF , !P1 ;  /* 0xff80000012cd7808 */ /* 0x000fe20004800000 */
[----:B------:R-:W-:Y:S01]  /*4510*/  MUFU.TANH R15, R22 ;  /* 0x00000016000f7308 */ /* 0x000fe20000002400 */
[----:B------:R-:W-:Y:S02]  /*4520*/  FMNMX.FTZ R9, R31, R9, !PT ;  /* 0x000000091f097209 */ /* 0x000fe40007810000 */
[----:B------:R-:W-:Y:S02]  /*4530*/  FSEL R177, R19, -INF , !P2 ;  /* 0xff80000013b17808 */ /* 0x000fe40005000000 */
[----:B--2---:R-:W-:-:S02]  /*4540*/  FMNMX.FTZ R10, R168, R9, !PT ;  /* 0x00000009a80a7209 */ /* 0x004fc40007810000 */
[----:B------:R-:W-:Y:S02]  /*4550*/  FMNMX.FTZ R9, R172, R0, !PT ;  /* 0x00000000ac097209 */ /* 0x000fe40007810000 */
[----:B------:R-:W-:Y:S02]  /*4560*/  FMNMX.FTZ R0, R68, R62, !PT ;  /* 0x0000003e44007209 */ /* 0x000fe40007810000 */
[----:B------:R-:W-:Y:S02]  /*4570*/  ISETP.GE.AND P1, PT, R26, R237, PT ;  /* 0x000000ed1a00720c */ /* 0x000fe40003f26270 */
[----:B------:R-:W-:Y:S02]  /*4580*/  FMNMX.FTZ R0, R63, R0, !PT ;  /* 0x000000003f007209 */ /* 0x000fe40007810000 */
[----:B------:R-:W-:Y:S02]  /*4590*/  ISETP.GE.AND P2, PT, R24, R235, PT ;  /* 0x000000eb1800720c */ /* 0x000fe40003f46270 */
[----:B------:R-:W-:-:S02]  /*45a0*/  FMNMX.FTZ R0, R53, R0, !PT ;  /* 0x0000000035007209 */ /* 0x000fc40007810000 */
[----:B------:R-:W-:Y:S02]  /*45b0*/  FMNMX.FTZ R10, R178, R10, !PT ;  /* 0x0000000ab20a7209 */ /* 0x000fe40007810000 */
[----:B------:R-:W-:Y:S02]  /*45c0*/  FMNMX.FTZ R0, R107, R0, !PT ;  /* 0x000000006b007209 */ /* 0x000fe40007810000 */
[----:B------:R-:W-:Y:S02]  /*45d0*/  ISETP.LT.OR P1, PT, R26, R232, P1 ;  /* 0x000000e81a00720c */ /* 0x000fe40000f21670 */
[----:B------:R-:W-:Y:S02]  /*45e0*/  FMNMX.FTZ R0, R136, R0, !PT ;  /* 0x0000000088007209 */ /* 0x000fe40007810000 */
[----:B------:R-:W-:Y:S02]  /*45f0*/  ISETP.LT.OR P2, PT, R24, R233, P2 ;  /* 0x000000e91800720c */ /* 0x000fe40001741670 */
[----:B------:R-:W-:-:S02]  /*4600*/  FMNMX.FTZ R10, R184, R10, !PT ;  /* 0x0000000ab80a7209 */ /* 0x000fc40007810000 */
[----:B------:R-:W-:Y:S02]  /*4610*/  FMNMX.FTZ R9, R170, R9, !PT ;  /* 0x00000009aa097209 */ /* 0x000fe40007810000 */
[----:B------:R-:W-:Y:S02]  /*4620*/  FMNMX.FTZ R0, R34, R0, !PT ;  /* 0x0000000022007209 */ /* 0x000fe40007810000 */
[----:B---3--:R-:W-:Y:S02]  /*4630*/  FSEL R218, R11, -INF , !P2 ;  /* 0xff8000000bda7808 */ /* 0x008fe40005000000 */
[----:B------:R-:W-:Y:S01]  /*4640*/  FSEL R186, R13, -INF , !P1 ;  /* 0xff8000000dba7808 */ /* 0x000fe20004800000 */
[----:B------:R-:W2:Y:S01]  /*4650*/  MUFU.TANH R11, R21 ;  /* 0x00000015000b7308 */ /* 0x000ea20000002400 */
[----:B------:R-:W-:Y:S02]  /*4660*/  ISETP.GE.AND P1, PT, R17, R237, PT ;  /* 0x000000ed1100720c */ /* 0x000fe40003f26270 */
[----:B------:R-:W-:-:S02]  /*4670*/  FMNMX.FTZ R10, R185, R10, !PT ;  /* 0x0000000ab90a7209 */ /* 0x000fc40007810000 */
[----:B------:R-:W-:Y:S02]  /*4680*/  FMNMX.FTZ R9, R169, R9, !PT ;  /* 0x00000009a9097209 */ /* 0x000fe40007810000 */
[----:B------:R-:W-:Y:S01]  /*4690*/  FMNMX.FTZ R0, R106, R0, !PT ;  /* 0x000000006a007209 */ /* 0x000fe20007810000 */
[----:B------:R-:W3:Y:S01]  /*46a0*/  MUFU.TANH R13, R25 ;  /* 0x00000019000d7308 */ /* 0x000ee20000002400 */
[----:B------:R-:W-:Y:S02]  /*46b0*/  ISETP.GE.AND P2, PT, R26, R235, PT ;  /* 0x000000eb1a00720c */ /* 0x000fe40003f46270 */
[----:B------:R-:W-:Y:S02]  /*46c0*/  ISETP.LT.OR P1, PT, R17, R232, P1 ;  /* 0x000000e81100720c */ /* 0x000fe40000f21670 */
[----:B------:R-:W-:Y:S02]  /*46d0*/  FMNMX.FTZ R10, R179, R10, !PT ;  /* 0x0000000ab30a7209 */ /* 0x000fe40007810000 */
[----:B------:R-:W-:-:S02]  /*46e0*/  FMNMX.FTZ R9, R171, R9, !PT ;  /* 0x00000009ab097209 */ /* 0x000fc40007810000 */
[----:B------:R-:W-:Y:S02]  /*46f0*/  FMNMX.FTZ R0, R175, R0, !PT ;  /* 0x00000000af007209 */ /* 0x000fe40007810000 */
[----:B------:R-:W-:Y:S02]  /*4700*/  ISETP.LT.OR P2, PT, R26, R233, P2 ;  /* 0x000000e91a00720c */ /* 0x000fe40001741670 */
[----:B------:R-:W-:Y:S02]  /*4710*/  FSEL R208, R14, -INF , !P1 ;  /* 0xff8000000ed07808 */ /* 0x000fe40004800000 */
[----:B------:R-:W-:Y:S01]  /*4720*/  FMNMX.FTZ R105, R177, R10, !PT ;  /* 0x0000000ab1697209 */ /* 0x000fe20007810000 */
[----:B------:R-:W-:Y:S01]  /*4730*/  FMUL.FTZ R10, R55, UR8 ;  /* 0x00000008370a7c20 */ /* 0x000fe20008410000 */
[----:B------:R-:W-:Y:S01]  /*4740*/  ISETP.GE.AND P1, PT, R17, R235, PT ;  /* 0x000000eb1100720c */ /* 0x000fe20003f26270 */
[----:B------:R-:W4:Y:S01]  /*4750*/  MUFU.TANH R14, R51 ;  /* 0x00000033000e7308 */ /* 0x000f220000002400 */
[----:B------:R-:W-:-:S02]  /*4760*/  FMNMX.FTZ R9, R204, R9, !PT ;  /* 0x00000009cc097209 */ /* 0x000fc40007810000 */
[----:B------:R-:W-:Y:S02]  /*4770*/  FMNMX.FTZ R0, R173, R0, !PT ;  /* 0x00000000ad007209 */ /* 0x000fe40007810000 */
[----:B-1----:R-:W-:Y:S02]  /*4780*/  FSEL R217, R12, -INF , !P2 ;  /* 0xff8000000cd97808 */ /* 0x002fe40005000000 */
[----:B------:R-:W-:Y:S02]  /*4790*/  FMNMX.FTZ R105, R186, R105, !PT ;  /* 0x00000069ba697209 */ /* 0x000fe40007810000 */
[----:B------:R-:W-:Y:S02]  /*47a0*/  ISETP.GE.AND P2, PT, R24, R234, PT ;  /* 0x000000ea1800720c */ /* 0x000fe40003f46270 */
[----:B------:R-:W-:Y:S02]  /*47b0*/  ISETP.LT.OR P1, PT, R17, R233, P1 ;  /* 0x000000e91100720c */ /* 0x000fe40000f21670 */
[----:B------:R-:W-:Y:S01]  /*47c0*/  FMNMX.FTZ R103, R218, R9, !PT ;  /* 0x00000009da677209 */ /* 0x000fe20007810000 */
[----:B------:R-:W-:Y:S01]  /*47d0*/  FMUL.FTZ R9, R54, UR8 ;  /* 0x0000000836097c20 */ /* 0x000fe20008410000 */
[----:B------:R-:W-:-:S02]  /*47e0*/  FMNMX.FTZ R0, R174, R0, !PT ;  /* 0x00000000ae007209 */ /* 0x000fc40007810000 */
[----:B------:R-:W-:Y:S02]  /*47f0*/  FMNMX.FTZ R105, R208, R105, !PT ;  /* 0x00000069d0697209 */ /* 0x000fe40007810000 */
[----:B--2---:R-:W-:Y:S02]  /*4800*/  FSEL R213, R11, -INF , !P1 ;  /* 0xff8000000bd57808 */ /* 0x004fe40004800000 */
[----:B------:R-:W-:Y:S01]  /*4810*/  FMNMX.FTZ R103, R217, R103, !PT ;  /* 0x00000067d9677209 */ /* 0x000fe20007810000 */
[----:B------:R-:W1:Y:S01]  /*4820*/  SHFL.BFLY PT, R11, R105, 0x2, 0x1f ;  /* 0x0c401f00690b7f89 */ /* 0x000e6200000e0000 */
[----:B------:R-:W-:Y:S02]  /*4830*/  ISETP.LT.OR P2, PT, R24, R230, P2 ;  /* 0x000000e61800720c */ /* 0x000fe40001741670 */
[----:B------:R-:W-:Y:S02]  /*4840*/  ISETP.GE.AND P1, PT, R26, R234, PT ;  /* 0x000000ea1a00720c */ /* 0x000fe40003f26270 */
[----:B------:R-:W-:-:S02]  /*4850*/  FMNMX.FTZ R0, R176, R0, !PT ;  /* 0x00000000b0007209 */ /* 0x000fc40007810000 */
[----:B------:R-:W-:Y:S02]  /*4860*/  FMNMX.FTZ R103, R213, R103, !PT ;  /* 0x00000067d5677209 */ /* 0x000fe40007810000 */
[----:B------:R-:W-:Y:S02]  /*4870*/  FSEL R214, R16, -INF , !P2 ;  /* 0xff80000010d67808 */ /* 0x000fe40005000000 */
[----:B------:R-:W-:Y:S01]  /*4880*/  ISETP.GE.AND P2, PT, R17, R234, PT ;  /* 0x000000ea1100720c */ /* 0x000fe20003f46270 */
[----:B------:R-:W2:Y:S01]  /*4890*/  SHFL.BFLY PT, R12, R103, 0x2, 0x1f ;  /* 0x0c401f00670c7f89 */ /* 0x000ea200000e0000 */
[----:B------:R-:W-:Y:S01]  /*48a0*/  ISETP.LT.OR P1, PT, R26, R230, P1 ;  /* 0x000000e61a00720c */ /* 0x000fe20000f21670 */
[----:B------:R5:W4:Y:S01]  /*48b0*/  MUFU.TANH R16, R9 ;  /* 0x0000000900107308 */ /* 0x000b220000002400 */
[----:B------:R-:W-:Y:S02]  /*48c0*/  FMNMX.FTZ R0, R205, R0, !PT ;  /* 0x00000000cd007209 */ /* 0x000fe40007810000 */
[----:B------:R-:W-:-:S02]  /*48d0*/  ISETP.LT.OR P2, PT, R17, R230, P2 ;  /* 0x000000e61100720c */ /* 0x000fc40001741670 */
[----:B------:R-:W-:Y:S02]  /*48e0*/  FSEL R215, R15, -INF , !P1 ;  /* 0xff8000000fd77808 */ /* 0x000fe40004800000 */
[----:B------:R-:W-:Y:S02]  /*48f0*/  FMNMX.FTZ R0, R214, R0, !PT ;  /* 0x00000000d6007209 */ /* 0x000fe40007810000 */
[----:B---3--:R-:W-:Y:S02]  /*4900*/  FSEL R216, R13, -INF , !P2 ;  /* 0xff8000000dd87808 */ /* 0x008fe40005000000 */
[----:B------:R-:W-:Y:S01]  /*4910*/  FMNMX.FTZ R0, R215, R0, !PT ;  /* 0x00000000d7007209 */ /* 0x000fe20007810000 */
[----:B------:R3:W4:Y:S01]  /*4920*/  MUFU.TANH R13, R10 ;  /* 0x0000000a000d7308 */ /* 0x0007220000002400 */
[----:B------:R-:W-:Y:S02]  /*4930*/  ISETP.GE.AND P2, PT, R6, R236, PT ;  /* 0x000000ec0600720c */ /* 0x000fe40003f46270 */
[----:B------:R-:W-:-:S02]  /*4940*/  FMNMX.FTZ R0, R216, R0, !PT ;  /* 0x00000000d8007209 */ /* 0x000fc40007810000 */
[----:B-1----:R-:W-:Y:S02]  /*4950*/  FMNMX.FTZ R105, R105, R11, !PT ;  /* 0x0000000b69697209 */ /* 0x002fe40007810000 */
[----:B------:R-:W-:Y:S01]  /*4960*/  FSEL R72, R92, -INF , !P4 ;  /* 0xff8000005c487808 */ /* 0x000fe20006000000 */
[----:B------:R-:W1:Y:S01]  /*4970*/  SHFL.BFLY PT, R102, R0, 0x2, 0x1f ;  /* 0x0c401f0000667f89 */ /* 0x000e6200000e0000 */
[----:B------:R-:W-:Y:S02]  /*4980*/  ISETP.GE.AND P4, PT, R3, R236, PT ;  /* 0x000000ec0300720c */ /* 0x000fe40003f86270 */
[-C--:B------:R-:W-:Y:S01]  /*4990*/  ISETP.LT.OR P2, PT, R6, R231.reuse, P2 ;  /* 0x000000e70600720c */ /* 0x080fe20001741670 */
[----:B------:R-:W-:Y:S01]  /*49a0*/  FMUL.FTZ R6, R42, UR8 ;  /* 0x000000082a067c20 */ /* 0x000fe20008410000 */
[----:B--2---:R-:W-:Y:S01]  /*49b0*/  FMNMX.FTZ R103, R103, R12, !PT ;  /* 0x0000000c67677209 */ /* 0x004fe20007810000 */
[----:B-----5:R-:W2:Y:S01]  /*49c0*/  SHFL.BFLY PT, R9, R105, 0x1, 0x1f ;  /* 0x0c201f0069097f89 */ /* 0x020ea200000e0000 */
[----:B------:R-:W-:Y:S01]  /*49d0*/  ISETP.LT.OR P4, PT, R3, R231, P4 ;  /* 0x000000e70300720c */ /* 0x000fe20002781670 */
[----:B------:R5:W2:Y:S01]  /*49e0*/  MUFU.TANH R15, R6 ;  /* 0x00000006000f7308 */ /* 0x000aa20000002400 */
[----:B------:R-:W-:-:S02]  /*49f0*/  FMNMX.FTZ R3, R82, R83, !PT ;  /* 0x0000005352037209 */ /* 0x000fc40007810000 */
[----:B---3--:R-:W-:Y:S02]  /*4a00*/  FSEL R10, R94, -INF , !P6 ;  /* 0xff8000005e0a7808 */ /* 0x008fe40007000000 */
[----:B------:R-:W-:Y:S02]  /*4a10*/  FMNMX.FTZ R3, R81, R3, !PT ;  /* 0x0000000351037209 */ /* 0x000fe40007810000 */
[----:B------:R-:W-:Y:S02]  /*4a20*/  FSEL R73, R93, -INF , !P5 ;  /* 0xff8000005d497808 */ /* 0x000fe40006800000 */
[----:B------:R-:W-:Y:S02]  /*4a30*/  FMNMX.FTZ R3, R10, R3, !PT ;  /* 0x000000030a037209 */ /* 0x000fe40007810000 */
[-C--:B------:R-:W-:Y:S02]  /*4a40*/  ISETP.GE.AND P1, PT, R7, R236.reuse, PT ;  /* 0x000000ec0700720c */ /* 0x080fe40003f26270 */
[----:B------:R-:W-:-:S02]  /*4a50*/  ISETP.GE.AND P6, PT, R5, R236, PT ;  /* 0x000000ec0500720c */ /* 0x000fc40003fc6270 */
[----:B------:R-:W-:Y:S01]  /*4a60*/  ISETP.LT.OR P1, PT, R7, R231, P1 ;  /* 0x000000e70700720c */ /* 0x000fe20000f21670 */
[----:B------:R-:W-:Y:S01]  /*4a70*/  FMUL.FTZ R7, R43, UR8 ;  /* 0x000000082b077c20 */ /* 0x000fe20008410000 */
[----:B-----5:R-:W3:Y:S01]  /*4a80*/  SHFL.BFLY PT, R6, R103, 0x1, 0x1f ;  /* 0x0c201f0067067f89 */ /* 0x020ee200000e0000 */
[----:B-1----:R-:W-:Y:S02]  /*4a90*/  FMNMX.FTZ R102, R0, R102, !PT ;  /* 0x0000006600667209 */ /* 0x002fe40007810000 */
[----:B------:R-:W-:Y:S01]  /*4aa0*/  FMNMX.FTZ R0, R73, R3, !PT ;  /* 0x0000000349007209 */ /* 0x000fe20007810000 */
[----:B------:R-:W1:Y:S01]  /*4ab0*/  MUFU.TANH R12, R7 ;  /* 0x00000007000c7308 */ /* 0x000e620000002400 */
[----:B------:R-:W-:Y:S02]  /*4ac0*/  FSEL R74, R86, -INF , !P3 ;  /* 0xff800000564a7808 */ /* 0x000fe40005800000 */
[----:B------:R-:W-:Y:S02]  /*4ad0*/  FMNMX.FTZ R0, R72, R0, !PT ;  /* 0x0000000048007209 */ /* 0x000fe40007810000 */
[----:B------:R-:W-:-:S02]  /*4ae0*/  ISETP.GE.AND P5, PT, R4, R236, PT ;  /* 0x000000ec0400720c */ /* 0x000fc40003fa6270 */
[-C--:B------:R-:W-:Y:S01]  /*4af0*/  ISETP.LT.OR P6, PT, R5, R231.reuse, P6 ;  /* 0x000000e70500720c */ /* 0x080fe200037c1670 */
[----:B------:R-:W-:Y:S01]  /*4b00*/  FMUL.FTZ R5, R46, UR8 ;  /* 0x000000082e057c20 */ /* 0x000fe20008410000 */
[----:B----4-:R-:W-:Y:S02]  /*4b10*/  FSEL R14, R14, -INF , !P1 ;  /* 0xff8000000e0e7808 */ /* 0x010fe40004800000 */
[----:B------:R-:W-:Y:S01]  /*4b20*/  FMNMX.FTZ R0, R74, R0, !PT ;  /* 0x000000004a007209 */ /* 0x000fe20007810000 */
[----:B------:R4:W5:Y:S01]  /*4b30*/  MUFU.TANH R11, R5 ;  /* 0x00000005000b7308 */ /* 0x0009620000002400 */
[----:B------:R-:W-:Y:S01]  /*4b40*/  ISETP.LT.OR P5, PT, R4, R231, P5 ;  /* 0x000000e70400720c */ /* 0x000fe20002fa1670 */
[----:B------:R-:W-:Y:S01]  /*4b50*/  FMUL.FTZ R4, R47, UR8 ;  /* 0x000000082f047c20 */ /* 0x000fe20008410000 */
[----:B------:R-:W-:Y:S02]  /*4b60*/  ISETP.GE.AND P3, PT, R8, R236, PT ;  /* 0x000000ec0800720c */ /* 0x000fe40003f66270 */
[----:B--2---:R-:W-:-:S02]  /*4b70*/  FMNMX.FTZ R105, R105, R9, !PT ;  /* 0x0000000969697209 */ /* 0x004fc40007810000 */
[----:B------:R-:W-:Y:S02]  /*4b80*/  FSEL R188, R16, -INF , !P2 ;  /* 0xff80000010bc7808 */ /* 0x000fe40005000000 */
[----:B------:R-:W-:Y:S01]  /*4b90*/  FMNMX.FTZ R0, R14, R0, !PT ;  /* 0x000000000e007209 */ /* 0x000fe20007810000 */
[----:B------:R-:W-:Y:S01]  /*4ba0*/  FMUL.FTZ R3, R105, UR26 ;  /* 0x0000001a69037c20 */ /* 0x000fe20008410000 */
[----:B------:R-:W-:Y:S02]  /*4bb0*/  ISETP.LT.OR P3, PT, R8, R231, P3 ;  /* 0x000000e70800720c */ /* 0x000fe40001f61670 */
[----:B------:R2:W5:Y:S01]  /*4bc0*/  MUFU.TANH R8, R4 ;  /* 0x0000000400087308 */ /* 0x0005620000002400 */
[----:B---3--:R-:W-:Y:S02]  /*4bd0*/  FMNMX.FTZ R103, R103, R6, !PT ;  /* 0x0000000667677209 */ /* 0x008fe40007810000 */
[----:B------:R-:W-:Y:S01]  /*4be0*/  FSETP.NEU.FTZ.AND P2, PT, R105, -INF , PT ;  /* 0xff8000006900780b */ /* 0x000fe20003f5d000 */
[----:B----4-:R-:W-:Y:S01]  /*4bf0*/  FMUL.FTZ R5, R59, UR8 ;  /* 0x000000083b057c20 */ /* 0x010fe20008410000 */
[----:B------:R-:W-:Y:S01]  /*4c00*/  FSEL R189, R13, -INF , !P6 ;  /* 0xff8000000dbd7808 */ /* 0x000fe20007000000 */
[----:B------:R-:W-:Y:S01]  /*4c10*/  FMUL.FTZ R13, R103, UR26 ;  /* 0x0000001a670d7c20 */ /* 0x000fe20008410000 */
[----:B------:R-:W-:Y:S01]  /*4c20*/  FMNMX.FTZ R0, R188, R0, !PT ;  /* 0x00000000bc007209 */ /* 0x000fe20007810000 */
[----:B------:R3:W-:Y:S01]  /*4c30*/  MUFU.TANH R6, R5 ;  /* 0x0000000500067308 */ /* 0x0007e20000002400 */
[----:B------:R-:W-:-:S02]  /*4c40*/  FSEL R3, R3, RZ, P2 ;  /* 0x000000ff03037208 */ /* 0x000fc40001000000 */
[----:B------:R-:W-:Y:S02]  /*4c50*/  FSEL R15, R15, -INF , !P5 ;  /* 0xff8000000f0f7808 */ /* 0x000fe40006800000 */
[----:B------:R-:W-:Y:S02]  /*4c60*/  FMNMX.FTZ R0, R189, R0, !PT ;  /* 0x00000000bd007209 */ /* 0x000fe40007810000 */
[----:B------:R-:W-:Y:S01]  /*4c70*/  FSETP.NEU.FTZ.AND P2, PT, R103, -INF , PT ;  /* 0xff8000006700780b */ /* 0x000fe20003f5d000 */
[----:B--2---:R-:W-:Y:S01]  /*4c80*/  FMUL.FTZ R4, R58, UR8 ;  /* 0x000000083a047c20 */ /* 0x004fe20008410000 */
[----:B------:R-:W-:Y:S02]  /*4c90*/  ISETP.GE.AND P1, PT, R24, R236, PT ;  /* 0x000000ec1800720c */ /* 0x000fe40003f26270 */
[----:B-1----:R-:W-:Y:S01]  /*4ca0*/  FSEL R211, R12, -INF , !P4 ;  /* 0xff8000000cd37808 */ /* 0x002fe20006000000 */
[----:B------:R1:W2:Y:S01]  /*4cb0*/  MUFU.TANH R7, R4 ;  /* 0x0000000400077308 */ /* 0x0002a20000002400 */
[----:B------:R-:W-:-:S02]  /*4cc0*/  FMNMX.FTZ R0, R15, R0, !PT ;  /* 0x000000000f007209 */ /* 0x000fc40007810000 */
[----:B------:R-:W-:Y:S01]  /*4cd0*/  FSEL R13, R13, RZ, P2 ;  /* 0x000000ff0d0d7208 */ /* 0x000fe20001000000 */
[----:B---3--:R-:W3:Y:S01]  /*4ce0*/  SHFL.BFLY PT, R5, R102, 0x1, 0x1f ;  /* 0x0c201f0066057f89 */ /* 0x008ee200000e0000 */
[-C--:B------:R-:W-:Y:S02]  /*4cf0*/  ISETP.LT.OR P1, PT, R24, R231.reuse, P1 ;  /* 0x000000e71800720c */ /* 0x080fe40000f21670 */
[C---:B------:R-:W-:Y:S02]  /*4d00*/  ISETP.GE.AND P2, PT, R26.reuse, R236, PT ;  /* 0x000000ec1a00720c */ /* 0x040fe40003f46270 */
[----:B-----5:R-:W-:Y:S02]  /*4d10*/  FSEL R212, R11, -INF , !P3 ;  /* 0xff8000000bd47808 */ /* 0x020fe40005800000 */
[----:B------:R-:W-:Y:S02]  /*4d20*/  FMNMX.FTZ R0, R211, R0, !PT ;  /* 0x00000000d3007209 */ /* 0x000fe40007810000 */
[----:B------:R-:W-:-:S02]  /*4d30*/  ISETP.LT.OR P2, PT, R26, R231, P2 ;  /* 0x000000e71a00720c */ /* 0x000fc40001741670 */
[C---:B------:R-:W-:Y:S01]  /*4d40*/  ISETP.GE.AND P3, PT, R17.reuse, R236, PT ;  /* 0x000000ec1100720c */ /* 0x040fe20003f66270 */
[----:B-1----:R-:W-:Y:S01]  /*4d50*/  FFMA.FTZ R4, R60, UR26, -R3 ;  /* 0x0000001a3c047c23 */ /* 0x002fe20008010803 */
[----:B------:R-:W-:Y:S02]  /*4d60*/  FSEL R207, R8, -INF , !P1 ;  /* 0xff80000008cf7808 */ /* 0x000fe40004800000 */
[----:B------:R-:W-:Y:S01]  /*4d70*/  FMNMX.FTZ R0, R212, R0, !PT ;  /* 0x00000000d4007209 */ /* 0x000fe20007810000 */
[----:B------:R1:W-:Y:S01]  /*4d80*/  MUFU.EX2 R197, R4 ;  /* 0x0000000400c57308 */ /* 0x0003e20000000800 */
[----:B------:R-:W-:Y:S02]  /*4d90*/  ISETP.LT.OR P3, PT, R17, R231, P3 ;  /* 0x000000e71100720c */ /* 0x000fe40001f61670 */
[----:B--2---:R-:W-:Y:S02]  /*4da0*/  FSEL R209, R7, -INF , !P2 ;  /* 0xff80000007d17808 */ /* 0x004fe40005000000 */
[----:B------:R-:W-:-:S02]  /*4db0*/  FMNMX.FTZ R0, R207, R0, !PT ;  /* 0x00000000cf007209 */ /* 0x000fc40007810000 */
[----:B------:R-:W-:Y:S02]  /*4dc0*/  FSEL R210, R6, -INF , !P3 ;  /* 0xff80000006d27808 */ /* 0x000fe40005800000 */
[----:B---3--:R-:W-:Y:S01]  /*4dd0*/  FMNMX.FTZ R102, R102, R5, !PT ;  /* 0x0000000566667209 */ /* 0x008fe20007810000 */
[----:B------:R-:W-:-:S03]  /*4de0*/  FFMA.FTZ R5, R49, UR26, -R13 ;  /* 0x0000001a31057c23 */ /* 0x000fc6000801080d */
[C---:B------:R-:W-:Y:S01]  /*4df0*/  FSETP.NEU.FTZ.AND P1, PT, R102.reuse, -INF , PT ;  /* 0xff8000006600780b */ /* 0x040fe20003f3d000 */
[----:B------:R2:W-:Y:S01]  /*4e00*/  MUFU.EX2 R196, R5 ;  /* 0x0000000500c47308 */ /* 0x0005e20000000800 */
[----:B------:R-:W-:Y:S01]  /*4e10*/  FMUL.FTZ R12, R102, UR26 ;  /* 0x0000001a660c7c20 */ /* 0x000fe20008410000 */
[----:B-1----:R-:W-:-:S04]  /*4e20*/  FFMA.FTZ R4, R61, UR26, -R13 ;  /* 0x0000001a3d047c23 */ /* 0x002fc8000801080d */
[----:B------:R-:W-:Y:S02]  /*4e30*/  FSEL R12, R12, RZ, P1 ;  /* 0x000000ff0c0c7208 */ /* 0x000fe40000800000 */
[----:B------:R1:W-:Y:S01]  /*4e40*/  MUFU.EX2 R181, R4 ;  /* 0x0000000400b57308 */ /* 0x0003e20000000800 */
[----:B--2---:R-:W-:Y:S02]  /*4e50*/  IMAD R5, R143, 0x20, R141 ;  /* 0x000000208f057824 */ /* 0x004fe400078e028d */
[----:B-1----:R-:W-:-:S05]  /*4e60*/  FFMA.FTZ R4, R50, UR26, -R13 ;  /* 0x0000001a32047c23 */ /* 0x002fca000801080d */
[----:B------:R1:W-:Y:S02]  /*4e70*/  MUFU.EX2 R180, R4 ;  /* 0x0000000400b47308 */ /* 0x0003e40000000800 */
[----:B-1----:R-:W-:Y:S01]  /*4e80*/  FMNMX.FTZ R4, R209, R0, !PT ;  /* 0x00000000d1047209 */ /* 0x002fe20007810000 */
[----:B------:R-:W-:-:S03]  /*4e90*/  FFMA.FTZ R0, R52, UR26, -R13 ;  /* 0x0000001a34007c23 */ /* 0x000fc6000801080d */
[----:B------:R-:W-:Y:S02]  /*4ea0*/  FMNMX.FTZ R4, R210, R4, !PT ;  /* 0x00000004d2047209 */ /* 0x000fe40007810000 */
[----:B------:R1:W-:Y:S03]  /*4eb0*/  MUFU.EX2 R28, R0 ;  /* 0x00000000001c7308 */ /* 0x0003e60000000800 */
[----:B------:R-:W2:Y:S01]  /*4ec0*/  SHFL.BFLY PT, R6, R4, 0x2, 0x1f ;  /* 0x0c401f0004067f89 */ /* 0x000ea200000e0000 */
        /* <DEDUP_REMOVED lines=10> */
[----:B------:R-:W5:Y:S02]  /*4f70*/  LDSM.16.MT88.4 R24, [R224+0xa000] ;  /* 0x00a00000e018783b */ /* 0x000f640000004200 */
[----:B------:R2:W-:Y:S02]  /*4f80*/  MUFU.EX2 R35, R2 ;  /* 0x0000000200237308 */ /* 0x0005e40000000800 */
[----:B------:R-:W-:Y:S04]  /*4f90*/  LDSM.16.MT88.4 R36, [R226+0xa000] ;  /* 0x00a00000e224783b */ /* 0x000fe80000004200 */
[----:B------:R-:W-:Y:S01]  /*4fa0*/  LDSM.16.MT88.4 R40, [R224+0xb000] ;  /* 0x00b00000e028783b */ /* 0x000fe20000004200 */
[----:B---3--:R-:W-:-:S03]  /*4fb0*/  FFMA.FTZ R0, R63, UR26, -R12 ;  /* 0x0000001a3f007c23 */ /* 0x008fc6000801080c */
[----:B------:R-:W-:Y:S01]  /*4fc0*/  LDSM.16.MT88.4 R48, [R226+0xb000] ;  /* 0x00b00000e230783b */ /* 0x000fe20000004200 */
[----:B----4-:R-:W-:Y:S01]  /*4fd0*/  F2FP.BF16.F32.PACK_AB R5, R183, R182 ;  /* 0x000000b6b705723e */ /* 0x010fe200000010ff */
        /* <DEDUP_REMOVED lines=8> */
[----:B--2---:R-:W-:-:S04]  /*5060*/  FFMA.FTZ R2, R80, UR26, -R3 ;  /* 0x0000001a50027c23 */ /* 0x004fc80008010803 */
[----:B------:R2:W-:Y:S02]  /*5070*/  MUFU.EX2 R198, R2 ;  /* 0x0000000200c67308 */ /* 0x0005e40000000800 */
[C---:B-1----:R-:W-:Y:S06]  /*5080*/  HMMA.16816.F32.BF16 R112, R4.reuse, R16, RZ ;  /* 0x000000100470723c */ /* 0x042fec00000418ff */
[C---:B-----5:R-:W-:Y:S06]  /*5090*/  HMMA.16816.F32.BF16 R108, R4.reuse, R20, RZ ;  /* 0x00000014046c723c */ /* 0x060fec00000418ff */
[----:B------:R-:W-:Y:S01]  /*50a0*/  HMMA.16816.F32.BF16 R96, R4, R24, RZ ;  /* 0x000000180460723c */ /* 0x000fe200000418ff */
[----:B--2---:R-:W-:Y:S01]  /*50b0*/  FFMA.FTZ R2, R75, UR26, -R3 ;  /* 0x0000001a4b027c23 */ /* 0x004fe20008010803 */
[----:B---3--:R-:W-:-:S04]  /*50c0*/  FMNMX.FTZ R104, R0, R8, !PT ;  /* 0x0000000800687209 */ /* 0x008fc80007810000 */
[C---:B------:R-:W-:Y:S01]  /*50d0*/  HMMA.16816.F32.BF16 R92, R4.reuse, R36, RZ ;  /* 0x00000024045c723c */ /* 0x040fe200000418ff */
[----:B------:R-:W-:Y:S01]  /*50e0*/  F2FP.BF16.F32.PACK_AB R8, R252, R197 ;  /* 0x000000c5fc08723e */ /* 0x000fe200000010ff */
[----:B------:R1:W-:Y:S01]  /*50f0*/  MUFU.EX2 R44, R2 ;  /* 0x00000002002c7308 */ /* 0x0003e20000000800 */
[C---:B------:R-:W-:Y:S01]  /*5100*/  FSETP.NEU.FTZ.AND P1, PT, R104.reuse, -INF , PT ;  /* 0xff8000006800780b */ /* 0x040fe20003f3d000 */
[----:B------:R-:W-:Y:S02]  /*5110*/  FMUL.FTZ R0, R104, UR26 ;  /* 0x0000001a68007c20 */ /* 0x000fe40008410000 */
[----:B------:R-:W-:Y:S03]  /*5120*/  HMMA.16816.F32.BF16 R88, R4, R40, RZ ;  /* 0x000000280458723c */ /* 0x000fe600000418ff */
[----:B------:R-:W-:-:S03]  /*5130*/  FSEL R0, R0, RZ, P1 ;  /* 0x000000ff00007208 */ /* 0x000fc60000800000 */
[C---:B------:R-:W-:Y:S06]  /*5140*/  HMMA.16816.F32.BF16 R84, R4.reuse, R48, RZ ;  /* 0x000000300454723c */ /* 0x040fec00000418ff */
[----:B------:R-:W-:Y:S01]  /*5150*/  HMMA.16816.F32.BF16 R76, R4, R22, RZ ;  /* 0x00000016044c723c */ /* 0x000fe200000418ff */
[----:B-1----:R-:W-:-:S04]  /*5160*/  FFMA.FTZ R2, R64, UR26, -R3 ;  /* 0x0000001a40027c23 */ /* 0x002fc80008010803 */
        /* <DEDUP_REMOVED lines=15> */
[----:B-1----:R-:W-:Y:S01]  /*5260*/  FFMA.FTZ R2, R10, UR26, -R0 ;  /* 0x0000001a0a027c23 */ /* 0x002fe20008010800 */
[----:B------:R-:W-:-:S05]  /*5270*/  F2FP.BF16.F32.PACK_AB R10, R44, R198 ;  /* 0x000000c62c0a723e */ /* 0x000fca00000010ff */
[----:B------:R1:W2:Y:S02]  /*5280*/  MUFU.EX2 R206, R2 ;  /* 0x0000000200ce7308 */ /* 0x0002a40000000800 */
[----:B-1----:R-:W-:Y:S01]  /*5290*/  FFMA.FTZ R2, R30, UR26, -R3 ;  /* 0x0000001a1e027c23 */ /* 0x002fe20008010803 */
[----:B--2---:R-:W-:-:S05]  /*52a0*/  F2FP.BF16.F32.PACK_AB R11, R206, R249 ;  /* 0x000000f9ce0b723e */ /* 0x004fca00000010ff */
[----:B------:R1:W-:Y:S02]  /*52b0*/  MUFU.EX2 R191, R2 ;  /* 0x0000000200bf7308 */ /* 0x0003e40000000800 */
[C---:B------:R-:W-:Y:S06]  /*52c0*/  HMMA.16816.F32.BF16 R124, R8.reuse, R20, RZ ;  /* 0x00000014087c723c */ /* 0x040fec00000418ff */
[C---:B------:R-:W-:Y:S01]  /*52d0*/  HMMA.16816.F32.BF16 R140, R8.reuse, R22, RZ ;  /* 0x00000016088c723c */ /* 0x040fe200000418ff */
[----:B------:R-:W2:Y:S05]  /*52e0*/  LDSM.16.MT88.4 R20, [R224+0x9400] ;  /* 0x00940000e014783b */ /* 0x000eaa0000004200 */
[----:B------:R-:W-:Y:S01]  /*52f0*/  HMMA.16816.F32.BF16 R120, R8, R24, RZ ;  /* 0x000000180878723c */ /* 0x000fe200000418ff */
[----:B-1----:R-:W-:-:S04]  /*5300*/  FFMA.FTZ R2, R31, UR26, -R3 ;  /* 0x0000001a1f027c23 */ /* 0x002fc80008010803 */
[----:B------:R1:W3:Y:S01]  /*5310*/  MUFU.EX2 R221, R2 ;  /* 0x0000000200dd7308 */ /* 0x0002e20000000800 */
[C---:B------:R-:W-:Y:S01]  /*5320*/  HMMA.16816.F32.BF16 R148, R8.reuse, R26, RZ ;  /* 0x0000001a0894723c */ /* 0x040fe200000418ff */
[----:B------:R-:W4:Y:S05]  /*5330*/  LDSM.16.MT88.4 R24, [R224+0xa400] ;  /* 0x00a40000e018783b */ /* 0x000f2a0000004200 */
[C---:B------:R-:W-:Y:S06]  /*5340*/  HMMA.16816.F32.BF16 R128, R8.reuse, R16, RZ ;  /* 0x000000100880723c */ /* 0x040fec00000418ff */
[----:B------:R-:W-:Y:S01]  /*5350*/  HMMA.16816.F32.BF16 R132, R8, R18, RZ ;  /* 0x000000120884723c */ /* 0x000fe200000418ff */
[----:B------:R-:W5:Y:S01]  /*5360*/  LDSM.16.MT88.4 R16, [R226+0x9400] ;  /* 0x00940000e210783b */ /* 0x000f620000004200 */
[----:B-1----:R-:W-:Y:S01]  /*5370*/  FFMA.FTZ R2, R101, UR26, -R13 ;  /* 0x0000001a65027c23 */ /* 0x002fe2000801080d */
[----:B------:R-:W-:-:S03]  /*5380*/  IMAD.MOV.U32 R101, RZ, RZ, R44 ;  /* 0x000000ffff657224 */ /* 0x000fc600078e002c */
[C---:B------:R-:W-:Y:S01]  /*5390*/  HMMA.16816.F32.BF16 R52, R8.reuse, R40, RZ ;  /* 0x000000280834723c */ /* 0x040fe200000418ff */
[----:B------:R-:W-:Y:S01]  /*53a0*/  LDSM.16.MT88.4 R44, [R226+0xb400] ;  /* 0x00b40000e22c783b */ /* 0x000fe20000004200 */
[----:B------:R1:W-:Y:S04]  /*53b0*/  MUFU.EX2 R251, R2 ;  /* 0x0000000200fb7308 */ /* 0x0003e80000000800 */
[C---:B------:R-:W-:Y:S06]  /*53c0*/  HMMA.16816.F32.BF16 R56, R8.reuse, R36, RZ ;  /* 0x000000240838723c */ /* 0x040fec00000418ff */
[C---:B------:R-:W-:Y:S06]  /*53d0*/  HMMA.16816.F32.BF16 R156, R8.reuse, R38, RZ ;  /* 0x00000026089c723c */ /* 0x040fec00000418ff */
[----:B------:R-:W-:Y:S01]  /*53e0*/  HMMA.16816.F32.BF16 R36, R8, R48, RZ ;  /* 0x000000300824723c */ /* 0x000fe200000418ff */
[----:B-1----:R-:W-:Y:S01]  /*53f0*/  FFMA.FTZ R2, R100, UR26, -R13 ;  /* 0x0000001a64027c23 */ /* 0x002fe2000801080d */
[----:B------:R-:W-:-:S03]  /*5400*/  IMAD.MOV.U32 R100, RZ, RZ, R35 ;  /* 0x000000ffff647224 */ /* 0x000fc600078e0023 */
[----:B------:R1:W-:Y:S01]  /*5410*/  MUFU.EX2 R220, R2 ;  /* 0x0000000200dc7308 */ /* 0x0003e20000000800 */
[C---:B------:R-:W-:Y:S01]  /*5420*/  HMMA.16816.F32.BF16 R160, R8.reuse, R42, RZ ;  /* 0x0000002a08a0723c */ /* 0x040fe200000418ff */
[----:B------:R-:W-:Y:S05]  /*5430*/  LDSM.16.MT88.4 R40, [R226+0x9800] ;  /* 0x00980000e228783b */ /* 0x000fea0000004200 */
[----:B------:R-:W-:Y:S01]  /*5440*/  HMMA.16816.F32.BF16 R164, R8, R50, RZ ;  /* 0x0000003208a4723c */ /* 0x000fe200000418ff */
[----:B------:R-:W-:Y:S06]  /*5450*/  LDSM.16.MT88.4 R48, [R224+0x9800] ;  /* 0x00980000e030783b */ /* 0x000fec0000004200 */
[----:B------:R-:W-:-:S02]  /*5460*/  F2FP.BF16.F32.PACK_AB R8, R219, R190 ;  /* 0x000000bedb08723e */ /* 0x000fc400000010ff */
[----:B---3--:R-:W-:Y:S01]  /*5470*/  F2FP.BF16.F32.PACK_AB R10, R221, R191 ;  /* 0x000000bfdd0a723e */ /* 0x008fe200000010ff */
[----:B-1----:R-:W-:-:S04]  /*5480*/  FFMA.FTZ R2, R32, UR26, -R13 ;  /* 0x0000001a20027c23 */ /* 0x002fc8000801080d */
[----:B------:R1:W-:Y:S02]  /*5490*/  MUFU.EX2 R4, R2 ;  /* 0x0000000200047308 */ /* 0x0003e40000000800 */
[----:B-1----:R-:W-:-:S06]  /*54a0*/  FFMA.FTZ R2, R33, UR26, -R13 ;  /* 0x0000001a21027c23 */ /* 0x002fcc000801080d */
[----:B------:R1:W-:Y:S02]  /*54b0*/  MUFU.EX2 R187, R2 ;  /* 0x0000000200bb7308 */ /* 0x0003e40000000800 */
[----:B-1----:R-:W-:Y:S01]  /*54c0*/  FFMA.FTZ R2, R107, UR26, -R12 ;  /* 0x0000001a6b027c23 */ /* 0x002fe2000801080c */
[----:B------:R-:W-:Y:S02]  /*54d0*/  IMAD.MOV.U32 R107, RZ, RZ, R28 ;  /* 0x000000ffff6b7224 */ /* 0x000fe400078e001c */
[----:B------:R-:W-:Y:S03]  /*54e0*/  LDSM.16.MT88.4 R28, [R226+0xa400] ;  /* 0x00a40000e21c783b */ /* 0x000fe60000004200 */
[----:B------:R1:W-:Y:S02]  /*54f0*/  MUFU.EX2 R244, R2 ;  /* 0x0000000200f47308 */ /* 0x0003e40000000800 */
[----:B-1----:R-:W-:-:S06]  /*5500*/  FFMA.FTZ R2, R136, UR26, -R12 ;  /* 0x0000001a88027c23 */ /* 0x002fcc000801080c */
[----:B------:R1:W3:Y:S02]  /*5510*/  MUFU.EX2 R247, R2 ;  /* 0x0000000200f77308 */ /* 0x0002e40000000800 */
[--C-:B-1----:R-:W-:Y:S01]  /*5520*/  FFMA.FTZ R2, R34, UR26, -R12.reuse ;  /* 0x0000001a22027c23 */ /* 0x102fe2000801080c */
[----:B---3--:R-:W-:Y:S01]  /*5530*/  F2FP.BF16.F32.PACK_AB R5, R247, R244 ;  /* 0x000000f4f705723e */ /* 0x008fe200000010ff */
[----:B------:R-:W1:Y:S04]  /*5540*/  LDSM.16.MT88.4 R32, [R224+0xb400] ;  /* 0x00b40000e020783b */ /* 0x000e680000004200 */
[----:B------:R3:W-:Y:S02]  /*5550*/  MUFU.EX2 R246, R2 ;  /* 0x0000000200f67308 */ /* 0x0007e40000000800 */
[----:B---3--:R-:W-:Y:S01]  /*5560*/  FFMA.FTZ R2, R106, UR26, -R12 ;  /* 0x0000001a6a027c23 */ /* 0x008fe2000801080c */
[----:B------:R-:W-:-:S02]  /*5570*/  MOV R106, R4 ;  /* 0x00000004006a7202 */ /* 0x000fc40000000f00 */
[----:B------:R-:W-:-:S03]  /*5580*/  F2FP.BF16.F32.PACK_AB R4, R220, R251 ;  /* 0x000000fbdc04723e */ /* 0x000fc600000010ff */
[----:B------:R3:W2:Y:S01]  /*5590*/  MUFU.EX2 R245, R2 ;  /* 0x0000000200f57308 */ /* 0x0006a20000000800 */
[----:B------:R-:W-:Y:S01]  /*55a0*/  F2FP.BF16.F32.PACK_AB R6, R187, R106 ;  /* 0x0000006abb06723e */ /* 0x000fe200000010ff */
[----:B---3--:R-:W-:Y:S01]  /*55b0*/  FFMA.FTZ R2, R73, UR26, -R0 ;  /* 0x0000001a49027c23 */ /* 0x008fe20008010800 */
[----:B--2---:R-:W-:-:S05]  /*55c0*/  F2FP.BF16.F32.PACK_AB R7, R245, R246 ;  /* 0x000000f6f507723e */ /* 0x004fca00000010ff */
[----:B------:R2:W-:Y:S02]  /*55d0*/  MUFU.EX2 R202, R2 ;  /* 0x0000000200ca7308 */ /* 0x0005e40000000800 */
[C---:B------:R-:W-:Y:S06]  /*55e0*/  HMMA.16816.F32.BF16 R152, R4.reuse, R20, R112 ;  /* 0x000000140498723c */ /* 0x040fec0000041870 */
[C---:B----4-:R-:W-:Y:S06]  /*55f0*/  HMMA.16816.F32.BF16 R112, R4.reuse, R24, R96 ;  /* 0x000000180470723c */ /* 0x050fec0000041860 */
[----:B-----5:R-:W-:Y:S01]  /*5600*/  HMMA.16816.F32.BF16 R144, R4, R16, R108 ;  /* 0x000000100490723c */ /* 0x020fe2000004186c */
[----:B--2---:R-:W-:-:S04]  /*5610*/  FFMA.FTZ R2, R72, UR26, -R0 ;  /* 0x0000001a48027c23 */ /* 0x004fc80008010800 */
[----:B------:R2:W3:Y:S01]  /*5620*/  MUFU.EX2 R203, R2 ;  /* 0x0000000200cb7308 */ /* 0x0004e20000000800 */
[C---:B-1----:R-:W-:Y:S06]  /*5630*/  HMMA.16816.F32.BF16 R96, R4.reuse, R32, R88 ;  /* 0x000000200460723c */ /* 0x042fec0000041858 */
[C---:B------:R-:W-:Y:S06]  /*5640*/  HMMA.16816.F32.BF16 R108, R4.reuse, R28, R92 ;  /* 0x0000001c046c723c */ /* 0x040fec000004185c */
        /* <DEDUP_REMOVED lines=8> */
[----:B-1----:R-:W-:Y:S01]  /*56d0*/  FFMA.FTZ R2, R14, UR26, -R0 ;  /* 0x0000001a0e027c23 */ /* 0x002fe20008010800 */
[----:B------:R-:W-:-:S03]  /*56e0*/  IMAD.MOV.U32 R14, RZ, RZ, R197 ;  /* 0x000000ffff0e7224 */ /* 0x000fc600078e00c5 */
[----:B------:R1:W2:Y:S01]  /*56f0*/  MUFU.EX2 R200, R2 ;  /* 0x0000000200c87308 */ /* 0x0002a20000000800 */
[C---:B------:R-:W-:Y:S06]  /*5700*/  HMMA.16816.F32.BF16 R88, R4.reuse, R22, R80 ;  /* 0x000000160458723c */ /* 0x040fec0000041850 */
[----:B------:R-:W-:Y:S01]  /*5710*/  HMMA.16816.F32.BF16 R80, R4, R30, R64 ;  /* 0x0000001e0450723c */ /* 0x000fe20000041840 */
[----:B-1----:R-:W-:Y:S01]  /*5720*/  FFMA.FTZ R2, R168, UR26, -R3 ;  /* 0x0000001aa8027c23 */ /* 0x002fe20008010803 */
[----:B--2---:R-:W-:Y:S01]  /*5730*/  F2FP.BF16.F32.PACK_AB R11, R200, R201 ;  /* 0x000000c9c80b723e */ /* 0x004fe200000010ff */
[----:B------:R-:W-:-:S02]  /*5740*/  IMAD.MOV.U32 R168, RZ, RZ, R100 ;  /* 0x000000ffffa87224 */ /* 0x000fc400078e0064 */
[----:B------:R1:W-:Y:S04]  /*5750*/  MUFU.EX2 R243, R2 ;  /* 0x0000000200f37308 */ /* 0x0003e80000000800 */
[C---:B------:R-:W-:Y:S06]  /*5760*/  HMMA.16816.F32.BF16 R192, R8.reuse, R32, R52 ;  /* 0x0000002008c0723c */ /* 0x040fec0000041834 */
[----:B------:R-:W-:Y:S01]  /*5770*/  HMMA.16816.F32.BF16 R60, R8, R22, R132 ;  /* 0x00000016083c723c */ /* 0x000fe20000041884 */
[----:B------:R-:W-:Y:S01]  /*5780*/  MOV R33, R198 ;  /* 0x000000c600217202 */ /* 0x000fe20000000f00 */
[----:B------:R-:W-:-:S04]  /*5790*/  IMAD.MOV.U32 R32, RZ, RZ, R196 ;  /* 0x000000ffff207224 */ /* 0x000fc800078e00c4 */
[C---:B------:R-:W-:Y:S01]  /*57a0*/  HMMA.16816.F32.BF16 R196, R8.reuse, R44, R36 ;  /* 0x0000002c08c4723c */ /* 0x040fe20000041824 */
[----:B-1----:R-:W-:Y:S01]  /*57b0*/  FFMA.FTZ R2, R172, UR26, -R13 ;  /* 0x0000001aac027c23 */ /* 0x002fe2000801080d */
[----:B------:R-:W-:Y:S01]  /*57c0*/  MOV R134, R219 ;  /* 0x000000db00867202 */ /* 0x000fe20000000f00 */
[----:B------:R-:W-:Y:S01]  /*57d0*/  IMAD.MOV.U32 R135, RZ, RZ, R106 ;  /* 0x000000ffff877224 */ /* 0x000fe200078e006a */
[----:B------:R-:W-:Y:S01]  /*57e0*/  MOV R106, R107 ;  /* 0x0000006b006a7202 */ /* 0x000fe20000000f00 */
[----:B------:R1:W-:Y:S01]  /*57f0*/  MUFU.EX2 R242, R2 ;  /* 0x0000000200f27308 */ /* 0x0003e20000000800 */
[C---:B------:R-:W-:Y:S01]  /*5800*/  HMMA.16816.F32.BF16 R68, R8.reuse, R20, R128 ;  /* 0x000000140844723c */ /* 0x040fe20000041880 */
[----:B------:R-:W-:Y:S01]  /*5810*/  IMAD.MOV.U32 R45, RZ, RZ, R222 ;  /* 0x000000ffff2d7224 */ /* 0x000fe200078e00de */
[----:B------:R-:W-:Y:S01]  /*5820*/  LDSM.16.MT88.4 R36, [R224+0xa800] ;  /* 0x00a80000e024783b */ /* 0x000fe20000004200 */
[----:B------:R-:W-:Y:S02]  /*5830*/  IMAD.MOV.U32 R44, RZ, RZ, R191 ;  /* 0x000000ffff2c7224 */ /* 0x000fe400078e00bf */
        /* <DEDUP_REMOVED lines=8> */
[----:B------:R-:W-:Y:S01]  /*58c0*/  LDSM.16.MT88.4 R24, [R226+0xa800] ;  /* 0x00a80000e218783b */ /* 0x000fe20000004200 */
[----:B------:R-:W-:Y:S02]  /*58d0*/  IMAD.MOV.U32 R133, RZ, RZ, R190 ;  /* 0x000000ffff857224 */ /* 0x000fe400078e00be */
[----:B-1----:R-:W-:Y:S01]  /*58e0*/  FFMA.FTZ R2, R170, UR26, -R13 ;  /* 0x0000001aaa027c23 */ /* 0x002fe2000801080d */
[----:B------:R-:W-:Y:S01]  /*58f0*/  IMAD.MOV.U32 R170, RZ, RZ, R101 ;  /* 0x000000ffffaa7224 */ /* 0x000fe200078e0065 */
[C---:B------:R-:W-:Y:S01]  /*5900*/  HMMA.16816.F32.BF16 R180, R8.reuse, R28, R56 ;  /* 0x0000001c08b4723c */ /* 0x040fe20000041838 */
[----:B------:R-:W-:Y:S01]  /*5910*/  IMAD.MOV.U32 R151, RZ, RZ, R45 ;  /* 0x000000ffff977224 */ /* 0x000fe200078e002d */
[----:B------:R1:W2:Y:S01]  /*5920*/  MUFU.EX2 R241, R2 ;  /* 0x0000000200f17308 */ /* 0x0002a20000000800 */
[----:B------:R-:W-:Y:S01]  /*5930*/  IMAD.MOV.U32 R150, RZ, RZ, R170 ;  /* 0x000000ffff967224 */ /* 0x000fe200078e00aa */
[----:B------:R-:W-:Y:S01]  /*5940*/  MOV R148, R168 ;  /* 0x000000a800947202 */ /* 0x000fe20000000f00 */
[----:B------:R-:W-:Y:S01]  /*5950*/  IMAD.MOV.U32 R149, RZ, RZ, R106 ;  /* 0x000000ffff957224 */ /* 0x000fe200078e006a */
[C---:B------:R-:W-:Y:S06]  /*5960*/  HMMA.16816.F32.BF16 R56, R8.reuse, R18, R140 ;  /* 0x000000120838723c */ /* 0x040fec000004188c */
[C---:B------:R-:W-:Y:S01]  /*5970*/  HMMA.16816.F32.BF16 R140, R8.reuse, R46, R164 ;  /* 0x0000002e088c723c */ /* 0x040fe200000418a4 */
[----:B------:R-:W-:Y:S05]  /*5980*/  LDSM.16.MT88.4 R164, [R226+0xac00] ;  /* 0x00ac0000e2a4783b */ /* 0x000fea0000004200 */
[C---:B------:R-:W-:Y:S01]  /*5990*/  HMMA.16816.F32.BF16 R64, R8.reuse, R16, R124 ;  /* 0x000000100840723c */ /* 0x040fe2000004187c */
[----:B-1----:R-:W-:Y:S01]  /*59a0*/  FFMA.FTZ R2, R169, UR26, -R13 ;  /* 0x0000001aa9027c23 */ /* 0x002fe2000801080d */
[----:B------:R-:W-:Y:S01]  /*59b0*/  IMAD.MOV.U32 R169, RZ, RZ, R221 ;  /* 0x000000ffffa97224 */ /* 0x000fe200078e00dd */
[----:B------:R-:W1:Y:S01]  /*59c0*/  LDSM.16.MT88.4 R16, [R224+0xb800] ;  /* 0x00b80000e010783b */ /* 0x000e620000004200 */
[----:B--2---:R-:W-:Y:S01]  /*59d0*/  F2FP.BF16.F32.PACK_AB R4, R241, R242 ;  /* 0x000000f2f104723e */ /* 0x004fe200000010ff */
[----:B------:R2:W-:Y:S01]  /*59e0*/  MUFU.EX2 R240, R2 ;  /* 0x0000000200f07308 */ /* 0x0005e20000000800 */
[C---:B------:R-:W-:Y:S06]  /*59f0*/  HMMA.16816.F32.BF16 R124, R8.reuse, R34, R160 ;  /* 0x00000022087c723c */ /* 0x040fec00000418a0 */
[----:B------:R-:W-:Y:S01]  /*5a00*/  HMMA.16816.F32.BF16 R28, R8, R30, R156 ;  /* 0x0000001e081c723c */ /* 0x000fe2000004189c */
[----:B------:R-:W-:Y:S01]  /*5a10*/  MOV R163, R133 ;  /* 0x0000008500a37202 */ /* 0x000fe20000000f00 */
[----:B------:R-:W-:-:S02]  /*5a20*/  IMAD.MOV.U32 R162, RZ, RZ, R134 ;  /* 0x000000ffffa27224 */ /* 0x000fc400078e0086 */
[----:B------:R-:W-:Y:S02]  /*5a30*/  IMAD.MOV.U32 R133, RZ, RZ, R130 ;  /* 0x000000ffff857224 */ /* 0x000fe400078e0082 */
[----:B------:R-:W-:Y:S02]  /*5a40*/  IMAD.MOV.U32 R134, RZ, RZ, R131 ;  /* 0x000000ffff867224 */ /* 0x000fe400078e0083 */
[----:B--2---:R-:W-:Y:S01]  /*5a50*/  FFMA.FTZ R2, R171, UR26, -R13 ;  /* 0x0000001aab027c23 */ /* 0x004fe2000801080d */
[----:B------:R-:W-:-:S03]  /*5a60*/  IMAD.MOV.U32 R171, RZ, RZ, R220 ;  /* 0x000000ffffab7224 */ /* 0x000fc600078e00dc */
[----:B------:R2:W3:Y:S01]  /*5a70*/  MUFU.EX2 R239, R2 ;  /* 0x0000000200ef7308 */ /* 0x0004e20000000800 */
[----:B------:R-:W-:Y:S02]  /*5a80*/  IMAD.MOV.U32 R161, RZ, RZ, R171 ;  /* 0x000000ffffa17224 */ /* 0x000fe400078e00ab */
        /* <DEDUP_REMOVED lines=14> */
[C---:B------:R-:W-:Y:S06]  /*5b70*/  HMMA.16816.F32.BF16 R152, R4.reuse, R48, R152 ;  /* 0x000000300498723c */ /* 0x040fec0000041898 */
[----:B------:R-:W-:Y:S01]  /*5b80*/  HMMA.16816.F32.BF16 R116, R4, R50, R88 ;  /* 0x000000320474723c */ /* 0x000fe20000041858 */
[----:B--2---:R-:W-:Y:S01]  /*5b90*/  FFMA.FTZ R2, R184, UR26, -R3 ;  /* 0x0000001ab8027c23 */ /* 0x004fe20008010803 */
[----:B---3--:R-:W-:-:S03]  /*5ba0*/  F2FP.BF16.F32.PACK_AB R8, R219, R243 ;  /* 0x000000f3db08723e */ /* 0x008fc600000010ff */
[----:B------:R2:W-:Y:S01]  /*5bb0*/  MUFU.EX2 R175, R2 ;  /* 0x0000000200af7308 */ /* 0x0005e20000000800 */
[C---:B-1----:R-:W-:Y:S06]  /*5bc0*/  HMMA.16816.F32.BF16 R96, R4.reuse, R16, R96 ;  /* 0x000000100460723c */ /* 0x042fec0000041860 */
[C---:B------:R-:W-:Y:S06]  /*5bd0*/  HMMA.16816.F32.BF16 R136, R4.reuse, R42, R136 ;  /* 0x0000002a0488723c */ /* 0x040fec0000041888 */
[----:B------:R-:W-:Y:S01]  /*5be0*/  HMMA.16816.F32.BF16 R84, R4, R38, R84 ;  /* 0x000000260454723c */ /* 0x000fe20000041854 */
[----:B--2---:R-:W-:-:S05]  /*5bf0*/  FFMA.FTZ R2, R185, UR26, -R3 ;  /* 0x0000001ab9027c23 */ /* 0x004fca0008010803 */
[----:B------:R-:W-:Y:S01]  /*5c00*/  HMMA.16816.F32.BF16 R76, R4, R18, R76 ;  /* 0x00000012044c723c */ /* 0x000fe2000004184c */
[----:B------:R1:W2:Y:S02]  /*5c10*/  MUFU.EX2 R174, R2 ;  /* 0x0000000200ae7308 */ /* 0x0002a40000000800 */
[----:B-1----:R-:W-:Y:S01]  /*5c20*/  FFMA.FTZ R2, R179, UR26, -R3 ;  /* 0x0000001ab3027c23 */ /* 0x002fe20008010803 */
[----:B--2---:R-:W-:-:S05]  /*5c30*/  F2FP.BF16.F32.PACK_AB R10, R174, R175 ;  /* 0x000000afae0a723e */ /* 0x004fca00000010ff */
[----:B------:R1:W-:Y:S02]  /*5c40*/  MUFU.EX2 R173, R2 ;  /* 0x0000000200ad7308 */ /* 0x0003e40000000800 */
[--C-:B-1----:R-:W-:Y:S02]  /*5c50*/  FFMA.FTZ R2, R177, UR26, -R3.reuse ;  /* 0x0000001ab1027c23 */ /* 0x102fe40008010803 */
[C---:B------:R-:W-:Y:S04]  /*5c60*/  HMMA.16816.F32.BF16 R176, R4.reuse, R36, R112 ;  /* 0x0000002404b0723c */ /* 0x040fe80000041870 */
[----:B------:R1:W-:Y:S02]  /*5c70*/  MUFU.EX2 R172, R2 ;  /* 0x0000000200ac7308 */ /* 0x0003e40000000800 */
[--C-:B-1----:R-:W-:Y:S01]  /*5c80*/  FFMA.FTZ R2, R186, UR26, -R3.reuse ;  /* 0x0000001aba027c23 */ /* 0x102fe20008010803 */
[----:B------:R-:W-:Y:S01]  /*5c90*/  FFMA.FTZ R3, R208, UR26, -R3 ;  /* 0x0000001ad0037c23 */ /* 0x000fe20008010803 */
[----:B------:R-:W-:Y:S01]  /*5ca0*/  IMAD.MOV.U32 R208, RZ, RZ, R169 ;  /* 0x000000ffffd07224 */ /* 0x000fe200078e00a9 */
[C---:B------:R-:W-:Y:S03]  /*5cb0*/  HMMA.16816.F32.BF16 R184, R4.reuse, R24, R108 ;  /* 0x0000001804b8723c */ /* 0x040fe6000004186c */
[----:B------:R1:W-:Y:S03]  /*5cc0*/  MUFU.EX2 R107, R2 ;  /* 0x00000002006b7308 */ /* 0x0003e60000000800 */
[----:B------:R-:W-:Y:S01]  /*5cd0*/  HMMA.16816.F32.BF16 R168, R4, R26, R80 ;  /* 0x0000001a04a8723c */ /* 0x000fe20000041850 */
[----:B------:R-:W2:Y:S04]  /*5ce0*/  LDSM.16.MT88.4 R80, [R224+0xbc00] ;  /* 0x00bc0000e050783b */ /* 0x000ea80000004200 */
[----:B------:R3:W-:Y:S01]  /*5cf0*/  MUFU.EX2 R106, R3 ;  /* 0x00000003006a7308 */ /* 0x0007e20000000800 */
[----:B-1----:R-:W-:-:S07]  /*5d00*/  FFMA.FTZ R2, R188, UR26, -R0 ;  /* 0x0000001abc027c23 */ /* 0x002fce0008010800 */
[----:B------:R1:W-:Y:S01]  /*5d10*/  MUFU.EX2 R101, R2 ;  /* 0x0000000200657308 */ /* 0x0003e20000000800 */
[----:B---3--:R-:W-:-:S04]  /*5d20*/  IMAD.MOV.U32 R3, RZ, RZ, R14 ;  /* 0x000000ffff037224 */ /* 0x008fc800078e000e */
[----:B------:R-:W-:Y:S01]  /*5d30*/  FADD.FTZ R3, R3, R252 ;  /* 0x000000fc03037221 */ /* 0x000fe20000010000 */
[--C-:B-1----:R-:W-:Y:S02]  /*5d40*/  FFMA.FTZ R2, R189, UR26, -R0.reuse ;  /* 0x0000001abd027c23 */ /* 0x102fe40008010800 */
[----:B------:R-:W-:Y:S02]  /*5d50*/  HMMA.16816.F32.BF16 R188, R4, R20, R92 ;  /* 0x0000001404bc723c */ /* 0x000fe4000004185c */
[----:B------:R1:W3:Y:S02]  /*5d60*/  MUFU.EX2 R100, R2 ;  /* 0x0000000200647308 */ /* 0x0002e40000000800 */
[----:B-1----:R-:W-:Y:S01]  /*5d70*/  FFMA.FTZ R2, R15, UR26, -R0 ;  /* 0x0000001a0f027c23 */ /* 0x002fe20008010800 */
[----:B---3--:R-:W-:-:S05]  /*5d80*/  F2FP.BF16.F32.PACK_AB R9, R100, R101 ;  /* 0x000000656409723e */ /* 0x008fca00000010ff */
[----:B------:R1:W-:Y:S02]  /*5d90*/  MUFU.EX2 R47, R2 ;  /* 0x00000002002f7308 */ /* 0x0003e40000000800 */
[----:B-1----:R-:W-:Y:S01]  /*5da0*/  FFMA.FTZ R2, R211, UR26, -R0 ;  /* 0x0000001ad3027c23 */ /* 0x002fe20008010800 */
[----:B------:R-:W-:Y:S02]  /*5db0*/  IMAD.MOV.U32 R211, RZ, RZ, R132 ;  /* 0x000000ffffd37224 */ /* 0x000fe400078e0084 */
[----:B------:R-:W-:-:S03]  /*5dc0*/  IMAD.MOV.U32 R132, RZ, RZ, R32 ;  /* 0x000000ffff847224 */ /* 0x000fc600078e0020 */
[----:B------:R1:W3:Y:S01]  /*5dd0*/  MUFU.EX2 R46, R2 ;  /* 0x00000002002e7308 */ /* 0x0002e20000000800 */
[----:B------:R-:W-:Y:S02]  /*5de0*/  IMAD.MOV.U32 R32, RZ, RZ, R129 ;  /* 0x000000ffff207224 */ /* 0x000fe400078e0081 */
[----:B-1----:R-:W-:Y:S01]  /*5df0*/  FFMA.FTZ R2, R212, UR26, -R0 ;  /* 0x0000001ad4027c23 */ /* 0x002fe20008010800 */
[----:B---3--:R-:W-:Y:S01]  /*5e00*/  F2FP.BF16.F32.PACK_AB R11, R46, R47 ;  /* 0x0000002f2e0b723e */ /* 0x008fe200000010ff */
[----:B------:R-:W-:Y:S01]  /*5e10*/  IMAD.MOV.U32 R212, RZ, RZ, R135 ;  /* 0x000000ffffd47224 */ /* 0x000fe200078e0087 */
[----:B------:R-:W-:Y:S02]  /*5e20*/  MOV R135, R128 ;  /* 0x0000008000877202 */ /* 0x000fe40000000f00 */
[----:B------:R1:W-:Y:S01]  /*5e30*/  MUFU.EX2 R45, R2 ;  /* 0x00000002002d7308 */ /* 0x0003e20000000800 */
[----:B------:R-:W-:Y:S01]  /*5e40*/  HMMA.16816.F32.BF16 R128, R4, R22, R72 ;  /* 0x000000160480723c */ /* 0x000fe20000041848 */
[----:B------:R-:W-:Y:S05]  /*5e50*/  LDSM.16.MT88.4 R4, [R226+0xbc00] ;  /* 0x00bc0000e204783b */ /* 0x000fea0000004200 */
[C---:B------:R-:W-:Y:S06]  /*5e60*/  HMMA.16816.F32.BF16 R112, R8.reuse, R48, R68 ;  /* 0x000000300870723c */ /* 0x040fec0000041844 */
[----:B------:R-:W-:Y:S01]  /*5e70*/  HMMA.16816.F32.BF16 R60, R8, R50, R60 ;  /* 0x00000032083c723c */ /* 0x000fe2000004183c */
[----:B------:R-:W-:-:S02]  /*5e80*/  IMAD.MOV.U32 R49, RZ, RZ, R161 ;  /* 0x000000ffff317224 */ /* 0x000fc400078e00a1 */
[----:B------:R-:W-:Y:S02]  /*5e90*/  IMAD.MOV.U32 R48, RZ, RZ, R162 ;  /* 0x000000ffff307224 */ /* 0x000fe400078e00a2 */
[----:B-1----:R-:W-:Y:S01]  /*5ea0*/  FFMA.FTZ R2, R204, UR26, -R13 ;  /* 0x0000001acc027c23 */ /* 0x002fe2000801080d */
[----:B------:R-:W-:Y:S01]  /*5eb0*/  MOV R204, R44 ;  /* 0x0000002c00cc7202 */ /* 0x000fe20000000f00 */
[----:B------:R-:W-:Y:S01]  /*5ec0*/  HMMA.16816.F32.BF16 R64, R8, R40, R64 ;  /* 0x000000280840723c */ /* 0x000fe20000041840 */
[----:B------:R-:W-:Y:S01]  /*5ed0*/  MOV R51, R148 ;  /* 0x0000009400337202 */ /* 0x000fe20000000f00 */
[----:B------:R1:W-:Y:S01]  /*5ee0*/  MUFU.EX2 R44, R2 ;  /* 0x00000002002c7308 */ /* 0x0003e20000000800 */
[----:B------:R-:W-:-:S03]  /*5ef0*/  IMAD.MOV.U32 R50, RZ, RZ, R149 ;  /* 0x000000ffff327224 */ /* 0x000fc600078e0095 */
[----:B------:R-:W-:Y:S01]  /*5f00*/  HMMA.16816.F32.BF16 R144, R8, R36, R120 ;  /* 0x000000240890723c */ /* 0x000fe20000041878 */
[----:B------:R-:W-:Y:S01]  /*5f10*/  IMAD.MOV.U32 R41, RZ, RZ, R151 ;  /* 0x000000ffff297224 */ /* 0x000fe200078e0097 */
[----:B------:R-:W3:Y:S01]  /*5f20*/  LDSM.16.MT88.4 R120, [R224+0x9c00] ;  /* 0x009c0000e078783b */ /* 0x000ee20000004200 */
[----:B------:R-:W-:-:S03]  /*5f30*/  MOV R40, R132 ;  /* 0x0000008400287202 */ /* 0x000fc60000000f00 */
[C---:B------:R-:W-:Y:S06]  /*5f40*/  HMMA.16816.F32.BF16 R52, R8.reuse, R38, R52 ;  /* 0x000000260834723c */ /* 0x040fec0000041834 */
[----:B------:R-:W-:Y:S01]  /*5f50*/  HMMA.16816.F32.BF16 R68, R8, R16, R192 ;  /* 0x000000100844723c */ /* 0x000fe200000418c0 */
[----:B-1----:R-:W-:Y:S01]  /*5f60*/  FFMA.FTZ R2, R218, UR26, -R13 ;  /* 0x0000001ada027c23 */ /* 0x002fe2000801080d */
[----:B------:R-:W-:-:S03]  /*5f70*/  IMAD.MOV.U32 R218, RZ, RZ, R163 ;  /* 0x000000ffffda7224 */ /* 0x000fc600078e00a3 */
[----:B------:R1:W4:Y:S01]  /*5f80*/  MUFU.EX2 R35, R2 ;  /* 0x0000000200237308 */ /* 0x0003220000000800 */
[C---:B------:R-:W-:Y:S06]  /*5f90*/  HMMA.16816.F32.BF16 R160, R8.reuse, R24, R180 ;  /* 0x0000001808a0723c */ /* 0x040fec00000418b4 */
[C---:B------:R-:W-:Y:S06]  /*5fa0*/  HMMA.16816.F32.BF16 R36, R8.reuse, R20, R196 ;  /* 0x000000140824723c */ /* 0x040fec00000418c4 */
[----:B------:R-:W-:Y:S01]  /*5fb0*/  HMMA.16816.F32.BF16 R56, R8, R42, R56 ;  /* 0x0000002a0838723c */ /* 0x000fe20000041838 */
[----:B-1----:R-:W-:Y:S01]  /*5fc0*/  FFMA.FTZ R2, R217, UR26, -R13 ;  /* 0x0000001ad9027c23 */ /* 0x002fe2000801080d */
[----:B------:R-:W-:-:S04]  /*5fd0*/  IMAD.MOV.U32 R217, RZ, RZ, R150 ;  /* 0x000000ffffd97224 */ /* 0x000fc800078e0096 */
[C---:B------:R-:W-:Y:S01]  /*5fe0*/  HMMA.16816.F32.BF16 R28, R8.reuse, R26, R28 ;  /* 0x0000001a081c723c */ /* 0x040fe2000004181c */
[----:B------:R-:W1:Y:S01]  /*5ff0*/  LDSM.16.MT88.4 R148, [R224+0xac00] ;  /* 0x00ac0000e094783b */ /* 0x000e620000004200 */
[----:B------:R5:W-:Y:S01]  /*6000*/  MUFU.EX2 R34, R2 ;  /* 0x0000000200227308 */ /* 0x000be20000000800 */
[----:B----4-:R-:W-:Y:S01]  /*6010*/  F2FP.BF16.F32.PACK_AB R92, R35, R44 ;  /* 0x0000002c235c723e */ /* 0x010fe200000010ff */
[----:B------:R-:W-:Y:S02]  /*6020*/  IMAD.MOV.U32 R43, RZ, RZ, R133 ;  /* 0x000000ffff2b7224 */ /* 0x000fe400078e0085 */
[----:B------:R-:W-:Y:S01]  /*6030*/  HMMA.16816.F32.BF16 R16, R8, R18, R124 ;  /* 0x000000120810723c */ /* 0x000fe2000004187c */
[----:B------:R-:W-:-:S05]  /*6040*/  IMAD.MOV.U32 R42, RZ, RZ, R134 ;  /* 0x000000ffff2a7224 */ /* 0x000fca00078e0086 */
[----:B------:R-:W-:Y:S01]  /*6050*/  HMMA.16816.F32.BF16 R20, R8, R22, R140 ;  /* 0x000000160814723c */ /* 0x000fe2000004188c */
[----:B-----5:R-:W-:Y:S01]  /*6060*/  FFMA.FTZ R2, R213, UR26, -R13 ;  /* 0x0000001ad5027c23 */ /* 0x020fe2000801080d */
[----:B------:R-:W-:-:S05]  /*6070*/  IMAD.MOV.U32 R213, RZ, RZ, R33 ;  /* 0x000000ffffd57224 */ /* 0x000fca00078e0021 */
[----:B------:R-:W-:Y:S01]  /*6080*/  FADD.FTZ R10, R43, R42 ;  /* 0x0000002a2b0a7221 */ /* 0x000fe20000010000 */
[----:B------:R4:W5:Y:S01]  /*6090*/  MUFU.EX2 R33, R2 ;  /* 0x0000000200217308 */ /* 0x0009620000000800 */
[----:B------:R-:W-:Y:S02]  /*60a0*/  FADD.FTZ R3, R213, R3 ;  /* 0x00000003d5037221 */ /* 0x000fe40000010000 */
[----:B------:R-:W-:Y:S02]  /*60b0*/  FADD.FTZ R10, R41, R10 ;  /* 0x0000000a290a7221 */ /* 0x000fe40000010000 */
[----:B------:R-:W-:-:S04]  /*60c0*/  FADD.FTZ R3, R217, R3 ;  /* 0x00000003d9037221 */ /* 0x000fc80000010000 */
[----:B------:R-:W-:-:S04]  /*60d0*/  FADD.FTZ R3, R218, R3 ;  /* 0x00000003da037221 */ /* 0x000fc80000010000 */
[----:B------:R-:W-:Y:S01]  /*60e0*/  FADD.FTZ R3, R48, R3 ;  /* 0x0000000330037221 */ /* 0x000fe20000010000 */
[--C-:B----4-:R-:W-:Y:S01]  /*60f0*/  FFMA.FTZ R2, R205, UR26, -R12.reuse ;  /* 0x0000001acd027c23 */ /* 0x110fe2000801080c */
[----:B------:R-:W-:Y:S02]  /*6100*/  MOV R205, R32 ;  /* 0x0000002000cd7202 */ /* 0x000fe40000000f00 */
[----:B-----5:R-:W-:Y:S01]  /*6110*/  F2FP.BF16.F32.PACK_AB R94, R33, R34 ;  /* 0x00000022215e723e */ /* 0x020fe200000010ff */
[----:B------:R4:W-:Y:S02]  /*6120*/  MUFU.EX2 R32, R2 ;  /* 0x0000000200207308 */ /* 0x0009e40000000800 */
[--C-:B----4-:R-:W-:Y:S01]  /*6130*/  FFMA.FTZ R2, R214, UR26, -R12.reuse ;  /* 0x0000001ad6027c23 */ /* 0x110fe2000801080c */
[----:B------:R-:W-:Y:S02]  /*6140*/  IMAD.MOV.U32 R214, RZ, RZ, R135 ;  /* 0x000000ffffd67224 */ /* 0x000fe400078e0087 */
[----:B------:R-:W4:Y:S03]  /*6150*/  LDSM.16.MT88.4 R132, [R226+0x9c00] ;  /* 0x009c0000e284783b */ /* 0x000f260000004200 */
[----:B------:R5:W2:Y:S02]  /*6160*/  MUFU.EX2 R15, R2 ;  /* 0x00000002000f7308 */ /* 0x000aa40000000800 */
[----:B-----5:R-:W-:Y:S01]  /*6170*/  FFMA.FTZ R2, R215, UR26, -R12 ;  /* 0x0000001ad7027c23 */ /* 0x020fe2000801080c */
[----:B--2---:R-:W-:-:S05]  /*6180*/  F2FP.BF16.F32.PACK_AB R93, R15, R32 ;  /* 0x000000200f5d723e */ /* 0x004fca00000010ff */
[----:B------:R2:W-:Y:S02]  /*6190*/  MUFU.EX2 R24, R2 ;  /* 0x0000000200187308 */ /* 0x0005e40000000800 */
[----:B--2---:R-:W-:-:S06]  /*61a0*/  FFMA.FTZ R2, R216, UR26, -R12 ;  /* 0x0000001ad8027c23 */ /* 0x004fcc000801080c */
[----:B------:R2:W5:Y:S02]  /*61b0*/  MUFU.EX2 R14, R2 ;  /* 0x00000002000e7308 */ /* 0x0005640000000800 */
[----:B--2---:R-:W-:Y:S01]  /*61c0*/  FFMA.FTZ R2, R207, UR26, -R0 ;  /* 0x0000001acf027c23 */ /* 0x004fe20008010800 */
[----:B-----5:R-:W-:-:S05]  /*61d0*/  F2FP.BF16.F32.PACK_AB R95, R14, R24 ;  /* 0x000000180e5f723e */ /* 0x020fca00000010ff */
[----:B------:R2:W5:Y:S02]  /*61e0*/  MUFU.EX2 R13, R2 ;  /* 0x00000002000d7308 */ /* 0x0005640000000800 */
[C---:B------:R-:W-:Y:S06]  /*61f0*/  HMMA.16816.F32.BF16 R72, R92.reuse, R80, R96 ;  /* 0x000000505c48723c */ /* 0x040fec0000041860 */
[----:B---3--:R-:W-:Y:S01]  /*6200*/  HMMA.16816.F32.BF16 R108, R92, R120, R152 ;  /* 0x000000785c6c723c */ /* 0x008fe20000041898 */
[----:B------:R-:W-:Y:S02]  /*6210*/  F2FP.BF16.F32.PACK_AB R96, R172, R173 ;  /* 0x000000adac60723e */ /* 0x000fe400000010ff */
[----:B------:R-:W-:-:S03]  /*6220*/  F2FP.BF16.F32.PACK_AB R98, R106, R107 ;  /* 0x0000006b6a62723e */ /* 0x000fc600000010ff */
[C---:B-1----:R-:W-:Y:S01]  /*6230*/  HMMA.16816.F32.BF16 R152, R92.reuse, R150, R84 ;  /* 0x000000965c98723c */ /* 0x042fe20000041854 */
[--C-:B--2---:R-:W-:Y:S01]  /*6240*/  FFMA.FTZ R2, R209, UR26, -R0.reuse ;  /* 0x0000001ad1027c23 */ /* 0x104fe20008010800 */
[----:B------:R-:W-:Y:S01]  /*6250*/  FFMA.FTZ R0, R210, UR26, -R0 ;  /* 0x0000001ad2007c23 */ /* 0x000fe20008010800 */
[----:B-----5:R-:W-:Y:S02]  /*6260*/  F2FP.BF16.F32.PACK_AB R97, R13, R45 ;  /* 0x0000002d0d61723e */ /* 0x020fe400000010ff */
[----:B------:R1:W-:Y:S01]  /*6270*/  MUFU.EX2 R12, R2 ;  /* 0x00000002000c7308 */ /* 0x0003e20000000800 */
[C---:B------:R-:W-:Y:S06]  /*6280*/  HMMA.16816.F32.BF16 R88, R92.reuse, R4, R188 ;  /* 0x000000045c58723c */ /* 0x040fec00000418bc */
[C---:B----4-:R-:W-:Y:S01]  /*6290*/  HMMA.16816.F32.BF16 R124, R92.reuse, R132, R156 ;  /* 0x000000845c7c723c */ /* 0x050fe2000004189c */
        /* <DEDUP_REMOVED lines=60> */
[C---:B------:R-:W-:Y:S02]  /*6660*/  HMMA.16816.F32.BF16 R168, R92.reuse, R166, R168 ;  /* 0x000000a65ca8723c */ /* 0x040fe400000418a8 */
[----:B------:R1:W-:Y:S04]  /*6670*/  STL [R1+0x4], R3 ;  /* 0x0000040301007387 */ /* 0x0003e80000100800 */
[----:B------:R1:W-:Y:S01]  /*6680*/  STL [R1+0xc], R239 ;  /* 0x00000cef01007387 */ /* 0x0003e20000100800 */
[C---:B------:R-:W-:Y:S03]  /*6690*/  HMMA.16816.F32.BF16 R76, R92.reuse, R82, R76 ;  /* 0x000000525c4c723c */ /* 0x040fe6000004184c */
[----:B------:R1:W-:Y:S03]  /*66a0*/  STL [R1], R252 ;  /* 0x000000fc01007387 */ /* 0x0003e60000100800 */
[----:B------:R-:W-:Y:S01]  /*66b0*/  HMMA.16816.F32.BF16 R92, R92, R6, R128 ;  /* 0x000000065c5c723c */ /* 0x000fe20000041880 */
        /* <DEDUP_REMOVED lines=14> */
[----:B------:R-:W2:Y:S01]  /*67a0*/  LDL.64 R48, [R1+0x28] ;  /* 0x0000280001307983 */ /* 0x000ea20000100a00 */
[----:B------:R-:W-:Y:S01]  /*67b0*/  UIADD3 UR24, UR25, -0x2, URZ ;  /* 0xfffffffe19187890 */ /* 0x000fe2000fffe03f */
[----:B------:R-:W-:-:S04]  /*67c0*/  DEPBAR.LE SB0, 0x0 ;  /* 0x000080000000791a */ /* 0x000fc80000000000 */
[----:B------:R-:W-:Y:S01]  /*67d0*/  USHF.R.S32.HI UR4, URZ, 0x1f, UR24 ;  /* 0x0000001f3f047899 */ /* 0x000fe20008011418 */
[----:B------:R-:W-:Y:S01]  /*67e0*/  IMAD.U32 R4, RZ, RZ, UR24 ;  /* 0x00000018ff047e24 */ /* 0x000fe2000f8e00ff */
[----:B------:R-:W-:Y:S01]  /*67f0*/  UIMAD UR5, UR22, UR24, URZ ;  /* 0x00000018160572a4 */ /* 0x000fe2000f8e023f */
[----:B------:R-:W-:Y:S01]  /*6800*/  IMAD.U32 R6, RZ, RZ, UR30 ;  /* 0x0000001eff067e24 */ /* 0x000fe2000f8e00ff */
[----:B------:R-:W-:Y:S02]  /*6810*/  ULDC.64 UR6, c[0x0][0x220] ;  /* 0x0000880000067ab9 */ /* 0x000fe40000000a00 */
[----:B------:R-:W-:Y:S01]  /*6820*/  UIMAD UR4, UR4, UR23, UR5 ;  /* 0x00000017040472a4 */ /* 0x000fe2000f8e0205 */
        /* <DEDUP_REMOVED lines=24> */
[----:B------:R-:W5:Y:S04]  /*69b0*/  LDSM.16.M88.4 R12, [R228] ;  /* 0x00000000e40c783b */ /* 0x000f680000000200 */
[----:B------:R-:W5:Y:S04]  /*69c0*/  LDSM.16.M88.4 R16, [R225+0x6c00] ;  /* 0x006c0000e110783b */ /* 0x000f680000000200 */
        /* <DEDUP_REMOVED lines=8> */
[C---:B---3--:R-:W-:Y:S06]  /*6a50*/  HMMA.16816.F32.BF16 R180, R8.reuse, R28, RZ ;  /* 0x0000001c08b4723c */ /* 0x048fec00000418ff */
[----:B----4-:R-:W-:Y:S06]  /*6a60*/  HMMA.16816.F32.BF16 R172, R8, R24, RZ ;  /* 0x0000001808ac723c */ /* 0x010fec00000418ff */
[----:B-----5:R-:W-:Y:S06]  /*6a70*/  HMMA.16816.F32.BF16 R188, R12, R32, RZ ;  /* 0x000000200cbc723c */ /* 0x020fec00000418ff */
[-C--:B------:R-:W-:Y:S06]  /*6a80*/  HMMA.16816.F32.BF16 R184, R8, R34.reuse, RZ ;  /* 0x0000002208b8723c */ /* 0x080fec00000418ff */
[----:B------:R-:W-:Y:S01]  /*6a90*/  HMMA.16816.F32.BF16 R248, R12, R34, RZ ;  /* 0x000000220cf8723c */ /* 0x000fe200000418ff */
[----:B------:R-:W-:Y:S05]  /*6aa0*/  LDSM.16.M88.4 R32, [R225+0x7000] ;  /* 0x00700000e120783b */ /* 0x000fea0000000200 */
        /* <DEDUP_REMOVED lines=8> */
[----:B------:R-:W3:Y:S05]  /*6b30*/  LDSM.16.M88.4 R24, [R228+0x2000] ;  /* 0x00200000e418783b */ /* 0x000eea0000000200 */
[C---:B------:R-:W-:Y:S06]  /*6b40*/  HMMA.16816.F32.BF16 R200, R12.reuse, R16, RZ ;  /* 0x000000100cc8723c */ /* 0x040fec00000418ff */
[----:B------:R-:W-:Y:S06]  /*6b50*/  HMMA.16816.F32.BF16 R216, R12, R18, RZ ;  /* 0x000000120cd8723c */ /* 0x000fec00000418ff */
[----:B-1----:R-:W-:Y:S01]  /*6b60*/  HMMA.16816.F32.BF16 R192, R4, R48, R44 ;  /* 0x0000003004c0723c */ /* 0x002fe2000004182c */
[----:B------:R-:W-:Y:S05]  /*6b70*/  LDSM.16.M88.4 R44, [R225+0x7c00] ;  /* 0x007c0000e12c783b */ /* 0x000fea0000000200 */
[----:B------:R-:W-:Y:S06]  /*6b80*/  HMMA.16816.F32.BF16 R8, R8, R18, RZ ;  /* 0x000000120808723c */ /* 0x000fec00000418ff */
[C---:B------:R-:W-:Y:S06]  /*6b90*/  HMMA.16816.F32.BF16 R12, R4.reuse, R40, R180 ;  /* 0x00000028040c723c */ /* 0x040fec00000418b4 */
[C---:B------:R-:W-:Y:S06]  /*6ba0*/  HMMA.16816.F32.BF16 R16, R4.reuse, R52, R172 ;  /* 0x000000340410723c */ /* 0x040fec00000418ac */
[----:B------:R-:W-:Y:S01]  /*6bb0*/  IMAD.MOV.U32 R100, RZ, RZ, R192 ;  /* 0x000000ffff647224 */ /* 0x000fe200078e00c0 */
[----:B------:R-:W-:Y:S01]  /*6bc0*/  HMMA.16816.F32.BF16 R244, R4, R60, R56 ;  /* 0x0000003c04f4723c */ /* 0x000fe20000041838 */
[----:B------:R-:W-:Y:S01]  /*6bd0*/  IMAD.MOV.U32 R3, RZ, RZ, R193 ;  /* 0x000000ffff037224 */ /* 0x000fe200078e00c1 */
[----:B------:R-:W-:Y:S01]  /*6be0*/  LDSM.16.M88.4 R56, [R227+0x7000] ;  /* 0x00700000e338783b */ /* 0x000fe20000000200 */
[----:B------:R-:W-:-:S02]  /*6bf0*/  IMAD.MOV.U32 R2, RZ, RZ, R194 ;  /* 0x000000ffff027224 */ /* 0x000fc400078e00c2 */
[----:B------:R-:W-:Y:S01]  /*6c00*/  IMAD.MOV.U32 R0, RZ, RZ, R195 ;  /* 0x000000ffff007224 */ /* 0x000fe200078e00c3 */
[C---:B------:R-:W-:Y:S05]  /*6c10*/  HMMA.16816.F32.BF16 R212, R4.reuse, R50, R184 ;  /* 0x0000003204d4723c */ /* 0x040fea00000418b8 */
[----:B------:R-:W-:Y:S01]  /*6c20*/  IMAD.MOV.U32 R180, RZ, RZ, R12 ;  /* 0x000000ffffb47224 */ /* 0x000fe200078e000c */
[----:B------:R-:W-:Y:S01]  /*6c30*/  HMMA.16816.F32.BF16 R208, R4, R42, R176 ;  /* 0x0000002a04d0723c */ /* 0x000fe200000418b0 */
[----:B------:R-:W-:Y:S02]  /*6c40*/  IMAD.MOV.U32 R107, RZ, RZ, R13 ;  /* 0x000000ffff6b7224 */ /* 0x000fe400078e000d */
[----:B------:R-:W-:-:S02]  /*6c50*/  IMAD.MOV.U32 R106, RZ, RZ, R14 ;  /* 0x000000ffff6a7224 */ /* 0x000fc400078e000e */
[----:B------:R-:W-:Y:S01]  /*6c60*/  IMAD.MOV.U32 R101, RZ, RZ, R15 ;  /* 0x000000ffff657224 */ /* 0x000fe200078e000f */
[C---:B------:R-:W-:Y:S01]  /*6c70*/  HMMA.16816.F32.BF16 R204, R4.reuse, R54, R64 ;  /* 0x0000003604cc723c */ /* 0x040fe20000041840 */
[----:B------:R-:W-:Y:S02]  /*6c80*/  IMAD.MOV.U32 R15, RZ, RZ, R16 ;  /* 0x000000ffff0f7224 */ /* 0x000fe400078e0010 */
[----:B------:R-:W-:Y:S02]  /*6c90*/  IMAD.MOV.U32 R14, RZ, RZ, R17 ;  /* 0x000000ffff0e7224 */ /* 0x000fe400078e0011 */
[----:B------:R-:W-:Y:S01]  /*6ca0*/  IMAD.MOV.U32 R13, RZ, RZ, R18 ;  /* 0x000000ffff0d7224 */ /* 0x000fe200078e0012 */
[----:B------:R-:W-:Y:S01]  /*6cb0*/  HMMA.16816.F32.BF16 R192, R4, R62, R8 ;  /* 0x0000003e04c0723c */ /* 0x000fe20000041808 */
[----:B------:R-:W-:Y:S01]  /*6cc0*/  IMAD.MOV.U32 R12, RZ, RZ, R19 ;  /* 0x000000ffff0c7224 */ /* 0x000fe200078e0013 */
[----:B------:R-:W-:Y:S04]  /*6cd0*/  LDSM.16.M88.4 R8, [R229+0x3000] ;  /* 0x00300000e508783b */ /* 0x000fe80000000200 */
[C---:B--2---:R-:W-:Y:S01]  /*6ce0*/  HMMA.16816.F32.BF16 R4, R20.reuse, R48, R188 ;  /* 0x000000301404723c */ /* 0x044fe200000418bc */
[----:B------:R-:W1:Y:S05]  /*6cf0*/  LDSM.16.M88.4 R16, [R228+0x3000] ;  /* 0x00300000e410783b */ /* 0x000e6a0000000200 */
[C---:B------:R-:W-:Y:S06]  /*6d00*/  HMMA.16816.F32.BF16 R188, R20.reuse, R52, R196 ;  /* 0x0000003414bc723c */ /* 0x040fec00000418c4 */
[----:B------:R-:W-:Y:S01]  /*6d10*/  HMMA.16816.F32.BF16 R176, R20, R40, R36 ;  /* 0x0000002814b0723c */ /* 0x000fe20000041824 */
[----:B------:R-:W-:Y:S01]  /*6d20*/  IMAD.MOV.U32 R196, RZ, RZ, R15 ;  /* 0x000000ffffc47224 */ /* 0x000fe200078e000f */
[----:B------:R-:W2:Y:S01]  /*6d30*/  LDSM.16.M88.4 R36, [R225+0x7800] ;  /* 0x00780000e124783b */ /* 0x000ea20000000200 */
[----:B------:R-:W-:-:S02]  /*6d40*/  IMAD.MOV.U32 R197, RZ, RZ, R14 ;  /* 0x000000ffffc57224 */ /* 0x000fc400078e000e */
[----:B------:R-:W-:Y:S01]  /*6d50*/  IMAD.MOV.U32 R198, RZ, RZ, R13 ;  /* 0x000000ffffc67224 */ /* 0x000fe200078e000d */
[C---:B------:R-:W-:Y:S01]  /*6d60*/  HMMA.16816.F32.BF16 R64, R20.reuse, R50, R248 ;  /* 0x000000321440723c */ /* 0x040fe200000418f8 */
[----:B------:R-:W-:Y:S01]  /*6d70*/  IMAD.MOV.U32 R199, RZ, RZ, R12 ;  /* 0x000000ffffc77224 */ /* 0x000fe200078e000c */
[----:B------:R-:W-:Y:S04]  /*6d80*/  LDSM.16.M88.4 R48, [R225+0x8000] ;  /* 0x00800000e130783b */ /* 0x000fe80000000200 */
[----:B------:R-:W4:Y:S01]  /*6d90*/  LDSM.16.M88.4 R12, [R229+0x2000] ;  /* 0x00200000e50c783b */ /* 0x000f220000000200 */
[----:B------:R-:W-:Y:S01]  /*6da0*/  HMMA.16816.F32.BF16 R172, R20, R42, R240 ;  /* 0x0000002a14ac723c */ /* 0x000fe200000418f0 */
[----:B------:R-:W-:Y:S02]  /*6db0*/  IMAD.MOV.U32 R248, RZ, RZ, R180 ;  /* 0x000000fffff87224 */ /* 0x000fe400078e00b4 */
[----:B------:R-:W-:-:S02]  /*6dc0*/  IMAD.MOV.U32 R249, RZ, RZ, R107 ;  /* 0x000000fffff97224 */ /* 0x000fc400078e006b */
[----:B------:R-:W-:Y:S01]  /*6dd0*/  IMAD.MOV.U32 R250, RZ, RZ, R106 ;  /* 0x000000fffffa7224 */ /* 0x000fe200078e006a */
[----:B---3--:R-:W-:Y:S01]  /*6de0*/  HMMA.16816.F32.BF16 R40, R24, R32, R4 ;  /* 0x000000201828723c */ /* 0x008fe20000041804 */
[----:B------:R-:W3:Y:S01]  /*6df0*/  LDSM.16.M88.4 R4, [R228+0x4000] ;  /* 0x00400000e404783b */ /* 0x000ee20000000200 */
[----:B------:R-:W-:Y:S02]  /*6e00*/  IMAD.MOV.U32 R240, RZ, RZ, R100 ;  /* 0x000000fffff07224 */ /* 0x000fe400078e0064 */
[----:B------:R-:W-:Y:S02]  /*6e10*/  IMAD.MOV.U32 R241, RZ, RZ, R3 ;  /* 0x000000fffff17224 */ /* 0x000fe400078e0003 */
[----:B------:R-:W-:Y:S01]  /*6e20*/  IMAD.MOV.U32 R242, RZ, RZ, R2 ;  /* 0x000000fffff27224 */ /* 0x000fe200078e0002 */
[----:B------:R-:W-:Y:S01]  /*6e30*/  HMMA.16816.F32.BF16 R180, R20, R54, R220 ;  /* 0x0000003614b4723c */ /* 0x000fe200000418dc */
[----:B------:R-:W-:Y:S01]  /*6e40*/  IMAD.MOV.U32 R243, RZ, RZ, R0 ;  /* 0x000000fffff37224 */ /* 0x000fe200078e0000 */
[----:B------:R-:W5:Y:S01]  /*6e50*/  S2R R3, SR_TID.X ;  /* 0x0000000000037919 */ /* 0x000f620000002100 */
[----:B------:R-:W-:-:S03]  /*6e60*/  IMAD.MOV.U32 R251, RZ, RZ, R101 ;  /* 0x000000fffffb7224 */ /* 0x000fc600078e0065 */
[----:B------:R-:W-:Y:S06]  /*6e70*/  HMMA.16816.F32.BF16 R200, R20, R60, R200 ;  /* 0x0000003c14c8723c */ /* 0x000fec00000418c8 */
[----:B-1----:R-:W-:Y:S06]  /*6e80*/  HMMA.16816.F32.BF16 R52, R16, R32, R240 ;  /* 0x000000201034723c */ /* 0x002fec00000418f0 */
[----:B------:R-:W-:Y:S01]  /*6e90*/  HMMA.16816.F32.BF16 R184, R20, R62, R216 ;  /* 0x0000003e14b8723c */ /* 0x000fe200000418d8 */
[----:B------:R-:W-:Y:S05]  /*6ea0*/  LDSM.16.M88.4 R20, [R229+0x4000] ;  /* 0x00400000e514783b */ /* 0x000fea0000000200 */
[-C--:B------:R-:W-:Y:S06]  /*6eb0*/  HMMA.16816.F32.BF16 R212, R16, R34.reuse, R212 ;  /* 0x0000002210d4723c */ /* 0x080fec00000418d4 */
[----:B------:R-:W-:Y:S01]  /*6ec0*/  HMMA.16816.F32.BF16 R64, R24, R34, R64 ;  /* 0x000000221840723c */ /* 0x000fe20000041840 */
[----:B-----5:R-:W-:-:S05]  /*6ed0*/  IMAD.SHL.U32 R3, R3, 0x2, RZ ;  /* 0x0000000203037824 */ /* 0x020fca00078e00ff */
[----:B------:R-:W-:Y:S01]  /*6ee0*/  HMMA.16816.F32.BF16 R220, R16, R28, R248 ;  /* 0x0000001c10dc723c */ /* 0x000fe200000418f8 */
[----:B------:R-:W-:-:S05]  /*6ef0*/  LOP3.LUT R3, R3, 0x6, RZ, 0xc0, !PT ;  /* 0x0000000603037812 */ /* 0x000fca00078ec0ff */
[C---:B--2---:R-:W-:Y:S06]  /*6f00*/  HMMA.16816.F32.BF16 R216, R16.reuse, R36, R196 ;  /* 0x0000002410d8723c */ /* 0x044fec00000418c4 */
[C---:B------:R-:W-:Y:S06]  /*6f10*/  HMMA.16816.F32.BF16 R244, R16.reuse, R44, R244 ;  /* 0x0000002c10f4723c */ /* 0x040fec00000418f4 */
[C---:B------:R-:W-:Y:S06]  /*6f20*/  HMMA.16816.F32.BF16 R208, R16.reuse, R30, R208 ;  /* 0x0000001e10d0723c */ /* 0x040fec00000418d0 */
[C---:B------:R-:W-:Y:S06]  /*6f30*/  HMMA.16816.F32.BF16 R204, R16.reuse, R38, R204 ;  /* 0x0000002610cc723c */ /* 0x040fec00000418cc */
[----:B------:R-:W-:Y:S01]  /*6f40*/  HMMA.16816.F32.BF16 R192, R16, R46, R192 ;  /* 0x0000002e10c0723c */ /* 0x000fe200000418c0 */
[----:B------:R-:W1:Y:S05]  /*6f50*/  LDSM.16.M88.4 R16, [R228+0x5000] ;  /* 0x00500000e410783b */ /* 0x000e6a0000000200 */
[----:B----4-:R-:W-:Y:S01]  /*6f60*/  HMMA.16816.F32.BF16 R32, R12, R56, R40 ;  /* 0x000000380c20723c */ /* 0x010fe20000041828 */
[----:B------:R-:W2:Y:S05]  /*6f70*/  LDSM.16.M88.4 R40, [R227+0x8000] ;  /* 0x00800000e328783b */ /* 0x000eaa0000000200 */
[C---:B------:R-:W-:Y:S06]  /*6f80*/  HMMA.16816.F32.BF16 R188, R24.reuse, R36, R188 ;  /* 0x0000002418bc723c */ /* 0x040fec00000418bc */
[----:B------:R-:W-:Y:S06]  /*6f90*/  HMMA.16816.F32.BF16 R196, R24, R38, R180 ;  /* 0x0000002618c4723c */ /* 0x000fec00000418b4 */
[----:B------:R-:W-:Y:S06]  /*6fa0*/  HMMA.16816.F32.BF16 R36, R8, R56, R52 ;  /* 0x000000380824723c */ /* 0x000fec0000041834 */
[C---:B------:R-:W-:Y:S06]  /*6fb0*/  HMMA.16816.F32.BF16 R240, R24.reuse, R44, R200 ;  /* 0x0000002c18f0723c */ /* 0x040fec00000418c8 */
[C---:B------:R-:W-:Y:S06]  /*6fc0*/  HMMA.16816.F32.BF16 R176, R24.reuse, R28, R176 ;  /* 0x0000001c18b0723c */ /* 0x040fec00000418b0 */
[----:B------:R-:W-:Y:S01]  /*6fd0*/  HMMA.16816.F32.BF16 R172, R24, R30, R172 ;  /* 0x0000001e18ac723c */ /* 0x000fe200000418ac */
[----:B------:R-:W4:Y:S05]  /*6fe0*/  LDSM.16.M88.4 R28, [R227+0x7800] ;  /* 0x00780000e31c783b */ /* 0x000f2a0000000200 */
[----:B---3--:R-:W-:Y:S01]  /*6ff0*/  HMMA.16816.F32.BF16 R60, R4, R48, R32 ;  /* 0x00000030043c723c */ /* 0x008fe20000041820 */
[----:B------:R-:W3:Y:S05]  /*7000*/  LDSM.16.M88.4 R32, [R227+0x7400] ;  /* 0x00740000e320783b */ /* 0x000eea0000000200 */
[----:B------:R-:W-:Y:S01]  /*7010*/  HMMA.16816.F32.BF16 R200, R24, R46, R184 ;  /* 0x0000002e18c8723c */ /* 0x000fe200000418b8 */
[----:B------:R-:W5:Y:S04]  /*7020*/  LDSM.16.M88.4 R44, [R227+0x7c00] ;  /* 0x007c0000e32c783b */ /* 0x000f680000000200 */
[----:B------:R-:W5:Y:S01]  /*7030*/  LDSM.16.M88.4 R24, [R229+0x5000] ;  /* 0x00500000e518783b */ /* 0x000f620000000200 */
[----:B-1----:R-:W-:Y:S06]  /*7040*/  HMMA.16816.F32.BF16 R36, R16, R48, R36 ;  /* 0x000000301024723c */ /* 0x002fec0000041824 */
[----:B------:R-:W-:Y:S06]  /*7050*/  HMMA.16816.F32.BF16 R52, R12, R58, R64 ;  /* 0x0000003a0c34723c */ /* 0x000fec0000041840 */
[----:B--2---:R-:W-:Y:S06]  /*7060*/  HMMA.16816.F32.BF16 R60, R20, R40, R60 ;  /* 0x00000028143c723c */ /* 0x004fec000004183c */
[C---:B------:R-:W-:Y:S06]  /*7070*/  HMMA.16816.F32.BF16 R64, R8.reuse, R58, R212 ;  /* 0x0000003a0840723c */ /* 0x040fec00000418d4 */
[C---:B----4-:R-:W-:Y:S06]  /*7080*/  HMMA.16816.F32.BF16 R216, R8.reuse, R28, R216 ;  /* 0x0000001c08d8723c */ /* 0x050fec00000418d8 */
[C---:B---3--:R-:W-:Y:S06]  /*7090*/  HMMA.16816.F32.BF16 R180, R8.reuse, R32, R220 ;  /* 0x0000002008b4723c */ /* 0x048fec00000418dc */
[----:B------:R-:W-:Y:S01]  /*70a0*/  HMMA.16816.F32.BF16 R208, R8, R34, R208 ;  /* 0x0000002208d0723c */ /* 0x000fe200000418d0 */
[----:B------:R-:W-:-:S04]  /*70b0*/  FMUL.FTZ R0, R60, UR8 ;  /* 0x000000083c007c20 */ /* 0x000fc80008410000 */
[----:B------:R1:W2:Y:S01]  /*70c0*/  MUFU.TANH R221, R0 ;  /* 0x0000000000dd7308 */ /* 0x0002a20000002400 */
[C---:B------:R-:W-:Y:S06]  /*70d0*/  HMMA.16816.F32.BF16 R204, R8.reuse, R30, R204 ;  /* 0x0000001e08cc723c */ /* 0x040fec00000418cc */
[C---:B-----5:R-:W-:Y:S06]  /*70e0*/  HMMA.16816.F32.BF16 R244, R8.reuse, R44, R244 ;  /* 0x0000002c08f4723c */ /* 0x060fec00000418f4 */
[----:B------:R-:W-:Y:S01]  /*70f0*/  HMMA.16816.F32.BF16 R212, R8, R46, R192 ;  /* 0x0000002e08d4723c */ /* 0x000fe200000418c0 */
[----:B-1----:R-:W-:-:S05]  /*7100*/  FMUL.FTZ R0, R61, UR8 ;  /* 0x000000083d007c20 */ /* 0x002fca0008410000 */
[----:B------:R-:W-:Y:S01]  /*7110*/  HMMA.16816.F32.BF16 R56, R24, R40, R36 ;  /* 0x000000281838723c */ /* 0x000fe20000041824 */
[----:B------:R-:W1:Y:S01]  /*7120*/  LDSM.16.M88.4 R36, [R225+0x8400] ;  /* 0x00840000e124783b */ /* 0x000e620000000200 */
[----:B------:R3:W-:Y:S04]  /*7130*/  MUFU.TANH R222, R0 ;  /* 0x0000000000de7308 */ /* 0x0007e80000002400 */
[-C--:B------:R-:W-:Y:S06]  /*7140*/  HMMA.16816.F32.BF16 R8, R4, R50.reuse, R52 ;  /* 0x000000320408723c */ /* 0x080fec0000041834 */
[----:B------:R-:W-:Y:S06]  /*7150*/  HMMA.16816.F32.BF16 R48, R16, R50, R64 ;  /* 0x000000321030723c */ /* 0x000fec0000041840 */
[----:B------:R-:W-:Y:S01]  /*7160*/  HMMA.16816.F32.BF16 R52, R12, R32, R176 ;  /* 0x000000200c34723c */ /* 0x000fe200000418b0 */
[----:B---3--:R-:W-:-:S04]  /*7170*/  FMUL.FTZ R0, R62, UR8 ;  /* 0x000000083e007c20 */ /* 0x008fc80008410000 */
[----:B------:R3:W4:Y:S01]  /*7180*/  MUFU.TANH R100, R0 ;  /* 0x0000000000647308 */ /* 0x0007220000002400 */
[C---:B------:R-:W-:Y:S01]  /*7190*/  HMMA.16816.F32.BF16 R184, R12.reuse, R34, R172 ;  /* 0x000000220cb8723c */ /* 0x040fe200000418ac */
[----:B------:R-:W-:Y:S05]  /*71a0*/  LDSM.16.M88.4 R32, [R227+0x8400] ;  /* 0x00840000e320783b */ /* 0x000fea0000000200 */
[----:B------:R-:W-:Y:S06]  /*71b0*/  HMMA.16816.F32.BF16 R176, R12, R30, R196 ;  /* 0x0000001e0cb0723c */ /* 0x000fec00000418c4 */
[----:B------:R-:W-:Y:S01]  /*71c0*/  HMMA.16816.F32.BF16 R64, R24, R42, R48 ;  /* 0x0000002a1840723c */ /* 0x000fe20000041830 */
[----:B---3--:R-:W-:-:S05]  /*71d0*/  FMUL.FTZ R0, R63, UR8 ;  /* 0x000000083f007c20 */ /* 0x008fca0008410000 */
[----:B------:R-:W-:Y:S01]  /*71e0*/  HMMA.16816.F32.BF16 R60, R20, R42, R8 ;  /* 0x0000002a143c723c */ /* 0x000fe20000041808 */
[----:B------:R-:W3:Y:S01]  /*71f0*/  LDSM.16.M88.4 R8, [R225+0x8800] ;  /* 0x00880000e108783b */ /* 0x000ee20000000200 */
[----:B------:R5:W-:Y:S04]  /*7200*/  MUFU.TANH R195, R0 ;  /* 0x0000000000c37308 */ /* 0x000be80000002400 */
[----:B-1----:R-:W-:Y:S06]  /*7210*/  HMMA.16816.F32.BF16 R40, R4, R36, R52 ;  /* 0x000000240428723c */ /* 0x002fec0000041834 */
[C---:B------:R-:W-:Y:S01]  /*7220*/  HMMA.16816.F32.BF16 R172, R12.reuse, R28, R188 ;  /* 0x0000001c0cac723c */ /* 0x040fe200000418bc */
[----:B------:R-:W1:Y:S05]  /*7230*/  LDSM.16.M88.4 R28, [R225+0x8c00] ;  /* 0x008c0000e11c783b */ /* 0x000e6a0000000200 */
[----:B------:R-:W-:Y:S01]  /*7240*/  HMMA.16816.F32.BF16 R52, R12, R46, R200 ;  /* 0x0000002e0c34723c */ /* 0x000fe200000418c8 */
[----:B-----5:R-:W-:-:S04]  /*7250*/  FMUL.FTZ R0, R56, UR8 ;  /* 0x0000000838007c20 */ /* 0x020fc80008410000 */
[----:B------:R5:W4:Y:S01]  /*7260*/  MUFU.TANH R106, R0 ;  /* 0x00000000006a7308 */ /* 0x000b220000002400 */
[----:B------:R-:W-:Y:S01]  /*7270*/  HMMA.16816.F32.BF16 R48, R16, R36, R180 ;  /* 0x000000241030723c */ /* 0x000fe200000418b4 */
[----:B-----5:R-:W-:-:S05]  /*7280*/  FMUL.FTZ R0, R57, UR8 ;  /* 0x0000000839007c20 */ /* 0x020fca0008410000 */
[----:B---3--:R-:W-:Y:S01]  /*7290*/  HMMA.16816.F32.BF16 R176, R4, R10, R176 ;  /* 0x0000000a04b0723c */ /* 0x008fe200000418b0 */
[----:B------:R3:W-:Y:S02]  /*72a0*/  MUFU.TANH R107, R0 ;  /* 0x00000000006b7308 */ /* 0x0007e40000002400 */
[----:B---3--:R-:W-:-:S06]  /*72b0*/  FMUL.FTZ R0, R58, UR8 ;  /* 0x000000083a007c20 */ /* 0x008fcc0008410000 */
[----:B------:R3:W5:Y:S02]  /*72c0*/  MUFU.TANH R101, R0 ;  /* 0x0000000000657308 */ /* 0x0007640000002400 */
[----:B---3--:R-:W-:Y:S02]  /*72d0*/  FMUL.FTZ R0, R59, UR8 ;  /* 0x000000083b007c20 */ /* 0x008fe40008410000 */
[----:B------:R-:W-:Y:S04]  /*72e0*/  HMMA.16816.F32.BF16 R56, R12, R44, R240 ;  /* 0x0000002c0c38723c */ /* 0x000fe800000418f0 */
[----:B------:R3:W5:Y:S02]  /*72f0*/  MUFU.TANH R199, R0 ;  /* 0x0000000000c77308 */ /* 0x0007640000002400 */
[----:B------:R-:W-:Y:S06]  /*7300*/  HMMA.16816.F32.BF16 R12, R20, R32, R40 ;  /* 0x00000020140c723c */ /* 0x000fec0000041828 */
[----:B------:R-:W-:Y:S06]  /*7310*/  HMMA.16816.F32.BF16 R40, R4, R38, R184 ;  /* 0x000000260428723c */ /* 0x000fec00000418b8 */
[----:B------:R-:W-:Y:S01]  /*7320*/  HMMA.16816.F32.BF16 R44, R24, R32, R48 ;  /* 0x00000020182c723c */ /* 0x000fe20000041830 */
[----:B---3--:R-:W-:-:S04]  /*7330*/  FMUL.FTZ R0, R60, UR8 ;  /* 0x000000083c007c20 */ /* 0x008fc80008410000 */
[----:B------:R3:W5:Y:S01]  /*7340*/  MUFU.TANH R189, R0 ;  /* 0x0000000000bd7308 */ /* 0x0007620000002400 */
[----:B-1----:R-:W-:Y:S06]  /*7350*/  HMMA.16816.F32.BF16 R180, R4, R28, R56 ;  /* 0x0000001c04b4723c */ /* 0x002fec0000041838 */
[----:B------:R-:W-:Y:S01]  /*7360*/  FMUL.FTZ R2, R14, UR8 ;  /* 0x000000080e027c20 */ /* 0x000fe20008410000 */
[C---:B------:R-:W-:Y:S03]  /*7370*/  HMMA.16816.F32.BF16 R36, R16.reuse, R38, R208 ;  /* 0x000000261024723c */ /* 0x040fe600000418d0 */
[----:B------:R-:W-:Y:S03]  /*7380*/  MUFU.TANH R190, R2 ;  /* 0x0000000200be7308 */ /* 0x000fe60000002400 */
[----:B------:R-:W-:Y:S01]  /*7390*/  HMMA.16816.F32.BF16 R48, R16, R8, R216 ;  /* 0x000000081030723c */ /* 0x000fe200000418d8 */
[----:B---3--:R-:W-:-:S04]  /*73a0*/  FMUL.FTZ R0, R61, UR8 ;  /* 0x000000083d007c20 */ /* 0x008fc80008410000 */
[----:B------:R1:W-:Y:S02]  /*73b0*/  MUFU.TANH R220, R0 ;  /* 0x0000000000dc7308 */ /* 0x0003e40000002400 */
[----:B-1----:R-:W-:-:S06]  /*73c0*/  FMUL.FTZ R0, R62, UR8 ;  /* 0x000000083e007c20 */ /* 0x002fcc0008410000 */
[----:B------:R1:W3:Y:S02]  /*73d0*/  MUFU.TANH R193, R0 ;  /* 0x0000000000c17308 */ /* 0x0002e40000002400 */
[----:B-1----:R-:W-:Y:S02]  /*73e0*/  FMUL.FTZ R0, R63, UR8 ;  /* 0x000000083f007c20 */ /* 0x002fe40008410000 */
[----:B------:R-:W-:Y:S04]  /*73f0*/  HMMA.16816.F32.BF16 R60, R4, R8, R172 ;  /* 0x00000008043c723c */ /* 0x000fe800000418ac */
[----:B------:R1:W-:Y:S03]  /*7400*/  MUFU.TANH R198, R0 ;  /* 0x0000000000c67308 */ /* 0x0003e60000002400 */
[----:B------:R-:W-:-:S05]  /*7410*/  FMUL.FTZ R8, R47, UR8 ;  /* 0x000000082f087c20 */ /* 0x000fca0008410000 */
[----:B------:R-:W-:Y:S01]  /*7420*/  MUFU.TANH R47, R8 ;  /* 0x00000008002f7308 */ /* 0x000fe20000002400 */
[----:B-1----:R-:W-:-:S07]  /*7430*/  FMUL.FTZ R0, R64, UR8 ;  /* 0x0000000840007c20 */ /* 0x002fce0008410000 */
[----:B------:R1:W3:Y:S02]  /*7440*/  MUFU.TANH R194, R0 ;  /* 0x0000000000c27308 */ /* 0x0002e40000002400 */
[----:B-1----:R-:W-:-:S06]  /*7450*/  FMUL.FTZ R0, R65, UR8 ;  /* 0x0000000841007c20 */ /* 0x002fcc0008410000 */
[----:B------:R1:W-:Y:S02]  /*7460*/  MUFU.TANH R197, R0 ;  /* 0x0000000000c57308 */ /* 0x0003e40000002400 */
[----:B-1----:R-:W-:-:S06]  /*7470*/  FMUL.FTZ R0, R66, UR8 ;  /* 0x0000000842007c20 */ /* 0x002fcc0008410000 */
[----:B------:R1:W3:Y:S02]  /*7480*/  MUFU.TANH R184, R0 ;  /* 0x0000000000b87308 */ /* 0x0002e40000002400 */
[----:B-1----:R-:W-:Y:S02]  /*7490*/  FMUL.FTZ R0, R67, UR8 ;  /* 0x0000000843007c20 */ /* 0x002fe40008410000 */
[----:B------:R-:W-:Y:S01]  /*74a0*/  HMMA.16816.F32.BF16 R64, R4, R30, R52 ;  /* 0x0000001e0440723c */ /* 0x000fe20000041834 */
[----:B------:R-:W1:Y:S03]  /*74b0*/  LDSM.16.M88.4 R4, [R227+0x8800] ;  /* 0x00880000e304783b */ /* 0x000e660000000200 */
[----:B------:R2:W3:Y:S02]  /*74c0*/  MUFU.TANH R196, R0 ;  /* 0x0000000000c47308 */ /* 0x0004e40000002400 */
[----:B--2---:R-:W-:-:S06]  /*74d0*/  FMUL.FTZ R0, R12, UR8 ;  /* 0x000000080c007c20 */ /* 0x004fcc0008410000 */
[----:B------:R2:W3:Y:S02]  /*74e0*/  MUFU.TANH R185, R0 ;  /* 0x0000000000b97308 */ /* 0x0004e40000002400 */
[----:B--2---:R-:W-:-:S06]  /*74f0*/  FMUL.FTZ R0, R13, UR8 ;  /* 0x000000080d007c20 */ /* 0x004fcc0008410000 */
[----:B------:R2:W-:Y:S02]  /*7500*/  MUFU.TANH R192, R0 ;  /* 0x0000000000c07308 */ /* 0x0005e40000002400 */
[----:B--2---:R-:W-:-:S04]  /*7510*/  IMAD.U32 R0, RZ, RZ, UR4 ;  /* 0x00000004ff007e24 */ /* 0x004fc8000f8e00ff */
[----:B------:R-:W-:Y:S02]  /*7520*/  IMAD R0, R0, 0x40, R3 ;  /* 0x0000004000007824 */ /* 0x000fe400078e0203 */
[----:B------:R-:W-:Y:S02]  /*7530*/  FMUL.FTZ R3, R15, UR8 ;  /* 0x000000080f037c20 */ /* 0x000fe40008410000 */
[-C--:B------:R-:W-:Y:S01]  /*7540*/  HMMA.16816.F32.BF16 R12, R20, R34.reuse, R40 ;  /* 0x00000022140c723c */ /* 0x080fe20000041828 */
[C---:B------:R-:W-:Y:S01]  /*7550*/  VIADD R2, R0.reuse, 0x1 ;  /* 0x0000000100027836 */ /* 0x040fe20000000000 */
[CC--:B------:R-:W-:Y:S01]  /*7560*/  ISETP.GE.AND P4, PT, R0.reuse, R237.reuse, PT ;  /* 0x000000ed0000720c */ /* 0x0c0fe20003f86270 */
[----:B------:R2:W-:Y:S01]  /*7570*/  MUFU.TANH R191, R3 ;  /* 0x0000000300bf7308 */ /* 0x0005e20000002400 */
[-C--:B------:R-:W-:Y:S02]  /*7580*/  ISETP.GE.AND P1, PT, R0, R236.reuse, PT ;  /* 0x000000ec0000720c */ /* 0x080fe40003f26270 */
[C---:B------:R-:W-:Y:S01]  /*7590*/  ISETP.GE.AND P2, PT, R2.reuse, R237, PT ;  /* 0x000000ed0200720c */ /* 0x040fe20003f46270 */
[----:B------:R-:W-:Y:S01]  /*75a0*/  HMMA.16816.F32.BF16 R32, R24, R34, R36 ;  /* 0x000000221820723c */ /* 0x000fe20000041824 */
[----:B------:R-:W-:-:S02]  /*75b0*/  ISETP.GE.AND P0, PT, R2, R236, PT ;  /* 0x000000ec0200720c */ /* 0x000fc40003f06270 */
[C---:B------:R-:W-:Y:S02]  /*75c0*/  ISETP.GE.AND P5, PT, R2.reuse, R235, PT ;  /* 0x000000eb0200720c */ /* 0x040fe40003fa6270 */
[----:B------:R-:W-:Y:S01]  /*75d0*/  ISETP.GE.AND P3, PT, R2, R234, PT ;  /* 0x000000ea0200720c */ /* 0x000fe20003f66270 */
[----:B------:R-:W-:Y:S01]  /*75e0*/  HMMA.16816.F32.BF16 R40, R16, R10, R204 ;  /* 0x0000000a1028723c */ /* 0x000fe200000418cc */
[-C--:B------:R-:W-:Y:S01]  /*75f0*/  ISETP.LT.OR P4, PT, R0, R232.reuse, P4 ;  /* 0x000000e80000720c */ /* 0x080fe20002781670 */
[----:B------:R-:W3:Y:S01]  /*7600*/  LDSM.16.M88.4 R8, [R227+0x8c00] ;  /* 0x008c0000e308783b */ /* 0x000ee20000000200 */
[----:B------:R-:W-:Y:S01]  /*7610*/  ISETP.LT.OR P2, PT, R2, R232, P2 ;  /* 0x000000e80200720c */ /* 0x000fe20001741670 */
[----:B------:R-:W-:-:S04]  /*7620*/  DEPBAR.LE SB0, 0x0 ;  /* 0x000080000000791a */ /* 0x000fc80000000000 */
[----:B------:R-:W-:Y:S01]  /*7630*/  ISETP.LT.OR P0, PT, R2, R231, P0 ;  /* 0x000000e70200720c */ /* 0x000fe20000701670 */
[----:B--2---:R-:W-:Y:S01]  /*7640*/  FMUL.FTZ R3, R44, UR8 ;  /* 0x000000082c037c20 */ /* 0x004fe20008410000 */
[C---:B------:R-:W-:Y:S01]  /*7650*/  ISETP.LT.OR P5, PT, R2.reuse, R233, P5 ;  /* 0x000000e90200720c */ /* 0x040fe20002fa1670 */
[----:B------:R-:W-:Y:S01]  /*7660*/  HMMA.16816.F32.BF16 R36, R16, R28, R244 ;  /* 0x0000001c1024723c */ /* 0x000fe200000418f4 */
[----:B------:R-:W-:Y:S01]  /*7670*/  ISETP.LT.OR P3, PT, R2, R230, P3 ;  /* 0x000000e60200720c */ /* 0x000fe20001f61670 */
[----:B------:R-:W-:Y:S01]  /*7680*/  FMUL.FTZ R2, R45, UR8 ;  /* 0x000000082d027c20 */ /* 0x000fe20008410000 */
[----:B------:R-:W-:Y:S01]  /*7690*/  FSEL R53, R221, -INF , !P4 ;  /* 0xff800000dd357808 */ /* 0x000fe20006000000 */
[----:B------:R2:W3:Y:S01]  /*76a0*/  MUFU.TANH R188, R3 ;  /* 0x0000000300bc7308 */ /* 0x0004e20000002400 */
[C---:B------:R-:W-:Y:S02]  /*76b0*/  ISETP.GE.AND P6, PT, R0.reuse, R235, PT ;  /* 0x000000eb0000720c */ /* 0x040fe40003fc6270 */
[C---:B------:R-:W-:Y:S01]  /*76c0*/  ISETP.GE.AND P4, PT, R0.reuse, R234, PT ;  /* 0x000000ea0000720c */ /* 0x040fe20003f86270 */
[----:B------:R-:W-:Y:S01]  /*76d0*/  FMUL.FTZ R28, R35, UR8 ;  /* 0x00000008231c7c20 */ /* 0x000fe20008410000 */
[----:B------:R-:W-:-:S02]  /*76e0*/  ISETP.LT.OR P1, PT, R0, R231, P1 ;  /* 0x000000e70000720c */ /* 0x000fc40000f21670 */
[C---:B------:R-:W-:Y:S01]  /*76f0*/  ISETP.LT.OR P6, PT, R0.reuse, R233, P6 ;  /* 0x000000e90000720c */ /* 0x040fe200037c1670 */
[----:B------:R3:W-:Y:S01]  /*7700*/  MUFU.TANH R45, R2 ;  /* 0x00000002002d7308 */ /* 0x0007e20000002400 */
[----:B------:R-:W-:Y:S01]  /*7710*/  ISETP.LT.OR P4, PT, R0, R230, P4 ;  /* 0x000000e60000720c */ /* 0x000fe20002781670 */
[----:B-1----:R-:W-:Y:S01]  /*7720*/  HMMA.16816.F32.BF16 R40, R24, R6, R40 ;  /* 0x000000061828723c */ /* 0x002fe20000041828 */
[----:B----4-:R-:W-:Y:S02]  /*7730*/  FSEL R100, R100, -INF , !P1 ;  /* 0xff80000064647808 */ /* 0x010fe40004800000 */
[----:B------:R-:W-:Y:S02]  /*7740*/  FSEL R106, R106, -INF , !P6 ;  /* 0xff8000006a6a7808 */ /* 0x000fe40007000000 */
[----:B-----5:R-:W-:Y:S01]  /*7750*/  FSEL R173, R101, -INF , !P4 ;  /* 0xff80000065ad7808 */ /* 0x020fe20006000000 */
[----:B--2---:R-:W-:Y:S01]  /*7760*/  FMUL.FTZ R3, R46, UR8 ;  /* 0x000000082e037c20 */ /* 0x004fe20008410000 */
[----:B------:R-:W-:-:S02]  /*7770*/  FSEL R57, R222, -INF , !P2 ;  /* 0xff800000de397808 */ /* 0x000fc40005000000 */
[----:B------:R-:W-:Y:S01]  /*7780*/  FSEL R101, R195, -INF , !P0 ;  /* 0xff800000c3657808 */ /* 0x000fe20004000000 */
[----:B------:R1:W2:Y:S01]  /*7790*/  MUFU.TANH R44, R3 ;  /* 0x00000003002c7308 */ /* 0x0002a20000002400 */
[----:B------:R-:W-:Y:S02]  /*77a0*/  FSEL R107, R107, -INF , !P5 ;  /* 0xff8000006b6b7808 */ /* 0x000fe40006800000 */
[----:B------:R-:W-:Y:S01]  /*77b0*/  FSEL R174, R199, -INF , !P3 ;  /* 0xff800000c7ae7808 */ /* 0x000fe20005800000 */
[----:B---3--:R-:W-:Y:S01]  /*77c0*/  VIADD R2, R0, 0x8 ;  /* 0x0000000800027836 */ /* 0x008fe20000000000 */
[----:B------:R-:W-:Y:S01]  /*77d0*/  HMMA.16816.F32.BF16 R36, R24, R8, R36 ;  /* 0x000000081824723c */ /* 0x000fe20000041824 */
[----:B------:R-:W-:Y:S03]  /*77e0*/  BAR.SYNC.DEFER_BLOCKING 0x0 ;  /* 0x0000000000007b1d */ /* 0x000fe60000010000 */
[----:B------:R-:W-:-:S02]  /*77f0*/  ISETP.GE.AND P1, PT, R2, R237, PT ;  /* 0x000000ed0200720c */ /* 0x000fc40003f26270 */
[C---:B------:R-:W-:Y:S02]  /*7800*/  ISETP.GE.AND P6, PT, R2.reuse, R236, PT ;  /* 0x000000ec0200720c */ /* 0x040fe40003fc6270 */
[C---:B------:R-:W-:Y:S02]  /*7810*/  ISETP.GE.AND P4, PT, R2.reuse, R235, PT ;  /* 0x000000eb0200720c */ /* 0x040fe40003f86270 */
[----:B------:R-:W-:Y:S01]  /*7820*/  ISETP.GE.AND P2, PT, R2, R234, PT ;  /* 0x000000ea0200720c */ /* 0x000fe20003f46270 */
[----:B-1----:R-:W-:Y:S01]  /*7830*/  FMUL.FTZ R3, R12, UR8 ;  /* 0x000000080c037c20 */ /* 0x002fe20008410000 */
[C---:B------:R-:W-:Y:S02]  /*7840*/  ISETP.LT.OR P1, PT, R2.reuse, R232, P1 ;  /* 0x000000e80200720c */ /* 0x040fe40000f21670 */
[C---:B------:R-:W-:Y:S01]  /*7850*/  ISETP.LT.OR P6, PT, R2.reuse, R231, P6 ;  /* 0x000000e70200720c */ /* 0x040fe200037c1670 */
[----:B------:R1:W3:Y:S01]  /*7860*/  MUFU.TANH R46, R3 ;  /* 0x00000003002e7308 */ /* 0x0002e20000002400 */
[----:B------:R-:W-:-:S02]  /*7870*/  ISETP.LT.OR P4, PT, R2, R233, P4 ;  /* 0x000000e90200720c */ /* 0x000fc40002781670 */
[----:B------:R-:W-:Y:S01]  /*7880*/  ISETP.LT.OR P2, PT, R2, R230, P2 ;  /* 0x000000e60200720c */ /* 0x000fe20001741670 */
[----:B------:R-:W-:Y:S01]  /*7890*/  VIADD R2, R0, 0x9 ;  /* 0x0000000900027836 */ /* 0x000fe20000000000 */
[----:B------:R-:W-:Y:S02]  /*78a0*/  FSEL R55, R189, -INF , !P1 ;  /* 0xff800000bd377808 */ /* 0x000fe40004800000 */
[----:B------:R-:W-:Y:S02]  /*78b0*/  FSEL R175, R193, -INF , !P6 ;  /* 0xff800000c1af7808 */ /* 0x000fe40007000000 */
[C---:B------:R-:W-:Y:S02]  /*78c0*/  ISETP.GE.AND P0, PT, R2.reuse, R237, PT ;  /* 0x000000ed0200720c */ /* 0x040fe40003f06270 */
[C---:B------:R-:W-:Y:S02]  /*78d0*/  ISETP.GE.AND P5, PT, R2.reuse, R236, PT ;  /* 0x000000ec0200720c */ /* 0x040fe40003fa6270 */
[----:B------:R-:W-:-:S02]  /*78e0*/  ISETP.GE.AND P3, PT, R2, R235, PT ;  /* 0x000000eb0200720c */ /* 0x000fc40003f66270 */
[C---:B------:R-:W-:Y:S01]  /*78f0*/  ISETP.GE.AND P1, PT, R2.reuse, R234, PT ;  /* 0x000000ea0200720c */ /* 0x040fe20003f26270 */
[----:B-1----:R-:W-:Y:S01]  /*7900*/  FMUL.FTZ R3, R13, UR8 ;  /* 0x000000080d037c20 */ /* 0x002fe20008410000 */
[C---:B------:R-:W-:Y:S02]  /*7910*/  ISETP.LT.OR P0, PT, R2.reuse, R232, P0 ;  /* 0x000000e80200720c */ /* 0x040fe40000701670 */
[C---:B------:R-:W-:Y:S01]  /*7920*/  ISETP.LT.OR P5, PT, R2.reuse, R231, P5 ;  /* 0x000000e70200720c */ /* 0x040fe20002fa1670 */
[----:B------:R1:W-:Y:S01]  /*7930*/  MUFU.TANH R195, R3 ;  /* 0x0000000300c37308 */ /* 0x0003e20000002400 */
[C---:B------:R-:W-:Y:S02]  /*7940*/  ISETP.LT.OR P3, PT, R2.reuse, R233, P3 ;  /* 0x000000e90200720c */ /* 0x040fe40001f61670 */
[----:B------:R-:W-:Y:S01]  /*7950*/  ISETP.LT.OR P1, PT, R2, R230, P1 ;  /* 0x000000e60200720c */ /* 0x000fe20000f21670 */
[----:B------:R-:W-:Y:S01]  /*7960*/  VIADD R2, R0, 0x10 ;  /* 0x0000001000027836 */ /* 0x000fe20000000000 */
[----:B------:R-:W-:-:S02]  /*7970*/  FSEL R59, R194, -INF , !P4 ;  /* 0xff800000c23b7808 */ /* 0x000fc40006000000 */
[----:B------:R-:W-:Y:S02]  /*7980*/  FSEL R172, R184, -INF , !P2 ;  /* 0xff800000b8ac7808 */ /* 0x000fe40005000000 */
[----:B------:R-:W-:Y:S02]  /*7990*/  FSEL R54, R220, -INF , !P0 ;  /* 0xff800000dc367808 */ /* 0x000fe40004000000 */
[C---:B------:R-:W-:Y:S02]  /*79a0*/  ISETP.GE.AND P6, PT, R2.reuse, R237, PT ;  /* 0x000000ed0200720c */ /* 0x040fe40003fc6270 */
[C---:B------:R-:W-:Y:S02]  /*79b0*/  ISETP.GE.AND P4, PT, R2.reuse, R236, PT ;  /* 0x000000ec0200720c */ /* 0x040fe40003f86270 */
[----:B------:R-:W-:Y:S01]  /*79c0*/  ISETP.GE.AND P2, PT, R2, R235, PT ;  /* 0x000000eb0200720c */ /* 0x000fe20003f46270 */
[----:B-1----:R-:W-:Y:S01]  /*79d0*/  FMUL.FTZ R3, R14, UR8 ;  /* 0x000000080e037c20 */ /* 0x002fe20008410000 */
[----:B------:R-:W-:-:S02]  /*79e0*/  ISETP.GE.AND P0, PT, R2, R234, PT ;  /* 0x000000ea0200720c */ /* 0x000fc40003f06270 */
[C---:B------:R-:W-:Y:S01]  /*79f0*/  ISETP.LT.OR P6, PT, R2.reuse, R232, P6 ;  /* 0x000000e80200720c */ /* 0x040fe200037c1670 */
[----:B------:R1:W4:Y:S01]  /*7a00*/  MUFU.TANH R189, R3 ;  /* 0x0000000300bd7308 */ /* 0x0003220000002400 */
[C---:B------:R-:W-:Y:S02]  /*7a10*/  ISETP.LT.OR P4, PT, R2.reuse, R231, P4 ;  /* 0x000000e70200720c */ /* 0x040fe40002781670 */
[C---:B------:R-:W-:Y:S02]  /*7a20*/  ISETP.LT.OR P2, PT, R2.reuse, R233, P2 ;  /* 0x000000e90200720c */ /* 0x040fe40001741670 */
[----:B------:R-:W-:Y:S01]  /*7a30*/  ISETP.LT.OR P0, PT, R2, R230, P0 ;  /* 0x000000e60200720c */ /* 0x000fe20000701670 */
[----:B------:R-:W-:Y:S01]  /*7a40*/  VIADD R2, R0, 0x11 ;  /* 0x0000001100027836 */ /* 0x000fe20000000000 */
[----:B------:R-:W-:Y:S02]  /*7a50*/  FSEL R56, R197, -INF , !P3 ;  /* 0xff800000c5387808 */ /* 0x000fe40005800000 */
[----:B------:R-:W-:-:S02]  /*7a60*/  FSEL R58, R196, -INF , !P1 ;  /* 0xff800000c43a7808 */ /* 0x000fc40004800000 */
[----:B------:R-:W-:Y:S02]  /*7a70*/  FSEL R52, R185, -INF , !P6 ;  /* 0xff800000b9347808 */ /* 0x000fe40007000000 */
[C---:B------:R-:W-:Y:S01]  /*7a80*/  ISETP.GE.AND P3, PT, R2.reuse, R236, PT ;  /* 0x000000ec0200720c */ /* 0x040fe20003f66270 */
[----:B------:R5:W-:Y:S01]  /*7a90*/  MUFU.TANH R185, R28 ;  /* 0x0000001c00b97308 */ /* 0x000be20000002400 */
[C---:B------:R-:W-:Y:S01]  /*7aa0*/  ISETP.GE.AND P1, PT, R2.reuse, R235, PT ;  /* 0x000000eb0200720c */ /* 0x040fe20003f26270 */
[----:B-1----:R-:W-:Y:S01]  /*7ab0*/  FMUL.FTZ R3, R15, UR8 ;  /* 0x000000080f037c20 */ /* 0x002fe20008410000 */
[C---:B------:R-:W-:Y:S01]  /*7ac0*/  ISETP.GE.AND P6, PT, R2.reuse, R234, PT ;  /* 0x000000ea0200720c */ /* 0x040fe20003fc6270 */
[----:B------:R-:W-:Y:S01]  /*7ad0*/  HMMA.16816.F32.BF16 R12, R20, R4, R60 ;  /* 0x00000004140c723c */ /* 0x000fe2000004183c */
[----:B------:R-:W-:-:S03]  /*7ae0*/  ISETP.LT.OR P3, PT, R2, R231, P3 ;  /* 0x000000e70200720c */ /* 0x000fc60001f61670 */
[----:B------:R1:W-:Y:S01]  /*7af0*/  MUFU.TANH R193, R3 ;  /* 0x0000000300c17308 */ /* 0x0003e20000002400 */
[C---:B------:R-:W-:Y:S02]  /*7b00*/  ISETP.LT.OR P1, PT, R2.reuse, R233, P1 ;  /* 0x000000e90200720c */ /* 0x040fe40000f21670 */
[----:B------:R-:W-:Y:S02]  /*7b10*/  ISETP.LT.OR P6, PT, R2, R230, P6 ;  /* 0x000000e60200720c */ /* 0x000fe400037c1670 */
[----:B------:R-:W-:Y:S02]  /*7b20*/  FSEL R60, R198, -INF , !P5 ;  /* 0xff800000c63c7808 */ /* 0x000fe40006800000 */
[----:B------:R-:W-:Y:S02]  /*7b30*/  ISETP.GE.AND P5, PT, R2, R237, PT ;  /* 0x000000ed0200720c */ /* 0x000fe40003fa6270 */
[----:B------:R-:W-:Y:S01]  /*7b40*/  FSEL R199, R190, -INF , !P4 ;  /* 0xff800000bec77808 */ /* 0x000fe20006000000 */
[----:B-----5:R-:W-:Y:S01]  /*7b50*/  HMMA.16816.F32.BF16 R28, R16, R30, R212 ;  /* 0x0000001e101c723c */ /* 0x020fe200000418d4 */
[----:B------:R-:W-:Y:S01]  /*7b60*/  ISETP.LT.OR P5, PT, R2, R232, P5 ;  /* 0x000000e80200720c */ /* 0x000fe20002fa1670 */
[----:B------:R-:W-:Y:S01]  /*7b70*/  VIADD R2, R0, 0x18 ;  /* 0x0000001800027836 */ /* 0x000fe20000000000 */
[----:B------:R-:W-:-:S02]  /*7b80*/  FSEL R62, R188, -INF , !P2 ;  /* 0xff800000bc3e7808 */ /* 0x000fc40005000000 */
[----:B--2---:R-:W-:Y:S01]  /*7b90*/  FSEL R190, R44, -INF , !P0 ;  /* 0xff8000002cbe7808 */ /* 0x004fe20004000000 */
[----:B-1----:R-:W-:Y:S01]  /*7ba0*/  FMUL.FTZ R3, R32, UR8 ;  /* 0x0000000820037c20 */ /* 0x002fe20008410000 */
[C---:B------:R-:W-:Y:S02]  /*7bb0*/  ISETP.GE.AND P4, PT, R2.reuse, R237, PT ;  /* 0x000000ed0200720c */ /* 0x040fe40003f86270 */
[C---:B------:R-:W-:Y:S01]  /*7bc0*/  ISETP.GE.AND P2, PT, R2.reuse, R236, PT ;  /* 0x000000ec0200720c */ /* 0x040fe20003f46270 */
[----:B------:R1:W2:Y:S01]  /*7bd0*/  MUFU.TANH R186, R3 ;  /* 0x0000000300ba7308 */ /* 0x0002a20000002400 */
[C---:B------:R-:W-:Y:S02]  /*7be0*/  ISETP.GE.AND P0, PT, R2.reuse, R235, PT ;  /* 0x000000eb0200720c */ /* 0x040fe40003f06270 */
[C---:B------:R-:W-:Y:S02]  /*7bf0*/  ISETP.LT.OR P4, PT, R2.reuse, R232, P4 ;  /* 0x000000e80200720c */ /* 0x040fe40002781670 */
[----:B------:R-:W-:-:S02]  /*7c00*/  ISETP.LT.OR P2, PT, R2, R231, P2 ;  /* 0x000000e70200720c */ /* 0x000fc40001741670 */
[----:B------:R-:W-:Y:S02]  /*7c10*/  ISETP.LT.OR P0, PT, R2, R233, P0 ;  /* 0x000000e90200720c */ /* 0x000fe40000701670 */
[----:B------:R-:W-:Y:S02]  /*7c20*/  FSEL R198, R191, -INF , !P3 ;  /* 0xff800000bfc67808 */ /* 0x000fe40005800000 */
[----:B------:R-:W-:Y:S02]  /*7c30*/  FSEL R61, R45, -INF , !P1 ;  /* 0xff8000002d3d7808 */ /* 0x000fe40004800000 */
[----:B------:R-:W-:Y:S02]  /*7c40*/  FSEL R191, R47, -INF , !P6 ;  /* 0xff8000002fbf7808 */ /* 0x000fe40007000000 */
[----:B---3--:R-:W-:Y:S01]  /*7c50*/  FSEL R17, R46, -INF , !P4 ;  /* 0xff8000002e117808 */ /* 0x008fe20006000000 */
[----:B-1----:R-:W-:Y:S01]  /*7c60*/  FMUL.FTZ R3, R33, UR8 ;  /* 0x0000000821037c20 */ /* 0x002fe20008410000 */
[----:B----4-:R-:W-:Y:S01]  /*7c70*/  FSEL R194, R189, -INF , !P2 ;  /* 0xff800000bdc27808 */ /* 0x010fe20005000000 */
[----:B------:R-:W-:Y:S01]  /*7c80*/  HMMA.16816.F32.BF16 R44, R20, R8, R180 ;  /* 0x00000008142c723c */ /* 0x000fe200000418b4 */
[----:B--2---:R-:W-:Y:S01]  /*7c90*/  FSEL R63, R186, -INF , !P0 ;  /* 0xff800000ba3f7808 */ /* 0x004fe20004000000 */
[----:B------:R1:W-:Y:S02]  /*7ca0*/  MUFU.TANH R187, R3 ;  /* 0x0000000300bb7308 */ /* 0x0003e40000002400 */
[----:B-1----:R-:W-:-:S02]  /*7cb0*/  FMUL.FTZ R3, R34, UR8 ;  /* 0x0000000822037c20 */ /* 0x002fc40008410000 */
[----:B------:R-:W-:Y:S04]  /*7cc0*/  HMMA.16816.F32.BF16 R32, R24, R4, R48 ;  /* 0x000000041820723c */ /* 0x000fe80000041830 */
[----:B------:R1:W2:-:S14]  /*7cd0*/  MUFU.TANH R184, R3 ;  /* 0x0000000300b87308 */ /* 0x00029c0000002400 */
[----:B------:R-:W-:Y:S01]  /*7ce0*/  FMUL.FTZ R44, R44, UR8 ;  /* 0x000000082c2c7c20 */ /* 0x000fe20008410000 */
[----:B------:R-:W-:Y:S01]  /*7cf0*/  FMUL.FTZ R45, R45, UR8 ;  /* 0x000000082d2d7c20 */ /* 0x000fe20008410000 */
[----:B------:R-:W-:Y:S01]  /*7d00*/  HMMA.16816.F32.BF16 R24, R24, R10, R28 ;  /* 0x0000000a1818723c */ /* 0x000fe2000004181c */
[----:B------:R-:W-:Y:S01]  /*7d10*/  FSEL R48, R192, -INF , !P5 ;  /* 0xff800000c0307808 */ /* 0x000fe20006800000 */
[----:B------:R-:W-:Y:S01]  /*7d20*/  FMUL.FTZ R50, R15, UR8 ;  /* 0x000000080f327c20 */ /* 0x000fe20008410000 */
[----:B------:R-:W-:Y:S01]  /*7d30*/  ISETP.GE.AND P5, PT, R2, R234, PT ;  /* 0x000000ea0200720c */ /* 0x000fe20003fa6270 */
[----:B------:R-:W-:Y:S01]  /*7d40*/  MUFU.TANH R44, R44 ;  /* 0x0000002c002c7308 */ /* 0x000fe20000002400 */
[----:B------:R-:W-:Y:S02]  /*7d50*/  VIADD R5, R0, 0x29 ;  /* 0x0000002900057836 */ /* 0x000fe40000000000 */
[----:B------:R-:W-:Y:S01]  /*7d60*/  ISETP.LT.OR P5, PT, R2, R230, P5 ;  /* 0x000000e60200720c */ /* 0x000fe20002fa1670 */
[----:B------:R-:W-:-:S04]  /*7d70*/  VIADD R2, R0, 0x19 ;  /* 0x0000001900027836 */ /* 0x000fc80000000000 */
[----:B------:R-:W-:Y:S01]  /*7d80*/  MUFU.TANH R45, R45 ;  /* 0x0000002d002d7308 */ /* 0x000fe20000002400 */
[----:B-1----:R-:W-:Y:S01]  /*7d90*/  FMUL.FTZ R3, R12, UR8 ;  /* 0x000000080c037c20 */ /* 0x002fe20008410000 */
[C---:B------:R-:W-:Y:S02]  /*7da0*/  ISETP.GE.AND P3, PT, R2.reuse, R237, PT ;  /* 0x000000ed0200720c */ /* 0x040fe40003f66270 */
[C---:B------:R-:W-:Y:S02]  /*7db0*/  ISETP.GE.AND P1, PT, R2.reuse, R236, PT ;  /* 0x000000ec0200720c */ /* 0x040fe40003f26270 */
[----:B------:R-:W-:Y:S01]  /*7dc0*/  ISETP.GE.AND P6, PT, R2, R235, PT ;  /* 0x000000eb0200720c */ /* 0x000fe20003fc6270 */
[----:B------:R-:W-:Y:S01]  /*7dd0*/  FMUL.FTZ R32, R32, UR8 ;  /* 0x0000000820207c20 */ /* 0x000fe20008410000 */
[----:B------:R1:W3:Y:S01]  /*7de0*/  MUFU.TANH R4, R3 ;  /* 0x0000000300047308 */ /* 0x0002e20000002400 */
[----:B------:R-:W-:Y:S01]  /*7df0*/  ISETP.GE.AND P4, PT, R2, R234, PT ;  /* 0x000000ea0200720c */ /* 0x000fe20003f86270 */
[----:B------:R-:W-:Y:S01]  /*7e00*/  FMUL.FTZ R19, R34, UR8 ;  /* 0x0000000822137c20 */ /* 0x000fe20008410000 */
[C---:B------:R-:W-:Y:S01]  /*7e10*/  ISETP.LT.OR P3, PT, R2.reuse, R232, P3 ;  /* 0x000000e80200720c */ /* 0x040fe20001f61670 */
[----:B------:R-:W-:Y:S01]  /*7e20*/  FMUL.FTZ R18, R35, UR8 ;  /* 0x0000000823127c20 */ /* 0x000fe20008410000 */
[----:B------:R-:W-:-:S02]  /*7e30*/  ISETP.LT.OR P1, PT, R2, R231, P1 ;  /* 0x000000e70200720c */ /* 0x000fc40000f21670 */
[C---:B------:R-:W-:Y:S01]  /*7e40*/  ISETP.LT.OR P6, PT, R2.reuse, R233, P6 ;  /* 0x000000e90200720c */ /* 0x040fe200037c1670 */
[----:B------:R4:W-:Y:S01]  /*7e50*/  MUFU.TANH R49, R32 ;  /* 0x0000002000317308 */ /* 0x0009e20000002400 */
[----:B------:R-:W-:Y:S01]  /*7e60*/  ISETP.LT.OR P4, PT, R2, R230, P4 ;  /* 0x000000e60200720c */ /* 0x000fe20002781670 */
[----:B------:R-:W-:Y:S01]  /*7e70*/  VIADD R2, R0, 0x20 ;  /* 0x0000002000027836 */ /* 0x000fe20000000000 */
[----:B--2---:R-:W-:Y:S02]  /*7e80*/  FSEL R189, R184, -INF , !P5 ;  /* 0xff800000b8bd7808 */ /* 0x004fe40006800000 */
[----:B------:R-:W-:Y:S02]  /*7e90*/  FSEL R16, R195, -INF , !P3 ;  /* 0xff800000c3107808 */ /* 0x000fe40005800000 */
[C---:B------:R-:W-:Y:S01]  /*7ea0*/  ISETP.GE.AND P2, PT, R2.reuse, R237, PT ;  /* 0x000000ed0200720c */ /* 0x040fe20003f46270 */
[----:B------:R-:W-:Y:S01]  /*7eb0*/  MUFU.TANH R50, R50 ;  /* 0x0000003200327308 */ /* 0x000fe20000002400 */
[----:B-1----:R-:W-:Y:S01]  /*7ec0*/  FMUL.FTZ R3, R13, UR8 ;  /* 0x000000080d037c20 */ /* 0x002fe20008410000 */
[----:B------:R-:W-:-:S02]  /*7ed0*/  ISETP.GE.AND P0, PT, R2, R236, PT ;  /* 0x000000ec0200720c */ /* 0x000fc40003f06270 */
[C---:B------:R-:W-:Y:S02]  /*7ee0*/  ISETP.GE.AND P5, PT, R2.reuse, R235, PT ;  /* 0x000000eb0200720c */ /* 0x040fe40003fa6270 */
[C---:B------:R-:W-:Y:S02]  /*7ef0*/  ISETP.GE.AND P3, PT, R2.reuse, R234, PT ;  /* 0x000000ea0200720c */ /* 0x040fe40003f66270 */
[----:B------:R1:W2:Y:S01]  /*7f00*/  MUFU.TANH R192, R3 ;  /* 0x0000000300c07308 */ /* 0x0002a20000002400 */
[C---:B------:R-:W-:Y:S01]  /*7f10*/  ISETP.LT.OR P2, PT, R2.reuse, R232, P2 ;  /* 0x000000e80200720c */ /* 0x040fe20001741670 */
[----:B----4-:R-:W-:Y:S01]  /*7f20*/  FMUL.FTZ R32, R33, UR8 ;  /* 0x0000000821207c20 */ /* 0x010fe20008410000 */
[C---:B------:R-:W-:Y:S02]  /*7f30*/  ISETP.LT.OR P0, PT, R2.reuse, R231, P0 ;  /* 0x000000e70200720c */ /* 0x040fe40000701670 */
[C---:B------:R-:W-:Y:S02]  /*7f40*/  ISETP.LT.OR P5, PT, R2.reuse, R233, P5 ;  /* 0x000000e90200720c */ /* 0x040fe40002fa1670 */
[----:B------:R-:W-:Y:S01]  /*7f50*/  ISETP.LT.OR P3, PT, R2, R230, P3 ;  /* 0x000000e60200720c */ /* 0x000fe20001f61670 */
[----:B------:R-:W-:Y:S01]  /*7f60*/  VIADD R2, R0, 0x21 ;  /* 0x0000002100027836 */ /* 0x000fe20000000000 */
[----:B------:R-:W-:Y:S01]  /*7f70*/  FSEL R193, R193, -INF , !P1 ;  /* 0xff800000c1c17808 */ /* 0x000fe20004800000 */
[----:B------:R-:W-:Y:S01]  /*7f80*/  MUFU.TANH R32, R32 ;  /* 0x0000002000207308 */ /* 0x000fe20000002400 */
[----:B------:R-:W-:-:S02]  /*7f90*/  FSEL R188, R185, -INF , !P4 ;  /* 0xff800000b9bc7808 */ /* 0x000fc40006000000 */
[----:B---3--:R-:W-:Y:S01]  /*7fa0*/  FSEL R200, R4, -INF , !P2 ;  /* 0xff80000004c87808 */ /* 0x008fe20005000000 */
[----:B------:R-:W-:Y:S01]  /*7fb0*/  VIADD R4, R0, 0x30 ;  /* 0x0000003000047836 */ /* 0x000fe20000000000 */
[----:B------:R-:W-:Y:S01]  /*7fc0*/  ISETP.GE.AND P1, PT, R2, R237, PT ;  /* 0x000000ed0200720c */ /* 0x000fe20003f26270 */
[----:B-1----:R-:W-:Y:S01]  /*7fd0*/  FMUL.FTZ R3, R14, UR8 ;  /* 0x000000080e037c20 */ /* 0x002fe20008410000 */
[C---:B------:R-:W-:Y:S01]  /*7fe0*/  ISETP.GE.AND P4, PT, R2.reuse, R235, PT ;  /* 0x000000eb0200720c */ /* 0x040fe20003f86270 */
[C---:B------:R-:W-:Y:S01]  /*7ff0*/  HMMA.16816.F32.BF16 R12, R20.reuse, R6, R176 ;  /* 0x00000006140c723c */ /* 0x040fe200000418b0 */
[C---:B------:R-:W-:Y:S01]  /*8000*/  ISETP.GE.AND P2, PT, R2.reuse, R234, PT ;  /* 0x000000ea0200720c */ /* 0x040fe20003f46270 */
[----:B------:R1:W3:Y:S01]  /*8010*/  MUFU.TANH R51, R3 ;  /* 0x0000000300337308 */ /* 0x0002e20000002400 */
[C---:B------:R-:W-:Y:S02]  /*8020*/  ISETP.LT.OR P1, PT, R2.reuse, R232, P1 ;  /* 0x000000e80200720c */ /* 0x040fe40000f21670 */
[C---:B------:R-:W-:Y:S01]  /*8030*/  ISETP.LT.OR P4, PT, R2.reuse, R233, P4 ;  /* 0x000000e90200720c */ /* 0x040fe20002781670 */
[----:B------:R-:W-:Y:S01]  /*8040*/  HMMA.16816.F32.BF16 R20, R20, R10, R64 ;  /* 0x0000000a1414723c */ /* 0x000fe20000041840 */
[----:B------:R-:W-:Y:S01]  /*8050*/  ISETP.LT.OR P2, PT, R2, R230, P2 ;  /* 0x000000e60200720c */ /* 0x000fe20001741670 */
[----:B------:R-:W-:Y:S01]  /*8060*/  VIADD R6, R0, 0x28 ;  /* 0x0000002800067836 */ /* 0x000fe20000000000 */
[----:B--2---:R-:W-:Y:S01]  /*8070*/  FSEL R195, R192, -INF , !P1 ;  /* 0xff800000c0c37808 */ /* 0x004fe20004800000 */
[----:B------:R-:W-:Y:S01]  /*8080*/  VIADD R7, R0, 0x38 ;  /* 0x0000003800077836 */ /* 0x000fe20000000000 */
[----:B------:R-:W-:Y:S01]  /*8090*/  ISETP.GE.AND P1, PT, R5, R237, PT ;  /* 0x000000ed0500720c */ /* 0x000fe20003f26270 */
[----:B------:R-:W-:Y:S01]  /*80a0*/  MUFU.TANH R19, R19 ;  /* 0x0000001300137308 */ /* 0x000fe20000002400 */
[----:B------:R-:W-:-:S02]  /*80b0*/  FSEL R64, R187, -INF , !P6 ;  /* 0xff800000bb407808 */ /* 0x000fc40007000000 */
[C---:B------:R-:W-:Y:S02]  /*80c0*/  ISETP.GE.AND P6, PT, R2.reuse, R236, PT ;  /* 0x000000ec0200720c */ /* 0x040fe40003fc6270 */
[----:B------:R-:W-:Y:S02]  /*80d0*/  ISETP.LT.OR P1, PT, R5, R232, P1 ;  /* 0x000000e80500720c */ /* 0x000fe40000f21670 */
[----:B------:R-:W-:Y:S01]  /*80e0*/  ISETP.LT.OR P6, PT, R2, R231, P6 ;  /* 0x000000e70200720c */ /* 0x000fe200037c1670 */
[----:B-1----:R-:W-:Y:S01]  /*80f0*/  VIADD R3, R0, 0x31 ;  /* 0x0000003100037836 */ /* 0x002fe20000000000 */
[----:B------:R-:W-:Y:S01]  /*8100*/  FMNMX.FTZ R2, R105, R53, !PT ;  /* 0x0000003569027209 */ /* 0x000fe20007810000 */
[----:B------:R-:W-:Y:S01]  /*8110*/  MUFU.TANH R18, R18 ;  /* 0x0000001200127308 */ /* 0x000fe20000002400 */
[----:B---3--:R-:W-:Y:S01]  /*8120*/  FSEL R210, R51, -INF , !P0 ;  /* 0xff80000033d27808 */ /* 0x008fe20004000000 */
[----:B------:R-:W-:Y:S01]  /*8130*/  FMUL.FTZ R12, R12, UR8 ;  /* 0x000000080c0c7c20 */ /* 0x000fe20008410000 */
[----:B------:R-:W-:Y:S01]  /*8140*/  FMNMX.FTZ R2, R57, R2, !PT ;  /* 0x0000000239027209 */ /* 0x000fe20007810000 */
[----:B------:R-:W-:Y:S01]  /*8150*/  FMUL.FTZ R13, R13, UR8 ;  /* 0x000000080d0d7c20 */ /* 0x000fe20008410000 */
[----:B------:R-:W-:Y:S01]  /*8160*/  ISETP.GE.AND P0, PT, R6, R237, PT ;  /* 0x000000ed0600720c */ /* 0x000fe20003f06270 */
[----:B------:R-:W-:Y:S01]  /*8170*/  FMUL.FTZ R14, R14, UR8 ;  /* 0x000000080e0e7c20 */ /* 0x000fe20008410000 */
[----:B------:R-:W-:Y:S01]  /*8180*/  FMNMX.FTZ R2, R55, R2, !PT ;  /* 0x0000000237027209 */ /* 0x000fe20007810000 */
[----:B------:R-:W1:Y:S01]  /*8190*/  MUFU.TANH R12, R12 ;  /* 0x0000000c000c7308 */ /* 0x000e620000002400 */
[----:B------:R-:W-:Y:S01]  /*81a0*/  FMUL.FTZ R9, R20, UR8 ;  /* 0x0000000814097c20 */ /* 0x000fe20008410000 */
[----:B------:R-:W-:Y:S01]  /*81b0*/  ISETP.LT.OR P0, PT, R6, R232, P0 ;  /* 0x000000e80600720c */ /* 0x000fe20000701670 */
[----:B------:R-:W-:Y:S01]  /*81c0*/  FMUL.FTZ R21, R21, UR8 ;  /* 0x0000000815157c20 */ /* 0x000fe20008410000 */
[----:B------:R-:W-:Y:S01]  /*81d0*/  FMNMX.FTZ R2, R54, R2, !PT ;  /* 0x0000000236027209 */ /* 0x000fe20007810000 */
[----:B------:R-:W-:-:S03]  /*81e0*/  FMUL.FTZ R33, R15, UR8 ;  /* 0x000000080f217c20 */ /* 0x000fc60008410000 */
[----:B------:R-:W-:Y:S01]  /*81f0*/  FMNMX.FTZ R2, R52, R2, !PT ;  /* 0x0000000234027209 */ /* 0x000fe20007810000 */
[----:B------:R-:W2:Y:S03]  /*8200*/  MUFU.TANH R13, R13 ;  /* 0x0000000d000d7308 */ /* 0x000ea60000002400 */
[----:B------:R-:W-:-:S04]  /*8210*/  FMNMX.FTZ R2, R48, R2, !PT ;  /* 0x0000000230027209 */ /* 0x000fc80007810000 */
[----:B------:R-:W-:Y:S01]  /*8220*/  FMNMX.FTZ R2, R17, R2, !PT ;  /* 0x0000000211027209 */ /* 0x000fe20007810000 */
[----:B------:R-:W3:Y:S01]  /*8230*/  MUFU.TANH R9, R9 ;  /* 0x0000000900097308 */ /* 0x000ee20000002400 */
[----:B-1----:R-:W-:Y:S02]  /*8240*/  FSEL R202, R12, -INF , !P0 ;  /* 0xff8000000cca7808 */ /* 0x002fe40004000000 */
[----:B------:R-:W-:Y:S02]  /*8250*/  ISETP.GE.AND P0, PT, R4, R237, PT ;  /* 0x000000ed0400720c */ /* 0x000fe40003f06270 */
[----:B------:R-:W-:Y:S02]  /*8260*/  FMNMX.FTZ R2, R16, R2, !PT ;  /* 0x0000000210027209 */ /* 0x000fe40007810000 */
[----:B------:R-:W-:Y:S01]  /*8270*/  ISETP.LT.OR P0, PT, R4, R232, P0 ;  /* 0x000000e80400720c */ /* 0x000fe20000701670 */
[----:B------:R-:W1:Y:S01]  /*8280*/  MUFU.TANH R21, R21 ;  /* 0x0000001500157308 */ /* 0x000e620000002400 */
[----:B------:R-:W-:-:S02]  /*8290*/  FMNMX.FTZ R2, R200, R2, !PT ;  /* 0x00000002c8027209 */ /* 0x000fc40007810000 */
[----:B------:R-:W-:Y:S02]  /*82a0*/  FSEL R204, R44, -INF , !P0 ;  /* 0xff8000002ccc7808 */ /* 0x000fe40004000000 */
[----:B------:R-:W-:Y:S01]  /*82b0*/  FMNMX.FTZ R8, R195, R2, !PT ;  /* 0x00000002c3087209 */ /* 0x000fe20007810000 */
[----:B------:R-:W-:Y:S01]  /*82c0*/  VIADD R2, R0, 0x39 ;  /* 0x0000003900027836 */ /* 0x000fe20000000000 */
[-C--:B------:R-:W-:Y:S01]  /*82d0*/  ISETP.GE.AND P0, PT, R7, R237.reuse, PT ;  /* 0x000000ed0700720c */ /* 0x080fe20003f06270 */
[----:B------:R4:W1:Y:S01]  /*82e0*/  MUFU.TANH R15, R14 ;  /* 0x0000000e000f7308 */ /* 0x0008620000002400 */
[----:B--2---:R-:W-:Y:S01]  /*82f0*/  FSEL R201, R13, -INF , !P1 ;  /* 0xff8000000dc97808 */ /* 0x004fe20004800000 */
[----:B------:R-:W-:Y:S01]  /*8300*/  FMUL.FTZ R13, R40, UR8 ;  /* 0x00000008280d7c20 */ /* 0x000fe20008410000 */
[----:B------:R-:W-:Y:S02]  /*8310*/  ISETP.GE.AND P1, PT, R3, R237, PT ;  /* 0x000000ed0300720c */ /* 0x000fe40003f26270 */
[----:B------:R-:W-:-:S02]  /*8320*/  FMNMX.FTZ R0, R202, R8, !PT ;  /* 0x00000008ca007209 */ /* 0x000fc40007810000 */
[-C--:B------:R-:W-:Y:S01]  /*8330*/  ISETP.LT.OR P0, PT, R7, R232.reuse, P0 ;  /* 0x000000e80700720c */ /* 0x080fe20000701670 */
[----:B------:R4:W2:Y:S01]  /*8340*/  MUFU.TANH R14, R33 ;  /* 0x00000021000e7308 */ /* 0x0008a20000002400 */
[----:B------:R-:W-:Y:S02]  /*8350*/  ISETP.LT.OR P1, PT, R3, R232, P1 ;  /* 0x000000e80300720c */ /* 0x000fe40000f21670 */
[----:B------:R-:W-:Y:S02]  /*8360*/  FMNMX.FTZ R0, R201, R0, !PT ;  /* 0x00000000c9007209 */ /* 0x000fe40007810000 */
[----:B---3--:R-:W-:Y:S02]  /*8370*/  FSEL R208, R9, -INF , !P0 ;  /* 0xff80000009d07808 */ /* 0x008fe40004000000 */
[----:B------:R-:W-:Y:S02]  /*8380*/  PLOP3.LUT P0, PT, PT, PT, UP0, 0x80, 0x0 ;  /* 0x000000000000781c */ /* 0x000fe40003f0f008 */
[----:B------:R-:W-:-:S02]  /*8390*/  FSEL R207, R45, -INF , !P1 ;  /* 0xff8000002dcf7808 */ /* 0x000fc40004800000 */
[----:B------:R-:W-:Y:S02]  /*83a0*/  ISETP.GE.AND P1, PT, R2, R237, PT ;  /* 0x000000ed0200720c */ /* 0x000fe40003f26270 */
[----:B------:R-:W-:Y:S02]  /*83b0*/  FMNMX.FTZ R0, R204, R0, !PT ;  /* 0x00000000cc007209 */ /* 0x000fe40007810000 */
[----:B------:R-:W-:Y:S02]  /*83c0*/  ISETP.LT.OR P1, PT, R2, R232, P1 ;  /* 0x000000e80200720c */ /* 0x000fe40000f21670 */
[----:B------:R-:W-:Y:S02]  /*83d0*/  FMNMX.FTZ R0, R207, R0, !PT ;  /* 0x00000000cf007209 */ /* 0x000fe40007810000 */
[----:B-1----:R-:W-:Y:S02]  /*83e0*/  FSEL R209, R21, -INF , !P1 ;  /* 0xff80000015d17808 */ /* 0x002fe40004800000 */
[----:B------:R-:W-:-:S04]  /*83f0*/  FMNMX.FTZ R0, R208, R0, !PT ;  /* 0x00000000d0007209 */ /* 0x000fc80007810000 */
[----:B------:R-:W-:Y:S01]  /*8400*/  FMNMX.FTZ R12, R209, R0, !PT ;  /* 0x00000000d10c7209 */ /* 0x000fe20007810000 */
[----:B--2-4-:R-:W-:Y:S06]  /*8410*/  @!P0 BRA `(.L_x_837) ;  /* 0x0000000000708947 */ /* 0x014fec0003800000 */
        /* <DEDUP_REMOVED lines=28> */
.L_x_837:
[----:B------:R-:W2:Y:S04]  /*85e0*/  LDL.LU R28, [R1+0x4] ;  /* 0x00000400011c7983 */ /* 0x000ea80000300800 */
[----:B------:R-:W3:Y:S01]  /*85f0*/  LDL.LU R29, [R1+0x8] ;  /* 0x00000800011d7983 */ /* 0x000ee20000300800 */
[----:B------:R-:W-:Y:S01]  /*8600*/  FMUL.FTZ R0, R41, UR8 ;  /* 0x0000000829007c20 */ /* 0x000fe20008410000 */
[----:B------:R-:W-:Y:S01]  /*8610*/  FSEL R206, R50, -INF , !P6 ;  /* 0xff80000032ce7808 */ /* 0x000fe20007000000 */
[----:B-1----:R-:W1:Y:S01]  /*8620*/  MUFU.TANH R9, R13 ;  /* 0x0000000d00097308 */ /* 0x002e620000002400 */
[----:B------:R-:W4:Y:S01]  /*8630*/  SHFL.BFLY PT, R8, R12, 0x2, 0x1f ;  /* 0x0c401f000c087f89 */ /* 0x000f2200000e0000 */
[----:B------:R-:W-:Y:S01]  /*8640*/  FSEL R197, R18, -INF , !P2 ;  /* 0xff80000012c57808 */ /* 0x000fe20005000000 */
[----:B------:R-:W-:Y:S01]  /*8650*/  FMUL.FTZ R26, R26, UR8 ;  /* 0x000000081a1a7c20 */ /* 0x000fe20008410000 */
[----:B------:R-:W-:Y:S01]  /*8660*/  ISETP.GE.AND P6, PT, R5, R236, PT ;  /* 0x000000ec0500720c */ /* 0x000fe20003fc6270 */
[----:B------:R-:W-:Y:S01]  /*8670*/  FMUL.FTZ R27, R27, UR8 ;  /* 0x000000081b1b7c20 */ /* 0x000fe20008410000 */
[----:B------:R-:W-:-:S02]  /*8680*/  ISETP.GE.AND P2, PT, R5, R234, PT ;  /* 0x000000ea0500720c */ /* 0x000fc40003f46270 */
[----:B------:R5:W4:Y:S01]  /*8690*/  MUFU.TANH R11, R0 ;  /* 0x00000000000b7308 */ /* 0x000b220000002400 */
[----:B------:R-:W-:Y:S02]  /*86a0*/  FSEL R192, R49, -INF , !P5 ;  /* 0xff80000031c07808 */ /* 0x000fe40006800000 */
[----:B------:R-:W-:Y:S02]  /*86b0*/  FSEL R196, R19, -INF , !P3 ;  /* 0xff80000013c47808 */ /* 0x000fe40005800000 */
[C---:B------:R-:W-:Y:S02]  /*86c0*/  ISETP.GE.AND P1, PT, R6.reuse, R236, PT ;  /* 0x000000ec0600720c */ /* 0x040fe40003f26270 */
[C---:B------:R-:W-:Y:S01]  /*86d0*/  ISETP.GE.AND P5, PT, R6.reuse, R235, PT ;  /* 0x000000eb0600720c */ /* 0x040fe20003fa6270 */
[----:B------:R-:W-:Y:S01]  /*86e0*/  MUFU.TANH R26, R26 ;  /* 0x0000001a001a7308 */ /* 0x000fe20000002400 */
[----:B------:R-:W-:Y:S02]  /*86f0*/  ISETP.GE.AND P3, PT, R6, R234, PT ;  /* 0x000000ea0600720c */ /* 0x000fe40003f66270 */
[----:B------:R-:W-:-:S02]  /*8700*/  ISETP.LT.OR P6, PT, R5, R231, P6 ;  /* 0x000000e70500720c */ /* 0x000fc400037c1670 */
[CC--:B------:R-:W-:Y:S02]  /*8710*/  ISETP.LT.OR P2, PT, R5.reuse, R230.reuse, P2 ;  /* 0x000000e60500720c */ /* 0x0c0fe40001741670 */
[----:B------:R-:W-:Y:S01]  /*8720*/  ISETP.LT.OR P1, PT, R6, R231, P1 ;  /* 0x000000e70600720c */ /* 0x000fe20000f21670 */
[----:B------:R-:W-:Y:S01]  /*8730*/  MUFU.TANH R27, R27 ;  /* 0x0000001b001b7308 */ /* 0x000fe20000002400 */
[----:B-----5:R-:W-:Y:S01]  /*8740*/  FMUL.FTZ R0, R46, UR8 ;  /* 0x000000082e007c20 */ /* 0x020fe20008410000 */
[----:B------:R-:W-:Y:S02]  /*8750*/  FSEL R46, R32, -INF , !P4 ;  /* 0xff800000202e7808 */ /* 0x000fe40006000000 */
[C---:B------:R-:W-:Y:S02]  /*8760*/  ISETP.GE.AND P4, PT, R5.reuse, R235, PT ;  /* 0x000000eb0500720c */ /* 0x040fe40003f86270 */
[-C--:B------:R-:W-:Y:S02]  /*8770*/  ISETP.LT.OR P5, PT, R6, R233.reuse, P5 ;  /* 0x000000e90600720c */ /* 0x080fe40002fa1670 */
[----:B------:R-:W-:Y:S01]  /*8780*/  ISETP.LT.OR P4, PT, R5, R233, P4 ;  /* 0x000000e90500720c */ /* 0x000fe20002781670 */
[----:B------:R-:W-:Y:S01]  /*8790*/  FMUL.FTZ R5, R36, UR8 ;  /* 0x0000000824057c20 */ /* 0x000fe20008410000 */
[----:B------:R-:W-:Y:S01]  /*87a0*/  ISETP.LT.OR P3, PT, R6, R230, P3 ;  /* 0x000000e60600720c */ /* 0x000fe20001f61670 */
[----:B------:R5:W5:Y:S01]  /*87b0*/  MUFU.TANH R10, R0 ;  /* 0x00000000000a7308 */ /* 0x000b620000002400 */
[----:B------:R-:W-:-:S02]  /*87c0*/  FSEL R203, R15, -INF , !P1 ;  /* 0xff8000000fcb7808 */ /* 0x000fc40004800000 */
[----:B-1----:R-:W-:Y:S01]  /*87d0*/  FSEL R213, R9, -INF , !P5 ;  /* 0xff80000009d57808 */ /* 0x002fe20006800000 */
[----:B------:R-:W-:Y:S01]  /*87e0*/  FMUL.FTZ R9, R23, UR8 ;  /* 0x0000000817097c20 */ /* 0x000fe20008410000 */
[CC--:B------:R-:W-:Y:S02]  /*87f0*/  ISETP.GE.AND P1, PT, R4.reuse, R236.reuse, PT ;  /* 0x000000ec0400720c */ /* 0x0c0fe40003f26270 */
[C---:B------:R-:W-:Y:S01]  /*8800*/  ISETP.GE.AND P5, PT, R4.reuse, R235, PT ;  /* 0x000000eb0400720c */ /* 0x040fe20003fa6270 */
[----:B------:R1:W1:Y:S01]  /*8810*/  MUFU.TANH R6, R5 ;  /* 0x0000000500067308 */ /* 0x0002620000002400 */
[C---:B------:R-:W-:Y:S02]  /*8820*/  ISETP.LT.OR P1, PT, R4.reuse, R231, P1 ;  /* 0x000000e70400720c */ /* 0x040fe40000f21670 */
[----:B------:R-:W-:Y:S02]  /*8830*/  ISETP.LT.OR P5, PT, R4, R233, P5 ;  /* 0x000000e90400720c */ /* 0x000fe40002fa1670 */
[----:B----4-:R-:W-:Y:S01]  /*8840*/  FSEL R211, R11, -INF , !P4 ;  /* 0xff8000000bd37808 */ /* 0x010fe20006000000 */
[----:B------:R-:W-:Y:S01]  /*8850*/  FMUL.FTZ R11, R39, UR8 ;  /* 0x00000008270b7c20 */ /* 0x000fe20008410000 */
[----:B------:R-:W-:Y:S01]  /*8860*/  ISETP.GE.AND P4, PT, R3, R236, PT ;  /* 0x000000ec0300720c */ /* 0x000fe20003f86270 */
[----:B------:R-:W-:Y:S01]  /*8870*/  MUFU.TANH R9, R9 ;  /* 0x0000000900097308 */ /* 0x000fe20000002400 */
[----:B-----5:R-:W-:Y:S01]  /*8880*/  FMNMX.FTZ R0, R12, R8, !PT ;  /* 0x000000080c007209 */ /* 0x020fe20007810000 */
[----:B------:R-:W-:Y:S01]  /*8890*/  FMUL.FTZ R8, R38, UR8 ;  /* 0x0000000826087c20 */ /* 0x000fe20008410000 */
[----:B------:R-:W-:Y:S01]  /*88a0*/  FSEL R241, R10, -INF , !P1 ;  /* 0xff8000000af17808 */ /* 0x000fe20004800000 */
[----:B------:R-:W-:Y:S01]  /*88b0*/  FMUL.FTZ R10, R25, UR8 ;  /* 0x00000008190a7c20 */ /* 0x000fe20008410000 */
[----:B------:R-:W-:-:S02]  /*88c0*/  ISETP.GE.AND P1, PT, R3, R235, PT ;  /* 0x000000eb0300720c */ /* 0x000fc40003f26270 */
[----:B------:R-:W-:Y:S01]  /*88d0*/  FSEL R205, R14, -INF , !P6 ;  /* 0xff8000000ecd7808 */ /* 0x000fe20007000000 */
[----:B------:R-:W4:Y:S01]  /*88e0*/  MUFU.TANH R11, R11 ;  /* 0x0000000b000b7308 */ /* 0x000f220000002400 */
[----:B-1----:R-:W-:Y:S01]  /*88f0*/  FMUL.FTZ R5, R42, UR8 ;  /* 0x000000082a057c20 */ /* 0x002fe20008410000 */
[----:B------:R-:W-:Y:S01]  /*8900*/  FSEL R243, R6, -INF , !P5 ;  /* 0xff80000006f37808 */ /* 0x000fe20006800000 */
[----:B------:R-:W-:Y:S01]  /*8910*/  FMUL.FTZ R6, R43, UR8 ;  /* 0x000000082b067c20 */ /* 0x000fe20008410000 */
[C---:B------:R-:W-:Y:S02]  /*8920*/  ISETP.GE.AND P5, PT, R3.reuse, R234, PT ;  /* 0x000000ea0300720c */ /* 0x040fe40003fa6270 */
[C---:B------:R-:W-:Y:S02]  /*8930*/  ISETP.LT.OR P4, PT, R3.reuse, R231, P4 ;  /* 0x000000e70300720c */ /* 0x040fe40002781670 */
[----:B------:R1:W5:Y:S01]  /*8940*/  MUFU.TANH R15, R5 ;  /* 0x00000005000f7308 */ /* 0x0003620000002400 */
[----:B------:R-:W-:-:S02]  /*8950*/  ISETP.LT.OR P1, PT, R3, R233, P1 ;  /* 0x000000e90300720c */ /* 0x000fc40000f21670 */
[----:B------:R-:W-:Y:S01]  /*8960*/  ISETP.LT.OR P5, PT, R3, R230, P5 ;  /* 0x000000e60300720c */ /* 0x000fe20002fa1670 */
[----:B------:R-:W-:Y:S01]  /*8970*/  FMUL.FTZ R3, R22, UR8 ;  /* 0x0000000816037c20 */ /* 0x000fe20008410000 */
[C---:B------:R-:W-:Y:S01]  /*8980*/  ISETP.GE.AND P6, PT, R4.reuse, R234, PT ;  /* 0x000000ea0400720c */ /* 0x040fe20003fc6270 */
[----:B------:R-:W-:Y:S01]  /*8990*/  LDSM.16.MT88.4 R20, [R226+0x9000] ;  /* 0x00900000e214783b */ /* 0x000fe20000004200 */
[----:B------:R-:W-:Y:S01]  /*89a0*/  MOV R31, R252 ;  /* 0x000000fc001f7202 */ /* 0x000fe20000000f00 */
[----:B------:R5:W-:Y:S01]  /*89b0*/  MUFU.TANH R12, R3 ;  /* 0x00000003000c7308 */ /* 0x000be20000002400 */
[----:B------:R-:W-:Y:S01]  /*89c0*/  ISETP.LT.OR P6, PT, R4, R230, P6 ;  /* 0x000000e60400720c */ /* 0x000fe200037c1670 */
[----:B------:R-:W-:Y:S01]  /*89d0*/  FMUL.FTZ R4, R47, UR8 ;  /* 0x000000082f047c20 */ /* 0x000fe20008410000 */
[----:B----4-:R-:W-:Y:S02]  /*89e0*/  FSEL R216, R11, -INF , !P5 ;  /* 0xff8000000bd87808 */ /* 0x010fe40006800000 */
[----:B------:R-:W-:-:S02]  /*89f0*/  MOV R30, R239 ;  /* 0x000000ef001e7202 */ /* 0x000fc40000000f00 */
[----:B------:R-:W-:Y:S01]  /*8a00*/  MOV R66, R31 ;  /* 0x0000001f00427202 */ /* 0x000fe20000000f00 */
[----:B------:R4:W4:Y:S01]  /*8a10*/  MUFU.TANH R14, R4 ;  /* 0x00000004000e7308 */ /* 0x0009220000002400 */
[----:B-1----:R-:W1:Y:S01]  /*8a20*/  SHFL.BFLY PT, R5, R0, 0x1, 0x1f ;  /* 0x0c201f0000057f89 */ /* 0x002e6200000e0000 */
[----:B-----5:R-:W-:Y:S02]  /*8a30*/  FSEL R47, R15, -INF , !P3 ;  /* 0xff8000000f2f7808 */ /* 0x020fe40005800000 */
[----:B------:R-:W-:Y:S02]  /*8a40*/  ISETP.GE.AND P3, PT, R2, R234, PT ;  /* 0x000000ea0200720c */ /* 0x000fe40003f66270 */
[----:B------:R-:W-:Y:S02]  /*8a50*/  MOV R67, R30 ;  /* 0x0000001e00437202 */ /* 0x000fe40000000f00 */
[----:B------:R-:W-:Y:S01]  /*8a60*/  MUFU.TANH R10, R10 ;  /* 0x0000000a000a7308 */ /* 0x000fe20000002400 */
[----:B------:R-:W-:-:S02]  /*8a70*/  FMNMX.FTZ R3, R104, R100, !PT ;  /* 0x0000006468037209 */ /* 0x000fc40007810000 */
[----:B------:R-:W-:Y:S02]  /*8a80*/  ISETP.LT.OR P3, PT, R2, R230, P3 ;  /* 0x000000e60200720c */ /* 0x000fe40001f61670 */
[----:B------:R-:W-:Y:S02]  /*8a90*/  FMNMX.FTZ R3, R101, R3, !PT ;  /* 0x0000000365037209 */ /* 0x000fe40007810000 */
[----:B------:R-:W-:Y:S01]  /*8aa0*/  FSEL R221, R27, -INF , !P3 ;  /* 0xff8000001bdd7808 */ /* 0x000fe20005800000 */
[----:B----4-:R-:W-:Y:S01]  /*8ab0*/  FMUL.FTZ R4, R37, UR8 ;  /* 0x0000000825047c20 */ /* 0x010fe20008410000 */
[----:B------:R-:W-:Y:S02]  /*8ac0*/  FMNMX.FTZ R3, R175, R3, !PT ;  /* 0x00000003af037209 */ /* 0x000fe40007810000 */
[----:B------:R-:W-:Y:S01]  /*8ad0*/  FSEL R244, R14, -INF , !P4 ;  /* 0xff8000000ef47808 */ /* 0x000fe20006000000 */
[----:B------:R4:W5:Y:S01]  /*8ae0*/  MUFU.TANH R13, R4 ;  /* 0x00000004000d7308 */ /* 0x0009620000002400 */
[----:B------:R-:W-:-:S02]  /*8af0*/  FMNMX.FTZ R3, R60, R3, !PT ;  /* 0x000000033c037209 */ /* 0x000fc40007810000 */
[----:B------:R-:W-:Y:S02]  /*8b00*/  ISETP.GE.AND P4, PT, R7, R236, PT ;  /* 0x000000ec0700720c */ /* 0x000fe40003f86270 */
[----:B-1----:R-:W-:Y:S02]  /*8b10*/  FMNMX.FTZ R250, R0, R5, !PT ;  /* 0x0000000500fa7209 */ /* 0x002fe40007810000 */
[----:B------:R-:W-:Y:S02]  /*8b20*/  FMNMX.FTZ R0, R103, R106, !PT ;  /* 0x0000006a67007209 */ /* 0x000fe40007810000 */
[----:B------:R-:W-:Y:S02]  /*8b30*/  FMNMX.FTZ R3, R199, R3, !PT ;  /* 0x00000003c7037209 */ /* 0x000fe40007810000 */
[----:B------:R-:W-:Y:S02]  /*8b40*/  FMNMX.FTZ R0, R107, R0, !PT ;  /* 0x000000006b007209 */ /* 0x000fe40007810000 */
[----:B------:R-:W-:-:S02]  /*8b50*/  FMNMX.FTZ R3, R198, R3, !PT ;  /* 0x00000003c6037209 */ /* 0x000fc40007810000 */
[----:B------:R-:W-:Y:S01]  /*8b60*/  FMNMX.FTZ R0, R59, R0, !PT ;  /* 0x000000003b007209 */ /* 0x000fe20007810000 */
[----:B----4-:R-:W-:Y:S01]  /*8b70*/  FMUL.FTZ R4, R24, UR8 ;  /* 0x0000000818047c20 */ /* 0x010fe20008410000 */
[----:B-----5:R-:W-:Y:S02]  /*8b80*/  FSEL R240, R13, -INF , !P1 ;  /* 0xff8000000df07808 */ /* 0x020fe40004800000 */
[----:B------:R-:W-:Y:S01]  /*8b90*/  FMNMX.FTZ R0, R56, R0, !PT ;  /* 0x0000000038007209 */ /* 0x000fe20007810000 */
[----:B------:R1:W4:Y:S01]  /*8ba0*/  MUFU.TANH R5, R4 ;  /* 0x0000000400057308 */ /* 0x0003220000002400 */
[C---:B------:R-:W-:Y:S02]  /*8bb0*/  ISETP.GE.AND P1, PT, R7.reuse, R235, PT ;  /* 0x000000eb0700720c */ /* 0x040fe40003f26270 */
[----:B------:R-:W-:Y:S02]  /*8bc0*/  FMNMX.FTZ R0, R62, R0, !PT ;  /* 0x000000003e007209 */ /* 0x000fe40007810000 */
[----:B------:R-:W-:-:S02]  /*8bd0*/  ISETP.LT.OR P1, PT, R7, R233, P1 ;  /* 0x000000e90700720c */ /* 0x000fc40000f21670 */
[----:B------:R-:W-:Y:S01]  /*8be0*/  ISETP.LT.OR P4, PT, R7, R231, P4 ;  /* 0x000000e70700720c */ /* 0x000fe20002781670 */
[----:B------:R-:W5:Y:S03]  /*8bf0*/  MUFU.TANH R13, R6 ;  /* 0x00000006000d7308 */ /* 0x000f660000002400 */
[----:B------:R-:W-:Y:S02]  /*8c00*/  FSEL R252, R12, -INF , !P4 ;  /* 0xff8000000cfc7808 */ /* 0x000fe40006000000 */
[----:B------:R-:W-:-:S03]  /*8c10*/  ISETP.GE.AND P4, PT, R2, R236, PT ;  /* 0x000000ec0200720c */ /* 0x000fc60003f86270 */
[----:B------:R5:W5:Y:S01]  /*8c20*/  MUFU.TANH R6, R8 ;  /* 0x0000000800067308 */ /* 0x000b620000002400 */
[----:B-1----:R-:W-:Y:S02]  /*8c30*/  FMNMX.FTZ R4, R194, R3, !PT ;  /* 0x00000003c2047209 */ /* 0x002fe40007810000 */
[----:B------:R-:W-:Y:S02]  /*8c40*/  FMNMX.FTZ R3, R61, R0, !PT ;  /* 0x000000003d037209 */ /* 0x000fe40007810000 */
[----:B------:R-:W-:Y:S02]  /*8c50*/  FMNMX.FTZ R4, R193, R4, !PT ;  /* 0x00000004c1047209 */ /* 0x000fe40007810000 */
[----:B------:R-:W-:Y:S02]  /*8c60*/  FMNMX.FTZ R0, R102, R173, !PT ;  /* 0x000000ad66007209 */ /* 0x000fe40007810000 */
[----:B------:R-:W-:Y:S02]  /*8c70*/  FMNMX.FTZ R3, R63, R3, !PT ;  /* 0x000000033f037209 */ /* 0x000fe40007810000 */
[----:B------:R-:W-:-:S02]  /*8c80*/  FMNMX.FTZ R4, R210, R4, !PT ;  /* 0x00000004d2047209 */ /* 0x000fc40007810000 */
[----:B------:R-:W-:Y:S02]  /*8c90*/  FMNMX.FTZ R0, R174, R0, !PT ;  /* 0x00000000ae007209 */ /* 0x000fe40007810000 */
[----:B----4-:R-:W-:Y:S02]  /*8ca0*/  FSEL R223, R5, -INF , !P1 ;  /* 0xff80000005df7808 */ /* 0x010fe40004800000 */
        /* <DEDUP_REMOVED lines=14> */
[----:B------:R-:W-:Y:S02]  /*8d90*/  FMNMX.FTZ R4, R213, R4, !PT ;  /* 0x00000004d5047209 */ /* 0x000fe40007810000 */
[----:B------:R-:W-:-:S02]  /*8da0*/  FSEL R247, R9, -INF , !P4 ;  /* 0xff80000009f77808 */ /* 0x000fc40006000000 */
[----:B------:R-:W-:Y:S02]  /*8db0*/  FMNMX.FTZ R3, R252, R3, !PT ;  /* 0x00000003fc037209 */ /* 0x000fe40007810000 */
[----:B------:R-:W-:Y:S02]  /*8dc0*/  FMNMX.FTZ R0, R188, R0, !PT ;  /* 0x00000000bc007209 */ /* 0x000fe40007810000 */
[----:B------:R-:W-:Y:S02]  /*8dd0*/  FMNMX.FTZ R4, R211, R4, !PT ;  /* 0x00000004d3047209 */ /* 0x000fe40007810000 */
[----:B------:R-:W-:Y:S02]  /*8de0*/  FMNMX.FTZ R3, R247, R3, !PT ;  /* 0x00000003f7037209 */ /* 0x000fe40007810000 */
[----:B------:R-:W-:Y:S02]  /*8df0*/  FMNMX.FTZ R0, R196, R0, !PT ;  /* 0x00000000c4007209 */ /* 0x000fe40007810000 */
[----:B------:R-:W-:Y:S01]  /*8e00*/  ISETP.GE.AND P1, PT, R2, R235, PT ;  /* 0x000000eb0200720c */ /* 0x000fe20003f26270 */
[----:B-----5:R-:W-:Y:S01]  /*8e10*/  SHFL.BFLY PT, R8, R3, 0x2, 0x1f ;  /* 0x0c401f0003087f89 */ /* 0x020fe200000e0000 */
[----:B------:R-:W-:-:S02]  /*8e20*/  FMNMX.FTZ R4, R243, R4, !PT ;  /* 0x00000004f3047209 */ /* 0x000fc40007810000 */
[----:B------:R-:W-:Y:S01]  /*8e30*/  FMNMX.FTZ R5, R197, R0, !PT ;  /* 0x00000000c5057209 */ /* 0x000fe20007810000 */
[----:B------:R-:W-:Y:S01]  /*8e40*/  FMUL.FTZ R0, R250, UR26 ;  /* 0x0000001afa007c20 */ /* 0x000fe20008410000 */
[----:B------:R-:W-:Y:S02]  /*8e50*/  ISETP.LT.OR P1, PT, R2, R233, P1 ;  /* 0x000000e90200720c */ /* 0x000fe40000f21670 */
[----:B------:R-:W-:Y:S02]  /*8e60*/  FMNMX.FTZ R4, R240, R4, !PT ;  /* 0x00000004f0047209 */ /* 0x000fe40007810000 */
[----:B------:R-:W-:Y:S02]  /*8e70*/  FSEL R13, R13, -INF , !P2 ;  /* 0xff8000000d0d7808 */ /* 0x000fe40005000000 */
[----:B------:R-:W-:Y:S02]  /*8e80*/  FMNMX.FTZ R5, R47, R5, !PT ;  /* 0x000000052f057209 */ /* 0x000fe40007810000 */
[----:B------:R-:W-:-:S02]  /*8e90*/  FSEL R217, R10, -INF , !P1 ;  /* 0xff8000000ad97808 */ /* 0x000fc40004800000 */
[----:B------:R-:W-:Y:S02]  /*8ea0*/  FMNMX.FTZ R4, R223, R4, !PT ;  /* 0x00000004df047209 */ /* 0x000fe40007810000 */
[----:B------:R-:W-:Y:S02]  /*8eb0*/  ISETP.GE.AND P1, PT, R7, R234, PT ;  /* 0x000000ea0700720c */ /* 0x000fe40003f26270 */
[----:B------:R-:W-:Y:S02]  /*8ec0*/  FSEL R215, R6, -INF , !P6 ;  /* 0xff80000006d77808 */ /* 0x000fe40007000000 */
[----:B------:R-:W-:Y:S02]  /*8ed0*/  FMNMX.FTZ R5, R13, R5, !PT ;  /* 0x000000050d057209 */ /* 0x000fe40007810000 */
[----:B------:R-:W-:Y:S02]  /*8ee0*/  FSETP.NEU.FTZ.AND P2, PT, R250, -INF , PT ;  /* 0xff800000fa00780b */ /* 0x000fe40003f5d000 */
[----:B------:R-:W-:-:S02]  /*8ef0*/  FMNMX.FTZ R4, R217, R4, !PT ;  /* 0x00000004d9047209 */ /* 0x000fc40007810000 */
[----:B------:R-:W-:Y:S02]  /*8f00*/  ISETP.LT.OR P1, PT, R7, R230, P1 ;  /* 0x000000e60700720c */ /* 0x000fe40000f21670 */
[----:B------:R-:W-:Y:S01]  /*8f10*/  FMNMX.FTZ R5, R215, R5, !PT ;  /* 0x00000005d7057209 */ /* 0x000fe20007810000 */
[----:B------:R-:W1:Y:S01]  /*8f20*/  SHFL.BFLY PT, R9, R4, 0x2, 0x1f ;  /* 0x0c401f0004097f89 */ /* 0x000e6200000e0000 */
[----:B------:R-:W-:Y:S02]  /*8f30*/  FSEL R0, R0, RZ, P2 ;  /* 0x000000ff00007208 */ /* 0x000fe40001000000 */
[----:B------:R-:W-:Y:S02]  /*8f40*/  FSEL R219, R26, -INF , !P1 ;  /* 0xff8000001adb7808 */ /* 0x000fe40004800000 */
[----:B------:R-:W-:Y:S01]  /*8f50*/  FMNMX.FTZ R5, R216, R5, !PT ;  /* 0x00000005d8057209 */ /* 0x000fe20007810000 */
[--C-:B------:R-:W-:Y:S01]  /*8f60*/  FFMA.FTZ R2, R53, UR26, -R0.reuse ;  /* 0x0000001a35027c23 */ /* 0x100fe20008010800 */
[----:B------:R-:W-:Y:S02]  /*8f70*/  LDSM.16.MT88.4 R24, [R224+0xa000] ;  /* 0x00a00000e018783b */ /* 0x000fe40000004200 */
[----:B------:R-:W-:Y:S01]  /*8f80*/  FMNMX.FTZ R6, R219, R5, !PT ;  /* 0x00000005db067209 */ /* 0x000fe20007810000 */
[----:B------:R4:W-:Y:S01]  /*8f90*/  MUFU.EX2 R212, R2 ;  /* 0x0000000200d47308 */ /* 0x0009e20000000800 */
[----:B------:R-:W-:-:S07]  /*8fa0*/  FFMA.FTZ R5, R57, UR26, -R0 ;  /* 0x0000001a39057c23 */ /* 0x000fce0008010800 */
[----:B------:R5:W-:Y:S01]  /*8fb0*/  MUFU.EX2 R33, R5 ;  /* 0x0000000500217308 */ /* 0x000be20000000800 */
[----:B-1----:R-:W-:Y:S02]  /*8fc0*/  FMNMX.FTZ R4, R4, R9, !PT ;  /* 0x0000000904047209 */ /* 0x002fe40007810000 */
[----:B----4-:R-:W-:Y:S02]  /*8fd0*/  FMNMX.FTZ R2, R3, R8, !PT ;  /* 0x0000000803027209 */ /* 0x010fe40007810000 */
[----:B------:R-:W-:Y:S01]  /*8fe0*/  FMNMX.FTZ R3, R221, R6, !PT ;  /* 0x00000006dd037209 */ /* 0x000fe20007810000 */
[----:B------:R-:W1:Y:S04]  /*8ff0*/  SHFL.BFLY PT, R8, R4, 0x1, 0x1f ;  /* 0x0c201f0004087f89 */ /* 0x000e6800000e0000 */
[----:B------:R-:W4:Y:S01]  /*9000*/  SHFL.BFLY PT, R7, R2, 0x1, 0x1f ;  /* 0x0c201f0002077f89 */ /* 0x000f2200000e0000 */
[----:B-----5:R-:W-:-:S03]  /*9010*/  FFMA.FTZ R5, R55, UR26, -R0 ;  /* 0x0000001a37057c23 */ /* 0x020fc60008010800 */
[----:B------:R-:W5:Y:S01]  /*9020*/  SHFL.BFLY PT, R6, R3, 0x2, 0x1f ;  /* 0x0c401f0003067f89 */ /* 0x000f6200000e0000 */
[----:B------:R1:W-:Y:S02]  /*9030*/  MUFU.EX2 R41, R5 ;  /* 0x0000000500297308 */ /* 0x0003e40000000800 */
[----:B-1----:R-:W-:Y:S01]  /*9040*/  FMNMX.FTZ R248, R4, R8, !PT ;  /* 0x0000000804f87209 */ /* 0x002fe20007810000 */
[----:B------:R-:W-:Y:S01]  /*9050*/  FFMA.FTZ R5, R54, UR26, -R0 ;  /* 0x0000001a36057c23 */ /* 0x000fe20008010800 */
[----:B----4-:R-:W-:-:S04]  /*9060*/  FMNMX.FTZ R249, R2, R7, !PT ;  /* 0x0000000702f97209 */ /* 0x010fc80007810000 */
[----:B------:R1:W-:Y:S01]  /*9070*/  MUFU.EX2 R39, R5 ;  /* 0x0000000500277308 */ /* 0x0003e20000000800 */
[----:B------:R-:W-:Y:S01]  /*9080*/  FSETP.NEU.FTZ.AND P3, PT, R248, -INF , PT ;  /* 0xff800000f800780b */ /* 0x000fe20003f7d000 */
[----:B--2---:R-:W-:Y:S01]  /*9090*/  IMAD.MOV.U32 R245, RZ, RZ, R28 ;  /* 0x000000fffff57224 */ /* 0x004fe200078e001c */
[----:B-----5:R-:W-:Y:S01]  /*90a0*/  FMNMX.FTZ R2, R3, R6, !PT ;  /* 0x0000000603027209 */ /* 0x020fe20007810000 */
[C---:B------:R-:W-:Y:S01]  /*90b0*/  FMUL.FTZ R12, R249.reuse, UR26 ;  /* 0x0000001af90c7c20 */ /* 0x040fe20008410000 */
[----:B------:R-:W-:Y:S01]  /*90c0*/  FSETP.NEU.FTZ.AND P4, PT, R249, -INF , PT ;  /* 0xff800000f900780b */ /* 0x000fe20003f9d000 */
[----:B------:R-:W-:Y:S01]  /*90d0*/  FFMA.FTZ R3, R16, UR26, -R0 ;  /* 0x0000001a10037c23 */ /* 0x000fe20008010800 */
[----:B---3--:R-:W-:Y:S02]  /*90e0*/  MOV R251, R29 ;  /* 0x0000001d00fb7202 */ /* 0x008fe40000000f00 */
[----:B------:R-:W-:Y:S01]  /*90f0*/  FSEL R12, R12, RZ, P4 ;  /* 0x000000ff0c0c7208 */ /* 0x000fe20002000000 */
[----:B------:R2:W-:Y:S01]  /*9100*/  MUFU.EX2 R38, R3 ;  /* 0x0000000300267308 */ /* 0x0005e20000000800 */
[----:B------:R-:W-:Y:S03]  /*9110*/  LDSM.16.MT88.4 R28, [R226+0xa000] ;  /* 0x00a00000e21c783b */ /* 0x000fe60000004200 */
[----:B------:R-:W-:Y:S01]  /*9120*/  FFMA.FTZ R4, R100, UR26, -R12 ;  /* 0x0000001a64047c23 */ /* 0x000fe2000801080c */
[----:B-1----:R-:W-:-:S03]  /*9130*/  FFMA.FTZ R5, R52, UR26, -R0 ;  /* 0x0000001a34057c23 */ /* 0x002fc60008010800 */
[----:B------:R1:W-:Y:S08]  /*9140*/  MUFU.EX2 R37, R4 ;  /* 0x0000000400257308 */ /* 0x0003f00000000800 */
[----:B------:R3:W-:Y:S01]  /*9150*/  MUFU.EX2 R43, R5 ;  /* 0x00000005002b7308 */ /* 0x0007e20000000800 */
[----:B--2---:R-:W-:-:S05]  /*9160*/  FMUL.FTZ R3, R248, UR26 ;  /* 0x0000001af8037c20 */ /* 0x004fca0008410000 */
[----:B------:R-:W-:Y:S01]  /*9170*/  FSEL R3, R3, RZ, P3 ;  /* 0x000000ff03037208 */ /* 0x000fe20001800000 */
[----:B-1----:R-:W-:-:S04]  /*9180*/  FFMA.FTZ R4, R101, UR26, -R12 ;  /* 0x0000001a65047c23 */ /* 0x002fc8000801080c */
[--C-:B------:R-:W-:Y:S01]  /*9190*/  FFMA.FTZ R8, R62, UR26, -R3.reuse ;  /* 0x0000001a3e087c23 */ /* 0x100fe20008010803 */
[----:B------:R1:W-:Y:S01]  /*91a0*/  MUFU.EX2 R42, R4 ;  /* 0x00000004002a7308 */ /* 0x0003e20000000800 */
[----:B---3--:R-:W-:Y:S02]  /*91b0*/  FFMA.FTZ R5, R48, UR26, -R0 ;  /* 0x0000001a30057c23 */ /* 0x008fe40008010800 */
[----:B------:R-:W-:Y:S05]  /*91c0*/  LDSM.16.MT88.4 R48, [R226+0xb000] ;  /* 0x00b00000e230783b */ /* 0x000fea0000004200 */
[----:B------:R2:W-:Y:S01]  /*91d0*/  MUFU.EX2 R246, R5 ;  /* 0x0000000500f67308 */ /* 0x0005e20000000800 */
[----:B-1----:R-:W-:-:S07]  /*91e0*/  FFMA.FTZ R4, R106, UR26, -R3 ;  /* 0x0000001a6a047c23 */ /* 0x002fce0008010803 */
[----:B------:R1:W3:Y:S01]  /*91f0*/  MUFU.EX2 R65, R4 ;  /* 0x0000000400417308 */ /* 0x0002e20000000800 */
[----:B--2---:R-:W-:Y:S02]  /*9200*/  FFMA.FTZ R5, R17, UR26, -R0 ;  /* 0x0000001a11057c23 */ /* 0x004fe40008010800 */
[----:B------:R-:W-:Y:S05]  /*9210*/  LDSM.16.MT88.4 R16, [R224+0x9000] ;  /* 0x00900000e010783b */ /* 0x000fea0000004200 */
[----:B------:R2:W-:Y:S01]  /*9220*/  MUFU.EX2 R214, R5 ;  /* 0x0000000500d67308 */ /* 0x0005e20000000800 */
[----:B-1----:R-:W-:Y:S01]  /*9230*/  FFMA.FTZ R4, R59, UR26, -R3 ;  /* 0x0000001a3b047c23 */ /* 0x002fe20008010803 */
[----:B---3--:R-:W-:Y:S01]  /*9240*/  MOV R62, R65 ;  /* 0x00000041003e7202 */ /* 0x008fe20000000f00 */
[----:B------:R-:W-:-:S05]  /*9250*/  IMAD.MOV.U32 R59, RZ, RZ, R251 ;  /* 0x000000ffff3b7224 */ /* 0x000fca00078e00fb */
[----:B------:R1:W-:Y:S01]  /*9260*/  MUFU.EX2 R34, R4 ;  /* 0x0000000400227308 */ /* 0x0003e20000000800 */
[----:B--2---:R-:W2:Y:S01]  /*9270*/  SHFL.BFLY PT, R5, R2, 0x1, 0x1f ;  /* 0x0c201f0002057f89 */ /* 0x004ea200000e0000 */
[----:B-1----:R-:W-:-:S06]  /*9280*/  FFMA.FTZ R4, R56, UR26, -R3 ;  /* 0x0000001a38047c23 */ /* 0x002fcc0008010803 */
[----:B------:R1:W-:Y:S08]  /*9290*/  MUFU.EX2 R56, R8 ;  /* 0x0000000800387308 */ /* 0x0003f00000000800 */
[----:B------:R-:W-:Y:S01]  /*92a0*/  MUFU.EX2 R222, R4 ;  /* 0x0000000400de7308 */ /* 0x000fe20000000800 */
[----:B--2---:R-:W-:Y:S01]  /*92b0*/  FMNMX.FTZ R239, R2, R5, !PT ;  /* 0x0000000502ef7209 */ /* 0x004fe20007810000 */
[----:B------:R-:W-:Y:S01]  /*92c0*/  FFMA.FTZ R2, R107, UR26, -R3 ;  /* 0x0000001a6b027c23 */ /* 0x000fe20008010803 */
[----:B------:R-:W-:-:S02]  /*92d0*/  FSEL R5, R248, RZ, P3 ;  /* 0x000000fff8057208 */ /* 0x000fc40001800000 */
[----:B------:R-:W-:-:S03]  /*92e0*/  FSETP.NEU.FTZ.AND P1, PT, R239, -INF , PT ;  /* 0xff800000ef00780b */ /* 0x000fc60003f3d000 */
[----:B------:R2:W-:Y:S01]  /*92f0*/  MUFU.EX2 R36, R2 ;  /* 0x0000000200247308 */ /* 0x0005e20000000800 */
[----:B------:R-:W-:Y:S01]  /*9300*/  FADD.FTZ R5, R103, -R5 ;  /* 0x8000000567057221 */ /* 0x000fe20000010000 */
[----:B-1----:R-:W-:-:S03]  /*9310*/  FFMA.FTZ R8, R61, UR26, -R3 ;  /* 0x0000001a3d087c23 */ /* 0x002fc60008010803 */
[----:B------:R-:W-:-:S03]  /*9320*/  FMUL.FTZ R5, R5, UR26 ;  /* 0x0000001a05057c20 */ /* 0x000fc60008410000 */
[----:B------:R-:W-:Y:S08]  /*9330*/  MUFU.EX2 R61, R8 ;  /* 0x00000008003d7308 */ /* 0x000ff00000000800 */
[----:B------:R1:W3:Y:S01]  /*9340*/  MUFU.EX2 R45, R5 ;  /* 0x00000005002d7308 */ /* 0x0002e20000000800 */
[----:B--2---:R-:W-:-:S05]  /*9350*/  FMUL.FTZ R2, R239, UR26 ;  /* 0x0000001aef027c20 */ /* 0x004fca0008410000 */
[----:B------:R-:W-:-:S05]  /*9360*/  FSEL R2, R2, RZ, P1 ;  /* 0x000000ff02027208 */ /* 0x000fca0000800000 */
[--C-:B------:R-:W-:Y:S01]  /*9370*/  FFMA.FTZ R4, R173, UR26, -R2.reuse ;  /* 0x0000001aad047c23 */ /* 0x100fe20008010802 */
[----:B------:R-:W-:Y:S01]  /*9380*/  FFMA.FTZ R6, R58, UR26, -R2 ;  /* 0x0000001a3a067c23 */ /* 0x000fe20008010802 */
[----:B------:R-:W-:Y:S02]  /*9390*/  IMAD.MOV.U32 R58, RZ, RZ, R33 ;  /* 0x000000ffff3a7224 */ /* 0x000fe400078e0021 */
[----:B------:R2:W-:Y:S01]  /*93a0*/  MUFU.EX2 R57, R4 ;  /* 0x0000000400397308 */ /* 0x0005e20000000800 */
[----:B-1----:R-:W-:Y:S01]  /*93b0*/  FSEL R5, R249, RZ, P4 ;  /* 0x000000fff9057208 */ /* 0x002fe20002000000 */
[-C--:B---3--:R-:W-:Y:S01]  /*93c0*/  FMUL.FTZ R108, R108, R45.reuse ;  /* 0x0000002d6c6c7220 */ /* 0x088fe20000410000 */
[-C--:B------:R-:W-:Y:S01]  /*93d0*/  FMUL.FTZ R109, R109, R45.reuse ;  /* 0x0000002d6d6d7220 */ /* 0x080fe20000410000 */
[-C--:B------:R-:W-:Y:S01]  /*93e0*/  FMUL.FTZ R124, R124, R45.reuse ;  /* 0x0000002d7c7c7220 */ /* 0x080fe20000410000 */
[----:B------:R-:W-:Y:S01]  /*93f0*/  FMUL.FTZ R125, R125, R45 ;  /* 0x0000002d7d7d7220 */ /* 0x000fe20000410000 */
[----:B------:R-:W-:-:S02]  /*9400*/  FADD.FTZ R10, R104, -R5 ;  /* 0x80000005680a7221 */ /* 0x000fc40000010000 */
        /* <DEDUP_REMOVED lines=11> */
[-C--:B------:R-:W-:Y:S01]  /*94c0*/  FMUL.FTZ R157, R157, R45.reuse ;  /* 0x0000002d9d9d7220 */ /* 0x080fe20000410000 */
[-C--:B------:R-:W-:Y:S01]  /*94d0*/  FMUL.FTZ R168, R168, R45.reuse ;  /* 0x0000002da8a87220 */ /* 0x080fe20000410000 */
[----:B------:R2:W3:Y:S01]  /*94e0*/  MUFU.EX2 R242, R4 ;  /* 0x0000000400f27308 */ /* 0x0004e20000000800 */
[-C--:B------:R-:W-:Y:S01]  /*94f0*/  FMUL.FTZ R169, R169, R45.reuse ;  /* 0x0000002da9a97220 */ /* 0x080fe20000410000 */
[-C--:B------:R-:W-:Y:S01]  /*9500*/  FMUL.FTZ R72, R72, R45.reuse ;  /* 0x0000002d48487220 */ /* 0x080fe20000410000 */
[-C--:B------:R-:W-:Y:S01]  /*9510*/  FMUL.FTZ R73, R73, R45.reuse ;  /* 0x0000002d49497220 */ /* 0x080fe20000410000 */
[----:B-1----:R-:W-:Y:S01]  /*9520*/  FSEL R6, R250, RZ, P2 ;  /* 0x000000fffa067208 */ /* 0x002fe20001000000 */
[-C--:B------:R-:W-:Y:S01]  /*9530*/  FMUL.FTZ R76, R76, R45.reuse ;  /* 0x0000002d4c4c7220 */ /* 0x080fe20000410000 */
[-C--:B------:R-:W-:Y:S01]  /*9540*/  FMUL.FTZ R77, R77, R45.reuse ;  /* 0x0000002d4d4d7220 */ /* 0x080fe20000410000 */
[-C--:B------:R-:W-:Y:S01]  /*9550*/  FMUL.FTZ R88, R88, R45.reuse ;  /* 0x0000002d58587220 */ /* 0x080fe20000410000 */
[-C--:B------:R-:W-:Y:S01]  /*9560*/  FMUL.FTZ R89, R89, R45.reuse ;  /* 0x0000002d59597220 */ /* 0x080fe20000410000 */
[----:B------:R-:W-:Y:S01]  /*9570*/  FADD.FTZ R9, R105, -R6 ;  /* 0x8000000669097221 */ /* 0x000fe20000010000 */
[-C--:B------:R-:W-:Y:S01]  /*9580*/  FMUL.FTZ R92, R92, R45.reuse ;  /* 0x0000002d5c5c7220 */ /* 0x080fe20000410000 */
[----:B------:R-:W-:Y:S01]  /*9590*/  FMUL.FTZ R93, R93, R45 ;  /* 0x0000002d5d5d7220 */ /* 0x000fe20000410000 */
[----:B------:R-:W-:Y:S01]  /*95a0*/  FMUL.FTZ R10, R10, UR26 ;  /* 0x0000001a0a0a7c20 */ /* 0x000fe20008410000 */
[----:B------:R-:W-:Y:S01]  /*95b0*/  FMUL.FTZ R9, R9, UR26 ;  /* 0x0000001a09097c20 */ /* 0x000fe20008410000 */
[----:B------:R-:W-:-:S02]  /*95c0*/  F2FP.BF16.F32.PACK_AB R8, R58, R212 ;  /* 0x000000d43a08723e */ /* 0x000fc400000010ff */
[----:B------:R-:W1:Y:S01]  /*95d0*/  MUFU.EX2 R14, R10 ;  /* 0x0000000a000e7308 */ /* 0x000e620000000800 */
[----:B--2---:R-:W-:Y:S01]  /*95e0*/  FFMA.FTZ R4, R172, UR26, -R2 ;  /* 0x0000001aac047c23 */ /* 0x004fe20008010802 */
[----:B---3--:R-:W-:-:S06]  /*95f0*/  F2FP.BF16.F32.PACK_AB R5, R242, R57 ;  /* 0x00000039f205723e */ /* 0x008fcc00000010ff */
[----:B------:R2:W3:Y:S08]  /*9600*/  MUFU.EX2 R218, R4 ;  /* 0x0000000400da7308 */ /* 0x0004f00000000800 */
        /* <DEDUP_REMOVED lines=10> */
[----:B------:R-:W-:Y:S01]  /*96b0*/  FMUL.FTZ R70, R70, R14 ;  /* 0x0000000e46467220 */ /* 0x000fe20000410000 */
[----:B---3--:R-:W-:Y:S01]  /*96c0*/  F2FP.BF16.F32.PACK_AB R7, R40, R218 ;  /* 0x000000da2807723e */ /* 0x008fe200000010ff */
[-C--:B------:R-:W-:Y:S01]  /*96d0*/  FMUL.FTZ R71, R71, R14.reuse ;  /* 0x0000000e47477220 */ /* 0x080fe20000410000 */
[-C--:B------:R-:W-:Y:S01]  /*96e0*/  FMUL.FTZ R114, R114, R14.reuse ;  /* 0x0000000e72727220 */ /* 0x080fe20000410000 */
[----:B------:R-:W-:Y:S01]  /*96f0*/  FADD.FTZ R4, R102, -R4 ;  /* 0x8000000466047221 */ /* 0x000fe20000010000 */
[-C--:B------:R-:W-:Y:S01]  /*9700*/  FMUL.FTZ R115, R115, R14.reuse ;  /* 0x0000000e73737220 */ /* 0x080fe20000410000 */
[-C--:B------:R-:W-:Y:S01]  /*9710*/  FMUL.FTZ R150, R150, R14.reuse ;  /* 0x0000000e96967220 */ /* 0x080fe20000410000 */
[-C--:B----4-:R-:W-:Y:S01]  /*9720*/  FMUL.FTZ R144, R144, R15.reuse ;  /* 0x0000000f90907220 */ /* 0x090fe20000410000 */
[----:B------:R-:W-:Y:S01]  /*9730*/  FMUL.FTZ R4, R4, UR26 ;  /* 0x0000001a04047c20 */ /* 0x000fe20008410000 */
        /* <DEDUP_REMOVED lines=19> */
[-C--:B------:R-:W-:Y:S01]  /*9870*/  FMUL.FTZ R164, R164, R15.reuse ;  /* 0x0000000fa4a47220 */ /* 0x080fe20000410000 */
[--C-:B-1----:R-:W-:Y:S01]  /*9880*/  FFMA.FTZ R4, R175, UR26, -R12.reuse ;  /* 0x0000001aaf047c23 */ /* 0x102fe2000801080c */
[-C--:B--2---:R-:W-:Y:S01]  /*9890*/  FMUL.FTZ R110, R110, R44.reuse ;  /* 0x0000002c6e6e7220 */ /* 0x084fe20000410000 */
        /* <DEDUP_REMOVED lines=20> */
[----:B------:R-:W-:Y:S01]  /*99e0*/  MOV R60, R34 ;  /* 0x00000022003c7202 */ /* 0x000fe20000000f00 */
[----:B------:R-:W-:Y:S01]  /*99f0*/  FMUL.FTZ R79, R79, R44 ;  /* 0x0000002c4f4f7220 */ /* 0x000fe20000410000 */
[----:B------:R-:W1:Y:S01]  /*9a00*/  LDSM.16.MT88.4 R32, [R224+0xb000] ;  /* 0x00b00000e020783b */ /* 0x000e620000004200 */
[----:B------:R2:W3:Y:S01]  /*9a10*/  MUFU.EX2 R11, R4 ;  /* 0x00000004000b7308 */ /* 0x0004e20000000800 */
[----:B------:R-:W-:Y:S01]  /*9a20*/  F2FP.BF16.F32.PACK_AB R6, R222, R60 ;  /* 0x0000003cde06723e */ /* 0x000fe200000010ff */
[-C--:B------:R-:W-:Y:S01]  /*9a30*/  FMUL.FTZ R90, R90, R44.reuse ;  /* 0x0000002c5a5a7220 */ /* 0x080fe20000410000 */
[-C--:B------:R-:W-:Y:S01]  /*9a40*/  FMUL.FTZ R91, R91, R44.reuse ;  /* 0x0000002c5b5b7220 */ /* 0x080fe20000410000 */
[-C--:B------:R-:W-:Y:S01]  /*9a50*/  FMUL.FTZ R94, R94, R44.reuse ;  /* 0x0000002c5e5e7220 */ /* 0x080fe20000410000 */
[----:B------:R-:W-:Y:S01]  /*9a60*/  FMUL.FTZ R95, R95, R44 ;  /* 0x0000002c5f5f7220 */ /* 0x000fe20000410000 */
        /* <DEDUP_REMOVED lines=10> */
[-C--:B------:R-:W-:Y:S01]  /*9b10*/  FMUL.FTZ R87, R87, R14.reuse ;  /* 0x0000000e57577220 */ /* 0x080fe20000410000 */
[----:B--2---:R-:W-:Y:S01]  /*9b20*/  F2FP.BF16.F32.PACK_AB R4, R36, R65 ;  /* 0x000000412404723e */ /* 0x004fe200000010ff */
[-C--:B------:R-:W-:Y:S01]  /*9b30*/  FMUL.FTZ R96, R96, R15.reuse ;  /* 0x0000000f60607220 */ /* 0x080fe20000410000 */
[----:B------:R-:W-:Y:S01]  /*9b40*/  FMUL.FTZ R97, R97, R15 ;  /* 0x0000000f61617220 */ /* 0x000fe20000410000 */
[-C--:B------:R-:W-:Y:S01]  /*9b50*/  FMUL.FTZ R98, R98, R14.reuse ;  /* 0x0000000e62627220 */ /* 0x080fe20000410000 */
[----:B------:R-:W-:-:S03]  /*9b60*/  FMUL.FTZ R99, R99, R14 ;  /* 0x0000000e63637220 */ /* 0x000fc60000410000 */
        /* <DEDUP_REMOVED lines=9> */
[----:B---3--:R-:W-:Y:S02]  /*9c00*/  MOV R157, R11 ;  /* 0x0000000b009d7202 */ /* 0x008fe40000000f00 */
[----:B------:R-:W-:Y:S01]  /*9c10*/  F2FP.BF16.F32.PACK_AB R10, R156, R41 ;  /* 0x000000299c0a723e */ /* 0x000fe200000010ff */
[C---:B-1----:R-:W-:Y:S01]  /*9c20*/  HMMA.16816.F32.BF16 R108, R4.reuse, R32, R72 ;  /* 0x00000020046c723c */ /* 0x042fe20000041848 */
[----:B------:R-:W-:Y:S02]  /*9c30*/  F2FP.BF16.F32.PACK_AB R11, R157, R220 ;  /* 0x000000dc9d0b723e */ /* 0x000fe400000010ff */
[----:B------:R-:W-:Y:S02]  /*9c40*/  MOV R159, R56 ;  /* 0x00000038009f7202 */ /* 0x000fe40000000f00 */
[----:B------:R-:W-:Y:S01]  /*9c50*/  MOV R39, R67 ;  /* 0x0000004300277202 */ /* 0x000fe20000000f00 */
        /* <DEDUP_REMOVED lines=8> */
[----:B------:R-:W-:Y:S06]  /*9ce0*/  HMMA.16816.F32.BF16 R124, R4, R50, R92 ;  /* 0x00000032047c723c */ /* 0x000fec000004185c */
[----:B------:R-:W-:Y:S01]  /*9cf0*/  HMMA.16816.F32.BF16 R56, R8, R24, R144 ;  /* 0x000000180838723c */ /* 0x000fe20000041890 */
[----:B------:R-:W-:-:S04]  /*9d00*/  FFMA.FTZ R4, R63, UR26, -R3 ;  /* 0x0000001a3f047c23 */ /* 0x000fc80008010803 */
[----:B------:R1:W2:Y:S01]  /*9d10*/  MUFU.EX2 R158, R4 ;  /* 0x00000004009e7308 */ /* 0x0002a20000000800 */
[C---:B------:R-:W-:Y:S01]  /*9d20*/  HMMA.16816.F32.BF16 R100, R8.reuse, R18, R120 ;  /* 0x000000120864723c */ /* 0x040fe20000041878 */
[----:B------:R-:W-:Y:S01]  /*9d30*/  MOV R144, R244 ;  /* 0x000000f400907202 */ /* 0x000fe20000000f00 */
[----:B------:R-:W-:Y:S01]  /*9d40*/  IMAD.MOV.U32 R147, RZ, RZ, R73 ;  /* 0x000000ffff937224 */ /* 0x000fe200078e0049 */
[----:B------:R-:W-:Y:S02]  /*9d50*/  MOV R146, R74 ;  /* 0x0000004a00927202 */ /* 0x000fe40000000f00 */
[----:B------:R-:W-:Y:S01]  /*9d60*/  MOV R145, R75 ;  /* 0x0000004b00917202 */ /* 0x000fe20000000f00 */
[----:B------:R-:W-:Y:S01]  /*9d70*/  HMMA.16816.F32.BF16 R76, R8, R20, R128 ;  /* 0x00000014084c723c */ /* 0x000fe20000041880 */
[----:B------:R-:W-:Y:S01]  /*9d80*/  MOV R120, R242 ;  /* 0x000000f200787202 */ /* 0x000fe20000000f00 */
[----:B------:R-:W-:Y:S01]  /*9d90*/  IMAD.MOV.U32 R122, RZ, RZ, R42 ;  /* 0x000000ffff7a7224 */ /* 0x000fe200078e002a */
[----:B------:R-:W-:-:S02]  /*9da0*/  MOV R123, R37 ;  /* 0x00000025007b7202 */ /* 0x000fc40000000f00 */
[----:B------:R-:W-:Y:S01]  /*9db0*/  MOV R121, R36 ;  /* 0x0000002400797202 */ /* 0x000fe20000000f00 */
[C---:B------:R-:W-:Y:S01]  /*9dc0*/  HMMA.16816.F32.BF16 R116, R8.reuse, R16, R112 ;  /* 0x000000100874723c */ /* 0x040fe20000041870 */
[----:B------:R-:W-:Y:S01]  /*9dd0*/  IMAD.MOV.U32 R131, RZ, RZ, R39 ;  /* 0x000000ffff837224 */ /* 0x000fe200078e0027 */
[----:B------:R-:W-:Y:S01]  /*9de0*/  MOV R129, R38 ;  /* 0x0000002600817202 */ /* 0x000fe20000000f00 */
[----:B------:R-:W-:Y:S01]  /*9df0*/  LDSM.16.MT88.4 R16, [R226+0x9400] ;  /* 0x00940000e210783b */ /* 0x000fe20000004200 */
[----:B-1----:R-:W-:Y:S01]  /*9e00*/  FFMA.FTZ R4, R64, UR26, -R3 ;  /* 0x0000001a40047c23 */ /* 0x002fe20008010803 */
[----:B------:R-:W-:Y:S01]  /*9e10*/  MOV R128, R43 ;  /* 0x0000002b00807202 */ /* 0x000fe20000000f00 */
[C---:B------:R-:W-:Y:S01]  /*9e20*/  HMMA.16816.F32.BF16 R64, R8.reuse, R22, R132 ;  /* 0x000000160840723c */ /* 0x040fe20000041884 */
[----:B------:R-:W1:Y:S01]  /*9e30*/  LDSM.16.MT88.4 R20, [R224+0xa400] ;  /* 0x00a40000e014783b */ /* 0x000e620000004200 */
[----:B------:R3:W4:Y:S01]  /*9e40*/  MUFU.EX2 R251, R4 ;  /* 0x0000000400fb7308 */ /* 0x0007220000000800 */
[----:B--2---:R-:W-:Y:S01]  /*9e50*/  MOV R130, R158 ;  /* 0x0000009e00827202 */ /* 0x004fe20000000f00 */
[----:B------:R-:W-:Y:S01]  /*9e60*/  IMAD.MOV.U32 R158, RZ, RZ, R222 ;  /* 0x000000ffff9e7224 */ /* 0x000fe200078e00de */
[----:B------:R-:W-:Y:S01]  /*9e70*/  LDSM.16.MT88.4 R36, [R224+0xb400] ;  /* 0x00b40000e024783b */ /* 0x000fe20000004200 */
[C---:B------:R-:W-:Y:S06]  /*9e80*/  HMMA.16816.F32.BF16 R132, R8.reuse, R32, R68 ;  /* 0x000000200884723c */ /* 0x040fec0000041844 */
[----:B------:R-:W-:Y:S01]  /*9e90*/  HMMA.16816.F32.BF16 R148, R8, R26, R148 ;  /* 0x0000001a0894723c */ /* 0x000fe20000041894 */
[----:B------:R-:W-:Y:S01]  /*9ea0*/  IMAD.MOV.U32 R32, RZ, RZ, R159 ;  /* 0x000000ffff207224 */ /* 0x000fe200078e009f */
[----:B------:R-:W-:Y:S01]  /*9eb0*/  MOV R159, R40 ;  /* 0x00000028009f7202 */ /* 0x000fe20000000f00 */
[----:B------:R-:W2:Y:S01]  /*9ec0*/  LDSM.16.MT88.4 R24, [R224+0x9400] ;  /* 0x00940000e018783b */ /* 0x000ea20000004200 */
[----:B------:R-:W-:-:S02]  /*9ed0*/  MOV R33, R61 ;  /* 0x0000003d00217202 */ /* 0x000fc40000000f00 */
[C---:B------:R-:W-:Y:S01]  /*9ee0*/  HMMA.16816.F32.BF16 R160, R8.reuse, R28, R160 ;  /* 0x0000001c08a0723c */ /* 0x040fe200000418a0 */
[----:B---3--:R-:W-:Y:S01]  /*9ef0*/  FFMA.FTZ R4, R190, UR26, -R2 ;  /* 0x0000001abe047c23 */ /* 0x008fe20008010802 */
[----:B------:R-:W-:Y:S01]  /*9f00*/  IMAD.MOV.U32 R190, RZ, RZ, R62 ;  /* 0x000000ffffbe7224 */ /* 0x000fe200078e003e */
[----:B----4-:R-:W-:Y:S01]  /*9f10*/  F2FP.BF16.F32.PACK_AB R6, R251, R130 ;  /* 0x00000082fb06723e */ /* 0x010fe200000010ff */
[----:B------:R-:W-:Y:S02]  /*9f20*/  IMAD.MOV.U32 R62, RZ, RZ, R246 ;  /* 0x000000ffff3e7224 */ /* 0x000fe400078e00f6 */
[----:B------:R3:W-:Y:S01]  /*9f30*/  MUFU.EX2 R246, R4 ;  /* 0x0000000400f67308 */ /* 0x0007e20000000800 */
[C---:B------:R-:W-:Y:S01]  /*9f40*/  HMMA.16816.F32.BF16 R164, R8.reuse, R30, R164 ;  /* 0x0000001e08a4723c */ /* 0x040fe200000418a4 */
[----:B------:R-:W4:Y:S05]  /*9f50*/  LDSM.16.MT88.4 R28, [R226+0xa400] ;  /* 0x00a40000e21c783b */ /* 0x000f2a0000004200 */
[C---:B------:R-:W-:Y:S06]  /*9f60*/  HMMA.16816.F32.BF16 R80, R8.reuse, R34, R80 ;  /* 0x000000220850723c */ /* 0x040fec0000041850 */
[----:B------:R-:W-:Y:S01]  /*9f70*/  HMMA.16816.F32.BF16 R84, R8, R48, R84 ;  /* 0x000000300854723c */ /* 0x000fe20000041854 */
[----:B------:R-:W-:-:S02]  /*9f80*/  MOV R35, R220 ;  /* 0x000000dc00237202 */ /* 0x000fc40000000f00 */
[----:B------:R-:W-:Y:S01]  /*9f90*/  MOV R34, R60 ;  /* 0x0000003c00227202 */ /* 0x000fe20000000f00 */
[----:B---3--:R-:W-:Y:S01]  /*9fa0*/  FFMA.FTZ R4, R191, UR26, -R2 ;  /* 0x0000001abf047c23 */ /* 0x008fe20008010802 */
[----:B------:R-:W-:Y:S01]  /*9fb0*/  MOV R191, R245 ;  /* 0x000000f500bf7202 */ /* 0x000fe20000000f00 */
[----:B------:R-:W-:Y:S01]  /*9fc0*/  HMMA.16816.F32.BF16 R96, R8, R50, R96 ;  /* 0x000000320860723c */ /* 0x000fe20000041860 */
[----:B------:R-:W-:Y:S01]  /*9fd0*/  MOV R49, R214 ;  /* 0x000000d600317202 */ /* 0x000fe20000000f00 */
[----:B------:R3:W5:Y:S05]  /*9fe0*/  MUFU.EX2 R245, R4 ;  /* 0x0000000400f57308 */ /* 0x00076a0000000800 */
[----:B------:R-:W-:Y:S01]  /*9ff0*/  FFMA.FTZ R8, R194, UR26, -R12 ;  /* 0x0000001ac2087c23 */ /* 0x000fe2000801080c */
[----:B---3--:R-:W-:Y:S01]  /*a000*/  FFMA.FTZ R4, R189, UR26, -R2 ;  /* 0x0000001abd047c23 */ /* 0x008fe20008010802 */
[----:B-----5:R-:W-:-:S02]  /*a010*/  F2FP.BF16.F32.PACK_AB R5, R245, R246 ;  /* 0x000000f6f505723e */ /* 0x020fc400000010ff */
[----:B------:R-:W-:Y:S01]  /*a020*/  MOV R189, R72 ;  /* 0x0000004800bd7202 */ /* 0x000fe20000000f00 */
[----:B------:R3:W-:Y:S02]  /*a030*/  MUFU.EX2 R244, R4 ;  /* 0x0000000400f47308 */ /* 0x0007e40000000800 */
[----:B---3--:R-:W-:Y:S01]  /*a040*/  FFMA.FTZ R4, R188, UR26, -R2 ;  /* 0x0000001abc047c23 */ /* 0x008fe20008010802 */
[----:B------:R-:W-:-:S05]  /*a050*/  MOV R188, R62 ;  /* 0x0000003e00bc7202 */ /* 0x000fca0000000f00 */
[----:B------:R3:W5:Y:S02]  /*a060*/  MUFU.EX2 R242, R4 ;  /* 0x0000000400f27308 */ /* 0x0007640000000800 */
[--C-:B---3--:R-:W-:Y:S01]  /*a070*/  FFMA.FTZ R4, R199, UR26, -R12.reuse ;  /* 0x0000001ac7047c23 */ /* 0x108fe2000801080c */
[----:B------:R-:W-:Y:S02]  /*a080*/  MOV R199, R41 ;  /* 0x0000002900c77202 */ /* 0x000fe40000000f00 */
[----:B------:R-:W3:Y:S03]  /*a090*/  LDSM.16.MT88.4 R40, [R226+0xb400] ;  /* 0x00b40000e228783b */ /* 0x000ee60000004200 */
[----:B------:R1:W-:Y:S01]  /*a0a0*/  MUFU.EX2 R222, R4 ;  /* 0x0000000400de7308 */ /* 0x0003e20000000800 */
[----:B-----5:R-:W-:Y:S01]  /*a0b0*/  F2FP.BF16.F32.PACK_AB R7, R242, R244 ;  /* 0x000000f4f207723e */ /* 0x020fe200000010ff */
[----:B-1----:R-:W-:Y:S01]  /*a0c0*/  FFMA.FTZ R4, R198, UR26, -R12 ;  /* 0x0000001ac6047c23 */ /* 0x002fe2000801080c */
[----:B------:R-:W-:-:S05]  /*a0d0*/  IMAD.MOV.U32 R198, RZ, RZ, R218 ;  /* 0x000000ffffc67224 */ /* 0x000fca00078e00da */
[----:B------:R1:W-:Y:S08]  /*a0e0*/  MUFU.EX2 R218, R8 ;  /* 0x0000000800da7308 */ /* 0x0003f00000000800 */
[----:B------:R5:W2:Y:S01]  /*a0f0*/  MUFU.EX2 R220, R4 ;  /* 0x0000000400dc7308 */ /* 0x000aa20000000800 */
[----:B-1----:R-:W-:-:S07]  /*a100*/  FFMA.FTZ R8, R193, UR26, -R12 ;  /* 0x0000001ac1087c23 */ /* 0x002fce000801080c */
[----:B------:R-:W1:Y:S01]  /*a110*/  MUFU.EX2 R214, R8 ;  /* 0x0000000800d67308 */ /* 0x000e620000000800 */
[----:B-----5:R-:W-:Y:S02]  /*a120*/  F2FP.BF16.F32.PACK_AB R4, R33, R32 ;  /* 0x000000202104723e */ /* 0x020fe400000010ff */
[----:B--2---:R-:W-:-:S05]  /*a130*/  F2FP.BF16.F32.PACK_AB R9, R220, R222 ;  /* 0x000000dedc09723e */ /* 0x004fca00000010ff */
[C---:B------:R-:W-:Y:S06]  /*a140*/  HMMA.16816.F32.BF16 R92, R4.reuse, R22, R152 ;  /* 0x00000016045c723c */ /* 0x040fec0000041898 */
[C---:B------:R-:W-:Y:S01]  /*a150*/  HMMA.16816.F32.BF16 R52, R4.reuse, R24, R52 ;  /* 0x000000180434723c */ /* 0x040fe20000041834 */
[----:B------:R-:W-:Y:S01]  /*a160*/  MOV R155, R120 ;  /* 0x00000078009b7202 */ /* 0x000fe20000000f00 */
[----:B------:R-:W-:Y:S01]  /*a170*/  IMAD.MOV.U32 R154, RZ, RZ, R121 ;  /* 0x000000ffff9a7224 */ /* 0x000fe200078e0079 */
[----:B------:R-:W-:Y:S02]  /*a180*/  MOV R153, R122 ;  /* 0x0000007a00997202 */ /* 0x000fe40000000f00 */
[----:B------:R-:W-:Y:S01]  /*a190*/  MOV R152, R123 ;  /* 0x0000007b00987202 */ /* 0x000fe20000000f00 */
[----:B------:R-:W-:Y:S01]  /*a1a0*/  HMMA.16816.F32.BF16 R60, R4, R26, R184 ;  /* 0x0000001a043c723c */ /* 0x000fe200000418b8 */
[----:B-1----:R-:W-:-:S05]  /*a1b0*/  F2FP.BF16.F32.PACK_AB R11, R214, R218 ;  /* 0x000000dad60b723e */ /* 0x002fca00000010ff */
[C---:B------:R-:W-:Y:S06]  /*a1c0*/  HMMA.16816.F32.BF16 R120, R4.reuse, R38, R140 ;  /* 0x000000260478723c */ /* 0x040fec000004188c */
[C---:B------:R-:W-:Y:S01]  /*a1d0*/  HMMA.16816.F32.BF16 R68, R4.reuse, R16, R180 ;  /* 0x000000100444723c */ /* 0x040fe200000418b4 */
[----:B------:R-:W-:Y:S01]  /*a1e0*/  MOV R140, R128 ;  /* 0x00000080008c7202 */ /* 0x000fe20000000f00 */
[----:B------:R-:W-:Y:S01]  /*a1f0*/  IMAD.MOV.U32 R143, RZ, RZ, R129 ;  /* 0x000000ffff8f7224 */ /* 0x000fe200078e0081 */
[----:B------:R-:W-:Y:S02]  /*a200*/  MOV R142, R130 ;  /* 0x00000082008e7202 */ /* 0x000fe40000000f00 */
[----:B------:R-:W-:Y:S01]  /*a210*/  MOV R141, R131 ;  /* 0x00000083008d7202 */ /* 0x000fe20000000f00 */
[----:B------:R-:W-:Y:S01]  /*a220*/  HMMA.16816.F32.BF16 R72, R4, R18, R176 ;  /* 0x000000120448723c */ /* 0x000fe200000418b0 */
[----:B------:R-:W-:Y:S01]  /*a230*/  IMAD.MOV.U32 R182, RZ, RZ, R34 ;  /* 0x000000ffffb67224 */ /* 0x000fe200078e0022 */
[----:B------:R-:W-:-:S02]  /*a240*/  MOV R181, R35 ;  /* 0x0000002300b57202 */ /* 0x000fc40000000f00 */
[----:B------:R-:W-:Y:S02]  /*a250*/  MOV R180, R199 ;  /* 0x000000c700b47202 */ /* 0x000fe40000000f00 */
[----:B------:R-:W-:Y:S01]  /*a260*/  HMMA.16816.F32.BF16 R88, R4, R20, R172 ;  /* 0x000000140458723c */ /* 0x000fe200000418ac */
[----:B------:R-:W-:-:S05]  /*a270*/  MOV R183, R198 ;  /* 0x000000c600b77202 */ /* 0x000fca0000000f00 */
[C---:B----4-:R-:W-:Y:S06]  /*a280*/  HMMA.16816.F32.BF16 R104, R4.reuse, R28, R104 ;  /* 0x0000001c0468723c */ /* 0x050fec0000041868 */
[C---:B------:R-:W-:Y:S06]  /*a290*/  HMMA.16816.F32.BF16 R112, R4.reuse, R30, R168 ;  /* 0x0000001e0470723c */ /* 0x040fec00000418a8 */
[----:B------:R-:W-:Y:S01]  /*a2a0*/  HMMA.16816.F32.BF16 R108, R4, R36, R108 ;  /* 0x00000024046c723c */ /* 0x000fe2000004186c */
[----:B------:R-:W-:Y:S01]  /*a2b0*/  MOV R168, R49 ;  /* 0x0000003100a87202 */ /* 0x000fe20000000f00 */
[----:B------:R-:W-:Y:S01]  /*a2c0*/  IMAD.MOV.U32 R171, RZ, RZ, R190 ;  /* 0x000000ffffab7224 */ /* 0x000fe200078e00be */
[----:B------:R-:W-:-:S02]  /*a2d0*/  MOV R170, R191 ;  /* 0x000000bf00aa7202 */ /* 0x000fc40000000f00 */
[----:B------:R-:W-:Y:S01]  /*a2e0*/  F2FP.BF16.F32.PACK_AB R10, R143, R168 ;  /* 0x000000a88f0a723e */ /* 0x000fe200000010ff */
[----:B---3--:R-:W-:Y:S01]  /*a2f0*/  HMMA.16816.F32.BF16 R128, R4, R40, R136 ;  /* 0x000000280480723c */ /* 0x008fe20000041888 */
[----:B------:R-:W-:-:S05]  /*a300*/  MOV R169, R189 ;  /* 0x000000bd00a97202 */ /* 0x000fca0000000f00 */
[----:B------:R-:W-:Y:S01]  /*a310*/  HMMA.16816.F32.BF16 R124, R4, R42, R124 ;  /* 0x0000002a047c723c */ /* 0x000fe2000004187c */
[----:B------:R-:W-:Y:S01]  /*a320*/  MOV R136, R212 ;  /* 0x000000d400887202 */ /* 0x000fe20000000f00 */
[----:B------:R-:W-:Y:S01]  /*a330*/  IMAD.MOV.U32 R139, RZ, RZ, R32 ;  /* 0x000000ffff8b7224 */ /* 0x000fe200078e0020 */
[----:B------:R-:W-:Y:S02]  /*a340*/  MOV R138, R188 ;  /* 0x000000bc008a7202 */ /* 0x000fe40000000f00 */
[----:B------:R-:W-:Y:S02]  /*a350*/  MOV R137, R33 ;  /* 0x0000002100897202 */ /* 0x000fe40000000f00 */
[--C-:B------:R-:W-:Y:S01]  /*a360*/  FFMA.FTZ R4, R200, UR26, -R0.reuse ;  /* 0x0000001ac8047c23 */ /* 0x100fe20008010800 */
[----:B------:R-:W-:Y:S01]  /*a370*/  F2FP.BF16.F32.PACK_AB R8, R138, R140 ;  /* 0x0000008c8a08723e */ /* 0x000fe200000010ff */
[----:B------:R-:W-:Y:S02]  /*a380*/  LDSM.16.MT88.4 R32, [R226+0x9800] ;  /* 0x00980000e220783b */ /* 0x000fe40000004200 */
[----:B------:R1:W-:Y:S04]  /*a390*/  MUFU.EX2 R212, R4 ;  /* 0x0000000400d47308 */ /* 0x0003e80000000800 */
[C---:B------:R-:W-:Y:S06]  /*a3a0*/  HMMA.16816.F32.BF16 R116, R8.reuse, R24, R116 ;  /* 0x000000180874723c */ /* 0x040fec0000041874 */
[C---:B------:R-:W-:Y:S01]  /*a3b0*/  HMMA.16816.F32.BF16 R100, R8.reuse, R26, R100 ;  /* 0x0000001a0864723c */ /* 0x040fe20000041864 */
[----:B------:R-:W2:Y:S05]  /*a3c0*/  LDSM.16.MT88.4 R24, [R224+0x9800] ;  /* 0x00980000e018783b */ /* 0x000eaa0000004200 */
[----:B------:R-:W-:Y:S01]  /*a3d0*/  HMMA.16816.F32.BF16 R160, R8, R28, R160 ;  /* 0x0000001c08a0723c */ /* 0x000fe200000418a0 */
[----:B-1----:R-:W-:-:S04]  /*a3e0*/  FFMA.FTZ R4, R195, UR26, -R0 ;  /* 0x0000001ac3047c23 */ /* 0x002fc80008010800 */
[----:B------:R1:W-:Y:S01]  /*a3f0*/  MUFU.EX2 R200, R4 ;  /* 0x0000000400c87308 */ /* 0x0003e20000000800 */
[C---:B------:R-:W-:Y:S01]  /*a400*/  HMMA.16816.F32.BF16 R164, R8.reuse, R30, R164 ;  /* 0x0000001e08a4723c */ /* 0x040fe200000418a4 */
[----:B------:R-:W3:Y:S05]  /*a410*/  LDSM.16.MT88.4 R28, [R224+0xa800] ;  /* 0x00a80000e01c783b */ /* 0x000eea0000004200 */
[C---:B------:R-:W-:Y:S06]  /*a420*/  HMMA.16816.F32.BF16 R76, R8.reuse, R16, R76 ;  /* 0x00000010084c723c */ /* 0x040fec000004184c */
[----:B------:R-:W-:Y:S01]  /*a430*/  HMMA.16816.F32.BF16 R64, R8, R18, R64 ;  /* 0x000000120840723c */ /* 0x000fe20000041840 */
[----:B------:R-:W4:Y:S01]  /*a440*/  LDSM.16.MT88.4 R16, [R224+0xb800] ;  /* 0x00b80000e010783b */ /* 0x000f220000004200 */
[----:B-1----:R-:W-:-:S04]  /*a450*/  FFMA.FTZ R4, R192, UR26, -R3 ;  /* 0x0000001ac0047c23 */ /* 0x002fc80008010803 */
[C---:B------:R-:W-:Y:S01]  /*a460*/  HMMA.16816.F32.BF16 R56, R8.reuse, R20, R56 ;  /* 0x000000140838723c */ /* 0x040fe20000041838 */
[----:B------:R1:W-:Y:S05]  /*a470*/  MUFU.EX2 R195, R4 ;  /* 0x0000000400c37308 */ /* 0x0003ea0000000800 */
[C---:B------:R-:W-:Y:S01]  /*a480*/  HMMA.16816.F32.BF16 R48, R8.reuse, R22, R148 ;  /* 0x000000160830723c */ /* 0x040fe20000041894 */
[----:B------:R-:W5:Y:S05]  /*a490*/  LDSM.16.MT88.4 R20, [R226+0xb800] ;  /* 0x00b80000e214783b */ /* 0x000f6a0000004200 */
[----:B------:R-:W-:Y:S01]  /*a4a0*/  HMMA.16816.F32.BF16 R184, R8, R36, R132 ;  /* 0x0000002408b8723c */ /* 0x000fe20000041884 */
[----:B------:R-:W-:Y:S01]  /*a4b0*/  MOV R148, R159 ;  /* 0x0000009f00947202 */ /* 0x000fe20000000f00 */
[----:B------:R-:W-:Y:S01]  /*a4c0*/  IMAD.MOV.U32 R151, RZ, RZ, R138 ;  /* 0x000000ffff977224 */ /* 0x000fe200078e008a */
[----:B------:R-:W-:-:S02]  /*a4d0*/  MOV R150, R139 ;  /* 0x0000008b00967202 */ /* 0x000fc40000000f00 */
[----:B------:R-:W-:Y:S01]  /*a4e0*/  MOV R149, R140 ;  /* 0x0000008c00957202 */ /* 0x000fe20000000f00 */
[C---:B------:R-:W-:Y:S01]  /*a4f0*/  HMMA.16816.F32.BF16 R176, R8.reuse, R38, R80 ;  /* 0x0000002608b0723c */ /* 0x040fe20000041850 */
[----:B-1----:R-:W-:Y:S01]  /*a500*/  FFMA.FTZ R4, R46, UR26, -R3 ;  /* 0x0000001a2e047c23 */ /* 0x002fe20008010803 */
[----:B------:R-:W-:Y:S01]  /*a510*/  MOV R132, R182 ;  /* 0x000000b600847202 */ /* 0x000fe20000000f00 */
[----:B------:R-:W1:Y:S01]  /*a520*/  LDSM.16.MT88.4 R36, [R226+0xa800] ;  /* 0x00a80000e224783b */ /* 0x000e620000004200 */
[----:B------:R-:W-:Y:S01]  /*a530*/  MOV R133, R183 ;  /* 0x000000b700857202 */ /* 0x000fe20000000f00 */
[----:B------:R2:W-:Y:S01]  /*a540*/  MUFU.EX2 R194, R4 ;  /* 0x0000000400c27308 */ /* 0x0005e20000000800 */
[----:B------:R-:W-:Y:S01]  /*a550*/  HMMA.16816.F32.BF16 R84, R8, R40, R84 ;  /* 0x000000280854723c */ /* 0x000fe20000041854 */
[----:B------:R-:W-:Y:S01]  /*a560*/  IMAD.MOV.U32 R82, RZ, RZ, R180 ;  /* 0x000000ffff527224 */ /* 0x000fe200078e00b4 */
[----:B------:R-:W-:Y:S01]  /*a570*/  MOV R83, R181 ;  /* 0x000000b500537202 */ /* 0x000fe20000000f00 */
[----:B------:R-:W-:Y:S01]  /*a580*/  IMAD.MOV.U32 R135, RZ, RZ, R157 ;  /* 0x000000ffff877224 */ /* 0x000fe200078e009d */
[----:B------:R-:W-:-:S02]  /*a590*/  MOV R80, R154 ;  /* 0x0000009a00507202 */ /* 0x000fc40000000f00 */
[----:B------:R-:W-:Y:S01]  /*a5a0*/  HMMA.16816.F32.BF16 R172, R8, R42, R96 ;  /* 0x0000002a08ac723c */ /* 0x000fe20000041860 */
[----:B------:R-:W-:Y:S02]  /*a5b0*/  MOV R41, R141 ;  /* 0x0000008d00297202 */ /* 0x000fe40000000f00 */
[----:B------:R-:W-:Y:S02]  /*a5c0*/  MOV R81, R155 ;  /* 0x0000009b00517202 */ /* 0x000fe40000000f00 */
[----:B------:R-:W-:Y:S02]  /*a5d0*/  MOV R134, R156 ;  /* 0x0000009c00867202 */ /* 0x000fe40000000f00 */
[----:B------:R-:W-:Y:S01]  /*a5e0*/  FFMA.FTZ R8, R207, UR26, -R0 ;  /* 0x0000001acf087c23 */ /* 0x000fe20008010800 */
[----:B------:R-:W-:Y:S01]  /*a5f0*/  MOV R46, R137 ;  /* 0x00000089002e7202 */ /* 0x000fe20000000f00 */
[----:B--2---:R-:W-:Y:S01]  /*a600*/  FFMA.FTZ R4, R213, UR26, -R3 ;  /* 0x0000001ad5047c23 */ /* 0x004fe20008010803 */
[----:B------:R-:W-:-:S03]  /*a610*/  IMAD.MOV.U32 R213, RZ, RZ, R143 ;  /* 0x000000ffffd57224 */ /* 0x000fc600078e008f */
[----:B------:R2:W-:Y:S02]  /*a620*/  MUFU.EX2 R193, R4 ;  /* 0x0000000400c17308 */ /* 0x0005e40000000800 */
[----:B--2---:R-:W-:Y:S01]  /*a630*/  FFMA.FTZ R4, R211, UR26, -R3 ;  /* 0x0000001ad3047c23 */ /* 0x004fe20008010803 */
[----:B------:R-:W-:-:S05]  /*a640*/  MOV R211, R142 ;  /* 0x0000008e00d37202 */ /* 0x000fca0000000f00 */
[----:B------:R2:W3:Y:S02]  /*a650*/  MUFU.EX2 R192, R4 ;  /* 0x0000000400c07308 */ /* 0x0004e40000000800 */
[----:B--2---:R-:W-:Y:S01]  /*a660*/  FFMA.FTZ R4, R196, UR26, -R2 ;  /* 0x0000001ac4047c23 */ /* 0x004fe20008010802 */
[----:B---3--:R-:W-:-:S05]  /*a670*/  F2FP.BF16.F32.PACK_AB R6, R192, R193 ;  /* 0x000000c1c006723e */ /* 0x008fca00000010ff */
[----:B------:R2:W-:Y:S08]  /*a680*/  MUFU.EX2 R196, R8 ;  /* 0x0000000800c47308 */ /* 0x0005f00000000800 */
[----:B------:R3:W-:Y:S01]  /*a690*/  MUFU.EX2 R191, R4 ;  /* 0x0000000400bf7308 */ /* 0x0007e20000000800 */
[----:B--2---:R-:W-:Y:S01]  /*a6a0*/  FFMA.FTZ R8, R208, UR26, -R0 ;  /* 0x0000001ad0087c23 */ /* 0x004fe20008010800 */
[----:B---3--:R-:W-:-:S06]  /*a6b0*/  FFMA.FTZ R4, R197, UR26, -R2 ;  /* 0x0000001ac5047c23 */ /* 0x008fcc0008010802 */
[----:B------:R2:W3:Y:S02]  /*a6c0*/  MUFU.EX2 R190, R4 ;  /* 0x0000000400be7308 */ /* 0x0004e40000000800 */
[----:B--2---:R-:W-:Y:S01]  /*a6d0*/  FFMA.FTZ R4, R47, UR26, -R2 ;  /* 0x0000001a2f047c23 */ /* 0x004fe20008010802 */
[----:B---3--:R-:W-:Y:S02]  /*a6e0*/  F2FP.BF16.F32.PACK_AB R5, R190, R191 ;  /* 0x000000bfbe05723e */ /* 0x008fe400000010ff */
[----:B------:R-:W-:-:S03]  /*a6f0*/  MOV R47, R158 ;  /* 0x0000009e002f7202 */ /* 0x000fc60000000f00 */
[----:B------:R2:W-:Y:S02]  /*a700*/  MUFU.EX2 R189, R4 ;  /* 0x0000000400bd7308 */ /* 0x0005e40000000800 */
[----:B--2---:R-:W-:Y:S01]  /*a710*/  FFMA.FTZ R4, R13, UR26, -R2 ;  /* 0x0000001a0d047c23 */ /* 0x004fe20008010802 */
[----:B------:R-:W-:-:S05]  /*a720*/  FFMA.FTZ R13, R204, UR26, -R0 ;  /* 0x0000001acc0d7c23 */ /* 0x000fca0008010800 */
[----:B------:R2:W3:Y:S08]  /*a730*/  MUFU.EX2 R188, R4 ;  /* 0x0000000400bc7308 */ /* 0x0004f00000000800 */
[----:B------:R4:W-:Y:S01]  /*a740*/  MUFU.EX2 R197, R13 ;  /* 0x0000000d00c57308 */ /* 0x0009e20000000800 */
[----:B--2---:R-:W-:Y:S01]  /*a750*/  FFMA.FTZ R4, R202, UR26, -R0 ;  /* 0x0000001aca047c23 */ /* 0x004fe20008010800 */
[----:B---3--:R-:W-:-:S02]  /*a760*/  F2FP.BF16.F32.PACK_AB R7, R188, R189 ;  /* 0x000000bdbc07723e */ /* 0x008fc400000010ff */
[----:B------:R-:W-:-:S04]  /*a770*/  MOV R202, R153 ;  /* 0x0000009900ca7202 */ /* 0x000fc80000000f00 */
[----:B------:R2:W-:Y:S01]  /*a780*/  MUFU.EX2 R199, R4 ;  /* 0x0000000400c77308 */ /* 0x0005e20000000800 */
[----:B------:R-:W-:Y:S01]  /*a790*/  IMAD.MOV.U32 R40, RZ, RZ, R202 ;  /* 0x000000ffff287224 */ /* 0x000fe200078e00ca */
[----:B------:R-:W-:Y:S02]  /*a7a0*/  MOV R202, R82 ;  /* 0x0000005200ca7202 */ /* 0x000fe40000000f00 */
[----:B------:R-:W-:Y:S02]  /*a7b0*/  MOV R82, R133 ;  /* 0x0000008500527202 */ /* 0x000fe40000000f00 */
[----:B------:R-:W-:Y:S02]  /*a7c0*/  MOV R133, R47 ;  /* 0x0000002f00857202 */ /* 0x000fe40000000f00 */
[----:B----4-:R-:W-:Y:S01]  /*a7d0*/  MOV R13, R136 ;  /* 0x00000088000d7202 */ /* 0x010fe20000000f00 */
[--C-:B--2---:R-:W-:Y:S01]  /*a7e0*/  FFMA.FTZ R4, R201, UR26, -R0.reuse ;  /* 0x0000001ac9047c23 */ /* 0x104fe20008010800 */
[----:B------:R-:W-:Y:S01]  /*a7f0*/  MOV R201, R152 ;  /* 0x0000009800c97202 */ /* 0x000fe20000000f00 */
[----:B------:R-:W-:-:S02]  /*a800*/  FFMA.FTZ R0, R209, UR26, -R0 ;  /* 0x0000001ad1007c23 */ /* 0x000fc40008010800 */
[----:B------:R2:W3:Y:S01]  /*a810*/  MUFU.EX2 R198, R4 ;  /* 0x0000000400c67308 */ /* 0x0004e20000000800 */
[----:B------:R-:W-:Y:S02]  /*a820*/  MOV R204, R201 ;  /* 0x000000c900cc7202 */ /* 0x000fe40000000f00 */
[----:B------:R-:W-:Y:S01]  /*a830*/  MOV R201, R81 ;  /* 0x0000005100c97202 */ /* 0x000fe20000000f00 */
[----:B------:R-:W-:Y:S01]  /*a840*/  IMAD.MOV.U32 R81, RZ, RZ, R132 ;  /* 0x000000ffff517224 */ /* 0x000fe200078e0084 */
[----:B------:R-:W-:Y:S02]  /*a850*/  MOV R132, R135 ;  /* 0x0000008700847202 */ /* 0x000fe40000000f00 */
[----:B------:R-:W-:Y:S02]  /*a860*/  MOV R135, R149 ;  /* 0x0000009500877202 */ /* 0x000fe40000000f00 */
[----:B------:R-:W-:Y:S01]  /*a870*/  MOV R149, R151 ;  /* 0x0000009700957202 */ /* 0x000fe20000000f00 */
[----:B------:R-:W-:Y:S01]  /*a880*/  IMAD.MOV.U32 R151, RZ, RZ, R168 ;  /* 0x000000ffff977224 */ /* 0x000fe200078e00a8 */
[----:B--2---:R-:W-:-:S02]  /*a890*/  F2FP.BF16.F32.PACK_AB R4, R194, R195 ;  /* 0x000000c3c204723e */ /* 0x004fc400000010ff */
[----:B---3--:R-:W-:-:S05]  /*a8a0*/  F2FP.BF16.F32.PACK_AB R10, R198, R199 ;  /* 0x000000c7c60a723e */ /* 0x008fca00000010ff */
[C---:B------:R-:W-:Y:S01]  /*a8b0*/  HMMA.16816.F32.BF16 R180, R4.reuse, R26, R60 ;  /* 0x0000001a04b4723c */ /* 0x040fe2000004183c */
[----:B------:R2:W-:Y:S05]  /*a8c0*/  MUFU.EX2 R63, R8 ;  /* 0x00000008003f7308 */ /* 0x0005ea0000000800 */
[C---:B------:R-:W-:Y:S03]  /*a8d0*/  HMMA.16816.F32.BF16 R152, R4.reuse, R30, R92 ;  /* 0x0000001e0498723c */ /* 0x040fe6000004185c */
[----:B------:R3:W-:Y:S03]  /*a8e0*/  MUFU.EX2 R61, R0 ;  /* 0x00000000003d7308 */ /* 0x0007e60000000800 */
[----:B------:R-:W-:Y:S01]  /*a8f0*/  HMMA.16816.F32.BF16 R136, R4, R34, R72 ;  /* 0x000000220488723c */ /* 0x000fe20000041848 */
[----:B------:R-:W-:-:S02]  /*a900*/  MOV R95, R41 ;  /* 0x00000029005f7202 */ /* 0x000fc40000000f00 */
[----:B------:R-:W-:Y:S02]  /*a910*/  MOV R41, R80 ;  /* 0x0000005000297202 */ /* 0x000fe40000000f00 */
[----:B------:R-:W-:Y:S01]  /*a920*/  MOV R80, R83 ;  /* 0x0000005300507202 */ /* 0x000fe20000000f00 */
[----:B--2---:R-:W-:Y:S01]  /*a930*/  FFMA.FTZ R8, R210, UR26, -R12 ;  /* 0x0000001ad2087c23 */ /* 0x004fe2000801080c */
[----:B------:R-:W-:Y:S01]  /*a940*/  MOV R83, R134 ;  /* 0x0000008600537202 */ /* 0x000fe20000000f00 */
[----:B------:R-:W-:Y:S01]  /*a950*/  IMAD.MOV.U32 R134, RZ, RZ, R148 ;  /* 0x000000ffff867224 */ /* 0x000fe200078e0094 */
[----:B------:R-:W-:Y:S01]  /*a960*/  MOV R148, R150 ;  /* 0x0000009600947202 */ /* 0x000fe20000000f00 */
[----:B------:R2:W-:Y:S01]  /*a970*/  MUFU.EX2 R62, R8 ;  /* 0x00000008003e7308 */ /* 0x0005e20000000800 */
[----:B------:R-:W-:Y:S01]  /*a980*/  MOV R150, R46 ;  /* 0x0000002e00967202 */ /* 0x000fe20000000f00 */
[----:B------:R-:W-:Y:S01]  /*a990*/  HMMA.16816.F32.BF16 R72, R4, R16, R108 ;  /* 0x000000100448723c */ /* 0x000fe2000004186c */
[----:B------:R-:W-:Y:S01]  /*a9a0*/  MOV R94, R169 ;  /* 0x000000a9005e7202 */ /* 0x000fe20000000f00 */
[----:B---3--:R-:W-:Y:S01]  /*a9b0*/  FFMA.FTZ R0, R241, UR26, -R12 ;  /* 0x0000001af1007c23 */ /* 0x008fe2000801080c */
[----:B------:R-:W-:-:S02]  /*a9c0*/  MOV R93, R170 ;  /* 0x000000aa005d7202 */ /* 0x000fc40000000f00 */
[----:B------:R-:W-:Y:S01]  /*a9d0*/  MOV R92, R171 ;  /* 0x000000ab005c7202 */ /* 0x000fe20000000f00 */
[----:B------:R3:W-:Y:S01]  /*a9e0*/  MUFU.EX2 R43, R0 ;  /* 0x00000000002b7308 */ /* 0x0007e20000000800 */
[----:B------:R-:W-:Y:S01]  /*a9f0*/  MOV R111, R204 ;  /* 0x000000cc006f7202 */ /* 0x000fe20000000f00 */
[----:B------:R-:W-:Y:S01]  /*aa00*/  IMAD.MOV.U32 R204, RZ, RZ, R40 ;  /* 0x000000ffffcc7224 */ /* 0x000fe200078e0028 */
[----:B------:R-:W-:Y:S01]  /*aa10*/  MOV R40, R41 ;  /* 0x0000002900287202 */ /* 0x000fe20000000f00 */
[C---:B------:R-:W-:Y:S01]  /*aa20*/  HMMA.16816.F32.BF16 R156, R4.reuse, R24, R52 ;  /* 0x00000018049c723c */ /* 0x040fe20000041834 */
[----:B------:R-:W-:Y:S02]  /*aa30*/  MOV R41, R201 ;  /* 0x000000c900297202 */ /* 0x000fe40000000f00 */
[----:B------:R-:W-:Y:S01]  /*aa40*/  MOV R201, R202 ;  /* 0x000000ca00c97202 */ /* 0x000fe20000000f00 */
[----:B--2---:R-:W-:Y:S02]  /*aa50*/  FFMA.FTZ R8, R206, UR26, -R12 ;  /* 0x0000001ace087c23 */ /* 0x004fe4000801080c */
[----:B-----5:R-:W-:Y:S01]  /*aa60*/  HMMA.16816.F32.BF16 R52, R4, R22, R124 ;  /* 0x000000160434723c */ /* 0x020fe2000004187c */
[----:B------:R-:W-:Y:S01]  /*aa70*/  MOV R202, R80 ;  /* 0x0000005000ca7202 */ /* 0x000fe20000000f00 */
[----:B------:R-:W-:Y:S01]  /*aa80*/  IMAD.MOV.U32 R80, RZ, RZ, R81 ;  /* 0x000000ffff507224 */ /* 0x000fe200078e0051 */
[----:B------:R2:W4:Y:S01]  /*aa90*/  MUFU.EX2 R60, R8 ;  /* 0x00000008003c7308 */ /* 0x0005220000000800 */
[----:B------:R-:W-:-:S02]  /*aaa0*/  MOV R81, R82 ;  /* 0x0000005200517202 */ /* 0x000fc40000000f00 */
[----:B------:R-:W-:Y:S01]  /*aab0*/  MOV R82, R83 ;  /* 0x0000005300527202 */ /* 0x000fe20000000f00 */
[----:B---3--:R-:W-:Y:S01]  /*aac0*/  FFMA.FTZ R0, R243, UR26, -R3 ;  /* 0x0000001af3007c23 */ /* 0x008fe20008010803 */
[----:B------:R-:W-:Y:S01]  /*aad0*/  MOV R125, R41 ;  /* 0x00000029007d7202 */ /* 0x000fe20000000f00 */
[C---:B-1----:R-:W-:Y:S01]  /*aae0*/  HMMA.16816.F32.BF16 R168, R4.reuse, R38, R112 ;  /* 0x0000002604a8723c */ /* 0x042fe20000041870 */
[----:B------:R-:W-:Y:S01]  /*aaf0*/  MOV R83, R132 ;  /* 0x0000008400537202 */ /* 0x000fe20000000f00 */
[----:B------:R1:W-:Y:S01]  /*ab00*/  MUFU.EX2 R42, R0 ;  /* 0x00000000002a7308 */ /* 0x0003e20000000800 */
[----:B------:R-:W-:Y:S01]  /*ab10*/  MOV R126, R40 ;  /* 0x00000028007e7202 */ /* 0x000fe20000000f00 */
[----:B------:R-:W-:Y:S01]  /*ab20*/  IMAD.MOV.U32 R241, RZ, RZ, R80 ;  /* 0x000000fffff17224 */ /* 0x000fe200078e0050 */
[----:B------:R-:W-:Y:S01]  /*ab30*/  MOV R132, R133 ;  /* 0x0000008500847202 */ /* 0x000fe20000000f00 */
[----:B------:R-:W-:Y:S01]  /*ab40*/  IMAD.MOV.U32 R133, RZ, RZ, R134 ;  /* 0x000000ffff857224 */ /* 0x000fe200078e0086 */
[----:B------:R-:W-:Y:S01]  /*ab50*/  MOV R134, R135 ;  /* 0x0000008700867202 */ /* 0x000fe20000000f00 */
[----:B------:R-:W-:Y:S01]  /*ab60*/  HMMA.16816.F32.BF16 R140, R4, R28, R88 ;  /* 0x0000001c048c723c */ /* 0x000fe20000041858 */
[----:B------:R-:W-:Y:S01]  /*ab70*/  MOV R135, R148 ;  /* 0x0000009400877202 */ /* 0x000fe20000000f00 */
[----:B------:R-:W-:-:S02]  /*ab80*/  IMAD.MOV.U32 R210, RZ, RZ, R133 ;  /* 0x000000ffffd27224 */ /* 0x000fc400078e0085 */
[----:B--2---:R-:W-:Y:S01]  /*ab90*/  FFMA.FTZ R8, R203, UR26, -R12 ;  /* 0x0000001acb087c23 */ /* 0x004fe2000801080c */
[----:B----4-:R-:W-:Y:S01]  /*aba0*/  F2FP.BF16.F32.PACK_AB R9, R60, R62 ;  /* 0x0000003e3c09723e */ /* 0x010fe200000010ff */
[----:B------:R-:W-:Y:S01]  /*abb0*/  IMAD.MOV.U32 R127, RZ, RZ, R204 ;  /* 0x000000ffff7f7224 */ /* 0x000fe200078e00cc */
[----:B------:R-:W-:Y:S01]  /*abc0*/  MOV R148, R149 ;  /* 0x0000009500947202 */ /* 0x000fe20000000f00 */
[----:B------:R2:W-:Y:S01]  /*abd0*/  MUFU.EX2 R47, R8 ;  /* 0x00000008002f7308 */ /* 0x0005e20000000800 */
[----:B------:R-:W-:Y:S01]  /*abe0*/  MOV R149, R150 ;  /* 0x0000009600957202 */ /* 0x000fe20000000f00 */
[----:B------:R-:W-:Y:S01]  /*abf0*/  IMAD.MOV.U32 R150, RZ, RZ, R151 ;  /* 0x000000ffff967224 */ /* 0x000fe200078e0097 */
[----:B------:R-:W-:Y:S01]  /*ac00*/  MOV R151, R144 ;  /* 0x0000009000977202 */ /* 0x000fe20000000f00 */
[----:B-1----:R-:W-:Y:S01]  /*ac10*/  FFMA.FTZ R0, R240, UR26, -R3 ;  /* 0x0000001af0007c23 */ /* 0x002fe20008010803 */
[----:B------:R-:W-:Y:S01]  /*ac20*/  MOV R206, R132 ;  /* 0x0000008400ce7202 */ /* 0x000fe20000000f00 */
[----:B------:R-:W-:Y:S01]  /*ac30*/  HMMA.16816.F32.BF16 R96, R4, R32, R68 ;  /* 0x000000200460723c */ /* 0x000fe20000041844 */
[----:B------:R-:W-:Y:S01]  /*ac40*/  MOV R208, R134 ;  /* 0x0000008600d07202 */ /* 0x000fe20000000f00 */
[----:B------:R1:W-:Y:S01]  /*ac50*/  MUFU.EX2 R41, R0 ;  /* 0x0000000000297308 */ /* 0x0003e20000000800 */
[----:B------:R-:W-:-:S02]  /*ac60*/  MOV R207, R135 ;  /* 0x0000008700cf7202 */ /* 0x000fc40000000f00 */
[----:B------:R-:W-:Y:S01]  /*ac70*/  MOV R110, R145 ;  /* 0x00000091006e7202 */ /* 0x000fe20000000f00 */
[----:B------:R-:W3:Y:S01]  /*ac80*/  LDSM.16.MT88.4 R132, [R226+0x9c00] ;  /* 0x009c0000e284783b */ /* 0x000ee20000004200 */
[----:B------:R-:W-:Y:S01]  /*ac90*/  MOV R109, R146 ;  /* 0x00000092006d7202 */ /* 0x000fe20000000f00 */
[----:B------:R-:W-:Y:S01]  /*aca0*/  HMMA.16816.F32.BF16 R104, R4, R36, R104 ;  /* 0x000000240468723c */ /* 0x000fe20000041868 */
[----:B------:R-:W-:Y:S01]  /*acb0*/  MOV R108, R147 ;  /* 0x00000093006c7202 */ /* 0x000fe20000000f00 */
[----:B--2---:R-:W-:Y:S01]  /*acc0*/  FFMA.FTZ R8, R205, UR26, -R12 ;  /* 0x0000001acd087c23 */ /* 0x004fe2000801080c */
[----:B------:R-:W-:-:S03]  /*acd0*/  MOV R209, R81 ;  /* 0x0000005100d17202 */ /* 0x000fc60000000f00 */
[C---:B------:R-:W-:Y:S01]  /*ace0*/  HMMA.16816.F32.BF16 R88, R4.reuse, R18, R120 ;  /* 0x000000120458723c */ /* 0x040fe20000041878 */
[----:B------:R2:W4:Y:S01]  /*acf0*/  MUFU.EX2 R46, R8 ;  /* 0x00000008002e7308 */ /* 0x0005220000000800 */
[----:B------:R-:W-:Y:S01]  /*ad00*/  MOV R205, R82 ;  /* 0x0000005200cd7202 */ /* 0x000fe20000000f00 */
[----:B------:R-:W-:Y:S01]  /*ad10*/  LDSM.16.MT88.4 R120, [R224+0x9c00] ;  /* 0x009c0000e078783b */ /* 0x000fe20000004200 */
[----:B------:R-:W-:Y:S01]  /*ad20*/  MOV R203, R83 ;  /* 0x0000005300cb7202 */ /* 0x000fe20000000f00 */
[--C-:B-1----:R-:W-:Y:S01]  /*ad30*/  FFMA.FTZ R0, R223, UR26, -R3.reuse ;  /* 0x0000001adf007c23 */ /* 0x102fe20008010803 */
[----:B------:R-:W-:Y:S01]  /*ad40*/  HMMA.16816.F32.BF16 R144, R4, R20, R128 ;  /* 0x000000140490723c */ /* 0x000fe20000041880 */
[----:B------:R-:W1:Y:S01]  /*ad50*/  LDSM.16.MT88.4 R80, [R224+0xbc00] ;  /* 0x00bc0000e050783b */ /* 0x000e620000004200 */
[----:B------:R-:W-:Y:S01]  /*ad60*/  FFMA.FTZ R3, R217, UR26, -R3 ;  /* 0x0000001ad9037c23 */ /* 0x000fe20008010803 */
[----:B------:R5:W-:Y:S01]  /*ad70*/  MUFU.EX2 R40, R0 ;  /* 0x0000000000287308 */ /* 0x000be20000000800 */
[----:B------:R-:W-:-:S02]  /*ad80*/  MOV R124, R201 ;  /* 0x000000c9007c7202 */ /* 0x000fc40000000f00 */
[----:B------:R-:W-:Y:S02]  /*ad90*/  MOV R217, R127 ;  /* 0x0000007f00d97202 */ /* 0x000fe40000000f00 */
[----:B------:R-:W-:Y:S01]  /*ada0*/  MOV R7, R202 ;  /* 0x000000ca00077202 */ /* 0x000fe20000000f00 */
[----:B------:R-:W-:Y:S01]  /*adb0*/  IMAD.MOV.U32 R202, RZ, RZ, R150 ;  /* 0x000000ffffca7224 */ /* 0x000fe200078e0096 */
[----:B------:R-:W-:Y:S02]  /*adc0*/  MOV R6, R151 ;  /* 0x0000009700067202 */ /* 0x000fe40000000f00 */
[----:B--2---:R-:W-:Y:S02]  /*add0*/  F2FP.BF16.F32.PACK_AB R8, R200, R212 ;  /* 0x000000d4c808723e */ /* 0x004fe400000010ff */
[----:B----4-:R-:W-:Y:S02]  /*ade0*/  F2FP.BF16.F32.PACK_AB R11, R46, R47 ;  /* 0x0000002f2e0b723e */ /* 0x010fe400000010ff */
[----:B------:R-:W-:-:S02]  /*adf0*/  MOV R243, R7 ;  /* 0x0000000700f37202 */ /* 0x000fc40000000f00 */
[----:B------:R-:W-:Y:S01]  /*ae00*/  MOV R240, R124 ;  /* 0x0000007c00f07202 */ /* 0x000fe20000000f00 */
[----:B-----5:R-:W-:Y:S02]  /*ae10*/  FFMA.FTZ R0, R215, UR26, -R2 ;  /* 0x0000001ad7007c23 */ /* 0x020fe40008010802 */
[----:B------:R-:W-:Y:S01]  /*ae20*/  HMMA.16816.F32.BF16 R100, R8, R26, R100 ;  /* 0x0000001a0864723c */ /* 0x000fe20000041864 */
[----:B------:R-:W-:Y:S01]  /*ae30*/  MOV R215, R110 ;  /* 0x0000006e00d77202 */ /* 0x000fe20000000f00 */
[----:B------:R2:W-:Y:S01]  /*ae40*/  MUFU.EX2 R27, R0 ;  /* 0x00000000001b7308 */ /* 0x0005e20000000800 */
[----:B------:R-:W-:-:S03]  /*ae50*/  MOV R223, R125 ;  /* 0x0000007d00df7202 */ /* 0x000fc60000000f00 */
[C---:B------:R-:W-:Y:S01]  /*ae60*/  HMMA.16816.F32.BF16 R112, R8.reuse, R24, R116 ;  /* 0x000000180870723c */ /* 0x040fe20000041874 */
[----:B------:R-:W-:Y:S02]  /*ae70*/  MOV R204, R148 ;  /* 0x0000009400cc7202 */ /* 0x000fe40000000f00 */
[----:B------:R-:W-:Y:S02]  /*ae80*/  MOV R201, R149 ;  /* 0x0000009500c97202 */ /* 0x000fe40000000f00 */
[----:B------:R-:W-:Y:S01]  /*ae90*/  LDSM.16.MT88.4 R148, [R224+0xac00] ;  /* 0x00ac0000e094783b */ /* 0x000fe20000004200 */
[C---:B------:R-:W-:Y:S06]  /*aea0*/  HMMA.16816.F32.BF16 R68, R8.reuse, R16, R184 ;  /* 0x000000100844723c */ /* 0x040fec00000418b8 */
[----:B------:R-:W-:Y:S01]  /*aeb0*/  HMMA.16816.F32.BF16 R128, R8, R32, R76 ;  /* 0x000000200880723c */ /* 0x000fe2000004184c */
[----:B------:R4:W-:Y:S01]  /*aec0*/  MUFU.EX2 R32, R3 ;  /* 0x0000000300207308 */ /* 0x0009e20000000800 */
[----:B--2---:R-:W-:Y:S01]  /*aed0*/  FFMA.FTZ R0, R216, UR26, -R2 ;  /* 0x0000001ad8007c23 */ /* 0x004fe20008010802 */
[----:B------:R-:W-:Y:S01]  /*aee0*/  IMAD.MOV.U32 R187, RZ, RZ, R13 ;  /* 0x000000ffffbb7224 */ /* 0x000fe200078e000d */
[----:B------:R-:W-:-:S02]  /*aef0*/  MOV R216, R92 ;  /* 0x0000005c00d87202 */ /* 0x000fc40000000f00 */
[C---:B------:R-:W-:Y:S01]  /*af00*/  HMMA.16816.F32.BF16 R56, R8.reuse, R28, R56 ;  /* 0x0000001c0838723c */ /* 0x040fe20000041838 */
[----:B------:R-:W-:Y:S01]  /*af10*/  F2FP.BF16.F32.PACK_AB R92, R41, R42 ;  /* 0x0000002a295c723e */ /* 0x000fe200000010ff */
[----:B------:R-:W-:Y:S01]  /*af20*/  IMAD.MOV.U32 R33, RZ, RZ, R126 ;  /* 0x000000ffff217224 */ /* 0x000fe200078e007e */
[----:B------:R2:W5:Y:S03]  /*af30*/  MUFU.EX2 R25, R0 ;  /* 0x0000000000197308 */ /* 0x0005660000000800 */
[C---:B------:R-:W-:Y:S06]  /*af40*/  HMMA.16816.F32.BF16 R48, R8.reuse, R30, R48 ;  /* 0x0000001e0830723c */ /* 0x040fec0000041830 */
[----:B------:R-:W-:Y:S01]  /*af50*/  HMMA.16816.F32.BF16 R160, R8, R36, R160 ;  /* 0x0000002408a0723c */ /* 0x000fe200000418a0 */
[----:B----4-:R-:W-:-:S04]  /*af60*/  IMAD.MOV.U32 R3, RZ, RZ, R111 ;  /* 0x000000ffff037224 */ /* 0x010fc800078e006f */
[----:B------:R-:W-:Y:S01]  /*af70*/  FFMA.FTZ R3, R3, R45, R216 ;  /* 0x0000002d03037223 */ /* 0x000fe200000100d8 */
[C---:B------:R-:W-:Y:S01]  /*af80*/  HMMA.16816.F32.BF16 R84, R8.reuse, R20, R84 ;  /* 0x000000140854723c */ /* 0x040fe20000041854 */
[--C-:B--2---:R-:W-:Y:S01]  /*af90*/  FFMA.FTZ R0, R219, UR26, -R2.reuse ;  /* 0x0000001adb007c23 */ /* 0x104fe20008010802 */
[----:B------:R-:W-:Y:S01]  /*afa0*/  FFMA.FTZ R2, R221, UR26, -R2 ;  /* 0x0000001add027c23 */ /* 0x000fe20008010802 */
[----:B------:R-:W-:Y:S02]  /*afb0*/  MOV R219, R93 ;  /* 0x0000005d00db7202 */ /* 0x000fe40000000f00 */
[----:B------:R2:W-:Y:S01]  /*afc0*/  MUFU.EX2 R26, R0 ;  /* 0x00000000001a7308 */ /* 0x0005e20000000800 */
[----:B------:R-:W-:Y:S01]  /*afd0*/  HMMA.16816.F32.BF16 R64, R8, R34, R64 ;  /* 0x000000220840723c */ /* 0x000fe20000041840 */
[----:B------:R-:W-:Y:S02]  /*afe0*/  MOV R221, R94 ;  /* 0x0000005e00dd7202 */ /* 0x000fe40000000f00 */
[----:B-----5:R-:W-:-:S02]  /*aff0*/  F2FP.BF16.F32.PACK_AB R93, R25, R27 ;  /* 0x0000001b195d723e */ /* 0x020fc400000010ff */
[----:B------:R-:W-:Y:S01]  /*b000*/  F2FP.BF16.F32.PACK_AB R94, R32, R40 ;  /* 0x00000028205e723e */ /* 0x000fe200000010ff */
[C---:B------:R-:W-:Y:S01]  /*b010*/  HMMA.16816.F32.BF16 R36, R8.reuse, R38, R164 ;  /* 0x000000260824723c */ /* 0x040fe200000418a4 */
[----:B------:R4:W5:Y:S01]  /*b020*/  MUFU.EX2 R24, R2 ;  /* 0x0000000200187308 */ /* 0x0009620000000800 */
[----:B------:R-:W-:Y:S01]  /*b030*/  MOV R34, R109 ;  /* 0x0000006d00227202 */ /* 0x000fe20000000f00 */
[----:B------:R-:W-:Y:S01]  /*b040*/  LDSM.16.MT88.4 R164, [R226+0xac00] ;  /* 0x00ac0000e2a4783b */ /* 0x000fe20000004200 */
[----:B------:R-:W-:Y:S02]  /*b050*/  MOV R35, R108 ;  /* 0x0000006c00237202 */ /* 0x000fe40000000f00 */
[C---:B------:R-:W-:Y:S01]  /*b060*/  HMMA.16816.F32.BF16 R28, R8.reuse, R18, R176 ;  /* 0x00000012081c723c */ /* 0x040fe200000418b0 */
[----:B--2---:R-:W-:Y:S02]  /*b070*/  FFMA.FTZ R0, R6, UR26, -R12 ;  /* 0x0000001a06007c23 */ /* 0x004fe4000801080c */
[----:B------:R-:W2:Y:S03]  /*b080*/  LDSM.16.MT88.4 R4, [R226+0xbc00] ;  /* 0x00bc0000e204783b */ /* 0x000ea60000004200 */
[----:B------:R-:W-:Y:S01]  /*b090*/  HMMA.16816.F32.BF16 R20, R8, R22, R172 ;  /* 0x000000160814723c */ /* 0x000fe200000418ac */
[----:B------:R1:W1:Y:S01]  /*b0a0*/  MUFU.EX2 R16, R0 ;  /* 0x0000000000107308 */ /* 0x0002620000000800 */
[----:B----4-:R-:W-:-:S02]  /*b0b0*/  MOV R2, R95 ;  /* 0x0000005f00027202 */ /* 0x010fc40000000f00 */
[----:B-----5:R-:W-:-:S03]  /*b0c0*/  F2FP.BF16.F32.PACK_AB R95, R24, R26 ;  /* 0x0000001a185f723e */ /* 0x020fc600000010ff */
[----:B------:R-:W-:Y:S01]  /*b0d0*/  FFMA.FTZ R8, R2, R15, R187 ;  /* 0x0000000f02087223 */ /* 0x000fe200000100bb */
[----:B------:R-:W-:-:S03]  /*b0e0*/  FFMA.FTZ R2, R34, R44, R215 ;  /* 0x0000002c22027223 */ /* 0x000fc600000100d7 */
[----:B---3--:R-:W-:Y:S01]  /*b0f0*/  HMMA.16816.F32.BF16 R124, R92, R132, R96 ;  /* 0x000000845c7c723c */ /* 0x008fe20000041860 */
[----:B------:R-:W-:Y:S01]  /*b100*/  FADD.FTZ R11, R35, R8 ;  /* 0x00000008230b7221 */ /* 0x000fe20000010000 */
[----:B------:R-:W-:Y:S01]  /*b110*/  FADD.FTZ R8, R223, R2 ;  /* 0x00000002df087221 */ /* 0x000fe20000010000 */
[----:B-1----:R-:W-:-:S03]  /*b120*/  FFMA.FTZ R0, R252, UR26, -R12 ;  /* 0x0000001afc007c23 */ /* 0x002fc6000801080c */
[C---:B------:R-:W-:Y:S01]  /*b130*/  HMMA.16816.F32.BF16 R76, R92.reuse, R82, R88 ;  /* 0x000000525c4c723c */ /* 0x040fe20000041858 */
[----:B------:R-:W-:Y:S01]  /*b140*/  F2FP.BF16.F32.PACK_AB R96, R196, R197 ;  /* 0x000000c5c460723e */ /* 0x000fe200000010ff */
[----:B------:R1:W-:Y:S01]  /*b150*/  MUFU.EX2 R13, R0 ;  /* 0x00000000000d7308 */ /* 0x0003e20000000800 */
[----:B------:R-:W-:Y:S02]  /*b160*/  F2FP.BF16.F32.PACK_AB R97, R16, R43 ;  /* 0x0000002b1061723e */ /* 0x000fe400000010ff */
[----:B------:R-:W-:Y:S01]  /*b170*/  F2FP.BF16.F32.PACK_AB R98, R61, R63 ;  /* 0x0000003f3d62723e */ /* 0x000fe200000010ff */
[C---:B------:R-:W-:Y:S06]  /*b180*/  HMMA.16816.F32.BF16 R108, R92.reuse, R120, R156 ;  /* 0x000000785c6c723c */ /* 0x040fec000004189c */
[C---:B------:R-:W-:Y:S06]  /*b190*/  HMMA.16816.F32.BF16 R116, R92.reuse, R122, R180 ;  /* 0x0000007a5c74723c */ /* 0x040fec00000418b4 */
[----:B------:R-:W-:Y:S01]  /*b1a0*/  HMMA.16816.F32.BF16 R136, R92, R134, R136 ;  /* 0x000000865c88723c */ /* 0x000fe20000041888 */
[----:B-1----:R-:W-:-:S04]  /*b1b0*/  FFMA.FTZ R0, R247, UR26, -R12 ;  /* 0x0000001af7007c23 */ /* 0x002fc8000801080c */
[----:B------:R1:W3:Y:S01]  /*b1c0*/  MUFU.EX2 R9, R0 ;  /* 0x0000000000097308 */ /* 0x0002e20000000800 */
[C---:B--2---:R-:W-:Y:S06]  /*b1d0*/  HMMA.16816.F32.BF16 R88, R92.reuse, R4, R144 ;  /* 0x000000045c58723c */ /* 0x044fec0000041890 */
[C---:B------:R-:W-:Y:S06]  /*b1e0*/  HMMA.16816.F32.BF16 R140, R92.reuse, R148, R140 ;  /* 0x000000945c8c723c */ /* 0x040fec000004188c */
[----:B------:R-:W-:Y:S01]  /*b1f0*/  HMMA.16816.F32.BF16 R152, R92, R150, R152 ;  /* 0x000000965c98723c */ /* 0x000fe20000041898 */
[----:B-1----:R-:W-:Y:S01]  /*b200*/  FFMA.FTZ R0, R219, R14, R221 ;  /* 0x0000000edb007223 */ /* 0x002fe200000100dd */
        /* <DEDUP_REMOVED lines=67> */
[----:B------:R1:W-:Y:S01]  /*b640*/  STL [R1], R2 ;  /* 0x0000000201007387 */ /* 0x0003e20000100800 */
[C---:B------:R-:W-:Y:S03]  /*b650*/  HMMA.16816.F32.BF16 R128, R96.reuse, R132, R128 ;  /* 0x000000846080723c */ /* 0x040fe60000041880 */
[----:B------:R1:W-:Y:S03]  /*b660*/  STL [R1+0x8], R0 ;  /* 0x0000080001007387 */ /* 0x0003e60000100800 */
[C---:B------:R-:W-:Y:S01]  /*b670*/  HMMA.16816.F32.BF16 R144, R96.reuse, R148, R56 ;  /* 0x000000946090723c */ /* 0x040fe20000041838 */
[----:B------:R1:W-:Y:S05]  /*b680*/  STL [R1+0x4], R252 ;  /* 0x000004fc01007387 */ /* 0x0003ea0000100800 */
[C---:B------:R-:W-:Y:S06]  /*b690*/  HMMA.16816.F32.BF16 R160, R96.reuse, R164, R160 ;  /* 0x000000a460a0723c */ /* 0x040fec00000418a0 */
[C---:B------:R-:W-:Y:S06]  /*b6a0*/  HMMA.16816.F32.BF16 R68, R96.reuse, R80, R68 ;  /* 0x000000506044723c */ /* 0x040fec0000041844 */
[C---:B------:R-:W-:Y:S06]  /*b6b0*/  HMMA.16816.F32.BF16 R120, R96.reuse, R122, R100 ;  /* 0x0000007a6078723c */ /* 0x040fec0000041864 */
[----:B------:R-:W-:Y:S01]  /*b6c0*/  HMMA.16816.F32.BF16 R132, R96, R134, R64 ;  /* 0x000000866084723c */ /* 0x000fe20000041840 */
[----:B------:R-:W-:-:S02]  /*b6d0*/  MOV R102, R239 ;  /* 0x000000ef00667202 */ /* 0x000fc40000000f00 */
[----:B------:R-:W-:-:S03]  /*b6e0*/  MOV R103, R248 ;  /* 0x000000f800677202 */ /* 0x000fc60000000f00 */
[C---:B------:R-:W-:Y:S06]  /*b6f0*/  HMMA.16816.F32.BF16 R148, R96.reuse, R150, R48 ;  /* 0x000000966094723c */ /* 0x040fec0000041830 */
[C---:B------:R-:W-:Y:S06]  /*b700*/  HMMA.16816.F32.BF16 R164, R96.reuse, R166, R36 ;  /* 0x000000a660a4723c */ /* 0x040fec0000041824 */
[----:B------:R-:W-:Y:S06]  /*b710*/  HMMA.16816.F32.BF16 R80, R96, R82, R28 ;  /* 0x000000526050723c */ /* 0x000fec000004181c */
[-C--:B------:R-:W-:Y:S06]  /*b720*/  HMMA.16816.F32.BF16 R92, R92, R6.reuse, R52 ;  /* 0x000000065c5c723c */ /* 0x080fec0000041834 */
[----:B------:R-:W-:Y:S01]  /*b730*/  HMMA.16816.F32.BF16 R96, R96, R6, R20 ;  /* 0x000000066060723c */ /* 0x000fe20000041814 */
[----:B------:R-:W-:-:S08]  /*b740*/  NOP ;  /* 0x0000000000007918 */ /* 0x000fd00000000000 */
[----:B-1----:R-:W-:-:S15]  /*b750*/  @!P0 BRA `(.L_x_836) ;  /* 0x0000005400908947 */ /* 0x002fde0003800000 */
[----:B------:R-:W2:Y:S04]  /*b760*/  LDL.64 R206, [R1+0x30] ;  /* 0x0000300001ce7983 */ /* 0x000ea80000100a00 */
[----:B------:R-:W3:Y:S01]  /*b770*/  LDL.64 R210, [R1+0x28] ;  /* 0x0000280001d27983 */ /* 0x000ee20000100a00 */
[----:B------:R-:W-:Y:S01]  /*b780*/  UIADD3 UR24, UR25, -0x3, URZ ;  /* 0xfffffffd19187890 */ /* 0x000fe2000fffe03f */
[----:B------:R-:W-:-:S04]  /*b790*/  DEPBAR.LE SB0, 0x0 ;  /* 0x000080000000791a */ /* 0x000fc80000000000 */
[----:B------:R-:W-:Y:S02]  /*b7a0*/  USHF.R.S32.HI UR4, URZ, 0x1f, UR24 ;  /* 0x0000001f3f047899 */ /* 0x000fe40008011418 */
[----:B------:R-:W-:Y:S02]  /*b7b0*/  UIMAD.WIDE.U32 UR28, UR24, UR10, URZ ;  /* 0x0000000a181c72a5 */ /* 0x000fe4000f8e003f */
[----:B------:R-:W-:-:S04]  /*b7c0*/  UIMAD UR4, UR4, UR10, URZ ;  /* 0x0000000a040472a4 */ /* 0x000fc8000f8e023f */
[----:B------:R-:W-:Y:S01]  /*b7d0*/  UIMAD UR4, UR24, UR11, UR4 ;  /* 0x0000000b180472a4 */ /* 0x000fe2000f8e0204 */
[----:B------:R-:W-:Y:S02]  /*b7e0*/  MOV R4, UR28 ;  /* 0x0000001c00047c02 */ /* 0x000fe40008000f00 */
[----:B------:R-:W-:Y:S01]  /*b7f0*/  MOV R5, UR29 ;  /* 0x0000001d00057c02 */ /* 0x000fe20008000f00 */
[----:B------:R-:W-:-:S06]  /*b800*/  UIADD3 UR4, UR29, UR4, URZ ;  /* 0x000000041d047290 */ /* 0x000fcc000fffe03f */
[----:B------:R-:W-:Y:S01]  /*b810*/  MOV R3, UR4 ;  /* 0x0000000400037c02 */ /* 0x000fe20008000f00 */
[----:B------:R-:W-:-:S04]  /*b820*/  UIADD3 UR4, UR25, -0x3, URZ ;  /* 0xfffffffd19047890 */ /* 0x000fc8000fffe03f */
[----:B------:R-:W-:Y:S01]  /*b830*/  UISETP.GT.AND UP0, UPT, UR4, UR15, UPT ;  /* 0x0000000f0400728c */ /* 0x000fe2000bf04270 */
        /* <DEDUP_REMOVED lines=10> */
[----:B------:R-:W-:Y:S01]  /*b8e0*/  LDGSTS.E.BYPASS.LTC128B.128 [R238+0x9000], desc[UR18][R2.64] ;  /* 0x0900000002ee7fae */ /* 0x000fe2000b901d52 */
[----:B------:R-:W-:-:S03]  /*b8f0*/  PLOP3.LUT P0, PT, PT, PT, UP0, 0x80, 0x0 ;  /* 0x000000000000781c */ /* 0x000fc60003f0f008 */
        /* <DEDUP_REMOVED lines=9> */
[----:B------:R-:W5:Y:S04]  /*b990*/  LDSM.16.M88.4 R28, [R225+0x6c00] ;  /* 0x006c0000e11c783b */ /* 0x000f680000000200 */
[----:B------:R-:W-:Y:S04]  /*b9a0*/  LDSM.16.M88.4 R44, [R227+0x6400] ;  /* 0x00640000e32c783b */ /* 0x000fe80000000200 */
[----:B-1----:R-:W1:Y:S04]  /*b9b0*/  LDSM.16.M88.4 R4, [R229+0x1000] ;  /* 0x00100000e504783b */ /* 0x002e680000000200 */
[----:B------:R-:W1:Y:S04]  /*b9c0*/  LDSM.16.M88.4 R12, [R228] ;  /* 0x00000000e40c783b */ /* 0x000e680000000200 */
[----:B------:R-:W1:Y:S04]  /*b9d0*/  LDSM.16.M88.4 R48, [R227+0x6000] ;  /* 0x00600000e330783b */ /* 0x000e680000000200 */
[----:B------:R-:W1:Y:S04]  /*b9e0*/  LDSM.16.M88.4 R40, [R227+0x6800] ;  /* 0x00680000e328783b */ /* 0x000e680000000200 */
[----:B------:R-:W1:Y:S01]  /*b9f0*/  LDSM.16.M88.4 R36, [R227+0x6c00] ;  /* 0x006c0000e324783b */ /* 0x000e620000000200 */
[C---:B--2---:R-:W-:Y:S01]  /*ba00*/  HMMA.16816.F32.BF16 R104, R8.reuse, R18, RZ ;  /* 0x000000120868723c */ /* 0x044fe200000418ff */
[----:B------:R-:W2:Y:S02]  /*ba10*/  S2R R3, SR_TID.X ;  /* 0x0000000000037919 */ /* 0x000ea40000002100 */
[----:B------:R-:W0:Y:S03]  /*ba20*/  LDGDEPBAR ;  /* 0x00000000000079af */ /* 0x000e260000000000 */
[C---:B---3--:R-:W-:Y:S06]  /*ba30*/  HMMA.16816.F32.BF16 R56, R8.reuse, R20, RZ ;  /* 0x000000140838723c */ /* 0x048fec00000418ff */
[C---:B------:R-:W-:Y:S06]  /*ba40*/  HMMA.16816.F32.BF16 R52, R8.reuse, R16, RZ ;  /* 0x000000100834723c */ /* 0x040fec00000418ff */
[C---:B----4-:R-:W-:Y:S06]  /*ba50*/  HMMA.16816.F32.BF16 R100, R8.reuse, R32, RZ ;  /* 0x000000200864723c */ /* 0x050fec00000418ff */
[C---:B-----5:R-:W-:Y:S06]  /*ba60*/  HMMA.16816.F32.BF16 R60, R8.reuse, R28, RZ ;  /* 0x0000001c083c723c */ /* 0x060fec00000418ff */
[----:B------:R-:W-:Y:S01]  /*ba70*/  HMMA.16816.F32.BF16 R172, R8, R22, RZ ;  /* 0x0000001608ac723c */ /* 0x000fe200000418ff */
[----:B--2---:R-:W-:-:S05]  /*ba80*/  SHF.L.U32 R3, R3, 0x1, RZ ;  /* 0x0000000103037819 */ /* 0x004fca00000006ff */
[----:B------:R-:W-:Y:S01]  /*ba90*/  HMMA.16816.F32.BF16 R64, R8, R34, RZ ;  /* 0x000000220840723c */ /* 0x000fe200000418ff */
[----:B------:R-:W-:-:S05]  /*baa0*/  LOP3.LUT R3, R3, 0x6, RZ, 0xc0, !PT ;  /* 0x0000000603037812 */ /* 0x000fca00078ec0ff */
[----:B------:R-:W-:Y:S01]  /*bab0*/  HMMA.16816.F32.BF16 R24, R8, R30, RZ ;  /* 0x0000001e0818723c */ /* 0x000fe200000418ff */
[----:B------:R-:W2:Y:S05]  /*bac0*/  LDSM.16.M88.4 R8, [R229] ;  /* 0x00000000e508783b */ /* 0x000eaa0000000200 */
[----:B-1----:R-:W-:Y:S06]  /*bad0*/  HMMA.16816.F32.BF16 R196, R4, R46, R104 ;  /* 0x0000002e04c4723c */ /* 0x002fec0000041868 */
[----:B------:R-:W-:Y:S06]  /*bae0*/  HMMA.16816.F32.BF16 R104, R12, R20, RZ ;  /* 0x000000140c68723c */ /* 0x000fec00000418ff */
        /* <DEDUP_REMOVED lines=8> */
[C---:B------:R-:W-:Y:S06]  /*bb70*/  HMMA.16816.F32.BF16 R208, R4.reuse, R42, R64 ;  /* 0x0000002a04d0723c */ /* 0x040fec0000041840 */
[----:B------:R-:W-:Y:S01]  /*bb80*/  HMMA.16816.F32.BF16 R200, R4, R38, R24 ;  /* 0x0000002604c8723c */ /* 0x000fe20000041818 */
[----:B------:R-:W-:Y:S04]  /*bb90*/  LDSM.16.M88.4 R4, [R228+0x3000] ;  /* 0x00300000e404783b */ /* 0x000fe80000000200 */
[----:B------:R-:W1:Y:S01]  /*bba0*/  LDSM.16.M88.4 R24, [R225+0x7000] ;  /* 0x00700000e118783b */ /* 0x000e620000000200 */
[C---:B------:R-:W-:Y:S06]  /*bbb0*/  HMMA.16816.F32.BF16 R176, R12.reuse, R22, RZ ;  /* 0x000000160cb0723c */ /* 0x040fec00000418ff */
[C---:B------:R-:W-:Y:S06]  /*bbc0*/  HMMA.16816.F32.BF16 R100, R12.reuse, R16, RZ ;  /* 0x000000100c64723c */ /* 0x040fec00000418ff */
[C---:B------:R-:W-:Y:S01]  /*bbd0*/  HMMA.16816.F32.BF16 R172, R12.reuse, R18, RZ ;  /* 0x000000120cac723c */ /* 0x040fe200000418ff */
[----:B------:R-:W3:Y:S05]  /*bbe0*/  LDSM.16.M88.4 R16, [R228+0x2000] ;  /* 0x00200000e410783b */ /* 0x000eea0000000200 */
[C---:B------:R-:W-:Y:S06]  /*bbf0*/  HMMA.16816.F32.BF16 R20, R12.reuse, R28, RZ ;  /* 0x0000001c0c14723c */ /* 0x040fec00000418ff */
[C---:B------:R-:W-:Y:S06]  /*bc00*/  HMMA.16816.F32.BF16 R64, R12.reuse, R32, RZ ;  /* 0x000000200c40723c */ /* 0x040fec00000418ff */
[C---:B------:R-:W-:Y:S06]  /*bc10*/  HMMA.16816.F32.BF16 R32, R12.reuse, R34, RZ ;  /* 0x000000220c20723c */ /* 0x040fec00000418ff */
[----:B------:R-:W-:Y:S01]  /*bc20*/  HMMA.16816.F32.BF16 R12, R12, R30, RZ ;  /* 0x0000001e0c0c723c */ /* 0x000fe200000418ff */
[----:B------:R-:W-:Y:S05]  /*bc30*/  LDSM.16.M88.4 R28, [R227+0x7000] ;  /* 0x00700000e31c783b */ /* 0x000fea0000000200 */
[C---:B--2---:R-:W-:Y:S06]  /*bc40*/  HMMA.16816.F32.BF16 R104, R8.reuse, R48, R104 ;  /* 0x000000300868723c */ /* 0x044fec0000041868 */
[C---:B------:R-:W-:Y:S01]  /*bc50*/  HMMA.16816.F32.BF16 R188, R8.reuse, R36, R20 ;  /* 0x0000002408bc723c */ /* 0x040fe20000041814 */
[----:B------:R-:W2:Y:S05]  /*bc60*/  LDSM.16.M88.4 R20, [R229+0x2000] ;  /* 0x00200000e514783b */ /* 0x000eaa0000000200 */
        /* <DEDUP_REMOVED lines=9> */
[C---:B-1----:R-:W-:Y:S01]  /*bd00*/  HMMA.16816.F32.BF16 R176, R4.reuse, R24, R220 ;  /* 0x0000001804b0723c */ /* 0x042fe200000418dc */
[----:B------:R-:W-:Y:S05]  /*bd10*/  LDSM.16.M88.4 R12, [R228+0x4000] ;  /* 0x00400000e40c783b */ /* 0x000fea0000000200 */
        /* <DEDUP_REMOVED lines=8> */
[C---:B---3--:R-:W-:Y:S06]  /*bda0*/  HMMA.16816.F32.BF16 R8, R16.reuse, R24, R104 ;  /* 0x000000181008723c */ /* 0x048fec0000041868 */
[C---:B------:R-:W-:Y:S01]  /*bdb0*/  HMMA.16816.F32.BF16 R172, R16.reuse, R26, R48 ;  /* 0x0000001a10ac723c */ /* 0x040fe20000041830 */
[----:B------:R-:W3:Y:S05]  /*bdc0*/  LDSM.16.M88.4 R48, [R227+0x7c00] ;  /* 0x007c0000e330783b */ /* 0x000eea0000000200 */
[C---:B------:R-:W-:Y:S06]  /*bdd0*/  HMMA.16816.F32.BF16 R192, R16.reuse, R52, R192 ;  /* 0x0000003410c0723c */ /* 0x040fec00000418c0 */
[----:B------:R-:W-:Y:S06]  /*bde0*/  HMMA.16816.F32.BF16 R244, R16, R54, R100 ;  /* 0x0000003610f4723c */ /* 0x000fec0000041864 */
[----:B--2---:R-:W-:Y:S01]  /*bdf0*/  HMMA.16816.F32.BF16 R52, R20, R28, R8 ;  /* 0x0000001c1434723c */ /* 0x004fe20000041808 */
[----:B------:R-:W2:Y:S05]  /*be00*/  LDSM.16.M88.4 R8, [R228+0x5000] ;  /* 0x00500000e408783b */ /* 0x000eaa0000000200 */
[----:B------:R-:W-:Y:S06]  /*be10*/  HMMA.16816.F32.BF16 R216, R16, R56, R204 ;  /* 0x0000003810d8723c */ /* 0x000fec00000418cc */
[----:B-1----:R-:W-:Y:S06]  /*be20*/  HMMA.16816.F32.BF16 R24, R4, R28, R176 ;  /* 0x0000001c0418723c */ /* 0x002fec00000418b0 */
[C---:B------:R-:W-:Y:S06]  /*be30*/  HMMA.16816.F32.BF16 R208, R16.reuse, R58, R64 ;  /* 0x0000003a10d0723c */ /* 0x040fec0000041840 */
[C---:B------:R-:W-:Y:S06]  /*be40*/  HMMA.16816.F32.BF16 R204, R16.reuse, R60, R188 ;  /* 0x0000003c10cc723c */ /* 0x040fec00000418bc */
[----:B------:R-:W-:Y:S01]  /*be50*/  HMMA.16816.F32.BF16 R104, R16, R62, R44 ;  /* 0x0000003e1068723c */ /* 0x000fe2000004182c */
[----:B------:R-:W-:Y:S04]  /*be60*/  LDSM.16.M88.4 R44, [R227+0x8000] ;  /* 0x00800000e32c783b */ /* 0x000fe80000000200 */
[----:B------:R-:W1:Y:S01]  /*be70*/  LDSM.16.M88.4 R16, [R229+0x4000] ;  /* 0x00400000e510783b */ /* 0x000e620000000200 */
[C---:B------:R-:W-:Y:S06]  /*be80*/  HMMA.16816.F32.BF16 R176, R4.reuse, R32, R184 ;  /* 0x0000002004b0723c */ /* 0x040fec00000418b8 */
[C---:B------:R-:W-:Y:S06]  /*be90*/  HMMA.16816.F32.BF16 R100, R4.reuse, R30, R180 ;  /* 0x0000001e0464723c */ /* 0x040fec00000418b4 */
[C---:B------:R-:W-:Y:S06]  /*bea0*/  HMMA.16816.F32.BF16 R184, R4.reuse, R36, R220 ;  /* 0x0000002404b8723c */ /* 0x040fec00000418dc */
[C---:B------:R-:W-:Y:S06]  /*beb0*/  HMMA.16816.F32.BF16 R180, R4.reuse, R34, R196 ;  /* 0x0000002204b4723c */ /* 0x040fec00000418c4 */
[C---:B------:R-:W-:Y:S06]  /*bec0*/  HMMA.16816.F32.BF16 R212, R4.reuse, R38, R212 ;  /* 0x0000002604d4723c */ /* 0x040fec00000418d4 */
[C---:B---3--:R-:W-:Y:S06]  /*bed0*/  HMMA.16816.F32.BF16 R240, R4.reuse, R48, R240 ;  /* 0x0000003004f0723c */ /* 0x048fec00000418f0 */
[----:B------:R-:W-:Y:S01]  /*bee0*/  HMMA.16816.F32.BF16 R220, R4, R50, R200 ;  /* 0x0000003204dc723c */ /* 0x000fe200000418c8 */
[----:B------:R-:W3:Y:S05]  /*bef0*/  LDSM.16.M88.4 R4, [R229+0x5000] ;  /* 0x00500000e504783b */ /* 0x000eea0000000200 */
[----:B------:R-:W-:Y:S01]  /*bf00*/  HMMA.16816.F32.BF16 R64, R20, R30, R172 ;  /* 0x0000001e1440723c */ /* 0x000fe200000418ac */
[----:B------:R-:W4:Y:S05]  /*bf10*/  LDSM.16.M88.4 R28, [R225+0x8400] ;  /* 0x00840000e11c783b */ /* 0x000f2a0000000200 */
[-C--:B------:R-:W-:Y:S06]  /*bf20*/  HMMA.16816.F32.BF16 R52, R12, R40.reuse, R52 ;  /* 0x000000280c34723c */ /* 0x080fec0000041834 */
[----:B--2---:R-:W-:Y:S01]  /*bf30*/  HMMA.16816.F32.BF16 R60, R8, R40, R24 ;  /* 0x00000028083c723c */ /* 0x004fe20000041818 */
[----:B------:R-:W2:Y:S05]  /*bf40*/  LDSM.16.M88.4 R24, [R225+0x8800] ;  /* 0x00880000e118783b */ /* 0x000eaa0000000200 */
[C---:B------:R-:W-:Y:S06]  /*bf50*/  HMMA.16816.F32.BF16 R200, R20.reuse, R32, R192 ;  /* 0x0000002014c8723c */ /* 0x040fec00000418c0 */
[C---:B------:R-:W-:Y:S01]  /*bf60*/  HMMA.16816.F32.BF16 R188, R20.reuse, R34, R244 ;  /* 0x0000002214bc723c */ /* 0x040fe200000418f4 */
[----:B------:R-:W5:Y:S05]  /*bf70*/  LDSM.16.M88.4 R32, [R227+0x8400] ;  /* 0x00840000e320783b */ /* 0x000f6a0000000200 */
[C---:B------:R-:W-:Y:S06]  /*bf80*/  HMMA.16816.F32.BF16 R192, R20.reuse, R36, R216 ;  /* 0x0000002414c0723c */ /* 0x040fec00000418d8 */
[----:B------:R-:W-:Y:S01]  /*bf90*/  HMMA.16816.F32.BF16 R196, R20, R38, R208 ;  /* 0x0000002614c4723c */ /* 0x000fe200000418d0 */
[----:B------:R-:W5:Y:S05]  /*bfa0*/  LDSM.16.M88.4 R36, [R225+0x8c00] ;  /* 0x008c0000e124783b */ /* 0x000f6a0000000200 */
[----:B-1----:R-:W-:Y:S06]  /*bfb0*/  HMMA.16816.F32.BF16 R56, R16, R44, R52 ;  /* 0x0000002c1038723c */ /* 0x002fec0000041834 */
[----:B------:R-:W-:Y:S06]  /*bfc0*/  HMMA.16816.F32.BF16 R208, R20, R48, R204 ;  /* 0x0000003014d0723c */ /* 0x000fec00000418cc */
[----:B------:R-:W-:Y:S06]  /*bfd0*/  HMMA.16816.F32.BF16 R52, R8, R42, R100 ;  /* 0x0000002a0834723c */ /* 0x000fec0000041864 */
[----:B------:R-:W-:Y:S06]  /*bfe0*/  HMMA.16816.F32.BF16 R204, R20, R50, R104 ;  /* 0x0000003214cc723c */ /* 0x000fec0000041868 */
[----:B------:R-:W-:Y:S01]  /*bff0*/  HMMA.16816.F32.BF16 R40, R12, R42, R64 ;  /* 0x0000002a0c28723c */ /* 0x000fe20000041840 */
[----:B------:R-:W-:Y:S01]  /*c000*/  FMUL.FTZ R56, R56, UR8 ;  /* 0x0000000838387c20 */ /* 0x000fe20008410000 */
[----:B------:R-:W-:Y:S01]  /*c010*/  FMUL.FTZ R57, R57, UR8 ;  /* 0x0000000839397c20 */ /* 0x000fe20008410000 */
[----:B------:R-:W-:Y:S01]  /*c020*/  FMUL.FTZ R58, R58, UR8 ;  /* 0x000000083a3a7c20 */ /* 0x000fe20008410000 */
[----:B------:R-:W-:Y:S01]  /*c030*/  FMUL.FTZ R59, R59, UR8 ;  /* 0x000000083b3b7c20 */ /* 0x000fe20008410000 */
[----:B------:R-:W1:Y:S01]  /*c040*/  MUFU.TANH R217, R56 ;  /* 0x0000003800d97308 */ /* 0x000e620000002400 */
[----:B---3--:R-:W-:Y:S06]  /*c050*/  HMMA.16816.F32.BF16 R48, R4, R44, R60 ;  /* 0x0000002c0430723c */ /* 0x008fec000004183c */
[-C--:B----4-:R-:W-:Y:S01]  /*c060*/  HMMA.16816.F32.BF16 R20, R12, R28.reuse, R200 ;  /* 0x0000001c0c14723c */ /* 0x090fe200000418c8 */
[----:B------:R-:W3:Y:S05]  /*c070*/  MUFU.TANH R218, R57 ;  /* 0x0000003900da7308 */ /* 0x000eea0000002400 */
[----:B------:R-:W-:Y:S03]  /*c080*/  HMMA.16816.F32.BF16 R64, R8, R28, R176 ;  /* 0x0000001c0840723c */ /* 0x000fe600000418b0 */
[----:B------:R-:W4:Y:S03]  /*c090*/  MUFU.TANH R216, R58 ;  /* 0x0000003a00d87308 */ /* 0x000f260000002400 */
[----:B------:R-:W-:Y:S06]  /*c0a0*/  HMMA.16816.F32.BF16 R40, R16, R46, R40 ;  /* 0x0000002e1028723c */ /* 0x000fec0000041828 */
[----:B------:R-:W-:Y:S01]  /*c0b0*/  HMMA.16816.F32.BF16 R104, R8, R30, R180 ;  /* 0x0000001e0868723c */ /* 0x000fe200000418b4 */
[----:B------:R-:W-:Y:S01]  /*c0c0*/  FMUL.FTZ R48, R48, UR8 ;  /* 0x0000000830307c20 */ /* 0x000fe20008410000 */
[----:B------:R-:W-:Y:S01]  /*c0d0*/  FMUL.FTZ R49, R49, UR8 ;  /* 0x0000000831317c20 */ /* 0x000fe20008410000 */
[----:B------:R-:W-:Y:S01]  /*c0e0*/  FMUL.FTZ R50, R50, UR8 ;  /* 0x0000000832327c20 */ /* 0x000fe20008410000 */
[----:B------:R-:W-:-:S02]  /*c0f0*/  FMUL.FTZ R51, R51, UR8 ;  /* 0x0000000833337c20 */ /* 0x000fc40008410000 */
[----:B--2---:R-:W-:Y:S01]  /*c100*/  HMMA.16816.F32.BF16 R180, R8, R26, R212 ;  /* 0x0000001a08b4723c */ /* 0x004fe200000418d4 */
[----:B------:R2:W1:Y:S05]  /*c110*/  MUFU.TANH R214, R59 ;  /* 0x0000003b00d67308 */ /* 0x00046a0000002400 */
[----:B------:R-:W-:Y:S03]  /*c120*/  HMMA.16816.F32.BF16 R44, R4, R46, R52 ;  /* 0x0000002e042c723c */ /* 0x000fe60000041834 */
[----:B------:R-:W1:Y:S03]  /*c130*/  MUFU.TANH R212, R48 ;  /* 0x0000003000d47308 */ /* 0x000e660000002400 */
[-C--:B------:R-:W-:Y:S01]  /*c140*/  HMMA.16816.F32.BF16 R172, R8, R24.reuse, R184 ;  /* 0x0000001808ac723c */ /* 0x080fe200000418b8 */
[----:B------:R-:W-:Y:S01]  /*c150*/  FMUL.FTZ R40, R40, UR8 ;  /* 0x0000000828287c20 */ /* 0x000fe20008410000 */
[----:B------:R-:W-:Y:S01]  /*c160*/  FMUL.FTZ R41, R41, UR8 ;  /* 0x0000000829297c20 */ /* 0x000fe20008410000 */
[----:B------:R-:W-:Y:S01]  /*c170*/  FMUL.FTZ R42, R42, UR8 ;  /* 0x000000082a2a7c20 */ /* 0x000fe20008410000 */
[----:B------:R-:W-:Y:S01]  /*c180*/  FMUL.FTZ R43, R43, UR8 ;  /* 0x000000082b2b7c20 */ /* 0x000fe20008410000 */
[----:B------:R-:W1:Y:S01]  /*c190*/  MUFU.TANH R213, R49 ;  /* 0x0000003100d57308 */ /* 0x000e620000002400 */
[C---:B------:R-:W-:Y:S06]  /*c1a0*/  HMMA.16816.F32.BF16 R52, R12.reuse, R24, R192 ;  /* 0x000000180c34723c */ /* 0x040fec00000418c0 */
[----:B--2---:R-:W-:Y:S01]  /*c1b0*/  HMMA.16816.F32.BF16 R56, R12, R26, R196 ;  /* 0x0000001a0c38723c */ /* 0x004fe200000418c4 */
[----:B------:R-:W2:Y:S05]  /*c1c0*/  MUFU.TANH R187, R50 ;  /* 0x0000003200bb7308 */ /* 0x000eaa0000002400 */
[----:B-----5:R-:W-:Y:S01]  /*c1d0*/  HMMA.16816.F32.BF16 R24, R16, R32, R20 ;  /* 0x000000201018723c */ /* 0x020fe20000041814 */
[----:B------:R-:W-:Y:S01]  /*c1e0*/  FMUL.FTZ R47, R47, UR8 ;  /* 0x000000082f2f7c20 */ /* 0x000fe20008410000 */
[----:B------:R-:W5:Y:S01]  /*c1f0*/  LDSM.16.M88.4 R20, [R227+0x8c00] ;  /* 0x008c0000e314783b */ /* 0x000f620000000200 */
[----:B------:R3:W1:Y:S01]  /*c200*/  MUFU.TANH R200, R51 ;  /* 0x0000003300c87308 */ /* 0x0006620000002400 */
[----:B------:R-:W-:Y:S01]  /*c210*/  FMUL.FTZ R45, R45, UR8 ;  /* 0x000000082d2d7c20 */ /* 0x000fe20008410000 */
[----:B------:R-:W-:Y:S01]  /*c220*/  FMUL.FTZ R44, R44, UR8 ;  /* 0x000000082c2c7c20 */ /* 0x000fe20008410000 */
[----:B------:R-:W-:Y:S01]  /*c230*/  HMMA.16816.F32.BF16 R100, R8, R36, R240 ;  /* 0x000000240864723c */ /* 0x000fe200000418f0 */
[----:B------:R-:W-:-:S04]  /*c240*/  FMUL.FTZ R46, R46, UR8 ;  /* 0x000000082e2e7c20 */ /* 0x000fc80008410000 */
[----:B------:R-:W1:Y:S01]  /*c250*/  MUFU.TANH R186, R40 ;  /* 0x0000002800ba7308 */ /* 0x000e620000002400 */
[----:B------:R-:W-:Y:S01]  /*c260*/  HMMA.16816.F32.BF16 R60, R8, R38, R220 ;  /* 0x00000026083c723c */ /* 0x000fe200000418dc */
[----:B------:R-:W4:Y:S01]  /*c270*/  LDSM.16.M88.4 R8, [R227+0x8800] ;  /* 0x00880000e308783b */ /* 0x000f220000000200 */
[----:B------:R-:W-:-:S05]  /*c280*/  DEPBAR.LE SB0, 0x0 ;  /* 0x000080000000791a */ /* 0x000fca0000000000 */
[----:B------:R-:W1:Y:S01]  /*c290*/  MUFU.TANH R185, R41 ;  /* 0x0000002900b97308 */ /* 0x000e620000002400 */
[C---:B---3--:R-:W-:Y:S04]  /*c2a0*/  HMMA.16816.F32.BF16 R48, R12.reuse, R30, R188 ;  /* 0x0000001e0c30723c */ /* 0x048fe800000418bc */
[----:B------:R-:W-:Y:S01]  /*c2b0*/  FMUL.FTZ R0, R27, UR8 ;  /* 0x000000081b007c20 */ /* 0x000fe20008410000 */
[----:B------:R-:W-:Y:S01]  /*c2c0*/  FMUL.FTZ R24, R24, UR8 ;  /* 0x0000000818187c20 */ /* 0x000fe20008410000 */
[----:B------:R-:W-:Y:S01]  /*c2d0*/  HMMA.16816.F32.BF16 R28, R12, R36, R208 ;  /* 0x000000240c1c723c */ /* 0x000fe200000418d0 */
[----:B------:R-:W3:Y:S01]  /*c2e0*/  MUFU.TANH R179, R42 ;  /* 0x0000002a00b37308 */ /* 0x000ee20000002400 */
[----:B------:R-:W-:Y:S01]  /*c2f0*/  FMUL.FTZ R25, R25, UR8 ;  /* 0x0000000819197c20 */ /* 0x000fe20008410000 */
[----:B------:R-:W-:-:S03]  /*c300*/  FMUL.FTZ R26, R26, UR8 ;  /* 0x000000081a1a7c20 */ /* 0x000fc60008410000 */
[----:B------:R-:W-:Y:S03]  /*c310*/  HMMA.16816.F32.BF16 R36, R12, R38, R204 ;  /* 0x000000260c24723c */ /* 0x000fe600000418cc */
[----:B------:R2:W1:Y:S03]  /*c320*/  MUFU.TANH R184, R43 ;  /* 0x0000002b00b87308 */ /* 0x0004660000002400 */
[C---:B------:R-:W-:Y:S05]  /*c330*/  HMMA.16816.F32.BF16 R12, R4.reuse, R32, R64 ;  /* 0x00000020040c723c */ /* 0x040fea0000041840 */
[----:B------:R-:W1:Y:S01]  /*c340*/  MUFU.TANH R66, R47 ;  /* 0x0000002f00427308 */ /* 0x000e620000002400 */
[C---:B-----5:R-:W-:Y:S06]  /*c350*/  HMMA.16816.F32.BF16 R100, R4.reuse, R20, R100 ;  /* 0x000000140464723c */ /* 0x060fec0000041864 */
[C---:B------:R-:W-:Y:S01]  /*c360*/  HMMA.16816.F32.BF16 R60, R4.reuse, R22, R60 ;  /* 0x00000016043c723c */ /* 0x040fe2000004183c */
[----:B------:R5:W1:Y:S05]  /*c370*/  MUFU.TANH R47, R0 ;  /* 0x00000000002f7308 */ /* 0x000a6a0000002400 */
[-C--:B--2---:R-:W-:Y:S03]  /*c380*/  HMMA.16816.F32.BF16 R40, R4, R34.reuse, R104 ;  /* 0x000000220428723c */ /* 0x084fe60000041868 */
[----:B------:R-:W2:Y:S03]  /*c390*/  MUFU.TANH R178, R45 ;  /* 0x0000002d00b27308 */ /* 0x000ea60000002400 */
[----:B------:R-:W-:Y:S01]  /*c3a0*/  HMMA.16816.F32.BF16 R32, R16, R34, R48 ;  /* 0x000000221020723c */ /* 0x000fe20000041830 */
[----:B------:R-:W-:-:S04]  /*c3b0*/  FMUL.FTZ R2, R15, UR8 ;  /* 0x000000080f027c20 */ /* 0x000fc80008410000 */
[----:B------:R-:W1:Y:S01]  /*c3c0*/  MUFU.TANH R177, R44 ;  /* 0x0000002c00b17308 */ /* 0x000e620000002400 */
[----:B-----5:R-:W-:Y:S01]  /*c3d0*/  FMUL.FTZ R0, R12, UR8 ;  /* 0x000000080c007c20 */ /* 0x020fe20008410000 */
[C---:B----4-:R-:W-:Y:S06]  /*c3e0*/  HMMA.16816.F32.BF16 R172, R4.reuse, R8, R172 ;  /* 0x0000000804ac723c */ /* 0x050fec00000418ac */
[----:B------:R4:W1:Y:S01]  /*c3f0*/  MUFU.TANH R45, R0 ;  /* 0x00000000002d7308 */ /* 0x0008620000002400 */
[-C--:B------:R-:W-:Y:S06]  /*c400*/  HMMA.16816.F32.BF16 R180, R4, R10.reuse, R180 ;  /* 0x0000000a04b4723c */ /* 0x080fec00000418b4 */
[C---:B------:R-:W-:Y:S01]  /*c410*/  HMMA.16816.F32.BF16 R56, R16.reuse, R10, R56 ;  /* 0x0000000a1038723c */ /* 0x040fe20000041838 */
[----:B------:R-:W1:Y:S03]  /*c420*/  MUFU.TANH R176, R46 ;  /* 0x0000002e00b07308 */ /* 0x000e660000002400 */
[----:B------:R-:W-:Y:S01]  /*c430*/  FMUL.FTZ R6, R34, UR8 ;  /* 0x0000000822067c20 */ /* 0x000fe20008410000 */
[----:B------:R-:W-:Y:S01]  /*c440*/  FMUL.FTZ R7, R35, UR8 ;  /* 0x0000000823077c20 */ /* 0x000fe20008410000 */
[----:B------:R-:W-:Y:S03]  /*c450*/  HMMA.16816.F32.BF16 R48, R16, R20, R28 ;  /* 0x000000141030723c */ /* 0x000fe6000004181c */
[----:B------:R-:W1:Y:S01]  /*c460*/  MUFU.TANH R65, R24 ;  /* 0x0000001800417308 */ /* 0x000e620000002400 */
[----:B----4-:R-:W-:-:S02]  /*c470*/  FMUL.FTZ R0, R13, UR8 ;  /* 0x000000080d007c20 */ /* 0x010fc40008410000 */
[----:B------:R-:W-:Y:S05]  /*c480*/  HMMA.16816.F32.BF16 R36, R16, R22, R36 ;  /* 0x000000161024723c */ /* 0x000fea0000041824 */
[----:B------:R4:W1:Y:S08]  /*c490*/  MUFU.TANH R44, R0 ;  /* 0x00000000002c7308 */ /* 0x0008700000002400 */
[----:B------:R-:W1:Y:S08]  /*c4a0*/  MUFU.TANH R64, R25 ;  /* 0x0000001900407308 */ /* 0x000e700000002400 */
[----:B------:R5:W1:Y:S01]  /*c4b0*/  MUFU.TANH R46, R26 ;  /* 0x0000001a002e7308 */ /* 0x000a620000002400 */
[----:B----4-:R-:W-:-:S07]  /*c4c0*/  FMUL.FTZ R0, R14, UR8 ;  /* 0x000000080e007c20 */ /* 0x010fce0008410000 */
[----:B------:R4:W1:Y:S08]  /*c4d0*/  MUFU.TANH R13, R0 ;  /* 0x00000000000d7308 */ /* 0x0008700000002400 */
[----:B------:R3:W1:Y:S01]  /*c4e0*/  MUFU.TANH R10, R2 ;  /* 0x00000002000a7308 */ /* 0x0006620000002400 */
[----:B-----5:R-:W-:Y:S01]  /*c4f0*/  HMMA.16816.F32.BF16 R24, R16, R8, R52 ;  /* 0x000000081018723c */ /* 0x020fe20000041834 */
[----:B----4-:R-:W-:-:S04]  /*c500*/  MOV R0, UR24 ;  /* 0x0000001800007c02 */ /* 0x010fc80008000f00 */
[----:B------:R-:W-:Y:S01]  /*c510*/  LEA R0, R0, R3, 0x6 ;  /* 0x0000000300007211 */ /* 0x000fe200078e30ff */
[----:B------:R-:W-:-:S03]  /*c520*/  FMUL.FTZ R3, R32, UR8 ;  /* 0x0000000820037c20 */ /* 0x000fc60008410000 */
[C---:B---3--:R-:W-:Y:S01]  /*c530*/  IADD3 R2, R0.reuse, 0x1, RZ ;  /* 0x0000000100027810 */ /* 0x048fe20007ffe0ff */
[----:B------:R3:W4:Y:S01]  /*c540*/  MUFU.TANH R9, R3 ;  /* 0x0000000300097308 */ /* 0x0007220000002400 */
[----:B------:R-:W-:Y:S01]  /*c550*/  BAR.SYNC.DEFER_BLOCKING 0x0 ;  /* 0x0000000000007b1d */ /* 0x000fe20000010000 */
[-C--:B------:R-:W-:Y:S02]  /*c560*/  ISETP.GE.AND P6, PT, R0, R237.reuse, PT ;  /* 0x000000ed0000720c */ /* 0x080fe40003fc6270 */
[C---:B------:R-:W-:Y:S02]  /*c570*/  ISETP.GE.AND P5, PT, R2.reuse, R237, PT ;  /* 0x000000ed0200720c */ /* 0x040fe40003fa6270 */
[C---:B------:R-:W-:Y:S02]  /*c580*/  ISETP.GE.AND P3, PT, R2.reuse, R236, PT ;  /* 0x000000ec0200720c */ /* 0x040fe40003f66270 */
[C---:B------:R-:W-:Y:S02]  /*c590*/  ISETP.GE.AND P2, PT, R2.reuse, R235, PT ;  /* 0x000000eb0200720c */ /* 0x040fe40003f46270 */
[----:B------:R-:W-:-:S02]  /*c5a0*/  ISETP.GE.AND P1, PT, R2, R234, PT ;  /* 0x000000ea0200720c */ /* 0x000fc40003f26270 */
[C---:B------:R-:W-:Y:S02]  /*c5b0*/  ISETP.LT.OR P5, PT, R2.reuse, R232, P5 ;  /* 0x000000e80200720c */ /* 0x040fe40002fa1670 */
[C---:B------:R-:W-:Y:S02]  /*c5c0*/  ISETP.LT.OR P3, PT, R2.reuse, R231, P3 ;  /* 0x000000e70200720c */ /* 0x040fe40001f61670 */
[C---:B------:R-:W-:Y:S01]  /*c5d0*/  ISETP.LT.OR P2, PT, R2.reuse, R233, P2 ;  /* 0x000000e90200720c */ /* 0x040fe20001741670 */
[----:B---3--:R-:W-:Y:S01]  /*c5e0*/  FMUL.FTZ R3, R33, UR8 ;  /* 0x0000000821037c20 */ /* 0x008fe20008410000 */
[----:B------:R-:W-:Y:S02]  /*c5f0*/  ISETP.LT.OR P1, PT, R2, R230, P1 ;  /* 0x000000e60200720c */ /* 0x000fe40000f21670 */
[C---:B------:R-:W-:Y:S01]  /*c600*/  ISETP.GE.AND P4, PT, R0.reuse, R236, PT ;  /* 0x000000ec0000720c */ /* 0x040fe20003f86270 */
[----:B------:R3:W1:Y:S01]  /*c610*/  MUFU.TANH R8, R3 ;  /* 0x0000000300087308 */ /* 0x0006620000002400 */
[----:B------:R-:W-:Y:S01]  /*c620*/  ISETP.LT.OR P6, PT, R0, R232, P6 ;  /* 0x000000e80000720c */ /* 0x000fe200037c1670 */
[----:B--2-4-:R-:W-:-:S12]  /*c630*/  @!P0 BRA `(.L_x_838) ;  /* 0x0000000000708947 */ /* 0x014fd80003800000 */
[----:B------:R-:W2:Y:S04]  /*c640*/  LDL.64 R244, [R1+0x20] ;  /* 0x0000200001f47983 */ /* 0x000ea80000100a00 */
[----:B------:R-:W4:Y:S01]  /*c650*/  LDL.64 R246, [R1+0x18] ;  /* 0x0000180001f67983 */ /* 0x000f220000100a00 */
[----:B------:R-:W-:-:S04]  /*c660*/  UIADD3 UR25, UR25, -0x4, URZ ;  /* 0xfffffffc19197890 */ /* 0x000fc8000fffe03f */
[----:B------:R-:W-:Y:S02]  /*c670*/  USHF.R.S32.HI UR4, URZ, 0x1f, UR25 ;  /* 0x0000001f3f047899 */ /* 0x000fe40008011419 */
[----:B------:R-:W-:Y:S02]  /*c680*/  UIMAD.WIDE.U32 UR6, UR25, UR12, URZ ;  /* 0x0000000c190672a5 */ /* 0x000fe4000f8e003f */
[----:B------:R-:W-:-:S04]  /*c690*/  UIMAD UR4, UR4, UR12, URZ ;  /* 0x0000000c040472a4 */ /* 0x000fc8000f8e023f */
[----:B------:R-:W-:Y:S01]  /*c6a0*/  UIMAD UR4, UR25, UR13, UR4 ;  /* 0x0000000d190472a4 */ /* 0x000fe2000f8e0204 */
[----:B---3--:R-:W-:Y:S02]  /*c6b0*/  IMAD.U32 R3, RZ, RZ, UR6 ;  /* 0x00000006ff037e24 */ /* 0x008fe4000f8e00ff */
[----:B------:R-:W-:Y:S01]  /*c6c0*/  IMAD.U32 R4, RZ, RZ, UR6 ;  /* 0x00000006ff047e24 */ /* 0x000fe2000f8e00ff */
[----:B------:R-:W-:-:S06]  /*c6d0*/  UIADD3 UR4, UR7, UR4, URZ ;  /* 0x0000000407047290 */ /* 0x000fcc000fffe03f */
[----:B------:R-:W-:Y:S01]  /*c6e0*/  IMAD.U32 R2, RZ, RZ, UR4 ;  /* 0x00000004ff027e24 */ /* 0x000fe2000f8e00ff */
[----:B------:R-:W-:Y:S01]  /*c6f0*/  ULDC.64 UR4, c[0x0][0x218] ;  /* 0x0000860000047ab9 */ /* 0x000fe20000000a00 */
[----:B--2---:R-:W-:-:S04]  /*c700*/  LEA R3, P0, R3, R244, 0x6 ;  /* 0x000000f403037211 */ /* 0x004fc800078030ff */
[----:B----4-:R-:W-:Y:S02]  /*c710*/  LEA.HI.X R4, R4, R247, R2, 0x6, P0 ;  /* 0x000000f704047211 */ /* 0x010fe400000f3402 */
        /* <DEDUP_REMOVED lines=14> */
.L_x_838:
[----:B-1----:R-:W-:Y:S01]  /*c800*/  FSEL R12, R217, -INF , !P6 ;  /* 0xff800000d90c7808 */ /* 0x002fe20007000000 */
[----:B------:R-:W4:Y:S01]  /*c810*/  LDL.LU R247, [R1+0x8] ;  /* 0x0000080001f77983 */ /* 0x000f220000300800 */
[C---:B------:R-:W-:Y:S01]  /*c820*/  ISETP.GE.AND P0, PT, R0.reuse, R235, PT ;  /* 0x000000eb0000720c */ /* 0x040fe20003f06270 */
[C---:B--2---:R-:W-:Y:S01]  /*c830*/  VIADD R2, R0.reuse, 0x8 ;  /* 0x0000000800027836 */ /* 0x044fe20000000000 */
[----:B------:R-:W-:Y:S01]  /*c840*/  ISETP.GE.AND P6, PT, R0, R234, PT ;  /* 0x000000ea0000720c */ /* 0x000fe20003fc6270 */
[----:B---3--:R-:W-:Y:S01]  /*c850*/  FMUL.FTZ R3, R40, UR8 ;  /* 0x0000000828037c20 */ /* 0x008fe20008410000 */
[----:B------:R-:W-:Y:S01]  /*c860*/  ISETP.LT.OR P4, PT, R0, R231, P4 ;  /* 0x000000e70000720c */ /* 0x000fe20002781670 */
[----:B------:R-:W-:Y:S01]  /*c870*/  FMUL.FTZ R5, R42, UR8 ;  /* 0x000000082a057c20 */ /* 0x000fe20008410000 */
[C---:B------:R-:W-:Y:S01]  /*c880*/  ISETP.LT.OR P0, PT, R0.reuse, R233, P0 ;  /* 0x000000e90000720c */ /* 0x040fe20000701670 */
[----:B------:R1:W-:Y:S01]  /*c890*/  MUFU.TANH R14, R3 ;  /* 0x00000003000e7308 */ /* 0x0003e20000002400 */
[----:B------:R-:W-:Y:S01]  /*c8a0*/  ISETP.LT.OR P6, PT, R0, R230, P6 ;  /* 0x000000e60000720c */ /* 0x000fe200037c1670 */
[----:B------:R-:W-:Y:S01]  /*c8b0*/  FMUL.FTZ R4, R43, UR8 ;  /* 0x000000082b047c20 */ /* 0x000fe20008410000 */
[----:B------:R-:W-:Y:S01]  /*c8c0*/  FSEL R22, R216, -INF , !P4 ;  /* 0xff800000d8167808 */ /* 0x000fe20006000000 */
[----:B------:R-:W-:Y:S01]  /*c8d0*/  VIADD R20, R0, 0x39 ;  /* 0x0000003900147836 */ /* 0x000fe20000000000 */
[----:B------:R-:W-:Y:S01]  /*c8e0*/  FSEL R28, R212, -INF , !P0 ;  /* 0xff800000d41c7808 */ /* 0x000fe20004000000 */
[----:B------:R-:W-:Y:S01]  /*c8f0*/  STL [R1+0x3c], R227 ;  /* 0x00003ce301007387 */ /* 0x000fe20000100800 */
[----:B------:R-:W-:Y:S01]  /*c900*/  FSEL R32, R187, -INF , !P6 ;  /* 0xff800000bb207808 */ /* 0x000fe20007000000 */
[----:B------:R-:W-:Y:S01]  /*c910*/  MUFU.TANH R11, R7 ;  /* 0x00000007000b7308 */ /* 0x000fe20000002400 */
[----:B------:R-:W-:Y:S01]  /*c920*/  FSEL R17, R218, -INF , !P5 ;  /* 0xff800000da117808 */ /* 0x000fe20006800000 */
[----:B------:R-:W-:Y:S01]  /*c930*/  IMAD.MOV.U32 R187, RZ, RZ, R251 ;  /* 0x000000ffffbb7224 */ /* 0x000fe200078e00fb */
[C---:B------:R-:W-:Y:S01]  /*c940*/  ISETP.GE.AND P4, PT, R2.reuse, R237, PT ;  /* 0x000000ed0200720c */ /* 0x040fe20003f86270 */
[----:B------:R-:W-:Y:S01]  /*c950*/  STL [R1+0x38], R225 ;  /* 0x000038e101007387 */ /* 0x000fe20000100800 */
[----:B------:R-:W-:-:S02]  /*c960*/  ISETP.GE.AND P0, PT, R2, R236, PT ;  /* 0x000000ec0200720c */ /* 0x000fc40003f06270 */
[C---:B------:R-:W-:Y:S01]  /*c970*/  ISETP.GE.AND P6, PT, R2.reuse, R235, PT ;  /* 0x000000eb0200720c */ /* 0x040fe20003fc6270 */
[----:B------:R2:W3:Y:S01]  /*c980*/  MUFU.TANH R7, R5 ;  /* 0x0000000500077308 */ /* 0x0004e20000002400 */
[----:B------:R-:W-:Y:S01]  /*c990*/  ISETP.GE.AND P5, PT, R2, R234, PT ;  /* 0x000000ea0200720c */ /* 0x000fe20003fa6270 */
[----:B-1----:R-:W-:Y:S01]  /*c9a0*/  VIADD R3, R0, 0x9 ;  /* 0x0000000900037836 */ /* 0x002fe20000000000 */
[C---:B------:R-:W-:Y:S02]  /*c9b0*/  ISETP.LT.OR P4, PT, R2.reuse, R232, P4 ;  /* 0x000000e80200720c */ /* 0x040fe40002781670 */
[C---:B------:R-:W-:Y:S02]  /*c9c0*/  ISETP.LT.OR P0, PT, R2.reuse, R231, P0 ;  /* 0x000000e70200720c */ /* 0x040fe40000701670 */
[C---:B------:R-:W-:Y:S01]  /*c9d0*/  ISETP.LT.OR P6, PT, R2.reuse, R233, P6 ;  /* 0x000000e90200720c */ /* 0x040fe200037c1670 */
[----:B------:R-:W1:Y:S01]  /*c9e0*/  MUFU.TANH R6, R6 ;  /* 0x0000000600067308 */ /* 0x000e620000002400 */
[----:B------:R-:W-:Y:S01]  /*c9f0*/  ISETP.LT.OR P5, PT, R2, R230, P5 ;  /* 0x000000e60200720c */ /* 0x000fe20002fa1670 */
[----:B------:R-:W-:Y:S01]  /*ca00*/  FMUL.FTZ R2, R41, UR8 ;  /* 0x0000000829027c20 */ /* 0x000fe20008410000 */
[----:B------:R-:W-:-:S02]  /*ca10*/  FSEL R29, R214, -INF , !P3 ;  /* 0xff800000d61d7808 */ /* 0x000fc40005800000 */
[----:B------:R-:W-:Y:S02]  /*ca20*/  ISETP.GE.AND P3, PT, R3, R237, PT ;  /* 0x000000ed0300720c */ /* 0x000fe40003f66270 */
[----:B------:R-:W-:Y:S01]  /*ca30*/  FSEL R31, R213, -INF , !P2 ;  /* 0xff800000d51f7808 */ /* 0x000fe20005000000 */
[----:B------:R3:W1:Y:S01]  /*ca40*/  MUFU.TANH R67, R2 ;  /* 0x0000000200437308 */ /* 0x0006620000002400 */
[----:B------:R-:W-:Y:S01]  /*ca50*/  FSEL R34, R200, -INF , !P1 ;  /* 0xff800000c8227808 */ /* 0x000fe20004800000 */
[----:B--2---:R-:W-:Y:S01]  /*ca60*/  FMUL.FTZ R5, R26, UR8 ;  /* 0x000000081a057c20 */ /* 0x004fe20008410000 */
[----:B------:R-:W-:Y:S02]  /*ca70*/  FSEL R19, R186, -INF , !P4 ;  /* 0xff800000ba137808 */ /* 0x000fe40006000000 */
[C---:B------:R-:W-:Y:S02]  /*ca80*/  ISETP.GE.AND P2, PT, R3.reuse, R236, PT ;  /* 0x000000ec0300720c */ /* 0x040fe40003f46270 */
[C---:B------:R-:W-:Y:S01]  /*ca90*/  ISETP.GE.AND P1, PT, R3.reuse, R235, PT ;  /* 0x000000eb0300720c */ /* 0x040fe20003f26270 */
[----:B------:R2:W-:Y:S01]  /*caa0*/  MUFU.TANH R104, R4 ;  /* 0x0000000400687308 */ /* 0x0005e20000002400 */
[----:B------:R-:W-:-:S02]  /*cab0*/  ISETP.GE.AND P4, PT, R3, R234, PT ;  /* 0x000000ea0300720c */ /* 0x000fc40003f86270 */
[C---:B------:R-:W-:Y:S02]  /*cac0*/  ISETP.LT.OR P3, PT, R3.reuse, R232, P3 ;  /* 0x000000e80300720c */ /* 0x040fe40001f61670 */
[C---:B------:R-:W-:Y:S02]  /*cad0*/  ISETP.LT.OR P2, PT, R3.reuse, R231, P2 ;  /* 0x000000e70300720c */ /* 0x040fe40001741670 */
[C---:B------:R-:W-:Y:S01]  /*cae0*/  ISETP.LT.OR P1, PT, R3.reuse, R233, P1 ;  /* 0x000000e90300720c */ /* 0x040fe20000f21670 */
[----:B---3--:R-:W-:Y:S01]  /*caf0*/  VIADD R2, R0, 0x10 ;  /* 0x0000001000027836 */ /* 0x008fe20000000000 */
[----:B------:R-:W-:Y:S01]  /*cb00*/  ISETP.LT.OR P4, PT, R3, R230, P4 ;  /* 0x000000e60300720c */ /* 0x000fe20002781670 */
[----:B------:R-:W-:Y:S01]  /*cb10*/  FMUL.FTZ R3, R24, UR8 ;  /* 0x0000000818037c20 */ /* 0x000fe20008410000 */
[----:B------:R-:W-:Y:S02]  /*cb20*/  FSEL R35, R179, -INF , !P0 ;  /* 0xff800000b3237808 */ /* 0x000fe40004000000 */
[----:B------:R-:W-:Y:S01]  /*cb30*/  FSEL R30, R177, -INF , !P6 ;  /* 0xff800000b11e7808 */ /* 0x000fe20007000000 */
[----:B------:R3:W1:Y:S01]  /*cb40*/  MUFU.TANH R54, R3 ;  /* 0x0000000300367308 */ /* 0x0006620000002400 */
[----:B------:R-:W-:Y:S01]  /*cb50*/  FSEL R33, R176, -INF , !P5 ;  /* 0xff800000b0217808 */ /* 0x000fe20006800000 */
[----:B--2---:R-:W-:Y:S01]  /*cb60*/  FMUL.FTZ R4, R27, UR8 ;  /* 0x000000081b047c20 */ /* 0x004fe20008410000 */
        /* <DEDUP_REMOVED lines=9> */
[----:B------:R-:W-:Y:S01]  /*cc00*/  FMUL.FTZ R2, R25, UR8 ;  /* 0x0000000819027c20 */ /* 0x000fe20008410000 */
[----:B---3--:R-:W-:Y:S02]  /*cc10*/  IADD3 R3, R0, 0x11, RZ ;  /* 0x0000001100037810 */ /* 0x008fe40007ffe0ff */
[----:B------:R-:W-:Y:S01]  /*cc20*/  FSEL R25, R184, -INF , !P2 ;  /* 0xff800000b8197808 */ /* 0x000fe20005000000 */
[----:B------:R2:W3:Y:S01]  /*cc30*/  MUFU.TANH R52, R2 ;  /* 0x0000000200347308 */ /* 0x0004e20000002400 */
[----:B------:R-:W-:Y:S02]  /*cc40*/  FSEL R23, R178, -INF , !P1 ;  /* 0xff800000b2177808 */ /* 0x000fe40004800000 */
[----:B------:R-:W-:-:S02]  /*cc50*/  FSEL R24, R66, -INF , !P4 ;  /* 0xff80000042187808 */ /* 0x000fc40006000000 */
[----:B------:R-:W-:Y:S02]  /*cc60*/  FSEL R16, R65, -INF , !P0 ;  /* 0xff80000041107808 */ /* 0x000fe40004000000 */
[C---:B------:R-:W-:Y:S01]  /*cc70*/  ISETP.GE.AND P2, PT, R3.reuse, R237, PT ;  /* 0x000000ed0300720c */ /* 0x040fe20003f46270 */
[----:B------:R1:W-:Y:S01]  /*cc80*/  MUFU.TANH R66, R5 ;  /* 0x0000000500427308 */ /* 0x0003e20000002400 */
[C---:B------:R-:W-:Y:S02]  /*cc90*/  ISETP.GE.AND P1, PT, R3.reuse, R236, PT ;  /* 0x000000ec0300720c */ /* 0x040fe40003f26270 */
[C---:B------:R-:W-:Y:S02]  /*cca0*/  ISETP.GE.AND P4, PT, R3.reuse, R235, PT ;  /* 0x000000eb0300720c */ /* 0x040fe40003f86270 */
[C---:B------:R-:W-:Y:S02]  /*ccb0*/  ISETP.GE.AND P0, PT, R3.reuse, R234, PT ;  /* 0x000000ea0300720c */ /* 0x040fe40003f06270 */
[C---:B------:R-:W-:Y:S01]  /*ccc0*/  ISETP.LT.OR P2, PT, R3.reuse, R232, P2 ;  /* 0x000000e80300720c */ /* 0x040fe20001741670 */
[----:B------:R3:W-:Y:S01]  /*ccd0*/  MUFU.TANH R65, R4 ;  /* 0x0000000400417308 */ /* 0x0007e20000002400 */
[----:B--2---:R-:W-:Y:S01]  /*cce0*/  VIADD R2, R0, 0x18 ;  /* 0x0000001800027836 */ /* 0x004fe20000000000 */
[----:B------:R-:W-:-:S02]  /*ccf0*/  ISETP.LT.OR P1, PT, R3, R231, P1 ;  /* 0x000000e70300720c */ /* 0x000fc40000f21670 */
[C---:B------:R-:W-:Y:S02]  /*cd00*/  ISETP.LT.OR P4, PT, R3.reuse, R233, P4 ;  /* 0x000000e90300720c */ /* 0x040fe40002781670 */
[----:B------:R-:W-:Y:S01]  /*cd10*/  ISETP.LT.OR P0, PT, R3, R230, P0 ;  /* 0x000000e60300720c */ /* 0x000fe20000701670 */
[----:B------:R-:W-:Y:S01]  /*cd20*/  FMUL.FTZ R3, R172, UR8 ;  /* 0x00000008ac037c20 */ /* 0x000fe20008410000 */
[----:B------:R-:W-:Y:S01]  /*cd30*/  FSEL R106, R46, -INF , !P6 ;  /* 0xff8000002e6a7808 */ /* 0x000fe20007000000 */
[----:B-1----:R-:W-:Y:S01]  /*cd40*/  FMUL.FTZ R5, R174, UR8 ;  /* 0x00000008ae057c20 */ /* 0x002fe20008410000 */
[----:B------:R-:W-:Y:S01]  /*cd50*/  ISETP.GE.AND P6, PT, R2, R237, PT ;  /* 0x000000ed0200720c */ /* 0x000fe20003fc6270 */
[----:B------:R1:W-:Y:S01]  /*cd60*/  MUFU.TANH R55, R3 ;  /* 0x0000000300377308 */ /* 0x0003e20000002400 */
[----:B------:R-:W-:Y:S02]  /*cd70*/  FSEL R40, R45, -INF , !P5 ;  /* 0xff8000002d287808 */ /* 0x000fe40006800000 */
[----:B------:R-:W-:-:S02]  /*cd80*/  FSEL R43, R13, -INF , !P3 ;  /* 0xff8000000d2b7808 */ /* 0x000fc40005800000 */
[----:B------:R-:W-:Y:S01]  /*cd90*/  FSEL R15, R64, -INF , !P2 ;  /* 0xff800000400f7808 */ /* 0x000fe20005000000 */
[----:B---3--:R-:W-:Y:S01]  /*cda0*/  FMUL.FTZ R4, R175, UR8 ;  /* 0x00000008af047c20 */ /* 0x008fe20008410000 */
[C---:B------:R-:W-:Y:S02]  /*cdb0*/  ISETP.LT.OR P6, PT, R2.reuse, R232, P6 ;  /* 0x000000e80200720c */ /* 0x040fe400037c1670 */
[C---:B------:R-:W-:Y:S01]  /*cdc0*/  ISETP.GE.AND P5, PT, R2.reuse, R236, PT ;  /* 0x000000ec0200720c */ /* 0x040fe20003fa6270 */
[----:B------:R2:W-:Y:S01]  /*cdd0*/  MUFU.TANH R45, R4 ;  /* 0x00000004002d7308 */ /* 0x0005e20000002400 */
[C---:B------:R-:W-:Y:S02]  /*cde0*/  ISETP.GE.AND P3, PT, R2.reuse, R235, PT ;  /* 0x000000eb0200720c */ /* 0x040fe40003f66270 */
[----:B------:R-:W-:Y:S02]  /*cdf0*/  ISETP.GE.AND P2, PT, R2, R234, PT ;  /* 0x000000ea0200720c */ /* 0x000fe40003f46270 */
[----:B------:R-:W-:Y:S01]  /*ce00*/  FSEL R107, R47, -INF , !P1 ;  /* 0xff8000002f6b7808 */ /* 0x000fe20004800000 */
[----:B-1----:R-:W-:Y:S01]  /*ce10*/  VIADD R3, R0, 0x19 ;  /* 0x0000001900037836 */ /* 0x002fe20000000000 */
[----:B------:R-:W-:Y:S01]  /*ce20*/  FSEL R41, R44, -INF , !P4 ;  /* 0xff8000002c297808 */ /* 0x000fe20006000000 */
[----:B------:R1:W-:Y:S01]  /*ce30*/  MUFU.TANH R47, R5 ;  /* 0x00000005002f7308 */ /* 0x0003e20000002400 */
[----:B------:R-:W-:Y:S01]  /*ce40*/  FSEL R46, R10, -INF , !P0 ;  /* 0xff8000000a2e7808 */ /* 0x000fe20004000000 */
[----:B------:R-:W-:Y:S01]  /*ce50*/  FMUL.FTZ R10, R59, UR8 ;  /* 0x000000083b0a7c20 */ /* 0x000fe20008410000 */
[----:B------:R-:W-:Y:S01]  /*ce60*/  FSEL R13, R9, -INF , !P6 ;  /* 0xff800000090d7808 */ /* 0x000fe20007000000 */
[----:B------:R-:W-:Y:S01]  /*ce70*/  FMUL.FTZ R9, R58, UR8 ;  /* 0x000000083a097c20 */ /* 0x000fe20008410000 */
[----:B------:R-:W-:-:S02]  /*ce80*/  ISETP.LT.OR P5, PT, R2, R231, P5 ;  /* 0x000000e70200720c */ /* 0x000fc40002fa1670 */
[----:B------:R-:W-:Y:S01]  /*ce90*/  ISETP.LT.OR P3, PT, R2, R233, P3 ;  /* 0x000000e90200720c */ /* 0x000fe20001f61670 */
[----:B--2---:R-:W-:Y:S01]  /*cea0*/  VIADD R4, R0, 0x21 ;  /* 0x0000002100047836 */ /* 0x004fe20000000000 */
[----:B------:R-:W-:Y:S01]  /*ceb0*/  ISETP.LT.OR P2, PT, R2, R230, P2 ;  /* 0x000000e60200720c */ /* 0x000fe20001741670 */
[----:B------:R-:W-:Y:S01]  /*cec0*/  FMUL.FTZ R2, R173, UR8 ;  /* 0x00000008ad027c20 */ /* 0x000fe20008410000 */
[C---:B------:R-:W-:Y:S01]  /*ced0*/  ISETP.GE.AND P1, PT, R3.reuse, R237, PT ;  /* 0x000000ed0300720c */ /* 0x040fe20003f26270 */
[----:B------:R-:W-:Y:S01]  /*cee0*/  MUFU.TANH R10, R10 ;  /* 0x0000000a000a7308 */ /* 0x000fe20000002400 */
[C---:B------:R-:W-:Y:S02]  /*cef0*/  ISETP.GE.AND P4, PT, R3.reuse, R236, PT ;  /* 0x000000ec0300720c */ /* 0x040fe40003f86270 */
[C---:B------:R-:W-:Y:S02]  /*cf00*/  ISETP.GE.AND P0, PT, R3.reuse, R235, PT ;  /* 0x000000eb0300720c */ /* 0x040fe40003f06270 */
[C---:B------:R-:W-:Y:S01]  /*cf10*/  ISETP.GE.AND P6, PT, R3.reuse, R234, PT ;  /* 0x000000ea0300720c */ /* 0x040fe20003fc6270 */
[----:B-1----:R-:W-:Y:S01]  /*cf20*/  VIADD R5, R0, 0x31 ;  /* 0x0000003100057836 */ /* 0x002fe20000000000 */
[C---:B------:R-:W-:Y:S01]  /*cf30*/  ISETP.LT.OR P1, PT, R3.reuse, R232, P1 ;  /* 0x000000e80300720c */ /* 0x040fe20000f21670 */
[----:B------:R1:W-:Y:S01]  /*cf40*/  MUFU.TANH R53, R2 ;  /* 0x0000000200357308 */ /* 0x0003e20000002400 */
[----:B------:R-:W-:-:S02]  /*cf50*/  ISETP.LT.OR P4, PT, R3, R231, P4 ;  /* 0x000000e70300720c */ /* 0x000fc40002781670 */
[C---:B------:R-:W-:Y:S02]  /*cf60*/  ISETP.LT.OR P0, PT, R3.reuse, R233, P0 ;  /* 0x000000e90300720c */ /* 0x040fe40000701670 */
[----:B------:R-:W-:Y:S01]  /*cf70*/  ISETP.LT.OR P6, PT, R3, R230, P6 ;  /* 0x000000e60300720c */ /* 0x000fe200037c1670 */
[----:B------:R-:W-:Y:S01]  /*cf80*/  FMUL.FTZ R3, R56, UR8 ;  /* 0x0000000838037c20 */ /* 0x000fe20008410000 */
[----:B------:R-:W-:Y:S02]  /*cf90*/  FSEL R189, R7, -INF , !P2 ;  /* 0xff80000007bd7808 */ /* 0x000fe40005000000 */
[----:B------:R-:W-:Y:S01]  /*cfa0*/  FSEL R188, R14, -INF , !P3 ;  /* 0xff8000000ebc7808 */ /* 0x000fe20005800000 */
[----:B------:R2:W3:Y:S01]  /*cfb0*/  MUFU.TANH R44, R3 ;  /* 0x00000003002c7308 */ /* 0x0004e20000002400 */
[----:B------:R-:W-:Y:S02]  /*cfc0*/  FMNMX.FTZ R7, R250, R12, !PT ;  /* 0x0000000cfa077209 */ /* 0x000fe40007810000 */
[----:B------:R-:W-:Y:S01]  /*cfd0*/  FSEL R199, R6, -INF , !P5 ;  /* 0xff80000006c77808 */ /* 0x000fe20006800000 */
[----:B------:R-:W-:Y:S01]  /*cfe0*/  VIADD R6, R0, 0x30 ;  /* 0x0000003000067836 */ /* 0x000fe20000000000 */
[----:B------:R-:W-:Y:S01]  /*cff0*/  FSEL R14, R8, -INF , !P1 ;  /* 0xff800000080e7808 */ /* 0x000fe20004800000 */
[----:B------:R-:W-:Y:S01]  /*d000*/  FMUL.FTZ R8, R48, UR8 ;  /* 0x0000000830087c20 */ /* 0x000fe20008410000 */
[----:B-1----:R-:W-:-:S02]  /*d010*/  IADD3 R2, R0, 0x20, RZ ;  /* 0x0000002000027810 */ /* 0x002fc40007ffe0ff */
[----:B------:R-:W-:Y:S01]  /*d020*/  FMNMX.FTZ R7, R17, R7, !PT ;  /* 0x0000000711077209 */ /* 0x000fe20007810000 */
[----:B------:R1:W-:Y:S01]  /*d030*/  MUFU.TANH R27, R8 ;  /* 0x00000008001b7308 */ /* 0x0003e20000002400 */
[C---:B------:R-:W-:Y:S02]  /*d040*/  ISETP.GE.AND P5, PT, R2.reuse, R237, PT ;  /* 0x000000ed0200720c */ /* 0x040fe40003fa6270 */
[C---:B------:R-:W-:Y:S02]  /*d050*/  ISETP.GE.AND P3, PT, R2.reuse, R236, PT ;  /* 0x000000ec0200720c */ /* 0x040fe40003f66270 */
[C---:B------:R-:W-:Y:S02]  /*d060*/  ISETP.GE.AND P2, PT, R2.reuse, R235, PT ;  /* 0x000000eb0200720c */ /* 0x040fe40003f46270 */
[C---:B------:R-:W-:Y:S01]  /*d070*/  ISETP.GE.AND P1, PT, R2.reuse, R234, PT ;  /* 0x000000ea0200720c */ /* 0x040fe20003f26270 */
[----:B--2---:R-:W-:Y:S01]  /*d080*/  FMUL.FTZ R3, R57, UR8 ;  /* 0x0000000839037c20 */ /* 0x004fe20008410000 */
[----:B------:R-:W-:-:S02]  /*d090*/  ISETP.LT.OR P5, PT, R2, R232, P5 ;  /* 0x000000e80200720c */ /* 0x000fc40002fa1670 */
[C---:B------:R-:W-:Y:S01]  /*d0a0*/  ISETP.LT.OR P3, PT, R2.reuse, R231, P3 ;  /* 0x000000e70200720c */ /* 0x040fe20001f61670 */
[----:B------:R2:W3:Y:S01]  /*d0b0*/  MUFU.TANH R42, R3 ;  /* 0x00000003002a7308 */ /* 0x0004e20000002400 */
[C---:B------:R-:W-:Y:S02]  /*d0c0*/  ISETP.LT.OR P2, PT, R2.reuse, R233, P2 ;  /* 0x000000e90200720c */ /* 0x040fe40001741670 */
[----:B------:R-:W-:Y:S02]  /*d0d0*/  ISETP.LT.OR P1, PT, R2, R230, P1 ;  /* 0x000000e60200720c */ /* 0x000fe40000f21670 */
[C---:B------:R-:W-:Y:S01]  /*d0e0*/  IADD3 R2, R0.reuse, 0x29, RZ ;  /* 0x0000002900027810 */ /* 0x040fe20007ffe0ff */
[----:B-1----:R-:W-:Y:S01]  /*d0f0*/  FMUL.FTZ R8, R49, UR8 ;  /* 0x0000000831087c20 */ /* 0x002fe20008410000 */
[----:B------:R-:W-:Y:S02]  /*d100*/  IADD3 R21, R0, 0x38, RZ ;  /* 0x0000003800157810 */ /* 0x000fe40007ffe0ff */
[----:B------:R-:W-:Y:S01]  /*d110*/  FSEL R198, R11, -INF , !P4 ;  /* 0xff8000000bc67808 */ /* 0x000fe20006000000 */
[----:B------:R-:W1:Y:S01]  /*d120*/  MUFU.TANH R26, R8 ;  /* 0x00000008001a7308 */ /* 0x000e620000002400 */
[----:B------:R-:W-:-:S02]  /*d130*/  ISETP.GE.AND P4, PT, R4, R237, PT ;  /* 0x000000ed0400720c */ /* 0x000fc40003f86270 */
[----:B------:R-:W-:Y:S02]  /*d140*/  FSEL R48, R67, -INF , !P0 ;  /* 0xff80000043307808 */ /* 0x000fe40004000000 */
[----:B------:R-:W-:Y:S01]  /*d150*/  ISETP.LT.OR P4, PT, R4, R232, P4 ;  /* 0x000000e80400720c */ /* 0x000fe20002781670 */
[----:B--2---:R-:W-:Y:S01]  /*d160*/  VIADD R3, R0, 0x28 ;  /* 0x0000002800037836 */ /* 0x004fe20000000000 */
[----:B------:R-:W-:Y:S01]  /*d170*/  FMNMX.FTZ R0, R19, R7, !PT ;  /* 0x0000000713007209 */ /* 0x000fe20007810000 */
[----:B------:R-:W-:Y:S01]  /*d180*/  FMUL.FTZ R7, R36, UR8 ;  /* 0x0000000824077c20 */ /* 0x000fe20008410000 */
[----:B------:R-:W-:Y:S01]  /*d190*/  FSEL R196, R54, -INF , !P5 ;  /* 0xff80000036c47808 */ /* 0x000fe20006800000 */
[----:B------:R-:W-:Y:S01]  /*d1a0*/  MUFU.TANH R36, R9 ;  /* 0x0000000900247308 */ /* 0x000fe20000002400 */
[----:B------:R-:W-:Y:S02]  /*d1b0*/  FMNMX.FTZ R0, R18, R0, !PT ;  /* 0x0000000012007209 */ /* 0x000fe40007810000 */
[----:B------:R-:W-:-:S02]  /*d1c0*/  ISETP.GE.AND P0, PT, R3, R237, PT ;  /* 0x000000ed0300720c */ /* 0x000fc40003f06270 */
[----:B------:R-:W-:Y:S02]  /*d1d0*/  FMNMX.FTZ R0, R16, R0, !PT ;  /* 0x0000000010007209 */ /* 0x000fe40007810000 */
[----:B------:R-:W-:Y:S01]  /*d1e0*/  ISETP.GE.AND P5, PT, R2, R237, PT ;  /* 0x000000ed0200720c */ /* 0x000fe20003fa6270 */
[----:B------:R2:W1:Y:S01]  /*d1f0*/  MUFU.TANH R11, R7 ;  /* 0x00000007000b7308 */ /* 0x0004620000002400 */
[----:B------:R-:W-:Y:S02]  /*d200*/  FMNMX.FTZ R0, R15, R0, !PT ;  /* 0x000000000f007209 */ /* 0x000fe40007810000 */
[----:B------:R-:W-:Y:S02]  /*d210*/  FSEL R197, R52, -INF , !P4 ;  /* 0xff80000034c57808 */ /* 0x000fe40006000000 */
[----:B------:R-:W-:Y:S02]  /*d220*/  FMNMX.FTZ R0, R13, R0, !PT ;  /* 0x000000000d007209 */ /* 0x000fe40007810000 */
[----:B------:R-:W-:-:S02]  /*d230*/  ISETP.LT.OR P0, PT, R3, R232, P0 ;  /* 0x000000e80300720c */ /* 0x000fc40000701670 */
[----:B------:R-:W-:Y:S02]  /*d240*/  FMNMX.FTZ R0, R14, R0, !PT ;  /* 0x000000000e007209 */ /* 0x000fe40007810000 */
[-C--:B------:R-:W-:Y:S02]  /*d250*/  ISETP.GE.AND P4, PT, R6, R237.reuse, PT ;  /* 0x000000ed0600720c */ /* 0x080fe40003f86270 */
[----:B------:R-:W-:Y:S02]  /*d260*/  FMNMX.FTZ R0, R196, R0, !PT ;  /* 0x00000000c4007209 */ /* 0x000fe40007810000 */
[----:B------:R-:W-:Y:S01]  /*d270*/  ISETP.LT.OR P5, PT, R2, R232, P5 ;  /* 0x000000e80200720c */ /* 0x000fe20002fa1670 */
[----:B--2---:R-:W-:Y:S01]  /*d280*/  FMUL.FTZ R7, R37, UR8 ;  /* 0x0000000825077c20 */ /* 0x004fe20008410000 */
[----:B---3--:R-:W-:Y:S02]  /*d290*/  FSEL R201, R44, -INF , !P0 ;  /* 0xff8000002cc97808 */ /* 0x008fe40004000000 */
[----:B------:R-:W-:Y:S01]  /*d2a0*/  FMNMX.FTZ R0, R197, R0, !PT ;  /* 0x00000000c5007209 */ /* 0x000fe20007810000 */
[----:B------:R2:W3:Y:S01]  /*d2b0*/  MUFU.TANH R8, R7 ;  /* 0x0000000700087308 */ /* 0x0004e20000002400 */
[----:B------:R-:W-:-:S02]  /*d2c0*/  ISETP.GE.AND P0, PT, R5, R237, PT ;  /* 0x000000ed0500720c */ /* 0x000fc40003f06270 */
[----:B------:R-:W-:Y:S02]  /*d2d0*/  FSEL R200, R42, -INF , !P5 ;  /* 0xff8000002ac87808 */ /* 0x000fe40006800000 */
[----:B------:R-:W-:Y:S02]  /*d2e0*/  ISETP.LT.OR P4, PT, R6, R232, P4 ;  /* 0x000000e80600720c */ /* 0x000fe40002781670 */
[----:B------:R-:W-:Y:S02]  /*d2f0*/  FMNMX.FTZ R0, R201, R0, !PT ;  /* 0x00000000c9007209 */ /* 0x000fe40007810000 */
[----:B------:R-:W-:Y:S02]  /*d300*/  ISETP.GE.AND P5, PT, R21, R237, PT ;  /* 0x000000ed1500720c */ /* 0x000fe40003fa6270 */
[----:B------:R-:W-:Y:S02]  /*d310*/  ISETP.LT.OR P0, PT, R5, R232, P0 ;  /* 0x000000e80500720c */ /* 0x000fe40000701670 */
[----:B------:R-:W-:-:S02]  /*d320*/  FSEL R204, R27, -INF , !P4 ;  /* 0xff8000001bcc7808 */ /* 0x000fc40006000000 */
[----:B------:R-:W-:Y:S02]  /*d330*/  FMNMX.FTZ R0, R200, R0, !PT ;  /* 0x00000000c8007209 */ /* 0x000fe40007810000 */
[----:B------:R-:W-:Y:S01]  /*d340*/  ISETP.GE.AND P4, PT, R20, R237, PT ;  /* 0x000000ed1400720c */ /* 0x000fe20003f86270 */
[----:B--2---:R-:W-:Y:S01]  /*d350*/  FMUL.FTZ R7, R180, UR8 ;  /* 0x00000008b4077c20 */ /* 0x004fe20008410000 */
[----:B-1----:R-:W-:Y:S02]  /*d360*/  FSEL R205, R26, -INF , !P0 ;  /* 0xff8000001acd7808 */ /* 0x002fe40004000000 */
[----:B------:R-:W-:Y:S01]  /*d370*/  ISETP.LT.OR P5, PT, R21, R232, P5 ;  /* 0x000000e81500720c */ /* 0x000fe20002fa1670 */
[----:B------:R1:W2:Y:S01]  /*d380*/  MUFU.TANH R9, R7 ;  /* 0x0000000700097308 */ /* 0x0002a20000002400 */
[----:B------:R-:W-:Y:S02]  /*d390*/  FMNMX.FTZ R0, R204, R0, !PT ;  /* 0x00000000cc007209 */ /* 0x000fe40007810000 */
[----:B------:R-:W-:-:S02]  /*d3a0*/  ISETP.LT.OR P4, PT, R20, R232, P4 ;  /* 0x000000e81400720c */ /* 0x000fc40002781670 */
[----:B------:R-:W-:Y:S02]  /*d3b0*/  FSEL R203, R11, -INF , !P5 ;  /* 0xff8000000bcb7808 */ /* 0x000fe40006800000 */
[----:B------:R-:W-:Y:S02]  /*d3c0*/  FMNMX.FTZ R0, R205, R0, !PT ;  /* 0x00000000cd007209 */ /* 0x000fe40007810000 */
[----:B---3--:R-:W-:Y:S02]  /*d3d0*/  FSEL R213, R8, -INF , !P4 ;  /* 0xff80000008d57808 */ /* 0x008fe40006000000 */
[----:B------:R-:W-:Y:S02]  /*d3e0*/  FMNMX.FTZ R0, R203, R0, !PT ;  /* 0x00000000cb007209 */ /* 0x000fe40007810000 */
[C---:B------:R-:W-:Y:S02]  /*d3f0*/  ISETP.GE.AND P0, PT, R4.reuse, R236, PT ;  /* 0x000000ec0400720c */ /* 0x040fe40003f06270 */
[----:B------:R-:W-:Y:S01]  /*d400*/  FMNMX.FTZ R0, R213, R0, !PT ;  /* 0x00000000d5007209 */ /* 0x000fe20007810000 */
[----:B-1----:R-:W-:Y:S01]  /*d410*/  FMUL.FTZ R7, R181, UR8 ;  /* 0x00000008b5077c20 */ /* 0x002fe20008410000 */
[----:B------:R-:W-:-:S02]  /*d420*/  ISETP.GE.AND P5, PT, R4, R235, PT ;  /* 0x000000eb0400720c */ /* 0x000fc40003fa6270 */
[C---:B------:R-:W-:Y:S01]  /*d430*/  ISETP.GE.AND P4, PT, R4.reuse, R234, PT ;  /* 0x000000ea0400720c */ /* 0x040fe20003f86270 */
[----:B------:R1:W3:Y:S01]  /*d440*/  MUFU.TANH R8, R7 ;  /* 0x0000000700087308 */ /* 0x0002e20000002400 */
[C---:B------:R-:W-:Y:S02]  /*d450*/  ISETP.LT.OR P0, PT, R4.reuse, R231, P0 ;  /* 0x000000e70400720c */ /* 0x040fe40000701670 */
[C---:B------:R-:W-:Y:S02]  /*d460*/  ISETP.LT.OR P5, PT, R4.reuse, R233, P5 ;  /* 0x000000e90400720c */ /* 0x040fe40002fa1670 */
[----:B------:R-:W-:Y:S01]  /*d470*/  ISETP.LT.OR P4, PT, R4, R230, P4 ;  /* 0x000000e60400720c */ /* 0x000fe20002781670 */
[----:B------:R-:W-:Y:S01]  /*d480*/  FMUL.FTZ R4, R182, UR8 ;  /* 0x00000008b6047c20 */ /* 0x000fe20008410000 */
[----:B------:R-:W-:Y:S02]  /*d490*/  FSEL R49, R104, -INF , !P6 ;  /* 0xff80000068317808 */ /* 0x000fe40007000000 */
[----:B------:R-:W-:Y:S01]  /*d4a0*/  FSEL R195, R47, -INF , !P1 ;  /* 0xff8000002fc37808 */ /* 0x000fe20004800000 */
[----:B------:R2:W-:Y:S01]  /*d4b0*/  MUFU.TANH R44, R4 ;  /* 0x00000004002c7308 */ /* 0x0005e20000002400 */
[----:B------:R-:W-:-:S02]  /*d4c0*/  FSEL R210, R65, -INF , !P0 ;  /* 0xff80000041d27808 */ /* 0x000fc40004000000 */
[----:B------:R-:W-:Y:S02]  /*d4d0*/  FSEL R192, R53, -INF , !P5 ;  /* 0xff80000035c07808 */ /* 0x000fe40006800000 */
[CC--:B------:R-:W-:Y:S01]  /*d4e0*/  ISETP.GE.AND P6, PT, R3.reuse, R236.reuse, PT ;  /* 0x000000ec0300720c */ /* 0x0c0fe20003fc6270 */
[----:B-1----:R-:W1:Y:S01]  /*d4f0*/  SHFL.BFLY PT, R7, R0, 0x2, 0x1f ;  /* 0x0c401f0000077f89 */ /* 0x002e6200000e0000 */
[C---:B------:R-:W-:Y:S02]  /*d500*/  ISETP.GE.AND P1, PT, R2.reuse, R236, PT ;  /* 0x000000ec0200720c */ /* 0x040fe40003f26270 */
[C---:B------:R-:W-:Y:S02]  /*d510*/  ISETP.GE.AND P0, PT, R2.reuse, R235, PT ;  /* 0x000000eb0200720c */ /* 0x040fe40003f06270 */
[----:B------:R-:W-:Y:S02]  /*d520*/  ISETP.GE.AND P5, PT, R2, R234, PT ;  /* 0x000000ea0200720c */ /* 0x000fe40003fa6270 */
[----:B------:R-:W-:-:S02]  /*d530*/  ISETP.LT.OR P6, PT, R3, R231, P6 ;  /* 0x000000e70300720c */ /* 0x000fc400037c1670 */
        /* <DEDUP_REMOVED lines=8> */
[C---:B------:R-:W-:Y:S02]  /*d5c0*/  ISETP.GE.AND P3, PT, R3.reuse, R235, PT ;  /* 0x000000eb0300720c */ /* 0x040fe40003f66270 */
[C---:B------:R-:W-:Y:S02]  /*d5d0*/  ISETP.GE.AND P2, PT, R3.reuse, R234, PT ;  /* 0x000000ea0300720c */ /* 0x040fe40003f46270 */
[----:B-1----:R-:W-:Y:S01]  /*d5e0*/  FMNMX.FTZ R0, R0, R7, !PT ;  /* 0x0000000700007209 */ /* 0x002fe20007810000 */
[----:B------:R-:W-:Y:S01]  /*d5f0*/  FMUL.FTZ R7, R60, UR8 ;  /* 0x000000083c077c20 */ /* 0x000fe20008410000 */
[C---:B------:R-:W-:Y:S02]  /*d600*/  ISETP.LT.OR P3, PT, R3.reuse, R233, P3 ;  /* 0x000000e90300720c */ /* 0x040fe40001f61670 */
[----:B------:R-:W-:Y:S01]  /*d610*/  ISETP.LT.OR P2, PT, R3, R230, P2 ;  /* 0x000000e60300720c */ /* 0x000fe20001741670 */
[----:B--2---:R-:W1:Y:S01]  /*d620*/  SHFL.BFLY PT, R4, R0, 0x1, 0x1f ;  /* 0x0c201f0000047f89 */ /* 0x004e6200000e0000 */
[----:B------:R-:W-:Y:S01]  /*d630*/  FMUL.FTZ R3, R183, UR8 ;  /* 0x00000008b7037c20 */ /* 0x000fe20008410000 */
[----:B------:R-:W-:Y:S01]  /*d640*/  FSEL R194, R45, -INF , !P4 ;  /* 0xff8000002dc27808 */ /* 0x000fe20006000000 */
[----:B------:R-:W-:Y:S01]  /*d650*/  MUFU.TANH R7, R7 ;  /* 0x0000000700077308 */ /* 0x000fe20000002400 */
[----:B------:R-:W-:Y:S01]  /*d660*/  ISETP.GE.AND P4, PT, R6, R236, PT ;  /* 0x000000ec0600720c */ /* 0x000fe20003f86270 */
[----:B---3--:R-:W-:Y:S01]  /*d670*/  FMUL.FTZ R2, R100, UR8 ;  /* 0x0000000864027c20 */ /* 0x008fe20008410000 */
[----:B------:R-:W-:Y:S01]  /*d680*/  FSEL R191, R9, -INF , !P3 ;  /* 0xff80000009bf7808 */ /* 0x000fe20005800000 */
[----:B------:R-:W-:Y:S01]  /*d690*/  FMUL.FTZ R9, R62, UR8 ;  /* 0x000000083e097c20 */ /* 0x000fe20008410000 */
[----:B------:R-:W-:-:S02]  /*d6a0*/  ISETP.LT.OR P4, PT, R6, R231, P4 ;  /* 0x000000e70600720c */ /* 0x000fc40002781670 */
[C---:B------:R-:W-:Y:S01]  /*d6b0*/  ISETP.GE.AND P6, PT, R6.reuse, R235, PT ;  /* 0x000000eb0600720c */ /* 0x040fe20003fc6270 */
[----:B------:R2:W3:Y:S01]  /*d6c0*/  MUFU.TANH R11, R2 ;  /* 0x00000002000b7308 */ /* 0x0004e20000002400 */
[----:B------:R-:W-:Y:S02]  /*d6d0*/  ISETP.GE.AND P3, PT, R6, R234, PT ;  /* 0x000000ea0600720c */ /* 0x000fe40003f66270 */
[----:B------:R-:W-:Y:S01]  /*d6e0*/  FSEL R190, R8, -INF , !P0 ;  /* 0xff80000008be7808 */ /* 0x000fe20004000000 */
[----:B------:R-:W-:Y:S01]  /*d6f0*/  FMUL.FTZ R8, R61, UR8 ;  /* 0x000000083d087c20 */ /* 0x000fe20008410000 */
[C---:B------:R-:W-:Y:S02]  /*d700*/  ISETP.LT.OR P6, PT, R6.reuse, R233, P6 ;  /* 0x000000e90600720c */ /* 0x040fe400037c1670 */
[----:B------:R-:W-:Y:S01]  /*d710*/  ISETP.LT.OR P3, PT, R6, R230, P3 ;  /* 0x000000e60600720c */ /* 0x000fe20001f61670 */
[----:B------:R4:W-:Y:S01]  /*d720*/  MUFU.TANH R42, R3 ;  /* 0x00000003002a7308 */ /* 0x0009e20000002400 */
[----:B------:R-:W-:Y:S01]  /*d730*/  FSEL R216, R10, -INF , !P1 ;  /* 0xff8000000ad87808 */ /* 0x000fe20004800000 */
[----:B------:R-:W-:Y:S01]  /*d740*/  FMUL.FTZ R6, R39, UR8 ;  /* 0x0000000827067c20 */ /* 0x000fe20008410000 */
[----:B------:R-:W-:Y:S01]  /*d750*/  ISETP.GE.AND P1, PT, R5, R236, PT ;  /* 0x000000ec0500720c */ /* 0x000fe20003f26270 */
[----:B------:R-:W-:Y:S01]  /*d760*/  FMUL.FTZ R10, R63, UR8 ;  /* 0x000000083f0a7c20 */ /* 0x000fe20008410000 */
[----:B-1----:R-:W-:-:S02]  /*d770*/  FMNMX.FTZ R105, R0, R4, !PT ;  /* 0x0000000400697209 */ /* 0x002fc40007810000 */
[----:B------:R-:W-:Y:S01]  /*d780*/  FMNMX.FTZ R0, R248, R28, !PT ;  /* 0x0000001cf8007209 */ /* 0x000fe20007810000 */
[----:B------:R-:W-:Y:S01]  /*d790*/  MUFU.TANH R8, R8 ;  /* 0x0000000800087308 */ /* 0x000fe20000002400 */
[----:B--2---:R-:W-:Y:S01]  /*d7a0*/  FMUL.FTZ R2, R101, UR8 ;  /* 0x0000000865027c20 */ /* 0x004fe20008410000 */
[----:B---3--:R-:W-:Y:S02]  /*d7b0*/  FSEL R244, R11, -INF , !P6 ;  /* 0xff8000000bf47808 */ /* 0x008fe40007000000 */
[----:B------:R-:W-:Y:S02]  /*d7c0*/  FMNMX.FTZ R0, R31, R0, !PT ;  /* 0x000000001f007209 */ /* 0x000fe40007810000 */
[----:B------:R-:W-:Y:S02]  /*d7d0*/  ISETP.LT.OR P1, PT, R5, R231, P1 ;  /* 0x000000e70500720c */ /* 0x000fe40000f21670 */
[----:B------:R1:W2:Y:S01]  /*d7e0*/  MUFU.TANH R27, R2 ;  /* 0x00000002001b7308 */ /* 0x0002a20000002400 */
[----:B----4-:R-:W-:Y:S01]  /*d7f0*/  FMUL.FTZ R3, R50, UR8 ;  /* 0x0000000832037c20 */ /* 0x010fe20008410000 */
[----:B------:R-:W-:-:S02]  /*d800*/  FMNMX.FTZ R0, R30, R0, !PT ;  /* 0x000000001e007209 */ /* 0x000fc40007810000 */
[----:B------:R-:W-:Y:S02]  /*d810*/  ISETP.GE.AND P6, PT, R21, R236, PT ;  /* 0x000000ec1500720c */ /* 0x000fe40003fc6270 */
[----:B------:R-:W-:Y:S02]  /*d820*/  FMNMX.FTZ R0, R23, R0, !PT ;  /* 0x0000000017007209 */ /* 0x000fe40007810000 */
[----:B------:R-:W3:Y:S01]  /*d830*/  MUFU.TANH R3, R3 ;  /* 0x0000000300037308 */ /* 0x000ee20000002400 */
[----:B------:R-:W-:Y:S02]  /*d840*/  ISETP.GE.AND P0, PT, R5, R235, PT ;  /* 0x000000eb0500720c */ /* 0x000fe40003f06270 */
[----:B------:R-:W-:Y:S02]  /*d850*/  FMNMX.FTZ R0, R40, R0, !PT ;  /* 0x0000000028007209 */ /* 0x000fe40007810000 */
[----:B------:R-:W-:Y:S02]  /*d860*/  FSEL R223, R36, -INF , !P1 ;  /* 0xff80000024df7808 */ /* 0x000fe40004800000 */
[----:B------:R-:W-:Y:S01]  /*d870*/  ISETP.LT.OR P6, PT, R21, R231, P6 ;  /* 0x000000e71500720c */ /* 0x000fe200037c1670 */
[----:B------:R-:W-:Y:S01]  /*d880*/  MUFU.TANH R6, R6 ;  /* 0x0000000600067308 */ /* 0x000fe20000002400 */
[----:B-1----:R-:W-:Y:S01]  /*d890*/  FMUL.FTZ R2, R38, UR8 ;  /* 0x0000000826027c20 */ /* 0x002fe20008410000 */
[----:B------:R-:W-:-:S02]  /*d8a0*/  ISETP.LT.OR P0, PT, R5, R233, P0 ;  /* 0x000000e90500720c */ /* 0x000fc40000701670 */
[----:B------:R-:W-:Y:S02]  /*d8b0*/  ISETP.GE.AND P1, PT, R21, R235, PT ;  /* 0x000000eb1500720c */ /* 0x000fe40003f26270 */
[----:B--2---:R-:W-:Y:S02]  /*d8c0*/  FSEL R220, R27, -INF , !P0 ;  /* 0xff8000001bdc7808 */ /* 0x004fe40004000000 */
[----:B------:R1:W2:Y:S01]  /*d8d0*/  MUFU.TANH R26, R2 ;  /* 0x00000002001a7308 */ /* 0x0002a20000002400 */
[----:B---3--:R-:W-:Y:S01]  /*d8e0*/  FSEL R186, R3, -INF , !P4 ;  /* 0xff80000003ba7808 */ /* 0x008fe20006000000 */
[----:B------:R-:W-:Y:S01]  /*d8f0*/  FMUL.FTZ R3, R102, UR8 ;  /* 0x0000000866037c20 */ /* 0x000fe20008410000 */
[----:B------:R-:W-:Y:S02]  /*d900*/  ISETP.GE.AND P4, PT, R5, R234, PT ;  /* 0x000000ea0500720c */ /* 0x000fe40003f86270 */
[----:B------:R-:W-:Y:S02]  /*d910*/  ISETP.LT.OR P1, PT, R21, R233, P1 ;  /* 0x000000e91500720c */ /* 0x000fe40000f21670 */
[----:B------:R-:W-:Y:S01]  /*d920*/  ISETP.GE.AND P0, PT, R20, R236, PT ;  /* 0x000000ec1400720c */ /* 0x000fe20003f06270 */
[----:B------:R3:W4:Y:S01]  /*d930*/  MUFU.TANH R37, R3 ;  /* 0x0000000300257308 */ /* 0x0007220000002400 */
[----:B------:R-:W-:Y:S01]  /*d940*/  ISETP.LT.OR P4, PT, R5, R230, P4 ;  /* 0x000000e60500720c */ /* 0x000fe20002781670 */
[----:B------:R-:W-:Y:S01]  /*d950*/  FMUL.FTZ R5, R103, UR8 ;  /* 0x0000000867057c20 */ /* 0x000fe20008410000 */
[----:B------:R-:W-:-:S02]  /*d960*/  FSEL R218, R7, -INF , !P1 ;  /* 0xff80000007da7808 */ /* 0x000fc40004800000 */
[----:B------:R-:W-:Y:S02]  /*d970*/  ISETP.LT.OR P0, PT, R20, R231, P0 ;  /* 0x000000e71400720c */ /* 0x000fe40000701670 */
[----:B------:R-:W-:Y:S01]  /*d980*/  FSEL R47, R44, -INF , !P2 ;  /* 0xff8000002c2f7808 */ /* 0x000fe20005000000 */
[----:B------:R4:W4:Y:S01]  /*d990*/  MUFU.TANH R11, R5 ;  /* 0x00000005000b7308 */ /* 0x0009220000002400 */
[----:B-1----:R-:W-:Y:S02]  /*d9a0*/  FMNMX.FTZ R2, R249, R22, !PT ;  /* 0x00000016f9027209 */ /* 0x002fe40007810000 */
[----:B--2---:R-:W-:Y:S02]  /*d9b0*/  FSEL R219, R26, -INF , !P6 ;  /* 0xff8000001adb7808 */ /* 0x004fe40007000000 */
[----:B------:R-:W-:Y:S02]  /*d9c0*/  FMNMX.FTZ R2, R29, R2, !PT ;  /* 0x000000021d027209 */ /* 0x000fe40007810000 */
[----:B------:R-:W-:Y:S01]  /*d9d0*/  ISETP.GE.AND P6, PT, R20, R235, PT ;  /* 0x000000eb1400720c */ /* 0x000fe20003fc6270 */
[----:B------:R-:W1:Y:S01]  /*d9e0*/  MUFU.TANH R9, R9 ;  /* 0x0000000900097308 */ /* 0x000e620000002400 */
[----:B------:R-:W-:-:S02]  /*d9f0*/  FMNMX.FTZ R2, R35, R2, !PT ;  /* 0x0000000223027209 */ /* 0x000fc40007810000 */
[----:B------:R-:W-:Y:S02]  /*da00*/  ISETP.LT.OR P6, PT, R20, R233, P6 ;  /* 0x000000e91400720c */ /* 0x000fe400037c1670 */
[----:B------:R-:W-:Y:S02]  /*da10*/  FMNMX.FTZ R2, R25, R2, !PT ;  /* 0x0000000219027209 */ /* 0x000fe40007810000 */
[----:B------:R-:W-:Y:S01]  /*da20*/  FSEL R246, R8, -INF , !P6 ;  /* 0xff80000008f67808 */ /* 0x000fe20007000000 */
[----:B------:R-:W2:Y:S01]  /*da30*/  MUFU.TANH R10, R10 ;  /* 0x0000000a000a7308 */ /* 0x000ea20000002400 */
[----:B------:R-:W-:Y:S02]  /*da40*/  FMNMX.FTZ R2, R106, R2, !PT ;  /* 0x000000026a027209 */ /* 0x000fe40007810000 */
[----:B------:R-:W-:Y:S02]  /*da50*/  FSEL R227, R6, -INF , !P0 ;  /* 0xff80000006e37808 */ /* 0x000fe40004000000 */
[----:B------:R-:W-:-:S02]  /*da60*/  FMNMX.FTZ R2, R107, R2, !PT ;  /* 0x000000026b027209 */ /* 0x000fc40007810000 */
[----:B------:R-:W-:Y:S01]  /*da70*/  FSEL R100, R42, -INF , !P5 ;  /* 0xff8000002a647808 */ /* 0x000fe20006800000 */
[----:B------:R-:W-:Y:S01]  /*da80*/  IMAD.MOV.U32 R42, RZ, RZ, R186 ;  /* 0x000000ffff2a7224 */ /* 0x000fe200078e00ba */
[----:B---3--:R-:W-:Y:S02]  /*da90*/  FMNMX.FTZ R3, R199, R2, !PT ;  /* 0x00000002c7037209 */ /* 0x008fe40007810000 */
        /* <DEDUP_REMOVED lines=30> */
[----:B----4-:R-:W3:Y:S01]  /*dc80*/  SHFL.BFLY PT, R5, R103, 0x2, 0x1f ;  /* 0x0c401f0067057f89 */ /* 0x010ee200000e0000 */
[----:B------:R-:W-:Y:S02]  /*dc90*/  ISETP.GE.AND P0, PT, R21, R234, PT ;  /* 0x000000ea1500720c */ /* 0x000fe40003f06270 */
[----:B------:R-:W-:Y:S01]  /*dca0*/  FMNMX.FTZ R2, R47, R0, !PT ;  /* 0x000000002f027209 */ /* 0x000fe20007810000 */
[----:B------:R-:W4:Y:S01]  /*dcb0*/  SHFL.BFLY PT, R4, R104, 0x2, 0x1f ;  /* 0x0c401f0068047f89 */ /* 0x000f2200000e0000 */
[----:B------:R-:W-:Y:S01]  /*dcc0*/  FSEL R217, R37, -INF , !P3 ;  /* 0xff80000025d97808 */ /* 0x000fe20005800000 */
[----:B------:R-:W-:Y:S01]  /*dcd0*/  FMUL.FTZ R0, R105, UR26 ;  /* 0x0000001a69007c20 */ /* 0x000fe20008410000 */
[----:B------:R-:W-:Y:S01]  /*dce0*/  FMNMX.FTZ R2, R100, R2, !PT ;  /* 0x0000000264027209 */ /* 0x000fe20007810000 */
[----:B------:R-:W-:Y:S01]  /*dcf0*/  LDSM.16.MT88.4 R36, [R226+0xb000] ;  /* 0x00b00000e224783b */ /* 0x000fe20000004200 */
[----:B------:R-:W-:-:S02]  /*dd00*/  ISETP.GE.AND P2, PT, R20, R234, PT ;  /* 0x000000ea1400720c */ /* 0x000fc40003f46270 */
[----:B------:R-:W-:Y:S02]  /*dd10*/  ISETP.LT.OR P0, PT, R21, R230, P0 ;  /* 0x000000e61500720c */ /* 0x000fe40000701670 */
[----:B------:R-:W-:Y:S02]  /*dd20*/  FSEL R242, R11, -INF , !P4 ;  /* 0xff8000000bf27808 */ /* 0x000fe40006000000 */
[----:B------:R-:W-:Y:S02]  /*dd30*/  FMNMX.FTZ R2, R217, R2, !PT ;  /* 0x00000002d9027209 */ /* 0x000fe40007810000 */
[----:B------:R-:W-:Y:S02]  /*dd40*/  ISETP.LT.OR P2, PT, R20, R230, P2 ;  /* 0x000000e61400720c */ /* 0x000fe40001741670 */
[----:B-1----:R-:W-:Y:S02]  /*dd50*/  FSEL R50, R9, -INF , !P0 ;  /* 0xff80000009327808 */ /* 0x002fe40004000000 */
[----:B------:R-:W-:-:S02]  /*dd60*/  FMNMX.FTZ R2, R242, R2, !PT ;  /* 0x00000002f2027209 */ /* 0x000fc40007810000 */
[----:B--2---:R-:W-:Y:S02]  /*dd70*/  FSEL R243, R10, -INF , !P2 ;  /* 0xff8000000af37808 */ /* 0x004fe40005000000 */
[----:B------:R-:W-:Y:S02]  /*dd80*/  FMNMX.FTZ R2, R50, R2, !PT ;  /* 0x0000000232027209 */ /* 0x000fe40007810000 */
[----:B------:R-:W-:Y:S02]  /*dd90*/  FSETP.NEU.FTZ.AND P1, PT, R105, -INF , PT ;  /* 0xff8000006900780b */ /* 0x000fe40003f3d000 */
[----:B------:R-:W-:Y:S02]  /*dda0*/  FMNMX.FTZ R2, R243, R2, !PT ;  /* 0x00000002f3027209 */ /* 0x000fe40007810000 */
[----:B------:R-:W-:Y:S02]  /*ddb0*/  FSEL R0, R0, RZ, P1 ;  /* 0x000000ff00007208 */ /* 0x000fe40000800000 */
[----:B---3--:R-:W-:-:S02]  /*ddc0*/  FMNMX.FTZ R103, R103, R5, !PT ;  /* 0x0000000567677209 */ /* 0x008fc40007810000 */
[----:B----4-:R-:W-:Y:S01]  /*ddd0*/  FMNMX.FTZ R104, R104, R4, !PT ;  /* 0x0000000468687209 */ /* 0x010fe20007810000 */
[----:B------:R-:W1:Y:S01]  /*dde0*/  SHFL.BFLY PT, R5, R2, 0x2, 0x1f ;  /* 0x0c401f0002057f89 */ /* 0x000e6200000e0000 */
[--C-:B------:R-:W-:Y:S01]  /*ddf0*/  FFMA.FTZ R3, R12, UR26, -R0.reuse ;  /* 0x0000001a0c037c23 */ /* 0x100fe20008010800 */
[----:B------:R-:W-:Y:S02]  /*de00*/  MOV R241, R252 ;  /* 0x000000fc00f17202 */ /* 0x000fe40000000f00 */
[----:B------:R-:W2:Y:S01]  /*de10*/  SHFL.BFLY PT, R4, R104, 0x1, 0x1f ;  /* 0x0c201f0068047f89 */ /* 0x000ea200000e0000 */
[----:B------:R3:W4:Y:S03]  /*de20*/  MUFU.EX2 R179, R3 ;  /* 0x0000000300b37308 */ /* 0x0007260000000800 */
[----:B------:R-:W4:Y:S01]  /*de30*/  SHFL.BFLY PT, R6, R103, 0x1, 0x1f ;  /* 0x0c201f0067067f89 */ /* 0x000f2200000e0000 */
[----:B---3--:R-:W-:Y:S01]  /*de40*/  FFMA.FTZ R3, R17, UR26, -R0 ;  /* 0x0000001a11037c23 */ /* 0x008fe20008010800 */
[----:B-1----:R-:W-:-:S03]  /*de50*/  FMNMX.FTZ R2, R2, R5, !PT ;  /* 0x0000000502027209 */ /* 0x002fc60007810000 */
[----:B------:R1:W3:Y:S01]  /*de60*/  MUFU.EX2 R240, R3 ;  /* 0x0000000300f07308 */ /* 0x0002e20000000800 */
[----:B--2---:R-:W-:Y:S01]  /*de70*/  FMNMX.FTZ R104, R104, R4, !PT ;  /* 0x0000000468687209 */ /* 0x004fe20007810000 */
[----:B------:R-:W2:Y:S03]  /*de80*/  SHFL.BFLY PT, R102, R2, 0x1, 0x1f ;  /* 0x0c201f0002667f89 */ /* 0x000ea600000e0000 */
[C---:B------:R-:W-:Y:S01]  /*de90*/  FSETP.NEU.FTZ.AND P3, PT, R104.reuse, -INF , PT ;  /* 0xff8000006800780b */ /* 0x040fe20003f7d000 */
[----:B------:R-:W-:Y:S01]  /*dea0*/  FMUL.FTZ R12, R104, UR26 ;  /* 0x0000001a680c7c20 */ /* 0x000fe20008410000 */
[----:B----4-:R-:W-:-:S04]  /*deb0*/  FMNMX.FTZ R103, R103, R6, !PT ;  /* 0x0000000667677209 */ /* 0x010fc80007810000 */
[----:B------:R-:W-:Y:S02]  /*dec0*/  FSEL R12, R12, RZ, P3 ;  /* 0x000000ff0c0c7208 */ /* 0x000fe40001800000 */
[----:B------:R-:W-:Y:S01]  /*ded0*/  FSETP.NEU.FTZ.AND P2, PT, R103, -INF , PT ;  /* 0xff8000006700780b */ /* 0x000fe20003f5d000 */
[----:B-1----:R-:W-:Y:S02]  /*dee0*/  FFMA.FTZ R3, R19, UR26, -R0 ;  /* 0x0000001a13037c23 */ /* 0x002fe40008010800 */
[----:B------:R-:W-:Y:S02]  /*def0*/  FFMA.FTZ R4, R22, UR26, -R12 ;  /* 0x0000001a16047c23 */ /* 0x000fe4000801080c */
[----:B------:R1:W-:Y:S01]  /*df00*/  MUFU.EX2 R206, R3 ;  /* 0x0000000300ce7308 */ /* 0x0003e20000000800 */
[----:B--2---:R-:W-:-:S07]  /*df10*/  FMNMX.FTZ R102, R2, R102, !PT ;  /* 0x0000006602667209 */ /* 0x004fce0007810000 */
[----:B------:R2:W-:Y:S01]  /*df20*/  MUFU.EX2 R245, R4 ;  /* 0x0000000400f57308 */ /* 0x0005e20000000800 */
[----:B------:R-:W-:Y:S01]  /*df30*/  FSETP.NEU.FTZ.AND P0, PT, R102, -INF , PT ;  /* 0xff8000006600780b */ /* 0x000fe20003f1d000 */
[----:B-1----:R-:W-:-:S06]  /*df40*/  FFMA.FTZ R3, R18, UR26, -R0 ;  /* 0x0000001a12037c23 */ /* 0x002fcc0008010800 */
[----:B------:R1:W-:Y:S01]  /*df50*/  MUFU.EX2 R208, R3 ;  /* 0x0000000300d07308 */ /* 0x0003e20000000800 */
[----:B--2---:R-:W-:-:S07]  /*df60*/  FFMA.FTZ R4, R29, UR26, -R12 ;  /* 0x0000001a1d047c23 */ /* 0x004fce000801080c */
[----:B------:R-:W-:Y:S01]  /*df70*/  MUFU.EX2 R101, R4 ;  /* 0x0000000400657308 */ /* 0x000fe20000000800 */
[--C-:B-1----:R-:W-:Y:S02]  /*df80*/  FFMA.FTZ R3, R16, UR26, -R0.reuse ;  /* 0x0000001a10037c23 */ /* 0x102fe40008010800 */
[----:B------:R-:W-:Y:S05]  /*df90*/  LDSM.16.MT88.4 R16, [R224+0x9000] ;  /* 0x00900000e010783b */ /* 0x000fea0000004200 */
[----:B------:R1:W-:Y:S02]  /*dfa0*/  MUFU.EX2 R222, R3 ;  /* 0x0000000300de7308 */ /* 0x0003e40000000800 */
[----:B-1----:R-:W-:-:S06]  /*dfb0*/  FFMA.FTZ R3, R15, UR26, -R0 ;  /* 0x0000001a0f037c23 */ /* 0x002fcc0008010800 */
[----:B------:R1:W-:Y:S02]  /*dfc0*/  MUFU.EX2 R221, R3 ;  /* 0x0000000300dd7308 */ /* 0x0003e40000000800 */
[----:B-1----:R-:W-:Y:S01]  /*dfd0*/  FFMA.FTZ R3, R13, UR26, -R0 ;  /* 0x0000001a0d037c23 */ /* 0x002fe20008010800 */
[----:B------:R-:W-:-:S05]  /*dfe0*/  IMAD.MOV.U32 R13, RZ, RZ, R179 ;  /* 0x000000ffff0d7224 */ /* 0x000fca00078e00b3 */
[----:B------:R1:W-:Y:S02]  /*dff0*/  MUFU.EX2 R177, R3 ;  /* 0x0000000300b17308 */ /* 0x0003e40000000800 */
[----:B-1----:R-:W-:-:S06]  /*e000*/  FFMA.FTZ R3, R14, UR26, -R0 ;  /* 0x0000001a0e037c23 */ /* 0x002fcc0008010800 */
[----:B------:R1:W-:Y:S02]  /*e010*/  MUFU.EX2 R176, R3 ;  /* 0x0000000300b07308 */ /* 0x0003e40000000800 */
[----:B-1----:R-:W-:-:S05]  /*e020*/  FMUL.FTZ R3, R103, UR26 ;  /* 0x0000001a67037c20 */ /* 0x002fca0008410000 */
[----:B------:R-:W-:-:S05]  /*e030*/  FSEL R3, R3, RZ, P2 ;  /* 0x000000ff03037208 */ /* 0x000fca0001000000 */
[--C-:B------:R-:W-:Y:S01]  /*e040*/  FFMA.FTZ R4, R28, UR26, -R3.reuse ;  /* 0x0000001a1c047c23 */ /* 0x100fe20008010803 */
[--C-:B------:R-:W-:Y:S01]  /*e050*/  FFMA.FTZ R2, R31, UR26, -R3.reuse ;  /* 0x0000001a1f027c23 */ /* 0x100fe20008010803 */
[----:B------:R-:W-:Y:S01]  /*e060*/  FFMA.FTZ R8, R40, UR26, -R3 ;  /* 0x0000001a28087c23 */ /* 0x000fe20008010803 */
[----:B------:R-:W-:Y:S01]  /*e070*/  IMAD.MOV.U32 R40, RZ, RZ, R247 ;  /* 0x000000ffff287224 */ /* 0x000fe200078e00f7 */
[----:B------:R1:W-:Y:S08]  /*e080*/  MUFU.EX2 R51, R4 ;  /* 0x0000000400337308 */ /* 0x0003f00000000800 */
[----:B------:R2:W-:Y:S08]  /*e090*/  MUFU.EX2 R212, R2 ;  /* 0x0000000200d47308 */ /* 0x0005f00000000800 */
[----:B------:R4:W-:Y:S01]  /*e0a0*/  MUFU.EX2 R247, R8 ;  /* 0x0000000800f77308 */ /* 0x0009e20000000800 */
[----:B-1----:R-:W-:-:S02]  /*e0b0*/  FFMA.FTZ R4, R30, UR26, -R3 ;  /* 0x0000001a1e047c23 */ /* 0x002fc40008010803 */
[----:B------:R-:W-:Y:S05]  /*e0c0*/  LDSM.16.MT88.4 R28, [R226+0xa000] ;  /* 0x00a00000e21c783b */ /* 0x000fea0000004200 */
[----:B------:R1:W-:Y:S01]  /*e0d0*/  MUFU.EX2 R207, R4 ;  /* 0x0000000400cf7308 */ /* 0x0003e20000000800 */
[----:B--2---:R-:W-:-:S05]  /*e0e0*/  FMUL.FTZ R2, R102, UR26 ;  /* 0x0000001a66027c20 */ /* 0x004fca0008410000 */
[----:B------:R-:W-:Y:S01]  /*e0f0*/  FSEL R2, R2, RZ, P0 ;  /* 0x000000ff02027208 */ /* 0x000fe20000000000 */
[----:B----4-:R-:W-:Y:S01]  /*e100*/  FFMA.FTZ R8, R41, UR26, -R3 ;  /* 0x0000001a29087c23 */ /* 0x010fe20008010803 */
[----:B------:R-:W-:-:S03]  /*e110*/  IMAD.MOV.U32 R41, RZ, RZ, R246 ;  /* 0x000000ffff297224 */ /* 0x000fc600078e00f6 */
[--C-:B------:R-:W-:Y:S01]  /*e120*/  FFMA.FTZ R6, R24, UR26, -R2.reuse ;  /* 0x0000001a18067c23 */ /* 0x100fe20008010802 */
[----:B------:R3:W-:Y:S01]  /*e130*/  MUFU.EX2 R246, R8 ;  /* 0x0000000800f67308 */ /* 0x0007e20000000800 */
[----:B-1----:R-:W-:Y:S02]  /*e140*/  FFMA.FTZ R4, R23, UR26, -R3 ;  /* 0x0000001a17047c23 */ /* 0x002fe40008010803 */
[----:B------:R-:W1:Y:S05]  /*e150*/  LDSM.16.MT88.4 R20, [R226+0x9000] ;  /* 0x00900000e214783b */ /* 0x000e6a0000004200 */
[----:B------:R2:W4:Y:S08]  /*e160*/  MUFU.EX2 R209, R4 ;  /* 0x0000000400d17308 */ /* 0x0005300000000800 */
[----:B------:R4:W-:Y:S01]  /*e170*/  MUFU.EX2 R225, R6 ;  /* 0x0000000600e17308 */ /* 0x0009e20000000800 */
[----:B---3--:R-:W-:Y:S01]  /*e180*/  F2FP.BF16.F32.PACK_AB R8, R240, R13 ;  /* 0x0000000df008723e */ /* 0x008fe200000010ff */
[----:B--2---:R-:W-:-:S06]  /*e190*/  FFMA.FTZ R4, R32, UR26, -R2 ;  /* 0x0000001a20047c23 */ /* 0x004fcc0008010802 */
[----:B------:R2:W-:Y:S01]  /*e1a0*/  MUFU.EX2 R252, R4 ;  /* 0x0000000400fc7308 */ /* 0x0005e20000000800 */
[----:B----4-:R-:W-:-:S05]  /*e1b0*/  FSEL R6, R105, RZ, P1 ;  /* 0x000000ff69067208 */ /* 0x010fca0000800000 */
[----:B------:R-:W-:Y:S01]  /*e1c0*/  FADD.FTZ R9, R250, -R6 ;  /* 0x80000006fa097221 */ /* 0x000fe20000010000 */
[----:B------:R-:W-:Y:S01]  /*e1d0*/  F2FP.BF16.F32.PACK_AB R6, R209, R207 ;  /* 0x000000cfd106723e */ /* 0x000fe200000010ff */
[----:B------:R-:W-:Y:S02]  /*e1e0*/  IMAD.MOV.U32 R250, RZ, RZ, R176 ;  /* 0x000000fffffa7224 */ /* 0x000fe400078e00b0 */
[----:B------:R-:W-:Y:S01]  /*e1f0*/  FMUL.FTZ R9, R9, UR26 ;  /* 0x0000001a09097c20 */ /* 0x000fe20008410000 */
[----:B--2---:R-:W-:-:S03]  /*e200*/  FFMA.FTZ R4, R34, UR26, -R2 ;  /* 0x0000001a22047c23 */ /* 0x004fc60008010802 */
[----:B------:R-:W2:Y:S08]  /*e210*/  MUFU.EX2 R45, R9 ;  /* 0x00000009002d7308 */ /* 0x000eb00000000800 */
        /* <DEDUP_REMOVED lines=9> */
[----:B---3--:R-:W-:Y:S01]  /*e2b0*/  FFMA.FTZ R4, R33, UR26, -R2 ;  /* 0x0000001a21047c23 */ /* 0x008fe20008010802 */
        /* <DEDUP_REMOVED lines=17> */
[----:B--2---:R-:W-:-:S02]  /*e3d0*/  FSEL R4, R103, RZ, P2 ;  /* 0x000000ff67047208 */ /* 0x004fc40001000000 */
[----:B---3--:R-:W-:-:S03]  /*e3e0*/  F2FP.BF16.F32.PACK_AB R7, R225, R211 ;  /* 0x000000d3e107723e */ /* 0x008fc600000010ff */
[----:B------:R-:W-:Y:S01]  /*e3f0*/  FADD.FTZ R5, R248, -R4 ;  /* 0x80000004f8057221 */ /* 0x000fe20000010000 */
[----:B------:R-:W-:-:S03]  /*e400*/  FSEL R4, R102, RZ, P0 ;  /* 0x000000ff66047208 */ /* 0x000fc60000000000 */
[----:B------:R-:W-:Y:S02]  /*e410*/  FMUL.FTZ R5, R5, UR26 ;  /* 0x0000001a05057c20 */ /* 0x000fe40008410000 */
[----:B------:R-:W-:Y:S01]  /*e420*/  FADD.FTZ R4, R239, -R4 ;  /* 0x80000004ef047221 */ /* 0x000fe20000010000 */
[----:B------:R-:W-:Y:S01]  /*e430*/  MOV R239, R187 ;  /* 0x000000bb00ef7202 */ /* 0x000fe20000000f00 */
[----:B------:R2:W3:Y:S02]  /*e440*/  MUFU.EX2 R15, R5 ;  /* 0x00000005000f7308 */ /* 0x0004e40000000800 */
[----:B------:R-:W-:-:S06]  /*e450*/  FMUL.FTZ R4, R4, UR26 ;  /* 0x0000001a04047c20 */ /* 0x000fcc0008410000 */
[----:B------:R4:W1:Y:S01]  /*e460*/  MUFU.EX2 R14, R4 ;  /* 0x00000004000e7308 */ /* 0x0008620000000800 */
[----:B--2---:R-:W-:Y:S01]  /*e470*/  FSEL R5, R104, RZ, P3 ;  /* 0x000000ff68057208 */ /* 0x004fe20001800000 */
[-C--:B---3--:R-:W-:Y:S01]  /*e480*/  FMUL.FTZ R124, R124, R15.reuse ;  /* 0x0000000f7c7c7220 */ /* 0x088fe20000410000 */
[-C--:B------:R-:W-:Y:S01]  /*e490*/  FMUL.FTZ R125, R125, R15.reuse ;  /* 0x0000000f7d7d7220 */ /* 0x080fe20000410000 */
[-C--:B------:R-:W-:Y:S01]  /*e4a0*/  FMUL.FTZ R108, R108, R15.reuse ;  /* 0x0000000f6c6c7220 */ /* 0x080fe20000410000 */
[-C--:B------:R-:W-:Y:S01]  /*e4b0*/  FMUL.FTZ R109, R109, R15.reuse ;  /* 0x0000000f6d6d7220 */ /* 0x080fe20000410000 */
[----:B------:R-:W-:Y:S01]  /*e4c0*/  FADD.FTZ R10, R249, -R5 ;  /* 0x80000005f90a7221 */ /* 0x000fe20000010000 */
[----:B------:R-:W-:Y:S01]  /*e4d0*/  F2FP.BF16.F32.PACK_AB R5, R214, R252 ;  /* 0x000000fcd605723e */ /* 0x000fe200000010ff */
[-C--:B------:R-:W-:Y:S01]  /*e4e0*/  FMUL.FTZ R116, R116, R15.reuse ;  /* 0x0000000f74747220 */ /* 0x080fe20000410000 */
[--C-:B----4-:R-:W-:Y:S01]  /*e4f0*/  FFMA.FTZ R4, R35, UR26, -R12.reuse ;  /* 0x0000001a23047c23 */ /* 0x110fe2000801080c */
[----:B------:R-:W-:Y:S01]  /*e500*/  FMUL.FTZ R10, R10, UR26 ;  /* 0x0000001a0a0a7c20 */ /* 0x000fe20008410000 */
[----:B------:R-:W-:Y:S01]  /*e510*/  LDSM.16.MT88.4 R32, [R224+0xb000] ;  /* 0x00b00000e020783b */ /* 0x000fe20000004200 */
[-C--:B-1----:R-:W-:Y:S01]  /*e520*/  FMUL.FTZ R126, R126, R14.reuse ;  /* 0x0000000e7e7e7220 */ /* 0x082fe20000410000 */
        /* <DEDUP_REMOVED lines=19> */
[----:B------:R-:W1:Y:S01]  /*e660*/  LDSM.16.MT88.4 R24, [R224+0xa000] ;  /* 0x00a00000e018783b */ /* 0x000e620000004200 */
        /* <DEDUP_REMOVED lines=27> */
[----:B------:R2:W4:Y:S01]  /*e820*/  MUFU.EX2 R44, R10 ;  /* 0x0000000a002c7308 */ /* 0x0005220000000800 */
[----:B------:R-:W-:Y:S01]  /*e830*/  MOV R249, R177 ;  /* 0x000000b100f97202 */ /* 0x000fe20000000f00 */
[----:B------:R-:W-:Y:S01]  /*e840*/  HMMA.16816.F32.BF16 R184, R4, R20, R124 ;  /* 0x0000001404b8723c */ /* 0x000fe2000004187c */
[----:B---3--:R-:W-:-:S05]  /*e850*/  F2FP.BF16.F32.PACK_AB R11, R248, R251 ;  /* 0x000000fbf80b723e */ /* 0x008fca00000010ff */
[C---:B------:R-:W-:Y:S06]  /*e860*/  HMMA.16816.F32.BF16 R56, R4.reuse, R16, R108 ;  /* 0x000000100438723c */ /* 0x040fec000004186c */
[----:B------:R-:W-:Y:S01]  /*e870*/  HMMA.16816.F32.BF16 R64, R4, R18, R116 ;  /* 0x000000120440723c */ /* 0x000fe20000041874 */
[----:B--2---:R-:W-:Y:S01]  /*e880*/  F2FP.BF16.F32.PACK_AB R10, R208, R206 ;  /* 0x000000ced00a723e */ /* 0x004fe200000010ff */
[-C--:B----4-:R-:W-:Y:S01]  /*e890*/  FMUL.FTZ R130, R130, R44.reuse ;  /* 0x0000002c82827220 */ /* 0x090fe20000410000 */
[----:B------:R-:W-:-:S03]  /*e8a0*/  FMUL.FTZ R131, R131, R44 ;  /* 0x0000002c83837220 */ /* 0x000fc60000410000 */
        /* <DEDUP_REMOVED lines=24> */
[----:B------:R-:W-:Y:S01]  /*ea30*/  HMMA.16816.F32.BF16 R116, R4, R28, R156 ;  /* 0x0000001c0474723c */ /* 0x000fe2000004189c */
[-C--:B------:R-:W-:Y:S01]  /*ea40*/  FMUL.FTZ R98, R98, R44.reuse ;  /* 0x0000002c62627220 */ /* 0x080fe20000410000 */
[----:B------:R-:W-:-:S04]  /*ea50*/  FMUL.FTZ R99, R99, R44 ;  /* 0x0000002c63637220 */ /* 0x000fc80000410000 */
[C---:B------:R-:W-:Y:S06]  /*ea60*/  HMMA.16816.F32.BF16 R172, R4.reuse, R32, R72 ;  /* 0x0000002004ac723c */ /* 0x040fec0000041848 */
[C---:B------:R-:W-:Y:S01]  /*ea70*/  HMMA.16816.F32.BF16 R168, R4.reuse, R34, R76 ;  /* 0x0000002204a8723c */ /* 0x040fe2000004184c */
[----:B------:R-:W-:Y:S01]  /*ea80*/  MOV R75, R245 ;  /* 0x000000f5004b7202 */ /* 0x000fe20000000f00 */
[----:B------:R-:W-:Y:S02]  /*ea90*/  IMAD.MOV.U32 R74, RZ, RZ, R244 ;  /* 0x000000ffff4a7224 */ /* 0x000fe400078e00f4 */
[----:B------:R-:W-:Y:S01]  /*eaa0*/  IMAD.MOV.U32 R73, RZ, RZ, R243 ;  /* 0x000000ffff497224 */ /* 0x000fe200078e00f3 */
[----:B------:R-:W-:Y:S01]  /*eab0*/  F2FP.BF16.F32.PACK_AB R9, R101, R75 ;  /* 0x0000004b6509723e */ /* 0x000fe200000010ff */
[C---:B------:R-:W-:Y:S06]  /*eac0*/  HMMA.16816.F32.BF16 R140, R4.reuse, R36, R88 ;  /* 0x00000024048c723c */ /* 0x040fec0000041858 */
[----:B------:R-:W-:Y:S06]  /*ead0*/  HMMA.16816.F32.BF16 R136, R4, R38, R92 ;  /* 0x000000260488723c */ /* 0x000fec000004185c */
[----:B------:R-:W-:Y:S01]  /*eae0*/  HMMA.16816.F32.BF16 R88, R8, R20, R128 ;  /* 0x000000140858723c */ /* 0x000fe20000041880 */
[----:B------:R-:W-:Y:S01]  /*eaf0*/  FFMA.FTZ R4, R188, UR26, -R3 ;  /* 0x0000001abc047c23 */ /* 0x000fe20008010803 */
[----:B------:R-:W-:-:S03]  /*eb00*/  IMAD.MOV.U32 R188, RZ, RZ, R239 ;  /* 0x000000ffffbc7224 */ /* 0x000fc600078e00ef */
[----:B------:R1:W-:Y:S01]  /*eb10*/  MUFU.EX2 R245, R4 ;  /* 0x0000000400f57308 */ /* 0x0003e20000000800 */
[C---:B------:R-:W-:Y:S01]  /*eb20*/  HMMA.16816.F32.BF16 R52, R8.reuse, R26, R148 ;  /* 0x0000001a0834723c */ /* 0x040fe20000041894 */
[----:B------:R-:W-:Y:S01]  /*eb30*/  IMAD.MOV.U32 R130, RZ, RZ, R41 ;  /* 0x000000ffff827224 */ /* 0x000fe200078e0029 */
[----:B------:R-:W-:Y:S01]  /*eb40*/  MOV R129, R40 ;  /* 0x0000002800817202 */ /* 0x000fe20000000f00 */
[----:B------:R-:W-:Y:S02]  /*eb50*/  IMAD.MOV.U32 R128, RZ, RZ, R42 ;  /* 0x000000ffff807224 */ /* 0x000fe400078e002a */
[----:B------:R-:W-:Y:S01]  /*eb60*/  IMAD.MOV.U32 R131, RZ, RZ, R75 ;  /* 0x000000ffff837224 */ /* 0x000fe200078e004b */
[----:B------:R-:W-:Y:S01]  /*eb70*/  HMMA.16816.F32.BF16 R156, R8, R16, R112 ;  /* 0x00000010089c723c */ /* 0x000fe20000041870 */
[----:B------:R-:W-:Y:S01]  /*eb80*/  IMAD.MOV.U32 R150, RZ, RZ, R242 ;  /* 0x000000ffff967224 */ /* 0x000fe200078e00f2 */
[----:B------:R-:W-:Y:S01]  /*eb90*/  MOV R149, R51 ;  /* 0x0000003300957202 */ /* 0x000fe20000000f00 */
[----:B------:R-:W-:Y:S01]  /*eba0*/  IMAD.MOV.U32 R148, RZ, RZ, R50 ;  /* 0x000000ffff947224 */ /* 0x000fe200078e0032 */
[----:B------:R-:W-:-:S02]  /*ebb0*/  MOV R151, R73 ;  /* 0x0000004900977202 */ /* 0x000fc40000000f00 */
[----:B------:R-:W-:Y:S01]  /*ebc0*/  HMMA.16816.F32.BF16 R112, R8, R18, R120 ;  /* 0x000000120870723c */ /* 0x000fe20000041878 */
[----:B------:R-:W-:Y:S01]  /*ebd0*/  LDSM.16.MT88.4 R16, [R224+0x9400] ;  /* 0x00940000e010783b */ /* 0x000fe20000004200 */
[----:B-1----:R-:W-:-:S04]  /*ebe0*/  FFMA.FTZ R4, R48, UR26, -R3 ;  /* 0x0000001a30047c23 */ /* 0x002fc80008010803 */
[C---:B------:R-:W-:Y:S01]  /*ebf0*/  HMMA.16816.F32.BF16 R152, R8.reuse, R22, R132 ;  /* 0x000000160898723c */ /* 0x040fe20000041884 */
[----:B------:R-:W-:Y:S01]  /*ec00*/  LDSM.16.MT88.4 R20, [R226+0x9400] ;  /* 0x00940000e214783b */ /* 0x000fe20000004200 */
[----:B------:R1:W2:Y:S04]  /*ec10*/  MUFU.EX2 R244, R4 ;  /* 0x0000000400f47308 */ /* 0x0002a80000000800 */
[C---:B------:R-:W-:Y:S01]  /*ec20*/  HMMA.16816.F32.BF16 R60, R8.reuse, R24, R144 ;  /* 0x00000018083c723c */ /* 0x040fe20000041890 */
[----:B------:R-:W-:Y:S05]  /*ec30*/  LDSM.16.MT88.4 R24, [R224+0xa400] ;  /* 0x00a40000e018783b */ /* 0x000fea0000004200 */
[C---:B------:R-:W-:Y:S06]  /*ec40*/  HMMA.16816.F32.BF16 R160, R8.reuse, R28, R160 ;  /* 0x0000001c08a0723c */ /* 0x040fec00000418a0 */
[----:B------:R-:W-:Y:S01]  /*ec50*/  HMMA.16816.F32.BF16 R164, R8, R30, R164 ;  /* 0x0000001e08a4723c */ /* 0x000fe200000418a4 */
[----:B-1----:R-:W-:Y:S01]  /*ec60*/  FFMA.FTZ R4, R43, UR26, -R2 ;  /* 0x0000001a2b047c23 */ /* 0x002fe20008010802 */
[----:B------:R-:W-:Y:S01]  /*ec70*/  LDSM.16.MT88.4 R28, [R226+0xa400] ;  /* 0x00a40000e21c783b */ /* 0x000fe20000004200 */
[----:B--2---:R-:W-:-:S02]  /*ec80*/  F2FP.BF16.F32.PACK_AB R6, R244, R245 ;  /* 0x000000f5f406723e */ /* 0x004fc400000010ff */
[----:B------:R1:W-:Y:S01]  /*ec90*/  MUFU.EX2 R243, R4 ;  /* 0x0000000400f37308 */ /* 0x0003e20000000800 */
[----:B------:R-:W2:Y:S01]  /*eca0*/  LDSM.16.MT88.4 R40, [R224+0xb400] ;  /* 0x00b40000e028783b */ /* 0x000ea20000004200 */
[C---:B------:R-:W-:Y:S06]  /*ecb0*/  HMMA.16816.F32.BF16 R144, R8.reuse, R32, R68 ;  /* 0x000000200890723c */ /* 0x040fec0000041844 */
[C---:B------:R-:W-:Y:S01]  /*ecc0*/  HMMA.16816.F32.BF16 R80, R8.reuse, R34, R80 ;  /* 0x000000220850723c */ /* 0x040fe20000041850 */
[----:B------:R-:W-:Y:S01]  /*ecd0*/  IMAD.MOV.U32 R69, RZ, RZ, R222 ;  /* 0x000000ffff457224 */ /* 0x000fe200078e00de */
[----:B------:R-:W-:Y:S01]  /*ece0*/  MOV R70, R223 ;  /* 0x000000df00467202 */ /* 0x000fe20000000f00 */
[----:B------:R-:W-:Y:S01]  /*ecf0*/  IMAD.MOV.U32 R68, RZ, RZ, R221 ;  /* 0x000000ffff447224 */ /* 0x000fe200078e00dd */
[----:B------:R-:W-:Y:S01]  /*ed00*/  MOV R71, R74 ;  /* 0x0000004a00477202 */ /* 0x000fe20000000f00 */
[----:B------:R-:W-:Y:S01]  /*ed10*/  LDSM.16.MT88.4 R32, [R226+0x9800] ;  /* 0x00980000e220783b */ /* 0x000fe20000004200 */
[----:B------:R-:W-:Y:S01]  /*ed20*/  HMMA.16816.F32.BF16 R84, R8, R36, R84 ;  /* 0x000000240854723c */ /* 0x000fe20000041854 */
[----:B-1----:R-:W-:Y:S01]  /*ed30*/  FFMA.FTZ R4, R46, UR26, -R2 ;  /* 0x0000001a2e047c23 */ /* 0x002fe20008010802 */
[----:B------:R-:W-:-:S04]  /*ed40*/  IMAD.MOV.U32 R46, RZ, RZ, R241 ;  /* 0x000000ffff2e7224 */ /* 0x000fc800078e00f1 */
[----:B------:R-:W-:Y:S01]  /*ed50*/  HMMA.16816.F32.BF16 R96, R8, R38, R96 ;  /* 0x000000260860723c */ /* 0x000fe20000041860 */
[----:B------:R1:W3:Y:S01]  /*ed60*/  MUFU.EX2 R242, R4 ;  /* 0x0000000400f27308 */ /* 0x0002e20000000800 */
[----:B------:R-:W-:Y:S05]  /*ed70*/  LDSM.16.MT88.4 R36, [R224+0x9800] ;  /* 0x00980000e024783b */ /* 0x000fea0000004200 */
[----:B------:R-:W-:Y:S01]  /*ed80*/  FFMA.FTZ R8, R199, UR26, -R12 ;  /* 0x0000001ac7087c23 */ /* 0x000fe2000801080c */
[----:B------:R-:W-:-:S03]  /*ed90*/  F2FP.BF16.F32.PACK_AB R10, R250, R249 ;  /* 0x000000f9fa0a723e */ /* 0x000fc600000010ff */
[----:B------:R4:W-:Y:S01]  /*eda0*/  MUFU.EX2 R222, R8 ;  /* 0x0000000800de7308 */ /* 0x0009e20000000800 */
[----:B-1----:R-:W-:Y:S01]  /*edb0*/  FFMA.FTZ R4, R189, UR26, -R2 ;  /* 0x0000001abd047c23 */ /* 0x002fe20008010802 */
[----:B------:R-:W-:Y:S01]  /*edc0*/  IMAD.MOV.U32 R189, RZ, RZ, R240 ;  /* 0x000000ffffbd7224 */ /* 0x000fe200078e00f0 */
[----:B---3--:R-:W-:-:S05]  /*edd0*/  F2FP.BF16.F32.PACK_AB R5, R242, R243 ;  /* 0x000000f3f205723e */ /* 0x008fca00000010ff */
[----:B------:R1:W-:Y:S01]  /*ede0*/  MUFU.EX2 R241, R4 ;  /* 0x0000000400f17308 */ /* 0x0003e20000000800 */
[----:B----4-:R-:W-:-:S07]  /*edf0*/  FFMA.FTZ R8, R198, UR26, -R12 ;  /* 0x0000001ac6087c23 */ /* 0x010fce000801080c */
[----:B------:R-:W3:Y:S01]  /*ee00*/  MUFU.EX2 R221, R8 ;  /* 0x0000000800dd7308 */ /* 0x000ee20000000800 */
[----:B-1----:R-:W-:Y:S02]  /*ee10*/  FFMA.FTZ R4, R49, UR26, -R2 ;  /* 0x0000001a31047c23 */ /* 0x002fe40008010802 */
[----:B------:R-:W1:Y:S05]  /*ee20*/  LDSM.16.MT88.4 R48, [R226+0xb400] ;  /* 0x00b40000e230783b */ /* 0x000e6a0000004200 */
[----:B------:R4:W2:Y:S01]  /*ee30*/  MUFU.EX2 R240, R4 ;  /* 0x0000000400f07308 */ /* 0x0008a20000000800 */
[----:B---3--:R-:W-:Y:S01]  /*ee40*/  F2FP.BF16.F32.PACK_AB R11, R221, R222 ;  /* 0x000000dedd0b723e */ /* 0x008fe200000010ff */
[----:B----4-:R-:W-:Y:S01]  /*ee50*/  FFMA.FTZ R4, R106, UR26, -R12 ;  /* 0x0000001a6a047c23 */ /* 0x010fe2000801080c */
[----:B--2---:R-:W-:Y:S01]  /*ee60*/  F2FP.BF16.F32.PACK_AB R7, R240, R241 ;  /* 0x000000f1f007723e */ /* 0x004fe200000010ff */
[----:B------:R-:W-:-:S04]  /*ee70*/  IMAD.MOV.U32 R106, RZ, RZ, R70 ;  /* 0x000000ffff6a7224 */ /* 0x000fc800078e0046 */
[----:B------:R2:W-:Y:S02]  /*ee80*/  MUFU.EX2 R239, R4 ;  /* 0x0000000400ef7308 */ /* 0x0005e40000000800 */
[----:B--2---:R-:W-:-:S06]  /*ee90*/  FFMA.FTZ R4, R107, UR26, -R12 ;  /* 0x0000001a6b047c23 */ /* 0x004fcc000801080c */
[----:B------:R2:W3:Y:S02]  /*eea0*/  MUFU.EX2 R223, R4 ;  /* 0x0000000400df7308 */ /* 0x0004e40000000800 */
[----:B--2---:R-:W-:Y:S02]  /*eeb0*/  F2FP.BF16.F32.PACK_AB R4, R246, R247 ;  /* 0x000000f7f604723e */ /* 0x004fe400000010ff */
[----:B---3--:R-:W-:-:S05]  /*eec0*/  F2FP.BF16.F32.PACK_AB R9, R223, R239 ;  /* 0x000000efdf09723e */ /* 0x008fca00000010ff */
[C---:B------:R-:W-:Y:S06]  /*eed0*/  HMMA.16816.F32.BF16 R132, R4.reuse, R42, R168 ;  /* 0x0000002a0484723c */ /* 0x040fec00000418a8 */
[C---:B------:R-:W-:Y:S01]  /*eee0*/  HMMA.16816.F32.BF16 R56, R4.reuse, R16, R56 ;  /* 0x000000100438723c */ /* 0x040fe20000041838 */
[----:B------:R-:W-:Y:S01]  /*eef0*/  IMAD.MOV.U32 R169, RZ, RZ, R69 ;  /* 0x000000ffffa97224 */ /* 0x000fe200078e0045 */
[----:B------:R-:W-:Y:S01]  /*ef00*/  MOV R168, R68 ;  /* 0x0000004400a87202 */ /* 0x000fe20000000f00 */
[----:B------:R-:W-:Y:S02]  /*ef10*/  IMAD.MOV.U32 R170, RZ, RZ, R220 ;  /* 0x000000ffffaa7224 */ /* 0x000fe400078e00dc */
[----:B------:R-:W-:Y:S01]  /*ef20*/  IMAD.MOV.U32 R171, RZ, RZ, R209 ;  /* 0x000000ffffab7224 */ /* 0x000fe200078e00d1 */
[----:B------:R-:W-:Y:S01]  /*ef30*/  F2FP.BF16.F32.PACK_AB R8, R168, R169 ;  /* 0x000000a9a808723e */ /* 0x000fe200000010ff */
[C---:B------:R-:W-:Y:S06]  /*ef40*/  HMMA.16816.F32.BF16 R64, R4.reuse, R18, R64 ;  /* 0x000000120440723c */ /* 0x040fec0000041840 */
[C---:B------:R-:W-:Y:S06]  /*ef50*/  HMMA.16816.F32.BF16 R72, R4.reuse, R20, R184 ;  /* 0x000000140448723c */ /* 0x040fec00000418b8 */
        /* <DEDUP_REMOVED lines=14> */
[----:B------:R-:W-:Y:S01]  /*f040*/  FFMA.FTZ R13, R204, UR26, -R0 ;  /* 0x0000001acc0d7c23 */ /* 0x000fe20008010800 */
[----:B------:R-:W-:-:S04]  /*f050*/  MOV R178, R188 ;  /* 0x000000bc00b27202 */ /* 0x000fc80000000f00 */
[C---:B------:R-:W-:Y:S06]  /*f060*/  HMMA.16816.F32.BF16 R124, R4.reuse, R30, R124 ;  /* 0x0000001e047c723c */ /* 0x040fec000004187c */
[C---:B------:R-:W-:Y:S06]  /*f070*/  HMMA.16816.F32.BF16 R120, R4.reuse, R40, R172 ;  /* 0x000000280478723c */ /* 0x040fec00000418ac */
[----:B-1----:R-:W-:Y:S01]  /*f080*/  HMMA.16816.F32.BF16 R140, R4, R48, R140 ;  /* 0x00000030048c723c */ /* 0x002fe2000004188c */
[----:B------:R-:W-:Y:S01]  /*f090*/  IMAD.MOV.U32 R173, RZ, RZ, R211 ;  /* 0x000000ffffad7224 */ /* 0x000fe200078e00d3 */
[----:B------:R-:W-:Y:S01]  /*f0a0*/  MOV R172, R208 ;  /* 0x000000d000ac7202 */ /* 0x000fe20000000f00 */
[----:B------:R-:W-:Y:S01]  /*f0b0*/  IMAD.MOV.U32 R174, RZ, RZ, R207 ;  /* 0x000000ffffae7224 */ /* 0x000fe200078e00cf */
[----:B------:R-:W-:-:S02]  /*f0c0*/  MOV R175, R206 ;  /* 0x000000ce00af7202 */ /* 0x000fc40000000f00 */
[----:B------:R-:W-:Y:S06]  /*f0d0*/  HMMA.16816.F32.BF16 R136, R4, R50, R136 ;  /* 0x000000320488723c */ /* 0x000fec0000041888 */
[----:B------:R-:W-:Y:S01]  /*f0e0*/  HMMA.16816.F32.BF16 R128, R8, R16, R156 ;  /* 0x000000100880723c */ /* 0x000fe2000004189c */
[----:B------:R-:W-:-:S04]  /*f0f0*/  FFMA.FTZ R4, R196, UR26, -R0 ;  /* 0x0000001ac4047c23 */ /* 0x000fc80008010800 */
[----:B------:R1:W-:Y:S01]  /*f100*/  MUFU.EX2 R220, R4 ;  /* 0x0000000400dc7308 */ /* 0x0003e20000000800 */
[C---:B------:R-:W-:Y:S01]  /*f110*/  HMMA.16816.F32.BF16 R112, R8.reuse, R18, R112 ;  /* 0x000000120870723c */ /* 0x040fe20000041870 */
[----:B------:R-:W-:Y:S01]  /*f120*/  MOV R158, R150 ;  /* 0x00000096009e7202 */ /* 0x000fe20000000f00 */
[----:B------:R-:W-:Y:S01]  /*f130*/  IMAD.MOV.U32 R150, RZ, RZ, R151 ;  /* 0x000000ffff967224 */ /* 0x000fe200078e0097 */
[----:B------:R-:W-:Y:S01]  /*f140*/  MOV R156, R217 ;  /* 0x000000d9009c7202 */ /* 0x000fe20000000f00 */
[----:B------:R-:W-:Y:S01]  /*f150*/  IMAD.MOV.U32 R151, RZ, RZ, R219 ;  /* 0x000000ffff977224 */ /* 0x000fe200078e00db */
[----:B------:R-:W-:Y:S01]  /*f160*/  LDSM.16.MT88.4 R16, [R224+0xb800] ;  /* 0x00b80000e010783b */ /* 0x000fe20000004200 */
[----:B------:R-:W-:Y:S01]  /*f170*/  IMAD.MOV.U32 R157, RZ, RZ, R218 ;  /* 0x000000ffff9d7224 */ /* 0x000fe200078e00da */
[----:B------:R-:W-:Y:S01]  /*f180*/  HMMA.16816.F32.BF16 R88, R8, R20, R88 ;  /* 0x000000140858723c */ /* 0x000fe20000041858 */
[----:B------:R-:W-:-:S05]  /*f190*/  IMAD.MOV.U32 R159, RZ, RZ, R71 ;  /* 0x000000ffff9f7224 */ /* 0x000fca00078e0047 */
[----:B------:R-:W-:Y:S01]  /*f1a0*/  HMMA.16816.F32.BF16 R68, R8, R22, R152 ;  /* 0x000000160844723c */ /* 0x000fe20000041898 */
[----:B------:R-:W-:Y:S01]  /*f1b0*/  LDSM.16.MT88.4 R20, [R226+0xb800] ;  /* 0x00b80000e214783b */ /* 0x000fe20000004200 */
[----:B-1----:R-:W-:-:S04]  /*f1c0*/  FFMA.FTZ R4, R197, UR26, -R0 ;  /* 0x0000001ac5047c23 */ /* 0x002fc80008010800 */
[C---:B------:R-:W-:Y:S01]  /*f1d0*/  HMMA.16816.F32.BF16 R60, R8.reuse, R24, R60 ;  /* 0x00000018083c723c */ /* 0x040fe2000004183c */
[----:B------:R1:W-:Y:S01]  /*f1e0*/  MUFU.EX2 R219, R4 ;  /* 0x0000000400db7308 */ /* 0x0003e20000000800 */
[----:B------:R-:W-:Y:S01]  /*f1f0*/  IMAD.MOV.U32 R153, RZ, RZ, R216 ;  /* 0x000000ffff997224 */ /* 0x000fe200078e00d8 */
[----:B------:R-:W-:Y:S01]  /*f200*/  MOV R152, R215 ;  /* 0x000000d700987202 */ /* 0x000fe20000000f00 */
[----:B------:R-:W-:Y:S02]  /*f210*/  IMAD.MOV.U32 R154, RZ, RZ, R213 ;  /* 0x000000ffff9a7224 */ /* 0x000fe400078e00d5 */
[C---:B------:R-:W-:Y:S01]  /*f220*/  HMMA.16816.F32.BF16 R52, R8.reuse, R26, R52 ;  /* 0x0000001a0834723c */ /* 0x040fe20000041834 */
[----:B------:R-:W-:Y:S01]  /*f230*/  IMAD.MOV.U32 R155, RZ, RZ, R189 ;  /* 0x000000ffff9b7224 */ /* 0x000fe200078e00bd */
[----:B------:R-:W-:Y:S04]  /*f240*/  LDSM.16.MT88.4 R24, [R226+0xa800] ;  /* 0x00a80000e218783b */ /* 0x000fe80000004200 */
[----:B------:R-:W-:Y:S01]  /*f250*/  HMMA.16816.F32.BF16 R160, R8, R28, R160 ;  /* 0x0000001c08a0723c */ /* 0x000fe200000418a0 */
[----:B-1----:R-:W-:-:S05]  /*f260*/  FFMA.FTZ R4, R193, UR26, -R3 ;  /* 0x0000001ac1047c23 */ /* 0x002fca0008010803 */
[C---:B------:R-:W-:Y:S01]  /*f270*/  HMMA.16816.F32.BF16 R164, R8.reuse, R30, R164 ;  /* 0x0000001e08a4723c */ /* 0x040fe200000418a4 */
[----:B------:R-:W1:Y:S01]  /*f280*/  LDSM.16.MT88.4 R28, [R224+0xa800] ;  /* 0x00a80000e01c783b */ /* 0x000e620000004200 */
[----:B------:R2:W-:Y:S04]  /*f290*/  MUFU.EX2 R218, R4 ;  /* 0x0000000400da7308 */ /* 0x0005e80000000800 */
[C---:B------:R-:W-:Y:S06]  /*f2a0*/  HMMA.16816.F32.BF16 R196, R8.reuse, R42, R80 ;  /* 0x0000002a08c4723c */ /* 0x040fec0000041850 */
[----:B------:R-:W-:Y:S01]  /*f2b0*/  HMMA.16816.F32.BF16 R84, R8, R48, R84 ;  /* 0x000000300854723c */ /* 0x000fe20000041854 */
[----:B--2---:R-:W-:-:S04]  /*f2c0*/  FFMA.FTZ R4, R192, UR26, -R3 ;  /* 0x0000001ac0047c23 */ /* 0x004fc80008010803 */
[----:B------:R2:W-:Y:S02]  /*f2d0*/  MUFU.EX2 R217, R4 ;  /* 0x0000000400d97308 */ /* 0x0005e40000000800 */
[----:B--2---:R-:W-:-:S06]  /*f2e0*/  FFMA.FTZ R4, R191, UR26, -R3 ;  /* 0x0000001abf047c23 */ /* 0x004fcc0008010803 */
[----:B------:R2:W-:Y:S02]  /*f2f0*/  MUFU.EX2 R216, R4 ;  /* 0x0000000400d87308 */ /* 0x0005e40000000800 */
[----:B--2---:R-:W-:-:S06]  /*f300*/  FFMA.FTZ R4, R190, UR26, -R3 ;  /* 0x0000001abe047c23 */ /* 0x004fcc0008010803 */
[----:B------:R2:W3:Y:S02]  /*f310*/  MUFU.EX2 R215, R4 ;  /* 0x0000000400d77308 */ /* 0x0004e40000000800 */
[----:B--2---:R-:W-:Y:S01]  /*f320*/  FFMA.FTZ R4, R195, UR26, -R2 ;  /* 0x0000001ac3047c23 */ /* 0x004fe20008010802 */
[----:B---3--:R-:W-:-:S05]  /*f330*/  F2FP.BF16.F32.PACK_AB R6, R215, R216 ;  /* 0x000000d8d706723e */ /* 0x008fca00000010ff */
[----:B------:R2:W-:Y:S02]  /*f340*/  MUFU.EX2 R214, R4 ;  /* 0x0000000400d67308 */ /* 0x0005e40000000800 */
[--C-:B--2---:R-:W-:Y:S02]  /*f350*/  FFMA.FTZ R4, R194, UR26, -R2.reuse ;  /* 0x0000001ac2047c23 */ /* 0x104fe40008010802 */
[----:B------:R-:W-:Y:S04]  /*f360*/  HMMA.16816.F32.BF16 R192, R8, R50, R96 ;  /* 0x0000003208c0723c */ /* 0x000fe80000041860 */
[----:B------:R2:W3:Y:S02]  /*f370*/  MUFU.EX2 R213, R4 ;  /* 0x0000000400d57308 */ /* 0x0004e40000000800 */
[----:B--2---:R-:W-:Y:S01]  /*f380*/  FFMA.FTZ R4, R47, UR26, -R2 ;  /* 0x0000001a2f047c23 */ /* 0x004fe20008010802 */
[----:B------:R-:W-:-:S02]  /*f390*/  MOV R47, R210 ;  /* 0x000000d2002f7202 */ /* 0x000fc40000000f00 */
[----:B------:R-:W-:Y:S03]  /*f3a0*/  HMMA.16816.F32.BF16 R208, R8, R40, R144 ;  /* 0x0000002808d0723c */ /* 0x000fe60000041890 */
[----:B------:R2:W-:Y:S01]  /*f3b0*/  MUFU.EX2 R212, R4 ;  /* 0x0000000400d47308 */ /* 0x0005e20000000800 */
[----:B---3--:R-:W-:-:S03]  /*f3c0*/  F2FP.BF16.F32.PACK_AB R5, R213, R214 ;  /* 0x000000d6d505723e */ /* 0x008fc600000010ff */
[----:B------:R-:W-:Y:S02]  /*f3d0*/  IMAD.MOV.U32 R146, RZ, RZ, R203 ;  /* 0x000000ffff927224 */ /* 0x000fe400078e00cb */
[----:B------:R-:W-:Y:S01]  /*f3e0*/  FFMA.FTZ R8, R205, UR26, -R0 ;  /* 0x0000001acd087c23 */ /* 0x000fe20008010800 */
[----:B------:R-:W-:Y:S01]  /*f3f0*/  MOV R40, R47 ;  /* 0x0000002f00287202 */ /* 0x000fe20000000f00 */
[----:B------:R-:W-:Y:S01]  /*f400*/  IMAD.MOV.U32 R41, RZ, RZ, R152 ;  /* 0x000000ffff297224 */ /* 0x000fe200078e0098 */
[----:B------:R-:W-:Y:S01]  /*f410*/  MOV R147, R202 ;  /* 0x000000ca00937202 */ /* 0x000fe20000000f00 */
[----:B------:R3:W-:Y:S01]  /*f420*/  MUFU.EX2 R107, R8 ;  /* 0x00000008006b7308 */ /* 0x0007e20000000800 */
[----:B------:R-:W-:Y:S01]  /*f430*/  MOV R144, R153 ;  /* 0x0000009900907202 */ /* 0x000fe20000000f00 */
[----:B------:R-:W-:Y:S02]  /*f440*/  IMAD.MOV.U32 R145, RZ, RZ, R154 ;  /* 0x000000ffff917224 */ /* 0x000fe400078e009a */
[----:B--2---:R-:W-:Y:S01]  /*f450*/  FFMA.FTZ R4, R100, UR26, -R2 ;  /* 0x0000001a64047c23 */ /* 0x004fe20008010802 */
[----:B------:R-:W-:Y:S01]  /*f460*/  MOV R83, R40 ;  /* 0x0000002800537202 */ /* 0x000fe20000000f00 */
[----:B------:R-:W-:Y:S01]  /*f470*/  IMAD.MOV.U32 R152, RZ, RZ, R158 ;  /* 0x000000ffff987224 */ /* 0x000fe200078e009e */
[----:B------:R-:W-:Y:S01]  /*f480*/  MOV R153, R159 ;  /* 0x0000009f00997202 */ /* 0x000fe20000000f00 */
[----:B------:R2:W4:Y:S01]  /*f490*/  MUFU.EX2 R203, R4 ;  /* 0x0000000400cb7308 */ /* 0x0005220000000800 */
[----:B------:R-:W-:Y:S01]  /*f4a0*/  IMAD.MOV.U32 R40, RZ, RZ, R41 ;  /* 0x000000ffff287224 */ /* 0x000fe200078e0029 */
[----:B------:R-:W-:Y:S01]  /*f4b0*/  MOV R41, R144 ;  /* 0x0000009000297202 */ /* 0x000fe20000000f00 */
[----:B------:R-:W-:Y:S01]  /*f4c0*/  IMAD.MOV.U32 R100, RZ, RZ, R147 ;  /* 0x000000ffff647224 */ /* 0x000fe200078e0093 */
[----:B------:R-:W-:Y:S01]  /*f4d0*/  MOV R159, R106 ;  /* 0x0000006a009f7202 */ /* 0x000fe20000000f00 */
[----:B------:R-:W-:Y:S01]  /*f4e0*/  IMAD.MOV.U32 R154, RZ, RZ, R170 ;  /* 0x000000ffff9a7224 */ /* 0x000fe200078e00aa */
[----:B------:R-:W-:Y:S01]  /*f4f0*/  MOV R147, R157 ;  /* 0x0000009d00937202 */ /* 0x000fe20000000f00 */
[----:B---3--:R-:W-:Y:S01]  /*f500*/  FFMA.FTZ R8, R146, UR26, -R0 ;  /* 0x0000001a92087c23 */ /* 0x008fe20008010800 */
[----:B------:R-:W-:Y:S01]  /*f510*/  MOV R146, R155 ;  /* 0x0000009b00927202 */ /* 0x000fe20000000f00 */
[----:B------:R-:W-:Y:S01]  /*f520*/  IMAD.MOV.U32 R144, RZ, RZ, R145 ;  /* 0x000000ffff907224 */ /* 0x000fe200078e0091 */
[----:B------:R-:W-:Y:S01]  /*f530*/  MOV R155, R180 ;  /* 0x000000b4009b7202 */ /* 0x000fe20000000f00 */
[----:B------:R-:W-:Y:S01]  /*f540*/  IMAD.MOV.U32 R47, RZ, RZ, R156 ;  /* 0x000000ffff2f7224 */ /* 0x000fe200078e009c */
[----:B------:R-:W-:Y:S01]  /*f550*/  MOV R145, R146 ;  /* 0x0000009200917202 */ /* 0x000fe20000000f00 */
[----:B------:R-:W-:-:S02]  /*f560*/  IMAD.MOV.U32 R156, RZ, RZ, R181 ;  /* 0x000000ffff9c7224 */ /* 0x000fc400078e00b5 */
[----:B------:R-:W-:Y:S02]  /*f570*/  IMAD.MOV.U32 R158, RZ, RZ, R183 ;  /* 0x000000ffff9e7224 */ /* 0x000fe400078e00b7 */
[----:B--2---:R-:W-:Y:S01]  /*f580*/  FFMA.FTZ R4, R201, UR26, -R0 ;  /* 0x0000001ac9047c23 */ /* 0x004fe20008010800 */
[----:B------:R-:W-:Y:S01]  /*f590*/  IMAD.MOV.U32 R146, RZ, RZ, R152 ;  /* 0x000000ffff927224 */ /* 0x000fe200078e0098 */
[----:B----4-:R-:W-:Y:S01]  /*f5a0*/  F2FP.BF16.F32.PACK_AB R7, R203, R212 ;  /* 0x000000d4cb07723e */ /* 0x010fe200000010ff */
[----:B------:R-:W-:Y:S01]  /*f5b0*/  IMAD.MOV.U32 R170, RZ, RZ, R227 ;  /* 0x000000ffffaa7224 */ /* 0x000fe200078e00e3 */
[----:B------:R2:W-:Y:S01]  /*f5c0*/  MUFU.EX2 R202, R4 ;  /* 0x0000000400ca7308 */ /* 0x0005e20000000800 */
[----:B------:R-:W-:Y:S01]  /*f5d0*/  MOV R152, R153 ;  /* 0x0000009900987202 */ /* 0x000fe20000000f00 */
[----:B------:R-:W-:Y:S01]  /*f5e0*/  IMAD.MOV.U32 R153, RZ, RZ, R154 ;  /* 0x000000ffff997224 */ /* 0x000fe200078e009a */
[----:B------:R-:W-:Y:S01]  /*f5f0*/  MOV R154, R155 ;  /* 0x0000009b009a7202 */ /* 0x000fe20000000f00 */
[----:B------:R-:W-:Y:S01]  /*f600*/  IMAD.MOV.U32 R155, RZ, RZ, R156 ;  /* 0x000000ffff9b7224 */ /* 0x000fe200078e009c */
[----:B------:R-:W-:-:S03]  /*f610*/  MOV R157, R182 ;  /* 0x000000b6009d7202 */ /* 0x000fc60000000f00 */
[----:B------:R3:W-:Y:S01]  /*f620*/  MUFU.EX2 R106, R8 ;  /* 0x00000008006a7308 */ /* 0x0007e20000000800 */
[----:B------:R-:W-:Y:S01]  /*f630*/  IMAD.MOV.U32 R82, RZ, RZ, R144 ;  /* 0x000000ffff527224 */ /* 0x000fe200078e0090 */
[----:B------:R4:W5:Y:S01]  /*f640*/  LDL.LU R227, [R1+0x3c] ;  /* 0x00003c0001e37983 */ /* 0x0009620000300800 */
[----:B--2---:R-:W-:Y:S01]  /*f650*/  FFMA.FTZ R4, R200, UR26, -R0 ;  /* 0x0000001ac8047c23 */ /* 0x004fe20008010800 */
[----:B------:R-:W-:Y:S02]  /*f660*/  IMAD.MOV.U32 R80, RZ, RZ, R40 ;  /* 0x000000ffff507224 */ /* 0x000fe400078e0028 */
[----:B---3--:R-:W-:Y:S02]  /*f670*/  FFMA.FTZ R8, R100, UR26, -R12 ;  /* 0x0000001a64087c23 */ /* 0x008fe4000801080c */
[----:B------:R2:W-:Y:S01]  /*f680*/  MUFU.EX2 R201, R4 ;  /* 0x0000000400c97308 */ /* 0x0005e20000000800 */
[----:B------:R-:W-:Y:S01]  /*f690*/  MOV R156, R157 ;  /* 0x0000009d009c7202 */ /* 0x000fe20000000f00 */
[----:B------:R-:W-:-:S02]  /*f6a0*/  IMAD.MOV.U32 R40, RZ, RZ, R152 ;  /* 0x000000ffff287224 */ /* 0x000fc400078e0098 */
[----:B------:R-:W-:-:S04]  /*f6b0*/  IMAD.MOV.U32 R157, RZ, RZ, R158 ;  /* 0x000000ffff9d7224 */ /* 0x000fc800078e009e */
[----:B------:R3:W-:Y:S01]  /*f6c0*/  MUFU.EX2 R100, R8 ;  /* 0x0000000800647308 */ /* 0x0007e20000000800 */
[----:B------:R-:W-:Y:S02]  /*f6d0*/  MOV R158, R159 ;  /* 0x0000009f009e7202 */ /* 0x000fe40000000f00 */
[----:B------:R-:W-:Y:S02]  /*f6e0*/  MOV R42, R82 ;  /* 0x00000052002a7202 */ /* 0x000fe40000000f00 */
[----:B------:R-:W-:Y:S01]  /*f6f0*/  MOV R81, R41 ;  /* 0x0000002900517202 */ /* 0x000fe20000000f00 */
[----:B------:R-:W-:Y:S02]  /*f700*/  IMAD.MOV.U32 R144, RZ, RZ, R154 ;  /* 0x000000ffff907224 */ /* 0x000fe400078e009a */
[----:B------:R-:W-:Y:S01]  /*f710*/  MUFU.EX2 R200, R13 ;  /* 0x0000000d00c87308 */ /* 0x000fe20000000800 */
[----:B--2---:R-:W-:Y:S01]  /*f720*/  F2FP.BF16.F32.PACK_AB R4, R217, R218 ;  /* 0x000000dad904723e */ /* 0x004fe200000010ff */
[----:B------:R-:W-:-:S02]  /*f730*/  IMAD.MOV.U32 R159, RZ, RZ, R170 ;  /* 0x000000ffff9f7224 */ /* 0x000fc400078e00aa */
[----:B---3--:R-:W-:Y:S01]  /*f740*/  FFMA.FTZ R8, R83, UR26, -R12 ;  /* 0x0000001a53087c23 */ /* 0x008fe2000801080c */
[----:B------:R-:W-:-:S03]  /*f750*/  MOV R83, R145 ;  /* 0x0000009100537202 */ /* 0x000fc60000000f00 */
[----:B------:R-:W-:Y:S01]  /*f760*/  HMMA.16816.F32.BF16 R204, R4, R38, R64 ;  /* 0x0000002604cc723c */ /* 0x000fe20000041840 */
[----:B------:R-:W-:Y:S01]  /*f770*/  MOV R145, R155 ;  /* 0x0000009b00917202 */ /* 0x000fe20000000f00 */
[----:B------:R2:W3:Y:S01]  /*f780*/  MUFU.EX2 R67, R8 ;  /* 0x0000000800437308 */ /* 0x0004e20000000800 */
[----:B------:R-:W-:-:S03]  /*f790*/  MOV R50, R42 ;  /* 0x0000002a00327202 */ /* 0x000fc60000000f00 */
[----:B------:R-:W-:Y:S01]  /*f7a0*/  IMAD.MOV.U32 R82, RZ, RZ, R145 ;  /* 0x000000ffff527224 */ /* 0x000fe200078e0091 */
[----:B------:R-:W-:Y:S01]  /*f7b0*/  MOV R41, R153 ;  /* 0x0000009900297202 */ /* 0x000fe20000000f00 */
[----:B------:R-:W-:Y:S02]  /*f7c0*/  IMAD.MOV.U32 R145, RZ, RZ, R159 ;  /* 0x000000ffff917224 */ /* 0x000fe400078e009f */
[----:B------:R-:W-:Y:S01]  /*f7d0*/  FFMA.FTZ R0, R50, UR26, -R0 ;  /* 0x0000001a32007c23 */ /* 0x000fe20008010800 */
[----:B------:R-:W-:Y:S01]  /*f7e0*/  IMAD.MOV.U32 R49, RZ, RZ, R81 ;  /* 0x000000ffff317224 */ /* 0x000fe200078e0051 */
[----:B------:R-:W-:Y:S01]  /*f7f0*/  MOV R42, R82 ;  /* 0x00000052002a7202 */ /* 0x000fe20000000f00 */
[C---:B-1----:R-:W-:Y:S06]  /*f800*/  HMMA.16816.F32.BF16 R96, R4.reuse, R28, R92 ;  /* 0x0000001c0460723c */ /* 0x042fec000004185c */
[----:B------:R-:W-:Y:S01]  /*f810*/  HMMA.16816.F32.BF16 R188, R4, R36, R56 ;  /* 0x0000002404bc723c */ /* 0x000fe20000041838 */
[----:B--2---:R-:W-:Y:S01]  /*f820*/  FFMA.FTZ R8, R80, UR26, -R12 ;  /* 0x0000001a50087c23 */ /* 0x004fe2000801080c */
[----:B------:R-:W-:Y:S01]  /*f830*/  MOV R80, R40 ;  /* 0x0000002800507202 */ /* 0x000fe20000000f00 */
[----:B------:R-:W-:-:S03]  /*f840*/  IMAD.MOV.U32 R40, RZ, RZ, R157 ;  /* 0x000000ffff287224 */ /* 0x000fc600078e009d */
[----:B------:R-:W-:Y:S01]  /*f850*/  MOV R48, R80 ;  /* 0x0000005000307202 */ /* 0x000fe20000000f00 */
[----:B------:R-:W-:Y:S01]  /*f860*/  HMMA.16816.F32.BF16 R184, R4, R32, R72 ;  /* 0x0000002004b8723c */ /* 0x000fe20000041848 */
[----:B------:R-:W-:Y:S02]  /*f870*/  MOV R80, R40 ;  /* 0x0000002800507202 */ /* 0x000fe40000000f00 */
[----:B------:R-:W-:Y:S02]  /*f880*/  MOV R82, R145 ;  /* 0x0000009100527202 */ /* 0x000fe40000000f00 */
[----:B------:R-:W-:Y:S02]  /*f890*/  MOV R40, R169 ;  /* 0x000000a900287202 */ /* 0x000fe40000000f00 */
[----:B------:R-:W-:Y:S02]  /*f8a0*/  MOV R50, R48 ;  /* 0x0000003000327202 */ /* 0x000fe40000000f00 */
[----:B------:R-:W-:-:S02]  /*f8b0*/  MOV R145, R171 ;  /* 0x000000ab00917202 */ /* 0x000fc40000000f00 */
[----:B------:R-:W-:Y:S02]  /*f8c0*/  MOV R48, R42 ;  /* 0x0000002a00307202 */ /* 0x000fe40000000f00 */
[----:B------:R-:W-:Y:S02]  /*f8d0*/  MOV R42, R80 ;  /* 0x00000050002a7202 */ /* 0x000fe40000000f00 */
[----:B------:R-:W-:Y:S02]  /*f8e0*/  MOV R80, R82 ;  /* 0x0000005200507202 */ /* 0x000fe40000000f00 */
[----:B------:R-:W-:Y:S02]  /*f8f0*/  MOV R82, R40 ;  /* 0x0000002800527202 */ /* 0x000fe40000000f00 */
[----:B------:R-:W-:Y:S02]  /*f900*/  MOV R40, R145 ;  /* 0x0000009100287202 */ /* 0x000fe40000000f00 */
[----:B------:R-:W-:-:S02]  /*f910*/  MOV R145, R173 ;  /* 0x000000ad00917202 */ /* 0x000fc40000000f00 */
[----:B------:R-:W-:Y:S02]  /*f920*/  MOV R170, R225 ;  /* 0x000000e100aa7202 */ /* 0x000fe40000000f00 */
[----:B------:R-:W-:Y:S01]  /*f930*/  MOV R173, R175 ;  /* 0x000000af00ad7202 */ /* 0x000fe20000000f00 */
[----:B------:R4:W5:Y:S01]  /*f940*/  LDL.LU R225, [R1+0x38] ;  /* 0x0000380001e17983 */ /* 0x0009620000300800 */
[----:B------:R-:W-:-:S03]  /*f950*/  MOV R175, R177 ;  /* 0x000000b100af7202 */ /* 0x000fc60000000f00 */
[----:B------:R-:W2:Y:S01]  /*f960*/  LDL.LU R177, [R1] ;  /* 0x0000000001b17983 */ /* 0x000ea20000300800 */
[----:B------:R-:W-:Y:S01]  /*f970*/  IMAD.MOV.U32 R43, RZ, RZ, R83 ;  /* 0x000000ffff2b7224 */ /* 0x000fe200078e0053 */
[----:B------:R-:W-:Y:S01]  /*f980*/  MOV R83, R156 ;  /* 0x0000009c00537202 */ /* 0x000fe20000000f00 */
[----:B------:R-:W-:Y:S01]  /*f990*/  IMAD.MOV.U32 R81, RZ, RZ, R41 ;  /* 0x000000ffff517224 */ /* 0x000fe200078e0029 */
[----:B------:R-:W-:Y:S01]  /*f9a0*/  MOV R41, R144 ;  /* 0x0000009000297202 */ /* 0x000fe20000000f00 */
[----:B------:R1:W-:Y:S01]  /*f9b0*/  MUFU.EX2 R66, R8 ;  /* 0x0000000800427308 */ /* 0x0003e20000000800 */
[----:B------:R-:W-:Y:S01]  /*f9c0*/  MOV R144, R158 ;  /* 0x0000009e00907202 */ /* 0x000fe20000000f00 */
[----:B------:R-:W-:Y:S02]  /*f9d0*/  IMAD.MOV.U32 R51, RZ, RZ, R43 ;  /* 0x000000ffff337224 */ /* 0x000fe400078e002b */
[----:B------:R-:W-:Y:S02]  /*f9e0*/  IMAD.MOV.U32 R43, RZ, RZ, R83 ;  /* 0x000000ffff2b7224 */ /* 0x000fe400078e0053 */
[----:B------:R-:W-:-:S02]  /*f9f0*/  IMAD.MOV.U32 R83, RZ, RZ, R168 ;  /* 0x000000ffff537224 */ /* 0x000fc400078e00a8 */
[----:B------:R-:W-:Y:S02]  /*fa00*/  IMAD.MOV.U32 R11, RZ, RZ, R51 ;  /* 0x000000ffff0b7224 */ /* 0x000fe400078e0033 */
[----:B-1----:R-:W-:Y:S01]  /*fa10*/  FFMA.FTZ R8, R49, UR26, -R12 ;  /* 0x0000001a31087c23 */ /* 0x002fe2000801080c */
        /* <DEDUP_REMOVED lines=12> */
[----:B------:R-:W-:Y:S01]  /*fae0*/  MOV R93, R50 ;  /* 0x00000032005d7202 */ /* 0x000fe20000000f00 */
[----:B------:R1:W-:Y:S01]  /*faf0*/  MUFU.EX2 R101, R0 ;  /* 0x0000000000657308 */ /* 0x0003e20000000800 */
        /* <DEDUP_REMOVED lines=11> */
[----:B-1----:R-:W-:Y:S01]  /*fbb0*/  FFMA.FTZ R0, R11, UR26, -R12 ;  /* 0x0000001a0b007c23 */ /* 0x002fe2000801080c */
[----:B------:R-:W-:Y:S01]  /*fbc0*/  IMAD.MOV.U32 R92, RZ, RZ, R94 ;  /* 0x000000ffff5c7224 */ /* 0x000fe200078e005e */
[----:B------:R-:W1:Y:S01]  /*fbd0*/  MUFU.EX2 R65, R8 ;  /* 0x0000000800417308 */ /* 0x000e620000000800 */
[----:B------:R-:W-:Y:S01]  /*fbe0*/  MOV R42, R145 ;  /* 0x00000091002a7202 */ /* 0x000fe20000000f00 */
[----:B------:R-:W-:Y:S01]  /*fbf0*/  IMAD.MOV.U32 R94, RZ, RZ, R56 ;  /* 0x000000ffff5e7224 */ /* 0x000fe200078e0038 */
[----:B------:R-:W-:Y:S01]  /*fc00*/  MOV R80, R173 ;  /* 0x000000ad00507202 */ /* 0x000fe20000000f00 */
[----:B------:R-:W-:-:S04]  /*fc10*/  IMAD.MOV.U32 R43, RZ, RZ, R172 ;  /* 0x000000ffff2b7224 */ /* 0x000fc800078e00ac */
[----:B------:R3:W-:Y:S01]  /*fc20*/  MUFU.EX2 R64, R0 ;  /* 0x0000000000407308 */ /* 0x0007e20000000800 */
[----:B------:R-:W-:Y:S02]  /*fc30*/  IMAD.MOV.U32 R56, RZ, RZ, R58 ;  /* 0x000000ffff387224 */ /* 0x000fe400078e003a */
[----:B------:R-:W-:Y:S01]  /*fc40*/  IMAD.MOV.U32 R58, RZ, RZ, R13 ;  /* 0x000000ffff3a7224 */ /* 0x000fe200078e000d */
[----:B------:R-:W-:Y:S01]  /*fc50*/  MOV R82, R175 ;  /* 0x000000af00527202 */ /* 0x000fe20000000f00 */
[----:B------:R-:W-:Y:S02]  /*fc60*/  IMAD.MOV.U32 R81, RZ, RZ, R174 ;  /* 0x000000ffff517224 */ /* 0x000fe400078e00ae */
[----:B------:R-:W-:Y:S01]  /*fc70*/  IMAD.MOV.U32 R13, RZ, RZ, R51 ;  /* 0x000000ffff0d7224 */ /* 0x000fe200078e0033 */
[----:B------:R-:W-:Y:S01]  /*fc80*/  HMMA.16816.F32.BF16 R152, R4, R30, R108 ;  /* 0x0000001e0498723c */ /* 0x000fe2000004186c */
[----:B------:R-:W-:Y:S02]  /*fc90*/  IMAD.MOV.U32 R83, RZ, RZ, R176 ;  /* 0x000000ffff537224 */ /* 0x000fe400078e00b0 */
[----:B------:R-:W-:-:S02]  /*fca0*/  IMAD.MOV.U32 R51, RZ, RZ, R42 ;  /* 0x000000ffff337224 */ /* 0x000fc400078e002a */
[----:B---3--:R-:W-:Y:S01]  /*fcb0*/  FFMA.FTZ R0, R93, UR26, -R3 ;  /* 0x0000001a5d007c23 */ /* 0x008fe20008010803 */
[----:B------:R-:W-:Y:S02]  /*fcc0*/  MOV R93, R95 ;  /* 0x0000005f005d7202 */ /* 0x000fe40000000f00 */
[----:B------:R-:W-:Y:S02]  /*fcd0*/  MOV R95, R57 ;  /* 0x00000039005f7202 */ /* 0x000fe40000000f00 */
[----:B------:R-:W-:Y:S02]  /*fce0*/  MOV R57, R59 ;  /* 0x0000003b00397202 */ /* 0x000fe40000000f00 */
[----:B------:R-:W-:Y:S02]  /*fcf0*/  MOV R59, R50 ;  /* 0x00000032003b7202 */ /* 0x000fe40000000f00 */
        /* <DEDUP_REMOVED lines=10> */
[----:B------:R-:W-:-:S02]  /*fda0*/  MOV R81, R83 ;  /* 0x0000005300517202 */ /* 0x000fc40000000f00 */
[----:B------:R-:W-:Y:S01]  /*fdb0*/  MOV R50, R51 ;  /* 0x0000003300327202 */ /* 0x000fe20000000f00 */
[----:B------:R-:W-:Y:S01]  /*fdc0*/  IMAD.MOV.U32 R51, RZ, RZ, R48 ;  /* 0x000000ffff337224 */ /* 0x000fe200078e0030 */
[----:B------:R-:W-:Y:S01]  /*fdd0*/  MOV R83, R144 ;  /* 0x0000009000537202 */ /* 0x000fe20000000f00 */
[----:B------:R-:W-:Y:S01]  /*fde0*/  HMMA.16816.F32.BF16 R156, R4, R24, R116 ;  /* 0x00000018049c723c */ /* 0x000fe20000041874 */
[----:B------:R-:W-:Y:S01]  /*fdf0*/  MOV R48, R42 ;  /* 0x0000002a00307202 */ /* 0x000fe20000000f00 */
[----:B------:R-:W-:Y:S01]  /*fe00*/  IMAD.MOV.U32 R42, RZ, RZ, R43 ;  /* 0x000000ffff2a7224 */ /* 0x000fe200078e002b */
[----:B------:R-:W-:Y:S01]  /*fe10*/  MOV R43, R80 ;  /* 0x00000050002b7202 */ /* 0x000fe20000000f00 */
[----:B------:R-:W-:-:S03]  /*fe20*/  IMAD.MOV.U32 R80, RZ, RZ, R81 ;  /* 0x000000ffff507224 */ /* 0x000fc600078e0051 */
[----:B------:R-:W-:Y:S02]  /*fe30*/  MOV R118, R47 ;  /* 0x0000002f00767202 */ /* 0x000fe40000000f00 */
[----:B------:R3:W-:Y:S01]  /*fe40*/  MUFU.EX2 R47, R0 ;  /* 0x00000000002f7308 */ /* 0x0007e20000000800 */
[----:B------:R-:W-:Y:S01]  /*fe50*/  F2FP.BF16.F32.PACK_AB R8, R219, R220 ;  /* 0x000000dcdb08723e */ /* 0x000fe200000010ff */
[----:B------:R-:W-:Y:S01]  /*fe60*/  IMAD.MOV.U32 R117, RZ, RZ, R147 ;  /* 0x000000ffff757224 */ /* 0x000fe200078e0093 */
[----:B------:R-:W-:Y:S02]  /*fe70*/  F2FP.BF16.F32.PACK_AB R9, R67, R100 ;  /* 0x000000644309723e */ /* 0x000fe400000010ff */
[----:B------:R-:W-:Y:S02]  /*fe80*/  F2FP.BF16.F32.PACK_AB R10, R201, R202 ;  /* 0x000000cac90a723e */ /* 0x000fe400000010ff */
[----:B-1----:R-:W-:Y:S01]  /*fe90*/  F2FP.BF16.F32.PACK_AB R11, R65, R66 ;  /* 0x00000042410b723e */ /* 0x002fe200000010ff */
[----:B------:R-:W-:Y:S01]  /*fea0*/  HMMA.16816.F32.BF16 R168, R4, R26, R124 ;  /* 0x0000001a04a8723c */ /* 0x000fe2000004187c */
[----:B------:R-:W-:Y:S01]  /*feb0*/  MOV R119, R146 ;  /* 0x0000009200777202 */ /* 0x000fe20000000f00 */
[----:B------:R-:W-:Y:S01]  /*fec0*/  IMAD.MOV.U32 R108, RZ, RZ, R93 ;  /* 0x000000ffff6c7224 */ /* 0x000fe200078e005d */
[----:B------:R-:W-:Y:S01]  /*fed0*/  MOV R109, R94 ;  /* 0x0000005e006d7202 */ /* 0x000fe20000000f00 */
[----:B---3--:R-:W-:-:S03]  /*fee0*/  FFMA.FTZ R0, R92, UR26, -R3 ;  /* 0x0000001a5c007c23 */ /* 0x008fc60008010803 */
[----:B------:R-:W-:Y:S01]  /*fef0*/  MOV R127, R118 ;  /* 0x00000076007f7202 */ /* 0x000fe20000000f00 */
[----:B------:R-:W-:Y:S01]  /*ff00*/  IMAD.MOV.U32 R92, RZ, RZ, R57 ;  /* 0x000000ffff5c7224 */ /* 0x000fe200078e0039 */
[----:B------:R-:W-:Y:S01]  /*ff10*/  MOV R111, R56 ;  /* 0x00000038006f7202 */ /* 0x000fe20000000f00 */
[----:B------:R-:W-:Y:S01]  /*ff20*/  IMAD.MOV.U32 R94, RZ, RZ, R59 ;  /* 0x000000ffff5e7224 */ /* 0x000fe200078e003b */
[----:B------:R-:W-:Y:S02]  /*ff30*/  MOV R93, R58 ;  /* 0x0000003a005d7202 */ /* 0x000fe40000000f00 */
[C---:B------:R-:W-:Y:S01]  /*ff40*/  HMMA.16816.F32.BF16 R56, R8.reuse, R38, R112 ;  /* 0x000000260838723c */ /* 0x040fe20000041870 */
        /* <DEDUP_REMOVED lines=8> */
[----:B------:R-:W-:-:S05]  /*ffd0*/  IMAD.MOV.U32 R51, RZ, RZ, R80 ;  /* 0x000000ffff337224 */ /* 0x000fca00078e0050 */
[----:B------:R-:W-:Y:S01]  /*ffe0*/  HMMA.16816.F32.BF16 R180, R4, R34, R76 ;  /* 0x0000002204b4723c */ /* 0x000fe2000004184c */
[----:B------:R-:W-:-:S05]  /*fff0*/  MOV R124, R119 ;  /* 0x00000077007c7202 */ /* 0x000fca0000000f00 */
[C---:B------:R-:W-:Y:S06]  /*10000*/  HMMA.16816.F32.BF16 R72, R4.reuse, R16, R120 ;  /* 0x000000100448723c */ /* 0x040fec0000041878 */
[C---:B------:R-:W-:Y:S06]  /*10010*/  HMMA.16816.F32.BF16 R76, R4.reuse, R18, R132 ;  /* 0x00000012044c723c */ /* 0x040fec0000041884 */
[----:B------:R-:W-:Y:S06]  /*10020*/  HMMA.16816.F32.BF16 R172, R4, R22, R136 ;  /* 0x0000001604ac723c */ /* 0x000fec0000041888 */
[C---:B------:R-:W-:Y:S01]  /*10030*/  HMMA.16816.F32.BF16 R160, R8.reuse, R24, R160 ;  /* 0x0000001808a0723c */ /* 0x040fe200000418a0 */
[----:B------:R-:W-:Y:S01]  /*10040*/  MOV R136, R124 ;  /* 0x0000007c00887202 */ /* 0x000fe20000000f00 */
[----:B------:R-:W-:Y:S01]  /*10050*/  IMAD.MOV.U32 R119, RZ, RZ, R94 ;  /* 0x000000ffff777224 */ /* 0x000fe200078e005e */
[----:B------:R-:W-:Y:S03]  /*10060*/  LDSM.16.MT88.4 R120, [R224+0x9c00] ;  /* 0x009c0000e078783b */ /* 0x000fe60000004200 */
[C---:B------:R-:W-:Y:S01]  /*10070*/  HMMA.16816.F32.BF16 R84, R8.reuse, R20, R84 ;  /* 0x000000140854723c */ /* 0x040fe20000041854 */
[----:B------:R-:W-:Y:S05]  /*10080*/  LDSM.16.MT88.4 R132, [R226+0x9c00] ;  /* 0x009c0000e284783b */ /* 0x000fea0000004200 */
[----:B------:R-:W-:Y:S01]  /*10090*/  HMMA.16816.F32.BF16 R52, R8, R30, R52 ;  /* 0x0000001e0834723c */ /* 0x000fe20000041834 */
[----:B--2---:R-:W-:-:S05]  /*100a0*/  MOV R40, R177 ;  /* 0x000000b100287202 */ /* 0x004fca0000000f00 */
[----:B------:R-:W-:Y:S02]  /*100b0*/  IMAD.MOV.U32 R82, RZ, RZ, R40 ;  /* 0x000000ffff527224 */ /* 0x000fe400078e0028 */
[----:B------:R-:W-:-:S03]  /*100c0*/  IMAD.MOV.U32 R40, RZ, RZ, R145 ;  /* 0x000000ffff287224 */ /* 0x000fc600078e0091 */
[----:B------:R-:W-:Y:S01]  /*100d0*/  MOV R81, R82 ;  /* 0x0000005200517202 */ /* 0x000fe20000000f00 */
[----:B------:R-:W-:Y:S01]  /*100e0*/  IMAD.MOV.U32 R82, RZ, RZ, R83 ;  /* 0x000000ffff527224 */ /* 0x000fe200078e0053 */
[----:B------:R-:W-:Y:S01]  /*100f0*/  MOV R83, R40 ;  /* 0x0000002800537202 */ /* 0x000fe20000000f00 */
[----:B------:R-:W-:Y:S02]  /*10100*/  IMAD.MOV.U32 R40, RZ, RZ, R46 ;  /* 0x000000ffff287224 */ /* 0x000fe400078e002e */
[----:B------:R1:W2:Y:S01]  /*10110*/  MUFU.EX2 R46, R0 ;  /* 0x00000000002e7308 */ /* 0x0002a20000000800 */
[----:B------:R-:W-:Y:S01]  /*10120*/  HMMA.16816.F32.BF16 R144, R8, R36, R128 ;  /* 0x000000240890723c */ /* 0x000fe20000041880 */
[----:B------:R-:W-:Y:S01]  /*10130*/  MOV R48, R81 ;  /* 0x0000005100307202 */ /* 0x000fe20000000f00 */
[----:B-1----:R-:W-:-:S05]  /*10140*/  FFMA.FTZ R0, R117, UR26, -R3 ;  /* 0x0000001a75007c23 */ /* 0x002fca0008010803 */
[----:B------:R1:W-:Y:S01]  /*10150*/  MUFU.EX2 R38, R0 ;  /* 0x0000000000267308 */ /* 0x0003e20000000800 */
[----:B------:R-:W-:Y:S01]  /*10160*/  FFMA.FTZ R3, R108, UR26, -R3 ;  /* 0x0000001a6c037c23 */ /* 0x000fe20008010803 */
[----:B------:R-:W-:Y:S01]  /*10170*/  MOV R117, R109 ;  /* 0x0000006d00757202 */ /* 0x000fe20000000f00 */
[----:B------:R-:W-:Y:S01]  /*10180*/  IMAD.MOV.U32 R108, RZ, RZ, R92 ;  /* 0x000000ffff6c7224 */ /* 0x000fe200078e005c */
[----:B------:R-:W-:Y:S01]  /*10190*/  MOV R109, R93 ;  /* 0x0000005d006d7202 */ /* 0x000fe20000000f00 */
[----:B------:R-:W-:Y:S02]  /*101a0*/  IMAD.MOV.U32 R92, RZ, RZ, R13 ;  /* 0x000000ffff5c7224 */ /* 0x000fe400078e000d */
[----:B------:R-:W-:Y:S02]  /*101b0*/  IMAD.MOV.U32 R13, RZ, RZ, R42 ;  /* 0x000000ffff0d7224 */ /* 0x000fe400078e002a */
[----:B-1----:R-:W-:-:S04]  /*101c0*/  FFMA.FTZ R0, R127, UR26, -R2 ;  /* 0x0000001a7f007c23 */ /* 0x002fc80008010802 */
[----:B------:R1:W-:Y:S01]  /*101d0*/  MUFU.EX2 R36, R0 ;  /* 0x0000000000247308 */ /* 0x0003e20000000800 */
[----:B------:R-:W-:Y:S01]  /*101e0*/  MOV R126, R109 ;  /* 0x0000006d007e7202 */ /* 0x000fe20000000f00 */
[----:B------:R-:W-:Y:S02]  /*101f0*/  IMAD.MOV.U32 R109, RZ, RZ, R13 ;  /* 0x000000ffff6d7224 */ /* 0x000fe400078e000d */
[----:B------:R-:W-:Y:S02]  /*10200*/  IMAD.MOV.U32 R13, RZ, RZ, R151 ;  /* 0x000000ffff0d7224 */ /* 0x000fe400078e0097 */
[----:B-1----:R-:W-:Y:S01]  /*10210*/  FFMA.FTZ R0, R116, UR26, -R2 ;  /* 0x0000001a74007c23 */ /* 0x002fe20008010802 */
[----:B------:R-:W-:-:S03]  /*10220*/  MOV R116, R111 ;  /* 0x0000006f00747202 */ /* 0x000fc60000000f00 */
[----:B------:R1:W-:Y:S01]  /*10230*/  MUFU.EX2 R28, R0 ;  /* 0x00000000001c7308 */ /* 0x0003e20000000800 */
[----:B------:R-:W-:Y:S02]  /*10240*/  IMAD.MOV.U32 R111, RZ, RZ, R51 ;  /* 0x000000ffff6f7224 */ /* 0x000fe400078e0033 */
[----:B------:R-:W-:Y:S01]  /*10250*/  IMAD.MOV.U32 R51, RZ, RZ, R148 ;  /* 0x000000ffff337224 */ /* 0x000fe200078e0094 */
[----:B------:R-:W-:Y:S01]  /*10260*/  HMMA.16816.F32.BF16 R176, R4, R20, R140 ;  /* 0x0000001404b0723c */ /* 0x000fe2000004188c */
[----:B------:R-:W-:Y:S01]  /*10270*/  LDSM.16.MT88.4 R4, [R226+0xbc00] ;  /* 0x00bc0000e204783b */ /* 0x000fe20000004200 */
[----:B-1----:R-:W-:Y:S01]  /*10280*/  FFMA.FTZ R0, R117, UR26, -R2 ;  /* 0x0000001a75007c23 */ /* 0x002fe20008010802 */
[----:B------:R-:W-:Y:S01]  /*10290*/  IMAD.MOV.U32 R117, RZ, RZ, R92 ;  /* 0x000000ffff757224 */ /* 0x000fe200078e005c */
[----:B------:R-:W-:Y:S01]  /*102a0*/  MOV R92, R48 ;  /* 0x00000030005c7202 */ /* 0x000fe20000000f00 */
[----:B------:R-:W-:Y:S01]  /*102b0*/  FFMA.FTZ R2, R150, UR26, -R2 ;  /* 0x0000001a96027c23 */ /* 0x000fe20008010802 */
[----:B------:R-:W-:-:S02]  /*102c0*/  MOV R48, R149 ;  /* 0x0000009500307202 */ /* 0x000fc40000000f00 */
[----:B------:R-:W1:Y:S01]  /*102d0*/  LDSM.16.MT88.4 R148, [R224+0xac00] ;  /* 0x00ac0000e094783b */ /* 0x000e620000004200 */
[----:B------:R-:W-:Y:S01]  /*102e0*/  IMAD.MOV.U32 R143, RZ, RZ, R118 ;  /* 0x000000ffff8f7224 */ /* 0x000fe200078e0076 */
[----:B------:R3:W-:Y:S01]  /*102f0*/  MUFU.EX2 R25, R0 ;  /* 0x0000000000197308 */ /* 0x0007e20000000800 */
[----:B------:R-:W-:Y:S01]  /*10300*/  MOV R93, R50 ;  /* 0x00000032005d7202 */ /* 0x000fe20000000f00 */
[----:B------:R-:W-:Y:S01]  /*10310*/  IMAD.MOV.U32 R80, RZ, RZ, R82 ;  /* 0x000000ffff507224 */ /* 0x000fe200078e0052 */
[----:B------:R-:W-:Y:S01]  /*10320*/  MOV R81, R83 ;  /* 0x0000005300517202 */ /* 0x000fe20000000f00 */
[----:B------:R-:W-:Y:S01]  /*10330*/  IMAD.MOV.U32 R82, RZ, RZ, R40 ;  /* 0x000000ffff527224 */ /* 0x000fe200078e0028 */
[----:B------:R-:W-:Y:S02]  /*10340*/  MOV R50, R43 ;  /* 0x0000002b00327202 */ /* 0x000fe40000000f00 */
[----:B------:R-:W-:Y:S02]  /*10350*/  MOV R83, R41 ;  /* 0x0000002900537202 */ /* 0x000fe40000000f00 */
[----:B------:R-:W-:Y:S01]  /*10360*/  HMMA.16816.F32.BF16 R40, R8, R34, R68 ;  /* 0x000000220828723c */ /* 0x000fe20000041844 */
[----:B------:R-:W4:Y:S01]  /*10370*/  MUFU.EX2 R37, R3 ;  /* 0x0000000300257308 */ /* 0x000f220000000800 */
[----:B------:R-:W-:-:S02]  /*10380*/  IMAD.MOV.U32 R125, RZ, RZ, R108 ;  /* 0x000000ffff7d7224 */ /* 0x000fc400078e006c */
[----:B---3--:R-:W-:Y:S02]  /*10390*/  FFMA.FTZ R0, R143, UR26, -R12 ;  /* 0x0000001a8f007c23 */ /* 0x008fe4000801080c */
[----:B------:R-:W-:Y:S01]  /*103a0*/  HMMA.16816.F32.BF16 R68, R8, R16, R208 ;  /* 0x000000100844723c */ /* 0x000fe200000418d0 */
[----:B------:R-:W-:Y:S02]  /*103b0*/  IMAD.MOV.U32 R127, RZ, RZ, R110 ;  /* 0x000000ffff7f7224 */ /* 0x000fe400078e006e */
[----:B------:R3:W-:Y:S01]  /*103c0*/  MUFU.EX2 R16, R0 ;  /* 0x0000000000107308 */ /* 0x0007e20000000800 */
[----:B------:R-:W-:Y:S02]  /*103d0*/  MOV R108, R95 ;  /* 0x0000005f006c7202 */ /* 0x000fe40000000f00 */
[----:B------:R-:W-:Y:S02]  /*103e0*/  MOV R110, R50 ;  /* 0x00000032006e7202 */ /* 0x000fe40000000f00 */
[----:B------:R-:W-:-:S03]  /*103f0*/  MOV R50, R83 ;  /* 0x0000005300327202 */ /* 0x000fc60000000f00 */
[----:B------:R-:W1:Y:S01]  /*10400*/  MUFU.EX2 R24, R2 ;  /* 0x0000000200187308 */ /* 0x000e620000000800 */
[----:B------:R-:W-:Y:S01]  /*10410*/  MOV R118, R93 ;  /* 0x0000005d00767202 */ /* 0x000fe20000000f00 */
[----:B------:R-:W-:Y:S01]  /*10420*/  IMAD.MOV.U32 R137, RZ, RZ, R125 ;  /* 0x000000ffff897224 */ /* 0x000fe200078e007d */
[----:B------:R-:W-:Y:S01]  /*10430*/  MOV R138, R126 ;  /* 0x0000007e008a7202 */ /* 0x000fe20000000f00 */
[----:B------:R-:W-:Y:S02]  /*10440*/  IMAD.MOV.U32 R139, RZ, RZ, R127 ;  /* 0x000000ffff8b7224 */ /* 0x000fe400078e007f */
[----:B---3--:R-:W-:Y:S01]  /*10450*/  FFMA.FTZ R0, R13, UR26, -R12 ;  /* 0x0000001a0d007c23 */ /* 0x008fe2000801080c */
[----:B------:R-:W-:Y:S01]  /*10460*/  IMAD.MOV.U32 R93, RZ, RZ, R80 ;  /* 0x000000ffff5d7224 */ /* 0x000fe200078e0050 */
[----:B------:R-:W-:Y:S02]  /*10470*/  MOV R124, R108 ;  /* 0x0000006c007c7202 */ /* 0x000fe40000000f00 */
[----:B------:R3:W-:Y:S01]  /*10480*/  MUFU.EX2 R13, R0 ;  /* 0x00000000000d7308 */ /* 0x0007e20000000800 */
[----:B------:R-:W-:Y:S01]  /*10490*/  IMAD.MOV.U32 R125, RZ, RZ, R109 ;  /* 0x000000ffff7d7224 */ /* 0x000fe200078e006d */
[----:B------:R-:W-:Y:S01]  /*104a0*/  MOV R126, R110 ;  /* 0x0000006e007e7202 */ /* 0x000fe20000000f00 */
[----:B------:R-:W-:Y:S01]  /*104b0*/  IMAD.MOV.U32 R127, RZ, RZ, R111 ;  /* 0x000000ffff7f7224 */ /* 0x000fe200078e006f */
[C---:B------:R-:W-:Y:S01]  /*104c0*/  HMMA.16816.F32.BF16 R128, R8.reuse, R32, R88 ;  /* 0x000000200880723c */ /* 0x040fe20000041858 */
        /* <DEDUP_REMOVED lines=8> */
[----:B---3--:R-:W-:-:S03]  /*10550*/  FFMA.FTZ R0, R136, UR26, -R12 ;  /* 0x0000001a88007c23 */ /* 0x008fc6000801080c */
[C---:B------:R-:W-:Y:S01]  /*10560*/  HMMA.16816.F32.BF16 R48, R8.reuse, R18, R196 ;  /* 0x000000120830723c */ /* 0x040fe200000418c4 */
[----:B------:R-:W-:Y:S01]  /*10570*/  MOV R142, R118 ;  /* 0x00000076008e7202 */ /* 0x000fe20000000f00 */
[----:B------:R-:W-:Y:S01]  /*10580*/  IMAD.MOV.U32 R143, RZ, RZ, R119 ;  /* 0x000000ffff8f7224 */ /* 0x000fe200078e0077 */
[----:B------:R-:W-:Y:S01]  /*10590*/  MOV R118, R94 ;  /* 0x0000005e00767202 */ /* 0x000fe20000000f00 */
[----:B------:R-:W-:Y:S02]  /*105a0*/  IMAD.MOV.U32 R117, RZ, RZ, R93 ;  /* 0x000000ffff757224 */ /* 0x000fe400078e005d */
[----:B------:R-:W-:Y:S01]  /*105b0*/  HMMA.16816.F32.BF16 R20, R8, R22, R192 ;  /* 0x000000160814723c */ /* 0x000fe200000418c0 */
[----:B------:R3:W3:Y:S01]  /*105c0*/  MUFU.EX2 R10, R0 ;  /* 0x00000000000a7308 */ /* 0x0006e20000000800 */
        /* <DEDUP_REMOVED lines=13> */
[----:B----4-:R-:W-:Y:S01]  /*106a0*/  F2FP.BF16.F32.PACK_AB R94, R37, R38 ;  /* 0x00000026255e723e */ /* 0x010fe200000010ff */
[----:B------:R-:W-:Y:S01]  /*106b0*/  IMAD.MOV.U32 R29, RZ, RZ, R138 ;  /* 0x000000ffff1d7224 */ /* 0x000fe200078e008a */
[----:B------:R-:W-:Y:S01]  /*106c0*/  F2FP.BF16.F32.PACK_AB R93, R28, R36 ;  /* 0x000000241c5d723e */ /* 0x000fe200000010ff */
[----:B------:R-:W2:Y:S01]  /*106d0*/  LDSM.16.MT88.4 R164, [R226+0xac00] ;  /* 0x00ac0000e2a4783b */ /* 0x000ea20000004200 */
[----:B-1----:R-:W-:Y:S01]  /*106e0*/  F2FP.BF16.F32.PACK_AB R95, R24, R25 ;  /* 0x00000019185f723e */ /* 0x002fe200000010ff */
[----:B------:R-:W-:Y:S01]  /*106f0*/  FFMA.FTZ R2, R2, R45, R18 ;  /* 0x0000002d02027223 */ /* 0x000fe20000010012 */
[----:B------:R-:W-:Y:S01]  /*10700*/  MOV R3, R111 ;  /* 0x0000006f00037202 */ /* 0x000fe20000000f00 */
[----:B---3--:R-:W-:Y:S01]  /*10710*/  FFMA.FTZ R0, R196, R44, R19 ;  /* 0x0000002cc4007223 */ /* 0x008fe20000010013 */
[----:B------:R-:W-:Y:S01]  /*10720*/  MOV R17, R127 ;  /* 0x0000007f00117202 */ /* 0x000fe20000000f00 */
[----:B------:R-:W-:Y:S01]  /*10730*/  FFMA.FTZ R9, R198, R15, R197 ;  /* 0x0000000fc6097223 */ /* 0x000fe200000100c5 */
[----:B------:R-:W-:Y:S01]  /*10740*/  MOV R209, R125 ;  /* 0x0000007d00d17202 */ /* 0x000fe20000000f00 */
[----:B------:R-:W-:Y:S01]  /*10750*/  FFMA.FTZ R8, R199, R14, R252 ;  /* 0x0000000ec7087223 */ /* 0x000fe200000100fc */
[----:B------:R-:W-:Y:S01]  /*10760*/  IMAD.MOV.U32 R30, RZ, RZ, R140 ;  /* 0x000000ffff1e7224 */ /* 0x000fe200078e008c */
[----:B------:R-:W-:Y:S01]  /*10770*/  MOV R27, R141 ;  /* 0x0000008d001b7202 */ /* 0x000fe20000000f00 */
[----:B------:R-:W-:Y:S01]  /*10780*/  IMAD.MOV.U32 R26, RZ, RZ, R142 ;  /* 0x000000ffff1a7224 */ /* 0x000fe200078e008e */
[----:B------:R-:W-:Y:S01]  /*10790*/  MOV R211, R143 ;  /* 0x0000008f00d37202 */ /* 0x000fe20000000f00 */
[----:B------:R-:W-:Y:S01]  /*107a0*/  FADD.FTZ R3, R3, R2 ;  /* 0x0000000203037221 */ /* 0x000fe20000010000 */
[----:B------:R-:W-:Y:S01]  /*107b0*/  HMMA.16816.F32.BF16 R140, R92, R148, R96 ;  /* 0x000000945c8c723c */ /* 0x000fe20000041860 */
[----:B------:R-:W-:Y:S01]  /*107c0*/  FADD.FTZ R2, R17, R0 ;  /* 0x0000000011027221 */ /* 0x000fe20000010000 */
[----:B------:R-:W-:Y:S01]  /*107d0*/  FADD.FTZ R0, R208, R9 ;  /* 0x00000009d0007221 */ /* 0x000fe20000010000 */
[----:B------:R-:W-:Y:S01]  /*107e0*/  FADD.FTZ R8, R209, R8 ;  /* 0x00000008d1087221 */ /* 0x000fe20000010000 */
[----:B------:R-:W-:Y:S01]  /*107f0*/  FADD.FTZ R9, R210, R3 ;  /* 0x00000003d2097221 */ /* 0x000fe20000010000 */
[----:B------:R-:W-:Y:S01]  /*10800*/  MOV R31, R139 ;  /* 0x0000008b001f7202 */ /* 0x000fe20000000f00 */
[----:B------:R-:W1:Y:S01]  /*10810*/  LDSM.16.MT88.4 R80, [R224+0xbc00] ;  /* 0x00bc0000e050783b */ /* 0x000e620000004200 */
[----:B------:R-:W-:-:S02]  /*10820*/  F2FP.BF16.F32.PACK_AB R96, R107, R200 ;  /* 0x000000c86b60723e */ /* 0x000fc400000010ff */
[----:B------:R-:W-:Y:S02]  /*10830*/  F2FP.BF16.F32.PACK_AB R97, R16, R64 ;  /* 0x000000401061723e */ /* 0x000fe400000010ff */
[----:B------:R-:W-:Y:S02]  /*10840*/  F2FP.BF16.F32.PACK_AB R98, R101, R106 ;  /* 0x0000006a6562723e */ /* 0x000fe400000010ff */
[----:B------:R-:W-:Y:S01]  /*10850*/  F2FP.BF16.F32.PACK_AB R99, R10, R13 ;  /* 0x0000000d0a63723e */ /* 0x000fe200000010ff */
[----:B------:R-:W-:Y:S01]  /*10860*/  FADD.FTZ R3, R251, R2 ;  /* 0x00000002fb037221 */ /* 0x000fe20000010000 */
[----:B------:R-:W-:Y:S01]  /*10870*/  FADD.FTZ R2, R211, R0 ;  /* 0x00000000d3027221 */ /* 0x000fe20000010000 */
[----:B------:R-:W-:Y:S01]  /*10880*/  FADD.FTZ R0, R26, R8 ;  /* 0x000000081a007221 */ /* 0x000fe20000010000 */
[----:B------:R-:W-:Y:S01]  /*10890*/  FADD.FTZ R9, R27, R9 ;  /* 0x000000091b097221 */ /* 0x000fe20000010000 */
[----:B------:R-:W-:Y:S01]  /*108a0*/  HMMA.16816.F32.BF16 R88, R92, R4, R176 ;  /* 0x000000045c58723c */ /* 0x000fe200000418b0 */
[----:B------:R-:W-:Y:S01]  /*108b0*/  FADD.FTZ R8, R248, R3 ;  /* 0x00000003f8087221 */ /* 0x000fe20000010000 */
[----:B------:R-:W-:Y:S01]  /*108c0*/  MOV R39, R137 ;  /* 0x0000008900277202 */ /* 0x000fe20000000f00 */
        /* <DEDUP_REMOVED lines=52> */
[-C--:B------:R-:W-:Y:S03]  /*10c10*/  HMMA.16816.F32.BF16 R112, R96, R120.reuse, R144 ;  /* 0x000000786070723c */ /* 0x080fe60000041890 */
[----:B------:R3:W-:Y:S03]  /*10c20*/  STL [R1+0x4], R3 ;  /* 0x0000040301007387 */ /* 0x0007e60000100800 */
[C---:B------:R-:W-:Y:S01]  /*10c30*/  HMMA.16816.F32.BF16 R108, R92.reuse, R120, R188 ;  /* 0x000000785c6c723c */ /* 0x040fe200000418bc */
[----:B------:R3:W-:Y:S04]  /*10c40*/  STL [R1+0x8], R0 ;  /* 0x0000080001007387 */ /* 0x0007e80000100800 */
[----:B------:R3:W-:Y:S01]  /*10c50*/  STL [R1], R2 ;  /* 0x0000000201007387 */ /* 0x0007e20000100800 */
[C---:B------:R-:W-:Y:S06]  /*10c60*/  HMMA.16816.F32.BF16 R116, R92.reuse, R122, R204 ;  /* 0x0000007a5c74723c */ /* 0x040fec00000418cc */
[C---:B------:R-:W-:Y:S06]  /*10c70*/  HMMA.16816.F32.BF16 R124, R92.reuse, R132, R184 ;  /* 0x000000845c7c723c */ /* 0x040fec00000418b8 */
[C---:B------:R-:W-:Y:S06]  /*10c80*/  HMMA.16816.F32.BF16 R136, R92.reuse, R134, R180 ;  /* 0x000000865c88723c */ /* 0x040fec00000418b4 */
[C---:B------:R-:W-:Y:S06]  /*10c90*/  HMMA.16816.F32.BF16 R152, R92.reuse, R150, R152 ;  /* 0x000000965c98723c */ /* 0x040fec0000041898 */
[C---:B--2---:R-:W-:Y:S06]  /*10ca0*/  HMMA.16816.F32.BF16 R156, R92.reuse, R164, R156 ;  /* 0x000000a45c9c723c */ /* 0x044fec000004189c */
[C---:B------:R-:W-:Y:S06]  /*10cb0*/  HMMA.16816.F32.BF16 R168, R92.reuse, R166, R168 ;  /* 0x000000a65ca8723c */ /* 0x040fec00000418a8 */
[C---:B-1----:R-:W-:Y:S06]  /*10cc0*/  HMMA.16816.F32.BF16 R72, R92.reuse, R80, R72 ;  /* 0x000000505c48723c */ /* 0x042fec0000041848 */
        /* <DEDUP_REMOVED lines=11> */
[----:B---3--:R-:W-:-:S15]  /*10d80*/  HMMA.16816.F32.BF16 R96, R96, R6, R20 ;  /* 0x000000066060723c */ /* 0x008fde0000041814 */
[----:B------:R-:W-:-:S09]  /*10d90*/  NOP ;  /* 0x0000000000007918 */ /* 0x000fd20000000000 */
.L_x_836:
[----:B------:R-:W-:-:S06]  /*10da0*/  UISETP.GT.AND UP0, UPT, UR24, UR15, UPT ;  /* 0x0000000f1800728c */ /* 0x000fcc000bf04270 */
[----:B------:R-:W-:-:S13]  /*10db0*/  PLOP3.LUT P0, PT, PT, PT, UP0, 0x80, 0x0 ;  /* 0x000000000000781c */ /* 0x000fda0003f0f008 */
[----:B------:R-:W-:Y:S05]  /*10dc0*/  @!P0 BRA `(.L_x_839) ;  /* 0x00000048000c8947 */ /* 0x000fea0003800000 */
[----:B------:R-:W2:Y:S01]  /*10dd0*/  LDL.LU.64 R6, [R1+0x28] ;  /* 0x0000280001067983 */ /* 0x000ea20000300a00 */
        /* <DEDUP_REMOVED lines=8> */
[----:B------:R-:W-:Y:S01]  /*10e60*/  ULDC UR4, c[0x0][0x2ec] ;  /* 0x0000bb0000047ab9 */ /* 0x000fe20000000800 */
[----:B------:R-:W-:Y:S01]  /*10e70*/  ULDC.64 UR6, c[0x0][0x218] ;  /* 0x0000860000067ab9 */ /* 0x000fe20000000a00 */
[----:B------:R-:W-:Y:S01]  /*10e80*/  ULDC.64 UR10, c[0x0][0x220] ;  /* 0x00008800000a7ab9 */ /* 0x000fe20000000a00 */
[----:B------:R-:W-:Y:S01]  /*10e90*/  ULDC.64 UR8, c[0x0][0x248] ;  /* 0x0000920000087ab9 */ /* 0x000fe20000000a00 */
[----:B--2---:R-:W-:-:S05]  /*10ea0*/  IMAD.MOV.U32 R5, RZ, RZ, R7 ;  /* 0x000000ffff057224 */ /* 0x004fca00078e0007 */
[----:B------:R1:W-:Y:S01]  /*10eb0*/  STL.64 [R1+0x10], R4 ;  /* 0x0000100401007387 */ /* 0x0003e20000100a00 */
[----:B------:R-:W-:Y:S05]  /*10ec0*/  BRA `(.L_x_840) ;  /* 0x0000000000707947 */ /* 0x000fea0003800000 */
.L_x_842:
        /* <DEDUP_REMOVED lines=28> */
.L_x_840:
        /* <DEDUP_REMOVED lines=13> */
[----:B------:R-:W-:Y:S02]  /*11160*/  LEA.HI.X R5, R6, UR11, R0, 0x1, P0 ;  /* 0x0000000b06057c11 */ /* 0x000fe400080f0c00 */
        /* <DEDUP_REMOVED lines=10> */
[----:B------:R-:W-:Y:S07]  /*11210*/  LOP3.LUT R2, R2, 0x6, RZ, 0xc0, !PT ;  /* 0x0000000602027812 */ /* 0x000fee00078ec0ff */
[----:B------:R-:W-:Y:S08]  /*11220*/  LDGSTS.E.BYPASS.LTC128B.128 [R238+0xa800], desc[UR18][R6.64+0x40] ;  /* 0x0a80004006ee7fae */ /* 0x000ff0000b901d52 */
[----:B------:R1:W-:Y:S08]  /*11230*/  LDGSTS.E.BYPASS.LTC128B.128 [R238+0xb800], desc[UR18][R6.64+0x80] ;  /* 0x0b80008006ee7fae */ /* 0x0003f0000b901d52 */
[----:B------:R-:W-:Y:S08]  /*11240*/  LDSM.16.M88.4 R64, [R228] ;  /* 0x00000000e440783b */ /* 0x000ff00000000200 */
[----:B-----5:R-:W1:Y:S08]  /*11250*/  LDSM.16.M88.4 R16, [R225+0x6000] ;  /* 0x00600000e110783b */ /* 0x020e700000000200 */
[----:B------:R-:W2:Y:S08]  /*11260*/  LDSM.16.M88.4 R60, [R228+0x1000] ;  /* 0x00100000e43c783b */ /* 0x000eb00000000200 */
[----:B------:R-:W3:Y:S08]  /*11270*/  LDSM.16.M88.4 R32, [R225+0x6400] ;  /* 0x00640000e120783b */ /* 0x000ef00000000200 */
[----:B------:R-:W0:Y:S08]  /*11280*/  LDGDEPBAR ;  /* 0x00000000000079af */ /* 0x000e300000000000 */
[----:B------:R-:W4:Y:S08]  /*11290*/  LDSM.16.M88.4 R48, [R225+0x6800] ;  /* 0x00680000e130783b */ /* 0x000f300000000200 */
[----:B------:R-:W4:Y:S01]  /*112a0*/  LDSM.16.M88.4 R172, [R225+0x6c00] ;  /* 0x006c0000e1ac783b */ /* 0x000f220000000200 */
        /* <DEDUP_REMOVED lines=21> */
[-C--:B------:R-:W-:Y:S03]  /*11400*/  HMMA.16816.F32.BF16 R52, R64, R172.reuse, RZ ;  /* 0x000000ac4034723c */ /* 0x080fe600000418ff */
[----:B------:R-:W-:Y:S03]  /*11410*/  LDSM.16.M88.4 R212, [R225+0x7c00] ;  /* 0x007c0000e1d4783b */ /* 0x000fe60000000200 */
[C---:B------:R-:W-:Y:S05]  /*11420*/  HMMA.16816.F32.BF16 R56, R60.reuse, R172, RZ ;  /* 0x000000ac3c38723c */ /* 0x040fea00000418ff */
[----:B------:R-:W-:Y:S01]  /*11430*/  LDSM.16.M88.4 R216, [R229+0x4000] ;  /* 0x00400000e5d8783b */ /* 0x000fe20000000200 */
[-C--:B------:R-:W-:Y:S06]  /*11440*/  HMMA.16816.F32.BF16 R60, R60, R174.reuse, RZ ;  /* 0x000000ae3c3c723c */ /* 0x080fec00000418ff */
[----:B------:R-:W-:Y:S01]  /*11450*/  HMMA.16816.F32.BF16 R64, R64, R174, RZ ;  /* 0x000000ae4040723c */ /* 0x000fe200000418ff */
[----:B------:R-:W4:Y:S05]  /*11460*/  LDSM.16.M88.4 R172, [R225+0x7400] ;  /* 0x00740000e1ac783b */ /* 0x000f2a0000000200 */
        /* <DEDUP_REMOVED lines=86> */
[----:B------:R-:W1:Y:S01]  /*119d0*/  MUFU.TANH R105, R4 ;  /* 0x0000000400697308 */ /* 0x000e620000002400 */
[----:B------:R-:W-:Y:S01]  /*119e0*/  FMUL.FTZ R0, R7, UR12 ;  /* 0x0000000c07007c20 */ /* 0x000fe20008410000 */
[----:B------:R-:W-:Y:S01]  /*119f0*/  FMUL.FTZ R8, R8, UR12 ;  /* 0x0000000c08087c20 */ /* 0x000fe20008410000 */
[----:B------:R-:W-:Y:S01]  /*11a00*/  FMUL.FTZ R9, R9, UR12 ;  /* 0x0000000c09097c20 */ /* 0x000fe20008410000 */
[----:B------:R-:W-:Y:S01]  /*11a10*/  FMUL.FTZ R10, R10, UR12 ;  /* 0x0000000c0a0a7c20 */ /* 0x000fe20008410000 */
[----:B------:R-:W-:Y:S05]  /*11a20*/  FMUL.FTZ R11, R11, UR12 ;  /* 0x0000000c0b0b7c20 */ /* 0x000fea0008410000 */
[----:B------:R-:W2:Y:S01]  /*11a30*/  MUFU.TANH R104, R6 ;  /* 0x0000000600687308 */ /* 0x000ea20000002400 */
        /* <DEDUP_REMOVED lines=9> */
[----:B------:R4:W-:Y:S10]  /*11ad0*/  MUFU.TANH R101, R0 ;  /* 0x0000000000657308 */ /* 0x0009f40000002400 */
[----:B------:R1:W-:Y:S01]  /*11ae0*/  MUFU.TANH R180, R17 ;  /* 0x0000001100b47308 */ /* 0x0003e20000002400 */
[----:B---3--:R-:W3:Y:S09]  /*11af0*/  LDSM.16.M88.4 R4, [R227+0x8400] ;  /* 0x00840000e304783b */ /* 0x008ef20000000200 */
[----:B------:R-:W-:Y:S01]  /*11b00*/  MUFU.TANH R182, R8 ;  /* 0x0000000800b67308 */ /* 0x000fe20000002400 */
[----:B----4-:R-:W-:Y:S04]  /*11b10*/  IMAD.U32 R0, RZ, RZ, UR13 ;  /* 0x0000000dff007e24 */ /* 0x010fe8000f8e00ff */
[----:B------:R-:W-:Y:S05]  /*11b20*/  IMAD R0, R0, 0x40, R2 ;  /* 0x0000004000007824 */ /* 0x000fea00078e0202 */
[----:B------:R-:W-:Y:S01]  /*11b30*/  MUFU.TANH R184, R9 ;  /* 0x0000000900b87308 */ /* 0x000fe20000002400 */
[C---:B------:R-:W-:Y:S01]  /*11b40*/  VIADD R2, R0.reuse, 0x1 ;  /* 0x0000000100027836 */ /* 0x040fe20000000000 */
[CC--:B------:R-:W-:Y:S02]  /*11b50*/  ISETP.GE.AND P5, PT, R0.reuse, R232.reuse, PT ;  /* 0x000000e80000720c */ /* 0x0c0fe40003fa6270 */
[C---:B------:R-:W-:Y:S02]  /*11b60*/  ISETP.GE.AND P3, PT, R0.reuse, R231, PT ;  /* 0x000000e70000720c */ /* 0x040fe40003f66270 */
[----:B------:R-:W-:Y:S02]  /*11b70*/  ISETP.GE.OR P5, PT, R0, R237, !P5 ;  /* 0x000000ed0000720c */ /* 0x000fe40006fa6670 */
[C---:B------:R-:W-:Y:S02]  /*11b80*/  ISETP.GE.AND P4, PT, R2.reuse, R232, PT ;  /* 0x000000e80200720c */ /* 0x040fe40003f86270 */
[----:B------:R-:W-:Y:S01]  /*11b90*/  MUFU.TANH R183, R10 ;  /* 0x0000000a00b77308 */ /* 0x000fe20000002400 */
[----:B-1----:R-:W-:Y:S02]  /*11ba0*/  FSEL R17, R105, -INF , !P5 ;  /* 0xff80000069117808 */ /* 0x002fe40006800000 */
[C---:B------:R-:W-:Y:S02]  /*11bb0*/  ISETP.GE.AND P2, PT, R2.reuse, R231, PT ;  /* 0x000000e70200720c */ /* 0x040fe40003f46270 */
[C---:B------:R-:W-:Y:S02]  /*11bc0*/  ISETP.GE.AND P1, PT, R2.reuse, R233, PT ;  /* 0x000000e90200720c */ /* 0x040fe40003f26270 */
[C---:B------:R-:W-:Y:S03]  /*11bd0*/  ISETP.GE.AND P6, PT, R2.reuse, R230, PT ;  /* 0x000000e60200720c */ /* 0x040fe60003fc6270 */
[----:B------:R1:W-:Y:S01]  /*11be0*/  MUFU.TANH R177, R11 ;  /* 0x0000000b00b17308 */ /* 0x0003e20000002400 */
[C---:B------:R-:W-:Y:S02]  /*11bf0*/  ISETP.GE.OR P4, PT, R2.reuse, R237, !P4 ;  /* 0x000000ed0200720c */ /* 0x040fe40006786670 */
[C---:B------:R-:W-:Y:S02]  /*11c00*/  ISETP.GE.OR P2, PT, R2.reuse, R236, !P2 ;  /* 0x000000ec0200720c */ /* 0x040fe40005746670 */
[C---:B------:R-:W-:Y:S02]  /*11c10*/  ISETP.GE.OR P1, PT, R2.reuse, R235, !P1 ;  /* 0x000000eb0200720c */ /* 0x040fe40004f26670 */
[----:B------:R-:W-:Y:S01]  /*11c20*/  ISETP.GE.OR P6, PT, R2, R234, !P6 ;  /* 0x000000ea0200720c */ /* 0x000fe200077c6670 */
[-C--:B---3--:R-:W-:Y:S02]  /*11c30*/  HMMA.16816.F32.BF16 R20, R216, R4.reuse, R20 ;  /* 0x00000004d814723c */ /* 0x088fe40000041814 */
[----:B------:R-:W-:Y:S01]  /*11c40*/  MUFU.TANH R12, R12 ;  /* 0x0000000c000c7308 */ /* 0x000fe20000002400 */
[C---:B------:R-:W-:Y:S01]  /*11c50*/  ISETP.GE.OR P3, PT, R0.reuse, R236, !P3 ;  /* 0x000000ec0000720c */ /* 0x040fe20005f66670 */
[C---:B------:R-:W-:Y:S01]  /*11c60*/  VIADD R2, R0.reuse, 0x8 ;  /* 0x0000000800027836 */ /* 0x040fe20000000000 */
[-C--:B------:R-:W-:Y:S01]  /*11c70*/  ISETP.GE.AND P0, PT, R0, R233.reuse, PT ;  /* 0x000000e90000720c */ /* 0x080fe20003f06270 */
[C---:B------:R-:W-:Y:S01]  /*11c80*/  HMMA.16816.F32.BF16 R24, R172.reuse, R4, R24 ;  /* 0x00000004ac18723c */ /* 0x040fe20000041818 */
[----:B-1----:R-:W1:Y:S03]  /*11c90*/  LDSM.16.M88.4 R8, [R227+0x8800] ;  /* 0x00880000e308783b */ /* 0x002e660000000200 */
[----:B------:R-:W-:Y:S02]  /*11ca0*/  ISETP.GE.AND P5, PT, R2, R233, PT ;  /* 0x000000e90200720c */ /* 0x000fe40003fa6270 */
[----:B------:R-:W-:Y:S01]  /*11cb0*/  MUFU.TANH R176, R13 ;  /* 0x0000000d00b07308 */ /* 0x000fe20000002400 */
[-C--:B------:R-:W-:Y:S01]  /*11cc0*/  ISETP.GE.OR P0, PT, R0, R235.reuse, !P0 ;  /* 0x000000eb0000720c */ /* 0x080fe20004706670 */
[-C--:B------:R-:W-:Y:S03]  /*11cd0*/  HMMA.16816.F32.BF16 R28, R172, R6.reuse, R28 ;  /* 0x00000006ac1c723c */ /* 0x080fe6000004181c */
[----:B------:R-:W-:Y:S01]  /*11ce0*/  ISETP.GE.OR P5, PT, R2, R235, !P5 ;  /* 0x000000eb0200720c */ /* 0x000fe20006fa6670 */
[----:B------:R-:W-:Y:S02]  /*11cf0*/  VIADD R4, R0, 0x10 ;  /* 0x0000001000047836 */ /* 0x000fe40000000000 */
[C---:B------:R-:W-:Y:S02]  /*11d00*/  HMMA.16816.F32.BF16 R32, R216.reuse, R6, R32 ;  /* 0x00000006d820723c */ /* 0x040fe40000041820 */
[----:B------:R-:W3:Y:S03]  /*11d10*/  MUFU.TANH R103, R14 ;  /* 0x0000000e00677308 */ /* 0x000ee60000002400 */
[----:B------:R-:W-:Y:S01]  /*11d20*/  FMUL.FTZ R20, R20, UR12 ;  /* 0x0000000c14147c20 */ /* 0x000fe20008410000 */
[----:B------:R-:W-:Y:S01]  /*11d30*/  FMUL.FTZ R22, R22, UR12 ;  /* 0x0000000c16167c20 */ /* 0x000fe20008410000 */
[----:B------:R-:W-:Y:S01]  /*11d40*/  FMUL.FTZ R23, R23, UR12 ;  /* 0x0000000c17177c20 */ /* 0x000fe20008410000 */
[----:B------:R-:W-:Y:S04]  /*11d50*/  FMUL.FTZ R21, R21, UR12 ;  /* 0x0000000c15157c20 */ /* 0x000fe80008410000 */
[----:B------:R2:W-:Y:S01]  /*11d60*/  MUFU.TANH R5, R20 ;  /* 0x0000001400057308 */ /* 0x0005e20000002400 */
[----:B------:R-:W-:Y:S01]  /*11d70*/  FMUL.FTZ R27, R27, UR12 ;  /* 0x0000000c1b1b7c20 */ /* 0x000fe20008410000 */
[----:B------:R-:W-:Y:S01]  /*11d80*/  FMUL.FTZ R26, R26, UR12 ;  /* 0x0000000c1a1a7c20 */ /* 0x000fe20008410000 */
[----:B------:R-:W-:Y:S01]  /*11d90*/  FMUL.FTZ R25, R25, UR12 ;  /* 0x0000000c19197c20 */ /* 0x000fe20008410000 */
[----:B------:R-:W-:Y:S06]  /*11da0*/  FMUL.FTZ R24, R24, UR12 ;  /* 0x0000000c18187c20 */ /* 0x000fec0008410000 */
[----:B------:R-:W-:Y:S01]  /*11db0*/  MUFU.TANH R15, R15 ;  /* 0x0000000f000f7308 */ /* 0x000fe20000002400 */
[----:B------:R-:W-:Y:S01]  /*11dc0*/  FMUL.FTZ R31, R31, UR12 ;  /* 0x0000000c1f1f7c20 */ /* 0x000fe20008410000 */
[----:B------:R-:W-:Y:S01]  /*11dd0*/  FMUL.FTZ R28, R28, UR12 ;  /* 0x0000000c1c1c7c20 */ /* 0x000fe20008410000 */
[----:B------:R-:W-:Y:S01]  /*11de0*/  FMUL.FTZ R30, R30, UR12 ;  /* 0x0000000c1e1e7c20 */ /* 0x000fe20008410000 */
[----:B------:R-:W-:Y:S01]  /*11df0*/  FMUL.FTZ R29, R29, UR12 ;  /* 0x0000000c1d1d7c20 */ /* 0x000fe20008410000 */
[----:B------:R-:W-:Y:S05]  /*11e00*/  FMUL.FTZ R32, R32, UR12 ;  /* 0x0000000c20207c20 */ /* 0x000fea0008410000 */
[----:B------:R-:W4:Y:S01]  /*11e10*/  MUFU.TANH R16, R16 ;  /* 0x0000001000107308 */ /* 0x000f220000002400 */
[----:B--2---:R-:W-:Y:S01]  /*11e20*/  FSEL R20, R104, -INF , !P3 ;  /* 0xff80000068147808 */ /* 0x004fe20005800000 */
[----:B------:R-:W-:Y:S01]  /*11e30*/  FMUL.FTZ R33, R33, UR12 ;  /* 0x0000000c21217c20 */ /* 0x000fe20008410000 */
[----:B------:R-:W-:Y:S01]  /*11e40*/  ISETP.GE.AND P3, PT, R2, R230, PT ;  /* 0x000000e60200720c */ /* 0x000fe20003f66270 */
[----:B------:R-:W-:Y:S01]  /*11e50*/  FMUL.FTZ R34, R34, UR12 ;  /* 0x0000000c22227c20 */ /* 0x000fe20008410000 */
[-C--:B-1----:R-:W-:Y:S03]  /*11e60*/  HMMA.16816.F32.BF16 R36, R216, R8.reuse, R36 ;  /* 0x00000008d824723c */ /* 0x082fe60000041824 */
[----:B------:R-:W-:Y:S02]  /*11e70*/  ISETP.GE.OR P3, PT, R2, R234, !P3 ;  /* 0x000000ea0200720c */ /* 0x000fe40005f66670 */
[----:B------:R3:W-:Y:S01]  /*11e80*/  MUFU.TANH R13, R28 ;  /* 0x0000001c000d7308 */ /* 0x0007e20000002400 */
[----:B------:R-:W-:Y:S01]  /*11e90*/  FMUL.FTZ R35, R35, UR12 ;  /* 0x0000000c23237c20 */ /* 0x000fe20008410000 */
[C---:B------:R-:W-:Y:S08]  /*11ea0*/  HMMA.16816.F32.BF16 R40, R172.reuse, R8, R40 ;  /* 0x00000008ac28723c */ /* 0x040ff00000041828 */
[----:B------:R-:W-:Y:S01]  /*11eb0*/  MUFU.TANH R14, R30 ;  /* 0x0000001e000e7308 */ /* 0x000fe20000002400 */
[-C--:B------:R-:W-:Y:S06]  /*11ec0*/  HMMA.16816.F32.BF16 R44, R172, R10.reuse, R44 ;  /* 0x0000000aac2c723c */ /* 0x080fec000004182c */
[C---:B------:R-:W-:Y:S03]  /*11ed0*/  HMMA.16816.F32.BF16 R48, R216.reuse, R10, R48 ;  /* 0x0000000ad830723c */ /* 0x040fe60000041830 */
[----:B------:R1:W2:Y:S02]  /*11ee0*/  MUFU.TANH R105, R26 ;  /* 0x0000001a00697308 */ /* 0x0002a40000002400 */
[----:B---3--:R-:W-:Y:S01]  /*11ef0*/  FSEL R28, R103, -INF , !P3 ;  /* 0xff800000671c7808 */ /* 0x008fe20005800000 */
[----:B------:R-:W-:Y:S01]  /*11f00*/  FMUL.FTZ R36, R36, UR12 ;  /* 0x0000000c24247c20 */ /* 0x000fe20008410000 */
[----:B------:R-:W-:Y:S01]  /*11f10*/  ISETP.GE.AND P3, PT, R4, R231, PT ;  /* 0x000000e70400720c */ /* 0x000fe20003f66270 */
[----:B------:R-:W-:Y:S05]  /*11f20*/  FMUL.FTZ R38, R38, UR12 ;  /* 0x0000000c26267c20 */ /* 0x000fea0008410000 */
[----:B------:R-:W3:Y:S01]  /*11f30*/  MUFU.TANH R181, R18 ;  /* 0x0000001200b57308 */ /* 0x000ee20000002400 */
[----:B------:R-:W-:Y:S01]  /*11f40*/  ISETP.GE.OR P3, PT, R4, R236, !P3 ;  /* 0x000000ec0400720c */ /* 0x000fe20005f66670 */
[----:B------:R-:W-:Y:S01]  /*11f50*/  FMUL.FTZ R37, R37, UR12 ;  /* 0x0000000c25257c20 */ /* 0x000fe20008410000 */
[----:B------:R-:W-:Y:S01]  /*11f60*/  FMUL.FTZ R39, R39, UR12 ;  /* 0x0000000c27277c20 */ /* 0x000fe20008410000 */
[----:B------:R-:W-:Y:S01]  /*11f70*/  FMUL.FTZ R40, R40, UR12 ;  /* 0x0000000c28287c20 */ /* 0x000fe20008410000 */
[----:B------:R-:W-:Y:S01]  /*11f80*/  FMUL.FTZ R41, R41, UR12 ;  /* 0x0000000c29297c20 */ /* 0x000fe20008410000 */
[----:B------:R-:W-:Y:S04]  /*11f90*/  FMUL.FTZ R42, R42, UR12 ;  /* 0x0000000c2a2a7c20 */ /* 0x000fe80008410000 */
[----:B------:R-:W3:Y:S01]  /*11fa0*/  MUFU.TANH R18, R19 ;  /* 0x0000001300127308 */ /* 0x000ee20000002400 */
[----:B-1----:R-:W-:Y:S01]  /*11fb0*/  FSEL R26, R12, -INF , !P5 ;  /* 0xff8000000c1a7808 */ /* 0x002fe20006800000 */
[----:B------:R-:W-:Y:S01]  /*11fc0*/  FMUL.FTZ R44, R44, UR12 ;  /* 0x0000000c2c2c7c20 */ /* 0x000fe20008410000 */
[----:B------:R-:W-:Y:S01]  /*11fd0*/  FMUL.FTZ R45, R45, UR12 ;  /* 0x0000000c2d2d7c20 */ /* 0x000fe20008410000 */
[----:B------:R-:W-:Y:S06]  /*11fe0*/  FMUL.FTZ R48, R48, UR12 ;  /* 0x0000000c30307c20 */ /* 0x000fec0008410000 */
[----:B------:R-:W-:Y:S01]  /*11ff0*/  MUFU.TANH R12, R31 ;  /* 0x0000001f000c7308 */ /* 0x000fe20000002400 */
[----:B------:R-:W-:Y:S01]  /*12000*/  FMUL.FTZ R50, R50, UR12 ;  /* 0x0000000c32327c20 */ /* 0x000fe20008410000 */
[----:B------:R-:W-:Y:S08]  /*12010*/  FMUL.FTZ R49, R49, UR12 ;  /* 0x0000000c31317c20 */ /* 0x000ff00008410000 */
[----:B------:R1:W3:Y:S10]  /*12020*/  MUFU.TANH R178, R22 ;  /* 0x0000001600b27308 */ /* 0x0002f40000002400 */
[----:B------:R4:W-:Y:S10]  /*12030*/  MUFU.TANH R190, R25 ;  /* 0x0000001900be7308 */ /* 0x0009f40000002400 */
[----:B------:R-:W-:Y:S01]  /*12040*/  MUFU.TANH R187, R23 ;  /* 0x0000001700bb7308 */ /* 0x000fe20000002400 */
[----:B-1----:R-:W-:Y:S02]  /*12050*/  FSEL R22, R102, -INF , !P4 ;  /* 0xff80000066167808 */ /* 0x002fe40006000000 */
[C---:B------:R-:W-:Y:S04]  /*12060*/  ISETP.GE.AND P4, PT, R2.reuse, R232, PT ;  /* 0x000000e80200720c */ /* 0x040fe80003f86270 */
[----:B------:R-:W-:Y:S03]  /*12070*/  ISETP.GE.OR P4, PT, R2, R237, !P4 ;  /* 0x000000ed0200720c */ /* 0x000fe60006786670 */
[----:B------:R-:W-:Y:S01]  /*12080*/  MUFU.TANH R102, R27 ;  /* 0x0000001b00667308 */ /* 0x000fe20000002400 */
[----:B----4-:R-:W-:Y:S02]  /*12090*/  FSEL R25, R184, -INF , !P1 ;  /* 0xff800000b8197808 */ /* 0x010fe40004800000 */
[----:B------:R-:W-:Y:S02]  /*120a0*/  FSEL R19, R16, -INF , !P4 ;  /* 0xff80000010137808 */ /* 0x000fe40006000000 */
[C---:B------:R-:W-:Y:S05]  /*120b0*/  ISETP.GE.AND P4, PT, R4.reuse, R230, PT ;  /* 0x000000e60400720c */ /* 0x040fea0003f86270 */
[----:B------:R1:W-:Y:S01]  /*120c0*/  MUFU.TANH R191, R24 ;  /* 0x0000001800bf7308 */ /* 0x0003e20000002400 */
[----:B------:R-:W-:Y:S04]  /*120d0*/  ISETP.GE.OR P4, PT, R4, R234, !P4 ;  /* 0x000000ea0400720c */ /* 0x000fe80006786670 */
[----:B--2---:R-:W-:Y:S05]  /*120e0*/  FSEL R198, R105, -INF , !P4 ;  /* 0xff80000069c67808 */ /* 0x004fea0006000000 */
[----:B------:R2:W4:Y:S10]  /*120f0*/  MUFU.TANH R179, R21 ;  /* 0x0000001500b37308 */ /* 0x0005340000002400 */
[----:B------:R-:W-:Y:S01]  /*12100*/  MUFU.TANH R186, R32 ;  /* 0x0000002000ba7308 */ /* 0x000fe20000002400 */
[----:B-1----:R-:W-:Y:S02]  /*12110*/  FSEL R24, R101, -INF , !P2 ;  /* 0xff80000065187808 */ /* 0x002fe40005000000 */
[C---:B------:R-:W-:Y:S04]  /*12120*/  ISETP.GE.AND P2, PT, R2.reuse, R231, PT ;  /* 0x000000e70200720c */ /* 0x040fe80003f46270 */
[----:B------:R-:W-:Y:S01]  /*12130*/  ISETP.GE.OR P2, PT, R2, R236, !P2 ;  /* 0x000000ec0200720c */ /* 0x000fe20005746670 */
[----:B------:R-:W-:Y:S01]  /*12140*/  VIADD R2, R0, 0x9 ;  /* 0x0000000900027836 */ /* 0x000fe20000000000 */
[----:B--2---:R-:W-:Y:S01]  /*12150*/  FSEL R21, R182, -INF , !P0 ;  /* 0xff800000b6157808 */ /* 0x004fe20004000000 */
[----:B------:R1:W2:Y:S01]  /*12160*/  MUFU.TANH R101, R29 ;  /* 0x0000001d00657308 */ /* 0x0002a20000002400 */
[----:B------:R-:W-:Y:S02]  /*12170*/  ISETP.GE.AND P0, PT, R0, R230, PT ;  /* 0x000000e60000720c */ /* 0x000fe40003f06270 */
[----:B------:R-:W-:Y:S02]  /*12180*/  ISETP.GE.AND P1, PT, R2, R233, PT ;  /* 0x000000e90200720c */ /* 0x000fe40003f26270 */
[----:B------:R-:W-:Y:S02]  /*12190*/  ISETP.GE.OR P0, PT, R0, R234, !P0 ;  /* 0x000000ea0000720c */ /* 0x000fe40004706670 */
[C---:B------:R-:W-:Y:S03]  /*121a0*/  ISETP.GE.OR P1, PT, R2.reuse, R235, !P1 ;  /* 0x000000eb0200720c */ /* 0x040fe60004f26670 */
[----:B------:R4:W-:Y:S01]  /*121b0*/  MUFU.TANH R185, R33 ;  /* 0x0000002100b97308 */ /* 0x0009e20000002400 */
[----:B------:R-:W-:Y:S02]  /*121c0*/  FSEL R23, R183, -INF , !P0 ;  /* 0xff800000b7177808 */ /* 0x000fe40004000000 */
[----:B------:R-:W-:Y:S02]  /*121d0*/  ISETP.GE.AND P0, PT, R2, R230, PT ;  /* 0x000000e60200720c */ /* 0x000fe40003f06270 */
[----:B------:R-:W-:Y:S02]  /*121e0*/  FSEL R27, R176, -INF , !P1 ;  /* 0xff800000b01b7808 */ /* 0x000fe40004800000 */
[----:B------:R-:W-:Y:S03]  /*121f0*/  ISETP.GE.OR P0, PT, R2, R234, !P0 ;  /* 0x000000ea0200720c */ /* 0x000fe60004706670 */
[----:B------:R-:W2:Y:S01]  /*12200*/  MUFU.TANH R34, R34 ;  /* 0x0000002200227308 */ /* 0x000ea20000002400 */
[CC--:B------:R-:W-:Y:S02]  /*12210*/  ISETP.GE.AND P1, PT, R4.reuse, R232.reuse, PT ;  /* 0x000000e80400720c */ /* 0x0c0fe40003f26270 */
[----:B------:R-:W-:Y:S02]  /*12220*/  FSEL R30, R15, -INF , !P0 ;  /* 0xff8000000f1e7808 */ /* 0x000fe40004000000 */
[C---:B------:R-:W-:Y:S02]  /*12230*/  ISETP.GE.AND P0, PT, R4.reuse, R233, PT ;  /* 0x000000e90400720c */ /* 0x040fe40003f06270 */
[C---:B------:R-:W-:Y:S03]  /*12240*/  ISETP.GE.OR P1, PT, R4.reuse, R237, !P1 ;  /* 0x000000ed0400720c */ /* 0x040fe60004f26670 */
[----:B------:R-:W2:Y:S01]  /*12250*/  MUFU.TANH R35, R35 ;  /* 0x0000002300237308 */ /* 0x000ea20000002400 */
[----:B------:R-:W-:Y:S02]  /*12260*/  ISETP.GE.OR P0, PT, R4, R235, !P0 ;  /* 0x000000eb0400720c */ /* 0x000fe40004706670 */
[----:B------:R-:W-:Y:S02]  /*12270*/  FSEL R31, R5, -INF , !P1 ;  /* 0xff800000051f7808 */ /* 0x000fe40004800000 */
[----:B-1----:R-:W-:Y:S01]  /*12280*/  FSEL R29, R177, -INF , !P6 ;  /* 0xff800000b11d7808 */ /* 0x002fe20007000000 */
[----:B------:R-:W1:Y:S01]  /*12290*/  LDSM.16.M88.4 R4, [R227+0x8c00] ;  /* 0x008c0000e304783b */ /* 0x000e620000000200 */
[C---:B------:R-:W-:Y:S01]  /*122a0*/  ISETP.GE.AND P6, PT, R2.reuse, R232, PT ;  /* 0x000000e80200720c */ /* 0x040fe20003fc6270 */
[----:B------:R-:W-:Y:S04]  /*122b0*/  DEPBAR.LE SB0, 0x0 ;  /* 0x000080000000791a */ /* 0x000fe80000000000 */
[C---:B------:R-:W-:Y:S01]  /*122c0*/  ISETP.GE.AND P5, PT, R2.reuse, R231, PT ;  /* 0x000000e70200720c */ /* 0x040fe20003fa6270 */
[----:B------:R-:W2:Y:S01]  /*122d0*/  MUFU.TANH R36, R36 ;  /* 0x0000002400247308 */ /* 0x000ea20000002400 */
[C---:B------:R-:W-:Y:S01]  /*122e0*/  ISETP.GE.OR P6, PT, R2.reuse, R237, !P6 ;  /* 0x000000ed0200720c */ /* 0x040fe200077c6670 */
[----:B------:R-:W-:Y:S01]  /*122f0*/  BAR.SYNC.DEFER_BLOCKING 0x0 ;  /* 0x0000000000007b1d */ /* 0x000fe20000010000 */
[----:B------:R-:W-:Y:S01]  /*12300*/  ISETP.GE.OR P5, PT, R2, R236, !P5 ;  /* 0x000000ec0200720c */ /* 0x000fe20006fa6670 */
[----:B------:R-:W-:Y:S01]  /*12310*/  VIADD R2, R0, 0x11 ;  /* 0x0000001100027836 */ /* 0x000fe20000000000 */
[----:B---3--:R-:W-:Y:S02]  /*12320*/  FSEL R16, R181, -INF , !P2 ;  /* 0xff800000b5107808 */ /* 0x008fe40005000000 */
        /* <DEDUP_REMOVED lines=11> */
[----:B----4-:R-:W-:Y:S01]  /*123e0*/  FSEL R33, R178, -INF , !P3 ;  /* 0xff800000b2217808 */ /* 0x010fe20005800000 */
[----:B------:R-:W3:Y:S01]  /*123f0*/  MUFU.TANH R38, R38 ;  /* 0x0000002600267308 */ /* 0x000ee20000002400 */
[----:B------:R-:W-:Y:S02]  /*12400*/  FSEL R32, R179, -INF , !P2 ;  /* 0xff800000b3207808 */ /* 0x000fe40005000000 */
[----:B------:R-:W-:Y:S02]  /*12410*/  FSEL R187, R187, -INF , !P6 ;  /* 0xff800000bbbb7808 */ /* 0x000fe40007000000 */
[----:B------:R-:W-:Y:S01]  /*12420*/  FSEL R191, R191, -INF , !P0 ;  /* 0xff800000bfbf7808 */ /* 0x000fe20004000000 */
[-C--:B-1----:R-:W-:Y:S04]  /*12430*/  HMMA.16816.F32.BF16 R52, R216, R4.reuse, R52 ;  /* 0x00000004d834723c */ /* 0x082fe80000041834 */
[----:B------:R-:W-:Y:S01]  /*12440*/  MUFU.TANH R44, R44 ;  /* 0x0000002c002c7308 */ /* 0x000fe20000002400 */
[C---:B------:R-:W-:Y:S01]  /*12450*/  ISETP.GE.AND P3, PT, R2.reuse, R233, PT ;  /* 0x000000e90200720c */ /* 0x040fe20003f66270 */
[C---:B------:R-:W-:Y:S04]  /*12460*/  HMMA.16816.F32.BF16 R56, R172.reuse, R4, R56 ;  /* 0x00000004ac38723c */ /* 0x040fe80000041838 */
[C---:B------:R-:W-:Y:S04]  /*12470*/  ISETP.GE.AND P2, PT, R2.reuse, R230, PT ;  /* 0x000000e60200720c */ /* 0x040fe80003f46270 */
[----:B------:R-:W1:Y:S01]  /*12480*/  MUFU.TANH R37, R37 ;  /* 0x0000002500257308 */ /* 0x000e620000002400 */
[C---:B------:R-:W-:Y:S02]  /*12490*/  ISETP.GE.AND P6, PT, R2.reuse, R232, PT ;  /* 0x000000e80200720c */ /* 0x040fe40003fc6270 */
[----:B------:R-:W-:Y:S01]  /*124a0*/  FMUL.FTZ R5, R51, UR12 ;  /* 0x0000000c33057c20 */ /* 0x000fe20008410000 */
[C---:B------:R-:W-:Y:S01]  /*124b0*/  ISETP.GE.AND P0, PT, R2.reuse, R231, PT ;  /* 0x000000e70200720c */ /* 0x040fe20003f06270 */
[-C--:B------:R-:W-:Y:S03]  /*124c0*/  HMMA.16816.F32.BF16 R60, R172, R6.reuse, R60 ;  /* 0x00000006ac3c723c */ /* 0x080fe6000004183c */
[C---:B------:R-:W-:Y:S02]  /*124d0*/  ISETP.GE.OR P3, PT, R2.reuse, R235, !P3 ;  /* 0x000000eb0200720c */ /* 0x040fe40005f66670 */
[----:B------:R-:W4:Y:S01]  /*124e0*/  MUFU.TANH R39, R39 ;  /* 0x0000002700277308 */ /* 0x000f220000002400 */
[----:B------:R-:W-:Y:S01]  /*124f0*/  ISETP.GE.OR P2, PT, R2, R234, !P2 ;  /* 0x000000ea0200720c */ /* 0x000fe20005746670 */
[----:B------:R-:W-:Y:S01]  /*12500*/  VIADD R4, R0, 0x29 ;  /* 0x0000002900047836 */ /* 0x000fe20000000000 */
[C---:B------:R-:W-:Y:S01]  /*12510*/  ISETP.GE.OR P6, PT, R2.reuse, R237, !P6 ;  /* 0x000000ed0200720c */ /* 0x040fe200077c6670 */
[----:B------:R-:W-:Y:S04]  /*12520*/  HMMA.16816.F32.BF16 R64, R216, R6, R64 ;  /* 0x00000006d840723c */ /* 0x000fe80000041840 */
[----:B------:R-:W-:Y:S01]  /*12530*/  ISETP.GE.OR P0, PT, R2, R236, !P0 ;  /* 0x000000ec0200720c */ /* 0x000fe20004706670 */
[----:B------:R-:W-:Y:S01]  /*12540*/  VIADD R2, R0, 0x19 ;  /* 0x0000001900027836 */ /* 0x000fe20000000000 */
[----:B------:R-:W-:Y:S01]  /*12550*/  FSEL R190, R190, -INF , !P5 ;  /* 0xff800000bebe7808 */ /* 0x000fe20006800000 */
[----:B------:R-:W4:Y:S01]  /*12560*/  MUFU.TANH R40, R40 ;  /* 0x0000002800287308 */ /* 0x000f220000002400 */
[----:B------:R-:W-:Y:S02]  /*12570*/  FSEL R199, R102, -INF , !P1 ;  /* 0xff80000066c77808 */ /* 0x000fe40004800000 */
[----:B------:R-:W-:Y:S01]  /*12580*/  ISETP.GE.AND P5, PT, R2, R233, PT ;  /* 0x000000e90200720c */ /* 0x000fe20003fa6270 */
[----:B------:R-:W-:Y:S01]  /*12590*/  FMUL.FTZ R52, R52, UR12 ;  /* 0x0000000c34347c20 */ /* 0x000fe20008410000 */
[----:B------:R-:W-:Y:S01]  /*125a0*/  FSEL R192, R13, -INF , !P3 ;  /* 0xff8000000dc07808 */ /* 0x000fe20005800000 */
[----:B------:R-:W-:Y:S01]  /*125b0*/  FMUL.FTZ R54, R54, UR12 ;  /* 0x0000000c36367c20 */ /* 0x000fe20008410000 */
[C---:B------:R-:W-:Y:S03]  /*125c0*/  ISETP.GE.AND P4, PT, R2.reuse, R230, PT ;  /* 0x000000e60200720c */ /* 0x040fe60003f86270 */
[----:B------:R-:W4:Y:S01]  /*125d0*/  MUFU.TANH R41, R41 ;  /* 0x0000002900297308 */ /* 0x000f220000002400 */
[C---:B------:R-:W-:Y:S01]  /*125e0*/  ISETP.GE.AND P1, PT, R2.reuse, R232, PT ;  /* 0x000000e80200720c */ /* 0x040fe20003f26270 */
[----:B------:R-:W-:Y:S01]  /*125f0*/  FMUL.FTZ R53, R53, UR12 ;  /* 0x0000000c35357c20 */ /* 0x000fe20008410000 */
[C---:B------:R-:W-:Y:S01]  /*12600*/  ISETP.GE.AND P3, PT, R2.reuse, R231, PT ;  /* 0x000000e70200720c */ /* 0x040fe20003f66270 */
[----:B------:R-:W-:Y:S01]  /*12610*/  FMUL.FTZ R55, R55, UR12 ;  /* 0x0000000c37377c20 */ /* 0x000fe20008410000 */
[----:B------:R-:W-:Y:S01]  /*12620*/  ISETP.GE.OR P5, PT, R2, R235, !P5 ;  /* 0x000000eb0200720c */ /* 0x000fe20006fa6670 */
[----:B------:R-:W-:Y:S01]  /*12630*/  FMUL.FTZ R13, R46, UR12 ;  /* 0x0000000c2e0d7c20 */ /* 0x000fe20008410000 */
[C---:B------:R-:W-:Y:S03]  /*12640*/  ISETP.GE.OR P4, PT, R2.reuse, R234, !P4 ;  /* 0x000000ea0200720c */ /* 0x040fe60006786670 */
[----:B------:R-:W4:Y:S01]  /*12650*/  MUFU.TANH R5, R5 ;  /* 0x0000000500057308 */ /* 0x000f220000002400 */
[----:B------:R-:W-:Y:S01]  /*12660*/  ISETP.GE.OR P1, PT, R2, R237, !P1 ;  /* 0x000000ed0200720c */ /* 0x000fe20004f26670 */
[----:B------:R-:W-:Y:S01]  /*12670*/  FMUL.FTZ R64, R64, UR12 ;  /* 0x0000000c40407c20 */ /* 0x000fe20008410000 */
[----:B------:R-:W-:Y:S01]  /*12680*/  ISETP.GE.OR P3, PT, R2, R236, !P3 ;  /* 0x000000ec0200720c */ /* 0x000fe20005f66670 */
[----:B------:R-:W-:Y:S01]  /*12690*/  VIADD R2, R0, 0x20 ;  /* 0x0000002000027836 */ /* 0x000fe20000000000 */
[----:B--2---:R-:W-:Y:S01]  /*126a0*/  FSEL R196, R101, -INF , !P5 ;  /* 0xff80000065c47808 */ /* 0x004fe20006800000 */
[----:B------:R-:W-:Y:S01]  /*126b0*/  FMUL.FTZ R7, R66, UR12 ;  /* 0x0000000c42077c20 */ /* 0x000fe20008410000 */
[----:B------:R-:W-:Y:S03]  /*126c0*/  FSEL R197, R14, -INF , !P2 ;  /* 0xff8000000ec57808 */ /* 0x000fe60005000000 */
[----:B------:R-:W2:Y:S01]  /*126d0*/  MUFU.TANH R42, R42 ;  /* 0x0000002a002a7308 */ /* 0x000ea20000002400 */
[----:B------:R-:W-:Y:S01]  /*126e0*/  FSEL R200, R12, -INF , !P4 ;  /* 0xff8000000cc87808 */ /* 0x000fe20006000000 */
[----:B------:R-:W-:Y:S01]  /*126f0*/  FMUL.FTZ R9, R65, UR12 ;  /* 0x0000000c41097c20 */ /* 0x000fe20008410000 */
[----:B------:R-:W-:Y:S01]  /*12700*/  FSEL R186, R186, -INF , !P6 ;  /* 0xff800000baba7808 */ /* 0x000fe20007000000 */
[----:B------:R-:W-:Y:S01]  /*12710*/  FMUL.FTZ R8, R67, UR12 ;  /* 0x0000000c43087c20 */ /* 0x000fe20008410000 */
[C---:B------:R-:W-:Y:S01]  /*12720*/  ISETP.GE.AND P5, PT, R2.reuse, R232, PT ;  /* 0x000000e80200720c */ /* 0x040fe20003fa6270 */
[----:B------:R-:W-:Y:S01]  /*12730*/  FMUL.FTZ R14, R43, UR12 ;  /* 0x0000000c2b0e7c20 */ /* 0x000fe20008410000 */
[C---:B------:R-:W-:Y:S03]  /*12740*/  ISETP.GE.AND P2, PT, R2.reuse, R231, PT ;  /* 0x000000e70200720c */ /* 0x040fe60003f46270 */
[----:B------:R-:W2:Y:S01]  /*12750*/  MUFU.TANH R45, R45 ;  /* 0x0000002d002d7308 */ /* 0x000ea20000002400 */
[C---:B------:R-:W-:Y:S01]  /*12760*/  ISETP.GE.AND P4, PT, R2.reuse, R233, PT ;  /* 0x000000e90200720c */ /* 0x040fe20003f86270 */
[----:B------:R-:W-:Y:S01]  /*12770*/  FMUL.FTZ R12, R47, UR12 ;  /* 0x0000000c2f0c7c20 */ /* 0x000fe20008410000 */
[----:B------:R-:W-:Y:S01]  /*12780*/  ISETP.GE.AND P6, PT, R2, R230, PT ;  /* 0x000000e60200720c */ /* 0x000fe20003fc6270 */
[----:B------:R-:W-:Y:S01]  /*12790*/  FMUL.FTZ R11, R56, UR12 ;  /* 0x0000000c380b7c20 */ /* 0x000fe20008410000 */
[C---:B------:R-:W-:Y:S02]  /*127a0*/  ISETP.GE.OR P5, PT, R2.reuse, R237, !P5 ;  /* 0x000000ed0200720c */ /* 0x040fe40006fa6670 */
[C---:B------:R-:W-:Y:S03]  /*127b0*/  ISETP.GE.OR P2, PT, R2.reuse, R236, !P2 ;  /* 0x000000ec0200720c */ /* 0x040fe60005746670 */
[----:B------:R-:W2:Y:S01]  /*127c0*/  MUFU.TANH R48, R48 ;  /* 0x0000003000307308 */ /* 0x000ea20000002400 */
[C---:B------:R-:W-:Y:S02]  /*127d0*/  ISETP.GE.OR P4, PT, R2.reuse, R235, !P4 ;  /* 0x000000eb0200720c */ /* 0x040fe40006786670 */
[----:B------:R-:W-:Y:S01]  /*127e0*/  ISETP.GE.OR P6, PT, R2, R234, !P6 ;  /* 0x000000ea0200720c */ /* 0x000fe200077c6670 */
[----:B------:R-:W-:Y:S01]  /*127f0*/  VIADD R2, R0, 0x21 ;  /* 0x0000002100027836 */ /* 0x000fe20000000000 */
[----:B------:R-:W-:Y:S02]  /*12800*/  FSEL R188, R34, -INF , !P0 ;  /* 0xff80000022bc7808 */ /* 0x000fe40004000000 */
[----:B------:R-:W-:Y:S03]  /*12810*/  FSEL R185, R185, -INF , !P1 ;  /* 0xff800000b9b97808 */ /* 0x000fe60004800000 */
[----:B------:R-:W2:Y:S01]  /*12820*/  MUFU.TANH R50, R50 ;  /* 0x0000003200327308 */ /* 0x000ea20000002400 */
[----:B------:R-:W-:Y:S02]  /*12830*/  FSEL R189, R35, -INF , !P3 ;  /* 0xff80000023bd7808 */ /* 0x000fe40005800000 */
[----:B------:R-:W-:Y:S02]  /*12840*/  FSEL R207, R36, -INF , !P5 ;  /* 0xff80000024cf7808 */ /* 0x000fe40006800000 */
[C---:B------:R-:W-:Y:S02]  /*12850*/  ISETP.GE.AND P0, PT, R2.reuse, R232, PT ;  /* 0x000000e80200720c */ /* 0x040fe40003f06270 */
[C---:B------:R-:W-:Y:S03]  /*12860*/  ISETP.GE.AND P1, PT, R2.reuse, R231, PT ;  /* 0x000000e70200720c */ /* 0x040fe60003f26270 */
[----:B------:R-:W2:Y:S01]  /*12870*/  MUFU.TANH R49, R49 ;  /* 0x0000003100317308 */ /* 0x000ea20000002400 */
[C---:B------:R-:W-:Y:S02]  /*12880*/  ISETP.GE.AND P3, PT, R2.reuse, R233, PT ;  /* 0x000000e90200720c */ /* 0x040fe40003f66270 */
[C---:B------:R-:W-:Y:S02]  /*12890*/  ISETP.GE.AND P5, PT, R2.reuse, R230, PT ;  /* 0x000000e60200720c */ /* 0x040fe40003fa6270 */
[C---:B------:R-:W-:Y:S02]  /*128a0*/  ISETP.GE.OR P0, PT, R2.reuse, R237, !P0 ;  /* 0x000000ed0200720c */ /* 0x040fe40004706670 */
[C---:B------:R-:W-:Y:S03]  /*128b0*/  ISETP.GE.OR P1, PT, R2.reuse, R236, !P1 ;  /* 0x000000ec0200720c */ /* 0x040fe60004f26670 */
[----:B------:R-:W2:Y:S01]  /*128c0*/  MUFU.TANH R52, R52 ;  /* 0x0000003400347308 */ /* 0x000ea20000002400 */
[C---:B------:R-:W-:Y:S02]  /*128d0*/  ISETP.GE.OR P3, PT, R2.reuse, R235, !P3 ;  /* 0x000000eb0200720c */ /* 0x040fe40005f66670 */
[----:B------:R-:W-:Y:S01]  /*128e0*/  ISETP.GE.OR P5, PT, R2, R234, !P5 ;  /* 0x000000ea0200720c */ /* 0x000fe20006fa6670 */
[----:B------:R-:W-:Y:S01]  /*128f0*/  VIADD R2, R0, 0x28 ;  /* 0x0000002800027836 */ /* 0x000fe20000000000 */
[----:B---3--:R-:W-:Y:S02]  /*12900*/  FSEL R206, R38, -INF , !P2 ;  /* 0xff80000026ce7808 */ /* 0x008fe40005000000 */
[----:B-1----:R-:W-:Y:S03]  /*12910*/  FSEL R204, R37, -INF , !P0 ;  /* 0xff80000025cc7808 */ /* 0x002fe60004000000 */
[----:B------:R-:W1:Y:S01]  /*12920*/  MUFU.TANH R54, R54 ;  /* 0x0000003600367308 */ /* 0x000e620000002400 */
[C---:B------:R-:W-:Y:S02]  /*12930*/  ISETP.GE.AND P2, PT, R2.reuse, R233, PT ;  /* 0x000000e90200720c */ /* 0x040fe40003f46270 */
[----:B----4-:R-:W-:Y:S02]  /*12940*/  FSEL R208, R39, -INF , !P1 ;  /* 0xff80000027d07808 */ /* 0x010fe40004800000 */
[----:B------:R-:W-:Y:S02]  /*12950*/  ISETP.GE.OR P2, PT, R2, R235, !P2 ;  /* 0x000000eb0200720c */ /* 0x000fe40005746670 */
[----:B------:R-:W-:Y:S03]  /*12960*/  FSEL R212, R40, -INF , !P4 ;  /* 0xff80000028d47808 */ /* 0x000fe60006000000 */
[----:B------:R-:W3:Y:S01]  /*12970*/  MUFU.TANH R53, R53 ;  /* 0x0000003500357308 */ /* 0x000ee20000002400 */
[----:B------:R-:W-:Y:S02]  /*12980*/  FSEL R210, R44, -INF , !P2 ;  /* 0xff8000002cd27808 */ /* 0x000fe40005000000 */
[CC--:B------:R-:W-:Y:S02]  /*12990*/  ISETP.GE.AND P2, PT, R4.reuse, R231.reuse, PT ;  /* 0x000000e70400720c */ /* 0x0c0fe40003f46270 */
[----:B------:R-:W-:Y:S02]  /*129a0*/  FSEL R209, R41, -INF , !P3 ;  /* 0xff80000029d17808 */ /* 0x000fe40005800000 */
[----:B------:R-:W-:Y:S03]  /*129b0*/  ISETP.GE.OR P2, PT, R4, R236, !P2 ;  /* 0x000000ec0400720c */ /* 0x000fe60005746670 */
[----:B------:R-:W4:Y:S01]  /*129c0*/  MUFU.TANH R55, R55 ;  /* 0x0000003700377308 */ /* 0x000f220000002400 */
[C---:B------:R-:W-:Y:S02]  /*129d0*/  ISETP.GE.AND P0, PT, R2.reuse, R232, PT ;  /* 0x000000e80200720c */ /* 0x040fe40003f06270 */
[C---:B------:R-:W-:Y:S02]  /*129e0*/  ISETP.GE.AND P1, PT, R2.reuse, R231, PT ;  /* 0x000000e70200720c */ /* 0x040fe40003f26270 */
[----:B------:R-:W-:Y:S02]  /*129f0*/  ISETP.GE.AND P4, PT, R2, R230, PT ;  /* 0x000000e60200720c */ /* 0x000fe40003f86270 */
[----:B------:R-:W-:Y:S03]  /*12a00*/  ISETP.GE.AND P3, PT, R4, R233, PT ;  /* 0x000000e90400720c */ /* 0x000fe60003f66270 */
[----:B------:R-:W4:Y:S01]  /*12a10*/  MUFU.TANH R64, R64 ;  /* 0x0000004000407308 */ /* 0x000f220000002400 */
[----:B------:R-:W-:Y:S02]  /*12a20*/  FSEL R205, R5, -INF , !P2 ;  /* 0xff80000005cd7808 */ /* 0x000fe40005000000 */
[----:B------:R-:W-:Y:S02]  /*12a30*/  FMNMX.FTZ R6, R17, R3, !PT ;  /* 0x0000000311067209 */ /* 0x000fe40007810000 */
[----:B------:R-:W-:Y:S02]  /*12a40*/  FMNMX.FTZ R5, R20, R100, !PT ;  /* 0x0000006414057209 */ /* 0x000fe40007810000 */
[C---:B------:R-:W-:Y:S03]  /*12a50*/  ISETP.GE.OR P0, PT, R2.reuse, R237, !P0 ;  /* 0x000000ed0200720c */ /* 0x040fe60004706670 */
[----:B------:R-:W4:Y:S01]  /*12a60*/  MUFU.TANH R7, R7 ;  /* 0x0000000700077308 */ /* 0x000f220000002400 */
[C---:B------:R-:W-:Y:S02]  /*12a70*/  ISETP.GE.OR P1, PT, R2.reuse, R236, !P1 ;  /* 0x000000ec0200720c */ /* 0x040fe40004f26670 */
[----:B------:R-:W-:Y:S01]  /*12a80*/  ISETP.GE.OR P4, PT, R2, R234, !P4 ;  /* 0x000000ea0200720c */ /* 0x000fe20006786670 */
[----:B------:R-:W-:Y:S01]  /*12a90*/  VIADD R2, R0, 0x30 ;  /* 0x0000003000027836 */ /* 0x000fe20000000000 */
[----:B------:R-:W-:Y:S02]  /*12aa0*/  ISETP.GE.OR P3, PT, R4, R235, !P3 ;  /* 0x000000eb0400720c */ /* 0x000fe40005f66670 */
[----:B------:R-:W-:Y:S03]  /*12ab0*/  FMNMX.FTZ R6, R22, R6, !PT ;  /* 0x0000000616067209 */ /* 0x000fe60007810000 */
[----:B------:R-:W4:Y:S01]  /*12ac0*/  MUFU.TANH R9, R9 ;  /* 0x0000000900097308 */ /* 0x000f220000002400 */
[----:B------:R-:W-:Y:S02]  /*12ad0*/  FMNMX.FTZ R5, R24, R5, !PT ;  /* 0x0000000518057209 */ /* 0x000fe40007810000 */
[----:B--2---:R-:W-:Y:S02]  /*12ae0*/  FSEL R213, R42, -INF , !P6 ;  /* 0xff8000002ad57808 */ /* 0x004fe40007000000 */
[----:B------:R-:W-:Y:S02]  /*12af0*/  FSEL R211, R45, -INF , !P3 ;  /* 0xff8000002dd37808 */ /* 0x000fe40005800000 */
[----:B------:R-:W-:Y:S03]  /*12b00*/  FMNMX.FTZ R6, R19, R6, !PT ;  /* 0x0000000613067209 */ /* 0x000fe60007810000 */
[----:B------:R-:W2:Y:S01]  /*12b10*/  MUFU.TANH R8, R8 ;  /* 0x0000000800087308 */ /* 0x000ea20000002400 */
[C---:B------:R-:W-:Y:S02]  /*12b20*/  ISETP.GE.AND P6, PT, R4.reuse, R232, PT ;  /* 0x000000e80400720c */ /* 0x040fe40003fc6270 */
[----:B------:R-:W-:Y:S02]  /*12b30*/  ISETP.GE.AND P3, PT, R4, R230, PT ;  /* 0x000000e60400720c */ /* 0x000fe40003f66270 */
[----:B------:R-:W-:Y:S02]  /*12b40*/  FSEL R201, R48, -INF , !P0 ;  /* 0xff80000030c97808 */ /* 0x000fe40004000000 */
[----:B------:R-:W-:Y:S03]  /*12b50*/  FMNMX.FTZ R5, R16, R5, !PT ;  /* 0x0000000510057209 */ /* 0x000fe60007810000 */
[----:B------:R-:W1:Y:S01]  /*12b60*/  MUFU.TANH R14, R14 ;  /* 0x0000000e000e7308 */ /* 0x000e620000002400 */
[----:B------:R-:W-:Y:S02]  /*12b70*/  ISETP.GE.AND P0, PT, R2, R232, PT ;  /* 0x000000e80200720c */ /* 0x000fe40003f06270 */
[----:B------:R-:W-:Y:S02]  /*12b80*/  FMNMX.FTZ R6, R15, R6, !PT ;  /* 0x000000060f067209 */ /* 0x000fe40007810000 */
[C---:B------:R-:W-:Y:S02]  /*12b90*/  ISETP.GE.OR P6, PT, R4.reuse, R237, !P6 ;  /* 0x000000ed0400720c */ /* 0x040fe400077c6670 */
[----:B------:R-:W-:Y:S01]  /*12ba0*/  ISETP.GE.OR P3, PT, R4, R234, !P3 ;  /* 0x000000ea0400720c */ /* 0x000fe20005f66670 */
[----:B------:R-:W-:Y:S01]  /*12bb0*/  VIADD R4, R0, 0x31 ;  /* 0x0000003100047836 */ /* 0x000fe20000000000 */
[----:B------:R-:W-:Y:S01]  /*12bc0*/  FMNMX.FTZ R5, R18, R5, !PT ;  /* 0x0000000512057209 */ /* 0x000fe20007810000 */
[----:B------:R-:W1:Y:S01]  /*12bd0*/  MUFU.TANH R13, R13 ;  /* 0x0000000d000d7308 */ /* 0x000e620000002400 */
[----:B------:R-:W-:Y:S02]  /*12be0*/  ISETP.GE.OR P0, PT, R2, R237, !P0 ;  /* 0x000000ed0200720c */ /* 0x000fe40004706670 */
[----:B------:R-:W-:Y:S02]  /*12bf0*/  FSEL R203, R50, -INF , !P1 ;  /* 0xff80000032cb7808 */ /* 0x000fe40004800000 */
[----:B------:R-:W-:Y:S02]  /*12c00*/  FMNMX.FTZ R6, R31, R6, !PT ;  /* 0x000000061f067209 */ /* 0x000fe40007810000 */
[C---:B------:R-:W-:Y:S03]  /*12c10*/  ISETP.GE.AND P1, PT, R2.reuse, R231, PT ;  /* 0x000000e70200720c */ /* 0x040fe60003f26270 */
[----:B------:R-:W1:Y:S01]  /*12c20*/  MUFU.TANH R12, R12 ;  /* 0x0000000c000c7308 */ /* 0x000e620000002400 */
[----:B------:R-:W-:Y:S02]  /*12c30*/  FSEL R202, R49, -INF , !P6 ;  /* 0xff80000031ca7808 */ /* 0x000fe40007000000 */
[----:B------:R-:W-:Y:S02]  /*12c40*/  FMNMX.FTZ R5, R33, R5, !PT ;  /* 0x0000000521057209 */ /* 0x000fe40007810000 */
[C---:B------:R-:W-:Y:S02]  /*12c50*/  ISETP.GE.AND P6, PT, R2.reuse, R233, PT ;  /* 0x000000e90200720c */ /* 0x040fe40003fc6270 */
[----:B------:R-:W-:Y:S03]  /*12c60*/  ISETP.GE.AND P2, PT, R2, R230, PT ;  /* 0x000000e60200720c */ /* 0x000fe60003f46270 */
[----:B------:R-:W1:Y:S01]  /*12c70*/  MUFU.TANH R11, R11 ;  /* 0x0000000b000b7308 */ /* 0x000e620000002400 */
[----:B------:R-:W-:Y:S02]  /*12c80*/  FSEL R218, R52, -INF , !P0 ;  /* 0xff80000034da7808 */ /* 0x000fe40004000000 */
[----:B------:R-:W-:Y:S02]  /*12c90*/  ISETP.GE.AND P0, PT, R4, R232, PT ;  /* 0x000000e80400720c */ /* 0x000fe40003f06270 */
[----:B------:R-:W-:Y:S02]  /*12ca0*/  FMNMX.FTZ R6, R32, R6, !PT ;  /* 0x0000000620067209 */ /* 0x000fe40007810000 */
[C---:B------:R-:W-:Y:S02]  /*12cb0*/  ISETP.GE.OR P1, PT, R2.reuse, R236, !P1 ;  /* 0x000000ec0200720c */ /* 0x040fe40004f26670 */
[----:B------:R-:W-:Y:S02]  /*12cc0*/  FMNMX.FTZ R5, R187, R5, !PT ;  /* 0x00000005bb057209 */ /* 0x000fe40007810000 */
[C---:B------:R-:W-:Y:S02]  /*12cd0*/  ISETP.GE.OR P6, PT, R2.reuse, R235, !P6 ;  /* 0x000000eb0200720c */ /* 0x040fe400077c6670 */
[----:B------:R-:W-:Y:S01]  /*12ce0*/  ISETP.GE.OR P2, PT, R2, R234, !P2 ;  /* 0x000000ea0200720c */ /* 0x000fe20005746670 */
[----:B------:R-:W-:Y:S01]  /*12cf0*/  VIADD R2, R0, 0x38 ;  /* 0x0000003800027836 */ /* 0x000fe20000000000 */
[----:B------:R-:W-:Y:S01]  /*12d00*/  ISETP.GE.OR P0, PT, R4, R237, !P0 ;  /* 0x000000ed0400720c */ /* 0x000fe20004706670 */
[----:B------:R-:W-:Y:S01]  /*12d10*/  VIADD R0, R0, 0x39 ;  /* 0x0000003900007836 */ /* 0x000fe20000000000 */
[----:B------:R-:W-:Y:S02]  /*12d20*/  FMNMX.FTZ R6, R186, R6, !PT ;  /* 0x00000006ba067209 */ /* 0x000fe40007810000 */
[----:B-1----:R-:W-:Y:S02]  /*12d30*/  FSEL R222, R54, -INF , !P1 ;  /* 0xff80000036de7808 */ /* 0x002fe40004800000 */
[----:B------:R-:W-:Y:S02]  /*12d40*/  FMNMX.FTZ R5, R188, R5, !PT ;  /* 0x00000005bc057209 */ /* 0x000fe40007810000 */
[----:B------:R-:W-:Y:S02]  /*12d50*/  ISETP.GE.AND P1, PT, R4, R231, PT ;  /* 0x000000e70400720c */ /* 0x000fe40003f26270 */
[----:B---3--:R-:W-:Y:S02]  /*12d60*/  FSEL R216, R53, -INF , !P0 ;  /* 0xff80000035d87808 */ /* 0x008fe40004000000 */
[----:B------:R-:W-:Y:S02]  /*12d70*/  ISETP.GE.AND P0, PT, R2, R232, PT ;  /* 0x000000e80200720c */ /* 0x000fe40003f06270 */
[----:B------:R-:W-:Y:S02]  /*12d80*/  FMNMX.FTZ R6, R185, R6, !PT ;  /* 0x00000006b9067209 */ /* 0x000fe40007810000 */
[----:B------:R-:W-:Y:S02]  /*12d90*/  FMNMX.FTZ R5, R189, R5, !PT ;  /* 0x00000005bd057209 */ /* 0x000fe40007810000 */
[----:B------:R-:W-:Y:S02]  /*12da0*/  ISETP.GE.OR P1, PT, R4, R236, !P1 ;  /* 0x000000ec0400720c */ /* 0x000fe40004f26670 */
[----:B------:R-:W-:Y:S02]  /*12db0*/  ISETP.GE.OR P0, PT, R2, R237, !P0 ;  /* 0x000000ed0200720c */ /* 0x000fe40004706670 */
[----:B------:R-:W-:Y:S02]  /*12dc0*/  FMNMX.FTZ R6, R207, R6, !PT ;  /* 0x00000006cf067209 */ /* 0x000fe40007810000 */
[----:B------:R-:W-:Y:S02]  /*12dd0*/  FMNMX.FTZ R5, R206, R5, !PT ;  /* 0x00000005ce057209 */ /* 0x000fe40007810000 */
[----:B----4-:R-:W-:Y:S02]  /*12de0*/  FSEL R219, R55, -INF , !P1 ;  /* 0xff80000037db7808 */ /* 0x010fe40004800000 */
[----:B------:R-:W-:Y:S02]  /*12df0*/  ISETP.GE.AND P1, PT, R2, R231, PT ;  /* 0x000000e70200720c */ /* 0x000fe40003f26270 */
[----:B------:R-:W-:Y:S02]  /*12e00*/  FSEL R221, R64, -INF , !P0 ;  /* 0xff80000040dd7808 */ /* 0x000fe40004000000 */
[----:B------:R-:W-:Y:S02]  /*12e10*/  FMNMX.FTZ R6, R204, R6, !PT ;  /* 0x00000006cc067209 */ /* 0x000fe40007810000 */
[----:B------:R-:W-:Y:S02]  /*12e20*/  ISETP.GE.AND P0, PT, R0, R232, PT ;  /* 0x000000e80000720c */ /* 0x000fe40003f06270 */
        /* <DEDUP_REMOVED lines=9> */
[----:B------:R-:W-:Y:S02]  /*12ec0*/  PLOP3.LUT P0, PT, PT, PT, UP0, 0x80, 0x0 ;  /* 0x000000000000781c */ /* 0x000fe40003f0f008 */
[----:B------:R-:W-:Y:S02]  /*12ed0*/  ISETP.GE.AND P1, PT, R0, R231, PT ;  /* 0x000000e70000720c */ /* 0x000fe40003f26270 */
[----:B------:R-:W-:Y:S02]  /*12ee0*/  FMNMX.FTZ R5, R21, R106, !PT ;  /* 0x0000006a15057209 */ /* 0x000fe40007810000 */
[----:B------:R-:W-:Y:S02]  /*12ef0*/  FMNMX.FTZ R7, R218, R7, !PT ;  /* 0x00000007da077209 */ /* 0x000fe40007810000 */
[----:B------:R-:W-:Y:S02]  /*12f00*/  FMNMX.FTZ R6, R222, R6, !PT ;  /* 0x00000006de067209 */ /* 0x000fe40007810000 */
[----:B------:R-:W-:Y:S02]  /*12f10*/  ISETP.GE.OR P1, PT, R0, R236, !P1 ;  /* 0x000000ec0000720c */ /* 0x000fe40004f26670 */
[----:B------:R-:W-:Y:S02]  /*12f20*/  FMNMX.FTZ R5, R25, R5, !PT ;  /* 0x0000000519057209 */ /* 0x000fe40007810000 */
[----:B------:R-:W-:Y:S02]  /*12f30*/  FMNMX.FTZ R105, R216, R7, !PT ;  /* 0x00000007d8697209 */ /* 0x000fe40007810000 */
[----:B------:R-:W-:Y:S02]  /*12f40*/  FMNMX.FTZ R104, R219, R6, !PT ;  /* 0x00000006db687209 */ /* 0x000fe40007810000 */
[----:B--2---:R-:W-:Y:S02]  /*12f50*/  FSEL R220, R8, -INF , !P1 ;  /* 0xff80000008dc7808 */ /* 0x004fe40004800000 */
[----:B------:R-:W-:Y:S02]  /*12f60*/  FMNMX.FTZ R5, R26, R5, !PT ;  /* 0x000000051a057209 */ /* 0x000fe40007810000 */
[----:B------:R-:W-:Y:S02]  /*12f70*/  FMNMX.FTZ R105, R221, R105, !PT ;  /* 0x00000069dd697209 */ /* 0x000fe40007810000 */
[----:B------:R-:W-:Y:S02]  /*12f80*/  FMNMX.FTZ R104, R223, R104, !PT ;  /* 0x00000068df687209 */ /* 0x000fe40007810000 */
[----:B------:R-:W-:Y:S02]  /*12f90*/  ISETP.GE.AND P1, PT, R4, R233, PT ;  /* 0x000000e90400720c */ /* 0x000fe40003f26270 */
[----:B------:R-:W-:Y:S02]  /*12fa0*/  FMNMX.FTZ R10, R27, R5, !PT ;  /* 0x000000051b0a7209 */ /* 0x000fe40007810000 */
[----:B------:R-:W-:Y:S02]  /*12fb0*/  FMNMX.FTZ R105, R217, R105, !PT ;  /* 0x00000069d9697209 */ /* 0x000fe40007810000 */
[----:B------:R-:W-:Y:S01]  /*12fc0*/  FMNMX.FTZ R104, R220, R104, !PT ;  /* 0x00000068dc687209 */ /* 0x000fe20007810000 */
[----:B------:R-:W-:Y:S06]  /*12fd0*/  @P0 BRA `(.L_x_842) ;  /* 0xffffffdc00bc0947 */ /* 0x000fec000383ffff */
.L_x_841:
[C---:B------:R-:W-:Y:S01]  /*12fe0*/  ISETP.GE.AND P0, PT, R4.reuse, R230, PT ;  /* 0x000000e60400720c */ /* 0x040fe20003f06270 */
[----:B------:R-:W-:Y:S01]  /*12ff0*/  FMUL.FTZ R57, R57, UR12 ;  /* 0x0000000c39397c20 */ /* 0x000fe20008410000 */
[----:B------:R-:W-:Y:S01]  /*13000*/  FMNMX.FTZ R5, R23, R107, !PT ;  /* 0x0000006b17057209 */ /* 0x000fe20007810000 */
[----:B-1----:R-:W1:Y:S01]  /*13010*/  SHFL.BFLY PT, R7, R105, 0x2, 0x1f ;  /* 0x0c401f0069077f89 */ /* 0x002e6200000e0000 */
[C---:B------:R-:W-:Y:S01]  /*13020*/  ISETP.GE.OR P0, PT, R4.reuse, R234, !P0 ;  /* 0x000000ea0400720c */ /* 0x040fe20004706670 */
[----:B------:R-:W-:Y:S01]  /*13030*/  FMUL.FTZ R61, R61, UR12 ;  /* 0x0000000c3d3d7c20 */ /* 0x000fe20008410000 */
[----:B------:R-:W-:Y:S01]  /*13040*/  ISETP.GE.OR P1, PT, R4, R235, !P1 ;  /* 0x000000eb0400720c */ /* 0x000fe20004f26670 */
[----:B------:R-:W2:Y:S01]  /*13050*/  MUFU.TANH R57, R57 ;  /* 0x0000003900397308 */ /* 0x000ea20000002400 */
[----:B------:R-:W-:Y:S01]  /*13060*/  FMNMX.FTZ R4, R29, R5, !PT ;  /* 0x000000051d047209 */ /* 0x000fe20007810000 */
[----:B------:R-:W-:Y:S01]  /*13070*/  FMUL.FTZ R58, R58, UR12 ;  /* 0x0000000c3a3a7c20 */ /* 0x000fe20008410000 */
[----:B------:R-:W-:Y:S01]  /*13080*/  FMNMX.FTZ R6, R191, R10, !PT ;  /* 0x0000000abf067209 */ /* 0x000fe20007810000 */
[----:B------:R-:W-:Y:S01]  /*13090*/  LDSM.16.MT88.4 R36, [R226+0x9000] ;  /* 0x00900000e224783b */ /* 0x000fe20000004200 */
[----:B------:R-:W-:Y:S01]  /*130a0*/  FMNMX.FTZ R4, R28, R4, !PT ;  /* 0x000000041c047209 */ /* 0x000fe20007810000 */
[----:B------:R-:W-:Y:S01]  /*130b0*/  FMUL.FTZ R59, R59, UR12 ;  /* 0x0000000c3b3b7c20 */ /* 0x000fe20008410000 */
[----:B------:R-:W-:Y:S03]  /*130c0*/  FMNMX.FTZ R6, R190, R6, !PT ;  /* 0x00000006be067209 */ /* 0x000fe60007810000 */
[----:B------:R-:W3:Y:S01]  /*130d0*/  MUFU.TANH R61, R61 ;  /* 0x0000003d003d7308 */ /* 0x000ee20000002400 */
[----:B------:R-:W-:Y:S01]  /*130e0*/  FMNMX.FTZ R4, R30, R4, !PT ;  /* 0x000000041e047209 */ /* 0x000fe20007810000 */
[----:B------:R-:W-:Y:S01]  /*130f0*/  FMUL.FTZ R62, R62, UR12 ;  /* 0x0000000c3e3e7c20 */ /* 0x000fe20008410000 */
[----:B------:R-:W-:Y:S01]  /*13100*/  FMNMX.FTZ R5, R192, R6, !PT ;  /* 0x00000006c0057209 */ /* 0x000fe20007810000 */
[----:B------:R-:W-:Y:S01]  /*13110*/  LDSM.16.MT88.4 R52, [R224+0xa000] ;  /* 0x00a00000e034783b */ /* 0x000fe20000004200 */
[----:B------:R-:W-:Y:S01]  /*13120*/  FMNMX.FTZ R4, R198, R4, !PT ;  /* 0x00000004c6047209 */ /* 0x000fe20007810000 */
[----:B------:R-:W-:Y:S01]  /*13130*/  FMUL.FTZ R60, R60, UR12 ;  /* 0x0000000c3c3c7c20 */ /* 0x000fe20008410000 */
[----:B------:R-:W-:Y:S03]  /*13140*/  FSEL R214, R11, -INF , !P6 ;  /* 0xff8000000bd67808 */ /* 0x000fe60007000000 */
[----:B------:R-:W4:Y:S01]  /*13150*/  MUFU.TANH R58, R58 ;  /* 0x0000003a003a7308 */ /* 0x000f220000002400 */
[----:B------:R-:W-:Y:S01]  /*13160*/  FMNMX.FTZ R4, R199, R4, !PT ;  /* 0x00000004c7047209 */ /* 0x000fe20007810000 */
[----:B------:R-:W-:Y:S01]  /*13170*/  FMUL.FTZ R63, R63, UR12 ;  /* 0x0000000c3f3f7c20 */ /* 0x000fe20008410000 */
[----:B------:R-:W-:Y:S01]  /*13180*/  FMNMX.FTZ R5, R196, R5, !PT ;  /* 0x00000005c4057209 */ /* 0x000fe20007810000 */
[----:B------:R-:W-:Y:S01]  /*13190*/  SHFL.BFLY PT, R8, R104, 0x2, 0x1f ;  /* 0x0c401f0068087f89 */ /* 0x000fe200000e0000 */
[----:B------:R-:W-:Y:S01]  /*131a0*/  FMNMX.FTZ R4, R197, R4, !PT ;  /* 0x00000004c5047209 */ /* 0x000fe20007810000 */
[----:B------:R-:W-:Y:S01]  /*131b0*/  UISETP.GT.AND UP0, UPT, UR13, UR15, UPT ;  /* 0x0000000f0d00728c */ /* 0x000fe2000bf04270 */
[----:B------:R-:W-:Y:S03]  /*131c0*/  FMNMX.FTZ R5, R212, R5, !PT ;  /* 0x00000005d4057209 */ /* 0x000fe60007810000 */
[----:B------:R-:W5:Y:S01]  /*131d0*/  MUFU.TANH R59, R59 ;  /* 0x0000003b003b7308 */ /* 0x000f620000002400 */
[----:B------:R-:W-:Y:S01]  /*131e0*/  FMNMX.FTZ R4, R200, R4, !PT ;  /* 0x00000004c8047209 */ /* 0x000fe20007810000 */
[----:B------:R-:W-:Y:S01]  /*131f0*/  UMOV UR24, UR13 ;  /* 0x0000000d00187c82 */ /* 0x000fe20008000000 */
[----:B------:R-:W-:Y:S02]  /*13200*/  FSEL R194, R14, -INF , !P5 ;  /* 0xff8000000ec27808 */ /* 0x000fe40006800000 */
[----:B------:R-:W-:Y:S02]  /*13210*/  FMNMX.FTZ R4, R213, R4, !PT ;  /* 0x00000004d5047209 */ /* 0x000fe40007810000 */
[----:B------:R-:W-:Y:S03]  /*13220*/  FSEL R193, R13, -INF , !P4 ;  /* 0xff8000000dc17808 */ /* 0x000fe60006000000 */
[----:B------:R-:W5:Y:S01]  /*13230*/  MUFU.TANH R62, R62 ;  /* 0x0000003e003e7308 */ /* 0x000f620000002400 */
[----:B------:R-:W-:Y:S02]  /*13240*/  FMNMX.FTZ R5, R209, R5, !PT ;  /* 0x00000005d1057209 */ /* 0x000fe40007810000 */
[----:B------:R-:W-:Y:S02]  /*13250*/  FSEL R195, R12, -INF , !P3 ;  /* 0xff8000000cc37808 */ /* 0x000fe40005800000 */
[----:B------:R-:W-:Y:S02]  /*13260*/  FMNMX.FTZ R5, R210, R5, !PT ;  /* 0x00000005d2057209 */ /* 0x000fe40007810000 */
[C---:B------:R-:W-:Y:S03]  /*13270*/  ISETP.GE.AND P6, PT, R2.reuse, R233, PT ;  /* 0x000000e90200720c */ /* 0x040fe60003fc6270 */
[----:B------:R-:W5:Y:S01]  /*13280*/  MUFU.TANH R60, R60 ;  /* 0x0000003c003c7308 */ /* 0x000f620000002400 */
[----:B------:R-:W-:Y:S02]  /*13290*/  FMNMX.FTZ R5, R211, R5, !PT ;  /* 0x00000005d3057209 */ /* 0x000fe40007810000 */
[----:B------:R-:W-:Y:S02]  /*132a0*/  ISETP.GE.OR P6, PT, R2, R235, !P6 ;  /* 0x000000eb0200720c */ /* 0x000fe400077c6670 */
[----:B------:R-:W-:Y:S05]  /*132b0*/  FMNMX.FTZ R103, R214, R5, !PT ;  /* 0x00000005d6677209 */ /* 0x000fea0007810000 */
[----:B------:R-:W5:Y:S01]  /*132c0*/  MUFU.TANH R63, R63 ;  /* 0x0000003f003f7308 */ /* 0x000f620000002400 */
[----:B--2---:R-:W-:Y:S02]  /*132d0*/  FSEL R242, R57, -INF , !P1 ;  /* 0xff80000039f27808 */ /* 0x004fe40004800000 */
[----:B------:R-:W-:Y:S02]  /*132e0*/  ISETP.GE.AND P1, PT, R0, R233, PT ;  /* 0x000000e90000720c */ /* 0x000fe40003f26270 */
[----:B-1----:R-:W-:Y:S02]  /*132f0*/  FMNMX.FTZ R105, R105, R7, !PT ;  /* 0x0000000769697209 */ /* 0x002fe40007810000 */
[----:B------:R-:W-:Y:S02]  /*13300*/  FMNMX.FTZ R7, R194, R4, !PT ;  /* 0x00000004c2077209 */ /* 0x000fe40007810000 */
[----:B------:R-:W-:Y:S01]  /*13310*/  ISETP.GE.OR P1, PT, R0, R235, !P1 ;  /* 0x000000eb0000720c */ /* 0x000fe20004f26670 */
[----:B------:R-:W1:Y:S01]  /*13320*/  SHFL.BFLY PT, R5, R105, 0x1, 0x1f ;  /* 0x0c201f0069057f89 */ /* 0x000e6200000e0000 */
[----:B------:R-:W-:Y:S02]  /*13330*/  FMNMX.FTZ R7, R193, R7, !PT ;  /* 0x00000007c1077209 */ /* 0x000fe40007810000 */
[----:B---3--:R-:W-:Y:S02]  /*13340*/  FSEL R243, R61, -INF , !P1 ;  /* 0xff8000003df37808 */ /* 0x008fe40004800000 */
[-C--:B------:R-:W-:Y:S02]  /*13350*/  ISETP.GE.AND P1, PT, R2, R230.reuse, PT ;  /* 0x000000e60200720c */ /* 0x080fe40003f26270 */
[----:B----4-:R-:W-:Y:S02]  /*13360*/  FSEL R215, R58, -INF , !P2 ;  /* 0xff8000003ad77808 */ /* 0x010fe40005000000 */
[----:B------:R-:W-:Y:S02]  /*13370*/  FMNMX.FTZ R7, R195, R7, !PT ;  /* 0x00000007c3077209 */ /* 0x000fe40007810000 */
[----:B------:R-:W-:Y:S02]  /*13380*/  ISETP.GE.AND P2, PT, R0, R230, PT ;  /* 0x000000e60000720c */ /* 0x000fe40003f46270 */
[-C--:B------:R-:W-:Y:S02]  /*13390*/  ISETP.GE.OR P1, PT, R2, R234.reuse, !P1 ;  /* 0x000000ea0200720c */ /* 0x080fe40004f26670 */
[----:B-----5:R-:W-:Y:S02]  /*133a0*/  FSEL R244, R59, -INF , !P0 ;  /* 0xff8000003bf47808 */ /* 0x020fe40004000000 */
[----:B------:R-:W-:Y:S02]  /*133b0*/  FMNMX.FTZ R2, R215, R7, !PT ;  /* 0x00000007d7027209 */ /* 0x000fe40007810000 */
[----:B------:R-:W-:Y:S02]  /*133c0*/  ISETP.GE.OR P2, PT, R0, R234, !P2 ;  /* 0x000000ea0000720c */ /* 0x000fe40005746670 */
[----:B------:R-:W-:Y:S02]  /*133d0*/  FMNMX.FTZ R0, R244, R2, !PT ;  /* 0x00000002f4007209 */ /* 0x000fe40007810000 */
[----:B------:R-:W-:Y:S02]  /*133e0*/  FSEL R245, R62, -INF , !P1 ;  /* 0xff8000003ef57808 */ /* 0x000fe40004800000 */
[----:B------:R-:W-:Y:S02]  /*133f0*/  FSEL R241, R60, -INF , !P6 ;  /* 0xff8000003cf17808 */ /* 0x000fe40007000000 */
[----:B------:R-:W-:Y:S02]  /*13400*/  FMNMX.FTZ R103, R242, R103, !PT ;  /* 0x00000067f2677209 */ /* 0x000fe40007810000 */
[----:B------:R-:W-:Y:S02]  /*13410*/  FSEL R172, R63, -INF , !P2 ;  /* 0xff8000003fac7808 */ /* 0x000fe40005000000 */
[----:B------:R-:W-:Y:S02]  /*13420*/  FMNMX.FTZ R0, R245, R0, !PT ;  /* 0x00000000f5007209 */ /* 0x000fe40007810000 */
        /* <DEDUP_REMOVED lines=8> */
[----:B------:R-:W-:Y:S07]  /*134b0*/  FMUL.FTZ R173, R105, UR4 ;  /* 0x0000000469ad7c20 */ /* 0x000fee0008410000 */
[----:B------:R-:W3:Y:S01]  /*134c0*/  SHFL.BFLY PT, R4, R104, 0x1, 0x1f ;  /* 0x0c201f0068047f89 */ /* 0x000ee200000e0000 */
[----:B------:R-:W-:Y:S02]  /*134d0*/  FSEL R173, R173, RZ, P3 ;  /* 0x000000ffadad7208 */ /* 0x000fe40001800000 */
[----:B-1----:R-:W-:Y:S03]  /*134e0*/  FMNMX.FTZ R0, R0, R2, !PT ;  /* 0x0000000200007209 */ /* 0x002fe60007810000 */
[--C-:B------:R-:W-:Y:S01]  /*134f0*/  FFMA.FTZ R2, R19, UR4, -R173.reuse ;  /* 0x0000000413027c23 */ /* 0x100fe200080108ad */
[----:B--2---:R-:W-:Y:S03]  /*13500*/  FMNMX.FTZ R103, R103, R6, !PT ;  /* 0x0000000667677209 */ /* 0x004fe60007810000 */
[----:B------:R1:W-:Y:S01]  /*13510*/  MUFU.EX2 R252, R2 ;  /* 0x0000000200fc7308 */ /* 0x0003e20000000800 */
[----:B---3--:R-:W-:Y:S01]  /*13520*/  FMNMX.FTZ R104, R104, R4, !PT ;  /* 0x0000000468687209 */ /* 0x008fe20007810000 */
[----:B------:R-:W2:Y:S01]  /*13530*/  SHFL.BFLY PT, R5, R103, 0x1, 0x1f ;  /* 0x0c201f0067057f89 */ /* 0x000ea200000e0000 */
[--C-:B------:R-:W-:Y:S02]  /*13540*/  FFMA.FTZ R4, R17, UR4, -R173.reuse ;  /* 0x0000000411047c23 */ /* 0x100fe400080108ad */
[C---:B------:R-:W-:Y:S01]  /*13550*/  FSETP.NEU.FTZ.AND P2, PT, R104.reuse, -INF , PT ;  /* 0xff8000006800780b */ /* 0x040fe20003f5d000 */
[----:B------:R-:W-:Y:S04]  /*13560*/  FMUL.FTZ R174, R104, UR4 ;  /* 0x0000000468ae7c20 */ /* 0x000fe80008410000 */
[----:B------:R3:W-:Y:S01]  /*13570*/  MUFU.EX2 R249, R4 ;  /* 0x0000000400f97308 */ /* 0x0007e20000000800 */
[----:B------:R-:W-:Y:S01]  /*13580*/  FSEL R174, R174, RZ, P2 ;  /* 0x000000ffaeae7208 */ /* 0x000fe20001000000 */
[----:B-1----:R-:W1:Y:S04]  /*13590*/  SHFL.BFLY PT, R2, R0, 0x1, 0x1f ;  /* 0x0c201f0000027f89 */ /* 0x002e6800000e0000 */
[--C-:B------:R-:W-:Y:S01]  /*135a0*/  FFMA.FTZ R60, R189, UR4, -R174.reuse ;  /* 0x00000004bd3c7c23 */ /* 0x100fe200080108ae */
[----:B---3--:R-:W-:Y:S01]  /*135b0*/  FFMA.FTZ R4, R22, UR4, -R173 ;  /* 0x0000000416047c23 */ /* 0x008fe200080108ad */
[----:B--2---:R-:W-:Y:S03]  /*135c0*/  FMNMX.FTZ R103, R103, R5, !PT ;  /* 0x0000000567677209 */ /* 0x004fe60007810000 */
[----:B------:R2:W3:Y:S01]  /*135d0*/  MUFU.EX2 R248, R4 ;  /* 0x0000000400f87308 */ /* 0x0004e20000000800 */
[C---:B------:R-:W-:Y:S01]  /*135e0*/  FSETP.NEU.FTZ.AND P1, PT, R103.reuse, -INF , PT ;  /* 0xff8000006700780b */ /* 0x040fe20003f3d000 */
[----:B------:R-:W-:Y:S05]  /*135f0*/  FMUL.FTZ R175, R103, UR4 ;  /* 0x0000000467af7c20 */ /* 0x000fea0008410000 */
[----:B------:R-:W-:Y:S02]  /*13600*/  FSEL R175, R175, RZ, P1 ;  /* 0x000000ffafaf7208 */ /* 0x000fe40000800000 */
[----:B-1----:R-:W-:Y:S03]  /*13610*/  FMNMX.FTZ R102, R0, R2, !PT ;  /* 0x0000000200667209 */ /* 0x002fe60007810000 */
[--C-:B------:R-:W-:Y:S01]  /*13620*/  FFMA.FTZ R0, R25, UR4, -R175.reuse ;  /* 0x0000000419007c23 */ /* 0x100fe200080108af */
[--C-:B------:R-:W-:Y:S01]  /*13630*/  FFMA.FTZ R2, R27, UR4, -R175.reuse ;  /* 0x000000041b027c23 */ /* 0x100fe200080108af */
[C---:B------:R-:W-:Y:S01]  /*13640*/  FSETP.NEU.FTZ.AND P0, PT, R102.reuse, -INF , PT ;  /* 0xff8000006600780b */ /* 0x040fe20003f1d000 */
[----:B------:R-:W-:Y:S01]  /*13650*/  FMUL.FTZ R184, R102, UR4 ;  /* 0x0000000466b87c20 */ /* 0x000fe20008410000 */
[----:B------:R1:W-:Y:S01]  /*13660*/  MUFU.EX2 R58, R0 ;  /* 0x00000000003a7308 */ /* 0x0003e20000000800 */
[--C-:B--2---:R-:W-:Y:S01]  /*13670*/  FFMA.FTZ R4, R20, UR4, -R174.reuse ;  /* 0x0000000414047c23 */ /* 0x104fe200080108ae */
[----:B---3--:R-:W-:Y:S02]  /*13680*/  F2FP.BF16.F32.PACK_AB R176, R248, R249 ;  /* 0x000000f9f8b0723e */ /* 0x008fe400000010ff */
[----:B------:R-:W-:Y:S06]  /*13690*/  FSEL R184, R184, RZ, P0 ;  /* 0x000000ffb8b87208 */ /* 0x000fec0000000000 */
[----:B------:R2:W-:Y:S10]  /*136a0*/  MUFU.EX2 R67, R4 ;  /* 0x0000000400437308 */ /* 0x0005f40000000800 */
[----:B------:R3:W-:Y:S01]  /*136b0*/  MUFU.EX2 R59, R2 ;  /* 0x00000002003b7308 */ /* 0x0007e20000000800 */
[----:B-1----:R-:W-:Y:S09]  /*136c0*/  FFMA.FTZ R0, R26, UR4, -R175 ;  /* 0x000000041a007c23 */ /* 0x002ff200080108af */
[----:B------:R1:W4:Y:S01]  /*136d0*/  MUFU.EX2 R247, R0 ;  /* 0x0000000000f77308 */ /* 0x0003220000000800 */
[----:B--2---:R-:W-:Y:S09]  /*136e0*/  FFMA.FTZ R4, R24, UR4, -R174 ;  /* 0x0000000418047c23 */ /* 0x004ff200080108ae */
[----:B------:R2:W5:Y:S01]  /*136f0*/  MUFU.EX2 R250, R4 ;  /* 0x0000000400fa7308 */ /* 0x0005620000000800 */
[--C-:B---3--:R-:W-:Y:S09]  /*13700*/  FFMA.FTZ R2, R30, UR4, -R184.reuse ;  /* 0x000000041e027c23 */ /* 0x108ff200080108b8 */
[----:B------:R3:W-:Y:S01]  /*13710*/  MUFU.EX2 R240, R2 ;  /* 0x0000000200f07308 */ /* 0x0007e20000000800 */
[----:B-1----:R-:W-:Y:S01]  /*13720*/  FFMA.FTZ R0, R23, UR4, -R184 ;  /* 0x0000000417007c23 */ /* 0x002fe200080108b8 */
[----:B----4-:R-:W-:Y:S08]  /*13730*/  F2FP.BF16.F32.PACK_AB R182, R59, R247 ;  /* 0x000000f73bb6723e */ /* 0x010ff000000010ff */
[----:B------:R1:W-:Y:S01]  /*13740*/  MUFU.EX2 R246, R0 ;  /* 0x0000000000f67308 */ /* 0x0003e20000000800 */
[----:B--2---:R-:W-:Y:S01]  /*13750*/  FFMA.FTZ R4, R15, UR4, -R173 ;  /* 0x000000040f047c23 */ /* 0x004fe200080108ad */
[----:B-----5:R-:W-:Y:S08]  /*13760*/  F2FP.BF16.F32.PACK_AB R177, R250, R67 ;  /* 0x00000043fab1723e */ /* 0x020ff000000010ff */
[----:B------:R2:W4:Y:S01]  /*13770*/  MUFU.EX2 R65, R4 ;  /* 0x0000000400417308 */ /* 0x0005220000000800 */
[----:B---3--:R-:W-:Y:S05]  /*13780*/  FSEL R2, R104, RZ, P2 ;  /* 0x000000ff68027208 */ /* 0x008fea0001000000 */
[----:B------:R-:W-:Y:S01]  /*13790*/  FADD.FTZ R2, -R2, R100 ;  /* 0x0000006402027221 */ /* 0x000fe20000010100 */
[----:B-1----:R-:W-:Y:S03]  /*137a0*/  FFMA.FTZ R0, R29, UR4, -R184 ;  /* 0x000000041d007c23 */ /* 0x002fe600080108b8 */
[----:B------:R-:W-:Y:S01]  /*137b0*/  FMUL.FTZ R2, R2, UR4 ;  /* 0x0000000402027c20 */ /* 0x000fe20008410000 */
[----:B------:R1:W3:Y:S01]  /*137c0*/  MUFU.EX2 R61, R0 ;  /* 0x00000000003d7308 */ /* 0x0002e20000000800 */
[----:B--2---:R-:W-:Y:S01]  /*137d0*/  FFMA.FTZ R4, R16, UR4, -R174 ;  /* 0x0000000410047c23 */ /* 0x004fe200080108ae */
[----:B----4-:R-:W-:Y:S08]  /*137e0*/  F2FP.BF16.F32.PACK_AB R178, R65, R252 ;  /* 0x000000fc41b2723e */ /* 0x010ff000000010ff */
[----:B------:R2:W-:Y:S10]  /*137f0*/  MUFU.EX2 R251, R4 ;  /* 0x0000000400fb7308 */ /* 0x0005f40000000800 */
[----:B------:R-:W4:Y:S01]  /*13800*/  MUFU.EX2 R100, R2 ;  /* 0x0000000200647308 */ /* 0x000f220000000800 */
[----:B-1----:R-:W-:Y:S01]  /*13810*/  FFMA.FTZ R0, R28, UR4, -R184 ;  /* 0x000000041c007c23 */ /* 0x002fe200080108b8 */
[----:B---3--:R-:W-:Y:S08]  /*13820*/  F2FP.BF16.F32.PACK_AB R181, R61, R246 ;  /* 0x000000f63db5723e */ /* 0x008ff000000010ff */
[----:B------:R1:W3:Y:S01]  /*13830*/  MUFU.EX2 R239, R0 ;  /* 0x0000000000ef7308 */ /* 0x0002e20000000800 */
[----:B--2---:R-:W-:Y:S09]  /*13840*/  FFMA.FTZ R4, R18, UR4, -R174 ;  /* 0x0000000412047c23 */ /* 0x004ff200080108ae */
[----:B------:R2:W5:Y:S01]  /*13850*/  MUFU.EX2 R62, R4 ;  /* 0x00000004003e7308 */ /* 0x0005620000000800 */
        /* <DEDUP_REMOVED lines=8> */
[----:B-1----:R-:W-:Y:S01]  /*138e0*/  FSEL R0, R105, RZ, P3 ;  /* 0x000000ff69007208 */ /* 0x002fe20001800000 */
[----:B------:R-:W-:Y:S01]  /*138f0*/  FMUL.FTZ R70, R100, R70 ;  /* 0x0000004664467220 */ /* 0x000fe20000410000 */
[----:B---3--:R-:W-:Y:S01]  /*13900*/  F2FP.BF16.F32.PACK_AB R183, R240, R239 ;  /* 0x000000eff0b7723e */ /* 0x008fe200000010ff */
[----:B------:R-:W-:Y:S01]  /*13910*/  FMUL.FTZ R71, R100, R71 ;  /* 0x0000004764477220 */ /* 0x000fe20000410000 */
[----:B------:R-:W-:Y:S01]  /*13920*/  MOV R134, R58 ;  /* 0x0000003a00867202 */ /* 0x000fe20000000f00 */
[----:B------:R-:W-:Y:S01]  /*13930*/  FADD.FTZ R0, -R0, R3 ;  /* 0x0000000300007221 */ /* 0x000fe20000010100 */
[----:B------:R-:W-:Y:S01]  /*13940*/  MOV R135, R61 ;  /* 0x0000003d00877202 */ /* 0x000fe20000000f00 */
[----:B------:R-:W-:Y:S01]  /*13950*/  FMUL.FTZ R82, R100, R82 ;  /* 0x0000005264527220 */ /* 0x000fe20000410000 */
[----:B--2---:R-:W-:Y:S01]  /*13960*/  FFMA.FTZ R4, R21, UR4, -R175 ;  /* 0x0000000415047c23 */ /* 0x004fe200080108af */
[----:B------:R-:W-:Y:S01]  /*13970*/  FMUL.FTZ R3, R0, UR4 ;  /* 0x0000000400037c20 */ /* 0x000fe20008410000 */
[----:B------:R-:W-:Y:S01]  /*13980*/  FSEL R0, R103, RZ, P1 ;  /* 0x000000ff67007208 */ /* 0x000fe20000800000 */
[----:B------:R-:W1:Y:S01]  /*13990*/  LDSM.16.MT88.4 R20, [R224+0x9000] ;  /* 0x00900000e014783b */ /* 0x000e620000004200 */
[----:B------:R-:W2:Y:S01]  /*139a0*/  MUFU.EX2 R63, R4 ;  /* 0x00000004003f7308 */ /* 0x000ea20000000800 */
[----:B-----5:R-:W-:Y:S01]  /*139b0*/  F2FP.BF16.F32.PACK_AB R179, R62, R251 ;  /* 0x000000fb3eb3723e */ /* 0x020fe200000010ff */
[C---:B------:R-:W-:Y:S01]  /*139c0*/  FMUL.FTZ R83, R100.reuse, R83 ;  /* 0x0000005364537220 */ /* 0x040fe20000410000 */
[C---:B------:R-:W-:Y:S01]  /*139d0*/  FMUL.FTZ R86, R100.reuse, R86 ;  /* 0x0000005664567220 */ /* 0x040fe20000410000 */
[C---:B------:R-:W-:Y:S01]  /*139e0*/  FMUL.FTZ R87, R100.reuse, R87 ;  /* 0x0000005764577220 */ /* 0x040fe20000410000 */
[C---:B------:R-:W-:Y:S01]  /*139f0*/  FMUL.FTZ R98, R100.reuse, R98 ;  /* 0x0000006264627220 */ /* 0x040fe20000410000 */
[----:B------:R-:W-:Y:S04]  /*13a00*/  FMUL.FTZ R99, R100, R99 ;  /* 0x0000006364637220 */ /* 0x000fe80000410000 */
[----:B------:R3:W4:Y:S01]  /*13a10*/  MUFU.EX2 R101, R3 ;  /* 0x0000000300657308 */ /* 0x0007220000000800 */
[----:B--2---:R-:W-:Y:S01]  /*13a20*/  F2FP.BF16.F32.PACK_AB R180, R58, R63 ;  /* 0x0000003f3ab4723e */ /* 0x004fe200000010ff */
[----:B---3--:R-:W-:Y:S01]  /*13a30*/  FADD.FTZ R3, -R0, R106 ;  /* 0x0000006a00037221 */ /* 0x008fe20000010100 */
[----:B------:R-:W-:Y:S01]  /*13a40*/  FSEL R0, R102, RZ, P0 ;  /* 0x000000ff66007208 */ /* 0x000fe20000000000 */
[C---:B----4-:R-:W-:Y:S01]  /*13a50*/  FMUL.FTZ R4, R101.reuse, R112 ;  /* 0x0000007065047220 */ /* 0x050fe20000410000 */
[----:B------:R-:W-:Y:S01]  /*13a60*/  FMUL.FTZ R5, R101, R113 ;  /* 0x0000007165057220 */ /* 0x000fe20000410000 */
[----:B------:R-:W-:Y:S01]  /*13a70*/  FMUL.FTZ R2, R3, UR4 ;  /* 0x0000000403027c20 */ /* 0x000fe20008410000 */
[----:B------:R-:W-:Y:S01]  /*13a80*/  FFMA.FTZ R3, R31, UR4, -R173 ;  /* 0x000000041f037c23 */ /* 0x000fe200080108ad */
[----:B------:R-:W-:Y:S01]  /*13a90*/  FADD.FTZ R0, -R0, R107 ;  /* 0x0000006b00007221 */ /* 0x000fe20000010100 */
[----:B------:R-:W-:Y:S01]  /*13aa0*/  LDSM.16.MT88.4 R112, [R224+0xb000] ;  /* 0x00b00000e070783b */ /* 0x000fe20000004200 */
[C---:B------:R-:W-:Y:S01]  /*13ab0*/  FMUL.FTZ R16, R101.reuse, R120 ;  /* 0x0000007865107220 */ /* 0x040fe20000410000 */
[----:B------:R2:W-:Y:S01]  /*13ac0*/  MUFU.EX2 R66, R3 ;  /* 0x0000000300427308 */ /* 0x0005e20000000800 */
[----:B------:R-:W-:Y:S01]  /*13ad0*/  FMUL.FTZ R0, R0, UR4 ;  /* 0x0000000400007c20 */ /* 0x000fe20008410000 */
[C---:B------:R-:W-:Y:S01]  /*13ae0*/  FMUL.FTZ R17, R101.reuse, R121 ;  /* 0x0000007965117220 */ /* 0x040fe20000410000 */
[C---:B------:R-:W-:Y:S01]  /*13af0*/  FMUL.FTZ R48, R101.reuse, R148 ;  /* 0x0000009465307220 */ /* 0x040fe20000410000 */
[C---:B------:R-:W-:Y:S01]  /*13b00*/  FMUL.FTZ R49, R101.reuse, R149 ;  /* 0x0000009565317220 */ /* 0x040fe20000410000 */
[-C--:B-1----:R-:W-:Y:S01]  /*13b10*/  HMMA.16816.F32.BF16 R4, R176, R20.reuse, R4 ;  /* 0x00000014b004723c */ /* 0x082fe20000041804 */
[----:B------:R-:W-:Y:S01]  /*13b20*/  LDSM.16.MT88.4 R120, [R226+0x9400] ;  /* 0x00940000e278783b */ /* 0x000fe20000004200 */
[----:B------:R-:W-:Y:S03]  /*13b30*/  PLOP3.LUT P0, PT, PT, PT, UP0, 0x80, 0x0 ;  /* 0x000000000000781c */ /* 0x000fe60003f0f008 */
[----:B------:R-:W1:Y:S01]  /*13b40*/  MUFU.EX2 R2, R2 ;  /* 0x0000000200027308 */ /* 0x000e620000000800 */
[C---:B------:R-:W-:Y:S01]  /*13b50*/  FMUL.FTZ R68, R101.reuse, R68 ;  /* 0x0000004465447220 */ /* 0x040fe20000410000 */
[C---:B------:R-:W-:Y:S01]  /*13b60*/  FMUL.FTZ R69, R101.reuse, R69 ;  /* 0x0000004565457220 */ /* 0x040fe20000410000 */
[C---:B------:R-:W-:Y:S03]  /*13b70*/  FMUL.FTZ R80, R101.reuse, R80 ;  /* 0x0000005065507220 */ /* 0x040fe60000410000 */
[C---:B------:R-:W-:Y:S01]  /*13b80*/  FMUL.FTZ R81, R101.reuse, R81 ;  /* 0x0000005165517220 */ /* 0x040fe20000410000 */
[----:B------:R-:W-:Y:S03]  /*13b90*/  LDSM.16.MT88.4 R148, [R224+0xac00] ;  /* 0x00ac0000e094783b */ /* 0x000fe60000004200 */
[----:B------:R-:W3:Y:S01]  /*13ba0*/  MUFU.EX2 R0, R0 ;  /* 0x0000000000007308 */ /* 0x000ee20000000800 */
[--C-:B--2---:R-:W-:Y:S01]  /*13bb0*/  FFMA.FTZ R3, R32, UR4, -R173.reuse ;  /* 0x0000000420037c23 */ /* 0x104fe200080108ad */
[C---:B------:R-:W-:Y:S01]  /*13bc0*/  FMUL.FTZ R32, R101.reuse, R132 ;  /* 0x0000008465207220 */ /* 0x040fe20000410000 */
[----:B------:R-:W-:Y:S01]  /*13bd0*/  MOV R132, R248 ;  /* 0x000000f800847202 */ /* 0x000fe20000000f00 */
[C---:B------:R-:W-:Y:S01]  /*13be0*/  FMUL.FTZ R84, R101.reuse, R84 ;  /* 0x0000005465547220 */ /* 0x040fe20000410000 */
[C---:B------:R-:W-:Y:S01]  /*13bf0*/  FMUL.FTZ R85, R101.reuse, R85 ;  /* 0x0000005565557220 */ /* 0x040fe20000410000 */
[C---:B------:R-:W-:Y:S01]  /*13c00*/  FMUL.FTZ R96, R101.reuse, R96 ;  /* 0x0000006065607220 */ /* 0x040fe20000410000 */
[----:B------:R-:W-:Y:S03]  /*13c10*/  FMUL.FTZ R97, R101, R97 ;  /* 0x0000006165617220 */ /* 0x000fe60000410000 */
[----:B------:R2:W-:Y:S01]  /*13c20*/  MUFU.EX2 R107, R3 ;  /* 0x00000003006b7308 */ /* 0x0005e20000000800 */
[C---:B-1----:R-:W-:Y:S01]  /*13c30*/  FMUL.FTZ R8, R2.reuse, R108 ;  /* 0x0000006c02087220 */ /* 0x042fe20000410000 */
[C---:B------:R-:W-:Y:S01]  /*13c40*/  FMUL.FTZ R9, R2.reuse, R109 ;  /* 0x0000006d02097220 */ /* 0x040fe20000410000 */
[C---:B------:R-:W-:Y:S01]  /*13c50*/  FMUL.FTZ R29, R2.reuse, R137 ;  /* 0x00000089021d7220 */ /* 0x040fe20000410000 */
[C---:B------:R-:W-:Y:S01]  /*13c60*/  FMUL.FTZ R12, R2.reuse, R116 ;  /* 0x00000074020c7220 */ /* 0x040fe20000410000 */
[C---:B------:R-:W-:Y:S01]  /*13c70*/  FMUL.FTZ R13, R2.reuse, R117 ;  /* 0x00000075020d7220 */ /* 0x040fe20000410000 */
[C---:B------:R-:W-:Y:S01]  /*13c80*/  FMUL.FTZ R24, R2.reuse, R124 ;  /* 0x0000007c02187220 */ /* 0x040fe20000410000 */
[C---:B------:R-:W-:Y:S01]  /*13c90*/  FMUL.FTZ R25, R2.reuse, R125 ;  /* 0x0000007d02197220 */ /* 0x040fe20000410000 */
[----:B------:R-:W-:Y:S01]  /*13ca0*/  FMUL.FTZ R28, R2, R136 ;  /* 0x00000088021c7220 */ /* 0x000fe20000410000 */
[C---:B---3--:R-:W-:Y:S01]  /*13cb0*/  FMUL.FTZ R10, R0.reuse, R110 ;  /* 0x0000006e000a7220 */ /* 0x048fe20000410000 */
[C---:B------:R-:W-:Y:S01]  /*13cc0*/  FMUL.FTZ R11, R0.reuse, R111 ;  /* 0x0000006f000b7220 */ /* 0x040fe20000410000 */
[C---:B------:R-:W-:Y:S01]  /*13cd0*/  FMUL.FTZ R26, R0.reuse, R126 ;  /* 0x0000007e001a7220 */ /* 0x040fe20000410000 */
[----:B------:R-:W1:Y:S01]  /*13ce0*/  LDSM.16.MT88.4 R108, [R226+0xa000] ;  /* 0x00a00000e26c783b */ /* 0x000e620000004200 */
[----:B------:R-:W-:Y:S01]  /*13cf0*/  FMUL.FTZ R27, R0, R127 ;  /* 0x0000007f001b7220 */ /* 0x000fe20000410000 */
[C---:B------:R-:W-:Y:S01]  /*13d00*/  FMUL.FTZ R57, R2.reuse, R157 ;  /* 0x0000009d02397220 */ /* 0x040fe20000410000 */
[----:B------:R-:W-:Y:S01]  /*13d10*/  FMUL.FTZ R56, R2, R156 ;  /* 0x0000009c02387220 */ /* 0x000fe20000410000 */
[C---:B------:R-:W-:Y:S01]  /*13d20*/  FMUL.FTZ R58, R0.reuse, R158 ;  /* 0x0000009e003a7220 */ /* 0x040fe20000410000 */
[C---:B------:R-:W-:Y:S01]  /*13d30*/  HMMA.16816.F32.BF16 R8, R180.reuse, R20, R8 ;  /* 0x00000014b408723c */ /* 0x040fe20000041808 */
[----:B------:R3:W-:Y:S02]  /*13d40*/  MUFU.EX2 R156, R60 ;  /* 0x0000003c009c7308 */ /* 0x0007e40000000800 */
[----:B------:R-:W-:Y:S01]  /*13d50*/  LDSM.16.MT88.4 R124, [R224+0xa400] ;  /* 0x00a40000e07c783b */ /* 0x000fe20000004200 */
[--C-:B--2---:R-:W-:Y:S01]  /*13d60*/  FFMA.FTZ R3, R187, UR4, -R174.reuse ;  /* 0x00000004bb037c23 */ /* 0x104fe200080108ae */
[C---:B------:R-:W-:Y:S01]  /*13d70*/  FMUL.FTZ R14, R0.reuse, R118 ;  /* 0x00000076000e7220 */ /* 0x040fe20000410000 */
[----:B------:R-:W-:Y:S01]  /*13d80*/  FMUL.FTZ R15, R0, R119 ;  /* 0x00000077000f7220 */ /* 0x000fe20000410000 */
[C---:B------:R-:W-:Y:S01]  /*13d90*/  FMUL.FTZ R20, R101.reuse, R128 ;  /* 0x0000008065147220 */ /* 0x040fe20000410000 */
[----:B------:R-:W-:Y:S03]  /*13da0*/  MOV R158, R132 ;  /* 0x00000084009e7202 */ /* 0x000fe60000000f00 */
[----:B------:R2:W-:Y:S01]  /*13db0*/  MUFU.EX2 R128, R3 ;  /* 0x0000000300807308 */ /* 0x0005e20000000800 */
[----:B------:R-:W-:Y:S01]  /*13dc0*/  FMUL.FTZ R21, R101, R129 ;  /* 0x0000008165157220 */ /* 0x000fe20000410000 */
[C---:B------:R-:W-:Y:S01]  /*13dd0*/  FMUL.FTZ R61, R2.reuse, R169 ;  /* 0x000000a9023d7220 */ /* 0x040fe20000410000 */
[-C--:B------:R-:W-:Y:S03]  /*13de0*/  HMMA.16816.F32.BF16 R12, R180, R22.reuse, R12 ;  /* 0x00000016b40c723c */ /* 0x080fe6000004180c */
[----:B------:R-:W-:Y:S01]  /*13df0*/  MOV R169, R135 ;  /* 0x0000008700a97202 */ /* 0x000fe20000000f00 */
[C---:B------:R-:W-:Y:S01]  /*13e00*/  FMUL.FTZ R72, R2.reuse, R72 ;  /* 0x0000004802487220 */ /* 0x040fe20000410000 */
[----:B---3--:R-:W-:Y:S01]  /*13e10*/  FMUL.FTZ R60, R2, R168 ;  /* 0x000000a8023c7220 */ /* 0x008fe20000410000 */
[C---:B------:R-:W-:Y:S05]  /*13e20*/  HMMA.16816.F32.BF16 R16, R176.reuse, R22, R16 ;  /* 0x00000016b010723c */ /* 0x040fea0000041810 */
[----:B------:R-:W-:Y:S01]  /*13e30*/  FMUL.FTZ R30, R0, R138 ;  /* 0x0000008a001e7220 */ /* 0x000fe20000410000 */
[----:B------:R-:W-:Y:S01]  /*13e40*/  MOV R136, R249 ;  /* 0x000000f900887202 */ /* 0x000fe20000000f00 */
[--C-:B--2---:R-:W-:Y:S01]  /*13e50*/  FFMA.FTZ R3, R186, UR4, -R173.reuse ;  /* 0x00000004ba037c23 */ /* 0x104fe200080108ad */
[C---:B------:R-:W-:Y:S03]  /*13e60*/  FMUL.FTZ R22, R100.reuse, R130 ;  /* 0x0000008264167220 */ /* 0x040fe60000410000 */
[----:B------:R2:W-:Y:S01]  /*13e70*/  MUFU.EX2 R137, R3 ;  /* 0x0000000300897308 */ /* 0x0005e20000000800 */
[----:B------:R-:W-:Y:S01]  /*13e80*/  FMUL.FTZ R23, R100, R131 ;  /* 0x0000008364177220 */ /* 0x000fe20000410000 */
[----:B------:R-:W-:Y:S01]  /*13e90*/  MOV R131, R63 ;  /* 0x0000003f00837202 */ /* 0x000fe20000000f00 */
[----:B------:R-:W-:Y:S01]  /*13ea0*/  FMUL.FTZ R63, R0, R171 ;  /* 0x000000ab003f7220 */ /* 0x000fe20000410000 */
[----:B------:R-:W-:Y:S01]  /*13eb0*/  MOV R130, R67 ;  /* 0x0000004300827202 */ /* 0x000fe20000000f00 */
[----:B------:R-:W-:Y:S01]  /*13ec0*/  FMUL.FTZ R67, R100, R167 ;  /* 0x000000a764437220 */ /* 0x000fe20000410000 */
[----:B------:R-:W-:Y:S01]  /*13ed0*/  FMUL.FTZ R73, R2, R73 ;  /* 0x0000004902497220 */ /* 0x000fe20000410000 */
[C---:B------:R-:W-:Y:S01]  /*13ee0*/  FMUL.FTZ R74, R0.reuse, R74 ;  /* 0x0000004a004a7220 */ /* 0x040fe20000410000 */
[-C--:B------:R-:W-:Y:S03]  /*13ef0*/  HMMA.16816.F32.BF16 R20, R176, R36.reuse, R20 ;  /* 0x00000024b014723c */ /* 0x080fe60000041814 */
[----:B------:R-:W-:Y:S01]  /*13f00*/  FMUL.FTZ R75, R0, R75 ;  /* 0x0000004b004b7220 */ /* 0x000fe20000410000 */
[C---:B------:R-:W-:Y:S01]  /*13f10*/  FMUL.FTZ R76, R2.reuse, R76 ;  /* 0x0000004c024c7220 */ /* 0x040fe20000410000 */
[----:B------:R-:W-:Y:S01]  /*13f20*/  FMUL.FTZ R77, R2, R77 ;  /* 0x0000004d024d7220 */ /* 0x000fe20000410000 */
[C---:B------:R-:W-:Y:S05]  /*13f30*/  HMMA.16816.F32.BF16 R24, R180.reuse, R36, R24 ;  /* 0x00000024b418723c */ /* 0x040fea0000041818 */
[----:B--2---:R-:W-:Y:S01]  /*13f40*/  FFMA.FTZ R3, R185, UR4, -R173 ;  /* 0x00000004b9037c23 */ /* 0x004fe200080108ad */
[C---:B------:R-:W-:Y:S01]  /*13f50*/  FMUL.FTZ R31, R0.reuse, R139 ;  /* 0x0000008b001f7220 */ /* 0x040fe20000410000 */
[--C-:B------:R-:W-:Y:S01]  /*13f60*/  FFMA.FTZ R36, R33, UR4, -R174.reuse ;  /* 0x0000000421247c23 */ /* 0x100fe200080108ae */
[C---:B------:R-:W-:Y:S01]  /*13f70*/  FMUL.FTZ R37, R101.reuse, R145 ;  /* 0x0000009165257220 */ /* 0x040fe20000410000 */
[----:B------:R2:W3:Y:S02]  /*13f80*/  MUFU.EX2 R106, R3 ;  /* 0x00000003006a7308 */ /* 0x0004e40000000800 */
[----:B------:R-:W-:Y:S01]  /*13f90*/  MOV R145, R251 ;  /* 0x000000fb00917202 */ /* 0x000fe20000000f00 */
[C---:B------:R-:W-:Y:S01]  /*13fa0*/  FMUL.FTZ R33, R101.reuse, R133 ;  /* 0x0000008565217220 */ /* 0x040fe20000410000 */
[-C--:B------:R-:W-:Y:S03]  /*13fb0*/  HMMA.16816.F32.BF16 R28, R180, R38.reuse, R28 ;  /* 0x00000026b41c723c */ /* 0x080fe6000004181c */
[----:B------:R-:W-:Y:S03]  /*13fc0*/  MOV R133, R250 ;  /* 0x000000fa00857202 */ /* 0x000fe60000000f00 */
[----:B------:R4:W-:Y:S01]  /*13fd0*/  MUFU.EX2 R64, R36 ;  /* 0x0000002400407308 */ /* 0x0009e20000000800 */
[----:B------:R-:W-:Y:S01]  /*13fe0*/  MOV R139, R246 ;  /* 0x000000f6008b7202 */ /* 0x000fe20000000f00 */
[C---:B------:R-:W-:Y:S04]  /*13ff0*/  HMMA.16816.F32.BF16 R32, R176.reuse, R38, R32 ;  /* 0x00000026b020723c */ /* 0x040fe80000041820 */
[----:B------:R-:W-:Y:S01]  /*14000*/  FMUL.FTZ R43, R0, R143 ;  /* 0x0000008f002b7220 */ /* 0x000fe20000410000 */
[----:B------:R-:W-:Y:S01]  /*14010*/  MOV R143, R240 ;  /* 0x000000f0008f7202 */ /* 0x000fe20000000f00 */
[----:B--2---:R-:W-:Y:S01]  /*14020*/  FFMA.FTZ R3, R188, UR4, -R174 ;  /* 0x00000004bc037c23 */ /* 0x004fe200080108ae */
[C---:B------:R-:W-:Y:S03]  /*14030*/  FMUL.FTZ R39, R100.reuse, R147 ;  /* 0x0000009364277220 */ /* 0x040fe60000410000 */
[----:B------:R2:W-:Y:S01]  /*14040*/  MUFU.EX2 R138, R3 ;  /* 0x00000003008a7308 */ /* 0x0005e20000000800 */
[----:B------:R-:W-:Y:S01]  /*14050*/  MOV R147, R239 ;  /* 0x000000ef00937202 */ /* 0x000fe20000000f00 */
[----:B------:R-:W-:Y:S01]  /*14060*/  FMUL.FTZ R38, R100, R146 ;  /* 0x0000009264267220 */ /* 0x000fe20000410000 */
[----:B---3--:R-:W-:Y:S01]  /*14070*/  MOV R157, R106 ;  /* 0x0000006a009d7202 */ /* 0x008fe20000000f00 */
[----:B----4-:R-:W-:Y:S01]  /*14080*/  FMUL.FTZ R36, R101, R144 ;  /* 0x0000009065247220 */ /* 0x010fe20000410000 */
[----:B------:R-:W-:Y:S01]  /*14090*/  MOV R144, R252 ;  /* 0x000000fc00907202 */ /* 0x000fe20000000f00 */
[--C-:B------:R-:W-:Y:S01]  /*140a0*/  FFMA.FTZ R106, R190, UR4, -R175.reuse ;  /* 0x00000004be6a7c23 */ /* 0x100fe200080108af */
[C---:B------:R-:W-:Y:S01]  /*140b0*/  FMUL.FTZ R40, R2.reuse, R140 ;  /* 0x0000008c02287220 */ /* 0x040fe20000410000 */
[----:B------:R-:W-:Y:S01]  /*140c0*/  FMUL.FTZ R41, R2, R141 ;  /* 0x0000008d02297220 */ /* 0x000fe20000410000 */
[----:B------:R-:W-:Y:S01]  /*140d0*/  FMUL.FTZ R42, R0, R142 ;  /* 0x0000008e002a7220 */ /* 0x000fe20000410000 */
[----:B------:R3:W-:Y:S01]  /*140e0*/  MUFU.EX2 R129, R106 ;  /* 0x0000006a00817308 */ /* 0x0007e20000000800 */
[-C--:B------:R-:W-:Y:S03]  /*140f0*/  HMMA.16816.F32.BF16 R36, R176, R52.reuse, R36 ;  /* 0x00000034b024723c */ /* 0x080fe60000041824 */
[C---:B------:R-:W-:Y:S01]  /*14100*/  FMUL.FTZ R44, R2.reuse, R152 ;  /* 0x00000098022c7220 */ /* 0x040fe20000410000 */
[----:B------:R-:W-:Y:S01]  /*14110*/  FMUL.FTZ R45, R2, R153 ;  /* 0x00000099022d7220 */ /* 0x000fe20000410000 */
[C---:B------:R-:W-:Y:S01]  /*14120*/  FMUL.FTZ R46, R0.reuse, R154 ;  /* 0x0000009a002e7220 */ /* 0x040fe20000410000 */
[C---:B------:R-:W-:Y:S05]  /*14130*/  HMMA.16816.F32.BF16 R40, R180.reuse, R52, R40 ;  /* 0x00000034b428723c */ /* 0x040fea0000041828 */
[--C-:B--2---:R-:W-:Y:S01]  /*14140*/  FFMA.FTZ R3, R191, UR4, -R175.reuse ;  /* 0x00000004bf037c23 */ /* 0x104fe200080108af */
[C---:B------:R-:W-:Y:S01]  /*14150*/  FMUL.FTZ R47, R0.reuse, R155 ;  /* 0x0000009b002f7220 */ /* 0x040fe20000410000 */
[----:B------:R-:W-:Y:S01]  /*14160*/  MOV R171, R133 ;  /* 0x0000008500ab7202 */ /* 0x000fe20000000f00 */
[----:B------:R-:W-:Y:S01]  /*14170*/  FMUL.FTZ R52, R101, R160 ;  /* 0x000000a065347220 */ /* 0x000fe20000410000 */
[----:B------:R2:W4:Y:S02]  /*14180*/  MUFU.EX2 R252, R3 ;  /* 0x0000000300fc7308 */ /* 0x0005240000000800 */
[--C-:B---3--:R-:W-:Y:S01]  /*14190*/  FFMA.FTZ R106, R197, UR4, -R184.reuse ;  /* 0x00000004c56a7c23 */ /* 0x108fe200080108b8 */
[----:B------:R-:W-:Y:S01]  /*141a0*/  FMUL.FTZ R53, R101, R161 ;  /* 0x000000a165357220 */ /* 0x000fe20000410000 */
[-C--:B------:R-:W-:Y:S03]  /*141b0*/  HMMA.16816.F32.BF16 R44, R180, R54.reuse, R44 ;  /* 0x00000036b42c723c */ /* 0x080fe6000004182c */
[----:B------:R-:W-:Y:S01]  /*141c0*/  MOV R142, R59 ;  /* 0x0000003b008e7202 */ /* 0x000fe20000000f00 */
[C---:B------:R-:W-:Y:S01]  /*141d0*/  FMUL.FTZ R59, R0.reuse, R159 ;  /* 0x0000009f003b7220 */ /* 0x040fe20000410000 */
[----:B------:R-:W-:Y:S01]  /*141e0*/  MOV R152, R66 ;  /* 0x0000004200987202 */ /* 0x000fe20000000f00 */
[C---:B------:R-:W-:Y:S05]  /*141f0*/  HMMA.16816.F32.BF16 R48, R176.reuse, R54, R48 ;  /* 0x00000036b030723c */ /* 0x040fea0000041830 */
[----:B------:R-:W-:Y:S01]  /*14200*/  MOV R141, R62 ;  /* 0x0000003e008d7202 */ /* 0x000fe20000000f00 */
[----:B------:R-:W-:Y:S01]  /*14210*/  FMUL.FTZ R62, R0, R170 ;  /* 0x000000aa003e7220 */ /* 0x000fe20000410000 */
[--C-:B--2---:R-:W-:Y:S01]  /*14220*/  FFMA.FTZ R3, R192, UR4, -R175.reuse ;  /* 0x00000004c0037c23 */ /* 0x104fe200080108af */
[C---:B------:R-:W-:Y:S03]  /*14230*/  FMUL.FTZ R54, R100.reuse, R162 ;  /* 0x000000a264367220 */ /* 0x040fe60000410000 */
[----:B------:R2:W-:Y:S01]  /*14240*/  MUFU.EX2 R251, R3 ;  /* 0x0000000300fb7308 */ /* 0x0005e20000000800 */
[C---:B------:R-:W-:Y:S01]  /*14250*/  FMUL.FTZ R55, R100.reuse, R163 ;  /* 0x000000a364377220 */ /* 0x040fe20000410000 */
[----:B------:R-:W-:Y:S01]  /*14260*/  FMUL.FTZ R66, R100, R166 ;  /* 0x000000a664427220 */ /* 0x000fe20000410000 */
[----:B----4-:R-:W-:Y:S01]  /*14270*/  F2FP.BF16.F32.PACK_AB R116, R129, R252 ;  /* 0x000000fc8174723e */ /* 0x010fe200000010ff */
[C---:B------:R-:W-:Y:S01]  /*14280*/  FMUL.FTZ R78, R0.reuse, R78 ;  /* 0x0000004e004e7220 */ /* 0x040fe20000410000 */
[----:B------:R-:W-:Y:S01]  /*14290*/  MOV R170, R134 ;  /* 0x0000008600aa7202 */ /* 0x000fe20000000f00 */
[----:B------:R-:W-:Y:S01]  /*142a0*/  FMUL.FTZ R79, R0, R79 ;  /* 0x0000004f004f7220 */ /* 0x000fe20000410000 */
[----:B------:R-:W-:Y:S01]  /*142b0*/  LDSM.16.MT88.4 R132, [R226+0x9c00] ;  /* 0x009c0000e284783b */ /* 0x000fe20000004200 */
[-C--:B-1----:R-:W-:Y:S03]  /*142c0*/  HMMA.16816.F32.BF16 R52, R176, R108.reuse, R52 ;  /* 0x0000006cb034723c */ /* 0x082fe60000041834 */
[----:B------:R-:W-:Y:S01]  /*142d0*/  MOV R140, R65 ;  /* 0x00000041008c7202 */ /* 0x000fe20000000f00 */
[C---:B------:R-:W-:Y:S01]  /*142e0*/  FMUL.FTZ R65, R101.reuse, R165 ;  /* 0x000000a565417220 */ /* 0x040fe20000410000 */
[----:B------:R-:W-:Y:S01]  /*142f0*/  MOV R153, R64 ;  /* 0x0000004000997202 */ /* 0x000fe20000000f00 */
[C---:B------:R-:W-:Y:S05]  /*14300*/  HMMA.16816.F32.BF16 R56, R180.reuse, R108, R56 ;  /* 0x0000006cb438723c */ /* 0x040fea0000041838 */
[----:B--2---:R-:W-:Y:S01]  /*14310*/  FFMA.FTZ R3, R196, UR4, -R175 ;  /* 0x00000004c4037c23 */ /* 0x004fe200080108af */
[-C--:B------:R-:W-:Y:S03]  /*14320*/  HMMA.16816.F32.BF16 R60, R180, R110.reuse, R60 ;  /* 0x0000006eb43c723c */ /* 0x080fe6000004183c */
[----:B------:R1:W2:Y:S02]  /*14330*/  MUFU.EX2 R250, R3 ;  /* 0x0000000300fa7308 */ /* 0x0002a40000000800 */
[----:B------:R-:W-:Y:S01]  /*14340*/  FMUL.FTZ R64, R101, R164 ;  /* 0x000000a465407220 */ /* 0x000fe20000410000 */
[C---:B------:R-:W-:Y:S01]  /*14350*/  FMUL.FTZ R88, R2.reuse, R88 ;  /* 0x0000005802587220 */ /* 0x040fe20000410000 */
[----:B------:R-:W-:Y:S01]  /*14360*/  LDSM.16.MT88.4 R164, [R226+0xac00] ;  /* 0x00ac0000e2a4783b */ /* 0x000fe20000004200 */
[----:B------:R-:W-:Y:S03]  /*14370*/  FMUL.FTZ R89, R2, R89 ;  /* 0x0000005902597220 */ /* 0x000fe60000410000 */
[C---:B------:R-:W-:Y:S01]  /*14380*/  FMUL.FTZ R90, R0.reuse, R90 ;  /* 0x0000005a005a7220 */ /* 0x040fe20000410000 */
[C---:B------:R-:W-:Y:S03]  /*14390*/  HMMA.16816.F32.BF16 R64, R176.reuse, R110, R64 ;  /* 0x0000006eb040723c */ /* 0x040fe60000041840 */
[----:B------:R-:W3:Y:S01]  /*143a0*/  LDSM.16.MT88.4 R108, [R226+0xb000] ;  /* 0x00b00000e26c783b */ /* 0x000ee20000004200 */
[----:B------:R-:W-:Y:S01]  /*143b0*/  FMUL.FTZ R91, R0, R91 ;  /* 0x0000005b005b7220 */ /* 0x000fe20000410000 */
[----:B------:R-:W-:Y:S01]  /*143c0*/  FMUL.FTZ R92, R2, R92 ;  /* 0x0000005c025c7220 */ /* 0x000fe20000410000 */
[-C--:B------:R-:W-:Y:S05]  /*143d0*/  HMMA.16816.F32.BF16 R68, R176, R112.reuse, R68 ;  /* 0x00000070b044723c */ /* 0x080fea0000041844 */
[--C-:B-1----:R-:W-:Y:S01]  /*143e0*/  FFMA.FTZ R3, R198, UR4, -R184.reuse ;  /* 0x00000004c6037c23 */ /* 0x102fe200080108b8 */
[C---:B------:R-:W-:Y:S03]  /*143f0*/  HMMA.16816.F32.BF16 R72, R180.reuse, R112, R72 ;  /* 0x00000070b448723c */ /* 0x040fe60000041848 */
[----:B------:R1:W-:Y:S02]  /*14400*/  MUFU.EX2 R249, R3 ;  /* 0x0000000300f97308 */ /* 0x0003e40000000800 */
[----:B--2---:R-:W-:Y:S01]  /*14410*/  F2FP.BF16.F32.PACK_AB R118, R250, R251 ;  /* 0x000000fbfa76723e */ /* 0x004fe200000010ff */
[-C--:B------:R-:W-:Y:S05]  /*14420*/  HMMA.16816.F32.BF16 R76, R180, R114.reuse, R76 ;  /* 0x00000072b44c723c */ /* 0x080fea000004184c */
[----:B------:R-:W-:Y:S01]  /*14430*/  FMUL.FTZ R93, R2, R93 ;  /* 0x0000005d025d7220 */ /* 0x000fe20000410000 */
[C---:B------:R-:W-:Y:S01]  /*14440*/  HMMA.16816.F32.BF16 R80, R176.reuse, R114, R80 ;  /* 0x00000072b050723c */ /* 0x040fe20000041850 */
[----:B------:R-:W2:Y:S04]  /*14450*/  LDSM.16.MT88.4 R112, [R224+0x9400] ;  /* 0x00940000e070783b */ /* 0x000ea80000004200 */
[C---:B------:R-:W-:Y:S01]  /*14460*/  FMUL.FTZ R94, R0.reuse, R94 ;  /* 0x0000005e005e7220 */ /* 0x040fe20000410000 */
[----:B------:R-:W-:Y:S01]  /*14470*/  FMUL.FTZ R95, R0, R95 ;  /* 0x0000005f005f7220 */ /* 0x000fe20000410000 */
[----:B------:R-:W-:Y:S01]  /*14480*/  MOV R146, R247 ;  /* 0x000000f700927202 */ /* 0x000fe20000000f00 */
[--C-:B-1----:R-:W-:Y:S01]  /*14490*/  FFMA.FTZ R3, R199, UR4, -R184.reuse ;  /* 0x00000004c7037c23 */ /* 0x102fe200080108b8 */
[----:B------:R-:W-:Y:S02]  /*144a0*/  MUFU.EX2 R247, R106 ;  /* 0x0000006a00f77308 */ /* 0x000fe40000000800 */
[----:B------:R-:W-:Y:S08]  /*144b0*/  MOV R168, R144 ;  /* 0x0000009000a87202 */ /* 0x000ff00000000f00 */
[----:B------:R1:W4:Y:S01]  /*144c0*/  MUFU.EX2 R248, R3 ;  /* 0x0000000300f87308 */ /* 0x0003220000000800 */
[-C--:B---3--:R-:W-:Y:S06]  /*144d0*/  HMMA.16816.F32.BF16 R84, R176, R108.reuse, R84 ;  /* 0x0000006cb054723c */ /* 0x088fec0000041854 */
[C---:B------:R-:W-:Y:S06]  /*144e0*/  HMMA.16816.F32.BF16 R88, R180.reuse, R108, R88 ;  /* 0x0000006cb458723c */ /* 0x040fec0000041858 */
[-C--:B------:R-:W-:Y:S05]  /*144f0*/  HMMA.16816.F32.BF16 R92, R180, R110.reuse, R92 ;  /* 0x0000006eb45c723c */ /* 0x080fea000004185c */
[----:B-1----:R-:W-:Y:S01]  /*14500*/  FFMA.FTZ R3, R200, UR4, -R184 ;  /* 0x00000004c8037c23 */ /* 0x002fe200080108b8 */
[----:B------:R-:W-:Y:S03]  /*14510*/  HMMA.16816.F32.BF16 R96, R176, R110, R96 ;  /* 0x0000006eb060723c */ /* 0x000fe60000041860 */
[----:B------:R1:W3:Y:S02]  /*14520*/  MUFU.EX2 R246, R3 ;  /* 0x0000000300f67308 */ /* 0x0002e40000000800 */
[----:B------:R-:W-:Y:S02]  /*14530*/  F2FP.BF16.F32.PACK_AB R109, R128, R153 ;  /* 0x00000099806d723e */ /* 0x000fe400000010ff */
[----:B------:R-:W-:Y:S04]  /*14540*/  F2FP.BF16.F32.PACK_AB R108, R107, R152 ;  /* 0x000000986b6c723e */ /* 0x000fe800000010ff */
[----:B------:R-:W-:Y:S02]  /*14550*/  F2FP.BF16.F32.PACK_AB R110, R157, R137 ;  /* 0x000000899d6e723e */ /* 0x000fe400000010ff */
[----:B------:R-:W-:Y:S02]  /*14560*/  F2FP.BF16.F32.PACK_AB R111, R156, R138 ;  /* 0x0000008a9c6f723e */ /* 0x000fe400000010ff */
[----:B----4-:R-:W-:Y:S05]  /*14570*/  F2FP.BF16.F32.PACK_AB R117, R248, R249 ;  /* 0x000000f9f875723e */ /* 0x010fea00000010ff */
[-C--:B--2---:R-:W-:Y:S05]  /*14580*/  HMMA.16816.F32.BF16 R4, R108, R112.reuse, R4 ;  /* 0x000000706c04723c */ /* 0x084fea0000041804 */
[--C-:B-1----:R-:W-:Y:S01]  /*14590*/  FFMA.FTZ R3, R207, UR4, -R173.reuse ;  /* 0x00000004cf037c23 */ /* 0x102fe200080108ad */
[----:B---3--:R-:W-:Y:S03]  /*145a0*/  F2FP.BF16.F32.PACK_AB R119, R246, R247 ;  /* 0x000000f7f677723e */ /* 0x008fe600000010ff */
[----:B------:R1:W-:Y:S04]  /*145b0*/  MUFU.EX2 R239, R3 ;  /* 0x0000000300ef7308 */ /* 0x0003e80000000800 */
        /* <DEDUP_REMOVED lines=39> */
[--C-:B-1----:R-:W-:Y:S02]  /*14830*/  FFMA.FTZ R3, R203, UR4, -R174.reuse ;  /* 0x00000004cb037c23 */ /* 0x102fe400080108ae */
[----:B---3--:R-:W-:Y:S02]  /*14840*/  F2FP.BF16.F32.PACK_AB R108, R240, R239 ;  /* 0x000000eff06c723e */ /* 0x008fe400000010ff */
[----:B------:R1:W-:Y:S02]  /*14850*/  MUFU.EX2 R202, R3 ;  /* 0x0000000300ca7308 */ /* 0x0003e40000000800 */
        /* <DEDUP_REMOVED lines=9> */
[-C--:B------:R-:W-:Y:S03]  /*148f0*/  HMMA.16816.F32.BF16 R4, R108, R112.reuse, R4 ;  /* 0x000000706c04723c */ /* 0x080fe60000041804 */
[--C-:B-1----:R-:W-:Y:S01]  /*14900*/  FFMA.FTZ R3, R209, UR4, -R175.reuse ;  /* 0x00000004d1037c23 */ /* 0x102fe200080108af */
[----:B------:R-:W-:Y:S05]  /*14910*/  MOV R209, R137 ;  /* 0x0000008900d17202 */ /* 0x000fea0000000f00 */
[----:B------:R1:W2:Y:S02]  /*14920*/  MUFU.EX2 R199, R3 ;  /* 0x0000000300c77308 */ /* 0x0002a40000000800 */
[--C-:B-1----:R-:W-:Y:S01]  /*14930*/  FFMA.FTZ R3, R210, UR4, -R175.reuse ;  /* 0x00000004d2037c23 */ /* 0x102fe200080108af */
[----:B--2---:R-:W-:Y:S01]  /*14940*/  F2FP.BF16.F32.PACK_AB R116, R199, R201 ;  /* 0x000000c9c774723e */ /* 0x004fe200000010ff */
[----:B------:R-:W2:Y:S06]  /*14950*/  LDL.LU R210, [R1] ;  /* 0x0000000001d27983 */ /* 0x000eac0000300800 */
[----:B------:R1:W-:Y:S01]  /*14960*/  MUFU.EX2 R198, R3 ;  /* 0x0000000300c67308 */ /* 0x0003e20000000800 */
[----:B------:R-:W3:Y:S01]  /*14970*/  LDL.LU R159, [R1+0x8] ;  /* 0x00000800019f7983 */ /* 0x000ee20000300800 */
[----:B-1----:R-:W-:Y:S01]  /*14980*/  FFMA.FTZ R3, R211, UR4, -R175 ;  /* 0x00000004d3037c23 */ /* 0x002fe200080108af */
[----:B------:R-:W-:Y:S07]  /*14990*/  MOV R211, R129 ;  /* 0x0000008100d37202 */ /* 0x000fee0000000f00 */
[----:B------:R1:W5:Y:S02]  /*149a0*/  MUFU.EX2 R200, R3 ;  /* 0x0000000300c87308 */ /* 0x0003640000000800 */
[--C-:B-1----:R-:W-:Y:S01]  /*149b0*/  FFMA.FTZ R3, R213, UR4, -R184.reuse ;  /* 0x00000004d5037c23 */ /* 0x102fe200080108b8 */
[----:B-----5:R-:W-:Y:S02]  /*149c0*/  F2FP.BF16.F32.PACK_AB R118, R200, R198 ;  /* 0x000000c6c876723e */ /* 0x020fe400000010ff */
[----:B------:R-:W-:Y:S05]  /*149d0*/  MOV R213, R128 ;  /* 0x0000008000d57202 */ /* 0x000fea0000000f00 */
[----:B------:R1:W-:Y:S02]  /*149e0*/  MUFU.EX2 R197, R3 ;  /* 0x0000000300c57308 */ /* 0x0003e40000000800 */
[--C-:B-1----:R-:W-:Y:S08]  /*149f0*/  FFMA.FTZ R3, R194, UR4, -R184.reuse ;  /* 0x00000004c2037c23 */ /* 0x102ff000080108b8 */
[----:B------:R1:W5:Y:S02]  /*14a00*/  MUFU.EX2 R188, R3 ;  /* 0x0000000300bc7308 */ /* 0x0003640000000800 */
[--C-:B-1----:R-:W-:Y:S01]  /*14a10*/  FFMA.FTZ R3, R193, UR4, -R184.reuse ;  /* 0x00000004c1037c23 */ /* 0x102fe200080108b8 */
[----:B-----5:R-:W-:Y:S07]  /*14a20*/  F2FP.BF16.F32.PACK_AB R117, R188, R197 ;  /* 0x000000c5bc75723e */ /* 0x020fee00000010ff */
[----:B------:R1:W-:Y:S02]  /*14a30*/  MUFU.EX2 R187, R3 ;  /* 0x0000000300bb7308 */ /* 0x0003e40000000800 */
[----:B-1----:R-:W-:Y:S08]  /*14a40*/  FFMA.FTZ R3, R195, UR4, -R184 ;  /* 0x00000004c3037c23 */ /* 0x002ff000080108b8 */
[----:B------:R1:W5:Y:S02]  /*14a50*/  MUFU.EX2 R186, R3 ;  /* 0x0000000300ba7308 */ /* 0x0003640000000800 */
[--C-:B-1----:R-:W-:Y:S01]  /*14a60*/  FFMA.FTZ R3, R218, UR4, -R173.reuse ;  /* 0x00000004da037c23 */ /* 0x102fe200080108ad */
[----:B------:R-:W-:Y:S02]  /*14a70*/  MOV R218, R107 ;  /* 0x0000006b00da7202 */ /* 0x000fe40000000f00 */
[----:B-----5:R-:W-:Y:S05]  /*14a80*/  F2FP.BF16.F32.PACK_AB R119, R186, R187 ;  /* 0x000000bbba77723e */ /* 0x020fea00000010ff */
[----:B------:R1:W-:Y:S02]  /*14a90*/  MUFU.EX2 R196, R3 ;  /* 0x0000000300c47308 */ /* 0x0003e40000000800 */
[C---:B------:R-:W-:Y:S06]  /*14aa0*/  HMMA.16816.F32.BF16 R8, R116.reuse, R112, R8 ;  /* 0x000000707408723c */ /* 0x040fec0000041808 */
[-C--:B------:R-:W-:Y:S05]  /*14ab0*/  HMMA.16816.F32.BF16 R12, R116, R114.reuse, R12 ;  /* 0x00000072740c723c */ /* 0x080fea000004180c */
[--C-:B-1----:R-:W-:Y:S01]  /*14ac0*/  FFMA.FTZ R3, R216, UR4, -R173.reuse ;  /* 0x00000004d8037c23 */ /* 0x102fe200080108ad */
[C---:B------:R-:W-:Y:S01]  /*14ad0*/  HMMA.16816.F32.BF16 R16, R108.reuse, R114, R16 ;  /* 0x000000726c10723c */ /* 0x040fe20000041810 */
[----:B------:R-:W1:Y:S02]  /*14ae0*/  LDSM.16.MT88.4 R112, [R226+0xa800] ;  /* 0x00a80000e270783b */ /* 0x000e640000004200 */
[----:B------:R5:W-:Y:S02]  /*14af0*/  MUFU.EX2 R195, R3 ;  /* 0x0000000300c37308 */ /* 0x000be40000000800 */
[----:B------:R-:W-:Y:S01]  /*14b00*/  MOV R216, R153 ;  /* 0x0000009900d87202 */ /* 0x000fe20000000f00 */
[-C--:B----4-:R-:W-:Y:S06]  /*14b10*/  HMMA.16816.F32.BF16 R20, R108, R120.reuse, R20 ;  /* 0x000000786c14723c */ /* 0x090fec0000041814 */
[C---:B------:R-:W-:Y:S06]  /*14b20*/  HMMA.16816.F32.BF16 R24, R116.reuse, R120, R24 ;  /* 0x000000787418723c */ /* 0x040fec0000041818 */
[-C--:B------:R-:W-:Y:S05]  /*14b30*/  HMMA.16816.F32.BF16 R28, R116, R122.reuse, R28 ;  /* 0x0000007a741c723c */ /* 0x080fea000004181c */
[--C-:B-----5:R-:W-:Y:S01]  /*14b40*/  FFMA.FTZ R3, R222, UR4, -R174.reuse ;  /* 0x00000004de037c23 */ /* 0x120fe200080108ae */
[C---:B------:R-:W-:Y:S01]  /*14b50*/  HMMA.16816.F32.BF16 R32, R108.reuse, R122, R32 ;  /* 0x0000007a6c20723c */ /* 0x040fe20000041820 */
[----:B------:R-:W4:Y:S02]  /*14b60*/  LDSM.16.MT88.4 R120, [R224+0xb800] ;  /* 0x00b80000e078783b */ /* 0x000f240000004200 */
[----:B------:R5:W-:Y:S02]  /*14b70*/  MUFU.EX2 R194, R3 ;  /* 0x0000000300c27308 */ /* 0x000be40000000800 */
[----:B------:R-:W-:Y:S01]  /*14b80*/  MOV R222, R152 ;  /* 0x0000009800de7202 */ /* 0x000fe20000000f00 */
[-C--:B------:R-:W-:Y:S06]  /*14b90*/  HMMA.16816.F32.BF16 R36, R108, R124.reuse, R36 ;  /* 0x0000007c6c24723c */ /* 0x080fec0000041824 */
[C---:B------:R-:W-:Y:S06]  /*14ba0*/  HMMA.16816.F32.BF16 R40, R116.reuse, R124, R40 ;  /* 0x0000007c7428723c */ /* 0x040fec0000041828 */
[-C--:B------:R-:W-:Y:S05]  /*14bb0*/  HMMA.16816.F32.BF16 R44, R116, R126.reuse, R44 ;  /* 0x0000007e742c723c */ /* 0x080fea000004182c */
[--C-:B-----5:R-:W-:Y:S01]  /*14bc0*/  FFMA.FTZ R3, R219, UR4, -R174.reuse ;  /* 0x00000004db037c23 */ /* 0x120fe200080108ae */
[C---:B------:R-:W-:Y:S01]  /*14bd0*/  HMMA.16816.F32.BF16 R48, R108.reuse, R126, R48 ;  /* 0x0000007e6c30723c */ /* 0x040fe20000041830 */
[----:B------:R-:W5:Y:S02]  /*14be0*/  LDSM.16.MT88.4 R124, [R226+0xb800] ;  /* 0x00b80000e27c783b */ /* 0x000f640000004200 */
[----:B------:R4:W5:Y:S02]  /*14bf0*/  MUFU.EX2 R192, R3 ;  /* 0x0000000300c07308 */ /* 0x0009640000000800 */
[----:B------:R-:W-:Y:S01]  /*14c00*/  MOV R219, R143 ;  /* 0x0000008f00db7202 */ /* 0x000fe20000000f00 */
[-C--:B-1----:R-:W-:Y:S06]  /*14c10*/  HMMA.16816.F32.BF16 R52, R108, R112.reuse, R52 ;  /* 0x000000706c34723c */ /* 0x082fec0000041834 */
[C---:B------:R-:W-:Y:S06]  /*14c20*/  HMMA.16816.F32.BF16 R56, R116.reuse, R112, R56 ;  /* 0x000000707438723c */ /* 0x040fec0000041838 */
[-C--:B------:R-:W-:Y:S05]  /*14c30*/  HMMA.16816.F32.BF16 R60, R116, R114.reuse, R60 ;  /* 0x00000072743c723c */ /* 0x080fea000004183c */
[--C-:B----4-:R-:W-:Y:S01]  /*14c40*/  FFMA.FTZ R3, R221, UR4, -R173.reuse ;  /* 0x00000004dd037c23 */ /* 0x110fe200080108ad */
[C---:B------:R-:W-:Y:S03]  /*14c50*/  HMMA.16816.F32.BF16 R64, R108.reuse, R114, R64 ;  /* 0x000000726c40723c */ /* 0x040fe60000041840 */
[----:B------:R1:W-:Y:S02]  /*14c60*/  MUFU.EX2 R193, R3 ;  /* 0x0000000300c17308 */ /* 0x0003e40000000800 */
[----:B------:R-:W-:Y:S01]  /*14c70*/  FFMA.FTZ R173, R217, UR4, -R173 ;  /* 0x00000004d9ad7c23 */ /* 0x000fe200080108ad */
[-C--:B------:R-:W-:Y:S07]  /*14c80*/  HMMA.16816.F32.BF16 R68, R108, R120.reuse, R68 ;  /* 0x000000786c44723c */ /* 0x080fee0000041844 */
[----:B------:R4:W4:Y:S01]  /*14c90*/  MUFU.EX2 R191, R173 ;  /* 0x000000ad00bf7308 */ /* 0x0009220000000800 */
[C---:B------:R-:W-:Y:S04]  /*14ca0*/  HMMA.16816.F32.BF16 R72, R116.reuse, R120, R72 ;  /* 0x000000787448723c */ /* 0x040fe80000041848 */
[----:B------:R-:W-:Y:S02]  /*14cb0*/  MOV R221, R142 ;  /* 0x0000008e00dd7202 */ /* 0x000fe40000000f00 */
[-C--:B------:R-:W-:Y:S05]  /*14cc0*/  HMMA.16816.F32.BF16 R76, R116, R122.reuse, R76 ;  /* 0x0000007a744c723c */ /* 0x080fea000004184c */
[--C-:B-1----:R-:W-:Y:S01]  /*14cd0*/  FFMA.FTZ R3, R223, UR4, -R174.reuse ;  /* 0x00000004df037c23 */ /* 0x102fe200080108ae */
[C---:B------:R-:W-:Y:S03]  /*14ce0*/  HMMA.16816.F32.BF16 R80, R108.reuse, R122, R80 ;  /* 0x0000007a6c50723c */ /* 0x040fe60000041850 */
[----:B------:R1:W-:Y:S02]  /*14cf0*/  MUFU.EX2 R190, R3 ;  /* 0x0000000300be7308 */ /* 0x0003e40000000800 */
[----:B------:R-:W-:Y:S01]  /*14d00*/  FFMA.FTZ R174, R220, UR4, -R174 ;  /* 0x00000004dcae7c23 */ /* 0x000fe200080108ae */
[-C--:B-----5:R-:W-:Y:S07]  /*14d10*/  HMMA.16816.F32.BF16 R84, R108, R124.reuse, R84 ;  /* 0x0000007c6c54723c */ /* 0x0a0fee0000041854 */
[----:B------:R5:W-:Y:S01]  /*14d20*/  MUFU.EX2 R189, R174 ;  /* 0x000000ae00bd7308 */ /* 0x000be20000000800 */
[C---:B------:R-:W-:Y:S04]  /*14d30*/  HMMA.16816.F32.BF16 R88, R116.reuse, R124, R88 ;  /* 0x0000007c7458723c */ /* 0x040fe80000041858 */
[----:B----4-:R-:W-:Y:S02]  /*14d40*/  F2FP.BF16.F32.PACK_AB R173, R192, R194 ;  /* 0x000000c2c0ad723e */ /* 0x010fe400000010ff */
[-C--:B------:R-:W-:Y:S05]  /*14d50*/  HMMA.16816.F32.BF16 R92, R116, R126.reuse, R92 ;  /* 0x0000007e745c723c */ /* 0x080fea000004185c */
[--C-:B-1----:R-:W-:Y:S01]  /*14d60*/  FFMA.FTZ R3, R214, UR4, -R175.reuse ;  /* 0x00000004d6037c23 */ /* 0x102fe200080108af */
[----:B------:R-:W-:Y:S03]  /*14d70*/  HMMA.16816.F32.BF16 R96, R108, R126, R96 ;  /* 0x0000007e6c60723c */ /* 0x000fe60000041860 */
[----:B------:R1:W-:Y:S02]  /*14d80*/  MUFU.EX2 R183, R3 ;  /* 0x0000000300b77308 */ /* 0x0003e40000000800 */
[----:B-----5:R-:W-:Y:S02]  /*14d90*/  F2FP.BF16.F32.PACK_AB R174, R191, R193 ;  /* 0x000000c1bfae723e */ /* 0x020fe400000010ff */
[----:B------:R-:W-:Y:S04]  /*14da0*/  MOV R220, R147 ;  /* 0x0000009300dc7202 */ /* 0x000fe80000000f00 */
[----:B------:R-:W-:Y:S02]  /*14db0*/  MOV R217, R141 ;  /* 0x0000008d00d97202 */ /* 0x000fe40000000f00 */
[----:B------:R-:W-:Y:S02]  /*14dc0*/  MOV R214, R146 ;  /* 0x0000009200d67202 */ /* 0x000fe40000000f00 */
[----:B------:R-:W-:Y:S01]  /*14dd0*/  MOV R223, R140 ;  /* 0x0000008c00df7202 */ /* 0x000fe20000000f00 */
[--C-:B-1----:R-:W-:Y:S01]  /*14de0*/  FFMA.FTZ R3, R242, UR4, -R175.reuse ;  /* 0x00000004f2037c23 */ /* 0x102fe200080108af */
[----:B------:R-:W-:Y:S03]  /*14df0*/  MOV R242, R145 ;  /* 0x0000009100f27202 */ /* 0x000fe60000000f00 */
[----:B------:R1:W4:Y:S02]  /*14e00*/  MUFU.EX2 R185, R3 ;  /* 0x0000000300b97308 */ /* 0x0003240000000800 */
[--C-:B-1----:R-:W-:Y:S01]  /*14e10*/  FFMA.FTZ R3, R241, UR4, -R175.reuse ;  /* 0x00000004f1037c23 */ /* 0x102fe200080108af */
[----:B------:R-:W-:Y:S01]  /*14e20*/  FFMA.FTZ R175, R243, UR4, -R175 ;  /* 0x00000004f3af7c23 */ /* 0x000fe200080108af */
[----:B------:R-:W-:Y:S01]  /*14e30*/  MOV R241, R131 ;  /* 0x0000008300f17202 */ /* 0x000fe20000000f00 */
[----:B------:R-:W5:Y:S05]  /*14e40*/  LDL.LU R243, [R1+0x4] ;  /* 0x0000040001f37983 */ /* 0x000f6a0000300800 */
[----:B------:R1:W-:Y:S01]  /*14e50*/  MUFU.EX2 R182, R3 ;  /* 0x0000000300b67308 */ /* 0x0003e20000000800 */
[----:B----4-:R-:W-:Y:S01]  /*14e60*/  F2FP.BF16.F32.PACK_AB R176, R185, R183 ;  /* 0x000000b7b9b0723e */ /* 0x010fe200000010ff */
[----:B--2---:R-:W-:Y:S01]  /*14e70*/  FFMA.FTZ R2, R2, R210, R241 ;  /* 0x000000d202027223 */ /* 0x004fe200000100f1 */
[----:B------:R-:W-:Y:S02]  /*14e80*/  MOV R210, R209 ;  /* 0x000000d100d27202 */ /* 0x000fe40000000f00 */
[----:B------:R-:W-:Y:S01]  /*14e90*/  MOV R209, R212 ;  /* 0x000000d400d17202 */ /* 0x000fe20000000f00 */
[----:B------:R-:W-:Y:S04]  /*14ea0*/  FADD.FTZ R2, R170, R2 ;  /* 0x00000002aa027221 */ /* 0x000fe80000010000 */
[----:B------:R2:W4:Y:S01]  /*14eb0*/  MUFU.EX2 R181, R175 ;  /* 0x000000af00b57308 */ /* 0x0005220000000800 */
[----:B------:R-:W-:Y:S01]  /*14ec0*/  MOV R212, R157 ;  /* 0x0000009d00d47202 */ /* 0x000fe20000000f00 */
[----:B------:R-:W-:Y:S01]  /*14ed0*/  FADD.FTZ R2, R214, R2 ;  /* 0x00000002d6027221 */ /* 0x000fe20000010000 */
[--C-:B-1----:R-:W-:Y:S01]  /*14ee0*/  FFMA.FTZ R3, R215, UR4, -R184.reuse ;  /* 0x00000004d7037c23 */ /* 0x102fe200080108b8 */
[----:B------:R-:W-:Y:S02]  /*14ef0*/  MOV R215, R130 ;  /* 0x0000008200d77202 */ /* 0x000fe40000000f00 */
[----:B------:R-:W1:Y:S04]  /*14f00*/  LDSM.16.MT88.4 R128, [R224+0x9c00] ;  /* 0x009c0000e080783b */ /* 0x000e680000004200 */
[----:B------:R3:W-:Y:S01]  /*14f10*/  MUFU.EX2 R107, R3 ;  /* 0x00000003006b7308 */ /* 0x0007e20000000800 */
[----:B--2---:R-:W-:Y:S02]  /*14f20*/  F2FP.BF16.F32.PACK_AB R175, R189, R190 ;  /* 0x000000bebdaf723e */ /* 0x004fe400000010ff */
[----:B----4-:R-:W-:Y:S01]  /*14f30*/  F2FP.BF16.F32.PACK_AB R178, R181, R182 ;  /* 0x000000b6b5b2723e */ /* 0x010fe200000010ff */
[--C-:B---3--:R-:W-:Y:S02]  /*14f40*/  FFMA.FTZ R3, R244, UR4, -R184.reuse ;  /* 0x00000004f4037c23 */ /* 0x108fe400080108b8 */
[----:B------:R-:W2:Y:S04]  /*14f50*/  LDL.LU R244, [R1+0xc] ;  /* 0x00000c0001f47983 */ /* 0x000ea80000300800 */
[----:B------:R3:W4:Y:S02]  /*14f60*/  MUFU.EX2 R180, R3 ;  /* 0x0000000300b47308 */ /* 0x0007240000000800 */
[--C-:B---3--:R-:W-:Y:S01]  /*14f70*/  FFMA.FTZ R3, R245, UR4, -R184.reuse ;  /* 0x00000004f5037c23 */ /* 0x108fe200080108b8 */
[----:B------:R-:W-:Y:S01]  /*14f80*/  FFMA.FTZ R184, R172, UR4, -R184 ;  /* 0x00000004acb87c23 */ /* 0x000fe200080108b8 */
[----:B------:R-:W-:Y:S06]  /*14f90*/  F2FP.BF16.F32.PACK_AB R172, R195, R196 ;  /* 0x000000c4c3ac723e */ /* 0x000fec00000010ff */
[----:B------:R3:W-:Y:S01]  /*14fa0*/  MUFU.EX2 R106, R3 ;  /* 0x00000003006a7308 */ /* 0x0007e20000000800 */
[----:B----4-:R-:W-:Y:S02]  /*14fb0*/  F2FP.BF16.F32.PACK_AB R177, R180, R107 ;  /* 0x0000006bb4b1723e */ /* 0x010fe400000010ff */
[----:B------:R-:W-:Y:S01]  /*14fc0*/  MOV R245, R136 ;  /* 0x0000008800f57202 */ /* 0x000fe20000000f00 */
[-C--:B-1----:R-:W-:Y:S01]  /*14fd0*/  HMMA.16816.F32.BF16 R112, R172, R128.reuse, R4 ;  /* 0x00000080ac70723c */ /* 0x082fe20000041804 */
[----:B------:R-:W1:Y:S05]  /*14fe0*/  LDSM.16.MT88.4 R4, [R224+0xbc00] ;  /* 0x00bc0000e004783b */ /* 0x000e6a0000004200 */
[----:B------:R-:W4:Y:S01]  /*14ff0*/  MUFU.EX2 R184, R184 ;  /* 0x000000b800b87308 */ /* 0x000f220000000800 */
[----:B---3--:R-:W-:Y:S01]  /*15000*/  FFMA.FTZ R3, R0, R159, R205 ;  /* 0x0000009f00037223 */ /* 0x008fe200000100cd */
[----:B------:R-:W-:Y:S03]  /*15010*/  MOV R205, R156 ;  /* 0x0000009c00cd7202 */ /* 0x000fe60000000f00 */
[----:B------:R-:W-:Y:S01]  /*15020*/  FADD.FTZ R3, R169, R3 ;  /* 0x00000003a9037221 */ /* 0x000fe20000010000 */
[----:B----4-:R-:W-:Y:S03]  /*15030*/  F2FP.BF16.F32.PACK_AB R179, R184, R106 ;  /* 0x0000006ab8b3723e */ /* 0x010fe600000010ff */
[----:B------:R-:W-:Y:S04]  /*15040*/  FADD.FTZ R3, R220, R3 ;  /* 0x00000003dc037221 */ /* 0x000fe80000010000 */
[C---:B------:R-:W-:Y:S01]  /*15050*/  HMMA.16816.F32.BF16 R108, R176.reuse, R128, R8 ;  /* 0x00000080b06c723c */ /* 0x040fe20000041808 */
[----:B------:R-:W3:Y:S05]  /*15060*/  LDSM.16.MT88.4 R8, [R226+0xbc00] ;  /* 0x00bc0000e208783b */ /* 0x000eea0000004200 */
        /* <DEDUP_REMOVED lines=11> */
[----:B-----5:R-:W-:Y:S06]  /*15120*/  FFMA.FTZ R100, R100, R243, R215 ;  /* 0x000000f364647223 */ /* 0x020fec00000100d7 */
[----:B------:R-:W-:Y:S01]  /*15130*/  FADD.FTZ R0, R171, R100 ;  /* 0x00000064ab007221 */ /* 0x000fe20000010000 */
[----:B------:R-:W-:Y:S03]  /*15140*/  MOV R100, R104 ;  /* 0x0000006800647202 */ /* 0x000fe60000000f00 */
[----:B------:R-:W-:Y:S04]  /*15150*/  FADD.FTZ R0, R242, R0 ;  /* 0x00000000f2007221 */ /* 0x000fe80000010000 */
        /* <DEDUP_REMOVED lines=12> */
[----:B--2---:R-:W-:Y:S04]  /*15220*/  FFMA.FTZ R101, R101, R244, R245 ;  /* 0x000000f465657223 */ /* 0x004fe800000100f5 */
[----:B------:R-:W-:Y:S02]  /*15230*/  FADD.FTZ R13, R158, R101 ;  /* 0x000000659e0d7221 */ /* 0x000fe40000010000 */
[C---:B------:R-:W-:Y:S04]  /*15240*/  HMMA.16816.F32.BF16 R156, R176.reuse, R164, R56 ;  /* 0x000000a4b09c723c */ /* 0x040fe80000041838 */
[----:B------:R-:W-:Y:S02]  /*15250*/  FADD.FTZ R13, R168, R13 ;  /* 0x0000000da80d7221 */ /* 0x000fe40000010000 */
        /* <DEDUP_REMOVED lines=16> */
[-C--:B---3--:R-:W-:Y:S04]  /*15360*/  HMMA.16816.F32.BF16 R84, R172, R8.reuse, R84 ;  /* 0x00000008ac54723c */ /* 0x088fe80000041854 */
        /* <DEDUP_REMOVED lines=37> */
[----:B------:R2:W-:Y:S04]  /*155c0*/  STL [R1], R2 ;  /* 0x0000000201007387 */ /* 0x0005e80000100800 */
[----:B------:R2:W-:Y:S01]  /*155d0*/  STL [R1+0x8], R0 ;  /* 0x0000080001007387 */ /* 0x0005e20000100800 */
[----:B-1----:R-:W-:Y:S01]  /*155e0*/  MOV R3, R105 ;  /* 0x0000006900037202 */ /* 0x002fe20000000f00 */
[----:B------:R-:W-:Y:S06]  /*155f0*/  @P0 BRA `(.L_x_840) ;  /* 0xffffffb800a40947 */ /* 0x000fec000383ffff */
.L_x_839:
[----:B------:R-:W3:Y:S04]  /*15600*/  LDL.LU R8, [R1+0xc] ;  /* 0x00000c0001087983 */ /* 0x000ee80000300800 */
[----:B------:R-:W4:Y:S04]  /*15610*/  LDL.LU R7, [R1+0x4] ;  /* 0x0000040001077983 */ /* 0x000f280000300800 */
[----:B------:R-:W2:Y:S04]  /*15620*/  LDL.LU R6, [R1] ;  /* 0x0000000001067983 */ /* 0x000ea80000300800 */
[----:B------:R-:W2:Y:S01]  /*15630*/  LDL.LU R5, [R1+0x8] ;  /* 0x0000080001057983 */ /* 0x000ea20000300800 */
        /* <DEDUP_REMOVED lines=73> */
.L_x_843:
        /* <DEDUP_REMOVED lines=23> */
.L_x_844:
        /* <DEDUP_REMOVED lines=106> */
[----:B------:R-:W1:Y:S01]  /*162e0*/  S2UR UR4, SR_CTAID.X ;  /* 0x00000000000479c3 */ /* 0x000e620000002500 */
        /* <DEDUP_REMOVED lines=22> */
[----:B----4-:R-:W4:Y:S01]  /*16450*/  @P2 LDC.64 R4, c[0x0][0x2c0] ;  /* 0x0000b000ff042b82 */ /* 0x010f220000000a00 */
[----:B------:R-:W-:Y:S02]  /*16460*/  F2FP.BF16.F32.PACK_AB R29, R29, R148 ;  /* 0x000000941d1d723e */ /* 0x000fe400000010ff */
[----:B---3--:R-:W-:-:S02]  /*16470*/  IADD3 R2, R16, R58, RZ ;  /* 0x0000003a10027210 */ /* 0x008fc40007ffe0ff */
[----:B------:R-:W-:Y:S02]  /*16480*/  F2FP.BF16.F32.PACK_AB R28, R28, R150 ;  /* 0x000000961c1c723e */ /* 0x000fe400000010ff */
[----:B--2---:R-:W-:Y:S01]  /*16490*/  IADD3 R0, R58, R17, RZ ;  /* 0x000000113a007210 */ /* 0x004fe20007ffe0ff */
[----:B------:R-:W-:Y:S01]  /*164a0*/  STS [R2], R41 ;  /* 0x0000002902007388 */ /* 0x000fe20000000800 */
[----:B------:R-:W-:Y:S02]  /*164b0*/  F2FP.BF16.F32.PACK_AB R31, R31, R140 ;  /* 0x0000008c1f1f723e */ /* 0x000fe400000010ff */
[----:B------:R-:W-:Y:S01]  /*164c0*/  F2FP.BF16.F32.PACK_AB R30, R143, R30 ;  /* 0x0000001e8f1e723e */ /* 0x000fe200000010ff */
[----:B------:R-:W-:Y:S01]  /*164d0*/  STS [R2+0x200], R40 ;  /* 0x0002002802007388 */ /* 0x000fe20000000800 */
[----:B------:R-:W-:Y:S01]  /*164e0*/  F2FP.BF16.F32.PACK_AB R27, R27, R152 ;  /* 0x000000981b1b723e */ /* 0x000fe200000010ff */
[----:B-1----:R-:W1:Y:S01]  /*164f0*/  @!P2 LDC R3, c[0x0][0x270] ;  /* 0x00009c00ff03ab82 */ /* 0x002e620000000800 */
        /* <DEDUP_REMOVED lines=54> */
[----:B-1----:R-:W-:-:S03]  /*16860*/  MOV R22, 0x7f800000 ;  /* 0x7f80000000167802 */ /* 0x002fc60000000f00 */
[----:B------:R-:W-:Y:S04]  /*16870*/  STS [R16+0x5000], R13 ;  /* 0x0050000d10007388 */ /* 0x000fe80000000800 */
[----:B------:R1:W-:Y:S04]  /*16880*/  STS [R16+0x5200], R12 ;  /* 0x0052000c10007388 */ /* 0x0003e80000000800 */
[----:B------:R1:W-:Y:S01]  /*16890*/  STS [R17+0x5000], R9 ;  /* 0x0050000911007388 */ /* 0x0003e20000000800 */
[----:B--2---:R-:W2:Y:S03]  /*168a0*/  @P1 LDC R15, c[0x0][0x2e8] ;  /* 0x0000ba00ff0f1b82 */ /* 0x004ea60000000800 */
[----:B------:R1:W-:Y:S01]  /*168b0*/  STS [R17+0x5200], R8 ;  /* 0x0052000811007388 */ /* 0x0003e20000000800 */
[----:B---3--:R-:W-:Y:S03]  /*168c0*/  @P0 MUFU.LG2 R14, R57 ;  /* 0x00000039000e0308 */ /* 0x008fe60000000c00 */
[----:B------:R3:W-:Y:S01]  /*168d0*/  STS [R2+0x4000], R7 ;  /* 0x0040000702007388 */ /* 0x0007e20000000800 */
[----:B------:R-:W2:Y:S03]  /*168e0*/  @P3 LDC R11, c[0x0][0x2e8] ;  /* 0x0000ba00ff0b3b82 */ /* 0x000ea60000000800 */
[----:B------:R-:W-:Y:S04]  /*168f0*/  STS [R2+0x4200], R47 ;  /* 0x0042002f02007388 */ /* 0x000fe80000000800 */
[----:B------:R-:W-:Y:S01]  /*16900*/  STS [R0+0x4000], R45 ;  /* 0x0040002d00007388 */ /* 0x000fe20000000800 */
[----:B----4-:R-:W4:Y:S03]  /*16910*/  @P2 LDC R10, c[0x0][0x2c0] ;  /* 0x0000b000ff0a2b82 */ /* 0x010f260000000800 */
[----:B------:R-:W-:Y:S01]  /*16920*/  STS [R0+0x4200], R44 ;  /* 0x0042002c00007388 */ /* 0x000fe20000000800 */
[----:B-1----:R-:W-:-:S03]  /*16930*/  SHF.R.S32.HI R12, RZ, 0x2, R60 ;  /* 0x00000002ff0c7819 */ /* 0x002fc6000001143c */
[----:B------:R-:W-:Y:S01]  /*16940*/  STS [R2+0x5000], R46 ;  /* 0x0050002e02007388 */ /* 0x000fe20000000800 */
[----:B------:R-:W1:Y:S03]  /*16950*/  @P4 LDC R9, c[0x0][0x2e8] ;  /* 0x0000ba00ff094b82 */ /* 0x000e660000000800 */
        /* <DEDUP_REMOVED lines=8> */
[----:B------:R-:W1:Y:S01]  /*169e0*/  S2R R6, SR_CTAID.Y ;  /* 0x0000000000067919 */ /* 0x000e620000002600 */
[----:B------:R-:W1:Y:S01]  /*169f0*/  S2R R26, SR_CTAID.Z ;  /* 0x00000000001a7919 */ /* 0x000e620000002700 */
[----:B--2---:R-:W-:Y:S01]  /*16a00*/  @P2 MOV R2, 0x1 ;  /* 0x0000000100022802 */ /* 0x004fe20000000f00 */
[----:B------:R-:W-:Y:S02]  /*16a10*/  @!P2 IMAD R2, R54, R3, RZ ;  /* 0x000000033602a224 */ /* 0x000fe400078e02ff */
[----:B------:R-:W-:Y:S01]  /*16a20*/  @P2 IMAD R0, R5, R4, RZ ;  /* 0x0000000405002224 */ /* 0x000fe200078e02ff */
[----:B------:R-:W-:Y:S01]  /*16a30*/  @!P2 MOV R0, R54 ;  /* 0x000000360000a202 */ /* 0x000fe20000000f00 */
[----:B---3--:R-:W-:Y:S01]  /*16a40*/  @P3 FMUL.FTZ R4, R7, 0.69314718246459960938 ;  /* 0x3f31721807043820 */ /* 0x008fe20000410000 */
[----:B------:R2:W3:Y:S03]  /*16a50*/  LDS.128 R36, [R238+0x1800] ;  /* 0x00180000ee247984 */ /* 0x0004e60000000c00 */
[----:B------:R-:W-:Y:S01]  /*16a60*/  @P3 FFMA.FTZ R24, R104, R11, R4 ;  /* 0x0000000b68183223 */ /* 0x000fe20000010004 */
[----:B------:R2:W2:Y:S01]  /*16a70*/  LDS.128 R32, [R238+0x3800] ;  /* 0x00380000ee207984 */ /* 0x0004a20000000c00 */
[----:B------:R-:W-:-:S03]  /*16a80*/  @P0 FMUL.FTZ R4, R14, 0.69314718246459960938 ;  /* 0x3f3172180e040820 */ /* 0x000fc60000410000 */
[----:B------:R2:W2:Y:S01]  /*16a90*/  LDS.128 R28, [R238+0x5800] ;  /* 0x00580000ee1c7984 */ /* 0x0004a20000000c00 */
[----:B----4-:R-:W-:Y:S01]  /*16aa0*/  @P0 FFMA.FTZ R23, R103, R16, R4 ;  /* 0x0000001067170223 */ /* 0x010fe20000010004 */
[----:B-1----:R-:W-:Y:S01]  /*16ab0*/  IMAD R3, R6, R2, RZ ;  /* 0x0000000206037224 */ /* 0x002fe200078e02ff */
[----:B------:R-:W-:Y:S01]  /*16ac0*/  IADD3 R2, R12, 0x20, RZ ;  /* 0x000000200c027810 */ /* 0x000fe20007ffe0ff */
[----:B------:R-:W1:Y:S03]  /*16ad0*/  @P1 MUFU.LG2 R6, R59 ;  /* 0x0000003b00061308 */ /* 0x000e660000000c00 */
        /* <DEDUP_REMOVED lines=9> */
[----:B-1----:R-:W-:-:S03]  /*16b70*/  @P1 FMUL.FTZ R3, R6, 0.69314718246459960938 ;  /* 0x3f31721806031820 */ /* 0x002fc60000410000 */
[----:B------:R-:W-:Y:S01]  /*16b80*/  IADD3 R14, P4, P3, R2, R52, R0 ;  /* 0x00000034020e7210 */ /* 0x000fe20007b9e000 */
[----:B------:R-:W-:Y:S01]  /*16b90*/  @P1 FFMA.FTZ R22, R102, R15, R3 ;  /* 0x0000000f66161223 */ /* 0x000fe20000010003 */
[----:B------:R-:W-:Y:S02]  /*16ba0*/  SHF.R.S32.HI R5, RZ, 0x1f, R2 ;  /* 0x0000001fff057819 */ /* 0x000fe40000011402 */
[----:B------:R-:W-:Y:S02]  /*16bb0*/  SHF.R.S32.HI R0, RZ, 0x1f, R0 ;  /* 0x0000001fff007819 */ /* 0x000fe40000011400 */
[----:B------:R-:W-:Y:S02]  /*16bc0*/  SHF.L.U32 R15, R61, 0x3, RZ ;  /* 0x000000033d0f7819 */ /* 0x000fe400000006ff */
[----:B------:R-:W-:Y:S01]  /*16bd0*/  IADD3.X R11, R5, R53, R0, P4, P3 ;  /* 0x00000035050b7210 */ /* 0x000fe200027e6400 */
[----:B--23--:R-:W-:Y:S06]  /*16be0*/  @P5 BRA `(.L_x_846) ;  /* 0x0000000000c05947 */ /* 0x00cfec0003800000 */
        /* <DEDUP_REMOVED lines=48> */
.L_x_846:
[----:B------:R-:W-:Y:S05]  /*16ef0*/  BSYNC B0 ;  /* 0x0000000000007941 */ /* 0x000fea0003800000 */
.L_x_845:
        /* <DEDUP_REMOVED lines=32> */
.L_x_848:
[----:B------:R-:W-:Y:S05]  /*17100*/  BSYNC B0 ;  /* 0x0000000000007941 */ /* 0x000fea0003800000 */
.L_x_847:
        /* <DEDUP_REMOVED lines=20> */
.L_x_850:
[----:B------:R-:W-:Y:S05]  /*17250*/  BSYNC B0 ;  /* 0x0000000000007941 */ /* 0x000fea0003800000 */
.L_x_849:
        /* <DEDUP_REMOVED lines=20> */
.L_x_852:
[----:B------:R-:W-:Y:S05]  /*173a0*/  BSYNC B0 ;  /* 0x0000000000007941 */ /* 0x000fea0003800000 */
.L_x_851:
        /* <DEDUP_REMOVED lines=17> */
.L_x_853:
        /* <DEDUP_REMOVED lines=12> */
.L_x_1224:


//--------------------- .text._ZN5flash16flash_fwd_kernelI23Flash_fwd_kernel_traitsILi96ELi128ELi64ELi4ELb0ELb0EN7cutlass10bfloat16_tE19Flash_kernel_traitsILi96ELi128ELi64ELi4ES3_EELb1ELb0ELb1ELb1ELb0ELb0ELb0ELb0EEEvNS_16Flash_fwd_paramsE --------------------------
	.section	.text._ZN5flash16flash_fwd_kernelI23Flash_fwd_kernel_traitsILi96ELi128ELi64ELi4ELb0ELb0EN7cutlass10bfloat16_tE19Flash_kernel_traitsILi96ELi128ELi64ELi4ES3_EELb1ELb0ELb1ELb1ELb0ELb0ELb0ELb0EEEvNS_16Flash_fwd_paramsE,"ax",@progbits
	.align	128
        .global         _ZN5flash16flash_fwd_kernelI23Flash_fwd_kernel_traitsILi96ELi128ELi64ELi4ELb0ELb0EN7cutlass10bfloat16_tE19Flash_kernel_traitsILi96ELi128ELi64ELi4ES3_EELb1ELb0ELb1ELb1ELb0ELb0ELb0ELb0EEEvNS_16Flash_fwd_paramsE
        .type           _ZN5flash16flash_fwd_kernelI23Flash_fwd_kernel_traitsILi96ELi128ELi64ELi4ELb0ELb0EN7cutlass10bfloat16_tE19Flash_kernel_traitsILi96ELi128ELi64ELi4ES3_EELb1ELb0ELb1ELb1ELb0ELb0ELb0ELb0EEEvNS_16Flash_fwd_paramsE,@function
        .size           _ZN5flash16flash_fwd_kernelI23Flash_fwd_kernel_traitsILi96ELi128ELi64ELi4ELb0ELb0EN7cutlass10bfloat16_tE19Flash_kernel_traitsILi96ELi128ELi64ELi4ES3_EELb1ELb0ELb1ELb1ELb0ELb0ELb0ELb0EEEvNS_16Flash_fwd_paramsE,(.L_x_1225 - _ZN5flash16flash_fwd_kernelI23Flash_fwd_kernel_traitsILi96ELi128ELi64ELi4ELb0ELb0EN7cutlass10bfloat16_tE19Flash_kernel_traitsILi96ELi128ELi64ELi4ES3_EELb1ELb0ELb1ELb1ELb0ELb0ELb0ELb0EEEvNS_16Flash_fwd_paramsE)
        .other          _ZN5flash16flash_fwd_kernelI23Flash_fwd_kernel_traitsILi96ELi128ELi64ELi4ELb0ELb0EN7cutlass10bfloat16_tE19Flash_kernel_traitsILi96ELi128ELi64ELi4ES3_EELb1ELb0ELb1ELb1ELb0ELb0ELb0ELb0EEEvNS_16Flash_fwd_paramsE,@"STO_CUDA_ENTRY STV_DEFAULT"
_ZN5flash16flash_fwd_kernelI23Flash_fwd_kernel_traitsILi96ELi128ELi64ELi4ELb0ELb0EN7cutlass10bfloat16_tE19Flash_kernel_traitsILi96ELi128ELi64ELi4ES3_EELb1ELb0ELb1ELb1ELb0ELb0ELb0ELb0EEEvNS_16Flash_fwd_paramsE:
.text._ZN5flash16flash_fwd_kernelI23Flash_fwd_kernel_traitsILi96ELi128ELi64ELi4ELb0ELb0EN7cutlass10bfloat16_tE19Flash_kernel_traitsILi96ELi128ELi64ELi4ES3_EELb1ELb0ELb1ELb1ELb0ELb0ELb0ELb0EEEvNS_16Flash_fwd_paramsE:
        /* <DEDUP_REMOVED lines=16> */
[----:B------:R-:W1:Y:S01]  /*0100*/  S2UR UR24, SR_CTAID.Z ;  /* 0x00000000001879c3 */ /* 0x000e620000002700 */
[----:B------:R-:W4:Y:S01]  /*0110*/  @P2 LDG.E.64 R2, desc[UR26][R2.64] ;  /* 0x0000001a02022981 */ /* 0x000f22000c1e1b00 */
[----:B------:R-:W-:-:S06]  /*0120*/  IMAD.U32 R233, RZ, RZ, UR5 ;  /* 0x00000005ffe97e24 */ /* 0x000fcc000f8e00ff */
[----:B------:R-:W4:Y:S01]  /*0130*/  @P2 LDC R0, c[0x0][0x3b0] ;  /* 0x0000ec00ff002b82 */ /* 0x000f220000000800 */
[----:B------:R-:W5:Y:S01]  /*0140*/  @P2 LDG.E.64 R232, desc[UR26][R232.64] ;  /* 0x0000001ae8e82981 */ /* 0x000f62000c1e1b00 */
[----:B------:R-:W-:Y:S02]  /*0150*/  UISETP.NE.U32.AND UP2, UPT, UR6, URZ, UPT ;  /* 0x0000003f0600728c */ /* 0x000fe4000bf45070 */
[----:B--2---:R-:W-:Y:S02]  /*0160*/  UIMAD.WIDE UR8, UR25, 0x4, UR8 ;  /* 0x00000004190878a5 */ /* 0x004fe4000f8e0208 */
[----:B------:R-:W-:Y:S01]  /*0170*/  UISETP.NE.AND.EX UP2, UPT, UR7, URZ, UPT, UP2 ;  /* 0x0000003f0700728c */ /* 0x000fe2000bf45320 */
[----:B------:R-:W-:Y:S02]  /*0180*/  ULDC.U8 UR6, c[0x0][0x3c2] ;  /* 0x0000f08000067ab9 */ /* 0x000fe40000000000 */
[----:B------:R-:W-:Y:S02]  /*0190*/  UISETP.NE.AND UP3, UPT, UR6, URZ, UPT ;  /* 0x0000003f0600728c */ /* 0x000fe4000bf65270 */
[----:B-1----:R-:W-:Y:S01]  /*01a0*/  ULOP3.LUT UR4, UR24, UR16, UR25, 0xfe, !UPT ;  /* 0x0000001018047292 */ /* 0x002fe2000f8efe19 */
[----:B------:R-:W-:Y:S01]  /*01b0*/  PLOP3.LUT P0, PT, PT, PT, UP2, 0x80, 0x0 ;  /* 0x000000000000781c */ /* 0x000fe20003f0f028 */
[----:B------:R-:W-:-:S04]  /*01c0*/  ULDC.64 UR6, c[0x0][0x2f8] ;  /* 0x0000be0000067ab9 */ /* 0x000fc80000000a00 */
[----:B---3--:R-:W-:Y:S01]  /*01d0*/  LOP3.LUT P3, RZ, R149, UR4, RZ, 0xfc, !PT ;  /* 0x0000000495ff7c12 */ /* 0x008fe2000f86fcff */
[----:B------:R-:W-:Y:S02]  /*01e0*/  ULDC.64 UR4, c[0x0][0x300] ;  /* 0x0000c00000047ab9 */ /* 0x000fe40000000a00 */
[----:B------:R-:W-:-:S04]  /*01f0*/  UISETP.NE.U32.AND UP1, UPT, UR4, URZ, UPT ;  /* 0x0000003f0400728c */ /* 0x000fc8000bf25070 */
[----:B------:R-:W-:-:S03]  /*0200*/  UISETP.NE.AND.EX UP1, UPT, UR5, URZ, UPT, UP1 ;  /* 0x0000003f0500728c */ /* 0x000fc6000bf25310 */
[----:B------:R-:W-:Y:S02]  /*0210*/  ULDC.64 UR4, c[0x0][0x2f8] ;  /* 0x0000be0000047ab9 */ /* 0x000fe40000000a00 */
[----:B------:R-:W-:Y:S01]  /*0220*/  UISETP.EQ.U32.AND UP0, UPT, UR4, URZ, UPT ;  /* 0x0000003f0400728c */ /* 0x000fe2000bf02070 */
[----:B------:R-:W5:Y:S03]  /*0230*/  @!P3 LDC.64 R8, c[0x0][0x3b8] ;  /* 0x0000ee00ff08bb82 */ /* 0x000f660000000a00 */
[----:B------:R-:W-:Y:S02]  /*0240*/  UISETP.EQ.OR.EX UP0, UPT, UR5, URZ, !UP3, UP0 ;  /* 0x0000003f0500728c */ /* 0x000fe4000df02700 */
[----:B------:R-:W-:Y:S01]  /*0250*/  UIMAD.WIDE UR6, UR25, 0x4, UR6 ;  /* 0x00000004190678a5 */ /* 0x000fe2000f8e0206 */
[----:B----4-:R-:W-:Y:S01]  /*0260*/  @P2 IADD3 R6, P1, R2, R0, RZ ;  /* 0x0000000002062210 */ /* 0x010fe20007f3e0ff */
[----:B------:R-:W-:-:S04]  /*0270*/  IMAD.U32 R2, RZ, RZ, UR8 ;  /* 0x00000008ff027e24 */ /* 0x000fc8000f8e00ff */
[----:B------:R-:W-:Y:S01]  /*0280*/  @P2 IMAD.X R5, RZ, RZ, R3, P1 ;  /* 0x000000ffff052224 */ /* 0x000fe200008e0603 */
[----:B------:R-:W-:Y:S01]  /*0290*/  PLOP3.LUT P1, PT, PT, PT, UP1, 0x80, 0x0 ;  /* 0x000000000000781c */ /* 0x000fe20003f2f018 */
[----:B------:R-:W-:Y:S01]  /*02a0*/  IMAD.U32 R3, RZ, RZ, UR9 ;  /* 0x00000009ff037e24 */ /* 0x000fe2000f8e00ff */
[----:B------:R-:W-:Y:S01]  /*02b0*/  @UP1 ULDC.64 UR8, c[0x0][0x300] ;  /* 0x0000c00000081ab9 */ /* 0x000fe20000000a00 */
[----:B------:R-:W-:Y:S01]  /*02c0*/  @!P3 IMAD.MOV.U32 R4, RZ, RZ, R6 ;  /* 0x000000ffff04b224 */ /* 0x000fe200078e0006 */
[----:B------:R-:W-:Y:S01]  /*02d0*/  @UP1 UIMAD.WIDE UR8, UR25, 0x4, UR8 ;  /* 0x00000004190818a5 */ /* 0x000fe2000f8e0208 */
[----:B-----5:R-:W-:Y:S01]  /*02e0*/  @!P3 STG.E.64 desc[UR26][R8.64], R232 ;  /* 0x000000e80800b986 */ /* 0x020fe2000c101b1a */
[----:B------:R-:W-:-:S03]  /*02f0*/  PLOP3.LUT P2, PT, PT, PT, UP0, 0x80, 0x0 ;  /* 0x000000000000781c */ /* 0x000fc60003f4f008 */
[----:B------:R1:W-:Y:S04]  /*0300*/  @!P3 STG.E.64 desc[UR26][R8.64+0x8], R4 ;  /* 0x000008040800b986 */ /* 0x0003e8000c101b1a */
[----:B------:R-:W2:Y:S04]  /*0310*/  @P0 LDG.E R7, desc[UR26][R2.64+0x4] ;  /* 0x0000041a02070981 */ /* 0x000ea8000c1e1900 */
[----:B-1----:R1:W3:Y:S02]  /*0320*/  @P0 LDG.E R8, desc[UR26][R2.64] ;  /* 0x0000001a02080981 */ /* 0x0022e4000c1e1900 */
[----:B-1----:R-:W-:-:S02]  /*0330*/  IMAD.U32 R2, RZ, RZ, UR8 ;  /* 0x00000008ff027e24 */ /* 0x002fc4000f8e00ff */
[----:B------:R-:W-:Y:S01]  /*0340*/  IMAD.U32 R3, RZ, RZ, UR9 ;  /* 0x00000009ff037e24 */ /* 0x000fe2000f8e00ff */
[----:B------:R-:W-:Y:S01]  /*0350*/  SHF.R.S32.HI R22, RZ, 0x1f, R149 ;  /* 0x0000001fff167819 */ /* 0x000fe20000011495 */
[----:B------:R-:W-:-:S03]  /*0360*/  ULDC UR9, c[0x0][0x270] ;  /* 0x00009c0000097ab9 */ /* 0x000fc60000000800 */
[----:B------:R1:W4:Y:S02]  /*0370*/  @P1 LDG.E R0, desc[UR26][R2.64] ;  /* 0x0000001a02001981 */ /* 0x000324000c1e1900 */
[----:B-1----:R-:W-:Y:S02]  /*0380*/  IMAD.U32 R2, RZ, RZ, UR6 ;  /* 0x00000006ff027e24 */ /* 0x002fe4000f8e00ff */
[----:B------:R-:W-:-:S05]  /*0390*/  IMAD.U32 R3, RZ, RZ, UR7 ;  /* 0x00000007ff037e24 */ /* 0x000fca000f8e00ff */
[----:B------:R-:W5:Y:S01]  /*03a0*/  @!P2 LDG.E R4, desc[UR26][R2.64] ;  /* 0x0000001a0204a981 */ /* 0x000f62000c1e1900 */
[----:B------:R-:W-:Y:S01]  /*03b0*/  UMOV UR8, URZ ;  /* 0x0000003f00087c82 */ /* 0x000fe20008000000 */
        /* <DEDUP_REMOVED lines=28> */
.L_x_854:
[----:B------:R-:W-:Y:S01]  /*0580*/  ULDC UR6, c[0x0][0x2c8] ;  /* 0x0000b20000067ab9 */ /* 0x000fe20000000800 */
.L_x_855:
        /* <DEDUP_REMOVED lines=48> */
[----:B------:R-:W-:Y:S01]  /*0890*/  IMAD.U32 R6, RZ, RZ, UR16 ;  /* 0x00000010ff067e24 */ /* 0x000fe2000f8e00ff */
[----:B------:R-:W-:Y:S01]  /*08a0*/  UISETP.NE.AND UP2, UPT, UR8, URZ, UPT ;  /* 0x0000003f0800728c */ /* 0x000fe2000bf45270 */
[----:B------:R-:W-:Y:S01]  /*08b0*/  LOP3.LUT R0, R10, 0xfffffffc, RZ, 0xc0, !PT ;  /* 0xfffffffc0a007812 */ /* 0x000fe200078ec0ff */
[----:B------:R-:W-:Y:S01]  /*08c0*/  BSSY B0, `(.L_x_857) ;  /* 0x0000050000007945 */ /* 0x000fe20003800000 */
[----:B------:R-:W-:-:S03]  /*08d0*/  SHF.R.S32.HI R10, RZ, 0x2, R10 ;  /* 0x00000002ff0a7819 */ /* 0x000fc6000001140a */
[----:B------:R-:W-:Y:S01]  /*08e0*/  @UP1 ULDC.64 UR6, c[0x0][0x298] ;  /* 0x0000a60000061ab9 */ /* 0x000fe20000000a00 */
[----:B------:R-:W-:Y:S01]  /*08f0*/  @!UP1 USHF.R.S32.HI UR12, URZ, 0x1f, UR25 ;  /* 0x0000001f3f0c9899 */ /* 0x000fe20008011419 */
[----:B------:R-:W-:Y:S01]  /*0900*/  IMAD.IADD R0, R149, 0x1, -R0 ;  /* 0x0000000195007824 */ /* 0x000fe200078e0a00 */
[----:B------:R-:W-:Y:S01]  /*0910*/  @UP1 UIMAD.WIDE.U32 UR10, UR15, UR6, URZ ;  /* 0x000000060f0a12a5 */ /* 0x000fe2000f8e003f */
[--C-:B------:R-:W-:Y:S01]  /*0920*/  SHF.R.S32.HI R11, RZ, 0x1f, R10.reuse ;  /* 0x0000001fff0b7819 */ /* 0x100fe2000001140a */
[----:B------:R-:W-:Y:S01]  /*0930*/  @!UP1 ULDC.64 UR4, c[0x0][0x290] ;  /* 0x0000a40000049ab9 */ /* 0x000fe20000000a00 */
[----:B------:R-:W-:Y:S01]  /*0940*/  VIADD R14, R10, 0x20 ;  /* 0x000000200a0e7836 */ /* 0x000fe20000000000 */
[----:B------:R-:W-:Y:S01]  /*0950*/  @!UP1 UIMAD UR6, UR12, UR4, URZ ;  /* 0x000000040c0692a4 */ /* 0x000fe2000f8e023f */
[C---:B------:R-:W-:Y:S01]  /*0960*/  ISETP.NE.AND P3, PT, R0.reuse, RZ, PT ;  /* 0x000000ff0000720c */ /* 0x040fe20003f65270 */
[----:B------:R-:W-:Y:S01]  /*0970*/  @UP1 UIMAD UR7, UR15, UR7, UR11 ;  /* 0x000000070f0712a4 */ /* 0x000fe2000f8e020b */
[----:B------:R-:W-:Y:S01]  /*0980*/  IMAD.SHL.U32 R0, R0, 0x8, RZ ;  /* 0x0000000800007824 */ /* 0x000fe200078e00ff */
[----:B------:R-:W-:Y:S01]  /*0990*/  @!UP1 UIMAD.WIDE.U32 UR18, UR25, UR4, URZ ;  /* 0x00000004191292a5 */ /* 0x000fe2000f8e003f */
[----:B------:R-:W-:Y:S01]  /*09a0*/  IADD3 R15, R10, 0x40, RZ ;  /* 0x000000400a0f7810 */ /* 0x000fe20007ffe0ff */
[----:B------:R-:W-:Y:S01]  /*09b0*/  ULDC.U8 UR11, c[0x0][0x3d8] ;  /* 0x0000f600000b7ab9 */ /* 0x000fe20000000000 */
[----:B------:R-:W-:Y:S01]  /*09c0*/  @!UP1 UIMAD UR6, UR25, UR5, UR6 ;  /* 0x00000005190692a4 */ /* 0x000fe2000f8e0206 */
[----:B------:R-:W-:Y:S01]  /*09d0*/  IMAD.WIDE R6, R6, 0x80, R10 ;  /* 0x0000008006067825 */ /* 0x000fe200078e020a */
[----:B------:R-:W-:Y:S01]  /*09e0*/  UISETP.NE.AND UP3, UPT, UR11, URZ, UPT ;  /* 0x0000003f0b00728c */ /* 0x000fe2000bf65270 */
[----:B------:R-:W-:Y:S01]  /*09f0*/  ISETP.GE.AND P2, PT, R14, UR17, PT ;  /* 0x000000110e007c0c */ /* 0x000fe2000bf46270 */
[----:B------:R-:W-:Y:S01]  /*0a00*/  UISETP.NE.AND UP0, UPT, UR11, URZ, !UP2 ;  /* 0x0000003f0b00728c */ /* 0x000fe2000d705270 */
[----:B------:R-:W-:Y:S01]  /*0a10*/  ISETP.GE.AND P1, PT, R15, UR17, PT ;  /* 0x000000110f007c0c */ /* 0x000fe2000bf26270 */
[----:B------:R-:W-:Y:S01]  /*0a20*/  @UP2 ULDC.64 UR4, c[0x0][0x2c0] ;  /* 0x0000b00000042ab9 */ /* 0x000fe20000000a00 */
[----:B------:R-:W-:Y:S01]  /*0a30*/  USHF.R.S32.HI UR12, URZ, 0x1f, UR24 ;  /* 0x0000001f3f0c7899 */ /* 0x000fe20008011418 */
[----:B------:R-:W-:Y:S01]  /*0a40*/  VIADD R16, R10, 0x60 ;  /* 0x000000600a107836 */ /* 0x000fe20000000000 */
[----:B------:R-:W-:Y:S01]  /*0a50*/  @UP2 UIMAD UR13, UR5, UR4, URZ ;  /* 0x00000004050d22a4 */ /* 0x000fe2000f8e023f */
[C---:B------:R-:W-:Y:S01]  /*0a60*/  VIADD R18, R0.reuse, 0x20 ;  /* 0x0000002000127836 */ /* 0x040fe20000000000 */
[----:B------:R-:W-:Y:S01]  /*0a70*/  UISETP.EQ.AND UP3, UPT, UR8, URZ, UP3 ;  /* 0x0000003f0800728c */ /* 0x000fe20009f62270 */
[----:B------:R-:W-:Y:S01]  /*0a80*/  IADD3 R17, R0, 0x40, RZ ;  /* 0x0000004000117810 */ /* 0x000fe20007ffe0ff */
[----:B------:R-:W-:Y:S01]  /*0a90*/  ULDC.64 UR4, c[0x0][0x2a0] ;  /* 0x0000a80000047ab9 */ /* 0x000fe20000000a00 */
[----:B------:R-:W-:Y:S01]  /*0aa0*/  @UP2 UMOV UR8, 0x1 ;  /* 0x0000000100082882 */ /* 0x000fe20000000000 */
[----:B------:R-:W-:Y:S01]  /*0ab0*/  UIMAD UR12, UR12, UR4, URZ ;  /* 0x000000040c0c72a4 */ /* 0x000fe2000f8e023f */
[----:B------:R-:W-:Y:S01]  /*0ac0*/  IMAD.U32 R12, RZ, RZ, UR4 ;  /* 0x00000004ff0c7e24 */ /* 0x000fe2000f8e00ff */
[----:B------:R-:W-:Y:S01]  /*0ad0*/  @!UP1 UIADD3 UR7, UR19, UR6, URZ ;  /* 0x0000000613079290 */ /* 0x000fe2000fffe03f */
[----:B------:R-:W-:Y:S01]  /*0ae0*/  @!UP2 ULDC UR4, c[0x0][0x2c4] ;  /* 0x0000b1000004aab9 */ /* 0x000fe20000000800 */
[----:B------:R-:W-:Y:S01]  /*0af0*/  @UP0 ULDC UR4, c[0x0][0x2e4] ;  /* 0x0000b90000040ab9 */ /* 0x000fe20000000800 */
[----:B------:R-:W-:-:S02]  /*0b00*/  UIMAD UR5, UR24, UR5, UR12 ;  /* 0x00000005180572a4 */ /* 0x000fc4000f8e020c */
[----:B------:R-:W-:Y:S01]  /*0b10*/  @!UP2 UIMAD UR8, UR4, UR9, URZ ;  /* 0x000000090408a2a4 */ /* 0x000fe2000f8e023f */
[----:B------:R-:W-:Y:S01]  /*0b20*/  @UP1 UMOV UR12, UR10 ;  /* 0x0000000a000c1c82 */ /* 0x000fe20008000000 */
[----:B------:R-:W-:Y:S01]  /*0b30*/  @UP3 ULDC UR10, c[0x0][0x2c4] ;  /* 0x0000b100000a3ab9 */ /* 0x000fe20000000800 */
[----:B------:R-:W-:Y:S01]  /*0b40*/  @!UP1 UMOV UR12, UR18 ;  /* 0x00000012000c9c82 */ /* 0x000fe20008000000 */
[----:B------:R-:W-:Y:S01]  /*0b50*/  @UP3 UIMAD UR10, UR25, UR10, URZ ;  /* 0x0000000a190a32a4 */ /* 0x000fe2000f8e023f */
[C---:B------:R-:W-:Y:S01]  /*0b60*/  IADD3 R2, P0, R0.reuse, UR12, RZ ;  /* 0x0000000c00027c10 */ /* 0x040fe2000ff1e0ff */
[----:B------:R-:W-:Y:S02]  /*0b70*/  UIMAD UR8, UR25, UR8, URZ ;  /* 0x00000008190872a4 */ /* 0x000fe4000f8e023f */
        /* <DEDUP_REMOVED lines=36> */
.L_x_858:
[----:B------:R-:W-:Y:S05]  /*0dc0*/  BSYNC B0 ;  /* 0x0000000000007941 */ /* 0x000fea0003800000 */
.L_x_857:
        /* <DEDUP_REMOVED lines=22> */
.L_x_860:
[----:B------:R-:W-:Y:S05]  /*0f30*/  BSYNC B0 ;  /* 0x0000000000007941 */ /* 0x000fea0003800000 */
.L_x_859:
        /* <DEDUP_REMOVED lines=22> */
.L_x_862:
[----:B------:R-:W-:Y:S05]  /*10a0*/  BSYNC B0 ;  /* 0x0000000000007941 */ /* 0x000fea0003800000 */
.L_x_861:
        /* <DEDUP_REMOVED lines=24> */
.L_x_864:
[----:B------:R-:W-:Y:S05]  /*1230*/  BSYNC B0 ;  /* 0x0000000000007941 */ /* 0x000fea0003800000 */
.L_x_863:
        /* <DEDUP_REMOVED lines=10> */
.L_x_866:
[----:B------:R-:W-:Y:S05]  /*12e0*/  BSYNC B0 ;  /* 0x0000000000007941 */ /* 0x000fea0003800000 */
.L_x_865:
        /* <DEDUP_REMOVED lines=10> */
.L_x_868:
[----:B------:R-:W-:Y:S05]  /*1390*/  BSYNC B0 ;  /* 0x0000000000007941 */ /* 0x000fea0003800000 */
.L_x_867:
        /* <DEDUP_REMOVED lines=10> */
.L_x_870:
[----:B------:R-:W-:Y:S05]  /*1440*/  BSYNC B0 ;  /* 0x0000000000007941 */ /* 0x000fea0003800000 */
.L_x_869:
        /* <DEDUP_REMOVED lines=10> */
.L_x_856:
[----:B------:R-:W2:Y:S01]  /*14f0*/  LDC R11, c[0x0][0x278] ;  /* 0x00009e00ff0b7b82 */ /* 0x000ea20000000800 */
[----:B------:R-:W3:Y:S01]  /*1500*/  S2R R10, SR_CTAID.Z ;  /* 0x00000000000a7919 */ /* 0x000ee20000002700 */
[CC--:B------:R-:W-:Y:S01]  /*1510*/  LEA.HI R5, R22.reuse, R149.reuse, RZ, 0x2 ;  /* 0x0000009516057211 */ /* 0x0c0fe200078f10ff */
[----:B------:R-:W-:Y:S01]  /*1520*/  UIADD3 UR5, -UR28, UR17, URZ ;  /* 0x000000111c057290 */ /* 0x000fe2000fffe13f */
[----:B------:R-:W-:Y:S01]  /*1530*/  LEA.HI R23, R22, R149, RZ, 0x3 ;  /* 0x0000009516177211 */ /* 0x000fe200078f18ff */
[----:B------:R-:W-:Y:S01]  /*1540*/  UISETP.NE.AND UP0, UPT, UR15, -0x1, UPT ;  /* 0xffffffff0f00788c */ /* 0x000fe2000bf05270 */
[----:B------:R-:W-:Y:S01]  /*1550*/  SHF.R.S32.HI R8, RZ, 0x2, R5 ;  /* 0x00000002ff087819 */ /* 0x000fe20000011405 */
[----:B------:R-:W-:Y:S01]  /*1560*/  UISETP.NE.AND UP1, UPT, UR10, -0x1, UPT ;  /* 0xffffffff0a00788c */ /* 0x000fe2000bf25270 */
[----:B------:R-:W-:Y:S01]  /*1570*/  SHF.R.S32.HI R20, RZ, 0x3, R23 ;  /* 0x00000003ff147819 */ /* 0x000fe20000011417 */
[----:B------:R-:W-:Y:S01]  /*1580*/  IMAD.U32 R12, RZ, RZ, UR16 ;  /* 0x00000010ff0c7e24 */ /* 0x000fe2000f8e00ff */
[----:B------:R-:W-:Y:S01]  /*1590*/  SHF.R.S32.HI R9, RZ, 0x1f, R8 ;  /* 0x0000001fff097819 */ /* 0x000fe20000011408 */
[----:B------:R-:W-:Y:S01]  /*15a0*/  IMAD.MOV.U32 R169, RZ, RZ, R15 ;  /* 0x000000ffffa97224 */ /* 0x000fe200078e000f */
[----:B------:R-:W-:-:S02]  /*15b0*/  SHF.R.S32.HI R144, RZ, 0x5, R7 ;  /* 0x00000005ff907819 */ /* 0x000fc40000011407 */
[----:B------:R-:W-:Y:S01]  /*15c0*/  PLOP3.LUT P2, PT, PT, PT, UP1, 0x80, 0x0 ;  /* 0x000000000000781c */ /* 0x000fe20003f4f018 */
[----:B------:R-:W-:Y:S01]  /*15d0*/  IMAD.WIDE R12, R12, 0x80, R8 ;  /* 0x000000800c0c7825 */ /* 0x000fe200078e0208 */
[----:B------:R-:W-:Y:S01]  /*15e0*/  @UP0 ULDC.64 UR6, c[0x0][0x240] ;  /* 0x0000900000060ab9 */ /* 0x000fe20000000a00 */
[----:B------:R-:W-:Y:S02]  /*15f0*/  @!UP0 USHF.R.S32.HI UR9, URZ, 0x1f, UR25 ;  /* 0x0000001f3f098899 */ /* 0x000fe40008011419 */
[----:B------:R-:W-:Y:S01]  /*1600*/  @UP0 UIMAD.WIDE.U32 UR18, UR15, UR6, URZ ;  /* 0x000000060f1202a5 */ /* 0x000fe2000f8e003f */
[----:B------:R-:W-:-:S03]  /*1610*/  @UP1 ULDC.64 UR12, c[0x0][0x248] ;  /* 0x00009200000c1ab9 */ /* 0x000fc60000000a00 */
[----:B------:R-:W-:Y:S01]  /*1620*/  @UP0 UIMAD UR4, UR15, UR7, UR19 ;  /* 0x000000070f0402a4 */ /* 0x000fe2000f8e0213 */
[----:B--2---:R-:W-:Y:S02]  /*1630*/  IABS R6, R11 ;  /* 0x0000000b00067213 */ /* 0x004fe40000000000 */
[----:B------:R-:W-:Y:S02]  /*1640*/  @!UP0 ULDC.64 UR6, c[0x0][0x228] ;  /* 0x00008a0000068ab9 */ /* 0x000fe40000000a00 */
[----:B------:R-:W2:Y:S01]  /*1650*/  I2F.RP R2, R6 ;  /* 0x0000000600027306 */ /* 0x000ea20000209400 */
[----:B------:R-:W-:Y:S02]  /*1660*/  @!UP0 UIMAD UR9, UR9, UR6, URZ ;  /* 0x00000006090982a4 */ /* 0x000fe4000f8e023f */
[----:B------:R-:W-:Y:S01]  /*1670*/  @!UP0 UIMAD.WIDE.U32 UR30, UR25, UR6, URZ ;  /* 0x00000006191e82a5 */ /* 0x000fe2000f8e003f */
[----:B---3--:R-:W-:Y:S01]  /*1680*/  IABS R10, R10 ;  /* 0x0000000a000a7213 */ /* 0x008fe20000000000 */
[----:B------:R-:W-:-:S02]  /*1690*/  @!UP0 UIMAD UR7, UR25, UR7, UR9 ;  /* 0x00000007190782a4 */ /* 0x000fc4000f8e0209 */
[----:B------:R-:W-:Y:S02]  /*16a0*/  @UP1 UIADD3 UR9, UR8, UR10, URZ ;  /* 0x0000000a08091290 */ /* 0x000fe4000fffe03f */
[----:B------:R-:W-:Y:S02]  /*16b0*/  @!UP0 UIADD3 UR4, UR31, UR7, URZ ;  /* 0x000000071f048290 */ /* 0x000fe4000fffe03f */
[----:B------:R-:W-:Y:S02]  /*16c0*/  @UP1 UIMAD.WIDE.U32 UR32, UR9, UR12, URZ ;  /* 0x0000000c092012a5 */ /* 0x000fe4000f8e003f */
[----:B------:R-:W-:Y:S01]  /*16d0*/  @UP1 UIMAD UR9, UR9, UR13, URZ ;  /* 0x0000000d090912a4 */ /* 0x000fe2000f8e023f */
[----:B--2---:R-:W2:Y:S01]  /*16e0*/  MUFU.RCP R2, R2 ;  /* 0x0000000200027308 */ /* 0x004ea20000001000 */
[----:B------:R-:W-:Y:S02]  /*16f0*/  @!UP0 UMOV UR18, UR30 ;  /* 0x0000001e00128c82 */ /* 0x000fe40008000000 */
[----:B------:R-:W-:Y:S01]  /*1700*/  @UP1 UIADD3 UR9, UR33, UR9, URZ ;  /* 0x0000000921091290 */ /* 0x000fe2000fffe03f */
[----:B------:R-:W-:Y:S01]  /*1710*/  @UP1 UMOV UR20, UR32 ;  /* 0x0000002000141c82 */ /* 0x000fe20008000000 */
[----:B--2---:R-:W-:-:S04]  /*1720*/  VIADD R2, R2, 0xffffffe ;  /* 0x0ffffffe02027836 */ /* 0x004fc80000000000 */
[----:B------:R-:W2:Y:S02]  /*1730*/  F2I.FTZ.U32.TRUNC.NTZ R3, R2 ;  /* 0x0000000200037305 */ /* 0x000ea4000021f000 */
[----:B--2---:R-:W-:Y:S02]  /*1740*/  IMAD.MOV R0, RZ, RZ, -R3 ;  /* 0x000000ffff007224 */ /* 0x004fe400078e0a03 */
[C---:B------:R-:W-:Y:S02]  /*1750*/  VIADD R2, R8.reuse, 0x40 ;  /* 0x0000004008027836 */ /* 0x040fe40000000000 */
[----:B------:R-:W-:Y:S02]  /*1760*/  IMAD.MOV.U32 R4, RZ, RZ, R0 ;  /* 0x000000ffff047224 */ /* 0x000fe400078e0000 */
[----:B------:R-:W-:Y:S01]  /*1770*/  VIADD R0, R8, 0x60 ;  /* 0x0000006008007836 */ /* 0x000fe20000000000 */
[----:B------:R-:W-:Y:S01]  /*1780*/  ISETP.GE.AND P5, PT, R2, UR5, PT ;  /* 0x0000000502007c0c */ /* 0x000fe2000bfa6270 */
[----:B------:R-:W-:-:S02]  /*1790*/  IMAD R4, R4, R6, RZ ;  /* 0x0000000604047224 */ /* 0x000fc400078e02ff */
[----:B------:R-:W-:Y:S01]  /*17a0*/  IMAD.MOV.U32 R2, RZ, RZ, RZ ;  /* 0x000000ffff027224 */ /* 0x000fe200078e00ff */
[----:B------:R-:W-:-:S03]  /*17b0*/  ISETP.GE.AND P4, PT, R0, UR5, PT ;  /* 0x0000000500007c0c */ /* 0x000fc6000bf86270 */
[----:B------:R-:W-:Y:S01]  /*17c0*/  IMAD.HI.U32 R0, R3, R4, R2 ;  /* 0x0000000403007227 */ /* 0x000fe200078e0002 */
[----:B------:R-:W-:Y:S02]  /*17d0*/  LOP3.LUT R2, R5, 0xfffffffc, RZ, 0xc0, !PT ;  /* 0xfffffffc05027812 */ /* 0x000fe400078ec0ff */
[----:B------:R-:W-:-:S03]  /*17e0*/  SHF.L.U32 R3, R20, 0x6, RZ ;  /* 0x0000000614037819 */ /* 0x000fc600000006ff */
[----:B------:R-:W-:Y:S01]  /*17f0*/  IMAD.IADD R2, R149, 0x1, -R2 ;  /* 0x0000000195027824 */ /* 0x000fe200078e0a02 */
[----:B------:R-:W-:Y:S01]  /*1800*/  LOP3.LUT R3, R3, 0xc0, RZ, 0xc0, !PT ;  /* 0x000000c003037812 */ /* 0x000fe200078ec0ff */
[----:B------:R-:W-:-:S04]  /*1810*/  IMAD.HI.U32 R0, R0, R10, RZ ;  /* 0x0000000a00007227 */ /* 0x000fc800078e00ff */
[----:B------:R-:W-:Y:S02]  /*1820*/  IMAD.SHL.U32 R14, R2, 0x8, RZ ;  /* 0x00000008020e7824 */ /* 0x000fe400078e00ff */
[----:B------:R-:W-:Y:S02]  /*1830*/  IMAD.MOV R4, RZ, RZ, -R0 ;  /* 0x000000ffff047224 */ /* 0x000fe400078e0a00 */
[----:B------:R-:W-:Y:S01]  /*1840*/  IMAD.MOV.U32 R168, RZ, RZ, R14 ;  /* 0x000000ffffa87224 */ /* 0x000fe200078e000e */
[----:B------:R2:W-:Y:S01]  /*1850*/  STL [R1+0x78], R14 ;  /* 0x0000780e01007387 */ /* 0x0005e20000100800 */
[----:B------:R-:W-:Y:S01]  /*1860*/  MOV R168, R14 ;  /* 0x0000000e00a87202 */ /* 0x000fe20000000f00 */
[----:B------:R-:W-:-:S03]  /*1870*/  IMAD R2, R6, R4, R10 ;  /* 0x0000000406027224 */ /* 0x000fc600078e020a */
[----:B------:R-:W-:Y:S02]  /*1880*/  LOP3.LUT R4, R3, 0x18, R168, 0xf8, !PT ;  /* 0x0000001803047812 */ /* 0x000fe400078ef8a8 */
[----:B------:R-:W-:Y:S02]  /*1890*/  SHF.R.U32.HI R3, RZ, 0x3, R3 ;  /* 0x00000003ff037819 */ /* 0x000fe40000011603 */
[----:B------:R-:W-:Y:S02]  /*18a0*/  ISETP.GT.U32.AND P0, PT, R6, R2, PT ;  /* 0x000000020600720c */ /* 0x000fe40003f04070 */
[----:B------:R-:W-:Y:S02]  /*18b0*/  LOP3.LUT R4, R4, R3, RZ, 0x3c, !PT ;  /* 0x0000000304047212 */ /* 0x000fe400078e3cff */
[----:B------:R-:W-:-:S04]  /*18c0*/  LEA.HI R3, R5, R8, RZ, 0x1 ;  /* 0x0000000805037211 */ /* 0x000fc800078f08ff */
[----:B------:R-:W-:-:S05]  /*18d0*/  LOP3.LUT R3, R3, 0x7fffffe, RZ, 0xc0, !PT ;  /* 0x07fffffe03037812 */ /* 0x000fca00078ec0ff */
[----:B------:R-:W-:Y:S02]  /*18e0*/  IMAD.IADD R3, R8, 0x1, -R3 ;  /* 0x0000000108037824 */ /* 0x000fe400078e0a03 */
[----:B------:R-:W-:Y:S01]  /*18f0*/  @!P0 IMAD.IADD R2, R2, 0x1, -R6 ;  /* 0x0000000102028824 */ /* 0x000fe200078e0a06 */
[----:B--2---:R-:W-:Y:S06]  /*1900*/  @P2 BRA `(.L_x_871) ;  /* 0x0000000000342947 */ /* 0x004fec0003800000 */
        /* <DEDUP_REMOVED lines=13> */
.L_x_871:
[----:B------:R-:W-:Y:S01]  /*19e0*/  SHF.R.S32.HI R169, RZ, 0x1f, R168 ;  /* 0x0000001fffa97819 */ /* 0x000fe200000114a8 */
[----:B------:R-:W-:Y:S01]  /*19f0*/  @UP1 UIADD3 UR30, UR8, UR10, URZ ;  /* 0x0000000a081e1290 */ /* 0x000fe2000fffe03f */
[----:B------:R-:W-:Y:S01]  /*1a00*/  ISETP.GE.U32.AND P1, PT, R2, R6, PT ;  /* 0x000000060200720c */ /* 0x000fe20003f26070 */
[----:B------:R-:W-:Y:S01]  /*1a10*/  IMAD R2, R144, 0x8, R3 ;  /* 0x0000000890027824 */ /* 0x000fe200078e0203 */
[----:B------:R-:W-:Y:S01]  /*1a20*/  @UP1 ULDC.64 UR10, c[0x0][0x250] ;  /* 0x00009400000a1ab9 */ /* 0x000fe20000000a00 */
[----:B------:R2:W-:Y:S01]  /*1a30*/  STL [R1+0x7c], R169 ;  /* 0x00007ca901007387 */ /* 0x0005e20000100800 */
[----:B------:R-:W-:Y:S01]  /*1a40*/  @UP1 UIMAD.WIDE.U32 UR6, UR30, UR10, URZ ;  /* 0x0000000a1e0612a5 */ /* 0x000fe2000f8e003f */
[----:B------:R-:W-:Y:S01]  /*1a50*/  IMAD.U32 R218, R2, 0x20, R4 ;  /* 0x0000002002da7824 */ /* 0x000fe200078e0004 */
[----:B------:R-:W-:Y:S01]  /*1a60*/  @UP1 UIMAD UR30, UR30, UR11, URZ ;  /* 0x0000000b1e1e12a4 */ /* 0x000fe2000f8e023f */
[----:B------:R-:W-:Y:S01]  /*1a70*/  LOP3.LUT R5, R11, UR24, RZ, 0x3c, !PT ;  /* 0x000000180b057c12 */ /* 0x000fe2000f8e3cff */
[----:B------:R-:W-:-:S02]  /*1a80*/  USHF.R.S32.HI UR19, URZ, 0x1f, UR24 ;  /* 0x0000001f3f137899 */ /* 0x000fc40008011418 */
        /* <DEDUP_REMOVED lines=16> */
.L_x_872:
[----:B------:R-:W-:Y:S01]  /*1b90*/  ISETP.GE.AND P2, PT, R5, RZ, PT ;  /* 0x000000ff0500720c */ /* 0x000fe20003f46270 */
[----:B------:R-:W-:Y:S01]  /*1ba0*/  IMAD R4, R9, UR12, RZ ;  /* 0x0000000c09047c24 */ /* 0x000fe2000f8e02ff */
[----:B------:R-:W-:Y:S01]  /*1bb0*/  ISETP.NE.AND P3, PT, R11, RZ, PT ;  /* 0x000000ff0b00720c */ /* 0x000fe20003f65270 */
[----:B------:R-:W-:Y:S01]  /*1bc0*/  IMAD.WIDE.U32 R2, R8, UR12, R168 ;  /* 0x0000000c08027c25 */ /* 0x000fe2000f8e00a8 */
[----:B------:R-:W3:Y:S01]  /*1bd0*/  S2UR UR8, SR_CgaCtaId ;  /* 0x00000000000879c3 */ /* 0x000ee20000008800 */
[----:B------:R-:W-:Y:S01]  /*1be0*/  IADD3 R153, R168, 0x40, RZ ;  /* 0x00000040a8997810 */ /* 0x000fe20007ffe0ff */
[----:B------:R-:W-:Y:S01]  /*1bf0*/  BSSY B0, `(.L_x_873) ;  /* 0x0000051000007945 */ /* 0x000fe20003800000 */
[----:B------:R-:W-:Y:S01]  /*1c00*/  @!P0 VIADD R0, R0, 0x1 ;  /* 0x0000000100008836 */ /* 0x000fe20000000000 */
[----:B------:R-:W-:Y:S01]  /*1c10*/  IADD3 R6, P0, R2, UR20, RZ ;  /* 0x0000001402067c10 */ /* 0x000fe2000ff1e0ff */
[C---:B------:R-:W-:Y:S01]  /*1c20*/  IMAD R7, R8.reuse, UR13, R4 ;  /* 0x0000000d08077c24 */ /* 0x040fe2000f8e0204 */
[----:B------:R-:W-:Y:S01]  /*1c30*/  UIADD3 UR20, UR21, -0x1, URZ ;  /* 0xffffffff15147890 */ /* 0x000fe2000fffe03f */
[C---:B------:R-:W-:Y:S01]  /*1c40*/  IMAD.WIDE.U32 R4, R8.reuse, UR10, R168 ;  /* 0x0000000a08047c25 */ /* 0x040fe2000f8e00a8 */
[----:B------:R-:W-:-:S02]  /*1c50*/  IADD3 R18, R8, 0x20, RZ ;  /* 0x0000002008127810 */ /* 0x000fc40007ffe0ff */
[----:B------:R-:W-:Y:S01]  /*1c60*/  IADD3.X R7, R3, UR9, R7, P0, !PT ;  /* 0x0000000903077c10 */ /* 0x000fe200087fe407 */
[----:B------:R-:W-:Y:S02]  /*1c70*/  IMAD R2, R9, UR10, RZ ;  /* 0x0000000a09027c24 */ /* 0x000fe4000f8e02ff */
[----:B------:R-:W-:Y:S01]  /*1c80*/  @P1 VIADD R0, R0, 0x1 ;  /* 0x0000000100001836 */ /* 0x000fe20000000000 */
        /* <DEDUP_REMOVED lines=17> */
[----:B------:R-:W-:Y:S01]  /*1da0*/  UIMAD UR18, UR20, -0x40, UR29 ;  /* 0xffffffc0141278a4 */ /* 0x000fe2000f8e021d */
[----:B------:R-:W-:Y:S01]  /*1db0*/  ISETP.GE.AND P1, PT, R18, UR5, PT ;  /* 0x0000000512007c0c */ /* 0x000fe2000bf26270 */
[----:B------:R-:W-:Y:S01]  /*1dc0*/  IMAD R2, R10, UR6, RZ ;  /* 0x000000060a027c24 */ /* 0x000fe2000f8e02ff */
[----:B---3--:R-:W-:Y:S01]  /*1dd0*/  ULEA UR4, UR8, UR4, 0x18 ;  /* 0x0000000408047291 */ /* 0x008fe2000f8ec03f */
[----:B------:R-:W-:Y:S01]  /*1de0*/  IMAD.WIDE.U32 R26, R0, UR6, R6 ;  /* 0x00000006001a7c25 */ /* 0x000fe2000f8e0006 */
[----:B------:R-:W-:-:S03]  /*1df0*/  IADD3 R11, R15, UR9, RZ ;  /* 0x000000090f0b7c10 */ /* 0x000fc6000fffe0ff */
[C---:B------:R-:W-:Y:S01]  /*1e00*/  IMAD R19, R0.reuse, UR7, R2 ;  /* 0x0000000700137c24 */ /* 0x040fe2000f8e0202 */
[----:B------:R-:W-:Y:S01]  /*1e10*/  ULDC.64 UR6, c[0x0][0x268] ;  /* 0x00009a0000067ab9 */ /* 0x000fe20000000a00 */
[----:B------:R3:W-:Y:S01]  /*1e20*/  STL.64 [R1+0x88], R26 ;  /* 0x0000881a01007387 */ /* 0x0007e20000100a00 */
[----:B------:R-:W-:Y:S01]  /*1e30*/  IMAD.WIDE.U32 R24, R0, UR6, R4 ;  /* 0x0000000600187c25 */ /* 0x000fe2000f8e0004 */
[----:B------:R-:W-:-:S03]  /*1e40*/  LEA R218, R218, UR4, 0x1 ;  /* 0x00000004dada7c11 */ /* 0x000fc6000f8e08ff */
[----:B------:R-:W-:Y:S01]  /*1e50*/  IMAD R10, R10, UR6, RZ ;  /* 0x000000060a0a7c24 */ /* 0x000fe2000f8e02ff */
[----:B------:R3:W-:Y:S03]  /*1e60*/  STL.64 [R1+0x90], R24 ;  /* 0x0000901801007387 */ /* 0x0007e60000100a00 */
        /* <DEDUP_REMOVED lines=41> */
.L_x_874:
[----:B------:R-:W-:Y:S05]  /*2100*/  BSYNC B0 ;  /* 0x0000000000007941 */ /* 0x000fea0003800000 */
.L_x_873:
[----:B------:R-:W-:Y:S04]  /*2110*/  BSSY B0, `(.L_x_875) ;  /* 0x0000028000007945 */ /* 0x000fe80003800000 */
        /* <DEDUP_REMOVED lines=39> */
.L_x_876:
[----:B------:R-:W-:Y:S05]  /*2390*/  BSYNC B0 ;  /* 0x0000000000007941 */ /* 0x000fea0003800000 */
.L_x_875:
        /* <DEDUP_REMOVED lines=40> */
.L_x_878:
[----:B------:R-:W-:Y:S05]  /*2620*/  BSYNC B0 ;  /* 0x0000000000007941 */ /* 0x000fea0003800000 */
.L_x_877:
        /* <DEDUP_REMOVED lines=8> */
[----:B-1--4-:R-:W-:Y:S01]  /*26b0*/  IMAD.MOV.U32 R2, RZ, RZ, R14 ;  /* 0x000000ffff027224 */ /* 0x012fe200078e000e */
        /* <DEDUP_REMOVED lines=33> */
.L_x_880:
[----:B------:R-:W-:Y:S05]  /*28d0*/  BSYNC B0 ;  /* 0x0000000000007941 */ /* 0x000fea0003800000 */
.L_x_879:
        /* <DEDUP_REMOVED lines=9> */
[----:B-1--4-:R-:W-:Y:S01]  /*2970*/  IMAD.WIDE.U32 R2, R150, UR20, R166 ;  /* 0x0000001496027c25 */ /* 0x012fe2000f8e00a6 */
[----:B------:R-:W-:-:S04]  /*2980*/  ISETP.GE.AND P5, PT, R18, UR18, PT ;  /* 0x0000001212007c0c */ /* 0x000fc8000bfa6270 */
[----:B------:R-:W-:Y:S02]  /*2990*/  IADD3 R10, R3, UR6, RZ ;  /* 0x00000006030a7c10 */ /* 0x000fe4000fffe0ff */
[----:B------:R-:W-:Y:S07]  /*29a0*/  @P0 BRA `(.L_x_882) ;  /* 0x00000000007c0947 */ /* 0x000fee0003800000 */
[----:B------:R-:W-:Y:S02]  /*29b0*/  ULDC UR6, c[0x0][0x2d0] ;  /* 0x0000b40000067ab9 */ /* 0x000fe40000000800 */
[----:B------:R-:W-:Y:S02]  /*29c0*/  ISETP.GE.AND P3, PT, R168, UR6, PT ;  /* 0x00000006a8007c0c */ /* 0x000fe4000bf66270 */
[----:B------:R-:W-:Y:S02]  /*29d0*/  ISETP.GE.AND P2, PT, R165, UR6, PT ;  /* 0x00000006a5007c0c */ /* 0x000fe4000bf46270 */
[----:B------:R-:W-:-:S09]  /*29e0*/  ISETP.GE.AND P0, PT, R153, UR6, PT ;  /* 0x0000000699007c0c */ /* 0x000fd2000bf06270 */
[----:B------:R-:W1:Y:S01]  /*29f0*/  @!P3 LDC.64 R6, c[0x0][0x218] ;  /* 0x00008600ff06bb82 */ /* 0x000e620000000a00 */
[----:B------:R4:W-:Y:S04]  /*2a00*/  @P3 STS [R218+0x6000], RZ ;  /* 0x006000ffda003388 */ /* 0x0009e80000000800 */
        /* <DEDUP_REMOVED lines=25> */
.L_x_882:
[----:B------:R-:W-:Y:S05]  /*2ba0*/  BSYNC B0 ;  /* 0x0000000000007941 */ /* 0x000fea0003800000 */
.L_x_881:
        /* <DEDUP_REMOVED lines=10> */
[----:B-1--4-:R-:W1:Y:S01]  /*2c50*/  @!P3 LDC.64 R4, c[0x0][0x218] ;  /* 0x00008600ff04bb82 */ /* 0x012e620000000a00 */
        /* <DEDUP_REMOVED lines=24> */
.L_x_884:
[----:B------:R-:W-:Y:S05]  /*2de0*/  BSYNC B0 ;  /* 0x0000000000007941 */ /* 0x000fea0003800000 */
.L_x_883:
        /* <DEDUP_REMOVED lines=11> */
[----:B-1--4-:R-:W-:Y:S01]  /*2ea0*/  LEA.HI R4, R22, R149, RZ, 0x4 ;  /* 0x0000009516047211 */ /* 0x012fe200078f20ff */
        /* <DEDUP_REMOVED lines=10> */
[----:B------:R1:W4:Y:S01]  /*2f50*/  @P0 LDG.E R11, desc[UR26][R2.64] ;  /* 0x0000001a020b0981 */ /* 0x000322000c1e1900 */
[----:B------:R-:W-:Y:S01]  /*2f60*/  LOP3.LUT R6, R4, 0xfffffff0, RZ, 0xc0, !PT ;  /* 0xfffffff004067812 */ /* 0x000fe200078ec0ff */
[C---:B------:R-:W-:Y:S01]  /*2f70*/  IMAD.IADD R7, R149.reuse, 0x1, -R0 ;  /* 0x0000000195077824 */ /* 0x040fe200078e0a00 */
[----:B------:R-:W4:Y:S01]  /*2f80*/  @P0 MUFU.RCP R10, UR6 ;  /* 0x00000006000a0d08 */ /* 0x000f220008001000 */
        /* <DEDUP_REMOVED lines=20> */
[----:B-1----:R-:W-:Y:S01]  /*30d0*/  IMAD.SHL.U32 R3, R13, 0x40, RZ ;  /* 0x000000400d037824 */ /* 0x002fe200078e00ff */
        /* <DEDUP_REMOVED lines=37> */
[----:B----4-:R-:W-:-:S05]  /*3330*/  @P0 FMUL.FTZ R10, R11, R10 ;  /* 0x0000000a0b0a0220 */ /* 0x010fca0000410000 */
[----:B------:R-:W-:-:S13]  /*3340*/  @P0 R2UR UR7, R10 ;  /* 0x000000000a0702ca */ /* 0x000fda00000e0000 */
[----:B------:R-:W-:Y:S01]  /*3350*/  @UP1 UMOV UR19, UR7 ;  /* 0x0000000700131c82 */ /* 0x000fe20008000000 */
[----:B--2---:R-:W-:Y:S05]  /*3360*/  @P1 BRA `(.L_x_886) ;  /* 0x00000000007c1947 */ /* 0x004fea0003800000 */
        /* <DEDUP_REMOVED lines=31> */
.L_x_886:
[----:B------:R-:W-:Y:S05]  /*3560*/  BSYNC B0 ;  /* 0x0000000000007941 */ /* 0x000fea0003800000 */
.L_x_885:
        /* <DEDUP_REMOVED lines=12> */
[----:B-12---:R-:W-:Y:S02]  /*3630*/  IADD3.X R6, R3, UR18, RZ, P0, !PT ;  /* 0x0000001203067c10 */ /* 0x006fe400087fe4ff */
        /* <DEDUP_REMOVED lines=26> */
.L_x_888:
[----:B------:R-:W-:Y:S05]  /*37e0*/  BSYNC B0 ;  /* 0x0000000000007941 */ /* 0x000fea0003800000 */
.L_x_887:
[----:B------:R-:W-:Y:S01]  /*37f0*/  LDSM.16.M88.4 R16, [R213+0x6000] ;  /* 0x00600000d510783b */ /* 0x000fe20000000200 */
[----:B-12---:R-:W-:Y:S01]  /*3800*/  IMAD.MOV.U32 R2, RZ, RZ, 0x10 ;  /* 0x00000010ff027424 */ /* 0x006fe200078e00ff */
[----:B------:R-:W-:Y:S01]  /*3810*/  LOP3.LUT P0, RZ, R13, 0x2, RZ, 0xc0, !PT ;  /* 0x000000020dff7812 */ /* 0x000fe2000780c0ff */
[----:B------:R-:W-:Y:S01]  /*3820*/  IMAD.MOV.U32 R0, RZ, RZ, 0x20 ;  /* 0x00000020ff007424 */ /* 0x000fe200078e00ff */
[----:B------:R-:W1:Y:S01]  /*3830*/  LDSM.16.M88.4 R4, [R216+0x1000] ;  /* 0x00100000d804783b */ /* 0x000e620000000200 */
[----:B------:R-:W-:Y:S01]  /*3840*/  LOP3.LUT P1, RZ, R12, 0x2, RZ, 0xc0, !PT ;  /* 0x000000020cff7812 */ /* 0x000fe2000782c0ff */
[----:B------:R-:W-:Y:S01]  /*3850*/  IMAD.SHL.U32 R149, R149, 0x2, RZ ;  /* 0x0000000295957824 */ /* 0x000fe200078e00ff */
[----:B------:R-:W-:Y:S01]  /*3860*/  UIADD3 UR6, UR29, 0x1, -UR17 ;  /* 0x000000011d067890 */ /* 0x000fe2000fffe811 */
[----:B------:R-:W2:Y:S01]  /*3870*/  LDSM.16.M88.4 R32, [R213+0x6400] ;  /* 0x00640000d520783b */ /* 0x000ea20000000200 */
[----:B------:R-:W-:Y:S01]  /*3880*/  SEL R0, R0, 0xffffffe0, !P0 ;  /* 0xffffffe000007807 */ /* 0x000fe20004000000 */
[----:B------:R-:W-:Y:S01]  /*3890*/  IMAD.U32 R3, RZ, RZ, UR16 ;  /* 0x00000010ff037e24 */ /* 0x000fe2000f8e00ff */
[----:B------:R-:W-:Y:S01]  /*38a0*/  SEL R2, R2, 0xfffffff0, !P1 ;  /* 0xfffffff002027807 */ /* 0x000fe20004800000 */
[----:B------:R-:W5:Y:S01]  /*38b0*/  LDSM.16.M88.4 R28, [R213+0x6800] ;  /* 0x00680000d51c783b */ /* 0x000f620000000200 */
[----:B------:R-:W-:Y:S01]  /*38c0*/  UIADD3 UR7, UR29, -UR17, URZ ;  /* 0x800000111d077290 */ /* 0x000fe2000fffe03f */
[----:B------:R-:W-:Y:S01]  /*38d0*/  IMAD.IADD R215, R213, 0x1, R0 ;  /* 0x00000001d5d77824 */ /* 0x000fe200078e0200 */
[----:B------:R-:W-:Y:S01]  /*38e0*/  SHF.R.S32.HI R0, RZ, 0x1f, R145 ;  /* 0x0000001fff007819 */ /* 0x000fe20000011491 */
[----:B---3--:R-:W3:Y:S01]  /*38f0*/  LDSM.16.M88.4 R24, [R213+0x6c00] ;  /* 0x006c0000d518783b */ /* 0x008ee20000000200 */
[----:B------:R-:W-:Y:S01]  /*3900*/  IMAD R217, R2, 0x2, R216 ;  /* 0x0000000202d97824 */ /* 0x000fe200078e02d8 */
[----:B------:R-:W-:Y:S01]  /*3910*/  LOP3.LUT R154, R149, 0x6, RZ, 0xc0, !PT ;  /* 0x00000006959a7812 */ /* 0x000fe200078ec0ff */
[----:B------:R-:W-:Y:S01]  /*3920*/  IMAD R180, R3, 0x8, R144 ;  /* 0x0000000803b47824 */ /* 0x000fe200078e0290 */
[----:B------:R-:W4:Y:S01]  /*3930*/  LDSM.16.M88.4 R8, [R216] ;  /* 0x00000000d808783b */ /* 0x000f220000000200 */
[----:B------:R-:W-:Y:S01]  /*3940*/  LEA.HI R0, R0, R145, RZ, 0x2 ;  /* 0x0000009100007211 */ /* 0x000fe200078f10ff */
[----:B------:R-:W-:Y:S01]  /*3950*/  IMAD.U32 R3, RZ, RZ, UR20 ;  /* 0x00000014ff037e24 */ /* 0x000fe2000f8e00ff */
[----:B------:R-:W-:Y:S01]  /*3960*/  UIADD3 UR6, UR6, UR22, URZ ;  /* 0x0000001606067290 */ /* 0x000fe2000fffe03f */
[----:B------:R-:W-:Y:S01]  /*3970*/  LDSM.16.M88.4 R44, [R215+0x6000] ;  /* 0x00600000d72c783b */ /* 0x000fe20000000200 */
[----:B------:R-:W-:Y:S01]  /*3980*/  SHF.R.S32.HI R0, RZ, 0x2, R0 ;  /* 0x00000002ff007819 */ /* 0x000fe20000011400 */
[----:B------:R-:W-:Y:S01]  /*3990*/  IMAD R3, R3, 0x40, R154 ;  /* 0x0000004003037824 */ /* 0x000fe200078e029a */
[----:B------:R-:W4:Y:S01]  /*39a0*/  LDC.U8 R231, c[0x0][0x388] ;  /* 0x0000e200ffe77b82 */ /* 0x000f220000000000 */
[----:B------:R-:W4:Y:S01]  /*39b0*/  LDSM.16.M88.4 R12, [R217+0x1000] ;  /* 0x00100000d90c783b */ /* 0x000f220000000200 */
[----:B------:R-:W-:-:S03]  /*39c0*/  UISETP.GT.AND UP0, UPT, UR20, UR14, UPT ;  /* 0x0000000e1400728c */ /* 0x000fc6000bf04270 */
[----:B------:R-:W4:Y:S04]  /*39d0*/  LDSM.16.M88.4 R40, [R215+0x6400] ;  /* 0x00640000d728783b */ /* 0x000f280000000200 */
[----:B------:R-:W4:Y:S04]  /*39e0*/  LDSM.16.M88.4 R52, [R215+0x6800] ;  /* 0x00680000d734783b */ /* 0x000f280000000200 */
[----:B------:R-:W4:Y:S04]  /*39f0*/  LDSM.16.M88.4 R48, [R215+0x6c00] ;  /* 0x006c0000d730783b */ /* 0x000f280000000200 */
[----:B------:R-:W4:Y:S01]  /*3a00*/  LDSM.16.M88.4 R20, [R217] ;  /* 0x00000000d914783b */ /* 0x000f220000000200 */
[C---:B-1----:R-:W-:Y:S03]  /*3a10*/  HMMA.16816.F32.BF16 R64, R4.reuse, R16, RZ ;  /* 0x000000100440723c */ /* 0x042fe600000418ff */
[----:B------:R-:W-:Y:S03]  /*3a20*/  LDSM.16.M88.4 R36, [R213+0x7000] ;  /* 0x00700000d524783b */ /* 0x000fe60000000200 */
[C---:B------:R-:W-:Y:S01]  /*3a30*/  HMMA.16816.F32.BF16 R92, R4.reuse, R18, RZ ;  /* 0x00000012045c723c */ /* 0x040fe200000418ff */
[----:B------:R-:W-:Y:S04]  /*3a40*/  STL [R1+0x10], R180 ;  /* 0x000010b401007387 */ /* 0x000fe80000100800 */
[----:B------:R-:W0:Y:S01]  /*3a50*/  LDGDEPBAR ;  /* 0x00000000000079af */ /* 0x000e220000000000 */
[C---:B--2---:R-:W-:Y:S06]  /*3a60*/  HMMA.16816.F32.BF16 R72, R4.reuse, R32, RZ ;  /* 0x000000200448723c */ /* 0x044fec00000418ff */
[C---:B------:R-:W-:Y:S06]  /*3a70*/  HMMA.16816.F32.BF16 R88, R4.reuse, R34, RZ ;  /* 0x000000220458723c */ /* 0x040fec00000418ff */
[C---:B-----5:R-:W-:Y:S06]  /*3a80*/  HMMA.16816.F32.BF16 R84, R4.reuse, R28, RZ ;  /* 0x0000001c0454723c */ /* 0x060fec00000418ff */
[C---:B---3--:R-:W-:Y:S06]  /*3a90*/  HMMA.16816.F32.BF16 R76, R4.reuse, R24, RZ ;  /* 0x00000018044c723c */ /* 0x048fec00000418ff */
[C---:B------:R-:W-:Y:S06]  /*3aa0*/  HMMA.16816.F32.BF16 R80, R4.reuse, R30, RZ ;  /* 0x0000001e0450723c */ /* 0x040fec00000418ff */
[----:B------:R-:W-:Y:S01]  /*3ab0*/  HMMA.16816.F32.BF16 R68, R4, R26, RZ ;  /* 0x0000001a0444723c */ /* 0x000fe200000418ff */
[----:B------:R-:W1:Y:S05]  /*3ac0*/  LDSM.16.M88.4 R4, [R216+0x3000] ;  /* 0x00300000d804783b */ /* 0x000e6a0000000200 */
[C---:B----4-:R-:W-:Y:S06]  /*3ad0*/  HMMA.16816.F32.BF16 R96, R8.reuse, R16, RZ ;  /* 0x000000100860723c */ /* 0x050fec00000418ff */
[C---:B------:R-:W-:Y:S06]  /*3ae0*/  HMMA.16816.F32.BF16 R116, R8.reuse, R18, RZ ;  /* 0x000000120874723c */ /* 0x040fec00000418ff */
[C---:B------:R-:W-:Y:S06]  /*3af0*/  HMMA.16816.F32.BF16 R60, R8.reuse, R32, RZ ;  /* 0x00000020083c723c */ /* 0x040fec00000418ff */
[C---:B------:R-:W-:Y:S01]  /*3b00*/  HMMA.16816.F32.BF16 R136, R8.reuse, R34, RZ ;  /* 0x000000220888723c */ /* 0x040fe200000418ff */
[----:B------:R-:W2:Y:S05]  /*3b10*/  LDSM.16.M88.4 R32, [R213+0x7400] ;  /* 0x00740000d520783b */ /* 0x000eaa0000000200 */
[C---:B------:R-:W-:Y:S06]  /*3b20*/  HMMA.16816.F32.BF16 R56, R8.reuse, R28, RZ ;  /* 0x0000001c0838723c */ /* 0x040fec00000418ff */
[C---:B------:R-:W-:Y:S01]  /*3b30*/  HMMA.16816.F32.BF16 R132, R8.reuse, R30, RZ ;  /* 0x0000001e0884723c */ /* 0x040fe200000418ff */
[----:B------:R-:W3:Y:S05]  /*3b40*/  LDSM.16.M88.4 R28, [R213+0x7800] ;  /* 0x00780000d51c783b */ /* 0x000eea0000000200 */
[C---:B------:R-:W-:Y:S06]  /*3b50*/  HMMA.16816.F32.BF16 R16, R8.reuse, R24, RZ ;  /* 0x000000180810723c */ /* 0x040fec00000418ff */
[----:B------:R-:W-:Y:S01]  /*3b60*/  HMMA.16816.F32.BF16 R112, R8, R26, RZ ;  /* 0x0000001a0870723c */ /* 0x000fe200000418ff */
[----:B------:R-:W4:Y:S04]  /*3b70*/  LDSM.16.M88.4 R24, [R213+0x7c00] ;  /* 0x007c0000d518783b */ /* 0x000f280000000200 */
[----:B------:R-:W5:Y:S01]  /*3b80*/  LDSM.16.M88.4 R8, [R216+0x2000] ;  /* 0x00200000d808783b */ /* 0x000f620000000200 */
[C---:B------:R-:W-:Y:S06]  /*3b90*/  HMMA.16816.F32.BF16 R108, R12.reuse, R44, R64 ;  /* 0x0000002c0c6c723c */ /* 0x040fec0000041840 */
[C---:B------:R-:W-:Y:S06]  /*3ba0*/  HMMA.16816.F32.BF16 R104, R12.reuse, R40, R72 ;  /* 0x000000280c68723c */ /* 0x040fec0000041848 */
[C---:B------:R-:W-:Y:S06]  /*3bb0*/  HMMA.16816.F32.BF16 R128, R12.reuse, R46, R92 ;  /* 0x0000002e0c80723c */ /* 0x040fec000004185c */
[C---:B------:R-:W-:Y:S06]  /*3bc0*/  HMMA.16816.F32.BF16 R124, R12.reuse, R42, R88 ;  /* 0x0000002a0c7c723c */ /* 0x040fec0000041858 */
[C---:B------:R-:W-:Y:S06]  /*3bd0*/  HMMA.16816.F32.BF16 R100, R12.reuse, R52, R84 ;  /* 0x000000340c64723c */ /* 0x040fec0000041854 */
[C---:B------:R-:W-:Y:S01]  /*3be0*/  HMMA.16816.F32.BF16 R120, R12.reuse, R48, R76 ;  /* 0x000000300c78723c */ /* 0x040fe2000004184c */
[----:B------:R-:W-:Y:S05]  /*3bf0*/  LDSM.16.M88.4 R76, [R215+0x7c00] ;  /* 0x007c0000d74c783b */ /* 0x000fea0000000200 */
[C---:B------:R-:W-:Y:S06]  /*3c00*/  HMMA.16816.F32.BF16 R92, R12.reuse, R54, R80 ;  /* 0x000000360c5c723c */ /* 0x040fec0000041850 */
[----:B------:R-:W-:Y:S06]  /*3c10*/  HMMA.16816.F32.BF16 R88, R12, R50, R68 ;  /* 0x000000320c58723c */ /* 0x000fec0000041844 */
[C---:B------:R-:W-:Y:S06]  /*3c20*/  HMMA.16816.F32.BF16 R84, R20.reuse, R44, R96 ;  /* 0x0000002c1454723c */ /* 0x040fec0000041860 */
[C---:B------:R-:W-:Y:S06]  /*3c30*/  HMMA.16816.F32.BF16 R64, R20.reuse, R46, R116 ;  /* 0x0000002e1440723c */ /* 0x040fec0000041874 */
[C---:B------:R-:W-:Y:S06]  /*3c40*/  HMMA.16816.F32.BF16 R80, R20.reuse, R40, R60 ;  /* 0x000000281450723c */ /* 0x040fec000004183c */
[C---:B------:R-:W-:Y:S06]  /*3c50*/  HMMA.16816.F32.BF16 R44, R20.reuse, R42, R136 ;  /* 0x0000002a142c723c */ /* 0x040fec0000041888 */
[C---:B------:R-:W-:Y:S01]  /*3c60*/  HMMA.16816.F32.BF16 R72, R20.reuse, R52, R56 ;  /* 0x000000341448723c */ /* 0x040fe20000041838 */
[----:B------:R-:W-:Y:S05]  /*3c70*/  LDSM.16.M88.4 R56, [R215+0x7000] ;  /* 0x00700000d738783b */ /* 0x000fea0000000200 */
[C---:B------:R-:W-:Y:S01]  /*3c80*/  HMMA.16816.F32.BF16 R68, R20.reuse, R48, R16 ;  /* 0x000000301444723c */ /* 0x040fe20000041810 */
[----:B------:R-:W5:Y:S05]  /*3c90*/  LDSM.16.M88.4 R16, [R217+0x3000] ;  /* 0x00300000d910783b */ /* 0x000f6a0000000200 */
[C---:B------:R-:W-:Y:S01]  /*3ca0*/  HMMA.16816.F32.BF16 R40, R20.reuse, R54, R132 ;  /* 0x000000361428723c */ /* 0x040fe20000041884 */
[----:B------:R-:W-:Y:S05]  /*3cb0*/  LDSM.16.M88.4 R52, [R215+0x7800] ;  /* 0x00780000d734783b */ /* 0x000fea0000000200 */
[----:B------:R-:W-:Y:S01]  /*3cc0*/  HMMA.16816.F32.BF16 R12, R20, R50, R112 ;  /* 0x00000032140c723c */ /* 0x000fe20000041870 */
[----:B------:R-:W5:Y:S04]  /*3cd0*/  LDSM.16.M88.4 R48, [R215+0x7400] ;  /* 0x00740000d730783b */ /* 0x000f680000000200 */
[----:B------:R-:W5:Y:S01]  /*3ce0*/  LDSM.16.M88.4 R20, [R217+0x2000] ;  /* 0x00200000d914783b */ /* 0x000f620000000200 */
[C---:B-1----:R-:W-:Y:S06]  /*3cf0*/  HMMA.16816.F32.BF16 R60, R4.reuse, R36, R108 ;  /* 0x00000024043c723c */ /* 0x042fec000004186c */
[C---:B--2---:R-:W-:Y:S06]  /*3d00*/  HMMA.16816.F32.BF16 R132, R4.reuse, R32, R104 ;  /* 0x000000200484723c */ /* 0x044fec0000041868 */
[C---:B------:R-:W-:Y:S06]  /*3d10*/  HMMA.16816.F32.BF16 R108, R4.reuse, R38, R128 ;  /* 0x00000026046c723c */ /* 0x040fec0000041880 */
[C---:B------:R-:W-:Y:S06]  /*3d20*/  HMMA.16816.F32.BF16 R124, R4.reuse, R34, R124 ;  /* 0x00000022047c723c */ /* 0x040fec000004187c */
[C---:B---3--:R-:W-:Y:S06]  /*3d30*/  HMMA.16816.F32.BF16 R136, R4.reuse, R28, R100 ;  /* 0x0000001c0488723c */ /* 0x048fec0000041864 */
[C---:B----4-:R-:W-:Y:S06]  /*3d40*/  HMMA.16816.F32.BF16 R120, R4.reuse, R24, R120 ;  /* 0x000000180478723c */ /* 0x050fec0000041878 */
[C---:B------:R-:W-:Y:S06]  /*3d50*/  HMMA.16816.F32.BF16 R116, R4.reuse, R30, R92 ;  /* 0x0000001e0474723c */ /* 0x040fec000004185c */
[----:B------:R-:W-:Y:S06]  /*3d60*/  HMMA.16816.F32.BF16 R112, R4, R26, R88 ;  /* 0x0000001a0470723c */ /* 0x000fec0000041858 */
[C---:B-----5:R-:W-:Y:S06]  /*3d70*/  HMMA.16816.F32.BF16 R104, R8.reuse, R36, R84 ;  /* 0x000000240868723c */ /* 0x060fec0000041854 */
[C---:B------:R-:W-:Y:S06]  /*3d80*/  HMMA.16816.F32.BF16 R92, R8.reuse, R32, R80 ;  /* 0x00000020085c723c */ /* 0x040fec0000041850 */
[C---:B------:R-:W-:Y:S01]  /*3d90*/  HMMA.16816.F32.BF16 R100, R8.reuse, R38, R64 ;  /* 0x000000260864723c */ /* 0x040fe20000041840 */
[----:B------:R-:W-:Y:S05]  /*3da0*/  LDSM.16.M88.4 R36, [R213+0x8800] ;  /* 0x00880000d524783b */ /* 0x000fea0000000200 */
[C---:B------:R-:W-:Y:S01]  /*3db0*/  HMMA.16816.F32.BF16 R4, R8.reuse, R34, R44 ;  /* 0x000000220804723c */ /* 0x040fe2000004182c */
[----:B------:R-:W-:Y:S04]  /*3dc0*/  LDSM.16.M88.4 R44, [R213+0x8000] ;  /* 0x00800000d52c783b */ /* 0x000fe80000000200 */
[----:B------:R-:W-:Y:S01]  /*3dd0*/  LDSM.16.M88.4 R32, [R213+0x8c00] ;  /* 0x008c0000d520783b */ /* 0x000fe20000000200 */
[C---:B------:R-:W-:Y:S06]  /*3de0*/  HMMA.16816.F32.BF16 R84, R8.reuse, R28, R72 ;  /* 0x0000001c0854723c */ /* 0x040fec0000041848 */
[C---:B------:R-:W-:Y:S01]  /*3df0*/  HMMA.16816.F32.BF16 R96, R8.reuse, R30, R40 ;  /* 0x0000001e0860723c */ /* 0x040fe20000041828 */
[----:B------:R-:W-:Y:S04]  /*3e00*/  LDSM.16.M88.4 R40, [R213+0x8400] ;  /* 0x00840000d528783b */ /* 0x000fe80000000200 */
[----:B------:R-:W-:Y:S01]  /*3e10*/  LDSM.16.M88.4 R28, [R215+0x8400] ;  /* 0x00840000d71c783b */ /* 0x000fe20000000200 */
[C---:B------:R-:W-:Y:S06]  /*3e20*/  HMMA.16816.F32.BF16 R88, R8.reuse, R24, R68 ;  /* 0x000000180858723c */ /* 0x040fec0000041844 */
[----:B------:R-:W-:Y:S01]  /*3e30*/  HMMA.16816.F32.BF16 R80, R8, R26, R12 ;  /* 0x0000001a0850723c */ /* 0x000fe2000004180c */
[----:B------:R-:W1:Y:S04]  /*3e40*/  LDSM.16.M88.4 R8, [R216+0x5000] ;  /* 0x00500000d808783b */ /* 0x000e680000000200 */
[----:B------:R-:W2:Y:S01]  /*3e50*/  LDSM.16.M88.4 R12, [R216+0x4000] ;  /* 0x00400000d80c783b */ /* 0x000ea20000000200 */
[C---:B------:R-:W-:Y:S03]  /*3e60*/  HMMA.16816.F32.BF16 R72, R16.reuse, R56, R60 ;  /* 0x000000381048723c */ /* 0x040fe6000004183c */
[----:B------:R-:W-:Y:S03]  /*3e70*/  LDSM.16.M88.4 R24, [R215+0x8000] ;  /* 0x00800000d718783b */ /* 0x000fe60000000200 */
        /* <DEDUP_REMOVED lines=10> */
[----:B------:R-:W3:Y:S04]  /*3f20*/  LDSM.16.M88.4 R4, [R217+0x5000] ;  /* 0x00500000d904783b */ /* 0x000ee80000000200 */
[----:B------:R-:W4:Y:S01]  /*3f30*/  LDSM.16.M88.4 R48, [R215+0x8800] ;  /* 0x00880000d730783b */ /* 0x000f220000000200 */
[----:B------:R-:W-:Y:S03]  /*3f40*/  HMMA.16816.F32.BF16 R108, R20, R52, R84 ;  /* 0x00000034146c723c */ /* 0x000fe60000041854 */
[----:B------:R-:W5:Y:S01]  /*3f50*/  LDSM.16.M88.4 R84, [R215+0x8c00] ;  /* 0x008c0000d754783b */ /* 0x000f620000000200 */
[----:B------:R-:W-:-:S04]  /*3f60*/  DEPBAR.LE SB0, 0x0 ;  /* 0x000080000000791a */ /* 0x000fc80000000000 */
        /* <DEDUP_REMOVED lines=15> */
[----:B------:R-:W-:Y:S06]  /*4060*/  HMMA.16816.F32.BF16 R8, R12, R40, R116 ;  /* 0x000000280c08723c */ /* 0x000fec0000041874 */
[C---:B---3--:R-:W-:Y:S06]  /*4070*/  HMMA.16816.F32.BF16 R92, R4.reuse, R24, R92 ;  /* 0x00000018045c723c */ /* 0x048fec000004185c */
[C---:B------:R-:W-:Y:S06]  /*4080*/  HMMA.16816.F32.BF16 R88, R4.reuse, R26, R88 ;  /* 0x0000001a0458723c */ /* 0x040fec0000041858 */
[C---:B------:R-:W-:Y:S06]  /*4090*/  HMMA.16816.F32.BF16 R76, R4.reuse, R28, R76 ;  /* 0x0000001c044c723c */ /* 0x040fec000004184c */
[C---:B------:R-:W-:Y:S06]  /*40a0*/  HMMA.16816.F32.BF16 R72, R4.reuse, R30, R72 ;  /* 0x0000001e0448723c */ /* 0x040fec0000041848 */
[C---:B----4-:R-:W-:Y:S06]  /*40b0*/  HMMA.16816.F32.BF16 R68, R4.reuse, R48, R68 ;  /* 0x000000300444723c */ /* 0x050fec0000041844 */
[C---:B------:R-:W-:Y:S06]  /*40c0*/  HMMA.16816.F32.BF16 R64, R4.reuse, R50, R64 ;  /* 0x000000320440723c */ /* 0x040fec0000041840 */
[C---:B-----5:R-:W-:Y:S06]  /*40d0*/  HMMA.16816.F32.BF16 R60, R4.reuse, R84, R60 ;  /* 0x00000054043c723c */ /* 0x060fec000004183c */
        /* <DEDUP_REMOVED lines=10> */
[----:B------:R-:W-:Y:S01]  /*4180*/  IMAD.U32 R5, RZ, RZ, UR6 ;  /* 0x00000006ff057e24 */ /* 0x000fe2000f8e00ff */
[C---:B------:R-:W-:Y:S01]  /*4190*/  HMMA.16816.F32.BF16 R40, R12.reuse, R42, R112 ;  /* 0x0000002a0c28723c */ /* 0x040fe20000041870 */
[C---:B------:R-:W-:Y:S01]  /*41a0*/  IADD3 R225, R6.reuse, 0x8, R4 ;  /* 0x0000000806e17810 */ /* 0x040fe20007ffe004 */
[----:B------:R-:W-:Y:S01]  /*41b0*/  IMAD.IADD R0, R147, 0x1, R0 ;  /* 0x0000000193007824 */ /* 0x000fe200078e0200 */
[C-C-:B------:R-:W-:Y:S01]  /*41c0*/  IADD3 R224, R6.reuse, 0x40, R4.reuse ;  /* 0x0000004006e07810 */ /* 0x140fe20007ffe004 */
[----:B------:R-:W-:Y:S01]  /*41d0*/  VIADD R100, R233, 0x646e171e ;  /* 0x646e171ee9647836 */ /* 0x000fe20000000000 */
[----:B------:R-:W-:Y:S01]  /*41e0*/  IADD3 R226, R6, 0x48, R4 ;  /* 0x0000004806e27810 */ /* 0x000fe20007ffe004 */
[----:B------:R-:W-:Y:S01]  /*41f0*/  HMMA.16816.F32.BF16 R36, R12, R38, R104 ;  /* 0x000000260c24723c */ /* 0x000fe20000041868 */
[C-C-:B------:R-:W-:Y:S01]  /*4200*/  IMAD.IADD R6, R223.reuse, 0x1, -R3.reuse ;  /* 0x00000001df067824 */ /* 0x140fe200078e0a03 */
[----:B------:R-:W-:Y:S01]  /*4210*/  VIADDMNMX R222, R223, -UR23, RZ, !PT ;  /* 0x80000017dfde7c46 */ /* 0x000fe2000f8001ff */
[----:B------:R-:W-:Y:S01]  /*4220*/  IMAD.IADD R7, R224, 0x1, -R3 ;  /* 0x00000001e0077824 */ /* 0x000fe200078e0a03 */
[----:B------:R-:W-:-:S02]  /*4230*/  VIADDMNMX R221, R225, -UR23, RZ, !PT ;  /* 0x80000017e1dd7c46 */ /* 0x000fc4000f8001ff */
[----:B------:R-:W-:Y:S01]  /*4240*/  HMMA.16816.F32.BF16 R32, R12, R34, R96 ;  /* 0x000000220c20723c */ /* 0x000fe20000041860 */
[----:B------:R-:W-:Y:S02]  /*4250*/  VIADDMNMX R220, R224, -UR23, RZ, !PT ;  /* 0x80000017e0dc7c46 */ /* 0x000fe4000f8001ff */
[----:B------:R-:W-:Y:S02]  /*4260*/  VIADDMNMX R219, R226, -UR23, RZ, !PT ;  /* 0x80000017e2db7c46 */ /* 0x000fe4000f8001ff */
[----:B------:R-:W-:Y:S01]  /*4270*/  ISETP.GE.AND P2, PT, R3, R230, PT ;  /* 0x000000e60300720c */ /* 0x000fe20003f46270 */
[C---:B------:R-:W-:Y:S01]  /*4280*/  HMMA.16816.F32.BF16 R52, R16.reuse, R24, R52 ;  /* 0x000000181034723c */ /* 0x040fe20000041834 */
[----:B------:R-:W-:Y:S01]  /*4290*/  IADD3 R12, R5, 0x40, R4 ;  /* 0x00000040050c7810 */ /* 0x000fe20007ffe004 */
[----:B------:R-:W-:Y:S01]  /*42a0*/  BAR.SYNC.DEFER_BLOCKING 0x0 ;  /* 0x0000000000007b1d */ /* 0x000fe20000010000 */
[C---:B------:R-:W-:Y:S02]  /*42b0*/  ISETP.LT.OR P2, PT, R3.reuse, R222, P2 ;  /* 0x000000de0300720c */ /* 0x040fe40001741670 */
[----:B------:R-:W-:Y:S01]  /*42c0*/  VIMNMX R228, R12, UR29, PT ;  /* 0x0000001d0ce47c48 */ /* 0x000fe2000bfe0100 */
[----:B------:R-:W-:Y:S03]  /*42d0*/  HMMA.16816.F32.BF16 R44, R16, R26, R44 ;  /* 0x0000001a102c723c */ /* 0x000fe6000004182c */
[----:B------:R-:W-:-:S03]  /*42e0*/  ISETP.GE.AND P4, PT, R3, R228, PT ;  /* 0x000000e40300720c */ /* 0x000fc60003f86270 */
[----:B------:R-:W-:Y:S01]  /*42f0*/  HMMA.16816.F32.BF16 R24, R16, R28, R8 ;  /* 0x0000001c1018723c */ /* 0x000fe20000041808 */
[----:B------:R-:W-:-:S05]  /*4300*/  ISETP.LT.OR P4, PT, R3, R220, P4 ;  /* 0x000000dc0300720c */ /* 0x000fca0002781670 */
[C---:B------:R-:W-:Y:S01]  /*4310*/  HMMA.16816.F32.BF16 R80, R16.reuse, R84, R80 ;  /* 0x000000541050723c */ /* 0x040fe20000041850 */
[C-C-:B------:R-:W-:Y:S01]  /*4320*/  IADD3 R11, R5.reuse, 0x8, R4.reuse ;  /* 0x00000008050b7810 */ /* 0x140fe20007ffe004 */
[--C-:B------:R-:W-:Y:S01]  /*4330*/  IMAD.IADD R9, R226, 0x1, -R3.reuse ;  /* 0x00000001e2097824 */ /* 0x100fe200078e0a03 */
[----:B------:R-:W-:Y:S01]  /*4340*/  IADD3 R10, R5, 0x48, R4 ;  /* 0x00000048050a7810 */ /* 0x000fe20007ffe004 */
[----:B------:R-:W-:Y:S01]  /*4350*/  IMAD.IADD R5, R225, 0x1, -R3 ;  /* 0x00000001e1057824 */ /* 0x000fe200078e0a03 */
[----:B------:R-:W-:Y:S01]  /*4360*/  IABS R4, R6 ;  /* 0x0000000600047213 */ /* 0x000fe20000000000 */
[C---:B------:R-:W-:Y:S01]  /*4370*/  HMMA.16816.F32.BF16 R40, R16.reuse, R30, R40 ;  /* 0x0000001e1028723c */ /* 0x040fe20000041828 */
[----:B------:R-:W-:Y:S02]  /*4380*/  VIMNMX R229, R11, UR29, PT ;  /* 0x0000001d0be57c48 */ /* 0x000fe4000bfe0100 */
[----:B------:R-:W-:Y:S01]  /*4390*/  IABS R6, R5 ;  /* 0x0000000500067213 */ /* 0x000fe20000000000 */
[----:B------:R-:W-:Y:S01]  /*43a0*/  IMAD.MOV.U32 R8, RZ, RZ, R4 ;  /* 0x000000ffff087224 */ /* 0x000fe200078e0004 */
[----:B------:R-:W-:Y:S01]  /*43b0*/  IABS R4, R7 ;  /* 0x0000000700047213 */ /* 0x000fe20000000000 */
[----:B------:R-:W-:Y:S01]  /*43c0*/  HMMA.16816.F32.BF16 R20, R16, R48, R20 ;  /* 0x000000301014723c */ /* 0x000fe20000041814 */
[----:B------:R-:W-:-:S02]  /*43d0*/  I2FP.F32.S32 R7, R6 ;  /* 0x0000000600077245 */ /* 0x000fc40000201400 */
[----:B------:R-:W-:Y:S01]  /*43e0*/  I2FP.F32.S32 R6, R4 ;  /* 0x0000000400067245 */ /* 0x000fe20000201400 */
[----:B------:R-:W-:Y:S01]  /*43f0*/  VIADD R4, R3, 0x1 ;  /* 0x0000000103047836 */ /* 0x000fe20000000000 */
[----:B------:R-:W-:Y:S01]  /*4400*/  I2FP.F32.S32 R8, R8 ;  /* 0x0000000800087245 */ /* 0x000fe20000201400 */
[C---:B------:R-:W-:Y:S01]  /*4410*/  HMMA.16816.F32.BF16 R36, R16.reuse, R50, R36 ;  /* 0x000000321024723c */ /* 0x040fe20000041824 */
[----:B------:R-:W-:Y:S01]  /*4420*/  IABS R5, R9 ;  /* 0x0000000900057213 */ /* 0x000fe20000000000 */
[----:B------:R-:W-:Y:S01]  /*4430*/  FFMA.FTZ R15, R6, -UR19, R92 ;  /* 0x80000013060f7c23 */ /* 0x000fe2000801005c */
[----:B------:R-:W-:Y:S01]  /*4440*/  IMAD.IADD R6, R223, 0x1, -R4 ;  /* 0x00000001df067824 */ /* 0x000fe200078e0a04 */
[----:B------:R-:W-:Y:S01]  /*4450*/  VIMNMX R227, R10, UR29, PT ;  /* 0x0000001d0ae37c48 */ /* 0x000fe2000bfe0100 */
[----:B------:R-:W-:Y:S01]  /*4460*/  FFMA.FTZ R14, R7, -UR19, R54 ;  /* 0x80000013070e7c23 */ /* 0x000fe20008010036 */
[----:B------:R-:W-:Y:S01]  /*4470*/  HMMA.16816.F32.BF16 R84, R16, R86, R32 ;  /* 0x000000561054723c */ /* 0x000fe20000041820 */
[----:B------:R-:W-:Y:S01]  /*4480*/  ISETP.GE.AND P6, PT, R4, R230, PT ;  /* 0x000000e60400720c */ /* 0x000fe20003fc6270 */
[--C-:B------:R-:W-:Y:S01]  /*4490*/  IMAD.IADD R7, R224, 0x1, -R4.reuse ;  /* 0x00000001e0077824 */ /* 0x100fe200078e0a04 */
[----:B------:R-:W-:Y:S01]  /*44a0*/  IABS R9, R6 ;  /* 0x0000000600097213 */ /* 0x000fe20000000000 */
[--C-:B------:R-:W-:Y:S01]  /*44b0*/  IMAD.IADD R6, R225, 0x1, -R4.reuse ;  /* 0x00000001e1067824 */ /* 0x100fe200078e0a04 */
[----:B------:R-:W-:Y:S01]  /*44c0*/  ISETP.GE.AND P5, PT, R4, R229, PT ;  /* 0x000000e50400720c */ /* 0x000fe20003fa6270 */
[----:B------:R-:W-:-:S02]  /*44d0*/  IMAD.IADD R10, R226, 0x1, -R4 ;  /* 0x00000001e20a7824 */ /* 0x000fc400078e0a04 */
[----:B------:R-:W-:Y:S01]  /*44e0*/  FFMA.FTZ R16, R8, -UR19, R52 ;  /* 0x8000001308107c23 */ /* 0x000fe20008010034 */
[----:B------:R-:W-:Y:S01]  /*44f0*/  I2FP.F32.S32 R8, R5 ;  /* 0x0000000500087245 */ /* 0x000fe20000201400 */
[----:B------:R-:W-:Y:S01]  /*4500*/  VIADD R5, R3, 0x8 ;  /* 0x0000000803057836 */ /* 0x000fe20000000000 */
[C---:B------:R-:W-:Y:S02]  /*4510*/  ISETP.GE.AND P3, PT, R4.reuse, R228, PT ;  /* 0x000000e40400720c */ /* 0x040fe40003f66270 */
[----:B------:R-:W-:Y:S01]  /*4520*/  ISETP.GE.AND P1, PT, R4, R227, PT ;  /* 0x000000e30400720c */ /* 0x000fe20003f26270 */
[----:B------:R-:W-:Y:S01]  /*4530*/  FFMA.FTZ R13, R8, -UR19, R94 ;  /* 0x80000013080d7c23 */ /* 0x000fe2000801005e */
[----:B------:R-:W-:Y:S01]  /*4540*/  IMAD.IADD R8, R223, 0x1, -R5 ;  /* 0x00000001df087824 */ /* 0x000fe200078e0a05 */
[C---:B------:R-:W-:Y:S02]  /*4550*/  ISETP.LT.OR P6, PT, R4.reuse, R222, P6 ;  /* 0x000000de0400720c */ /* 0x040fe400037c1670 */
[----:B------:R-:W-:-:S02]  /*4560*/  ISETP.LT.OR P5, PT, R4, R221, P5 ;  /* 0x000000dd0400720c */ /* 0x000fc40002fa1670 */
[C---:B------:R-:W-:Y:S02]  /*4570*/  ISETP.LT.OR P3, PT, R4.reuse, R220, P3 ;  /* 0x000000dc0400720c */ /* 0x040fe40001f61670 */
[----:B------:R-:W-:Y:S02]  /*4580*/  ISETP.LT.OR P1, PT, R4, R219, P1 ;  /* 0x000000db0400720c */ /* 0x000fe40000f21670 */
[----:B------:R-:W-:Y:S02]  /*4590*/  IABS R6, R6 ;  /* 0x0000000600067213 */ /* 0x000fe40000000000 */
[----:B------:R-:W-:Y:S02]  /*45a0*/  IABS R4, R7 ;  /* 0x0000000700047213 */ /* 0x000fe40000000000 */
[----:B------:R-:W-:Y:S02]  /*45b0*/  IABS R7, R10 ;  /* 0x0000000a00077213 */ /* 0x000fe40000000000 */
[----:B------:R-:W-:Y:S01]  /*45c0*/  IABS R11, R8 ;  /* 0x00000008000b7213 */ /* 0x000fe20000000000 */
[----:B------:R-:W-:Y:S01]  /*45d0*/  IMAD.MOV.U32 R8, RZ, RZ, R6 ;  /* 0x000000ffff087224 */ /* 0x000fe200078e0006 */
[----:B------:R-:W-:Y:S01]  /*45e0*/  I2FP.F32.S32 R9, R9 ;  /* 0x0000000900097245 */ /* 0x000fe20000201400 */
[----:B------:R-:W-:Y:S01]  /*45f0*/  IMAD.MOV.U32 R6, RZ, RZ, R4 ;  /* 0x000000ffff067224 */ /* 0x000fe200078e0004 */
[----:B------:R-:W-:Y:S01]  /*4600*/  FSEL R146, R16, -INF , !P2 ;  /* 0xff80000010927808 */ /* 0x000fe20005000000 */
[----:B------:R-:W-:Y:S01]  /*4610*/  IMAD.MOV.U32 R4, RZ, RZ, R7 ;  /* 0x000000ffff047224 */ /* 0x000fe200078e0007 */
[----:B------:R-:W-:Y:S01]  /*4620*/  ISETP.GE.AND P0, PT, R3, R229, PT ;  /* 0x000000e50300720c */ /* 0x000fe20003f06270 */
[----:B------:R-:W-:Y:S01]  /*4630*/  FFMA.FTZ R9, R9, -UR19, R53 ;  /* 0x8000001309097c23 */ /* 0x000fe20008010035 */
[----:B------:R-:W-:Y:S01]  /*4640*/  I2FP.F32.S32 R7, R6 ;  /* 0x0000000600077245 */ /* 0x000fe20000201400 */
[----:B------:R-:W-:Y:S01]  /*4650*/  IMAD.MOV.U32 R6, RZ, RZ, R11 ;  /* 0x000000ffff067224 */ /* 0x000fe200078e000b */
[----:B------:R-:W-:-:S02]  /*4660*/  I2FP.F32.S32 R4, R4 ;  /* 0x0000000400047245 */ /* 0x000fc40000201400 */
[----:B------:R-:W-:Y:S01]  /*4670*/  ISETP.GE.AND P2, PT, R3, R227, PT ;  /* 0x000000e30300720c */ /* 0x000fe20003f46270 */
[----:B------:R-:W-:Y:S01]  /*4680*/  FFMA.FTZ R17, R7, -UR19, R93 ;  /* 0x8000001307117c23 */ /* 0x000fe2000801005d */
[----:B------:R-:W-:Y:S01]  /*4690*/  I2FP.F32.S32 R8, R8 ;  /* 0x0000000800087245 */ /* 0x000fe20000201400 */
[----:B------:R-:W-:Y:S01]  /*46a0*/  FFMA.FTZ R12, R4, -UR19, R95 ;  /* 0x80000013040c7c23 */ /* 0x000fe2000801005f */
[----:B------:R-:W-:Y:S01]  /*46b0*/  I2FP.F32.S32 R6, R6 ;  /* 0x0000000600067245 */ /* 0x000fe20000201400 */
[C---:B------:R-:W-:Y:S01]  /*46c0*/  VIADD R4, R3.reuse, 0x9 ;  /* 0x0000000903047836 */ /* 0x040fe20000000000 */
[C---:B------:R-:W-:Y:S01]  /*46d0*/  ISETP.LT.OR P0, PT, R3.reuse, R221, P0 ;  /* 0x000000dd0300720c */ /* 0x040fe20000701670 */
[----:B------:R-:W-:Y:S01]  /*46e0*/  FFMA.FTZ R18, R8, -UR19, R55 ;  /* 0x8000001308127c23 */ /* 0x000fe20008010037 */
[----:B------:R-:W-:Y:S01]  /*46f0*/  ISETP.LT.OR P2, PT, R3, R219, P2 ;  /* 0x000000db0300720c */ /* 0x000fe20001741670 */
[----:B------:R-:W-:Y:S01]  /*4700*/  FFMA.FTZ R11, R6, -UR19, R44 ;  /* 0x80000013060b7c23 */ /* 0x000fe2000801002c */
[----:B------:R-:W-:Y:S01]  /*4710*/  FSEL R149, R14, -INF , !P0 ;  /* 0xff8000000e957808 */ /* 0x000fe20004000000 */
[----:B------:R-:W-:Y:S01]  /*4720*/  IMAD.IADD R8, R223, 0x1, -R4 ;  /* 0x00000001df087824 */ /* 0x000fe200078e0a04 */
        /* <DEDUP_REMOVED lines=13> */
[----:B------:R-:W-:Y:S02]  /*4800*/  ISETP.LT.OR P6, PT, R5, R219, P6 ;  /* 0x000000db0500720c */ /* 0x000fe400037c1670 */
[----:B------:R-:W-:Y:S02]  /*4810*/  IABS R5, R6 ;  /* 0x0000000600057213 */ /* 0x000fe40000000000 */
[----:B------:R-:W-:Y:S01]  /*4820*/  IABS R10, R8 ;  /* 0x00000008000a7213 */ /* 0x000fe20000000000 */
[----:B------:R-:W-:Y:S01]  /*4830*/  IMAD.IADD R8, R225, 0x1, -R4 ;  /* 0x00000001e1087824 */ /* 0x000fe200078e0a04 */
[----:B------:R-:W-:Y:S01]  /*4840*/  IABS R7, R7 ;  /* 0x0000000700077213 */ /* 0x000fe20000000000 */
[----:B------:R-:W-:Y:S01]  /*4850*/  IMAD.MOV.U32 R6, RZ, RZ, R5 ;  /* 0x000000ffff067224 */ /* 0x000fe200078e0005 */
[----:B------:R-:W-:Y:S02]  /*4860*/  IABS R5, R9 ;  /* 0x0000000900057213 */ /* 0x000fe40000000000 */
[----:B------:R-:W-:-:S02]  /*4870*/  IABS R8, R8 ;  /* 0x0000000800087213 */ /* 0x000fc40000000000 */
        /* <DEDUP_REMOVED lines=21> */
[----:B------:R-:W-:Y:S01]  /*49d0*/  ISETP.GE.AND P1, PT, R4, R228, PT ;  /* 0x000000e40400720c */ /* 0x000fe20003f26270 */
        /* <DEDUP_REMOVED lines=25> */
[----:B------:R-:W-:Y:S01]  /*4b70*/  I2FP.F32.S32 R8, R8 ;  /* 0x0000000800087245 */ /* 0x000fe20000201400 */
[--C-:B------:R-:W-:Y:S01]  /*4b80*/  IMAD.IADD R6, R223, 0x1, -R4.reuse ;  /* 0x00000001df067824 */ /* 0x100fe200078e0a04 */
[----:B------:R-:W-:Y:S01]  /*4b90*/  FSEL R28, R16, -INF , !P2 ;  /* 0xff800000101c7808 */ /* 0x000fe20005000000 */
[----:B------:R-:W-:Y:S01]  /*4ba0*/  IMAD.IADD R11, R224, 0x1, -R4 ;  /* 0x00000001e00b7824 */ /* 0x000fe200078e0a04 */
[----:B------:R-:W-:Y:S01]  /*4bb0*/  FSEL R32, R14, -INF , !P6 ;  /* 0xff8000000e207808 */ /* 0x000fe20007000000 */
[----:B------:R-:W-:Y:S01]  /*4bc0*/  FFMA.FTZ R17, R8, -UR19, R26 ;  /* 0x8000001308117c23 */ /* 0x000fe2000801001a */
        /* <DEDUP_REMOVED lines=90> */
[C---:B------:R-:W-:Y:S01]  /*5170*/  ISETP.GE.AND P2, PT, R5.reuse, R227, PT ;  /* 0x000000e30500720c */ /* 0x040fe20003f46270 */
        /* <DEDUP_REMOVED lines=28> */
[C---:B------:R-:W-:Y:S01]  /*5340*/  ISETP.GE.AND P6, PT, R4.reuse, R230, PT ;  /* 0x000000e60400720c */ /* 0x040fe20003fc6270 */
[----:B------:R-:W-:Y:S01]  /*5350*/  IMAD.IADD R7, R223, 0x1, -R5 ;  /* 0x00000001df077824 */ /* 0x000fe200078e0a05 */
[----:B------:R-:W-:Y:S01]  /*5360*/  ISETP.GE.AND P5, PT, R4, R229, PT ;  /* 0x000000e50400720c */ /* 0x000fe20003fa6270 */
[----:B------:R-:W-:Y:S01]  /*5370*/  IMAD.IADD R8, R226, 0x1, -R4 ;  /* 0x00000001e2087824 */ /* 0x000fe200078e0a04 */
[----:B------:R-:W-:-:S02]  /*5380*/  ISETP.GE.AND P3, PT, R4, R228, PT ;  /* 0x000000e40400720c */ /* 0x000fc40003f66270 */
[C---:B------:R-:W-:Y:S02]  /*5390*/  ISETP.GE.AND P1, PT, R4.reuse, R227, PT ;  /* 0x000000e30400720c */ /* 0x040fe40003f26270 */
[C---:B------:R-:W-:Y:S02]  /*53a0*/  ISETP.LT.OR P6, PT, R4.reuse, R222, P6 ;  /* 0x000000de0400720c */ /* 0x040fe400037c1670 */
[C---:B------:R-:W-:Y:S02]  /*53b0*/  ISETP.LT.OR P5, PT, R4.reuse, R221, P5 ;  /* 0x000000dd0400720c */ /* 0x040fe40002fa1670 */
[C---:B------:R-:W-:Y:S02]  /*53c0*/  ISETP.LT.OR P3, PT, R4.reuse, R220, P3 ;  /* 0x000000dc0400720c */ /* 0x040fe40001f61670 */
[----:B------:R-:W-:Y:S02]  /*53d0*/  ISETP.LT.OR P1, PT, R4, R219, P1 ;  /* 0x000000db0400720c */ /* 0x000fe40000f21670 */
[----:B------:R-:W-:Y:S01]  /*53e0*/  IABS R4, R6 ;  /* 0x0000000600047213 */ /* 0x000fe20000000000 */
[----:B------:R-:W-:Y:S01]  /*53f0*/  IMAD.IADD R6, R225, 0x1, -R5 ;  /* 0x00000001e1067824 */ /* 0x000fe200078e0a05 */
[----:B------:R-:W-:-:S02]  /*5400*/  I2FP.F32.S32 R9, R10 ;  /* 0x0000000a00097245 */ /* 0x000fc40000201400 */
[----:B------:R-:W-:Y:S02]  /*5410*/  IABS R11, R7 ;  /* 0x00000007000b7213 */ /* 0x000fe40000000000 */
[----:B------:R-:W-:Y:S01]  /*5420*/  IABS R7, R8 ;  /* 0x0000000800077213 */ /* 0x000fe20000000000 */
[----:B------:R-:W-:Y:S02]  /*5430*/  IMAD.MOV.U32 R8, RZ, RZ, R4 ;  /* 0x000000ffff087224 */ /* 0x000fe400078e0004 */
[----:B------:R-:W-:Y:S01]  /*5440*/  FFMA.FTZ R13, R9, -UR19, R20 ;  /* 0x80000013090d7c23 */ /* 0x000fe20008010014 */
[----:B------:R-:W-:Y:S01]  /*5450*/  IABS R6, R6 ;  /* 0x0000000600067213 */ /* 0x000fe20000000000 */
[----:B------:R-:W-:Y:S01]  /*5460*/  IMAD.IADD R9, R224, 0x1, -R5 ;  /* 0x00000001e0097824 */ /* 0x000fe200078e0a05 */
[----:B------:R-:W-:Y:S02]  /*5470*/  FSEL R128, R19, -INF , !P0 ;  /* 0xff80000013807808 */ /* 0x000fe40004000000 */
[----:B------:R-:W-:Y:S01]  /*5480*/  I2FP.F32.S32 R10, R8 ;  /* 0x00000008000a7245 */ /* 0x000fe20000201400 */
[----:B------:R-:W-:Y:S01]  /*5490*/  IMAD.MOV.U32 R8, RZ, RZ, R6 ;  /* 0x000000ffff087224 */ /* 0x000fe200078e0006 */
[----:B------:R-:W-:Y:S01]  /*54a0*/  IABS R4, R9 ;  /* 0x0000000900047213 */ /* 0x000fe20000000000 */
[----:B------:R-:W-:Y:S01]  /*54b0*/  IMAD.MOV.U32 R9, RZ, RZ, R11 ;  /* 0x000000ffff097224 */ /* 0x000fe200078e000b */
[----:B------:R-:W-:Y:S01]  /*54c0*/  I2FP.F32.S32 R6, R7 ;  /* 0x0000000700067245 */ /* 0x000fe20000201400 */
[----:B------:R-:W-:Y:S01]  /*54d0*/  FFMA.FTZ R12, R10, -UR19, R68 ;  /* 0x800000130a0c7c23 */ /* 0x000fe20008010044 */
[----:B------:R-:W-:-:S02]  /*54e0*/  I2FP.F32.S32 R8, R8 ;  /* 0x0000000800087245 */ /* 0x000fc40000201400 */
        /* <DEDUP_REMOVED lines=11> */
[--C-:B------:R-:W-:Y:S01]  /*55a0*/  IMAD.IADD R8, R225, 0x1, -R4.reuse ;  /* 0x00000001e1087824 */ /* 0x100fe200078e0a04 */
[C---:B------:R-:W-:Y:S01]  /*55b0*/  ISETP.GE.AND P4, PT, R5.reuse, R229, PT ;  /* 0x000000e50500720c */ /* 0x040fe20003f86270 */
[----:B------:R-:W-:Y:S01]  /*55c0*/  IMAD.IADD R11, R224, 0x1, -R4 ;  /* 0x00000001e00b7824 */ /* 0x000fe200078e0a04 */
[----:B------:R-:W-:Y:S01]  /*55d0*/  ISETP.GE.AND P2, PT, R5, R228, PT ;  /* 0x000000e40500720c */ /* 0x000fe20003f46270 */
[----:B------:R-:W-:Y:S01]  /*55e0*/  FFMA.FTZ R18, R7, -UR19, R69 ;  /* 0x8000001307127c23 */ /* 0x000fe20008010045 */
[----:B------:R-:W-:-:S02]  /*55f0*/  ISETP.GE.AND P6, PT, R5, R227, PT ;  /* 0x000000e30500720c */ /* 0x000fc40003fc6270 */
[C---:B------:R-:W-:Y:S02]  /*5600*/  ISETP.LT.OR P0, PT, R5.reuse, R222, P0 ;  /* 0x000000de0500720c */ /* 0x040fe40000701670 */
[C---:B------:R-:W-:Y:S02]  /*5610*/  ISETP.LT.OR P4, PT, R5.reuse, R221, P4 ;  /* 0x000000dd0500720c */ /* 0x040fe40002781670 */
[C---:B------:R-:W-:Y:S02]  /*5620*/  ISETP.LT.OR P2, PT, R5.reuse, R220, P2 ;  /* 0x000000dc0500720c */ /* 0x040fe40001741670 */
[----:B------:R-:W-:Y:S01]  /*5630*/  ISETP.LT.OR P6, PT, R5, R219, P6 ;  /* 0x000000db0500720c */ /* 0x000fe200037c1670 */
[----:B------:R-:W-:Y:S01]  /*5640*/  IMAD.IADD R5, R226, 0x1, -R5 ;  /* 0x00000001e2057824 */ /* 0x000fe200078e0a05 */
[----:B------:R-:W-:Y:S02]  /*5650*/  FSEL R160, R15, -INF , !P5 ;  /* 0xff8000000fa07808 */ /* 0x000fe40006800000 */
        /* <DEDUP_REMOVED lines=82> */
[C---:B------:R-:W-:Y:S01]  /*5b80*/  ISETP.LT.OR P1, PT, R5.reuse, R221, P1 ;  /* 0x000000dd0500720c */ /* 0x040fe20000f21670 */
[----:B------:R-:W-:Y:S01]  /*5b90*/  VIADD R80, R232, 0xb54cda56 ;  /* 0xb54cda56e8507836 */ /* 0x000fe20000000000 */
        /* <DEDUP_REMOVED lines=18> */
[----:B------:R-:W-:Y:S01]  /*5cc0*/  I2FP.F32.S32 R9, R10 ;  /* 0x0000000a00097245 */ /* 0x000fe20000201400 */
[----:B------:R-:W-:Y:S01]  /*5cd0*/  FFMA.FTZ R15, R7, -UR19, R62 ;  /* 0x80000013070f7c23 */ /* 0x000fe2000801003e */
[----:B------:R-:W-:Y:S01]  /*5ce0*/  FSEL R143, R13, -INF , !P6 ;  /* 0xff8000000d8f7808 */ /* 0x000fe20007000000 */
[----:B------:R-:W-:Y:S01]  /*5cf0*/  FFMA.FTZ R16, R6, -UR19, R83 ;  /* 0x8000001306107c23 */ /* 0x000fe20008010053 */
[----:B------:R-:W-:-:S02]  /*5d00*/  IMAD.IADD R6, R223, 0x1, -R5 ;  /* 0x00000001df067824 */ /* 0x000fc400078e0a05 */
[----:B------:R-:W-:Y:S01]  /*5d10*/  FFMA.FTZ R14, R9, -UR19, R81 ;  /* 0x80000013090e7c23 */ /* 0x000fe20008010051 */
[----:B------:R-:W-:Y:S01]  /*5d20*/  FSEL R159, R12, -INF , !P5 ;  /* 0xff8000000c9f7808 */ /* 0x000fe20006800000 */
[--C-:B------:R-:W-:Y:S01]  /*5d30*/  IMAD.IADD R9, R224, 0x1, -R4.reuse ;  /* 0x00000001e0097824 */ /* 0x100fe200078e0a04 */
[----:B------:R-:W-:Y:S01]  /*5d40*/  FSEL R7, R11, -INF , !P3 ;  /* 0xff8000000b077808 */ /* 0x000fe20005800000 */
[----:B------:R-:W-:Y:S01]  /*5d50*/  IMAD.IADD R8, R226, 0x1, -R4 ;  /* 0x00000001e2087824 */ /* 0x000fe200078e0a04 */
[----:B------:R-:W-:Y:S01]  /*5d60*/  ISETP.GE.AND P2, PT, R4, R230, PT ;  /* 0x000000e60400720c */ /* 0x000fe20003f46270 */
[----:B------:R-:W-:Y:S01]  /*5d70*/  IMAD.IADD R10, R224, 0x1, -R5 ;  /* 0x00000001e00a7824 */ /* 0x000fe200078e0a05 */
[C---:B------:R-:W-:Y:S01]  /*5d80*/  ISETP.GE.AND P6, PT, R4.reuse, R229, PT ;  /* 0x000000e50400720c */ /* 0x040fe20003fc6270 */
[----:B------:R1:W-:Y:S01]  /*5d90*/  STL [R1+0x8], R7 ;  /* 0x0000080701007387 */ /* 0x0003e20000100800 */
[C---:B------:R-:W-:Y:S01]  /*5da0*/  ISETP.GE.AND P5, PT, R4.reuse, R228, PT ;  /* 0x000000e40400720c */ /* 0x040fe20003fa6270 */
[----:B------:R-:W-:Y:S01]  /*5db0*/  VIADD R3, R3, 0x39 ;  /* 0x0000003903037836 */ /* 0x000fe20000000000 */
[C---:B------:R-:W-:Y:S01]  /*5dc0*/  ISETP.GE.AND P3, PT, R4.reuse, R227, PT ;  /* 0x000000e30400720c */ /* 0x040fe20003f66270 */
[----:B------:R-:W-:Y:S01]  /*5dd0*/  IMAD R17, R231, 0x10000, R231 ;  /* 0x00010000e7117824 */ /* 0x000fe200078e02e7 */
[----:B------:R-:W-:-:S02]  /*5de0*/  ISETP.LT.OR P2, PT, R4, R222, P2 ;  /* 0x000000de0400720c */ /* 0x000fc40001741670 */
[C---:B------:R-:W-:Y:S02]  /*5df0*/  ISETP.LT.OR P6, PT, R4.reuse, R221, P6 ;  /* 0x000000dd0400720c */ /* 0x040fe400037c1670 */
[C---:B------:R-:W-:Y:S02]  /*5e00*/  ISETP.LT.OR P5, PT, R4.reuse, R220, P5 ;  /* 0x000000dc0400720c */ /* 0x040fe40002fa1670 */
[----:B------:R-:W-:Y:S02]  /*5e10*/  ISETP.LT.OR P3, PT, R4, R219, P3 ;  /* 0x000000db0400720c */ /* 0x000fe40001f61670 */
[----:B------:R-:W-:Y:S02]  /*5e20*/  IABS R6, R6 ;  /* 0x0000000600067213 */ /* 0x000fe40000000000 */
[----:B------:R-:W-:Y:S02]  /*5e30*/  IABS R4, R9 ;  /* 0x0000000900047213 */ /* 0x000fe40000000000 */
[----:B------:R-:W-:Y:S01]  /*5e40*/  IABS R8, R8 ;  /* 0x0000000800087213 */ /* 0x000fe20000000000 */
[----:B------:R-:W-:Y:S01]  /*5e50*/  IMAD.MOV.U32 R11, RZ, RZ, R6 ;  /* 0x000000ffff0b7224 */ /* 0x000fe200078e0006 */
[----:B------:R-:W-:Y:S01]  /*5e60*/  FSEL R174, R19, -INF , !P1 ;  /* 0xff80000013ae7808 */ /* 0x000fe20004800000 */
[----:B------:R-:W-:Y:S01]  /*5e70*/  IMAD.MOV.U32 R6, RZ, RZ, R4 ;  /* 0x000000ffff067224 */ /* 0x000fe200078e0004 */
[----:B------:R-:W-:-:S02]  /*5e80*/  IABS R4, R10 ;  /* 0x0000000a00047213 */ /* 0x000fc40000000000 */
[----:B------:R-:W-:Y:S02]  /*5e90*/  ISETP.GE.AND P1, PT, R5, R230, PT ;  /* 0x000000e60500720c */ /* 0x000fe40003f26270 */
[----:B------:R-:W-:Y:S01]  /*5ea0*/  I2FP.F32.S32 R9, R6 ;  /* 0x0000000600097245 */ /* 0x000fe20000201400 */
[----:B-1----:R-:W-:Y:S01]  /*5eb0*/  IMAD.IADD R7, R225, 0x1, -R5 ;  /* 0x00000001e1077824 */ /* 0x002fe200078e0a05 */
[----:B------:R-:W-:Y:S02]  /*5ec0*/  I2FP.F32.S32 R6, R8 ;  /* 0x0000000800067245 */ /* 0x000fe40000201400 */
[----:B------:R-:W-:Y:S01]  /*5ed0*/  I2FP.F32.S32 R8, R11 ;  /* 0x0000000b00087245 */ /* 0x000fe20000201400 */
[----:B------:R-:W-:Y:S01]  /*5ee0*/  FFMA.FTZ R11, R9, -UR19, R61 ;  /* 0x80000013090b7c23 */ /* 0x000fe2000801003d */
[----:B------:R-:W-:Y:S01]  /*5ef0*/  I2FP.F32.S32 R4, R4 ;  /* 0x0000000400047245 */ /* 0x000fe20000201400 */
[----:B------:R-:W-:Y:S01]  /*5f00*/  FFMA.FTZ R10, R6, -UR19, R63 ;  /* 0x80000013060a7c23 */ /* 0x000fe2000801003f */
[----:B------:R-:W-:Y:S01]  /*5f10*/  IABS R7, R7 ;  /* 0x0000000700077213 */ /* 0x000fe20000000000 */
[----:B------:R-:W-:Y:S01]  /*5f20*/  FFMA.FTZ R9, R8, -UR19, R84 ;  /* 0x8000001308097c23 */ /* 0x000fe20008010054 */
[----:B------:R-:W-:Y:S01]  /*5f30*/  ISETP.LT.OR P1, PT, R5, R222, P1 ;  /* 0x000000de0500720c */ /* 0x000fe20000f21670 */
[----:B------:R-:W-:Y:S01]  /*5f40*/  FFMA.FTZ R12, R4, -UR19, R56 ;  /* 0x80000013040c7c23 */ /* 0x000fe20008010038 */
[----:B------:R-:W-:Y:S01]  /*5f50*/  IMAD.IADD R4, R226, 0x1, -R5 ;  /* 0x00000001e2047824 */ /* 0x000fe200078e0a05 */
[----:B------:R-:W-:Y:S01]  /*5f60*/  FSEL R209, R18, -INF , !P0 ;  /* 0xff80000012d17808 */ /* 0x000fe20004000000 */
[--C-:B------:R-:W-:Y:S01]  /*5f70*/  IMAD.IADD R6, R223, 0x1, -R3.reuse ;  /* 0x00000001df067824 */ /* 0x100fe200078e0a03 */
[----:B------:R-:W-:Y:S01]  /*5f80*/  FSEL R234, R15, -INF , !P4 ;  /* 0xff8000000fea7808 */ /* 0x000fe20006000000 */
[----:B------:R-:W-:Y:S01]  /*5f90*/  IMAD.IADD R8, R224, 0x1, -R3 ;  /* 0x00000001e0087824 */ /* 0x000fe200078e0a03 */
[----:B------:R-:W-:-:S02]  /*5fa0*/  FSEL R154, R14, -INF , !P2 ;  /* 0xff8000000e9a7808 */ /* 0x000fc40005000000 */
[----:B------:R-:W-:Y:S02]  /*5fb0*/  I2FP.F32.S32 R7, R7 ;  /* 0x0000000700077245 */ /* 0x000fe40000201400 */
[C---:B------:R-:W-:Y:S02]  /*5fc0*/  ISETP.GE.AND P0, PT, R5.reuse, R229, PT ;  /* 0x000000e50500720c */ /* 0x040fe40003f06270 */
[----:B------:R-:W-:Y:S01]  /*5fd0*/  ISETP.GE.AND P4, PT, R5, R228, PT ;  /* 0x000000e40500720c */ /* 0x000fe20003f86270 */
[----:B------:R-:W-:Y:S01]  /*5fe0*/  FFMA.FTZ R13, R7, -UR19, R86 ;  /* 0x80000013070d7c23 */ /* 0x000fe20008010056 */
[----:B------:R-:W-:Y:S01]  /*5ff0*/  ISETP.GE.AND P2, PT, R5, R227, PT ;  /* 0x000000e30500720c */ /* 0x000fe20003f46270 */
[----:B------:R-:W-:Y:S01]  /*6000*/  IMAD.IADD R7, R225, 0x1, -R3 ;  /* 0x00000001e1077824 */ /* 0x000fe200078e0a03 */
[----:B------:R-:W-:Y:S02]  /*6010*/  FSEL R175, R16, -INF , !P6 ;  /* 0xff80000010af7808 */ /* 0x000fe40007000000 */
[----:B------:R-:W-:-:S02]  /*6020*/  FSEL R186, R11, -INF , !P5 ;  /* 0xff8000000bba7808 */ /* 0x000fc40006800000 */
[----:B------:R-:W-:Y:S02]  /*6030*/  FSEL R211, R10, -INF , !P3 ;  /* 0xff8000000ad37808 */ /* 0x000fe40005800000 */
[----:B------:R-:W-:Y:S02]  /*6040*/  FSEL R155, R9, -INF , !P1 ;  /* 0xff800000099b7808 */ /* 0x000fe40004800000 */
[C---:B------:R-:W-:Y:S02]  /*6050*/  ISETP.GE.AND P6, PT, R3.reuse, R230, PT ;  /* 0x000000e60300720c */ /* 0x040fe40003fc6270 */
[----:B------:R-:W-:Y:S02]  /*6060*/  IABS R4, R4 ;  /* 0x0000000400047213 */ /* 0x000fe40000000000 */
[C---:B------:R-:W-:Y:S02]  /*6070*/  ISETP.GE.AND P5, PT, R3.reuse, R229, PT ;  /* 0x000000e50300720c */ /* 0x040fe40003fa6270 */
[----:B------:R-:W-:-:S02]  /*6080*/  ISETP.GE.AND P3, PT, R3, R228, PT ;  /* 0x000000e40300720c */ /* 0x000fc40003f66270 */
[----:B------:R-:W-:Y:S02]  /*6090*/  ISETP.GE.AND P1, PT, R3, R227, PT ;  /* 0x000000e30300720c */ /* 0x000fe40003f26270 */
[C---:B------:R-:W-:Y:S02]  /*60a0*/  ISETP.LT.OR P0, PT, R5.reuse, R221, P0 ;  /* 0x000000dd0500720c */ /* 0x040fe40000701670 */
[C---:B------:R-:W-:Y:S02]  /*60b0*/  ISETP.LT.OR P4, PT, R5.reuse, R220, P4 ;  /* 0x000000dc0500720c */ /* 0x040fe40002781670 */
[----:B------:R-:W-:Y:S02]  /*60c0*/  ISETP.LT.OR P2, PT, R5, R219, P2 ;  /* 0x000000db0500720c */ /* 0x000fe40001741670 */
[----:B------:R-:W-:Y:S02]  /*60d0*/  IABS R5, R6 ;  /* 0x0000000600057213 */ /* 0x000fe40000000000 */
[----:B------:R-:W-:-:S02]  /*60e0*/  ISETP.LT.OR P6, PT, R3, R222, P6 ;  /* 0x000000de0300720c */ /* 0x000fc400037c1670 */
[----:B------:R-:W-:Y:S01]  /*60f0*/  I2FP.F32.S32 R4, R4 ;  /* 0x0000000400047245 */ /* 0x000fe20000201400 */
[----:B------:R-:W-:Y:S01]  /*6100*/  IMAD.MOV.U32 R6, RZ, RZ, R5 ;  /* 0x000000ffff067224 */ /* 0x000fe200078e0005 */
[C---:B------:R-:W-:Y:S02]  /*6110*/  ISETP.LT.OR P5, PT, R3.reuse, R221, P5 ;  /* 0x000000dd0300720c */ /* 0x040fe40002fa1670 */
[C---:B------:R-:W-:Y:S02]  /*6120*/  ISETP.LT.OR P3, PT, R3.reuse, R220, P3 ;  /* 0x000000dc0300720c */ /* 0x040fe40001f61670 */
[----:B------:R-:W-:Y:S01]  /*6130*/  ISETP.LT.OR P1, PT, R3, R219, P1 ;  /* 0x000000db0300720c */ /* 0x000fe20000f21670 */
[----:B------:R-:W-:Y:S01]  /*6140*/  IMAD.IADD R3, R226, 0x1, -R3 ;  /* 0x00000001e2037824 */ /* 0x000fe200078e0a03 */
[----:B------:R-:W-:Y:S01]  /*6150*/  IABS R5, R7 ;  /* 0x0000000700057213 */ /* 0x000fe20000000000 */
[----:B------:R-:W-:Y:S01]  /*6160*/  FFMA.FTZ R7, R4, -UR19, R58 ;  /* 0x8000001304077c23 */ /* 0x000fe2000801003a */
[----:B------:R-:W-:-:S02]  /*6170*/  FSEL R252, R13, -INF , !P0 ;  /* 0xff8000000dfc7808 */ /* 0x000fc40004000000 */
[----:B------:R-:W-:Y:S02]  /*6180*/  PLOP3.LUT P0, PT, PT, PT, UP0, 0x80, 0x0 ;  /* 0x000000000000781c */ /* 0x000fe40003f0f008 */
        /* <DEDUP_REMOVED lines=81> */
.L_x_891:
[----:B------:R-:W-:Y:S05]  /*66a0*/  BSYNC B0 ;  /* 0x0000000000007941 */ /* 0x000fea0003800000 */
.L_x_890:
[----:B------:R-:W0:Y:S02]  /*66b0*/  LDGDEPBAR ;  /* 0x00000000000079af */ /* 0x000e240000000000 */
.L_x_889:
[----:B------:R3:W-:Y:S01]  /*66c0*/  STL [R1+0xd0], R228 ;  /* 0x0000d0e401007387 */ /* 0x0007e20000100800 */
[----:B-12---:R-:W-:Y:S01]  /*66d0*/  VIADD R7, R180, 0x4 ;  /* 0x00000004b4077836 */ /* 0x006fe20000000000 */
[----:B------:R-:W-:Y:S01]  /*66e0*/  LOP3.LUT R179, R151, R232, RZ, 0x3c, !PT ;  /* 0x000000e897b37212 */ /* 0x000fe200078e3cff */
[----:B------:R-:W-:Y:S01]  /*66f0*/  USHF.L.U32 UR6, UR20, 0x1, URZ ;  /* 0x0000000114067899 */ /* 0x000fe2000800063f */
[----:B------:R-:W-:Y:S01]  /*6700*/  STL [R1+0xcc], R227 ;  /* 0x0000cce301007387 */ /* 0x000fe20000100800 */
[----:B------:R-:W-:Y:S01]  /*6710*/  FMNMX.FTZ R3, R34, R31, !PT ;  /* 0x0000001f22037209 */ /* 0x000fe20007810000 */
[----:B------:R-:W-:Y:S01]  /*6720*/  IMAD.WIDE.U32 R64, R7, -0x326172a9, RZ ;  /* 0xcd9e8d5707407825 */ /* 0x000fe200078e00ff */
[----:B------:R-:W-:Y:S01]  /*6730*/  ULDC UR22, c[0x0][0x2ec] ;  /* 0x0000bb0000167ab9 */ /* 0x000fe20000000800 */
[----:B------:R-:W-:Y:S01]  /*6740*/  STL [R1+0xc8], R226 ;  /* 0x0000c8e201007387 */ /* 0x000fe20000100800 */
[----:B------:R-:W-:Y:S01]  /*6750*/  FMNMX.FTZ R3, R28, R3, !PT ;  /* 0x000000031c037209 */ /* 0x000fe20007810000 */
[----:B------:R-:W-:-:S02]  /*6760*/  IMAD.WIDE.U32 R82, R152, -0x2daee0ad, RZ ;  /* 0xd2511f5398527825 */ /* 0x000fc400078e00ff */
[----:B------:R-:W-:Y:S01]  /*6770*/  STL [R1+0xc4], R225 ;  /* 0x0000c4e101007387 */ /* 0x000fe20000100800 */
[----:B------:R-:W-:Y:S01]  /*6780*/  FMNMX.FTZ R3, R26, R3, !PT ;  /* 0x000000031a037209 */ /* 0x000fe20007810000 */
[----:B------:R-:W-:Y:S02]  /*6790*/  IMAD.MOV.U32 R231, RZ, RZ, R17 ;  /* 0x000000ffffe77224 */ /* 0x000fe400078e0011 */
[----:B------:R-:W-:Y:S01]  /*67a0*/  STL [R1+0xc0], R224 ;  /* 0x0000c0e001007387 */ /* 0x000fe20000100800 */
[----:B------:R-:W-:-:S03]  /*67b0*/  FMNMX.FTZ R3, R30, R3, !PT ;  /* 0x000000031e037209 */ /* 0x000fc60007810000 */
[----:B------:R-:W-:Y:S01]  /*67c0*/  STL [R1+0xbc], R223 ;  /* 0x0000bcdf01007387 */ /* 0x000fe20000100800 */
[----:B------:R-:W-:-:S03]  /*67d0*/  FMNMX.FTZ R3, R27, R3, !PT ;  /* 0x000000031b037209 */ /* 0x000fc60007810000 */
[----:B------:R-:W-:Y:S01]  /*67e0*/  STL [R1+0xb8], R222 ;  /* 0x0000b8de01007387 */ /* 0x000fe20000100800 */
[----:B------:R-:W-:-:S03]  /*67f0*/  FMNMX.FTZ R3, R24, R3, !PT ;  /* 0x0000000318037209 */ /* 0x000fc60007810000 */
[----:B------:R-:W-:Y:S01]  /*6800*/  STL [R1+0xb4], R221 ;  /* 0x0000b4dd01007387 */ /* 0x000fe20000100800 */
[----:B------:R-:W-:Y:S02]  /*6810*/  FMNMX.FTZ R4, R23, R3, !PT ;  /* 0x0000000317047209 */ /* 0x000fe40007810000 */
        /* <DEDUP_REMOVED lines=25> */
[----:B------:R-:W-:Y:S03]  /*69b0*/  STL [R1+0xc], R179 ;  /* 0x00000cb301007387 */ /* 0x000fe60000100800 */
[----:B------:R-:W-:Y:S01]  /*69c0*/  FMNMX.FTZ R3, R162, R3, !PT ;  /* 0x00000003a2037209 */ /* 0x000fe20007810000 */
[----:B---3--:R-:W2:Y:S03]  /*69d0*/  LDL.LU R228, [R1+0x8] ;  /* 0x0000080001e47983 */ /* 0x008ea60000300800 */
[----:B------:R-:W-:Y:S01]  /*69e0*/  FMNMX.FTZ R3, R159, R3, !PT ;  /* 0x000000039f037209 */ /* 0x000fe20007810000 */
[----:B------:R-:W1:Y:S03]  /*69f0*/  SHFL.BFLY PT, R4, R102, 0x2, 0x1f ;  /* 0x0c401f0066047f89 */ /* 0x000e6600000e0000 */
[----:B------:R-:W-:-:S04]  /*6a00*/  FMNMX.FTZ R3, R234, R3, !PT ;  /* 0x00000003ea037209 */ /* 0x000fc80007810000 */
[----:B------:R-:W-:-:S04]  /*6a10*/  FMNMX.FTZ R3, R211, R3, !PT ;  /* 0x00000003d3037209 */ /* 0x000fc80007810000 */
[----:B------:R-:W-:-:S04]  /*6a20*/  FMNMX.FTZ R3, R210, R3, !PT ;  /* 0x00000003d2037209 */ /* 0x000fc80007810000 */
[----:B------:R-:W-:-:S05]  /*6a30*/  FMNMX.FTZ R3, R208, R3, !PT ;  /* 0x00000003d0037209 */ /* 0x000fca0007810000 */
[----:B------:R-:W3:Y:S01]  /*6a40*/  SHFL.BFLY PT, R5, R3, 0x2, 0x1f ;  /* 0x0c401f0003057f89 */ /* 0x000ee200000e0000 */
[----:B-1----:R-:W-:Y:S02]  /*6a50*/  FMNMX.FTZ R102, R102, R4, !PT ;  /* 0x0000000466667209 */ /* 0x002fe40007810000 */
[----:B------:R-:W-:-:S03]  /*6a60*/  LOP3.LUT R4, R65, R179, RZ, 0x3c, !PT ;  /* 0x000000b341047212 */ /* 0x000fc600078e3cff */
[----:B------:R-:W1:Y:S01]  /*6a70*/  SHFL.BFLY PT, R6, R102, 0x1, 0x1f ;  /* 0x0c201f0066067f89 */ /* 0x000e6200000e0000 */
[----:B------:R-:W-:Y:S02]  /*6a80*/  VIADD R22, R233, 0xbb67ae85 ;  /* 0xbb67ae85e9167836 */ /* 0x000fe40000000000 */
[----:B------:R-:W-:-:S05]  /*6a90*/  IMAD.WIDE.U32 R66, R4, -0x2daee0ad, RZ ;  /* 0xd2511f5304427825 */ /* 0x000fca00078e00ff */
[----:B------:R-:W-:Y:S01]  /*6aa0*/  LOP3.LUT R4, R67, R82, R22, 0x96, !PT ;  /* 0x0000005243047212 */ /* 0x000fe200078e9616 */
[----:B------:R-:W-:Y:S01]  /*6ab0*/  VIADD R67, R232, 0x9e3779b9 ;  /* 0x9e3779b9e8437836 */ /* 0x000fe20000000000 */
[----:B---3--:R-:W-:Y:S02]  /*6ac0*/  FMNMX.FTZ R3, R3, R5, !PT ;  /* 0x0000000503037209 */ /* 0x008fe40007810000 */
[----:B------:R-:W-:Y:S01]  /*6ad0*/  LOP3.LUT R5, R83, UR6, R233, 0x96, !PT ;  /* 0x0000000653057c12 */ /* 0x000fe2000f8e96e9 */
[----:B------:R-:W-:-:S04]  /*6ae0*/  IMAD.WIDE.U32 R38, R4, -0x326172a9, RZ ;  /* 0xcd9e8d5704267825 */ /* 0x000fc800078e00ff */
[----:B------:R-:W-:-:S04]  /*6af0*/  IMAD.WIDE.U32 R20, R5, -0x326172a9, RZ ;  /* 0xcd9e8d5705147825 */ /* 0x000fc800078e00ff */
[----:B------:R-:W-:Y:S01]  /*6b00*/  VIADD R65, R232, 0x3c6ef372 ;  /* 0x3c6ef372e8417836 */ /* 0x000fe20000000000 */
[----:B-1----:R-:W-:Y:S02]  /*6b10*/  FMNMX.FTZ R102, R102, R6, !PT ;  /* 0x0000000666667209 */ /* 0x002fe40007810000 */
[----:B------:R-:W-:Y:S02]  /*6b20*/  LOP3.LUT R4, R21, R64, R67, 0x96, !PT ;  /* 0x0000004015047212 */ /* 0x000fe400078e9643 */
[----:B------:R-:W-:Y:S01]  /*6b30*/  LOP3.LUT R6, R39, R20, R65, 0x96, !PT ;  /* 0x0000001427067212 */ /* 0x000fe200078e9641 */
[----:B------:R-:W-:Y:S01]  /*6b40*/  VIADD R81, R233, 0x76cf5d0a ;  /* 0x76cf5d0ae9517836 */ /* 0x000fe20000000000 */
[----:B------:R-:W1:Y:S01]  /*6b50*/  SHFL.BFLY PT, R101, R3, 0x1, 0x1f ;  /* 0x0c201f0003657f89 */ /* 0x000e6200000e0000 */
[----:B------:R-:W-:Y:S01]  /*6b60*/  FMUL.FTZ R8, R102, UR22 ;  /* 0x0000001666087c20 */ /* 0x000fe20008410000 */
[----:B------:R-:W-:Y:S01]  /*6b70*/  IMAD.WIDE.U32 R4, R4, -0x2daee0ad, RZ ;  /* 0xd2511f5304047825 */ /* 0x000fe200078e00ff */
[----:B------:R-:W-:-:S03]  /*6b80*/  FSETP.NEU.FTZ.AND P1, PT, R102, -INF , PT ;  /* 0xff8000006600780b */ /* 0x000fc60003f3d000 */
[----:B------:R-:W-:Y:S02]  /*6b90*/  VIADD R105, R233, 0x32370b8f ;  /* 0x32370b8fe9697836 */ /* 0x000fe40000000000 */
[----:B------:R-:W-:Y:S01]  /*6ba0*/  IMAD.WIDE.U32 R6, R6, -0x2daee0ad, RZ ;  /* 0xd2511f5306067825 */ /* 0x000fe200078e00ff */
[----:B------:R-:W-:Y:S02]  /*6bb0*/  FSEL R37, R8, RZ, P1 ;  /* 0x000000ff08257208 */ /* 0x000fe40000800000 */
[----:B------:R-:W-:Y:S02]  /*6bc0*/  LOP3.LUT R5, R5, R66, R81, 0x96, !PT ;  /* 0x0000004205057212 */ /* 0x000fe400078e9651 */
[----:B------:R-:W-:Y:S01]  /*6bd0*/  LOP3.LUT R8, R7, R4, R105, 0x96, !PT ;  /* 0x0000000407087212 */ /* 0x000fe200078e9669 */
[----:B------:R-:W-:Y:S02]  /*6be0*/  VIADD R106, R232, 0xdaa66d2b ;  /* 0xdaa66d2be86a7836 */ /* 0x000fe40000000000 */
[----:B------:R-:W-:Y:S01]  /*6bf0*/  FFMA.FTZ R7, R34, UR22, -R37 ;  /* 0x0000001622077c23 */ /* 0x000fe20008010825 */
[----:B------:R-:W-:-:S04]  /*6c00*/  IMAD.WIDE.U32 R4, R5, -0x326172a9, RZ ;  /* 0xcd9e8d5705047825 */ /* 0x000fc800078e00ff */
[----:B------:R-:W-:-:S04]  /*6c10*/  IMAD.WIDE.U32 R8, R8, -0x326172a9, RZ ;  /* 0xcd9e8d5708087825 */ /* 0x000fc800078e00ff */
[----:B------:R-:W-:Y:S01]  /*6c20*/  VIADD R107, R232, 0x78dde6e4 ;  /* 0x78dde6e4e86b7836 */ /* 0x000fe20000000000 */
[----:B------:R3:W-:Y:S01]  /*6c30*/  MUFU.EX2 R217, R7 ;  /* 0x0000000700d97308 */ /* 0x0007e20000000800 */
[----:B------:R-:W-:Y:S01]  /*6c40*/  LOP3.LUT R5, R5, R38, R106, 0x96, !PT ;  /* 0x0000002605057212 */ /* 0x000fe200078e966a */
[C---:B------:R-:W-:Y:S02]  /*6c50*/  VIADD R132, R233.reuse, 0xed9eba14 ;  /* 0xed9eba14e9847836 */ /* 0x040fe40000000000 */
[----:B------:R-:W-:Y:S01]  /*6c60*/  VIADD R152, R233, 0xa9066899 ;  /* 0xa9066899e9987836 */ /* 0x000fe20000000000 */
[----:B-1----:R-:W-:Y:S01]  /*6c70*/  FMNMX.FTZ R101, R3, R101, !PT ;  /* 0x0000006503657209 */ /* 0x002fe20007810000 */
[----:B------:R-:W-:Y:S01]  /*6c80*/  FFMA.FTZ R3, R28, UR22, -R37 ;  /* 0x000000161c037c23 */ /* 0x000fe20008010825 */
[----:B---3--:R-:W-:Y:S01]  /*6c90*/  LOP3.LUT R7, R9, R4, R107, 0x96, !PT ;  /* 0x0000000409077212 */ /* 0x008fe200078e966b */
[----:B------:R-:W-:-:S04]  /*6ca0*/  IMAD.WIDE.U32 R4, R5, -0x2daee0ad, RZ ;  /* 0xd2511f5305047825 */ /* 0x000fc800078e00ff */
[----:B------:R-:W-:Y:S01]  /*6cb0*/  IMAD.WIDE.U32 R12, R7, -0x2daee0ad, RZ ;  /* 0xd2511f53070c7825 */ /* 0x000fe200078e00ff */
[----:B------:R-:W-:-:S03]  /*6cc0*/  LOP3.LUT R6, R5, R6, R132, 0x96, !PT ;  /* 0x0000000605067212 */ /* 0x000fc600078e9684 */
[----:B------:R-:W-:Y:S01]  /*6cd0*/  FFMA.FTZ R5, R26, UR22, -R37 ;  /* 0x000000161a057c23 */ /* 0x000fe20008010825 */
[----:B------:R-:W-:Y:S01]  /*6ce0*/  LOP3.LUT R4, R13, R4, R152, 0x96, !PT ;  /* 0x000000040d047212 */ /* 0x000fe200078e9698 */
[----:B------:R1:W-:Y:S01]  /*6cf0*/  MUFU.EX2 R166, R3 ;  /* 0x0000000300a67308 */ /* 0x0003e20000000800 */
[----:B------:R-:W-:Y:S01]  /*6d00*/  FSETP.NEU.FTZ.AND P1, PT, R101, -INF , PT ;  /* 0xff8000006500780b */ /* 0x000fe20003f3d000 */
[----:B------:R-:W-:Y:S01]  /*6d10*/  IMAD.WIDE.U32 R6, R6, -0x326172a9, RZ ;  /* 0xcd9e8d5706067825 */ /* 0x000fe200078e00ff */
[----:B------:R-:W-:-:S05]  /*6d20*/  LEA R212, R0, UR4, 0x1 ;  /* 0x0000000400d47c11 */ /* 0x000fca000f8e08ff */
[----:B------:R3:W4:Y:S01]  /*6d30*/  MUFU.EX2 R153, R5 ;  /* 0x0000000500997308 */ /* 0x0007220000000800 */
[----:B------:R-:W-:Y:S02]  /*6d40*/  VIADD R187, R232, 0x1715609d ;  /* 0x1715609de8bb7836 */ /* 0x000fe40000000000 */
[----:B------:R-:W-:Y:S01]  /*6d50*/  FFMA.FTZ R10, R31, UR22, -R37 ;  /* 0x000000161f0a7c23 */ /* 0x000fe20008010825 */
[----:B------:R-:W-:Y:S01]  /*6d60*/  LDSM.16.MT88.4 R108, [R212+0x9000] ;  /* 0x00900000d46c783b */ /* 0x000fe20000004200 */
[----:B-1----:R-:W-:Y:S01]  /*6d70*/  FMUL.FTZ R3, R101, UR22 ;  /* 0x0000001665037c20 */ /* 0x002fe20008410000 */
[----:B------:R-:W-:Y:S02]  /*6d80*/  LOP3.LUT R13, R7, R8, R187, 0x96, !PT ;  /* 0x00000008070d7212 */ /* 0x000fe400078e96bb */
[----:B------:R-:W-:Y:S04]  /*6d90*/  LDSM.16.MT88.4 R92, [R212+0xa000] ;  /* 0x00a00000d45c783b */ /* 0x000fe80000004200 */
[----:B------:R-:W-:Y:S01]  /*6da0*/  LDSM.16.MT88.4 R112, [R212+0xb000] ;  /* 0x00b00000d470783b */ /* 0x000fe20000004200 */
[----:B---3--:R-:W-:Y:S01]  /*6db0*/  IMAD.WIDE.U32 R4, R4, -0x326172a9, RZ ;  /* 0xcd9e8d5704047825 */ /* 0x008fe200078e00ff */
[----:B------:R-:W-:-:S02]  /*6dc0*/  FSEL R36, R3, RZ, P1 ;  /* 0x000000ff03247208 */ /* 0x000fc40000800000 */
[----:B------:R-:W-:Y:S01]  /*6dd0*/  LDSM.16.MT88.4 R68, [R212+0x9400] ;  /* 0x00940000d444783b */ /* 0x000fe20000004200 */
[----:B------:R-:W-:-:S03]  /*6de0*/  LOP3.LUT R0, R4, 0xffff, RZ, 0xc0, !PT ;  /* 0x0000ffff04007812 */ /* 0x000fc600078ec0ff */
[----:B------:R-:W-:Y:S01]  /*6df0*/  LDSM.16.MT88.4 R72, [R212+0xa400] ;  /* 0x00a40000d448783b */ /* 0x000fe20000004200 */
[----:B------:R-:W-:Y:S01]  /*6e00*/  LOP3.LUT R3, R5, R6, R80, 0x96, !PT ;  /* 0x0000000605037212 */ /* 0x000fe200078e9650 */
[----:B------:R-:W-:Y:S01]  /*6e10*/  FFMA.FTZ R5, R32, UR22, -R36 ;  /* 0x0000001620057c23 */ /* 0x000fe20008010824 */
[----:B------:R-:W-:Y:S01]  /*6e20*/  LOP3.LUT R8, R4, 0xff, RZ, 0xc0, !PT ;  /* 0x000000ff04087812 */ /* 0x000fe200078ec0ff */
[----:B------:R-:W-:Y:S01]  /*6e30*/  LDSM.16.MT88.4 R120, [R212+0xb400] ;  /* 0x00b40000d478783b */ /* 0x000fe20000004200 */
[--C-:B------:R-:W-:Y:S02]  /*6e40*/  SHF.R.U32.HI R6, RZ, 0x10, R4.reuse ;  /* 0x00000010ff067819 */ /* 0x100fe40000011604 */
[----:B------:R-:W-:Y:S02]  /*6e50*/  SHF.R.U32.HI R7, RZ, 0x18, R4 ;  /* 0x00000018ff077819 */ /* 0x000fe40000011604 */
[----:B------:R-:W-:Y:S01]  /*6e60*/  SHF.R.U32.HI R4, RZ, 0x8, R0 ;  /* 0x00000008ff047819 */ /* 0x000fe20000011600 */
[----:B------:R-:W-:Y:S01]  /*6e70*/  IMAD R214, R2, 0x2, R212 ;  /* 0x0000000202d67824 */ /* 0x000fe200078e02d4 */
[----:B------:R-:W-:Y:S01]  /*6e80*/  LOP3.LUT R0, R3, 0xffff, RZ, 0xc0, !PT ;  /* 0x0000ffff03007812 */ /* 0x000fe200078ec0ff */
[----:B------:R1:W-:Y:S01]  /*6e90*/  MUFU.EX2 R104, R5 ;  /* 0x0000000500687308 */ /* 0x0003e20000000800 */
[----:B------:R-:W-:Y:S01]  /*6ea0*/  LOP3.LUT R2, R6, 0xff, RZ, 0xc0, !PT ;  /* 0x000000ff06027812 */ /* 0x000fe200078ec0ff */
[----:B------:R-:W-:Y:S01]  /*6eb0*/  FFMA.FTZ R6, R33, UR22, -R36 ;  /* 0x0000001621067c23 */ /* 0x000fe20008010824 */
[----:B------:R-:W-:-:S05]  /*6ec0*/  SHF.R.U32.HI R0, RZ, 0x8, R0 ;  /* 0x00000008ff007819 */ /* 0x000fca0000011600 */
[----:B------:R-:W-:Y:S01]  /*6ed0*/  MUFU.EX2 R218, R10 ;  /* 0x0000000a00da7308 */ /* 0x000fe20000000800 */
[----:B------:R-:W-:Y:S01]  /*6ee0*/  PRMT R4, R8, 0x5410, R4 ;  /* 0x0000541008047816 */ /* 0x000fe20000000004 */
[--C-:B------:R-:W-:Y:S01]  /*6ef0*/  FFMA.FTZ R9, R48, UR22, -R36.reuse ;  /* 0x0000001630097c23 */ /* 0x100fe20008010824 */
[----:B------:R-:W3:Y:S04]  /*6f00*/  LDSM.16.MT88.4 R96, [R214+0x9000] ;  /* 0x00900000d660783b */ /* 0x000ee80000004200 */
[----:B------:R-:W3:Y:S01]  /*6f10*/  LDSM.16.MT88.4 R88, [R214+0xa000] ;  /* 0x00a00000d658783b */ /* 0x000ee20000004200 */
[----:B-1----:R-:W-:Y:S01]  /*6f20*/  LOP3.LUT R5, R3, 0xff, RZ, 0xc0, !PT ;  /* 0x000000ff03057812 */ /* 0x002fe200078ec0ff */
[----:B------:R1:W4:Y:S01]  /*6f30*/  MUFU.EX2 R227, R6 ;  /* 0x0000000600e37308 */ /* 0x0003220000000800 */
[----:B------:R-:W-:Y:S01]  /*6f40*/  PRMT R7, R2, 0x5410, R7 ;  /* 0x0000541002077816 */ /* 0x000fe20000000007 */
[----:B------:R-:W-:Y:S01]  /*6f50*/  FFMA.FTZ R2, R44, UR22, -R36 ;  /* 0x000000162c027c23 */ /* 0x000fe20008010824 */
[----:B------:R-:W2:Y:S04]  /*6f60*/  LDSM.16.MT88.4 R116, [R214+0xb000] ;  /* 0x00b00000d674783b */ /* 0x000ea80000004200 */
[----:B------:R-:W2:Y:S01]  /*6f70*/  LDSM.16.MT88.4 R84, [R214+0x9400] ;  /* 0x00940000d654783b */ /* 0x000ea20000004200 */
[----:B------:R-:W-:Y:S03]  /*6f80*/  MUFU.EX2 R215, R9 ;  /* 0x0000000900d77308 */ /* 0x000fe60000000800 */
[----:B------:R-:W2:Y:S04]  /*6f90*/  LDSM.16.MT88.4 R76, [R214+0xa400] ;  /* 0x00a40000d64c783b */ /* 0x000ea80000004200 */
[----:B------:R-:W2:Y:S01]  /*6fa0*/  LDSM.16.MT88.4 R124, [R214+0xb400] ;  /* 0x00b40000d67c783b */ /* 0x000ea20000004200 */
[----:B-1----:R-:W-:-:S02]  /*6fb0*/  PRMT R6, R5, 0x5410, R0 ;  /* 0x0000541005067816 */ /* 0x002fc40000000000 */
[--C-:B------:R-:W-:Y:S02]  /*6fc0*/  SHF.R.U32.HI R0, RZ, 0x10, R3.reuse ;  /* 0x00000010ff007819 */ /* 0x100fe40000011603 */
[----:B------:R-:W-:Y:S02]  /*6fd0*/  SHF.R.U32.HI R5, RZ, 0x18, R3 ;  /* 0x00000018ff057819 */ /* 0x000fe40000011603 */
[----:B------:R-:W-:Y:S02]  /*6fe0*/  LOP3.LUT R3, R0, 0xff, RZ, 0xc0, !PT ;  /* 0x000000ff00037812 */ /* 0x000fe400078ec0ff */
[--C-:B------:R-:W-:Y:S01]  /*6ff0*/  HSET2.LE.AND R0, R4, R231.reuse, PT ;  /* 0x000000e704007233 */ /* 0x100fe20003803000 */
[----:B------:R-:W-:Y:S01]  /*7000*/  FFMA.FTZ R4, R30, UR22, -R37 ;  /* 0x000000161e047c23 */ /* 0x000fe20008010825 */
[----:B------:R4:W1:Y:S01]  /*7010*/  MUFU.EX2 R216, R2 ;  /* 0x0000000200d87308 */ /* 0x0008620000000800 */
[----:B------:R-:W-:Y:S02]  /*7020*/  PRMT R5, R3, 0x5410, R5 ;  /* 0x0000541003057816 */ /* 0x000fe40000000005 */
[----:B------:R-:W-:-:S05]  /*7030*/  HSET2.LE.AND R3, R6, R231, PT ;  /* 0x000000e706037233 */ /* 0x000fca0003803000 */
[----:B------:R3:W-:Y:S01]  /*7040*/  MUFU.EX2 R165, R4 ;  /* 0x0000000400a57308 */ /* 0x0007e20000000800 */
[----:B----4-:R-:W-:-:S04]  /*7050*/  F2FP.BF16.F32.PACK_AB R2, R153, R166 ;  /* 0x000000a69902723e */ /* 0x010fc800000010ff */
[----:B------:R-:W-:Y:S01]  /*7060*/  LOP3.LUT R10, R0, R2, RZ, 0xc0, !PT ;  /* 0x00000002000a7212 */ /* 0x000fe200078ec0ff */
[--C-:B---3--:R-:W-:Y:S01]  /*7070*/  FFMA.FTZ R4, R27, UR22, -R37.reuse ;  /* 0x000000161b047c23 */ /* 0x108fe20008010825 */
[--C-:B------:R-:W-:Y:S02]  /*7080*/  HSET2.LE.AND R0, R7, R231.reuse, PT ;  /* 0x000000e707007233 */ /* 0x100fe40003803000 */
[----:B------:R-:W-:Y:S01]  /*7090*/  F2FP.BF16.F32.PACK_AB R2, R227, R104 ;  /* 0x00000068e302723e */ /* 0x000fe200000010ff */
[----:B------:R3:W-:Y:S03]  /*70a0*/  MUFU.EX2 R223, R4 ;  /* 0x0000000400df7308 */ /* 0x0007e60000000800 */
[----:B------:R-:W-:Y:S01]  /*70b0*/  LOP3.LUT R11, R0, R2, RZ, 0xc0, !PT ;  /* 0x00000002000b7212 */ /* 0x000fe200078ec0ff */
[----:B------:R-:W-:Y:S01]  /*70c0*/  FFMA.FTZ R0, R24, UR22, -R37 ;  /* 0x0000001618007c23 */ /* 0x000fe20008010825 */
[----:B------:R-:W-:-:S02]  /*70d0*/  HSET2.LE.AND R5, R5, R231, PT ;  /* 0x000000e705057233 */ /* 0x000fc40003803000 */
[----:B-1----:R-:W-:Y:S02]  /*70e0*/  F2FP.BF16.F32.PACK_AB R6, R216, R215 ;  /* 0x000000d7d806723e */ /* 0x002fe400000010ff */
[----:B---3--:R-:W-:-:S04]  /*70f0*/  F2FP.BF16.F32.PACK_AB R4, R218, R217 ;  /* 0x000000d9da04723e */ /* 0x008fc800000010ff */
[----:B------:R-:W-:Y:S01]  /*7100*/  LOP3.LUT R8, R3, R4, RZ, 0xc0, !PT ;  /* 0x0000000403087212 */ /* 0x000fe200078ec0ff */
[----:B------:R-:W-:Y:S01]  /*7110*/  IMAD.WIDE.U32 R2, R13, -0x2daee0ad, RZ ;  /* 0xd2511f530d027825 */ /* 0x000fe200078e00ff */
[----:B------:R1:W-:Y:S01]  /*7120*/  MUFU.EX2 R177, R0 ;  /* 0x0000000000b17308 */ /* 0x0003e20000000800 */
[----:B------:R-:W-:Y:S02]  /*7130*/  LOP3.LUT R9, R5, R6, RZ, 0xc0, !PT ;  /* 0x0000000605097212 */ /* 0x000fe400078ec0ff */
[C---:B------:R-:W-:Y:S01]  /*7140*/  LOP3.LUT R4, R2.reuse, 0xffff, RZ, 0xc0, !PT ;  /* 0x0000ffff02047812 */ /* 0x040fe200078ec0ff */
[----:B------:R-:W-:Y:S01]  /*7150*/  FFMA.FTZ R5, R35, UR22, -R36 ;  /* 0x0000001623057c23 */ /* 0x000fe20008010824 */
[----:B------:R-:W-:Y:S02]  /*7160*/  LOP3.LUT R6, R2, 0xff, RZ, 0xc0, !PT ;  /* 0x000000ff02067812 */ /* 0x000fe400078ec0ff */
[----:B------:R-:W-:Y:S01]  /*7170*/  SHF.R.U32.HI R4, RZ, 0x8, R4 ;  /* 0x00000008ff047819 */ /* 0x000fe20000011604 */
[----:B------:R3:W-:Y:S01]  /*7180*/  MUFU.EX2 R150, R5 ;  /* 0x0000000500967308 */ /* 0x0007e20000000800 */
[----:B-1----:R-:W-:-:S02]  /*7190*/  FFMA.FTZ R0, R23, UR22, -R37 ;  /* 0x0000001617007c23 */ /* 0x002fc40008010825 */
[----:B------:R-:W-:-:S05]  /*71a0*/  PRMT R6, R6, 0x5410, R4 ;  /* 0x0000541006067816 */ /* 0x000fca0000000004 */
[----:B------:R1:W4:Y:S01]  /*71b0*/  MUFU.EX2 R167, R0 ;  /* 0x0000000000a77308 */ /* 0x0003220000000800 */
[----:B------:R-:W-:Y:S01]  /*71c0*/  SHF.R.U32.HI R7, RZ, 0x18, R2 ;  /* 0x00000018ff077819 */ /* 0x000fe20000011602 */
[--C-:B------:R-:W-:Y:S01]  /*71d0*/  FFMA.FTZ R4, R25, UR22, -R36.reuse ;  /* 0x0000001619047c23 */ /* 0x100fe20008010824 */
[----:B---3--:R-:W-:-:S05]  /*71e0*/  FFMA.FTZ R5, R29, UR22, -R36 ;  /* 0x000000161d057c23 */ /* 0x008fca0008010824 */
[----:B------:R3:W-:Y:S01]  /*71f0*/  MUFU.EX2 R151, R4 ;  /* 0x0000000400977308 */ /* 0x0007e20000000800 */
[----:B-1----:R-:W-:Y:S02]  /*7200*/  LOP3.LUT R0, R3, R12, R100, 0x96, !PT ;  /* 0x0000000c03007212 */ /* 0x002fe400078e9664 */
[----:B------:R-:W-:Y:S02]  /*7210*/  SHF.R.U32.HI R3, RZ, 0x10, R2 ;  /* 0x00000010ff037819 */ /* 0x000fe40000011602 */
[----:B------:R-:W-:-:S03]  /*7220*/  LOP3.LUT R2, R0, 0xffff, RZ, 0xc0, !PT ;  /* 0x0000ffff00027812 */ /* 0x000fc600078ec0ff */
[----:B------:R1:W2:Y:S01]  /*7230*/  MUFU.EX2 R176, R5 ;  /* 0x0000000500b07308 */ /* 0x0002a20000000800 */
[----:B------:R-:W-:Y:S02]  /*7240*/  LOP3.LUT R3, R3, 0xff, RZ, 0xc0, !PT ;  /* 0x000000ff03037812 */ /* 0x000fe400078ec0ff */
[----:B------:R-:W-:Y:S02]  /*7250*/  SHF.R.U32.HI R2, RZ, 0x8, R2 ;  /* 0x00000008ff027819 */ /* 0x000fe40000011602 */
[----:B------:R-:W-:Y:S01]  /*7260*/  PRMT R12, R3, 0x5410, R7 ;  /* 0x00005410030c7816 */ /* 0x000fe20000000007 */
[----:B------:R-:W-:Y:S01]  /*7270*/  FFMA.FTZ R3, R40, UR22, -R36 ;  /* 0x0000001628037c23 */ /* 0x000fe20008010824 */
[----:B---3--:R-:W-:Y:S02]  /*7280*/  SHF.R.U32.HI R4, RZ, 0x18, R0 ;  /* 0x00000018ff047819 */ /* 0x008fe40000011600 */
[----:B-1----:R-:W-:-:S04]  /*7290*/  LOP3.LUT R5, R0, 0xff, RZ, 0xc0, !PT ;  /* 0x000000ff00057812 */ /* 0x002fc800078ec0ff */
[----:B------:R-:W-:Y:S02]  /*72a0*/  PRMT R7, R5, 0x5410, R2 ;  /* 0x0000541005077816 */ /* 0x000fe40000000002 */
[----:B------:R-:W-:Y:S01]  /*72b0*/  SHF.R.U32.HI R2, RZ, 0x10, R0 ;  /* 0x00000010ff027819 */ /* 0x000fe20000011600 */
[----:B------:R1:W3:Y:S01]  /*72c0*/  MUFU.EX2 R178, R3 ;  /* 0x0000000300b27308 */ /* 0x0002e20000000800 */
[----:B------:R-:W-:Y:S01]  /*72d0*/  HSET2.LE.AND R0, R6, R231, PT ;  /* 0x000000e706007233 */ /* 0x000fe20003803000 */
[----:B------:R-:W-:Y:S01]  /*72e0*/  HMMA.16816.F32.BF16 R56, R8, R96, RZ ;  /* 0x000000600838723c */ /* 0x000fe200000418ff */
[----:B-1----:R-:W-:Y:S02]  /*72f0*/  LOP3.LUT R3, R2, 0xff, RZ, 0xc0, !PT ;  /* 0x000000ff02037812 */ /* 0x002fe400078ec0ff */
[----:B----4-:R-:W-:-:S04]  /*7300*/  F2FP.BF16.F32.PACK_AB R2, R167, R177 ;  /* 0x000000b1a702723e */ /* 0x010fc800000010ff */
[----:B------:R-:W-:Y:S02]  /*7310*/  LOP3.LUT R6, R0, R2, RZ, 0xc0, !PT ;  /* 0x0000000200067212 */ /* 0x000fe400078ec0ff */
[--C-:B------:R-:W-:Y:S02]  /*7320*/  HSET2.LE.AND R0, R12, R231.reuse, PT ;  /* 0x000000e70c007233 */ /* 0x100fe40003803000 */
[----:B--2---:R-:W-:Y:S02]  /*7330*/  F2FP.BF16.F32.PACK_AB R2, R151, R176 ;  /* 0x000000b09702723e */ /* 0x004fe400000010ff */
[----:B------:R-:W-:Y:S02]  /*7340*/  PRMT R5, R3, 0x5410, R4 ;  /* 0x0000541003057816 */ /* 0x000fe40000000004 */
[----:B------:R-:W-:Y:S02]  /*7350*/  HSET2.LE.AND R3, R7, R231, PT ;  /* 0x000000e707037233 */ /* 0x000fe40003803000 */
[----:B------:R-:W-:-:S02]  /*7360*/  LOP3.LUT R7, R0, R2, RZ, 0xc0, !PT ;  /* 0x0000000200077212 */ /* 0x000fc400078ec0ff */
[----:B------:R-:W-:-:S04]  /*7370*/  FMNMX.FTZ R0, R146, R147, !PT ;  /* 0x0000009392007209 */ /* 0x000fc80007810000 */
[----:B------:R-:W-:Y:S01]  /*7380*/  FMNMX.FTZ R0, R144, R0, !PT ;  /* 0x0000000090007209 */ /* 0x000fe20007810000 */
[----:B------:R-:W-:Y:S03]  /*7390*/  HMMA.16816.F32.BF16 R28, R8, R98, RZ ;  /* 0x00000062081c723c */ /* 0x000fe600000418ff */
[----:B------:R-:W-:Y:S02]  /*73a0*/  FMNMX.FTZ R0, R103, R0, !PT ;  /* 0x0000000067007209 */ /* 0x000fe40007810000 */
[----:B------:R-:W-:Y:S02]  /*73b0*/  HSET2.LE.AND R5, R5, R231, PT ;  /* 0x000000e705057233 */ /* 0x000fe40003803000 */
[----:B------:R-:W-:Y:S02]  /*73c0*/  F2FP.BF16.F32.PACK_AB R4, R223, R165 ;  /* 0x000000a5df04723e */ /* 0x000fe400000010ff */
[----:B---3--:R-:W-:-:S02]  /*73d0*/  F2FP.BF16.F32.PACK_AB R12, R178, R150 ;  /* 0x00000096b20c723e */ /* 0x008fc400000010ff */
[----:B------:R-:W-:Y:S02]  /*73e0*/  FMNMX.FTZ R0, R136, R0, !PT ;  /* 0x0000000088007209 */ /* 0x000fe40007810000 */
[----:B------:R-:W-:Y:S02]  /*73f0*/  LOP3.LUT R4, R3, R4, RZ, 0xc0, !PT ;  /* 0x0000000403047212 */ /* 0x000fe400078ec0ff */
[----:B------:R-:W-:Y:S02]  /*7400*/  LOP3.LUT R5, R5, R12, RZ, 0xc0, !PT ;  /* 0x0000000c05057212 */ /* 0x000fe400078ec0ff */
[----:B------:R-:W-:Y:S01]  /*7410*/  FMNMX.FTZ R0, R133, R0, !PT ;  /* 0x0000000085007209 */ /* 0x000fe20007810000 */
[----:B------:R-:W-:Y:S03]  /*7420*/  HMMA.16816.F32.BF16 R32, R8, R110, RZ ;  /* 0x0000006e0820723c */ /* 0x000fe600000418ff */
[----:B------:R-:W-:-:S03]  /*7430*/  FMNMX.FTZ R0, R131, R0, !PT ;  /* 0x0000000083007209 */ /* 0x000fc60007810000 */
[----:B------:R-:W-:Y:S01]  /*7440*/  HMMA.16816.F32.BF16 R60, R8, R108, RZ ;  /* 0x0000006c083c723c */ /* 0x000fe200000418ff */
[----:B------:R-:W-:-:S05]  /*7450*/  FMNMX.FTZ R0, R129, R0, !PT ;  /* 0x0000000081007209 */ /* 0x000fca0007810000 */
[----:B------:R-:W-:Y:S01]  /*7460*/  HMMA.16816.F32.BF16 R52, R8, R92, RZ ;  /* 0x0000005c0834723c */ /* 0x000fe200000418ff */
[----:B------:R-:W-:-:S05]  /*7470*/  FMNMX.FTZ R0, R158, R0, !PT ;  /* 0x000000009e007209 */ /* 0x000fca0007810000 */
[C---:B------:R-:W-:Y:S06]  /*7480*/  HMMA.16816.F32.BF16 R48, R8.reuse, R88, RZ ;  /* 0x000000580830723c */ /* 0x040fec00000418ff */
[C---:B------:R-:W-:Y:S06]  /*7490*/  HMMA.16816.F32.BF16 R44, R8.reuse, R112, RZ ;  /* 0x00000070082c723c */ /* 0x040fec00000418ff */
[C---:B------:R-:W-:Y:S06]  /*74a0*/  HMMA.16816.F32.BF16 R40, R8.reuse, R116, RZ ;  /* 0x000000740828723c */ /* 0x040fec00000418ff */
[C---:B------:R-:W-:Y:S06]  /*74b0*/  HMMA.16816.F32.BF16 R24, R8.reuse, R94, RZ ;  /* 0x0000005e0818723c */ /* 0x040fec00000418ff */
[C---:B------:R-:W-:Y:S06]  /*74c0*/  HMMA.16816.F32.BF16 R16, R8.reuse, R90, RZ ;  /* 0x0000005a0810723c */ /* 0x040fec00000418ff */
[----:B------:R-:W-:Y:S06]  /*74d0*/  HMMA.16816.F32.BF16 R12, R8, R114, RZ ;  /* 0x00000072080c723c */ /* 0x000fec00000418ff */
[----:B------:R-:W-:Y:S06]  /*74e0*/  HMMA.16816.F32.BF16 R188, R4, R84, R56 ;  /* 0x0000005404bc723c */ /* 0x000fec0000041838 */
[----:B------:R-:W-:Y:S01]  /*74f0*/  HMMA.16816.F32.BF16 R8, R8, R118, RZ ;  /* 0x000000760808723c */ /* 0x000fe200000418ff */
[----:B------:R-:W-:-:S05]  /*7500*/  FMNMX.FTZ R0, R156, R0, !PT ;  /* 0x000000009c007209 */ /* 0x000fca0007810000 */
[----:B------:R-:W-:Y:S01]  /*7510*/  HMMA.16816.F32.BF16 R200, R4, R86, R28 ;  /* 0x0000005604c8723c */ /* 0x000fe2000004181c */
[----:B------:R-:W-:-:S06]  /*7520*/  FMNMX.FTZ R0, R141, R0, !PT ;  /* 0x000000008d007209 */ /* 0x000fcc0007810000 */
[----:B------:R-:W-:Y:S01]  /*7530*/  IMAD.WIDE.U32 R28, R180, -0x326172a9, RZ ;  /* 0xcd9e8d57b41c7825 */ /* 0x000fe200078e00ff */
[----:B------:R-:W-:-:S04]  /*7540*/  FMNMX.FTZ R0, R135, R0, !PT ;  /* 0x0000000087007209 */ /* 0x000fc80007810000 */
[----:B------:R-:W-:Y:S01]  /*7550*/  LOP3.LUT R3, R29, R179, RZ, 0x3c, !PT ;  /* 0x000000b31d037212 */ /* 0x000fe200078e3cff */
[----:B------:R-:W-:Y:S01]  /*7560*/  HMMA.16816.F32.BF16 R204, R4, R70, R32 ;  /* 0x0000004604cc723c */ /* 0x000fe20000041820 */
[----:B------:R-:W-:-:S06]  /*7570*/  FMNMX.FTZ R2, R228, R0, !PT ;  /* 0x00000000e4027209 */ /* 0x000fcc0007810000 */
[----:B------:R-:W-:Y:S01]  /*7580*/  IMAD.WIDE.U32 R34, R3, -0x2daee0ad, RZ ;  /* 0xd2511f5303227825 */ /* 0x000fe200078e00ff */
[----:B------:R-:W-:Y:S01]  /*7590*/  HMMA.16816.F32.BF16 R168, R4, R68, R60 ;  /* 0x0000004404a8723c */ /* 0x000fe2000004183c */
[----:B------:R-:W-:Y:S02]  /*75a0*/  FMNMX.FTZ R2, R154, R2, !PT ;  /* 0x000000029a027209 */ /* 0x000fe40007810000 */
[----:B------:R-:W-:-:S03]  /*75b0*/  FMNMX.FTZ R0, R149, R148, !PT ;  /* 0x0000009495007209 */ /* 0x000fc60007810000 */
[C---:B------:R-:W-:Y:S01]  /*75c0*/  HMMA.16816.F32.BF16 R248, R4.reuse, R72, R52 ;  /* 0x0000004804f8723c */ /* 0x040fe20000041834 */
[----:B------:R-:W-:Y:S02]  /*75d0*/  IMAD.MOV.U32 R61, RZ, RZ, R188 ;  /* 0x000000ffff3d7224 */ /* 0x000fe400078e00bc */
[----:B------:R-:W-:Y:S02]  /*75e0*/  IMAD.MOV.U32 R60, RZ, RZ, R189 ;  /* 0x000000ffff3c7224 */ /* 0x000fe400078e00bd */
[----:B------:R-:W-:Y:S01]  /*75f0*/  IMAD.MOV.U32 R63, RZ, RZ, R190 ;  /* 0x000000ffff3f7224 */ /* 0x000fe200078e00be */
[----:B------:R-:W-:Y:S01]  /*7600*/  HMMA.16816.F32.BF16 R244, R4, R76, R48 ;  /* 0x0000004c04f4723c */ /* 0x000fe20000041830 */
[----:B------:R-:W-:Y:S01]  /*7610*/  IMAD.MOV.U32 R62, RZ, RZ, R191 ;  /* 0x000000ffff3e7224 */ /* 0x000fe200078e00bf */
[----:B------:R-:W-:-:S04]  /*7620*/  FMNMX.FTZ R3, R155, R2, !PT ;  /* 0x000000029b037209 */ /* 0x000fc80007810000 */
[C---:B------:R-:W-:Y:S06]  /*7630*/  HMMA.16816.F32.BF16 R240, R4.reuse, R120, R44 ;  /* 0x0000007804f0723c */ /* 0x040fec000004182c */
[C---:B------:R-:W-:Y:S06]  /*7640*/  HMMA.16816.F32.BF16 R236, R4.reuse, R124, R40 ;  /* 0x0000007c04ec723c */ /* 0x040fec0000041828 */
[C---:B------:R-:W-:Y:S06]  /*7650*/  HMMA.16816.F32.BF16 R196, R4.reuse, R74, R24 ;  /* 0x0000004a04c4723c */ /* 0x040fec0000041818 */
[C---:B------:R-:W-:Y:S06]  /*7660*/  HMMA.16816.F32.BF16 R192, R4.reuse, R78, R16 ;  /* 0x0000004e04c0723c */ /* 0x040fec0000041810 */
[C---:B------:R-:W-:Y:S06]  /*7670*/  HMMA.16816.F32.BF16 R188, R4.reuse, R122, R12 ;  /* 0x0000007a04bc723c */ /* 0x040fec000004180c */
[----:B------:R-:W-:Y:S01]  /*7680*/  HMMA.16816.F32.BF16 R180, R4, R126, R8 ;  /* 0x0000007e04b4723c */ /* 0x000fe20000041808 */
[----:B------:R-:W-:-:S06]  /*7690*/  FMNMX.FTZ R2, R139, R0, !PT ;  /* 0x000000008b027209 */ /* 0x000fcc0007810000 */
[----:B------:R-:W-:Y:S02]  /*76a0*/  LOP3.LUT R4, R35, R82, R22, 0x96, !PT ;  /* 0x0000005223047212 */ /* 0x000fe400078e9616 */
[----:B------:R-:W-:-:S03]  /*76b0*/  FMNMX.FTZ R0, R235, R3, !PT ;  /* 0x00000003eb007209 */ /* 0x000fc60007810000 */
[----:B------:R-:W-:Y:S01]  /*76c0*/  IMAD.WIDE.U32 R32, R4, -0x326172a9, RZ ;  /* 0xcd9e8d5704207825 */ /* 0x000fe200078e00ff */
[----:B------:R-:W-:Y:S02]  /*76d0*/  FMNMX.FTZ R3, R138, R2, !PT ;  /* 0x000000028a037209 */ /* 0x000fe40007810000 */
[----:B------:R-:W-:Y:S02]  /*76e0*/  LOP3.LUT R2, R21, R28, R67, 0x96, !PT ;  /* 0x0000001c15027212 */ /* 0x000fe400078e9643 */
[----:B------:R-:W-:Y:S01]  /*76f0*/  LOP3.LUT R4, R33, R20, R65, 0x96, !PT ;  /* 0x0000001421047212 */ /* 0x000fe200078e9641 */
[----:B------:R-:W1:Y:S01]  /*7700*/  SHFL.BFLY PT, R9, R0, 0x2, 0x1f ;  /* 0x0c401f0000097f89 */ /* 0x000e6200000e0000 */
[----:B------:R-:W-:Y:S01]  /*7710*/  FMNMX.FTZ R6, R137, R3, !PT ;  /* 0x0000000389067209 */ /* 0x000fe20007810000 */
[----:B------:R-:W-:-:S04]  /*7720*/  IMAD.WIDE.U32 R2, R2, -0x2daee0ad, RZ ;  /* 0xd2511f5302027825 */ /* 0x000fc800078e00ff */
[----:B------:R-:W-:Y:S01]  /*7730*/  IMAD.WIDE.U32 R4, R4, -0x2daee0ad, RZ ;  /* 0xd2511f5304047825 */ /* 0x000fe200078e00ff */
[----:B------:R-:W-:Y:S02]  /*7740*/  FMNMX.FTZ R6, R134, R6, !PT ;  /* 0x0000000686067209 */ /* 0x000fe40007810000 */
[----:B------:R-:W-:Y:S02]  /*7750*/  LOP3.LUT R3, R3, R34, R81, 0x96, !PT ;  /* 0x0000002203037212 */ /* 0x000fe400078e9651 */
[----:B------:R-:W-:Y:S02]  /*7760*/  LOP3.LUT R7, R5, R2, R105, 0x96, !PT ;  /* 0x0000000205077212 */ /* 0x000fe400078e9669 */
[----:B------:R-:W-:-:S04]  /*7770*/  FMNMX.FTZ R2, R130, R6, !PT ;  /* 0x0000000682027209 */ /* 0x000fc80007810000 */
[----:B------:R-:W-:Y:S01]  /*7780*/  FMNMX.FTZ R5, R128, R2, !PT ;  /* 0x0000000280057209 */ /* 0x000fe20007810000 */
[----:B------:R-:W-:-:S04]  /*7790*/  IMAD.WIDE.U32 R2, R3, -0x326172a9, RZ ;  /* 0xcd9e8d5703027825 */ /* 0x000fc800078e00ff */
[----:B------:R-:W-:Y:S01]  /*77a0*/  IMAD.WIDE.U32 R6, R7, -0x326172a9, RZ ;  /* 0xcd9e8d5707067825 */ /* 0x000fe200078e00ff */
[----:B------:R-:W-:-:S04]  /*77b0*/  FMNMX.FTZ R5, R160, R5, !PT ;  /* 0x00000005a0057209 */ /* 0x000fc80007810000 */
[----:B------:R-:W-:Y:S02]  /*77c0*/  LOP3.LUT R8, R7, R2, R107, 0x96, !PT ;  /* 0x0000000207087212 */ /* 0x000fe400078e966b */
[----:B------:R-:W-:Y:S02]  /*77d0*/  FMNMX.FTZ R2, R145, R5, !PT ;  /* 0x0000000591027209 */ /* 0x000fe40007810000 */
[----:B------:R-:W-:Y:S02]  /*77e0*/  LOP3.LUT R3, R3, R32, R106, 0x96, !PT ;  /* 0x0000002003037212 */ /* 0x000fe400078e966a */
[----:B-1----:R-:W-:Y:S02]  /*77f0*/  FMNMX.FTZ R7, R0, R9, !PT ;  /* 0x0000000900077209 */ /* 0x002fe40007810000 */
[----:B------:R-:W-:Y:S01]  /*7800*/  FMNMX.FTZ R0, R142, R2, !PT ;  /* 0x000000028e007209 */ /* 0x000fe20007810000 */
[----:B------:R-:W-:-:S03]  /*7810*/  IMAD.WIDE.U32 R2, R3, -0x2daee0ad, RZ ;  /* 0xd2511f5303027825 */ /* 0x000fc600078e00ff */
[----:B------:R-:W-:Y:S01]  /*7820*/  FMNMX.FTZ R0, R140, R0, !PT ;  /* 0x000000008c007209 */ /* 0x000fe20007810000 */
[----:B------:R-:W-:Y:S01]  /*7830*/  IMAD.WIDE.U32 R8, R8, -0x2daee0ad, RZ ;  /* 0xd2511f5308087825 */ /* 0x000fe200078e00ff */
[----:B------:R-:W-:Y:S02]  /*7840*/  LOP3.LUT R3, R3, R4, R132, 0x96, !PT ;  /* 0x0000000403037212 */ /* 0x000fe400078e9684 */
[----:B------:R-:W-:Y:S01]  /*7850*/  FMNMX.FTZ R0, R174, R0, !PT ;  /* 0x00000000ae007209 */ /* 0x000fe20007810000 */
[----:B------:R-:W1:Y:S03]  /*7860*/  SHFL.BFLY PT, R12, R7, 0x1, 0x1f ;  /* 0x0c201f00070c7f89 */ /* 0x000e6600000e0000 */
[----:B------:R-:W-:Y:S01]  /*7870*/  FMNMX.FTZ R0, R175, R0, !PT ;  /* 0x00000000af007209 */ /* 0x000fe20007810000 */
[----:B------:R-:W-:Y:S01]  /*7880*/  IMAD.WIDE.U32 R4, R3, -0x326172a9, RZ ;  /* 0xcd9e8d5703047825 */ /* 0x000fe200078e00ff */
[----:B------:R-:W-:-:S02]  /*7890*/  LOP3.LUT R2, R9, R2, R152, 0x96, !PT ;  /* 0x0000000209027212 */ /* 0x000fc400078e9698 */
[----:B------:R-:W-:Y:S02]  /*78a0*/  FMNMX.FTZ R9, R252, R0, !PT ;  /* 0x00000000fc097209 */ /* 0x000fe40007810000 */
[----:B------:R-:W-:Y:S02]  /*78b0*/  LOP3.LUT R0, R5, R6, R187, 0x96, !PT ;  /* 0x0000000605007212 */ /* 0x000fe400078e96bb */
[----:B------:R-:W-:-:S05]  /*78c0*/  FMNMX.FTZ R5, R164, R9, !PT ;  /* 0x00000009a4057209 */ /* 0x000fca0007810000 */
[----:B------:R-:W2:Y:S01]  /*78d0*/  SHFL.BFLY PT, R11, R5, 0x2, 0x1f ;  /* 0x0c401f00050b7f89 */ /* 0x000ea200000e0000 */
[----:B------:R-:W-:-:S05]  /*78e0*/  IMAD.WIDE.U32 R2, R2, -0x326172a9, RZ ;  /* 0xcd9e8d5702027825 */ /* 0x000fca00078e00ff */
[----:B------:R-:W-:Y:S02]  /*78f0*/  LOP3.LUT R4, R3, R4, R80, 0x96, !PT ;  /* 0x0000000403047212 */ /* 0x000fe400078e9650 */
[C---:B------:R-:W-:Y:S02]  /*7900*/  LOP3.LUT R6, R2.reuse, 0xffff, RZ, 0xc0, !PT ;  /* 0x0000ffff02067812 */ /* 0x040fe400078ec0ff */
[----:B------:R-:W-:Y:S02]  /*7910*/  LOP3.LUT R10, R2, 0xff, RZ, 0xc0, !PT ;  /* 0x000000ff020a7812 */ /* 0x000fe400078ec0ff */
[--C-:B------:R-:W-:Y:S02]  /*7920*/  SHF.R.U32.HI R15, RZ, 0x10, R2.reuse ;  /* 0x00000010ff0f7819 */ /* 0x100fe40000011602 */
[----:B------:R-:W-:Y:S01]  /*7930*/  SHF.R.U32.HI R14, RZ, 0x18, R2 ;  /* 0x00000018ff0e7819 */ /* 0x000fe20000011602 */
[----:B------:R-:W-:-:S04]  /*7940*/  IMAD.WIDE.U32 R2, R0, -0x2daee0ad, RZ ;  /* 0xd2511f5300027825 */ /* 0x000fc800078e00ff */
[----:B------:R-:W-:Y:S01]  /*7950*/  IMAD.MOV.U32 R50, RZ, RZ, R104 ;  /* 0x000000ffff327224 */ /* 0x000fe200078e0068 */
[----:B-1----:R-:W-:Y:S02]  /*7960*/  FMNMX.FTZ R104, R7, R12, !PT ;  /* 0x0000000c07687209 */ /* 0x002fe40007810000 */
[----:B------:R-:W-:Y:S02]  /*7970*/  LOP3.LUT R0, R3, R8, R100, 0x96, !PT ;  /* 0x0000000803007212 */ /* 0x000fe400078e9664 */
[C---:B------:R-:W-:Y:S02]  /*7980*/  LOP3.LUT R7, R2.reuse, 0xffff, RZ, 0xc0, !PT ;  /* 0x0000ffff02077812 */ /* 0x040fe400078ec0ff */
[----:B------:R-:W-:Y:S02]  /*7990*/  LOP3.LUT R12, R2, 0xff, RZ, 0xc0, !PT ;  /* 0x000000ff020c7812 */ /* 0x000fe400078ec0ff */
[--C-:B------:R-:W-:Y:S02]  /*79a0*/  SHF.R.U32.HI R9, RZ, 0x10, R2.reuse ;  /* 0x00000010ff097819 */ /* 0x100fe40000011602 */
[----:B------:R-:W-:Y:S01]  /*79b0*/  SHF.R.U32.HI R8, RZ, 0x18, R2 ;  /* 0x00000018ff087819 */ /* 0x000fe20000011602 */
[C---:B------:R-:W-:Y:S01]  /*79c0*/  FMUL.FTZ R2, R104.reuse, UR22 ;  /* 0x0000001668027c20 */ /* 0x040fe20008410000 */
[----:B------:R-:W-:-:S02]  /*79d0*/  FSETP.NEU.FTZ.AND P1, PT, R104, -INF , PT ;  /* 0xff8000006800780b */ /* 0x000fc40003f3d000 */
[----:B------:R-:W-:Y:S02]  /*79e0*/  SHF.R.U32.HI R6, RZ, 0x8, R6 ;  /* 0x00000008ff067819 */ /* 0x000fe40000011606 */
[----:B------:R-:W-:Y:S02]  /*79f0*/  FSEL R13, R2, RZ, P1 ;  /* 0x000000ff020d7208 */ /* 0x000fe40000800000 */
[----:B--2---:R-:W-:Y:S02]  /*7a00*/  FMNMX.FTZ R2, R5, R11, !PT ;  /* 0x0000000b05027209 */ /* 0x004fe40007810000 */
[----:B------:R-:W-:-:S03]  /*7a10*/  PRMT R16, R10, 0x5410, R6 ;  /* 0x000054100a107816 */ /* 0x000fc60000000006 */
[----:B------:R-:W1:Y:S01]  /*7a20*/  SHFL.BFLY PT, R10, R2, 0x1, 0x1f ;  /* 0x0c201f00020a7f89 */ /* 0x000e6200000e0000 */
[----:B------:R-:W-:Y:S01]  /*7a30*/  FFMA.FTZ R5, R146, UR22, -R13 ;  /* 0x0000001692057c23 */ /* 0x000fe2000801080d */
[----:B------:R-:W-:-:S03]  /*7a40*/  LOP3.LUT R3, R15, 0xff, RZ, 0xc0, !PT ;  /* 0x000000ff0f037812 */ /* 0x000fc600078ec0ff */
[----:B------:R2:W-:Y:S01]  /*7a50*/  MUFU.EX2 R30, R5 ;  /* 0x00000005001e7308 */ /* 0x0005e20000000800 */
[----:B------:R-:W-:Y:S02]  /*7a60*/  PRMT R11, R3, 0x5410, R14 ;  /* 0x00005410030b7816 */ /* 0x000fe4000000000e */
[----:B------:R-:W-:Y:S01]  /*7a70*/  LOP3.LUT R3, R9, 0xff, RZ, 0xc0, !PT ;  /* 0x000000ff09037812 */ /* 0x000fe200078ec0ff */
[----:B------:R-:W-:-:S03]  /*7a80*/  FFMA.FTZ R6, R147, UR22, -R13 ;  /* 0x0000001693067c23 */ /* 0x000fc6000801080d */
[----:B------:R-:W-:Y:S02]  /*7a90*/  PRMT R15, R3, 0x5410, R8 ;  /* 0x00005410030f7816 */ /* 0x000fe40000000008 */
[----:B------:R-:W-:Y:S02]  /*7aa0*/  LOP3.LUT R3, R4, 0xffff, RZ, 0xc0, !PT ;  /* 0x0000ffff04037812 */ /* 0x000fe400078ec0ff */
[----:B--2---:R-:W-:-:S04]  /*7ab0*/  SHF.R.U32.HI R5, RZ, 0x8, R7 ;  /* 0x00000008ff057819 */ /* 0x004fc80000011607 */
[----:B------:R-:W-:Y:S01]  /*7ac0*/  PRMT R9, R12, 0x5410, R5 ;  /* 0x000054100c097816 */ /* 0x000fe20000000005 */
[--C-:B------:R-:W-:Y:S01]  /*7ad0*/  FFMA.FTZ R5, R144, UR22, -R13.reuse ;  /* 0x0000001690057c23 */ /* 0x100fe2000801080d */
[----:B------:R2:W-:Y:S08]  /*7ae0*/  MUFU.EX2 R225, R6 ;  /* 0x0000000600e17308 */ /* 0x0005f00000000800 */
[----:B------:R3:W-:Y:S01]  /*7af0*/  MUFU.EX2 R213, R5 ;  /* 0x0000000500d57308 */ /* 0x0007e20000000800 */
[--C-:B--2---:R-:W-:Y:S01]  /*7b00*/  FFMA.FTZ R6, R103, UR22, -R13.reuse ;  /* 0x0000001667067c23 */ /* 0x104fe2000801080d */
[----:B-1----:R-:W-:Y:S01]  /*7b10*/  FMNMX.FTZ R103, R2, R10, !PT ;  /* 0x0000000a02677209 */ /* 0x002fe20007810000 */
[----:B------:R-:W-:Y:S01]  /*7b20*/  FFMA.FTZ R2, R136, UR22, -R13 ;  /* 0x0000001688027c23 */ /* 0x000fe2000801080d */
[----:B---3--:R-:W-:-:S02]  /*7b30*/  SHF.R.U32.HI R5, RZ, 0x8, R3 ;  /* 0x00000008ff057819 */ /* 0x008fc40000011603 */
[----:B------:R-:W-:-:S04]  /*7b40*/  LOP3.LUT R3, R4, 0xff, RZ, 0xc0, !PT ;  /* 0x000000ff04037812 */ /* 0x000fc800078ec0ff */
[----:B------:R-:W-:Y:S02]  /*7b50*/  PRMT R7, R3, 0x5410, R5 ;  /* 0x0000541003077816 */ /* 0x000fe40000000005 */
[--C-:B------:R-:W-:Y:S01]  /*7b60*/  SHF.R.U32.HI R5, RZ, 0x10, R4.reuse ;  /* 0x00000010ff057819 */ /* 0x100fe20000011604 */
[----:B------:R1:W-:Y:S01]  /*7b70*/  MUFU.EX2 R49, R2 ;  /* 0x0000000200317308 */ /* 0x0003e20000000800 */
[----:B------:R-:W-:Y:S02]  /*7b80*/  SHF.R.U32.HI R3, RZ, 0x18, R4 ;  /* 0x00000018ff037819 */ /* 0x000fe40000011604 */
[----:B------:R-:W-:Y:S01]  /*7b90*/  FSETP.NEU.FTZ.AND P1, PT, R103, -INF , PT ;  /* 0xff8000006700780b */ /* 0x000fe20003f3d000 */
[----:B------:R-:W-:Y:S01]  /*7ba0*/  FFMA.FTZ R4, R133, UR22, -R13 ;  /* 0x0000001685047c23 */ /* 0x000fe2000801080d */
[----:B-1----:R-:W-:-:S04]  /*7bb0*/  LOP3.LUT R2, R5, 0xff, RZ, 0xc0, !PT ;  /* 0x000000ff05027812 */ /* 0x002fc800078ec0ff */
[----:B------:R-:W-:Y:S01]  /*7bc0*/  PRMT R5, R2, 0x5410, R3 ;  /* 0x0000541002057816 */ /* 0x000fe20000000003 */
[----:B------:R-:W-:Y:S01]  /*7bd0*/  FFMA.FTZ R3, R131, UR22, -R13 ;  /* 0x0000001683037c23 */ /* 0x000fe2000801080d */
[----:B------:R-:W-:-:S03]  /*7be0*/  FMUL.FTZ R2, R103, UR22 ;  /* 0x0000001667027c20 */ /* 0x000fc60008410000 */
[----:B------:R1:W-:Y:S02]  /*7bf0*/  MUFU.EX2 R144, R3 ;  /* 0x0000000300907308 */ /* 0x0003e40000000800 */
[----:B------:R-:W-:Y:S02]  /*7c00*/  FSEL R12, R2, RZ, P1 ;  /* 0x000000ff020c7208 */ /* 0x000fe40000800000 */
[----:B------:R-:W-:-:S04]  /*7c10*/  LOP3.LUT R2, R0, 0xffff, RZ, 0xc0, !PT ;  /* 0x0000ffff00027812 */ /* 0x000fc800078ec0ff */
[----:B------:R2:W-:Y:S01]  /*7c20*/  MUFU.EX2 R222, R4 ;  /* 0x0000000400de7308 */ /* 0x0005e20000000800 */
[----:B-1----:R-:W-:-:S07]  /*7c30*/  FFMA.FTZ R3, R129, UR22, -R13 ;  /* 0x0000001681037c23 */ /* 0x002fce000801080d */
[----:B------:R1:W-:Y:S01]  /*7c40*/  MUFU.EX2 R17, R3 ;  /* 0x0000000300117308 */ /* 0x0003e20000000800 */
[----:B--2---:R-:W-:-:S07]  /*7c50*/  FFMA.FTZ R4, R139, UR22, -R12 ;  /* 0x000000168b047c23 */ /* 0x004fce000801080c */
[----:B------:R-:W2:Y:S01]  /*7c60*/  MUFU.EX2 R224, R6 ;  /* 0x0000000600e07308 */ /* 0x000ea20000000800 */
[----:B-1----:R-:W-:Y:S02]  /*7c70*/  SHF.R.U32.HI R3, RZ, 0x8, R2 ;  /* 0x00000008ff037819 */ /* 0x002fe40000011602 */
[----:B------:R-:W-:-:S05]  /*7c80*/  LOP3.LUT R2, R0, 0xff, RZ, 0xc0, !PT ;  /* 0x000000ff00027812 */ /* 0x000fca00078ec0ff */
[----:B------:R1:W-:Y:S02]  /*7c90*/  MUFU.EX2 R226, R4 ;  /* 0x0000000400e27308 */ /* 0x0003e40000000800 */
[----:B-1----:R-:W-:Y:S01]  /*7ca0*/  PRMT R4, R2, 0x5410, R3 ;  /* 0x0000541002047816 */ /* 0x002fe20000000003 */
[----:B------:R-:W-:Y:S01]  /*7cb0*/  FFMA.FTZ R2, R138, UR22, -R12 ;  /* 0x000000168a027c23 */ /* 0x000fe2000801080c */
[----:B------:R-:W-:-:S04]  /*7cc0*/  SHF.R.U32.HI R3, RZ, 0x10, R0 ;  /* 0x00000010ff037819 */ /* 0x000fc80000011600 */
[----:B------:R1:W3:Y:S02]  /*7cd0*/  MUFU.EX2 R48, R2 ;  /* 0x0000000200307308 */ /* 0x0002e40000000800 */
[----:B-1----:R-:W-:Y:S02]  /*7ce0*/  SHF.R.U32.HI R2, RZ, 0x18, R0 ;  /* 0x00000018ff027819 */ /* 0x002fe40000011600 */
[----:B------:R-:W-:Y:S01]  /*7cf0*/  LOP3.LUT R0, R3, 0xff, RZ, 0xc0, !PT ;  /* 0x000000ff03007812 */ /* 0x000fe200078ec0ff */
[----:B------:R-:W-:-:S03]  /*7d00*/  FFMA.FTZ R3, R149, UR22, -R12 ;  /* 0x0000001695037c23 */ /* 0x000fc6000801080c */
[----:B------:R-:W-:Y:S02]  /*7d10*/  PRMT R14, R0, 0x5410, R2 ;  /* 0x00005410000e7816 */ /* 0x000fe40000000002 */
[--C-:B------:R-:W-:Y:S02]  /*7d20*/  HSET2.LE.AND R0, R16, R231.reuse, PT ;  /* 0x000000e710007233 */ /* 0x100fe40003803000 */
[----:B--2---:R-:W-:Y:S01]  /*7d30*/  F2FP.BF16.F32.PACK_AB R2, R224, R213 ;  /* 0x000000d5e002723e */ /* 0x004fe200000010ff */
[----:B------:R1:W-:Y:S03]  /*7d40*/  MUFU.EX2 R219, R3 ;  /* 0x0000000300db7308 */ /* 0x0003e60000000800 */
[----:B------:R-:W-:Y:S02]  /*7d50*/  LOP3.LUT R10, R0, R2, RZ, 0xc0, !PT ;  /* 0x00000002000a7212 */ /* 0x000fe400078ec0ff */
[----:B------:R-:W-:-:S02]  /*7d60*/  HSET2.LE.AND R0, R11, R231, PT ;  /* 0x000000e70b007233 */ /* 0x000fc40003803000 */
[----:B---3--:R-:W-:Y:S01]  /*7d70*/  F2FP.BF16.F32.PACK_AB R2, R48, R226 ;  /* 0x000000e23002723e */ /* 0x008fe200000010ff */
[----:B-1----:R-:W-:-:S03]  /*7d80*/  FFMA.FTZ R3, R148, UR22, -R12 ;  /* 0x0000001694037c23 */ /* 0x002fc6000801080c */
[----:B------:R-:W-:Y:S01]  /*7d90*/  LOP3.LUT R11, R0, R2, RZ, 0xc0, !PT ;  /* 0x00000002000b7212 */ /* 0x000fe200078ec0ff */
[----:B------:R1:W2:Y:S01]  /*7da0*/  MUFU.EX2 R220, R3 ;  /* 0x0000000300dc7308 */ /* 0x0002a20000000800 */
[----:B------:R-:W-:Y:S02]  /*7db0*/  HSET2.LE.AND R0, R9, R231, PT ;  /* 0x000000e709007233 */ /* 0x000fe40003803000 */
[----:B------:R-:W-:-:S04]  /*7dc0*/  F2FP.BF16.F32.PACK_AB R2, R17, R144 ;  /* 0x000000901102723e */ /* 0x000fc800000010ff */
        /* <DEDUP_REMOVED lines=8> */
[----:B------:R1:W3:Y:S01]  /*7e50*/  MUFU.EX2 R20, R3 ;  /* 0x0000000300147308 */ /* 0x0002e20000000800 */
[----:B--2---:R-:W-:-:S04]  /*7e60*/  F2FP.BF16.F32.PACK_AB R2, R220, R219 ;  /* 0x000000dbdc02723e */ /* 0x004fc800000010ff */
[----:B------:R-:W-:Y:S01]  /*7e70*/  LOP3.LUT R9, R0, R2, RZ, 0xc0, !PT ;  /* 0x0000000200097212 */ /* 0x000fe200078ec0ff */
[----:B-1----:R-:W-:-:S04]  /*7e80*/  FFMA.FTZ R3, R137, UR22, -R12 ;  /* 0x0000001689037c23 */ /* 0x002fc8000801080c */
[----:B------:R1:W-:Y:S01]  /*7e90*/  MUFU.EX2 R56, R3 ;  /* 0x0000000300387308 */ /* 0x0003e20000000800 */
[----:B------:R-:W-:Y:S02]  /*7ea0*/  HSET2.LE.AND R0, R15, R231, PT ;  /* 0x000000e70f007233 */ /* 0x000fe40003803000 */
[----:B---3--:R-:W-:Y:S01]  /*7eb0*/  F2FP.BF16.F32.PACK_AB R2, R20, R146 ;  /* 0x000000921402723e */ /* 0x008fe200000010ff */
[----:B-1----:R-:W-:Y:S01]  /*7ec0*/  FFMA.FTZ R3, R134, UR22, -R12 ;  /* 0x0000001686037c23 */ /* 0x002fe2000801080c */
[----:B------:R-:W-:-:S03]  /*7ed0*/  IMAD.MOV.U32 R134, RZ, RZ, R17 ;  /* 0x000000ffff867224 */ /* 0x000fc600078e0011 */
[----:B------:R-:W1:Y:S01]  /*7ee0*/  MUFU.EX2 R221, R3 ;  /* 0x0000000300dd7308 */ /* 0x000e620000000800 */
[----:B------:R-:W-:Y:S01]  /*7ef0*/  HMMA.16816.F32.BF16 R16, R8, R108, RZ ;  /* 0x0000006c0810723c */ /* 0x000fe200000418ff */
[----:B------:R-:W-:Y:S02]  /*7f00*/  LOP3.LUT R7, R0, R2, RZ, 0xc0, !PT ;  /* 0x0000000200077212 */ /* 0x000fe400078ec0ff */
[----:B------:R-:W-:Y:S02]  /*7f10*/  HSET2.LE.AND R0, R4, R231, PT ;  /* 0x000000e704007233 */ /* 0x000fe40003803000 */
[----:B------:R-:W-:-:S04]  /*7f20*/  F2FP.BF16.F32.PACK_AB R2, R222, R49 ;  /* 0x00000031de02723e */ /* 0x000fc800000010ff */
[----:B------:R-:W-:Y:S02]  /*7f30*/  LOP3.LUT R4, R0, R2, RZ, 0xc0, !PT ;  /* 0x0000000200047212 */ /* 0x000fe400078ec0ff */
[----:B------:R-:W-:Y:S02]  /*7f40*/  HSET2.LE.AND R0, R14, R231, PT ;  /* 0x000000e70e007233 */ /* 0x000fe40003803000 */
[----:B-1----:R-:W-:-:S04]  /*7f50*/  F2FP.BF16.F32.PACK_AB R2, R221, R56 ;  /* 0x00000038dd02723e */ /* 0x002fc800000010ff */
[----:B------:R-:W-:Y:S01]  /*7f60*/  LOP3.LUT R5, R0, R2, RZ, 0xc0, !PT ;  /* 0x0000000200057212 */ /* 0x000fe200078ec0ff */
[----:B------:R-:W-:Y:S01]  /*7f70*/  IMAD.MOV.U32 R109, RZ, RZ, R20 ;  /* 0x000000ffff6d7224 */ /* 0x000fe200078e0014 */
[----:B------:R-:W-:Y:S06]  /*7f80*/  HMMA.16816.F32.BF16 R24, R8, R88, RZ ;  /* 0x000000580818723c */ /* 0x000fec00000418ff */
[----:B------:R-:W-:Y:S01]  /*7f90*/  HMMA.16816.F32.BF16 R128, R4, R68, R16 ;  /* 0x000000440480723c */ /* 0x000fe20000041810 */
[----:B------:R-:W-:-:S05]  /*7fa0*/  UIADD3 UR6, UR6, 0x1, URZ ;  /* 0x0000000106067890 */ /* 0x000fca000fffe03f */
[C---:B------:R-:W-:Y:S06]  /*7fb0*/  HMMA.16816.F32.BF16 R20, R8.reuse, R96, RZ ;  /* 0x000000600814723c */ /* 0x040fec00000418ff */
[----:B------:R-:W-:Y:S01]  /*7fc0*/  HMMA.16816.F32.BF16 R16, R8, R92, RZ ;  /* 0x0000005c0810723c */ /* 0x000fe200000418ff */
[----:B------:R-:W-:-:S05]  /*7fd0*/  LOP3.LUT R2, R83, UR6, R233, 0x96, !PT ;  /* 0x0000000653027c12 */ /* 0x000fca000f8e96e9 */
[----:B------:R-:W-:Y:S01]  /*7fe0*/  IMAD.WIDE.U32 R2, R2, -0x326172a9, RZ ;  /* 0xcd9e8d5702027825 */ /* 0x000fe200078e00ff */
[----:B------:R-:W-:Y:S03]  /*7ff0*/  HMMA.16816.F32.BF16 R52, R8, R114, RZ ;  /* 0x000000720834723c */ /* 0x000fe600000418ff */
[----:B------:R-:W-:Y:S01]  /*8000*/  IMAD.MOV.U32 R108, RZ, RZ, R167 ;  /* 0x000000ffff6c7224 */ /* 0x000fe200078e00a7 */
[----:B------:R-:W-:Y:S01]  /*8010*/  LOP3.LUT R0, R3, R28, R67, 0x96, !PT ;  /* 0x0000001c03007212 */ /* 0x000fe200078e9643 */
[----:B------:R-:W-:Y:S01]  /*8020*/  IMAD.MOV.U32 R136, RZ, RZ, R166 ;  /* 0x000000ffff887224 */ /* 0x000fe200078e00a6 */
[----:B------:R-:W-:Y:S01]  /*8030*/  LOP3.LUT R15, R33, R2, R65, 0x96, !PT ;  /* 0x00000002210f7212 */ /* 0x000fe200078e9641 */
[----:B------:R-:W-:Y:S01]  /*8040*/  IMAD.MOV.U32 R139, RZ, RZ, R165 ;  /* 0x000000ffff8b7224 */ /* 0x000fe200078e00a5 */
[----:B------:R-:W-:Y:S01]  /*8050*/  LOP3.LUT R3, R3, R64, R67, 0x96, !PT ;  /* 0x0000004003037212 */ /* 0x000fe200078e9643 */
[----:B------:R-:W-:Y:S01]  /*8060*/  IMAD.MOV.U32 R68, RZ, RZ, R164 ;  /* 0x000000ffff447224 */ /* 0x000fe200078e00a4 */
[----:B------:R-:W-:Y:S01]  /*8070*/  LOP3.LUT R14, R39, R2, R65, 0x96, !PT ;  /* 0x00000002270e7212 */ /* 0x000fe200078e9641 */
        /* <DEDUP_REMOVED lines=10> */
[----:B------:R-:W-:-:S05]  /*8120*/  IMAD.WIDE.U32 R2, R3, -0x2daee0ad, RZ ;  /* 0xd2511f5303027825 */ /* 0x000fca00078e00ff */
[C---:B------:R-:W-:Y:S06]  /*8130*/  HMMA.16816.F32.BF16 R16, R8.reuse, R112, RZ ;  /* 0x000000700810723c */ /* 0x040fec00000418ff */
[C---:B------:R-:W-:Y:S06]  /*8140*/  HMMA.16816.F32.BF16 R20, R8.reuse, R116, RZ ;  /* 0x000000740814723c */ /* 0x040fec00000418ff */
[C---:B------:R-:W-:Y:S06]  /*8150*/  HMMA.16816.F32.BF16 R24, R8.reuse, R110, RZ ;  /* 0x0000006e0818723c */ /* 0x040fec00000418ff */
[C---:B------:R-:W-:Y:S06]  /*8160*/  HMMA.16816.F32.BF16 R28, R8.reuse, R98, RZ ;  /* 0x00000062081c723c */ /* 0x040fec00000418ff */
[C---:B------:R-:W-:Y:S06]  /*8170*/  HMMA.16816.F32.BF16 R40, R8.reuse, R94, RZ ;  /* 0x0000005e0828723c */ /* 0x040fec00000418ff */
[C---:B------:R-:W-:Y:S06]  /*8180*/  HMMA.16816.F32.BF16 R44, R8.reuse, R90, RZ ;  /* 0x0000005a082c723c */ /* 0x040fec00000418ff */
[----:B------:R-:W-:Y:S07]  /*8190*/  HMMA.16816.F32.BF16 R56, R8, R118, RZ ;  /* 0x000000760838723c */ /* 0x000fee00000418ff */
[----:B------:R-:W-:-:S04]  /*81a0*/  IMAD.WIDE.U32 R10, R15, -0x2daee0ad, RZ ;  /* 0xd2511f530f0a7825 */ /* 0x000fc800078e00ff */
[----:B------:R-:W-:-:S04]  /*81b0*/  IMAD.WIDE.U32 R14, R14, -0x2daee0ad, RZ ;  /* 0xd2511f530e0e7825 */ /* 0x000fc800078e00ff */
[----:B------:R-:W-:Y:S01]  /*81c0*/  IMAD.WIDE.U32 R8, R0, -0x2daee0ad, RZ ;  /* 0xd2511f5300087825 */ /* 0x000fe200078e00ff */
[----:B------:R-:W-:-:S03]  /*81d0*/  LOP3.LUT R0, R15, R2, R105, 0x96, !PT ;  /* 0x000000020f007212 */ /* 0x000fc600078e9669 */
[----:B------:R-:W-:Y:S01]  /*81e0*/  IMAD.MOV.U32 R115, RZ, RZ, R49 ;  /* 0x000000ffff737224 */ /* 0x000fe200078e0031 */
[----:B------:R-:W-:Y:S01]  /*81f0*/  LOP3.LUT R9, R9, R34, R81, 0x96, !PT ;  /* 0x0000002209097212 */ /* 0x000fe200078e9651 */
[----:B------:R-:W-:Y:S01]  /*8200*/  IMAD.MOV.U32 R83, RZ, RZ, R48 ;  /* 0x000000ffff537224 */ /* 0x000fe200078e0030 */
[----:B------:R-:W-:Y:S01]  /*8210*/  LOP3.LUT R11, R11, R8, R105, 0x96, !PT ;  /* 0x000000080b0b7212 */ /* 0x000fe200078e9669 */
[----:B------:R-:W-:-:S04]  /*8220*/  IMAD.WIDE.U32 R48, R0, -0x326172a9, RZ ;  /* 0xcd9e8d5700307825 */ /* 0x000fc800078e00ff */
[----:B------:R-:W-:Y:S01]  /*8230*/  FFMA.FTZ R0, R158, UR22, -R13 ;  /* 0x000000169e007c23 */ /* 0x000fe2000801080d */
[----:B------:R-:W-:Y:S01]  /*8240*/  LOP3.LUT R3, R3, R66, R81, 0x96, !PT ;  /* 0x0000004203037212 */ /* 0x000fe200078e9651 */
[----:B------:R-:W-:Y:S02]  /*8250*/  IMAD.MOV.U32 R88, RZ, RZ, R147 ;  /* 0x000000ffff587224 */ /* 0x000fe400078e0093 */
[----:B------:R-:W-:Y:S02]  /*8260*/  IMAD.MOV.U32 R89, RZ, RZ, R146 ;  /* 0x000000ffff597224 */ /* 0x000fe400078e0092 */
[----:B------:R-:W-:Y:S02]  /*8270*/  IMAD.MOV.U32 R147, RZ, RZ, R50 ;  /* 0x000000ffff937224 */ /* 0x000fe400078e0032 */
[----:B------:R-:W-:Y:S02]  /*8280*/  IMAD.MOV.U32 R146, RZ, RZ, R51 ;  /* 0x000000ffff927224 */ /* 0x000fe400078e0033 */
[----:B------:R-:W-:-:S02]  /*8290*/  IMAD.MOV.U32 R82, RZ, RZ, R223 ;  /* 0x000000ffff527224 */ /* 0x000fc400078e00df */
[----:B------:R-:W-:Y:S01]  /*82a0*/  IMAD.WIDE.U32 R8, R9, -0x326172a9, RZ ;  /* 0xcd9e8d5709087825 */ /* 0x000fe200078e00ff */
[----:B------:R1:W-:Y:S03]  /*82b0*/  MUFU.EX2 R223, R0 ;  /* 0x0000000000df7308 */ /* 0x0003e60000000800 */
[----:B------:R-:W-:Y:S01]  /*82c0*/  IMAD.WIDE.U32 R50, R11, -0x326172a9, RZ ;  /* 0xcd9e8d570b327825 */ /* 0x000fe200078e00ff */
[----:B------:R-:W-:-:S03]  /*82d0*/  LOP3.LUT R9, R9, R32, R106, 0x96, !PT ;  /* 0x0000002009097212 */ /* 0x000fc600078e966a */
[----:B------:R-:W-:Y:S01]  /*82e0*/  IMAD.MOV.U32 R117, RZ, RZ, R231 ;  /* 0x000000ffff757224 */ /* 0x000fe200078e00e7 */
[----:B------:R-:W-:Y:S01]  /*82f0*/  LOP3.LUT R8, R51, R8, R107, 0x96, !PT ;  /* 0x0000000833087212 */ /* 0x000fe200078e966b */
[----:B------:R-:W-:-:S04]  /*8300*/  IMAD.WIDE.U32 R2, R3, -0x326172a9, RZ ;  /* 0xcd9e8d5703027825 */ /* 0x000fc800078e00ff */
[----:B------:R-:W-:Y:S02]  /*8310*/  IMAD.MOV.U32 R119, RZ, RZ, R139 ;  /* 0x000000ffff777224 */ /* 0x000fe400078e008b */
[----:B-1----:R-:W-:Y:S01]  /*8320*/  FFMA.FTZ R0, R156, UR22, -R13 ;  /* 0x000000169c007c23 */ /* 0x002fe2000801080d */
[----:B------:R-:W-:Y:S02]  /*8330*/  IMAD.MOV.U32 R118, RZ, RZ, R136 ;  /* 0x000000ffff767224 */ /* 0x000fe400078e0088 */
[----:B------:R-:W-:Y:S01]  /*8340*/  IMAD.MOV.U32 R112, RZ, RZ, R61 ;  /* 0x000000ffff707224 */ /* 0x000fe200078e003d */
[----:B------:R1:W-:Y:S01]  /*8350*/  MUFU.EX2 R231, R0 ;  /* 0x0000000000e77308 */ /* 0x0003e20000000800 */
[----:B------:R-:W-:Y:S01]  /*8360*/  HMMA.16816.F32.BF16 R136, R4, R120, R16 ;  /* 0x000000780488723c */ /* 0x000fe20000041810 */
[----:B------:R-:W-:Y:S01]  /*8370*/  IMAD.MOV.U32 R113, RZ, RZ, R60 ;  /* 0x000000ffff717224 */ /* 0x000fe200078e003c */
[----:B------:R-:W-:Y:S01]  /*8380*/  LOP3.LUT R15, R49, R2, R107, 0x96, !PT ;  /* 0x00000002310f7212 */ /* 0x000fe200078e966b */
[----:B------:R-:W-:Y:S01]  /*8390*/  IMAD.MOV.U32 R116, RZ, RZ, R227 ;  /* 0x000000ffff747224 */ /* 0x000fe200078e00e3 */
[----:B------:R2:W-:Y:S01]  /*83a0*/  STL [R1+0x30], R152 ;  /* 0x0000309801007387 */ /* 0x0005e20000100800 */
[----:B------:R-:W-:-:S02]  /*83b0*/  IMAD.WIDE.U32 R60, R8, -0x2daee0ad, RZ ;  /* 0xd2511f53083c7825 */ /* 0x000fc400078e00ff */
[----:B------:R-:W-:Y:S02]  /*83c0*/  LOP3.LUT R16, R3, R38, R106, 0x96, !PT ;  /* 0x0000002603107212 */ /* 0x000fe400078e966a */
[----:B------:R-:W-:Y:S02]  /*83d0*/  IMAD.MOV.U32 R110, RZ, RZ, R108 ;  /* 0x000000ffff6e7224 */ /* 0x000fe400078e006c */
[----:B------:R-:W-:Y:S02]  /*83e0*/  IMAD.MOV.U32 R72, RZ, RZ, R134 ;  /* 0x000000ffff487224 */ /* 0x000fe400078e0086 */
[----:B------:R-:W-:Y:S02]  /*83f0*/  IMAD.MOV.U32 R73, RZ, RZ, R133 ;  /* 0x000000ffff497224 */ /* 0x000fe400078e0085 */
[----:B------:R-:W-:Y:S02]  /*8400*/  IMAD.MOV.U32 R90, RZ, RZ, R68 ;  /* 0x000000ffff5a7224 */ /* 0x000fe400078e0044 */
[----:B-1----:R-:W-:Y:S01]  /*8410*/  FFMA.FTZ R0, R141, UR22, -R13 ;  /* 0x000000168d007c23 */ /* 0x002fe2000801080d */
[----:B------:R-:W-:-:S02]  /*8420*/  IMAD.MOV.U32 R18, RZ, RZ, R152 ;  /* 0x000000ffff127224 */ /* 0x000fc400078e0098 */
        /* <DEDUP_REMOVED lines=8> */
[C---:B------:R-:W-:Y:S01]  /*84b0*/  HMMA.16816.F32.BF16 R96, R4.reuse, R70, R24 ;  /* 0x000000460460723c */ /* 0x040fe20000041818 */
[----:B------:R-:W-:Y:S01]  /*84c0*/  IMAD.MOV.U32 R134, RZ, RZ, R154 ;  /* 0x000000ffff867224 */ /* 0x000fe200078e009a */
[----:B------:R-:W-:Y:S01]  /*84d0*/  LOP3.LUT R2, R61, R2, R18, 0x96, !PT ;  /* 0x000000023d027212 */ /* 0x000fe200078e9612 */
[----:B------:R-:W-:Y:S01]  /*84e0*/  IMAD.MOV.U32 R133, RZ, RZ, R153 ;  /* 0x000000ffff857224 */ /* 0x000fe200078e0099 */
[----:B------:R-:W-:Y:S01]  /*84f0*/  LDSM.16.MT88.4 R24, [R214+0xa800] ;  /* 0x00a80000d618783b */ /* 0x000fe20000004200 */
[----:B------:R-:W-:Y:S01]  /*8500*/  IMAD.WIDE.U32 R10, R16, -0x2daee0ad, RZ ;  /* 0xd2511f53100a7825 */ /* 0x000fe200078e00ff */
[----:B--2---:R-:W-:Y:S02]  /*8510*/  HMMA.16816.F32.BF16 R152, R4, R124, R20 ;  /* 0x0000007c0498723c */ /* 0x004fe40000041814 */
[----:B------:R-:W-:Y:S01]  /*8520*/  LDSM.16.MT88.4 R20, [R214+0x9800] ;  /* 0x00980000d614783b */ /* 0x000fe20000004200 */
[----:B-1----:R-:W-:-:S03]  /*8530*/  FFMA.FTZ R0, R135, UR22, -R13 ;  /* 0x0000001687007c23 */ /* 0x002fc6000801080d */
[C---:B------:R-:W-:Y:S01]  /*8540*/  HMMA.16816.F32.BF16 R68, R4.reuse, R78, R44 ;  /* 0x0000004e0444723c */ /* 0x040fe2000004182c */
[----:B------:R1:W-:Y:S01]  /*8550*/  MUFU.EX2 R124, R0 ;  /* 0x00000000007c7308 */ /* 0x0003e20000000800 */
[----:B------:R-:W-:Y:S01]  /*8560*/  IMAD.WIDE.U32 R8, R2, -0x326172a9, RZ ;  /* 0xcd9e8d5702087825 */ /* 0x000fe200078e00ff */
[----:B------:R-:W-:Y:S03]  /*8570*/  LDSM.16.MT88.4 R32, [R212+0xb800] ;  /* 0x00b80000d420783b */ /* 0x000fe60000004200 */
[----:B------:R-:W-:Y:S01]  /*8580*/  HMMA.16816.F32.BF16 R84, R4, R74, R40 ;  /* 0x0000004a0454723c */ /* 0x000fe20000041828 */
[----:B------:R-:W-:-:S05]  /*8590*/  IMAD.WIDE.U32 R46, R15, -0x2daee0ad, RZ ;  /* 0xd2511f530f2e7825 */ /* 0x000fca00078e00ff */
[----:B------:R-:W-:Y:S01]  /*85a0*/  HMMA.16816.F32.BF16 R64, R4, R122, R52 ;  /* 0x0000007a0440723c */ /* 0x000fe20000041834 */
[----:B------:R-:W-:-:S05]  /*85b0*/  LOP3.LUT R2, R47, R10, R18, 0x96, !PT ;  /* 0x0000000a2f027212 */ /* 0x000fca00078e9612 */
[----:B------:R-:W-:Y:S01]  /*85c0*/  HMMA.16816.F32.BF16 R56, R4, R126, R56 ;  /* 0x0000007e0438723c */ /* 0x000fe20000041838 */
[----:B-1----:R-:W-:Y:S01]  /*85d0*/  FFMA.FTZ R0, R160, UR22, -R12 ;  /* 0x00000016a0007c23 */ /* 0x002fe2000801080c */
[----:B------:R-:W-:Y:S01]  /*85e0*/  IMAD.MOV.U32 R76, RZ, RZ, R109 ;  /* 0x000000ffff4c7224 */ /* 0x000fe200078e006d */
[----:B------:R-:W-:Y:S01]  /*85f0*/  LOP3.LUT R11, R11, R14, R132, 0x96, !PT ;  /* 0x0000000e0b0b7212 */ /* 0x000fe200078e9684 */
[----:B------:R-:W-:Y:S01]  /*8600*/  IMAD.WIDE.U32 R44, R3, -0x326172a9, RZ ;  /* 0xcd9e8d57032c7825 */ /* 0x000fe200078e00ff */
[----:B------:R-:W-:Y:S03]  /*8610*/  LDSM.16.MT88.4 R40, [R214+0xb800] ;  /* 0x00b80000d628783b */ /* 0x000fe60000004200 */
[--C-:B------:R-:W-:Y:S01]  /*8620*/  FFMA.FTZ R7, R140, UR22, -R12.reuse ;  /* 0x000000168c077c23 */ /* 0x100fe2000801080c */
[----:B------:R1:W-:Y:S08]  /*8630*/  MUFU.EX2 R111, R0 ;  /* 0x00000000006f7308 */ /* 0x0003f00000000800 */
[----:B------:R-:W2:Y:S01]  /*8640*/  MUFU.EX2 R10, R7 ;  /* 0x00000007000a7308 */ /* 0x000ea20000000800 */
[----:B-1----:R-:W-:-:S07]  /*8650*/  FFMA.FTZ R0, R145, UR22, -R12 ;  /* 0x0000001691007c23 */ /* 0x002fce000801080c */
[----:B------:R1:W3:Y:S01]  /*8660*/  MUFU.EX2 R109, R0 ;  /* 0x00000000006d7308 */ /* 0x0002e20000000800 */
[----:B------:R-:W-:Y:S01]  /*8670*/  IMAD.WIDE.U32 R38, R11, -0x326172a9, RZ ;  /* 0xcd9e8d570b267825 */ /* 0x000fe200078e00ff */
[----:B------:R-:W-:-:S03]  /*8680*/  SHF.R.U32.HI R5, RZ, 0x10, R8 ;  /* 0x00000010ff057819 */ /* 0x000fc60000011608 */
[----:B------:R-:W-:Y:S01]  /*8690*/  IMAD.WIDE.U32 R2, R2, -0x326172a9, RZ ;  /* 0xcd9e8d5702027825 */ /* 0x000fe200078e00ff */
[----:B------:R-:W-:-:S03]  /*86a0*/  LOP3.LUT R4, R9, R44, R80, 0x96, !PT ;  /* 0x0000002c09047212 */ /* 0x000fc600078e9650 */
[----:B-1----:R-:W-:-:S04]  /*86b0*/  FFMA.FTZ R0, R142, UR22, -R12 ;  /* 0x000000168e007c23 */ /* 0x002fc8000801080c */
[----:B------:R1:W4:Y:S01]  /*86c0*/  MUFU.EX2 R52, R0 ;  /* 0x0000000000347308 */ /* 0x0003220000000800 */
[----:B------:R-:W-:Y:S02]  /*86d0*/  LOP3.LUT R5, R5, 0xff, RZ, 0xc0, !PT ;  /* 0x000000ff05057812 */ /* 0x000fe400078ec0ff */
[----:B------:R-:W-:Y:S02]  /*86e0*/  LOP3.LUT R11, R2, 0xff, RZ, 0xc0, !PT ;  /* 0x000000ff020b7812 */ /* 0x000fe400078ec0ff */
[--C-:B------:R-:W-:Y:S02]  /*86f0*/  SHF.R.U32.HI R14, RZ, 0x10, R2.reuse ;  /* 0x00000010ff0e7819 */ /* 0x100fe40000011602 */
[----:B------:R-:W-:Y:S02]  /*8700*/  SHF.R.U32.HI R15, RZ, 0x18, R2 ;  /* 0x00000018ff0f7819 */ /* 0x000fe40000011602 */
[C---:B-1----:R-:W-:Y:S02]  /*8710*/  LOP3.LUT R0, R8.reuse, 0xffff, RZ, 0xc0, !PT ;  /* 0x0000ffff08007812 */ /* 0x042fe400078ec0ff */
[----:B------:R-:W-:-:S02]  /*8720*/  LOP3.LUT R9, R8, 0xff, RZ, 0xc0, !PT ;  /* 0x000000ff08097812 */ /* 0x000fc400078ec0ff */
[----:B------:R-:W-:Y:S02]  /*8730*/  SHF.R.U32.HI R6, RZ, 0x8, R0 ;  /* 0x00000008ff067819 */ /* 0x000fe40000011600 */
[----:B------:R-:W-:Y:S02]  /*8740*/  SHF.R.U32.HI R8, RZ, 0x18, R8 ;  /* 0x00000018ff087819 */ /* 0x000fe40000011608 */
[----:B------:R-:W-:Y:S01]  /*8750*/  LOP3.LUT R0, R3, R38, R80, 0x96, !PT ;  /* 0x0000002603007212 */ /* 0x000fe200078e9650 */
[----:B--2---:R-:W-:Y:S01]  /*8760*/  IMAD.MOV.U32 R80, RZ, RZ, R10 ;  /* 0x000000ffff507224 */ /* 0x004fe200078e000a */
[----:B------:R-:W-:Y:S01]  /*8770*/  LOP3.LUT R10, R2, 0xffff, RZ, 0xc0, !PT ;  /* 0x0000ffff020a7812 */ /* 0x000fe200078ec0ff */
[--C-:B------:R-:W-:Y:S01]  /*8780*/  FFMA.FTZ R3, R163, UR22, -R37.reuse ;  /* 0x00000016a3037c23 */ /* 0x100fe20008010825 */
[----:B------:R-:W-:Y:S02]  /*8790*/  PRMT R16, R9, 0x5410, R6 ;  /* 0x0000541009107816 */ /* 0x000fe40000000006 */
[----:B------:R-:W-:Y:S01]  /*87a0*/  PRMT R9, R5, 0x5410, R8 ;  /* 0x0000541005097816 */ /* 0x000fe20000000008 */
[----:B------:R-:W-:Y:S01]  /*87b0*/  FFMA.FTZ R5, R161, UR22, -R37 ;  /* 0x00000016a1057c23 */ /* 0x000fe20008010825 */
[C---:B------:R-:W-:Y:S01]  /*87c0*/  LOP3.LUT R2, R4.reuse, 0xffff, RZ, 0xc0, !PT ;  /* 0x0000ffff04027812 */ /* 0x040fe200078ec0ff */
[----:B------:R1:W-:Y:S01]  /*87d0*/  MUFU.EX2 R107, R3 ;  /* 0x00000003006b7308 */ /* 0x0003e20000000800 */
[----:B------:R-:W-:-:S02]  /*87e0*/  LOP3.LUT R7, R4, 0xff, RZ, 0xc0, !PT ;  /* 0x000000ff04077812 */ /* 0x000fc400078ec0ff */
[----:B------:R-:W-:-:S05]  /*87f0*/  SHF.R.U32.HI R6, RZ, 0x18, R4 ;  /* 0x00000018ff067819 */ /* 0x000fca0000011604 */
[----:B------:R2:W4:Y:S01]  /*8800*/  MUFU.EX2 R106, R5 ;  /* 0x00000005006a7308 */ /* 0x0005220000000800 */
[----:B------:R-:W-:Y:S01]  /*8810*/  IMAD.MOV.U32 R121, RZ, RZ, R19 ;  /* 0x000000ffff797224 */ /* 0x000fe200078e0013 */
[----:B-1----:R-:W-:Y:S01]  /*8820*/  SHF.R.U32.HI R3, RZ, 0x10, R4 ;  /* 0x00000010ff037819 */ /* 0x002fe20000011604 */
[----:B------:R-:W-:-:S03]  /*8830*/  FFMA.FTZ R4, R157, UR22, -R37 ;  /* 0x000000169d047c23 */ /* 0x000fc60008010825 */
[----:B------:R-:W-:Y:S02]  /*8840*/  LOP3.LUT R3, R3, 0xff, RZ, 0xc0, !PT ;  /* 0x000000ff03037812 */ /* 0x000fe400078ec0ff */
[----:B--2---:R-:W-:Y:S02]  /*8850*/  SHF.R.U32.HI R5, RZ, 0x8, R2 ;  /* 0x00000008ff057819 */ /* 0x004fe40000011602 */
[----:B------:R-:W-:Y:S01]  /*8860*/  SHF.R.U32.HI R2, RZ, 0x8, R10 ;  /* 0x00000008ff027819 */ /* 0x000fe2000001160a */
[----:B------:R1:W-:Y:S01]  /*8870*/  MUFU.EX2 R105, R4 ;  /* 0x0000000400697308 */ /* 0x0003e20000000800 */
[----:B------:R-:W-:Y:S02]  /*8880*/  PRMT R8, R7, 0x5410, R5 ;  /* 0x0000541007087816 */ /* 0x000fe40000000005 */
[----:B------:R-:W-:Y:S02]  /*8890*/  PRMT R19, R11, 0x5410, R2 ;  /* 0x000054100b137816 */ /* 0x000fe40000000002 */
[----:B------:R-:W-:-:S02]  /*88a0*/  LOP3.LUT R2, R0, 0xffff, RZ, 0xc0, !PT ;  /* 0x0000ffff00027812 */ /* 0x000fc400078ec0ff */
[----:B------:R-:W-:Y:S01]  /*88b0*/  PRMT R17, R3, 0x5410, R6 ;  /* 0x0000541003117816 */ /* 0x000fe20000000006 */
[----:B------:R-:W-:Y:S01]  /*88c0*/  IMAD.MOV.U32 R158, RZ, RZ, R117 ;  /* 0x000000ffff9e7224 */ /* 0x000fe200078e0075 */
[----:B------:R-:W-:Y:S02]  /*88d0*/  LOP3.LUT R7, R0, 0xff, RZ, 0xc0, !PT ;  /* 0x000000ff00077812 */ /* 0x000fe400078ec0ff */
[--C-:B------:R-:W-:Y:S02]  /*88e0*/  SHF.R.U32.HI R6, RZ, 0x18, R0.reuse ;  /* 0x00000018ff067819 */ /* 0x100fe40000011600 */
[----:B------:R-:W-:Y:S02]  /*88f0*/  LOP3.LUT R5, R14, 0xff, RZ, 0xc0, !PT ;  /* 0x000000ff0e057812 */ /* 0x000fe400078ec0ff */
[----:B-1----:R-:W-:Y:S02]  /*8900*/  SHF.R.U32.HI R4, RZ, 0x10, R0 ;  /* 0x00000010ff047819 */ /* 0x002fe40000011600 */
[----:B------:R-:W-:-:S02]  /*8910*/  SHF.R.U32.HI R2, RZ, 0x8, R2 ;  /* 0x00000008ff027819 */ /* 0x000fc40000011602 */
[----:B------:R-:W-:Y:S01]  /*8920*/  LOP3.LUT R0, R4, 0xff, RZ, 0xc0, !PT ;  /* 0x000000ff04007812 */ /* 0x000fe200078ec0ff */
[----:B------:R-:W-:Y:S01]  /*8930*/  FFMA.FTZ R3, R143, UR22, -R37 ;  /* 0x000000168f037c23 */ /* 0x000fe20008010825 */
[----:B------:R-:W-:Y:S02]  /*8940*/  PRMT R18, R5, 0x5410, R15 ;  /* 0x0000541005127816 */ /* 0x000fe4000000000f */
[----:B------:R-:W-:Y:S01]  /*8950*/  PRMT R15, R0, 0x5410, R6 ;  /* 0x00005410000f7816 */ /* 0x000fe20000000006 */
[----:B------:R-:W-:Y:S01]  /*8960*/  IMAD.MOV.U32 R142, RZ, RZ, R63 ;  /* 0x000000ffff8e7224 */ /* 0x000fe200078e003f */
[----:B------:R-:W-:Y:S02]  /*8970*/  PRMT R14, R7, 0x5410, R2 ;  /* 0x00005410070e7816 */ /* 0x000fe40000000002 */
[----:B------:R-:W-:Y:S01]  /*8980*/  HSET2.LE.AND R0, R16, R158, PT ;  /* 0x0000009e10007233 */ /* 0x000fe20003803000 */
[----:B------:R1:W-:Y:S01]  /*8990*/  MUFU.EX2 R63, R3 ;  /* 0x00000003003f7308 */ /* 0x0003e20000000800 */
[----:B------:R-:W-:Y:S01]  /*89a0*/  F2FP.BF16.F32.PACK_AB R2, R124, R227 ;  /* 0x000000e37c02723e */ /* 0x000fe200000010ff */
[----:B------:R-:W-:Y:S01]  /*89b0*/  FFMA.FTZ R7, R172, UR22, -R36 ;  /* 0x00000016ac077c23 */ /* 0x000fe20008010824 */
[----:B------:R-:W-:-:S02]  /*89c0*/  IMAD.MOV.U32 R143, RZ, RZ, R62 ;  /* 0x000000ffff8f7224 */ /* 0x000fc400078e003e */
[----:B------:R-:W-:Y:S01]  /*89d0*/  LOP3.LUT R10, R0, R2, RZ, 0xc0, !PT ;  /* 0x00000002000a7212 */ /* 0x000fe200078ec0ff */
[--C-:B------:R-:W-:Y:S02]  /*89e0*/  FFMA.FTZ R0, R162, UR22, -R36.reuse ;  /* 0x00000016a2007c23 */ /* 0x100fe40008010824 */
[----:B------:R-:W-:Y:S01]  /*89f0*/  MUFU.EX2 R61, R7 ;  /* 0x00000007003d7308 */ /* 0x000fe20000000800 */
[----:B-1----:R-:W-:-:S07]  /*8a00*/  FFMA.FTZ R3, R173, UR22, -R36 ;  /* 0x00000016ad037c23 */ /* 0x002fce0008010824 */
[----:B------:R1:W-:Y:S01]  /*8a10*/  MUFU.EX2 R51, R0 ;  /* 0x0000000000337308 */ /* 0x0003e20000000800 */
[----:B---3--:R-:W-:-:S07]  /*8a20*/  F2FP.BF16.F32.PACK_AB R2, R109, R111 ;  /* 0x0000006f6d02723e */ /* 0x008fce00000010ff */
[----:B------:R2:W3:Y:S01]  /*8a30*/  MUFU.EX2 R62, R3 ;  /* 0x00000003003e7308 */ /* 0x0004e20000000800 */
[----:B----4-:R-:W-:Y:S02]  /*8a40*/  F2FP.BF16.F32.PACK_AB R4, R80, R52 ;  /* 0x000000345004723e */ /* 0x010fe400000010ff */
[--C-:B-1----:R-:W-:Y:S02]  /*8a50*/  HSET2.LE.AND R0, R17, R158.reuse, PT ;  /* 0x0000009e11007233 */ /* 0x102fe40003803000 */
[----:B--2---:R-:W-:-:S03]  /*8a60*/  HSET2.LE.AND R3, R9, R158, PT ;  /* 0x0000009e09037233 */ /* 0x004fc60003803000 */
[----:B------:R-:W-:Y:S02]  /*8a70*/  LOP3.LUT R9, R0, R2, RZ, 0xc0, !PT ;  /* 0x0000000200097212 */ /* 0x000fe400078ec0ff */
[--C-:B------:R-:W-:Y:S02]  /*8a80*/  HSET2.LE.AND R0, R14, R158.reuse, PT ;  /* 0x0000009e0e007233 */ /* 0x100fe40003803000 */
[----:B------:R-:W-:Y:S02]  /*8a90*/  F2FP.BF16.F32.PACK_AB R2, R106, R107 ;  /* 0x0000006b6a02723e */ /* 0x000fe400000010ff */
[----:B------:R-:W-:Y:S02]  /*8aa0*/  LOP3.LUT R11, R3, R4, RZ, 0xc0, !PT ;  /* 0x00000004030b7212 */ /* 0x000fe400078ec0ff */
[----:B------:R-:W-:Y:S02]  /*8ab0*/  HSET2.LE.AND R5, R8, R158, PT ;  /* 0x0000009e08057233 */ /* 0x000fe40003803000 */
[----:B------:R-:W-:-:S02]  /*8ac0*/  LOP3.LUT R4, R0, R2, RZ, 0xc0, !PT ;  /* 0x0000000200047212 */ /* 0x000fc400078ec0ff */
[----:B------:R-:W-:Y:S02]  /*8ad0*/  F2FP.BF16.F32.PACK_AB R6, R231, R223 ;  /* 0x000000dfe706723e */ /* 0x000fe400000010ff */
[--C-:B------:R-:W-:Y:S02]  /*8ae0*/  HSET2.LE.AND R0, R15, R158.reuse, PT ;  /* 0x0000009e0f007233 */ /* 0x100fe40003803000 */
[----:B---3--:R-:W-:Y:S02]  /*8af0*/  F2FP.BF16.F32.PACK_AB R2, R61, R62 ;  /* 0x0000003e3d02723e */ /* 0x008fe400000010ff */
[----:B------:R-:W-:Y:S02]  /*8b00*/  LOP3.LUT R8, R5, R6, RZ, 0xc0, !PT ;  /* 0x0000000605087212 */ /* 0x000fe400078ec0ff */
[----:B------:R-:W-:Y:S02]  /*8b10*/  LOP3.LUT R5, R0, R2, RZ, 0xc0, !PT ;  /* 0x0000000200057212 */ /* 0x000fe400078ec0ff */
[----:B------:R-:W-:-:S02]  /*8b20*/  HSET2.LE.AND R0, R19, R158, PT ;  /* 0x0000009e13007233 */ /* 0x000fc40003803000 */
[----:B------:R-:W-:-:S04]  /*8b30*/  F2FP.BF16.F32.PACK_AB R2, R63, R105 ;  /* 0x000000693f02723e */ /* 0x000fc800000010ff */
[----:B------:R-:W-:Y:S02]  /*8b40*/  LOP3.LUT R6, R0, R2, RZ, 0xc0, !PT ;  /* 0x0000000200067212 */ /* 0x000fe400078ec0ff */
[----:B------:R-:W-:Y:S02]  /*8b50*/  HSET2.LE.AND R0, R18, R158, PT ;  /* 0x0000009e12007233 */ /* 0x000fe40003803000 */
[----:B------:R-:W1:Y:S01]  /*8b60*/  LDSM.16.MT88.4 R16, [R212+0xa800] ;  /* 0x00a80000d410783b */ /* 0x000e620000004200 */
[----:B------:R-:W-:-:S04]  /*8b70*/  FFMA.FTZ R3, R159, UR22, -R36 ;  /* 0x000000169f037c23 */ /* 0x000fc80008010824 */
[----:B------:R-:W2:Y:S01]  /*8b80*/  MUFU.EX2 R49, R3 ;  /* 0x0000000300317308 */ /* 0x000ea20000000800 */
[----:B------:R-:W-:Y:S02]  /*8b90*/  IMAD.MOV.U32 R120, RZ, RZ, R118 ;  /* 0x000000ffff787224 */ /* 0x000fe400078e0076 */
[----:B------:R-:W-:Y:S02]  /*8ba0*/  IMAD.MOV.U32 R81, RZ, RZ, R119 ;  /* 0x000000ffff517224 */ /* 0x000fe400078e0077 */
[----:B------:R-:W-:Y:S02]  /*8bb0*/  IMAD.MOV.U32 R125, RZ, RZ, R114 ;  /* 0x000000ffff7d7224 */ /* 0x000fe400078e0072 */
[----:B------:R-:W-:Y:S02]  /*8bc0*/  IMAD.MOV.U32 R140, RZ, RZ, R112 ;  /* 0x000000ffff8c7224 */ /* 0x000fe400078e0070 */
[----:B------:R-:W-:Y:S01]  /*8bd0*/  IMAD.MOV.U32 R141, RZ, RZ, R113 ;  /* 0x000000ffff8d7224 */ /* 0x000fe200078e0071 */
[----:B--2---:R-:W-:-:S04]  /*8be0*/  F2FP.BF16.F32.PACK_AB R2, R49, R51 ;  /* 0x000000333102723e */ /* 0x004fc800000010ff */
[----:B------:R-:W-:Y:S01]  /*8bf0*/  LOP3.LUT R7, R0, R2, RZ, 0xc0, !PT ;  /* 0x0000000200077212 */ /* 0x000fe200078ec0ff */
        /* <DEDUP_REMOVED lines=12> */
[----:B-1----:R-:W-:Y:S01]  /*8cc0*/  HMMA.16816.F32.BF16 R144, R4, R16, R248 ;  /* 0x000000100490723c */ /* 0x002fe200000418f8 */
[----:B------:R-:W-:-:S02]  /*8cd0*/  IMAD.MOV.U32 R76, RZ, RZ, R174 ;  /* 0x000000ffff4c7224 */ /* 0x000fc400078e00ae */
[----:B------:R-:W-:Y:S02]  /*8ce0*/  IMAD.MOV.U32 R44, RZ, RZ, R125 ;  /* 0x000000ffff2c7224 */ /* 0x000fe400078e007d */
[----:B------:R-:W-:Y:S01]  /*8cf0*/  IMAD.MOV.U32 R74, RZ, RZ, R116 ;  /* 0x000000ffff4a7224 */ /* 0x000fe200078e0074 */
[----:B------:R-:W-:Y:S01]  /*8d00*/  HMMA.16816.F32.BF16 R172, R4, R26, R192 ;  /* 0x0000001a04ac723c */ /* 0x000fe200000418c0 */
[----:B------:R-:W-:Y:S01]  /*8d10*/  IMAD.MOV.U32 R249, RZ, RZ, R2 ;  /* 0x000000fffff97224 */ /* 0x000fe200078e0002 */
[----:B------:R-:W-:Y:S01]  /*8d20*/  LOP3.LUT R2, R39, R48, R187, 0x96, !PT ;  /* 0x0000003027027212 */ /* 0x000fe200078e96bb */
[----:B------:R-:W-:-:S03]  /*8d30*/  IMAD.MOV.U32 R3, RZ, RZ, R75 ;  /* 0x000000ffff037224 */ /* 0x000fc600078e004b */
[----:B------:R-:W-:Y:S01]  /*8d40*/  HMMA.16816.F32.BF16 R116, R8, R28, R128 ;  /* 0x0000001c0874723c */ /* 0x000fe20000041880 */
[----:B------:R-:W-:Y:S02]  /*8d50*/  IMAD.MOV.U32 R193, RZ, RZ, R0 ;  /* 0x000000ffffc17224 */ /* 0x000fe400078e0000 */
[----:B------:R-:W-:Y:S01]  /*8d60*/  FFMA.FTZ R0, R209, UR22, -R37 ;  /* 0x00000016d1007c23 */ /* 0x000fe20008010825 */
[----:B------:R-:W-:Y:S02]  /*8d70*/  IMAD.MOV.U32 R52, RZ, RZ, R90 ;  /* 0x000000ffff347224 */ /* 0x000fe400078e005a */
[C---:B------:R-:W-:Y:S01]  /*8d80*/  HMMA.16816.F32.BF16 R128, R4.reuse, R20, R140 ;  /* 0x000000140480723c */ /* 0x040fe2000004188c */
[----:B------:R-:W-:Y:S02]  /*8d90*/  IMAD.MOV.U32 R53, RZ, RZ, R91 ;  /* 0x000000ffff357224 */ /* 0x000fe400078e005b */
        /* <DEDUP_REMOVED lines=8> */
[----:B------:R1:W-:Y:S01]  /*8e20*/  MUFU.EX2 R44, R0 ;  /* 0x00000000002c7308 */ /* 0x0003e20000000800 */
[----:B------:R-:W-:Y:S01]  /*8e30*/  IMAD.MOV.U32 R135, RZ, RZ, R89 ;  /* 0x000000ffff877224 */ /* 0x000fe200078e0059 */
[----:B------:R-:W-:Y:S01]  /*8e40*/  HMMA.16816.F32.BF16 R72, R4, R32, R240 ;  /* 0x000000200448723c */ /* 0x000fe200000418f0 */
[----:B------:R-:W-:-:S04]  /*8e50*/  IMAD.WIDE.U32 R2, R2, -0x2daee0ad, RZ ;  /* 0xd2511f5302027825 */ /* 0x000fc800078e00ff */
[----:B------:R-:W-:Y:S01]  /*8e60*/  IMAD.MOV.U32 R200, RZ, RZ, R52 ;  /* 0x000000ffffc87224 */ /* 0x000fe200078e0034 */
[C---:B------:R-:W-:Y:S01]  /*8e70*/  HMMA.16816.F32.BF16 R88, R4.reuse, R40, R236 ;  /* 0x000000280458723c */ /* 0x040fe200000418ec */
[----:B------:R-:W-:Y:S02]  /*8e80*/  IMAD.MOV.U32 R243, RZ, RZ, R53 ;  /* 0x000000fffff37224 */ /* 0x000fe400078e0035 */
[----:B------:R-:W-:Y:S02]  /*8e90*/  IMAD.MOV.U32 R242, RZ, RZ, R54 ;  /* 0x000000fffff27224 */ /* 0x000fe400078e0036 */
[----:B------:R-:W-:Y:S01]  /*8ea0*/  IMAD.MOV.U32 R241, RZ, RZ, R55 ;  /* 0x000000fffff17224 */ /* 0x000fe200078e0037 */
[----:B------:R-:W-:Y:S01]  /*8eb0*/  HMMA.16816.F32.BF16 R124, R4, R30, R204 ;  /* 0x0000001e047c723c */ /* 0x000fe200000418cc */
[----:B------:R-:W-:Y:S02]  /*8ec0*/  IMAD.MOV.U32 R239, RZ, RZ, R78 ;  /* 0x000000ffffef7224 */ /* 0x000fe400078e004e */
[----:B-1----:R-:W-:Y:S01]  /*8ed0*/  FFMA.FTZ R0, R186, UR22, -R37 ;  /* 0x00000016ba007c23 */ /* 0x002fe20008010825 */
[----:B------:R-:W-:-:S02]  /*8ee0*/  IMAD.MOV.U32 R238, RZ, RZ, R79 ;  /* 0x000000ffffee7224 */ /* 0x000fc400078e004f */
[C---:B------:R-:W-:Y:S01]  /*8ef0*/  HMMA.16816.F32.BF16 R156, R4.reuse, R18, R196 ;  /* 0x00000012049c723c */ /* 0x040fe200000418c4 */
[----:B------:R-:W-:Y:S02]  /*8f00*/  IMAD.MOV.U32 R206, RZ, RZ, R77 ;  /* 0x000000ffffce7224 */ /* 0x000fe400078e004d */
[----:B------:R-:W-:Y:S02]  /*8f10*/  IMAD.MOV.U32 R203, RZ, RZ, R47 ;  /* 0x000000ffffcb7224 */ /* 0x000fe400078e002f */
[----:B------:R1:W2:Y:S01]  /*8f20*/  MUFU.EX2 R47, R0 ;  /* 0x00000000002f7308 */ /* 0x0002a20000000800 */
[C---:B------:R-:W-:Y:S01]  /*8f30*/  HMMA.16816.F32.BF16 R112, R4.reuse, R28, R168 ;  /* 0x0000001c0470723c */ /* 0x040fe200000418a8 */
[----:B------:R-:W-:Y:S01]  /*8f40*/  IMAD.MOV.U32 R196, RZ, RZ, R76 ;  /* 0x000000ffffc47224 */ /* 0x000fe200078e004c */
[----:B------:R-:W-:Y:S04]  /*8f50*/  LDSM.16.MT88.4 R168, [R214+0xac00] ;  /* 0x00ac0000d6a8783b */ /* 0x000fe80000004200 */
[C---:B------:R-:W-:Y:S06]  /*8f60*/  HMMA.16816.F32.BF16 R160, R4.reuse, R24, R244 ;  /* 0x0000001804a0723c */ /* 0x040fec00000418f4 */
[----:B------:R-:W-:Y:S01]  /*8f70*/  HMMA.16816.F32.BF16 R76, R4, R34, R188 ;  /* 0x00000022044c723c */ /* 0x000fe200000418bc */
[----:B-1----:R-:W-:-:S05]  /*8f80*/  LOP3.LUT R0, R2, 0xffff, RZ, 0xc0, !PT ;  /* 0x0000ffff02007812 */ /* 0x002fca00078ec0ff */
[----:B------:R-:W-:Y:S07]  /*8f90*/  HMMA.16816.F32.BF16 R52, R4, R42, R180 ;  /* 0x0000002a0434723c */ /* 0x000fee00000418b4 */
[--C-:B------:R-:W-:Y:S01]  /*8fa0*/  FFMA.FTZ R4, R185, UR22, -R37.reuse ;  /* 0x00000016b9047c23 */ /* 0x100fe20008010825 */
[----:B------:R-:W-:-:S03]  /*8fb0*/  FFMA.FTZ R6, R184, UR22, -R37 ;  /* 0x00000016b8067c23 */ /* 0x000fc60008010825 */
[----:B------:R1:W-:Y:S01]  /*8fc0*/  MUFU.EX2 R39, R4 ;  /* 0x0000000400277308 */ /* 0x0003e20000000800 */
[----:B------:R-:W-:Y:S01]  /*8fd0*/  LOP3.LUT R5, R2, 0xff, RZ, 0xc0, !PT ;  /* 0x000000ff02057812 */ /* 0x000fe200078ec0ff */
[----:B------:R-:W-:-:S06]  /*8fe0*/  IMAD.MOV.U32 R250, RZ, RZ, R14 ;  /* 0x000000fffffa7224 */ /* 0x000fcc00078e000e */
[----:B------:R3:W-:Y:S01]  /*8ff0*/  MUFU.EX2 R38, R6 ;  /* 0x0000000600267308 */ /* 0x0007e20000000800 */
[----:B-1----:R-:W-:Y:S02]  /*9000*/  SHF.R.U32.HI R4, RZ, 0x8, R0 ;  /* 0x00000008ff047819 */ /* 0x002fe40000011600 */
[----:B------:R-:W-:Y:S02]  /*9010*/  LOP3.LUT R0, R3, R46, R100, 0x96, !PT ;  /* 0x0000002e03007212 */ /* 0x000fe400078e9664 */
[----:B------:R-:W-:-:S04]  /*9020*/  SHF.R.U32.HI R3, RZ, 0x10, R2 ;  /* 0x00000010ff037819 */ /* 0x000fc80000011602 */
[----:B---3--:R-:W-:Y:S01]  /*9030*/  LOP3.LUT R6, R3, 0xff, RZ, 0xc0, !PT ;  /* 0x000000ff03067812 */ /* 0x008fe200078ec0ff */
[----:B------:R-:W-:Y:S01]  /*9040*/  FFMA.FTZ R3, R234, UR22, -R36 ;  /* 0x00000016ea037c23 */ /* 0x000fe20008010824 */
[----:B------:R-:W-:Y:S01]  /*9050*/  SHF.R.U32.HI R14, RZ, 0x18, R2 ;  /* 0x00000018ff0e7819 */ /* 0x000fe20000011602 */
[----:B------:R-:W-:Y:S02]  /*9060*/  IMAD.MOV.U32 R248, RZ, RZ, R15 ;  /* 0x000000fffff87224 */ /* 0x000fe400078e000f */
[----:B------:R1:W-:Y:S01]  /*9070*/  MUFU.EX2 R37, R3 ;  /* 0x0000000300257308 */ /* 0x0003e20000000800 */
[C---:B------:R-:W-:Y:S01]  /*9080*/  HMMA.16816.F32.BF16 R164, R8.reuse, R24, R164 ;  /* 0x0000001808a4723c */ /* 0x040fe200000418a4 */
[C---:B------:R-:W-:Y:S02]  /*9090*/  LOP3.LUT R2, R0.reuse, 0xffff, RZ, 0xc0, !PT ;  /* 0x0000ffff00027812 */ /* 0x040fe400078ec0ff */
[----:B------:R-:W-:Y:S02]  /*90a0*/  PRMT R15, R5, 0x5410, R4 ;  /* 0x00005410050f7816 */ /* 0x000fe40000000004 */
[----:B------:R-:W-:Y:S01]  /*90b0*/  SHF.R.U32.HI R4, RZ, 0x10, R0 ;  /* 0x00000010ff047819 */ /* 0x000fe20000011600 */
[----:B------:R-:W-:Y:S01]  /*90c0*/  HMMA.16816.F32.BF16 R24, R8, R26, R68 ;  /* 0x0000001a0818723c */ /* 0x000fe20000041844 */
[----:B------:R-:W-:-:S02]  /*90d0*/  LOP3.LUT R7, R0, 0xff, RZ, 0xc0, !PT ;  /* 0x000000ff00077812 */ /* 0x000fc400078ec0ff */
[----:B------:R-:W-:-:S03]  /*90e0*/  SHF.R.U32.HI R5, RZ, 0x18, R0 ;  /* 0x00000018ff057819 */ /* 0x000fc60000011600 */
[C---:B------:R-:W-:Y:S01]  /*90f0*/  HMMA.16816.F32.BF16 R68, R8.reuse, R32, R136 ;  /* 0x000000200844723c */ /* 0x040fe20000041888 */
[----:B-1----:R-:W-:Y:S01]  /*9100*/  FFMA.FTZ R3, R211, UR22, -R36 ;  /* 0x00000016d3037c23 */ /* 0x002fe20008010824 */
[----:B------:R-:W-:Y:S01]  /*9110*/  SHF.R.U32.HI R0, RZ, 0x8, R2 ;  /* 0x00000008ff007819 */ /* 0x000fe20000011602 */
[----:B------:R-:W-:Y:S02]  /*9120*/  IMAD.MOV.U32 R197, RZ, RZ, R110 ;  /* 0x000000ffffc57224 */ /* 0x000fe400078e006e */
[----:B------:R-:W-:Y:S01]  /*9130*/  IMAD.MOV.U32 R245, RZ, RZ, R111 ;  /* 0x000000fffff57224 */ /* 0x000fe200078e006f */
[----:B------:R1:W3:Y:S01]  /*9140*/  MUFU.EX2 R33, R3 ;  /* 0x0000000300217308 */ /* 0x0002e20000000800 */
[----:B------:R-:W-:Y:S01]  /*9150*/  LOP3.LUT R2, R4, 0xff, RZ, 0xc0, !PT ;  /* 0x000000ff04027812 */ /* 0x000fe200078ec0ff */
[----:B------:R-:W-:Y:S01]  /*9160*/  IMAD.MOV.U32 R195, RZ, RZ, R108 ;  /* 0x000000ffffc37224 */ /* 0x000fe200078e006c */
[----:B------:R-:W-:Y:S01]  /*9170*/  PRMT R0, R7, 0x5410, R0 ;  /* 0x0000541007007816 */ /* 0x000fe20000000000 */
[----:B------:R-:W-:Y:S01]  /*9180*/  IMAD.MOV.U32 R247, RZ, RZ, R109 ;  /* 0x000000fffff77224 */ /* 0x000fe200078e006d */
[----:B------:R-:W-:Y:S01]  /*9190*/  PRMT R4, R2, 0x5410, R5 ;  /* 0x0000541002047816 */ /* 0x000fe20000000005 */
[----:B------:R-:W-:Y:S01]  /*91a0*/  FFMA.FTZ R5, R208, UR22, -R36 ;  /* 0x00000016d0057c23 */ /* 0x000fe20008010824 */
[C---:B------:R-:W-:Y:S01]  /*91b0*/  HMMA.16816.F32.BF16 R108, R8.reuse, R22, R92 ;  /* 0x00000016086c723c */ /* 0x040fe2000004185c */
[--C-:B------:R-:W-:Y:S01]  /*91c0*/  HSET2.LE.AND R0, R0, R193.reuse, PT ;  /* 0x000000c100007233 */ /* 0x100fe20003803000 */
[----:B------:R-:W-:Y:S01]  /*91d0*/  IMAD.MOV.U32 R192, RZ, RZ, R228 ;  /* 0x000000ffffc07224 */ /* 0x000fe200078e00e4 */
[----:B--2---:R-:W-:Y:S01]  /*91e0*/  F2FP.BF16.F32.PACK_AB R2, R47, R44 ;  /* 0x0000002c2f02723e */ /* 0x004fe200000010ff */
[----:B------:R-:W-:Y:S01]  /*91f0*/  MUFU.EX2 R23, R5 ;  /* 0x0000000500177308 */ /* 0x000fe20000000800 */
[----:B------:R-:W-:Y:S01]  /*9200*/  PRMT R6, R6, 0x5410, R14 ;  /* 0x0000541006067816 */ /* 0x000fe2000000000e */
[----:B------:R-:W-:Y:S01]  /*9210*/  IMAD.MOV.U32 R194, RZ, RZ, R134 ;  /* 0x000000ffffc27224 */ /* 0x000fe200078e0086 */
[C---:B------:R-:W-:Y:S01]  /*9220*/  HMMA.16816.F32.BF16 R176, R8.reuse, R20, R176 ;  /* 0x0000001408b0723c */ /* 0x040fe200000418b0 */
[----:B------:R-:W-:Y:S01]  /*9230*/  IMAD.MOV.U32 R198, RZ, RZ, R120 ;  /* 0x000000ffffc67224 */ /* 0x000fe200078e0078 */
[----:B------:R-:W-:Y:S01]  /*9240*/  LDSM.16.MT88.4 R136, [R214+0x9c00] ;  /* 0x009c0000d688783b */ /* 0x000fe20000004200 */
[----:B-1----:R-:W-:Y:S01]  /*9250*/  FFMA.FTZ R3, R210, UR22, -R36 ;  /* 0x00000016d2037c23 */ /* 0x002fe20008010824 */
[----:B------:R-:W-:Y:S01]  /*9260*/  LOP3.LUT R92, R0, R2, RZ, 0xc0, !PT ;  /* 0x00000002005c7212 */ /* 0x000fe200078ec0ff */
[----:B------:R-:W-:Y:S01]  /*9270*/  IMAD.MOV.U32 R240, RZ, RZ, R132 ;  /* 0x000000fffff07224 */ /* 0x000fe200078e0084 */
[C---:B------:R-:W-:Y:S01]  /*9280*/  HMMA.16816.F32.BF16 R148, R8.reuse, R16, R148 ;  /* 0x000000100894723c */ /* 0x040fe20000041894 */
[----:B------:R-:W1:Y:S01]  /*9290*/  MUFU.EX2 R32, R3 ;  /* 0x0000000300207308 */ /* 0x000e620000000800 */
[--C-:B------:R-:W-:Y:S01]  /*92a0*/  HSET2.LE.AND R0, R4, R193.reuse, PT ;  /* 0x000000c104007233 */ /* 0x100fe20003803000 */
[----:B------:R-:W-:Y:S01]  /*92b0*/  IMAD.MOV.U32 R237, RZ, RZ, R135 ;  /* 0x000000ffffed7224 */ /* 0x000fe200078e0087 */
[----:B---3--:R-:W-:Y:S01]  /*92c0*/  F2FP.BF16.F32.PACK_AB R2, R33, R37 ;  /* 0x000000252102723e */ /* 0x008fe200000010ff */
[----:B------:R-:W-:Y:S01]  /*92d0*/  IMAD.MOV.U32 R199, RZ, RZ, R133 ;  /* 0x000000ffffc77224 */ /* 0x000fe200078e0085 */
[C---:B------:R-:W-:Y:S06]  /*92e0*/  HMMA.16816.F32.BF16 R64, R8.reuse, R34, R64 ;  /* 0x000000220840723c */ /* 0x040fec0000041840 */
[----:B------:R-:W-:Y:S01]  /*92f0*/  HMMA.16816.F32.BF16 R56, R8, R42, R56 ;  /* 0x0000002a0838723c */ /* 0x000fe20000041838 */
[----:B------:R-:W-:Y:S01]  /*9300*/  LOP3.LUT R93, R0, R2, RZ, 0xc0, !PT ;  /* 0x00000002005d7212 */ /* 0x000fe200078ec0ff */
[----:B------:R-:W-:Y:S01]  /*9310*/  IMAD.MOV.U32 R244, RZ, RZ, R82 ;  /* 0x000000fffff47224 */ /* 0x000fe200078e0052 */
[----:B------:R-:W-:Y:S01]  /*9320*/  HSET2.LE.AND R0, R15, R193, PT ;  /* 0x000000c10f007233 */ /* 0x000fe20003803000 */
[----:B------:R-:W-:Y:S01]  /*9330*/  IMAD.MOV.U32 R204, RZ, RZ, R122 ;  /* 0x000000ffffcc7224 */ /* 0x000fe200078e007a */
[----:B------:R-:W-:Y:S01]  /*9340*/  F2FP.BF16.F32.PACK_AB R2, R38, R39 ;  /* 0x000000272602723e */ /* 0x000fe200000010ff */
[----:B------:R-:W-:Y:S01]  /*9350*/  IMAD.MOV.U32 R246, RZ, RZ, R83 ;  /* 0x000000fffff67224 */ /* 0x000fe200078e0053 */
[----:B------:R2:W5:Y:S02]  /*9360*/  LDL.LU R228, [R1+0xd0] ;  /* 0x0000d00001e47983 */ /* 0x0005640000300800 */
[----:B------:R-:W-:-:S02]  /*9370*/  LOP3.LUT R94, R0, R2, RZ, 0xc0, !PT ;  /* 0x00000002005e7212 */ /* 0x000fc400078ec0ff */
[----:B------:R-:W-:Y:S02]  /*9380*/  HSET2.LE.AND R0, R6, R193, PT ;  /* 0x000000c106007233 */ /* 0x000fe40003803000 */
[----:B-1----:R-:W-:-:S04]  /*9390*/  F2FP.BF16.F32.PACK_AB R2, R23, R32 ;  /* 0x000000201702723e */ /* 0x002fc800000010ff */
[----:B------:R-:W-:Y:S01]  /*93a0*/  LOP3.LUT R95, R0, R2, RZ, 0xc0, !PT ;  /* 0x00000002005f7212 */ /* 0x000fe200078ec0ff */
[----:B------:R-:W-:Y:S01]  /*93b0*/  FFMA.FTZ R0, R192, UR22, -R13 ;  /* 0x00000016c0007c23 */ /* 0x000fe2000801080d */
[----:B------:R-:W-:Y:S02]  /*93c0*/  IMAD.MOV.U32 R192, RZ, RZ, R194 ;  /* 0x000000ffffc07224 */ /* 0x000fe400078e00c2 */
[----:B------:R-:W-:Y:S01]  /*93d0*/  IMAD.MOV.U32 R194, RZ, RZ, R195 ;  /* 0x000000ffffc27224 */ /* 0x000fe200078e00c3 */
[----:B------:R1:W-:Y:S01]  /*93e0*/  MUFU.EX2 R14, R0 ;  /* 0x00000000000e7308 */ /* 0x0003e20000000800 */
[----:B------:R-:W-:Y:S02]  /*93f0*/  IMAD.MOV.U32 R195, RZ, RZ, R196 ;  /* 0x000000ffffc37224 */ /* 0x000fe400078e00c4 */
[----:B------:R-:W-:Y:S02]  /*9400*/  IMAD.MOV.U32 R196, RZ, RZ, R197 ;  /* 0x000000ffffc47224 */ /* 0x000fe400078e00c5 */
[----:B------:R-:W-:-:S02]  /*9410*/  IMAD.MOV.U32 R197, RZ, RZ, R198 ;  /* 0x000000ffffc57224 */ /* 0x000fc400078e00c6 */
[----:B-1----:R-:W-:Y:S01]  /*9420*/  FFMA.FTZ R0, R192, UR22, -R13 ;  /* 0x00000016c0007c23 */ /* 0x002fe2000801080d */
[----:B------:R-:W-:-:S03]  /*9430*/  IMAD.MOV.U32 R192, RZ, RZ, R194 ;  /* 0x000000ffffc07224 */ /* 0x000fc600078e00c2 */
[----:B------:R1:W-:Y:S01]  /*9440*/  MUFU.EX2 R15, R0 ;  /* 0x00000000000f7308 */ /* 0x0003e20000000800 */
[----:B------:R-:W-:Y:S02]  /*9450*/  IMAD.MOV.U32 R194, RZ, RZ, R195 ;  /* 0x000000ffffc27224 */ /* 0x000fe400078e00c3 */
[----:B------:R-:W-:Y:S02]  /*9460*/  IMAD.MOV.U32 R195, RZ, RZ, R196 ;  /* 0x000000ffffc37224 */ /* 0x000fe400078e00c4 */
[----:B------:R-:W-:Y:S01]  /*9470*/  IMAD.MOV.U32 R198, RZ, RZ, R200 ;  /* 0x000000ffffc67224 */ /* 0x000fe200078e00c8 */
[----:B------:R-:W-:Y:S01]  /*9480*/  LOP3.LUT R20, R45, R50, R187, 0x96, !PT ;  /* 0x000000322d147212 */ /* 0x000fe200078e96bb */
[----:B------:R-:W-:Y:S02]  /*9490*/  IMAD.MOV.U32 R196, RZ, RZ, R197 ;  /* 0x000000ffffc47224 */ /* 0x000fe400078e00c5 */
[----:B-1----:R-:W-:Y:S01]  /*94a0*/  FFMA.FTZ R0, R192, UR22, -R13 ;  /* 0x00000016c0007c23 */ /* 0x002fe2000801080d */
[----:B------:R-:W-:-:S03]  /*94b0*/  IMAD.MOV.U32 R192, RZ, RZ, R194 ;  /* 0x000000ffffc07224 */ /* 0x000fc600078e00c2 */
[----:B------:R1:W-:Y:S01]  /*94c0*/  MUFU.EX2 R21, R0 ;  /* 0x0000000000157308 */ /* 0x0003e20000000800 */
[----:B------:R-:W-:Y:S01]  /*94d0*/  IMAD.MOV.U32 R194, RZ, RZ, R195 ;  /* 0x000000ffffc27224 */ /* 0x000fe200078e00c3 */
[----:B------:R-:W-:Y:S01]  /*94e0*/  HMMA.16816.F32.BF16 R132, R8, R30, R96 ;  /* 0x0000001e0884723c */ /* 0x000fe20000041860 */
[----:B------:R-:W-:Y:S02]  /*94f0*/  IMAD.MOV.U32 R197, RZ, RZ, R198 ;  /* 0x000000ffffc57224 */ /* 0x000fe400078e00c6 */
[----:B------:R-:W-:-:S03]  /*9500*/  IMAD.WIDE.U32 R2, R20, -0x2daee0ad, RZ ;  /* 0xd2511f5314027825 */ /* 0x000fc600078e00ff */
[C---:B------:R-:W-:Y:S01]  /*9510*/  HMMA.16816.F32.BF16 R28, R8.reuse, R18, R84 ;  /* 0x00000012081c723c */ /* 0x040fe20000041854 */
[----:B-1----:R-:W-:Y:S01]  /*9520*/  FFMA.FTZ R0, R235, UR22, -R13 ;  /* 0x00000016eb007c23 */ /* 0x002fe2000801080d */
[----:B------:R-:W-:Y:S02]  /*9530*/  IMAD.MOV.U32 R195, RZ, RZ, R197 ;  /* 0x000000ffffc37224 */ /* 0x000fe400078e00c5 */
[----:B------:R-:W-:Y:S01]  /*9540*/  FFMA.FTZ R4, R252, UR22, -R12 ;  /* 0x00000016fc047c23 */ /* 0x000fe2000801080c */
[----:B------:R-:W-:Y:S01]  /*9550*/  LOP3.LUT R5, R2, 0xff, RZ, 0xc0, !PT ;  /* 0x000000ff02057812 */ /* 0x000fe200078ec0ff */
[----:B------:R1:W3:Y:S01]  /*9560*/  MUFU.EX2 R22, R0 ;  /* 0x0000000000167308 */ /* 0x0002e20000000800 */
[----:B------:R-:W-:Y:S01]  /*9570*/  HMMA.16816.F32.BF16 R84, R8, R40, R152 ;  /* 0x000000280854723c */ /* 0x000fe20000041898 */
[----:B------:R-:W-:Y:S01]  /*9580*/  IMAD.MOV.U32 R197, RZ, RZ, R225 ;  /* 0x000000ffffc57224 */ /* 0x000fe200078e00e1 */
[----:B------:R-:W-:Y:S01]  /*9590*/  LDSM.16.MT88.4 R152, [R212+0xac00] ;  /* 0x00ac0000d498783b */ /* 0x000fe20000004200 */
[----:B------:R-:W-:-:S02]  /*95a0*/  IMAD.MOV.U32 R198, RZ, RZ, R226 ;  /* 0x000000ffffc67224 */ /* 0x000fc400078e00e2 */
[----:B------:R-:W-:Y:S01]  /*95b0*/  IMAD.MOV.U32 R200, RZ, RZ, R248 ;  /* 0x000000ffffc87224 */ /* 0x000fe200078e00f8 */
[----:B------:R-:W-:Y:S01]  /*95c0*/  LDSM.16.MT88.4 R16, [R214+0xbc00] ;  /* 0x00bc0000d610783b */ /* 0x000fe20000004200 */
[----:B-1----:R-:W-:Y:S01]  /*95d0*/  FFMA.FTZ R0, R192, UR22, -R12 ;  /* 0x00000016c0007c23 */ /* 0x002fe2000801080c */
[----:B------:R-:W-:-:S03]  /*95e0*/  IMAD.MOV.U32 R192, RZ, RZ, R194 ;  /* 0x000000ffffc07224 */ /* 0x000fc600078e00c2 */
[----:B------:R1:W-:Y:S01]  /*95f0*/  MUFU.EX2 R10, R0 ;  /* 0x00000000000a7308 */ /* 0x0003e20000000800 */
[----:B------:R-:W-:Y:S02]  /*9600*/  IMAD.MOV.U32 R194, RZ, RZ, R195 ;  /* 0x000000ffffc27224 */ /* 0x000fe400078e00c3 */
[----:B-1----:R-:W-:Y:S02]  /*9610*/  FFMA.FTZ R0, R192, UR22, -R12 ;  /* 0x00000016c0007c23 */ /* 0x002fe4000801080c */
[----:B------:R-:W-:-:S03]  /*9620*/  IMAD.MOV.U32 R192, RZ, RZ, R194 ;  /* 0x000000ffffc07224 */ /* 0x000fc600078e00c2 */
[----:B------:R1:W-:Y:S01]  /*9630*/  MUFU.EX2 R13, R0 ;  /* 0x00000000000d7308 */ /* 0x0003e20000000800 */
[----:B------:R-:W-:Y:S02]  /*9640*/  SHF.R.U32.HI R8, RZ, 0x18, R2 ;  /* 0x00000018ff087819 */ /* 0x000fe40000011602 */
[----:B-1----:R-:W-:Y:S02]  /*9650*/  LOP3.LUT R0, R3, R60, R100, 0x96, !PT ;  /* 0x0000003c03007212 */ /* 0x002fe400078e9664 */
[----:B------:R-:W-:-:S04]  /*9660*/  LOP3.LUT R3, R2, 0xffff, RZ, 0xc0, !PT ;  /* 0x0000ffff02037812 */ /* 0x000fc800078ec0ff */
[----:B------:R-:W-:Y:S01]  /*9670*/  SHF.R.U32.HI R6, RZ, 0x8, R3 ;  /* 0x00000008ff067819 */ /* 0x000fe20000011603 */
[----:B------:R-:W-:Y:S01]  /*9680*/  FFMA.FTZ R3, R192, UR22, -R12 ;  /* 0x00000016c0037c23 */ /* 0x000fe2000801080c */
[----:B------:R1:W-:Y:S02]  /*9690*/  MUFU.EX2 R11, R4 ;  /* 0x00000004000b7308 */ /* 0x0003e40000000800 */
[----:B------:R-:W-:-:S06]  /*96a0*/  PRMT R7, R5, 0x5410, R6 ;  /* 0x0000541005077816 */ /* 0x000fcc0000000006 */
[----:B------:R4:W2:Y:S01]  /*96b0*/  MUFU.EX2 R9, R3 ;  /* 0x0000000300097308 */ /* 0x0008a20000000800 */
[C---:B------:R-:W-:Y:S02]  /*96c0*/  LOP3.LUT R5, R0.reuse, 0xff, RZ, 0xc0, !PT ;  /* 0x000000ff00057812 */ /* 0x040fe400078ec0ff */
[----:B------:R-:W-:Y:S02]  /*96d0*/  SHF.R.U32.HI R6, RZ, 0x18, R0 ;  /* 0x00000018ff067819 */ /* 0x000fe40000011600 */
[----:B-1----:R-:W-:Y:S02]  /*96e0*/  SHF.R.U32.HI R4, RZ, 0x10, R2 ;  /* 0x00000010ff047819 */ /* 0x002fe40000011602 */
[----:B------:R-:W-:Y:S02]  /*96f0*/  LOP3.LUT R2, R0, 0xffff, RZ, 0xc0, !PT ;  /* 0x0000ffff00027812 */ /* 0x000fe400078ec0ff */
[----:B----4-:R-:W-:Y:S02]  /*9700*/  SHF.R.U32.HI R3, RZ, 0x10, R0 ;  /* 0x00000010ff037819 */ /* 0x010fe40000011600 */
[----:B------:R-:W-:-:S02]  /*9710*/  LOP3.LUT R4, R4, 0xff, RZ, 0xc0, !PT ;  /* 0x000000ff04047812 */ /* 0x000fc400078ec0ff */
[----:B------:R-:W-:Y:S02]  /*9720*/  LOP3.LUT R0, R3, 0xff, RZ, 0xc0, !PT ;  /* 0x000000ff03007812 */ /* 0x000fe400078ec0ff */
[----:B------:R-:W-:Y:S01]  /*9730*/  SHF.R.U32.HI R2, RZ, 0x8, R2 ;  /* 0x00000008ff027819 */ /* 0x000fe20000011602 */
[----:B------:R-:W-:Y:S01]  /*9740*/  IMAD.MOV.U32 R195, RZ, RZ, R197 ;  /* 0x000000ffffc37224 */ /* 0x000fe200078e00c5 */
[----:B------:R-:W-:Y:S01]  /*9750*/  PRMT R6, R0, 0x5410, R6 ;  /* 0x0000541000067816 */ /* 0x000fe20000000006 */
[----:B------:R-:W-:Y:S01]  /*9760*/  IMAD.MOV.U32 R197, RZ, RZ, R206 ;  /* 0x000000ffffc57224 */ /* 0x000fe200078e00ce */
[----:B------:R-:W-:Y:S02]  /*9770*/  PRMT R3, R4, 0x5410, R8 ;  /* 0x0000541004037816 */ /* 0x000fe40000000008 */
[----:B------:R-:W-:Y:S02]  /*9780*/  PRMT R5, R5, 0x5410, R2 ;  /* 0x0000541005057816 */ /* 0x000fe40000000002 */
[----:B------:R-:W-:-:S02]  /*9790*/  HSET2.LE.AND R0, R7, R193, PT ;  /* 0x000000c107007233 */ /* 0x000fc40003803000 */
[----:B---3--:R-:W-:Y:S01]  /*97a0*/  F2FP.BF16.F32.PACK_AB R2, R22, R21 ;  /* 0x000000151602723e */ /* 0x008fe200000010ff */
[----:B------:R-:W-:Y:S01]  /*97b0*/  IMAD.MOV.U32 R194, RZ, RZ, R197 ;  /* 0x000000ffffc27224 */ /* 0x000fe200078e00c5 */
[--C-:B------:R-:W-:Y:S01]  /*97c0*/  HSET2.LE.AND R3, R3, R193.reuse, PT ;  /* 0x000000c103037233 */ /* 0x100fe20003803000 */
[----:B------:R-:W-:Y:S01]  /*97d0*/  IMAD.MOV.U32 R206, RZ, RZ, R244 ;  /* 0x000000ffffce7224 */ /* 0x000fe200078e00f4 */
[----:B------:R-:W-:Y:S01]  /*97e0*/  LOP3.LUT R98, R0, R2, RZ, 0xc0, !PT ;  /* 0x0000000200627212 */ /* 0x000fe200078ec0ff */
[----:B------:R-:W-:Y:S01]  /*97f0*/  IMAD.MOV.U32 R244, RZ, RZ, R224 ;  /* 0x000000fffff47224 */ /* 0x000fe200078e00e0 */
[--C-:B------:R-:W-:Y:S01]  /*9800*/  HSET2.LE.AND R5, R5, R193.reuse, PT ;  /* 0x000000c105057233 */ /* 0x100fe20003803000 */
[----:B------:R-:W-:Y:S01]  /*9810*/  IMAD.MOV.U32 R192, RZ, RZ, R195 ;  /* 0x000000ffffc07224 */ /* 0x000fe200078e00c3 */
[----:B------:R-:W-:Y:S01]  /*9820*/  HSET2.LE.AND R6, R6, R193, PT ;  /* 0x000000c106067233 */ /* 0x000fe20003803000 */
[----:B------:R-:W-:Y:S01]  /*9830*/  IMAD.MOV.U32 R193, RZ, RZ, R194 ;  /* 0x000000ffffc17224 */ /* 0x000fe200078e00c2 */
[----:B--2---:R-:W-:Y:S01]  /*9840*/  F2FP.BF16.F32.PACK_AB R0, R9, R11 ;  /* 0x0000000b0900723e */ /* 0x004fe200000010ff */
[----:B------:R-:W-:Y:S01]  /*9850*/  IMAD.MOV.U32 R194, RZ, RZ, R198 ;  /* 0x000000ffffc27224 */ /* 0x000fe200078e00c6 */
[----:B------:R-:W-:Y:S01]  /*9860*/  F2FP.BF16.F32.PACK_AB R2, R15, R14 ;  /* 0x0000000e0f02723e */ /* 0x000fe200000010ff */
[----:B------:R-:W-:Y:S01]  /*9870*/  IMAD.MOV.U32 R195, RZ, RZ, R204 ;  /* 0x000000ffffc37224 */ /* 0x000fe200078e00cc */
[----:B------:R-:W-:Y:S01]  /*9880*/  F2FP.BF16.F32.PACK_AB R4, R13, R10 ;  /* 0x0000000a0d04723e */ /* 0x000fe200000010ff */
[----:B------:R-:W-:Y:S01]  /*9890*/  IMAD.MOV.U32 R197, RZ, RZ, R244 ;  /* 0x000000ffffc57224 */ /* 0x000fe200078e00f4 */
[----:B------:R-:W-:Y:S01]  /*98a0*/  LOP3.LUT R99, R3, R0, RZ, 0xc0, !PT ;  /* 0x0000000003637212 */ /* 0x000fe200078ec0ff */
[----:B------:R-:W-:Y:S01]  /*98b0*/  FADD.FTZ R3, R193, R192 ;  /* 0x000000c0c1037221 */ /* 0x000fe20000010000 */
[----:B------:R-:W-:Y:S01]  /*98c0*/  LOP3.LUT R96, R5, R2, RZ, 0xc0, !PT ;  /* 0x0000000205607212 */ /* 0x000fe200078ec0ff */
[----:B------:R-:W-:Y:S01]  /*98d0*/  FADD.FTZ R2, R219, R220 ;  /* 0x000000dcdb027221 */ /* 0x000fe20000010000 */
[----:B------:R-:W-:Y:S01]  /*98e0*/  IMAD.MOV.U32 R193, RZ, RZ, R194 ;  /* 0x000000ffffc17224 */ /* 0x000fe200078e00c2 */
        /* <DEDUP_REMOVED lines=54> */
[----:B------:R-:W-:Y:S01]  /*9c50*/  IMAD.MOV.U32 R251, RZ, RZ, R80 ;  /* 0x000000fffffb7224 */ /* 0x000fe200078e0050 */
[----:B------:R-:W1:Y:S01]  /*9c60*/  LDSM.16.MT88.4 R120, [R212+0x9c00] ;  /* 0x009c0000d478783b */ /* 0x000e620000004200 */
[----:B------:R-:W-:Y:S01]  /*9c70*/  FADD.FTZ R3, R249, R3 ;  /* 0x00000003f9037221 */ /* 0x000fe20000010000 */
[----:B------:R-:W-:Y:S01]  /*9c80*/  FADD.FTZ R0, R51, R0 ;  /* 0x0000000033007221 */ /* 0x000fe20000010000 */
[----:B------:R-:W-:Y:S01]  /*9c90*/  FADD.FTZ R2, R105, R2 ;  /* 0x0000000269027221 */ /* 0x000fe20000010000 */
[----:B------:R-:W2:Y:S01]  /*9ca0*/  LDSM.16.MT88.4 R80, [R212+0xbc00] ;  /* 0x00bc0000d450783b */ /* 0x000ea20000004200 */
        /* <DEDUP_REMOVED lines=14> */
[----:B------:R-:W4:Y:S01]  /*9d90*/  LDC.U8 R231, c[0x0][0x388] ;  /* 0x0000e200ffe77b82 */ /* 0x000f220000000000 */
[----:B------:R3:W5:Y:S01]  /*9da0*/  LDL.LU R225, [R1+0xc4] ;  /* 0x0000c40001e17983 */ /* 0x0007620000300800 */
[----:B------:R-:W-:-:S03]  /*9db0*/  FADD.FTZ R4, R21, R4 ;  /* 0x0000000415047221 */ /* 0x000fc60000010000 */
        /* <DEDUP_REMOVED lines=22> */
[C---:B-1----:R-:W-:Y:S06]  /*9f20*/  HMMA.16816.F32.BF16 R112, R92.reuse, R120, R112 ;  /* 0x000000785c70723c */ /* 0x042fec0000041870 */
        /* <DEDUP_REMOVED lines=24> */
[----:B---34-:R-:W-:-:S15]  /*a0b0*/  @!P0 BRA `(.L_x_892) ;  /* 0x000000e800948947 */ /* 0x018fde0003800000 */
[----:B------:R-:W2:Y:S01]  /*a0c0*/  LDL.64 R246, [R1+0x78] ;  /* 0x0000780001f67983 */ /* 0x000ea20000100a00 */
[----:B------:R-:W-:-:S03]  /*a0d0*/  ULDC UR4, c[0x0][0x2d0] ;  /* 0x0000b40000047ab9 */ /* 0x000fc60000000800 */
[----:B------:R-:W3:Y:S04]  /*a0e0*/  LDL R248, [R1+0x54] ;  /* 0x0000540001f87983 */ /* 0x000ee80000100800 */
[----:B------:R-:W4:Y:S04]  /*a0f0*/  LDL R249, [R1+0x70] ;  /* 0x0000700001f97983 */ /* 0x000f280000100800 */
[----:B------:R-:W4:Y:S01]  /*a100*/  LDL.64 R250, [R1+0x58] ;  /* 0x0000580001fa7983 */ /* 0x000f220000100a00 */
[----:B------:R-:W-:Y:S01]  /*a110*/  UIADD3 UR20, UR21, -0x2, URZ ;  /* 0xfffffffe15147890 */ /* 0x000fe2000fffe03f */
[----:B------:R-:W-:-:S04]  /*a120*/  DEPBAR.LE SB0, 0x0 ;  /* 0x000080000000791a */ /* 0x000fc80000000000 */
[----:B------:R-:W-:Y:S01]  /*a130*/  USHF.R.S32.HI UR6, URZ, 0x1f, UR20 ;  /* 0x0000001f3f067899 */ /* 0x000fe20008011414 */
[----:B------:R-:W-:Y:S01]  /*a140*/  IMAD.U32 R2, RZ, RZ, UR20 ;  /* 0x00000014ff027e24 */ /* 0x000fe2000f8e00ff */
[----:B------:R-:W1:Y:S01]  /*a150*/  S2R R100, SR_TID.X ;  /* 0x0000000000647919 */ /* 0x000e620000002100 */
[----:B------:R-:W-:Y:S01]  /*a160*/  UISETP.GT.AND UP0, UPT, UR20, UR14, UPT ;  /* 0x0000000e1400728c */ /* 0x000fe2000bf04270 */
[----:B-1----:R-:W-:-:S05]  /*a170*/  IMAD.SHL.U32 R100, R100, 0x2, RZ ;  /* 0x0000000264647824 */ /* 0x002fca00078e00ff */
[----:B------:R-:W-:Y:S01]  /*a180*/  LOP3.LUT R100, R100, 0x6, RZ, 0xc0, !PT ;  /* 0x0000000664647812 */ /* 0x000fe200078ec0ff */
[----:B------:R-:W-:Y:S01]  /*a190*/  BAR.SYNC.DEFER_BLOCKING 0x0 ;  /* 0x0000000000007b1d */ /* 0x000fe20000010000 */
[----:B--2---:R-:W-:Y:S02]  /*a1a0*/  ISETP.GE.AND P4, PT, R246, UR4, PT ;  /* 0x00000004f6007c0c */ /* 0x004fe4000bf86270 */
[----:B---3--:R-:W-:Y:S02]  /*a1b0*/  ISETP.GE.AND P3, PT, R248, UR4, PT ;  /* 0x00000004f8007c0c */ /* 0x008fe4000bf66270 */
[----:B----4-:R-:W-:Y:S01]  /*a1c0*/  ISETP.GE.AND P2, PT, R249, UR4, PT ;  /* 0x00000004f9007c0c */ /* 0x010fe2000bf46270 */
[----:B------:R-:W-:Y:S01]  /*a1d0*/  UIMAD UR4, UR8, UR20, URZ ;  /* 0x00000014080472a4 */ /* 0x000fe2000f8e023f */
[----:B------:R-:W-:-:S07]  /*a1e0*/  IMAD.WIDE.U32 R2, R2, UR9, R250 ;  /* 0x0000000902027c25 */ /* 0x000fce000f8e00fa */
[----:B------:R-:W1:Y:S01]  /*a1f0*/  @!P4 LDC.64 R4, c[0x0][0x220] ;  /* 0x00008800ff04cb82 */ /* 0x000e620000000a00 */
[----:B------:R-:W-:Y:S01]  /*a200*/  UIMAD UR4, UR6, UR9, UR4 ;  /* 0x00000009060472a4 */ /* 0x000fe2000f8e0204 */
[----:B-----5:R-:W-:Y:S01]  /*a210*/  @P4 STS [R218+0x9000], RZ ;  /* 0x009000ffda004388 */ /* 0x020fe20000000800 */
[----:B------:R-:W-:-:S03]  /*a220*/  IADD3 R0, P5, R2, UR24, RZ ;  /* 0x0000001802007c10 */ /* 0x000fc6000ffbe0ff */
[----:B------:R-:W-:Y:S01]  /*a230*/  @P4 STS [R218+0x9004], RZ ;  /* 0x009004ffda004388 */ /* 0x000fe20000000800 */
[----:B------:R-:W-:Y:S01]  /*a240*/  VIADD R3, R3, UR4 ;  /* 0x0000000403037c36 */ /* 0x000fe20008000000 */
[----:B------:R-:W2:Y:S02]  /*a250*/  @!P3 LDC.64 R10, c[0x0][0x220] ;  /* 0x00008800ff0abb82 */ /* 0x000ea40000000a00 */
[----:B------:R-:W-:Y:S06]  /*a260*/  @P4 STS.64 [R218+0x9008], RZ ;  /* 0x009008ffda004388 */ /* 0x000fec0000000a00 */
[----:B------:R-:W3:Y:S08]  /*a270*/  @!P2 LDC.64 R8, c[0x0][0x220] ;  /* 0x00008800ff08ab82 */ /* 0x000ef00000000a00 */
        /* <DEDUP_REMOVED lines=50> */
[----:B------:R-:W-:Y:S01]  /*a5a0*/  LDSM.16.M88.4 R32, [R213+0x6000] ;  /* 0x00600000d520783b */ /* 0x000fe20000000200 */
[C---:B------:R-:W-:Y:S02]  /*a5b0*/  ISETP.LT.OR P5, PT, R0.reuse, R220, P5 ;  /* 0x000000dc0000720c */ /* 0x040fe40002fa1670 */
[C---:B------:R-:W-:Y:S01]  /*a5c0*/  ISETP.GE.AND P0, PT, R0.reuse, R230, PT ;  /* 0x000000e60000720c */ /* 0x040fe20003f06270 */
[----:B---3--:R-:W2:Y:S01]  /*a5d0*/  LDSM.16.M88.4 R8, [R216+0x1000] ;  /* 0x00100000d808783b */ /* 0x008ea20000000200 */
[----:B------:R-:W-:-:S02]  /*a5e0*/  ISETP.LT.OR P1, PT, R0, R219, P1 ;  /* 0x000000db0000720c */ /* 0x000fc40000f21670 */
[C---:B------:R-:W-:Y:S01]  /*a5f0*/  ISETP.LT.OR P6, PT, R0.reuse, R221, P6 ;  /* 0x000000dd0000720c */ /* 0x040fe200037c1670 */
[----:B------:R-:W3:Y:S01]  /*a600*/  LDSM.16.M88.4 R24, [R213+0x6800] ;  /* 0x00680000d518783b */ /* 0x000ee20000000200 */
[----:B------:R-:W-:-:S03]  /*a610*/  ISETP.LT.OR P0, PT, R0, R222, P0 ;  /* 0x000000de0000720c */ /* 0x000fc60000701670 */
[----:B------:R-:W4:Y:S04]  /*a620*/  LDSM.16.M88.4 R28, [R213+0x6400] ;  /* 0x00640000d51c783b */ /* 0x000f280000000200 */
[----:B------:R-:W4:Y:S04]  /*a630*/  LDSM.16.M88.4 R20, [R213+0x6c00] ;  /* 0x006c0000d514783b */ /* 0x000f280000000200 */
[----:B------:R-:W4:Y:S01]  /*a640*/  LDSM.16.M88.4 R12, [R216] ;  /* 0x00000000d80c783b */ /* 0x000f220000000200 */
[----:B-1----:R-:W-:-:S03]  /*a650*/  IMAD.IADD R3, R223, 0x1, -R0 ;  /* 0x00000001df037824 */ /* 0x002fc600078e0a00 */
[----:B------:R-:W-:Y:S01]  /*a660*/  LDSM.16.M88.4 R48, [R215+0x6000] ;  /* 0x00600000d730783b */ /* 0x000fe20000000200 */
[----:B------:R-:W-:-:S03]  /*a670*/  IMAD.IADD R2, R225, 0x1, -R0 ;  /* 0x00000001e1027824 */ /* 0x000fc600078e0a00 */
[----:B------:R-:W1:Y:S04]  /*a680*/  LDSM.16.M88.4 R4, [R217+0x1000] ;  /* 0x00100000d904783b */ /* 0x000e680000000200 */
[----:B------:R-:W1:Y:S04]  /*a690*/  LDSM.16.M88.4 R36, [R215+0x6800] ;  /* 0x00680000d724783b */ /* 0x000e680000000200 */
[----:B------:R-:W1:Y:S04]  /*a6a0*/  LDSM.16.M88.4 R40, [R215+0x6400] ;  /* 0x00640000d728783b */ /* 0x000e680000000200 */
[----:B------:R-:W1:Y:S01]  /*a6b0*/  LDSM.16.M88.4 R52, [R215+0x6c00] ;  /* 0x006c0000d734783b */ /* 0x000e620000000200 */
[C---:B--2---:R-:W-:Y:S03]  /*a6c0*/  HMMA.16816.F32.BF16 R180, R8.reuse, R32, RZ ;  /* 0x0000002008b4723c */ /* 0x044fe600000418ff */
[----:B------:R-:W2:Y:S04]  /*a6d0*/  LDSM.16.M88.4 R16, [R217] ;  /* 0x00000000d910783b */ /* 0x000ea80000000200 */
[----:B------:R-:W0:Y:S01]  /*a6e0*/  LDGDEPBAR ;  /* 0x00000000000079af */ /* 0x000e220000000000 */
[C---:B---3--:R-:W-:Y:S06]  /*a6f0*/  HMMA.16816.F32.BF16 R60, R8.reuse, R24, RZ ;  /* 0x00000018083c723c */ /* 0x048fec00000418ff */
[C---:B----4-:R-:W-:Y:S06]  /*a700*/  HMMA.16816.F32.BF16 R108, R8.reuse, R28, RZ ;  /* 0x0000001c086c723c */ /* 0x050fec00000418ff */
[C---:B------:R-:W-:Y:S06]  /*a710*/  HMMA.16816.F32.BF16 R44, R8.reuse, R20, RZ ;  /* 0x00000014082c723c */ /* 0x040fec00000418ff */
[C---:B------:R-:W-:Y:S06]  /*a720*/  HMMA.16816.F32.BF16 R176, R8.reuse, R34, RZ ;  /* 0x0000002208b0723c */ /* 0x040fec00000418ff */
[C---:B------:R-:W-:Y:S06]  /*a730*/  HMMA.16816.F32.BF16 R64, R8.reuse, R30, RZ ;  /* 0x0000001e0840723c */ /* 0x040fec00000418ff */
[C---:B------:R-:W-:Y:S06]  /*a740*/  HMMA.16816.F32.BF16 R56, R8.reuse, R26, RZ ;  /* 0x0000001a0838723c */ /* 0x040fec00000418ff */
[----:B------:R-:W-:Y:S06]  /*a750*/  HMMA.16816.F32.BF16 R8, R8, R22, RZ ;  /* 0x000000160808723c */ /* 0x000fec00000418ff */
[C---:B------:R-:W-:Y:S06]  /*a760*/  HMMA.16816.F32.BF16 R192, R12.reuse, R32, RZ ;  /* 0x000000200cc0723c */ /* 0x040fec00000418ff */
[C---:B------:R-:W-:Y:S06]  /*a770*/  HMMA.16816.F32.BF16 R184, R12.reuse, R28, RZ ;  /* 0x0000001c0cb8723c */ /* 0x040fec00000418ff */
[----:B------:R-:W-:Y:S06]  /*a780*/  HMMA.16816.F32.BF16 R240, R12, R30, RZ ;  /* 0x0000001e0cf0723c */ /* 0x000fec00000418ff */
[C---:B-1----:R-:W-:Y:S06]  /*a790*/  HMMA.16816.F32.BF16 R204, R4.reuse, R48, R180 ;  /* 0x0000003004cc723c */ /* 0x042fec00000418b4 */
[C---:B------:R-:W-:Y:S06]  /*a7a0*/  HMMA.16816.F32.BF16 R180, R4.reuse, R36, R60 ;  /* 0x0000002404b4723c */ /* 0x040fec000004183c */
[C---:B------:R-:W-:Y:S06]  /*a7b0*/  HMMA.16816.F32.BF16 R196, R4.reuse, R40, R108 ;  /* 0x0000002804c4723c */ /* 0x040fec000004186c */
[----:B------:R-:W-:Y:S06]  /*a7c0*/  HMMA.16816.F32.BF16 R60, R4, R38, R56 ;  /* 0x00000026043c723c */ /* 0x000fec0000041838 */
[C---:B------:R-:W-:Y:S06]  /*a7d0*/  HMMA.16816.F32.BF16 R236, R12.reuse, R20, RZ ;  /* 0x000000140cec723c */ /* 0x040fec00000418ff */
[----:B------:R-:W-:Y:S01]  /*a7e0*/  HMMA.16816.F32.BF16 R208, R12, R22, RZ ;  /* 0x000000160cd0723c */ /* 0x000fe200000418ff */
[----:B------:R-:W-:Y:S05]  /*a7f0*/  LDSM.16.M88.4 R20, [R213+0x7400] ;  /* 0x00740000d514783b */ /* 0x000fea0000000200 */
[C---:B------:R-:W-:Y:S01]  /*a800*/  HMMA.16816.F32.BF16 R108, R4.reuse, R52, R44 ;  /* 0x00000034046c723c */ /* 0x040fe2000004182c */
[----:B------:R-:W-:Y:S05]  /*a810*/  LDSM.16.M88.4 R44, [R213+0x7c00] ;  /* 0x007c0000d52c783b */ /* 0x000fea0000000200 */
[C---:B------:R-:W-:Y:S06]  /*a820*/  HMMA.16816.F32.BF16 R176, R4.reuse, R50, R176 ;  /* 0x0000003204b0723c */ /* 0x040fec00000418b0 */
[C---:B------:R-:W-:Y:S06]  /*a830*/  HMMA.16816.F32.BF16 R64, R4.reuse, R42, R64 ;  /* 0x0000002a0440723c */ /* 0x040fec0000041840 */
[----:B------:R-:W-:Y:S01]  /*a840*/  HMMA.16816.F32.BF16 R56, R4, R54, R8 ;  /* 0x000000360438723c */ /* 0x000fe20000041808 */
[----:B------:R-:W1:Y:S04]  /*a850*/  LDSM.16.M88.4 R4, [R216+0x3000] ;  /* 0x00300000d804783b */ /* 0x000e680000000200 */
[----:B------:R-:W-:Y:S01]  /*a860*/  LDSM.16.M88.4 R8, [R213+0x7000] ;  /* 0x00700000d508783b */ /* 0x000fe20000000200 */
[C---:B------:R-:W-:Y:S06]  /*a870*/  HMMA.16816.F32.BF16 R188, R12.reuse, R24, RZ ;  /* 0x000000180cbc723c */ /* 0x040fec00000418ff */
[C---:B------:R-:W-:Y:S01]  /*a880*/  HMMA.16816.F32.BF16 R244, R12.reuse, R26, RZ ;  /* 0x0000001a0cf4723c */ /* 0x040fe200000418ff */
[----:B------:R-:W3:Y:S05]  /*a890*/  LDSM.16.M88.4 R24, [R213+0x7800] ;  /* 0x00780000d518783b */ /* 0x000eea0000000200 */
[----:B------:R-:W-:Y:S01]  /*a8a0*/  HMMA.16816.F32.BF16 R200, R12, R34, RZ ;  /* 0x000000220cc8723c */ /* 0x000fe200000418ff */
[----:B------:R-:W4:Y:S05]  /*a8b0*/  LDSM.16.M88.4 R12, [R216+0x2000] ;  /* 0x00200000d80c783b */ /* 0x000f2a0000000200 */
[C---:B--2---:R-:W-:Y:S06]  /*a8c0*/  HMMA.16816.F32.BF16 R32, R16.reuse, R48, R192 ;  /* 0x000000301020723c */ /* 0x044fec00000418c0 */
[C---:B------:R-:W-:Y:S06]  /*a8d0*/  HMMA.16816.F32.BF16 R28, R16.reuse, R40, R184 ;  /* 0x00000028101c723c */ /* 0x040fec00000418b8 */
[C---:B------:R-:W-:Y:S06]  /*a8e0*/  HMMA.16816.F32.BF16 R40, R16.reuse, R42, R240 ;  /* 0x0000002a1028723c */ /* 0x040fec00000418f0 */
[C---:B------:R-:W-:Y:S06]  /*a8f0*/  HMMA.16816.F32.BF16 R48, R16.reuse, R50, R200 ;  /* 0x000000321030723c */ /* 0x040fec00000418c8 */
[----:B------:R-:W-:Y:S06]  /*a900*/  HMMA.16816.F32.BF16 R240, R16, R52, R236 ;  /* 0x0000003410f0723c */ /* 0x000fec00000418ec */
[----:B-1----:R-:W-:Y:S06]  /*a910*/  HMMA.16816.F32.BF16 R236, R4, R20, R196 ;  /* 0x0000001404ec723c */ /* 0x002fec00000418c4 */
[C---:B------:R-:W-:Y:S06]  /*a920*/  HMMA.16816.F32.BF16 R248, R16.reuse, R36, R188 ;  /* 0x0000002410f8723c */ /* 0x040fec00000418bc */
[C---:B------:R-:W-:Y:S01]  /*a930*/  HMMA.16816.F32.BF16 R200, R16.reuse, R38, R244 ;  /* 0x0000002610c8723c */ /* 0x040fe200000418f4 */
[----:B------:R-:W-:Y:S05]  /*a940*/  LDSM.16.M88.4 R36, [R215+0x7c00] ;  /* 0x007c0000d724783b */ /* 0x000fea0000000200 */
[----:B------:R-:W-:Y:S06]  /*a950*/  HMMA.16816.F32.BF16 R208, R16, R54, R208 ;  /* 0x0000003610d0723c */ /* 0x000fec00000418d0 */
[C---:B---3--:R-:W-:Y:S06]  /*a960*/  HMMA.16816.F32.BF16 R196, R4.reuse, R24, R180 ;  /* 0x0000001804c4723c */ /* 0x048fec00000418b4 */
[C---:B------:R-:W-:Y:S06]  /*a970*/  HMMA.16816.F32.BF16 R204, R4.reuse, R8, R204 ;  /* 0x0000000804cc723c */ /* 0x040fec00000418cc */
[C---:B------:R-:W-:Y:S06]  /*a980*/  HMMA.16816.F32.BF16 R244, R4.reuse, R44, R108 ;  /* 0x0000002c04f4723c */ /* 0x040fec000004186c */
[C---:B------:R-:W-:Y:S06]  /*a990*/  HMMA.16816.F32.BF16 R192, R4.reuse, R10, R176 ;  /* 0x0000000a04c0723c */ /* 0x040fec00000418b0 */
[C---:B------:R-:W-:Y:S06]  /*a9a0*/  HMMA.16816.F32.BF16 R188, R4.reuse, R22, R64 ;  /* 0x0000001604bc723c */ /* 0x040fec0000041840 */
[C---:B------:R-:W-:Y:S06]  /*a9b0*/  HMMA.16816.F32.BF16 R184, R4.reuse, R26, R60 ;  /* 0x0000001a04b8723c */ /* 0x040fec000004183c */
[----:B------:R-:W-:Y:S01]  /*a9c0*/  HMMA.16816.F32.BF16 R16, R4, R46, R56 ;  /* 0x0000002e0410723c */ /* 0x000fe20000041838 */
[----:B------:R-:W-:Y:S05]  /*a9d0*/  LDSM.16.M88.4 R4, [R217+0x3000] ;  /* 0x00300000d904783b */ /* 0x000fea0000000200 */
[C---:B----4-:R-:W-:Y:S01]  /*a9e0*/  HMMA.16816.F32.BF16 R180, R12.reuse, R8, R32 ;  /* 0x000000080cb4723c */ /* 0x050fe20000041820 */
[----:B------:R-:W1:Y:S05]  /*a9f0*/  LDSM.16.M88.4 R32, [R215+0x7000] ;  /* 0x00700000d720783b */ /* 0x000e6a0000000200 */
[C---:B------:R-:W-:Y:S01]  /*aa00*/  HMMA.16816.F32.BF16 R108, R12.reuse, R20, R28 ;  /* 0x000000140c6c723c */ /* 0x040fe2000004181c */
[----:B------:R-:W2:Y:S05]  /*aa10*/  LDSM.16.M88.4 R28, [R215+0x7400] ;  /* 0x00740000d71c783b */ /* 0x000eaa0000000200 */
[C---:B------:R-:W-:Y:S01]  /*aa20*/  HMMA.16816.F32.BF16 R64, R12.reuse, R22, R40 ;  /* 0x000000160c40723c */ /* 0x040fe20000041828 */
[----:B------:R-:W3:Y:S05]  /*aa30*/  LDSM.16.M88.4 R20, [R215+0x7800] ;  /* 0x00780000d714783b */ /* 0x000eea0000000200 */
[C---:B------:R-:W-:Y:S01]  /*aa40*/  HMMA.16816.F32.BF16 R176, R12.reuse, R10, R48 ;  /* 0x0000000a0cb0723c */ /* 0x040fe20000041830 */
[----:B------:R-:W4:Y:S05]  /*aa50*/  LDSM.16.M88.4 R8, [R217+0x2000] ;  /* 0x00200000d908783b */ /* 0x000f2a0000000200 */
[C---:B------:R-:W-:Y:S06]  /*aa60*/  HMMA.16816.F32.BF16 R60, R12.reuse, R26, R200 ;  /* 0x0000001a0c3c723c */ /* 0x040fec00000418c8 */
[C---:B------:R-:W-:Y:S06]  /*aa70*/  HMMA.16816.F32.BF16 R48, R12.reuse, R44, R240 ;  /* 0x0000002c0c30723c */ /* 0x040fec00000418f0 */
[----:B------:R-:W-:Y:S06]  /*aa80*/  HMMA.16816.F32.BF16 R52, R12, R24, R248 ;  /* 0x000000180c34723c */ /* 0x000fec00000418f8 */
[C---:B-1----:R-:W-:Y:S06]  /*aa90*/  HMMA.16816.F32.BF16 R56, R4.reuse, R34, R192 ;  /* 0x000000220438723c */ /* 0x042fec00000418c0 */
[C---:B--2---:R-:W-:Y:S06]  /*aaa0*/  HMMA.16816.F32.BF16 R200, R4.reuse, R30, R188 ;  /* 0x0000001e04c8723c */ /* 0x044fec00000418bc */
[----:B---3--:R-:W-:Y:S06]  /*aab0*/  HMMA.16816.F32.BF16 R192, R4, R22, R184 ;  /* 0x0000001604c0723c */ /* 0x008fec00000418b8 */
[----:B------:R-:W-:Y:S01]  /*aac0*/  HMMA.16816.F32.BF16 R44, R12, R46, R208 ;  /* 0x0000002e0c2c723c */ /* 0x000fe200000418d0 */
[----:B------:R-:W-:Y:S05]  /*aad0*/  LDSM.16.M88.4 R12, [R213+0x8000] ;  /* 0x00800000d50c783b */ /* 0x000fea0000000200 */
        /* <DEDUP_REMOVED lines=8> */
[C---:B------:R-:W-:Y:S06]  /*ab60*/  HMMA.16816.F32.BF16 R32, R8.reuse, R34, R176 ;  /* 0x000000220820723c */ /* 0x040fec00000418b0 */
[C---:B------:R-:W-:Y:S06]  /*ab70*/  HMMA.16816.F32.BF16 R108, R8.reuse, R28, R108 ;  /* 0x0000001c086c723c */ /* 0x040fec000004186c */
[C---:B------:R-:W-:Y:S01]  /*ab80*/  HMMA.16816.F32.BF16 R64, R8.reuse, R30, R64 ;  /* 0x0000001e0840723c */ /* 0x040fe20000041840 */
[----:B------:R-:W3:Y:S05]  /*ab90*/  LDSM.16.M88.4 R28, [R213+0x8400] ;  /* 0x00840000d51c783b */ /* 0x000eea0000000200 */
[C---:B------:R-:W-:Y:S06]  /*aba0*/  HMMA.16816.F32.BF16 R176, R8.reuse, R20, R52 ;  /* 0x0000001408b0723c */ /* 0x040fec0000041834 */
[C---:B------:R-:W-:Y:S01]  /*abb0*/  HMMA.16816.F32.BF16 R180, R8.reuse, R22, R60 ;  /* 0x0000001608b4723c */ /* 0x040fe2000004183c */
[----:B------:R-:W-:Y:S04]  /*abc0*/  LDSM.16.M88.4 R20, [R215+0x8000] ;  /* 0x00800000d714783b */ /* 0x000fe80000000200 */
[----:B------:R-:W-:Y:S01]  /*abd0*/  LDSM.16.M88.4 R60, [R213+0x8c00] ;  /* 0x008c0000d53c783b */ /* 0x000fe20000000200 */
[C---:B------:R-:W-:Y:S06]  /*abe0*/  HMMA.16816.F32.BF16 R204, R8.reuse, R36, R48 ;  /* 0x0000002408cc723c */ /* 0x040fec0000041830 */
[----:B------:R-:W-:Y:S01]  /*abf0*/  HMMA.16816.F32.BF16 R208, R8, R38, R44 ;  /* 0x0000002608d0723c */ /* 0x000fe2000004182c */
[----:B------:R-:W4:Y:S05]  /*ac00*/  LDSM.16.M88.4 R8, [R217+0x5000] ;  /* 0x00500000d908783b */ /* 0x000f2a0000000200 */
[-C--:B-1----:R-:W-:Y:S06]  /*ac10*/  HMMA.16816.F32.BF16 R52, R4, R12.reuse, R40 ;  /* 0x0000000c0434723c */ /* 0x082fec0000041828 */
[----:B--2---:R-:W-:Y:S01]  /*ac20*/  HMMA.16816.F32.BF16 R48, R16, R12, R24 ;  /* 0x0000000c1030723c */ /* 0x004fe20000041818 */
[----:B------:R-:W-:Y:S05]  /*ac30*/  LDSM.16.M88.4 R24, [R215+0x8400] ;  /* 0x00840000d718783b */ /* 0x000fea0000000200 */
[-C--:B------:R-:W-:Y:S01]  /*ac40*/  HMMA.16816.F32.BF16 R44, R4, R14.reuse, R56 ;  /* 0x0000000e042c723c */ /* 0x080fe20000041838 */
[----:B------:R-:W1:Y:S05]  /*ac50*/  LDSM.16.M88.4 R56, [R213+0x8800] ;  /* 0x00880000d538783b */ /* 0x000e6a0000000200 */
[----:B------:R-:W-:Y:S01]  /*ac60*/  HMMA.16816.F32.BF16 R36, R16, R14, R32 ;  /* 0x0000000e1024723c */ /* 0x000fe20000041820 */
[----:B------:R-:W2:Y:S05]  /*ac70*/  LDSM.16.M88.4 R12, [R217+0x4000] ;  /* 0x00400000d90c783b */ /* 0x000eaa0000000200 */
[C---:B---3--:R-:W-:Y:S06]  /*ac80*/  HMMA.16816.F32.BF16 R32, R4.reuse, R28, R236 ;  /* 0x0000001c0420723c */ /* 0x048fec00000418ec */
[----:B------:R-:W-:Y:S06]  /*ac90*/  HMMA.16816.F32.BF16 R200, R4, R30, R200 ;  /* 0x0000001e04c8723c */ /* 0x000fec00000418c8 */
[----:B----4-:R-:W-:Y:S06]  /*aca0*/  HMMA.16816.F32.BF16 R52, R8, R20, R52 ;  /* 0x000000140834723c */ /* 0x010fec0000041834 */
[C---:B------:R-:W-:Y:S06]  /*acb0*/  HMMA.16816.F32.BF16 R188, R4.reuse, R60, R188 ;  /* 0x0000003c04bc723c */ /* 0x040fec00000418bc */
[C---:B------:R-:W-:Y:S06]  /*acc0*/  HMMA.16816.F32.BF16 R184, R4.reuse, R62, R184 ;  /* 0x0000003e04b8723c */ /* 0x040fec00000418b8 */
[----:B-1----:R-:W-:Y:S06]  /*acd0*/  HMMA.16816.F32.BF16 R196, R4, R56, R196 ;  /* 0x0000003804c4723c */ /* 0x002fec00000418c4 */
[----:B--2---:R-:W-:Y:S06]  /*ace0*/  HMMA.16816.F32.BF16 R48, R12, R20, R48 ;  /* 0x000000140c30723c */ /* 0x004fec0000041830 */
        /* <DEDUP_REMOVED lines=19> */
[----:B------:R-:W-:-:S02]  /*ae20*/  FFMA.FTZ R5, R5, -UR19, R50 ;  /* 0x8000001305057c23 */ /* 0x000fc40008010032 */
        /* <DEDUP_REMOVED lines=10> */
[----:B------:R-:W-:Y:S01]  /*aed0*/  ISETP.GE.AND P0, PT, R2, R230, PT ;  /* 0x000000e60200720c */ /* 0x000fe20003f06270 */
[--C-:B------:R-:W-:Y:S01]  /*aee0*/  IMAD.IADD R5, R224, 0x1, -R2.reuse ;  /* 0x00000001e0057824 */ /* 0x100fe200078e0a02 */
[----:B------:R-:W-:Y:S01]  /*aef0*/  IABS R6, R4 ;  /* 0x0000000400067213 */ /* 0x000fe20000000000 */
[----:B------:R-:W-:Y:S01]  /*af00*/  IMAD.IADD R7, R226, 0x1, -R2 ;  /* 0x00000001e2077824 */ /* 0x000fe200078e0a02 */
[----:B------:R-:W-:Y:S01]  /*af10*/  IABS R4, R3 ;  /* 0x0000000300047213 */ /* 0x000fe20000000000 */
[----:B------:R-:W-:Y:S01]  /*af20*/  HMMA.16816.F32.BF16 R20, R8, R24, R32 ;  /* 0x000000180814723c */ /* 0x000fe20000041820 */
[----:B------:R-:W-:-:S02]  /*af30*/  IABS R3, R5 ;  /* 0x0000000500037213 */ /* 0x000fc40000000000 */
[----:B------:R-:W-:Y:S01]  /*af40*/  IABS R5, R7 ;  /* 0x0000000700057213 */ /* 0x000fe20000000000 */
[----:B------:R-:W-:Y:S01]  /*af50*/  IMAD.MOV.U32 R7, RZ, RZ, R6 ;  /* 0x000000ffff077224 */ /* 0x000fe200078e0006 */
[C---:B------:R-:W-:Y:S01]  /*af60*/  ISETP.GE.AND P6, PT, R2.reuse, R229, PT ;  /* 0x000000e50200720c */ /* 0x040fe20003fc6270 */
[----:B------:R-:W-:Y:S01]  /*af70*/  IMAD.MOV.U32 R6, RZ, RZ, R4 ;  /* 0x000000ffff067224 */ /* 0x000fe200078e0004 */
[C---:B------:R-:W-:Y:S01]  /*af80*/  ISETP.GE.AND P5, PT, R2.reuse, R228, PT ;  /* 0x000000e40200720c */ /* 0x040fe20003fa6270 */
[----:B------:R-:W-:Y:S01]  /*af90*/  IMAD.MOV.U32 R4, RZ, RZ, R3 ;  /* 0x000000ffff047224 */ /* 0x000fe200078e0003 */
[----:B------:R-:W-:Y:S01]  /*afa0*/  ISETP.GE.AND P1, PT, R2, R227, PT ;  /* 0x000000e30200720c */ /* 0x000fe20003f26270 */
[----:B------:R-:W-:Y:S01]  /*afb0*/  IMAD.MOV.U32 R3, RZ, RZ, R5 ;  /* 0x000000ffff037224 */ /* 0x000fe200078e0005 */
[----:B------:R-:W-:Y:S01]  /*afc0*/  I2FP.F32.S32 R5, R6 ;  /* 0x0000000600057245 */ /* 0x000fe20000201400 */
[----:B------:R-:W-:Y:S01]  /*afd0*/  HMMA.16816.F32.BF16 R40, R12, R24, R40 ;  /* 0x000000180c28723c */ /* 0x000fe20000041828 */
[----:B------:R-:W-:-:S02]  /*afe0*/  I2FP.F32.S32 R4, R4 ;  /* 0x0000000400047245 */ /* 0x000fc40000201400 */
[----:B------:R-:W-:Y:S01]  /*aff0*/  I2FP.F32.S32 R3, R3 ;  /* 0x0000000300037245 */ /* 0x000fe20000201400 */
[----:B------:R-:W-:Y:S01]  /*b000*/  FFMA.FTZ R5, R5, -UR19, R51 ;  /* 0x8000001305057c23 */ /* 0x000fe20008010033 */
[----:B------:R-:W-:Y:S01]  /*b010*/  I2FP.F32.S32 R7, R7 ;  /* 0x0000000700077245 */ /* 0x000fe20000201400 */
[----:B------:R-:W-:Y:S01]  /*b020*/  FFMA.FTZ R4, R4, -UR19, R53 ;  /* 0x8000001304047c23 */ /* 0x000fe20008010035 */
[C---:B------:R-:W-:Y:S01]  /*b030*/  ISETP.LT.OR P0, PT, R2.reuse, R222, P0 ;  /* 0x000000de0200720c */ /* 0x040fe20000701670 */
[----:B------:R-:W-:Y:S01]  /*b040*/  FFMA.FTZ R3, R3, -UR19, R55 ;  /* 0x8000001303037c23 */ /* 0x000fe20008010037 */
[C---:B------:R-:W-:Y:S01]  /*b050*/  ISETP.LT.OR P6, PT, R2.reuse, R221, P6 ;  /* 0x000000dd0200720c */ /* 0x040fe200037c1670 */
[----:B------:R-:W-:Y:S01]  /*b060*/  FFMA.FTZ R6, R7, -UR19, R49 ;  /* 0x8000001307067c23 */ /* 0x000fe20008010031 */
[C---:B------:R-:W-:Y:S01]  /*b070*/  ISETP.LT.OR P5, PT, R2.reuse, R220, P5 ;  /* 0x000000dc0200720c */ /* 0x040fe20002fa1670 */
[----:B------:R-:W-:Y:S01]  /*b080*/  HMMA.16816.F32.BF16 R28, R12, R26, R28 ;  /* 0x0000001a0c1c723c */ /* 0x000fe2000004181c */
[----:B------:R-:W-:Y:S01]  /*b090*/  ISETP.LT.OR P1, PT, R2, R219, P1 ;  /* 0x000000db0200720c */ /* 0x000fe20000f21670 */
[----:B------:R-:W-:Y:S01]  /*b0a0*/  VIADD R2, R0, 0x8 ;  /* 0x0000000800027836 */ /* 0x000fe20000000000 */
[----:B------:R-:W-:-:S02]  /*b0b0*/  FSEL R108, R4, -INF , !P5 ;  /* 0xff800000046c7808 */ /* 0x000fc40006800000 */
[----:B------:R-:W-:Y:S01]  /*b0c0*/  FSEL R110, R3, -INF , !P1 ;  /* 0xff800000036e7808 */ /* 0x000fe20004800000 */
[--C-:B------:R-:W-:Y:S01]  /*b0d0*/  IMAD.IADD R4, R223, 0x1, -R2.reuse ;  /* 0x00000001df047824 */ /* 0x100fe200078e0a02 */
[----:B------:R-:W-:Y:S01]  /*b0e0*/  FSEL R100, R5, -INF , !P6 ;  /* 0xff80000005647808 */ /* 0x000fe20007000000 */
[--C-:B------:R-:W-:Y:S01]  /*b0f0*/  IMAD.IADD R3, R225, 0x1, -R2.reuse ;  /* 0x00000001e1037824 */ /* 0x100fe200078e0a02 */
[----:B------:R-:W-:Y:S01]  /*b100*/  FSEL R64, R6, -INF , !P0 ;  /* 0xff80000006407808 */ /* 0x000fe20004000000 */
        /* <DEDUP_REMOVED lines=12> */
[C---:B------:R-:W-:Y:S01]  /*b1d0*/  ISETP.GE.AND P5, PT, R2.reuse, R228, PT ;  /* 0x000000e40200720c */ /* 0x040fe20003fa6270 */
[----:B------:R-:W-:Y:S01]  /*b1e0*/  IMAD.MOV.U32 R3, RZ, RZ, R5 ;  /* 0x000000ffff037224 */ /* 0x000fe200078e0005 */
[----:B------:R-:W-:Y:S01]  /*b1f0*/  ISETP.GE.AND P1, PT, R2, R227, PT ;  /* 0x000000e30200720c */ /* 0x000fe20003f26270 */
[----:B------:R-:W-:Y:S01]  /*b200*/  HMMA.16816.F32.BF16 R56, R16, R58, R180 ;  /* 0x0000003a1038723c */ /* 0x000fe200000418b4 */
[----:B------:R-:W-:-:S02]  /*b210*/  I2FP.F32.S32 R4, R4 ;  /* 0x0000000400047245 */ /* 0x000fc40000201400 */
[----:B------:R-:W-:Y:S02]  /*b220*/  I2FP.F32.S32 R3, R3 ;  /* 0x0000000300037245 */ /* 0x000fe40000201400 */
        /* <DEDUP_REMOVED lines=8> */
[----:B------:R-:W-:-:S02]  /*b2b0*/  ISETP.LT.OR P5, PT, R2, R220, P5 ;  /* 0x000000dc0200720c */ /* 0x000fc40002fa1670 */
[----:B------:R-:W-:Y:S01]  /*b2c0*/  ISETP.LT.OR P1, PT, R2, R219, P1 ;  /* 0x000000db0200720c */ /* 0x000fe20000f21670 */
[----:B------:R-:W-:Y:S01]  /*b2d0*/  VIADD R2, R0, 0x9 ;  /* 0x0000000900027836 */ /* 0x000fe20000000000 */
[----:B------:R-:W-:Y:S02]  /*b2e0*/  FSEL R106, R4, -INF , !P5 ;  /* 0xff800000046a7808 */ /* 0x000fe40006800000 */
        /* <DEDUP_REMOVED lines=8> */
[----:B------:R-:W-:-:S02]  /*b370*/  IABS R4, R3 ;  /* 0x0000000300047213 */ /* 0x000fc40000000000 */
[----:B------:R-:W-:Y:S02]  /*b380*/  IABS R3, R5 ;  /* 0x0000000500037213 */ /* 0x000fe40000000000 */
        /* <DEDUP_REMOVED lines=8> */
[----:B------:R-:W-:-:S02]  /*b410*/  I2FP.F32.S32 R5, R6 ;  /* 0x0000000600057245 */ /* 0x000fc40000201400 */
[----:B------:R-:W-:Y:S02]  /*b420*/  I2FP.F32.S32 R4, R4 ;  /* 0x0000000400047245 */ /* 0x000fe40000201400 */
[----:B------:R-:W-:Y:S01]  /*b430*/  ISETP.GE.AND P1, PT, R2, R227, PT ;  /* 0x000000e30200720c */ /* 0x000fe20003f26270 */
[----:B------:R-:W-:Y:S01]  /*b440*/  FFMA.FTZ R5, R5, -UR19, R39 ;  /* 0x8000001305057c23 */ /* 0x000fe20008010027 */
[----:B------:R-:W-:Y:S01]  /*b450*/  I2FP.F32.S32 R7, R7 ;  /* 0x0000000700077245 */ /* 0x000fe20000201400 */
[----:B------:R-:W-:Y:S01]  /*b460*/  FFMA.FTZ R4, R4, -UR19, R45 ;  /* 0x8000001304047c23 */ /* 0x000fe2000801002d */
[----:B------:R-:W-:Y:S02]  /*b470*/  I2FP.F32.S32 R3, R3 ;  /* 0x0000000300037245 */ /* 0x000fe40000201400 */
        /* <DEDUP_REMOVED lines=19> */
[----:B------:R-:W-:Y:S02]  /*b5b0*/  IABS R6, R5 ;  /* 0x0000000500067213 */ /* 0x000fe40000000000 */
        /* <DEDUP_REMOVED lines=8> */
[----:B------:R-:W-:Y:S02]  /*b640*/  IMAD.MOV.U32 R3, RZ, RZ, R5 ;  /* 0x000000ffff037224 */ /* 0x000fe400078e0005 */
[----:B------:R-:W-:Y:S01]  /*b650*/  IMAD.MOV.U32 R2, RZ, RZ, R6 ;  /* 0x000000ffff027224 */ /* 0x000fe200078e0006 */
[----:B------:R-:W-:Y:S02]  /*b660*/  I2FP.F32.S32 R7, R7 ;  /* 0x0000000700077245 */ /* 0x000fe40000201400 */
[----:B------:R-:W-:Y:S02]  /*b670*/  I2FP.F32.S32 R5, R3 ;  /* 0x0000000300057245 */ /* 0x000fe40000201400 */
[----:B------:R-:W-:-:S02]  /*b680*/  I2FP.F32.S32 R3, R4 ;  /* 0x0000000400037245 */ /* 0x000fc40000201400 */
[----:B------:R-:W-:Y:S01]  /*b690*/  I2FP.F32.S32 R2, R2 ;  /* 0x0000000200027245 */ /* 0x000fe20000201400 */
[----:B------:R-:W-:Y:S02]  /*b6a0*/  FFMA.FTZ R5, R5, -UR19, R42 ;  /* 0x8000001305057c23 */ /* 0x000fe4000801002a */
        /* <DEDUP_REMOVED lines=305> */
[C---:B------:R-:W-:Y:S01]  /*c9c0*/  ISETP.GE.AND P0, PT, R2.reuse, R230, PT ;  /* 0x000000e60200720c */ /* 0x040fe20003f06270 */
        /* <DEDUP_REMOVED lines=125> */
.L_x_895:
[----:B------:R-:W-:Y:S05]  /*d1a0*/  BSYNC B0 ;  /* 0x0000000000007941 */ /* 0x000fea0003800000 */
.L_x_894:
[----:B------:R-:W0:Y:S02]  /*d1b0*/  LDGDEPBAR ;  /* 0x00000000000079af */ /* 0x000e240000000000 */
.L_x_893:
[----:B------:R-:W3:Y:S04]  /*d1c0*/  LDL R4, [R1+0x30] ;  /* 0x0000300001047983 */ /* 0x000ee80000100800 */
[----:B------:R-:W4:Y:S04]  /*d1d0*/  LDL.LU R3, [R1+0x34] ;  /* 0x0000340001037983 */ /* 0x000f280000300800 */
[----:B------:R-:W5:Y:S04]  /*d1e0*/  LDL.LU R2, [R1+0x48] ;  /* 0x0000480001027983 */ /* 0x000f680000300800 */
[----:B------:R-:W5:Y:S04]  /*d1f0*/  LDL R0, [R1+0x10] ;  /* 0x0000100001007983 */ /* 0x000f680000100800 */
[----:B------:R-:W5:Y:S04]  /*d200*/  LDL R21, [R1+0xc] ;  /* 0x00000c0001157983 */ /* 0x000f680000100800 */
[----:B-12---:R-:W2:Y:S04]  /*d210*/  LDL R6, [R1+0x74] ;  /* 0x0000740001067983 */ /* 0x006ea80000100800 */
[----:B------:R-:W2:Y:S01]  /*d220*/  LDL R22, [R1+0x38] ;  /* 0x0000380001167983 */ /* 0x000ea20000100800 */
[----:B------:R-:W-:Y:S01]  /*d230*/  USHF.L.U32 UR4, UR20, 0x1, URZ ;  /* 0x0000000114047899 */ /* 0x000fe2000800063f */
[C---:B------:R-:W-:Y:S01]  /*d240*/  IADD3 R13, R233.reuse, -0x4498517b, RZ ;  /* 0xbb67ae85e90d7810 */ /* 0x040fe20007ffe0ff */
[----:B------:R-:W-:Y:S01]  /*d250*/  VIADD R180, R232, 0x9e3779b9 ;  /* 0x9e3779b9e8b47836 */ /* 0x000fe20000000000 */
[C---:B------:R-:W-:Y:S01]  /*d260*/  IADD3 R184, R233.reuse, 0x32370b8f, RZ ;  /* 0x32370b8fe9b87810 */ /* 0x040fe20007ffe0ff */
[----:B------:R-:W-:-:S02]  /*d270*/  VIADD R181, R233, 0x76cf5d0a ;  /* 0x76cf5d0ae9b57836 */ /* 0x000fc40000000000 */
[C---:B------:R-:W-:Y:S02]  /*d280*/  VIADD R185, R232.reuse, 0xdaa66d2b ;  /* 0xdaa66d2be8b97836 */ /* 0x040fe40000000000 */
[----:B------:R-:W-:Y:S02]  /*d290*/  VIADD R186, R232, 0x78dde6e4 ;  /* 0x78dde6e4e8ba7836 */ /* 0x000fe40000000000 */
[----:B------:R-:W-:Y:S02]  /*d2a0*/  VIADD R187, R233, 0xed9eba14 ;  /* 0xed9eba14e9bb7836 */ /* 0x000fe40000000000 */
[----:B------:R-:W-:Y:S02]  /*d2b0*/  IMAD.MOV.U32 R18, RZ, RZ, R244 ;  /* 0x000000ffff127224 */ /* 0x000fe400078e00f4 */
[----:B------:R-:W-:Y:S02]  /*d2c0*/  IMAD.MOV.U32 R25, RZ, RZ, R234 ;  /* 0x000000ffff197224 */ /* 0x000fe400078e00ea */
[----:B---3--:R-:W-:-:S02]  /*d2d0*/  IMAD.MOV.U32 R5, RZ, RZ, R4 ;  /* 0x000000ffff057224 */ /* 0x008fc400078e0004 */
[----:B----4-:R-:W-:Y:S02]  /*d2e0*/  IMAD.MOV.U32 R4, RZ, RZ, R3 ;  /* 0x000000ffff047224 */ /* 0x010fe400078e0003 */
[----:B-----5:R-:W-:Y:S02]  /*d2f0*/  IMAD.MOV.U32 R3, RZ, RZ, R2 ;  /* 0x000000ffff037224 */ /* 0x020fe400078e0002 */
[----:B------:R-:W-:Y:S01]  /*d300*/  IMAD.WIDE.U32 R28, R0, -0x326172a9, RZ ;  /* 0xcd9e8d57001c7825 */ /* 0x000fe200078e00ff */
[----:B------:R-:W-:-:S04]  /*d310*/  FMNMX.FTZ R2, R104, R65, !PT ;  /* 0x0000004168027209 */ /* 0x000fc80007810000 */
[----:B------:R-:W-:Y:S02]  /*d320*/  LOP3.LUT R0, R29, R21, RZ, 0x3c, !PT ;  /* 0x000000151d007212 */ /* 0x000fe400078e3cff */
[----:B------:R-:W-:Y:S01]  /*d330*/  FMNMX.FTZ R2, R64, R2, !PT ;  /* 0x0000000240027209 */ /* 0x000fe20007810000 */
[----:B--2---:R-:W-:-:S04]  /*d340*/  IMAD.WIDE.U32 R176, R6, -0x2daee0ad, RZ ;  /* 0xd2511f5306b07825 */ /* 0x004fc800078e00ff */
[----:B------:R-:W-:Y:S01]  /*d350*/  IMAD.WIDE.U32 R52, R0, -0x2daee0ad, RZ ;  /* 0xd2511f5300347825 */ /* 0x000fe200078e00ff */
[----:B------:R-:W-:-:S03]  /*d360*/  FMNMX.FTZ R0, R54, R2, !PT ;  /* 0x0000000236007209 */ /* 0x000fc60007810000 */
[----:B------:R-:W-:Y:S01]  /*d370*/  IMAD.MOV.U32 R19, RZ, RZ, R4 ;  /* 0x000000ffff137224 */ /* 0x000fe200078e0004 */
[----:B------:R-:W-:Y:S02]  /*d380*/  LOP3.LUT R4, R177, UR4, R233, 0x96, !PT ;  /* 0x00000004b1047c12 */ /* 0x000fe4000f8e96e9 */
[----:B------:R-:W-:Y:S01]  /*d390*/  LOP3.LUT R2, R53, R176, R13, 0x96, !PT ;  /* 0x000000b035027212 */ /* 0x000fe200078e960d */
[----:B------:R-:W-:Y:S01]  /*d3a0*/  VIADD R53, R232, 0x3c6ef372 ;  /* 0x3c6ef372e8357836 */ /* 0x000fe20000000000 */
[----:B------:R-:W-:Y:S01]  /*d3b0*/  MOV R43, R5 ;  /* 0x00000005002b7202 */ /* 0x000fe20000000f00 */
[----:B------:R-:W-:Y:S01]  /*d3c0*/  IMAD.WIDE.U32 R4, R4, -0x326172a9, RZ ;  /* 0xcd9e8d5704047825 */ /* 0x000fe200078e00ff */
[----:B------:R-:W-:-:S03]  /*d3d0*/  FMNMX.FTZ R0, R46, R0, !PT ;  /* 0x000000002e007209 */ /* 0x000fc60007810000 */
[----:B------:R-:W-:Y:S01]  /*d3e0*/  IMAD.WIDE.U32 R32, R2, -0x326172a9, RZ ;  /* 0xcd9e8d5702207825 */ /* 0x000fe200078e00ff */
[----:B------:R-:W-:Y:S02]  /*d3f0*/  LOP3.LUT R2, R5, R28, R180, 0x96, !PT ;  /* 0x0000001c05027212 */ /* 0x000fe400078e96b4 */
[----:B------:R-:W-:Y:S02]  /*d400*/  FMNMX.FTZ R0, R237, R0, !PT ;  /* 0x00000000ed007209 */ /* 0x000fe40007810000 */
[----:B------:R-:W-:Y:S01]  /*d410*/  LOP3.LUT R8, R33, R4, R53, 0x96, !PT ;  /* 0x0000000421087212 */ /* 0x000fe200078e9635 */
[----:B------:R-:W-:Y:S01]  /*d420*/  IMAD.MOV.U32 R20, RZ, RZ, R3 ;  /* 0x000000ffff147224 */ /* 0x000fe200078e0003 */
[----:B------:R-:W-:Y:S01]  /*d430*/  FMNMX.FTZ R0, R201, R0, !PT ;  /* 0x00000000c9007209 */ /* 0x000fe20007810000 */
[----:B------:R-:W-:-:S04]  /*d440*/  IMAD.WIDE.U32 R2, R2, -0x2daee0ad, RZ ;  /* 0xd2511f5302027825 */ /* 0x000fc800078e00ff */
[----:B------:R-:W-:Y:S01]  /*d450*/  IMAD.WIDE.U32 R8, R8, -0x2daee0ad, RZ ;  /* 0xd2511f5308087825 */ /* 0x000fe200078e00ff */
[----:B------:R-:W-:Y:S02]  /*d460*/  FMNMX.FTZ R7, R183, R0, !PT ;  /* 0x00000000b7077209 */ /* 0x000fe40007810000 */
[----:B------:R-:W-:Y:S02]  /*d470*/  LOP3.LUT R3, R3, R52, R181, 0x96, !PT ;  /* 0x0000003403037212 */ /* 0x000fe400078e96b5 */
[----:B------:R-:W-:-:S03]  /*d480*/  LOP3.LUT R0, R9, R2, R184, 0x96, !PT ;  /* 0x0000000209007212 */ /* 0x000fc600078e96b8 */
[----:B------:R-:W-:Y:S01]  /*d490*/  IMAD.WIDE.U32 R2, R3, -0x326172a9, RZ ;  /* 0xcd9e8d5703027825 */ /* 0x000fe200078e00ff */
[----:B------:R-:W-:-:S03]  /*d4a0*/  FMNMX.FTZ R7, R178, R7, !PT ;  /* 0x00000007b2077209 */ /* 0x000fc60007810000 */
        /* <DEDUP_REMOVED lines=13> */
[----:B------:R-:W-:Y:S02]  /*d580*/  FMNMX.FTZ R6, R204, R6, !PT ;  /* 0x00000006cc067209 */ /* 0x000fe40007810000 */
[----:B------:R-:W-:Y:S02]  /*d590*/  LOP3.LUT R10, R7, R8, R187, 0x96, !PT ;  /* 0x00000008070a7212 */ /* 0x000fe400078e96bb */
[----:B------:R-:W-:Y:S02]  /*d5a0*/  LOP3.LUT R7, R2, 0xff, RZ, 0xc0, !PT ;  /* 0x000000ff02077812 */ /* 0x000fe400078ec0ff */
[----:B------:R-:W-:-:S02]  /*d5b0*/  SHF.R.U32.HI R0, RZ, 0x8, R0 ;  /* 0x00000008ff007819 */ /* 0x000fc40000011600 */
[----:B------:R-:W-:Y:S02]  /*d5c0*/  FMNMX.FTZ R6, R194, R6, !PT ;  /* 0x00000006c2067209 */ /* 0x000fe40007810000 */
[----:B------:R-:W-:Y:S02]  /*d5d0*/  PRMT R17, R7, 0x5410, R0 ;  /* 0x0000541007117816 */ /* 0x000fe40000000000 */
[----:B------:R-:W-:Y:S02]  /*d5e0*/  FMNMX.FTZ R0, R190, R6, !PT ;  /* 0x00000006be007209 */ /* 0x000fe40007810000 */
[----:B------:R-:W-:Y:S02]  /*d5f0*/  FMNMX.FTZ R7, R103, R105, !PT ;  /* 0x0000006967077209 */ /* 0x000fe40007810000 */
[----:B------:R-:W-:Y:S01]  /*d600*/  FMNMX.FTZ R6, R102, R109, !PT ;  /* 0x0000006d66067209 */ /* 0x000fe20007810000 */
[----:B------:R-:W1:Y:S01]  /*d610*/  SHFL.BFLY PT, R9, R0, 0x2, 0x1f ;  /* 0x0c401f0000097f89 */ /* 0x000e6200000e0000 */
[----:B------:R-:W-:-:S02]  /*d620*/  FMNMX.FTZ R8, R100, R7, !PT ;  /* 0x0000000764087209 */ /* 0x000fc40007810000 */
[----:B------:R-:W-:Y:S02]  /*d630*/  FMNMX.FTZ R7, R108, R6, !PT ;  /* 0x000000066c077209 */ /* 0x000fe40007810000 */
[--C-:B------:R-:W-:Y:S02]  /*d640*/  SHF.R.U32.HI R6, RZ, 0x10, R2.reuse ;  /* 0x00000010ff067819 */ /* 0x100fe40000011602 */
[----:B------:R-:W-:Y:S02]  /*d650*/  FMNMX.FTZ R8, R55, R8, !PT ;  /* 0x0000000837087209 */ /* 0x000fe40007810000 */
[----:B------:R-:W-:Y:S02]  /*d660*/  FMNMX.FTZ R7, R106, R7, !PT ;  /* 0x000000076a077209 */ /* 0x000fe40007810000 */
[----:B------:R-:W-:Y:S02]  /*d670*/  LOP3.LUT R6, R6, 0xff, RZ, 0xc0, !PT ;  /* 0x000000ff06067812 */ /* 0x000fe400078ec0ff */
[----:B------:R-:W-:-:S02]  /*d680*/  SHF.R.U32.HI R2, RZ, 0x18, R2 ;  /* 0x00000018ff027819 */ /* 0x000fc40000011602 */
[----:B------:R-:W-:Y:S02]  /*d690*/  FMNMX.FTZ R8, R47, R8, !PT ;  /* 0x000000082f087209 */ /* 0x000fe40007810000 */
[----:B------:R-:W-:Y:S01]  /*d6a0*/  FMNMX.FTZ R7, R66, R7, !PT ;  /* 0x0000000742077209 */ /* 0x000fe20007810000 */
[----:B------:R-:W-:Y:S01]  /*d6b0*/  IMAD.WIDE.U32 R44, R10, -0x326172a9, RZ ;  /* 0xcd9e8d570a2c7825 */ /* 0x000fe200078e00ff */
[----:B------:R-:W-:Y:S02]  /*d6c0*/  PRMT R16, R6, 0x5410, R2 ;  /* 0x0000541006107816 */ /* 0x000fe40000000002 */
[----:B------:R-:W-:Y:S02]  /*d6d0*/  FMNMX.FTZ R2, R239, R8, !PT ;  /* 0x00000008ef027209 */ /* 0x000fe40007810000 */
[----:B------:R-:W-:Y:S02]  /*d6e0*/  IADD3 R51, R232, -0x4ab325aa, RZ ;  /* 0xb54cda56e8337810 */ /* 0x000fe40007ffe0ff */
[----:B------:R-:W-:-:S02]  /*d6f0*/  FMNMX.FTZ R6, R241, R7, !PT ;  /* 0x00000007f1067209 */ /* 0x000fc40007810000 */
[----:B------:R-:W-:Y:S02]  /*d700*/  FMNMX.FTZ R7, R236, R2, !PT ;  /* 0x00000002ec077209 */ /* 0x000fe40007810000 */
[----:B------:R-:W-:Y:S02]  /*d710*/  LOP3.LUT R2, R3, R44, R51, 0x96, !PT ;  /* 0x0000002c03027212 */ /* 0x000fe400078e9633 */
[----:B------:R-:W-:Y:S02]  /*d720*/  FMNMX.FTZ R3, R238, R6, !PT ;  /* 0x00000006ee037209 */ /* 0x000fe40007810000 */
[----:B------:R-:W-:Y:S02]  /*d730*/  FMNMX.FTZ R7, R200, R7, !PT ;  /* 0x00000007c8077209 */ /* 0x000fe40007810000 */
[----:B------:R-:W-:Y:S02]  /*d740*/  FMNMX.FTZ R3, R202, R3, !PT ;  /* 0x00000003ca037209 */ /* 0x000fe40007810000 */
[----:B-1----:R-:W-:-:S02]  /*d750*/  FMNMX.FTZ R6, R0, R9, !PT ;  /* 0x0000000900067209 */ /* 0x002fc40007810000 */
        /* <DEDUP_REMOVED lines=24> */
[C---:B------:R-:W-:Y:S01]  /*d8e0*/  LOP3.LUT R7, R2.reuse, 0xffff, RZ, 0xc0, !PT ;  /* 0x0000ffff02077812 */ /* 0x040fe200078ec0ff */
[----:B------:R-:W1:Y:S01]  /*d8f0*/  SHFL.BFLY PT, R11, R0, 0x2, 0x1f ;  /* 0x0c401f00000b7f89 */ /* 0x000e6200000e0000 */
[----:B------:R-:W-:Y:S02]  /*d900*/  FMNMX.FTZ R3, R251, R3, !PT ;  /* 0x00000003fb037209 */ /* 0x000fe40007810000 */
[----:B------:R-:W-:Y:S02]  /*d910*/  FMNMX.FTZ R9, R243, R9, !PT ;  /* 0x00000009f3097209 */ /* 0x000fe40007810000 */
[----:B------:R-:W-:Y:S01]  /*d920*/  SHF.R.U32.HI R8, RZ, 0x8, R7 ;  /* 0x00000008ff087819 */ /* 0x000fe20000011607 */
[----:B------:R-:W2:Y:S01]  /*d930*/  SHFL.BFLY PT, R12, R6, 0x1, 0x1f ;  /* 0x0c201f00060c7f89 */ /* 0x000ea200000e0000 */
[----:B------:R-:W-:Y:S02]  /*d940*/  LOP3.LUT R7, R2, 0xff, RZ, 0xc0, !PT ;  /* 0x000000ff02077812 */ /* 0x000fe400078ec0ff */
[----:B------:R-:W-:-:S02]  /*d950*/  FMNMX.FTZ R3, R248, R3, !PT ;  /* 0x00000003f8037209 */ /* 0x000fc40007810000 */
[----:B------:R-:W-:Y:S02]  /*d960*/  FMNMX.FTZ R9, R199, R9, !PT ;  /* 0x00000009c7097209 */ /* 0x000fe40007810000 */
[----:B------:R-:W-:Y:S02]  /*d970*/  PRMT R15, R7, 0x5410, R8 ;  /* 0x00005410070f7816 */ /* 0x000fe40000000008 */
[----:B------:R-:W-:Y:S02]  /*d980*/  FMNMX.FTZ R3, R211, R3, !PT ;  /* 0x00000003d3037209 */ /* 0x000fe40007810000 */
[----:B------:R-:W-:Y:S02]  /*d990*/  FMNMX.FTZ R7, R189, R9, !PT ;  /* 0x00000009bd077209 */ /* 0x000fe40007810000 */
[----:B------:R-:W-:Y:S01]  /*d9a0*/  SHF.R.U32.HI R8, RZ, 0x10, R2 ;  /* 0x00000010ff087819 */ /* 0x000fe20000011602 */
[----:B------:R-:W3:Y:S01]  /*d9b0*/  SHFL.BFLY PT, R10, R3, 0x2, 0x1f ;  /* 0x0c401f00030a7f89 */ /* 0x000ee200000e0000 */
[----:B------:R-:W-:-:S02]  /*d9c0*/  FMNMX.FTZ R9, R210, R7, !PT ;  /* 0x00000007d2097209 */ /* 0x000fc40007810000 */
[----:B------:R-:W-:Y:S02]  /*d9d0*/  SHF.R.U32.HI R7, RZ, 0x18, R2 ;  /* 0x00000018ff077819 */ /* 0x000fe40000011602 */
[----:B------:R-:W-:Y:S02]  /*d9e0*/  LOP3.LUT R2, R8, 0xff, RZ, 0xc0, !PT ;  /* 0x000000ff08027812 */ /* 0x000fe400078ec0ff */
[----:B------:R-:W-:Y:S02]  /*d9f0*/  FMNMX.FTZ R8, R207, R9, !PT ;  /* 0x00000009cf087209 */ /* 0x000fe40007810000 */
[----:B------:R-:W-:Y:S02]  /*da00*/  PRMT R14, R2, 0x5410, R7 ;  /* 0x00005410020e7816 */ /* 0x000fe40000000007 */
[----:B------:R-:W-:Y:S02]  /*da10*/  FMNMX.FTZ R2, R198, R8, !PT ;  /* 0x00000008c6027209 */ /* 0x000fe40007810000 */
[----:B-1----:R-:W-:-:S02]  /*da20*/  FMNMX.FTZ R7, R0, R11, !PT ;  /* 0x0000000b00077209 */ /* 0x002fc40007810000 */
[----:B------:R-:W-:Y:S02]  /*da30*/  FMNMX.FTZ R0, R193, R2, !PT ;  /* 0x00000002c1007209 */ /* 0x000fe40007810000 */
[----:B--2---:R-:W-:-:S03]  /*da40*/  FMNMX.FTZ R245, R6, R12, !PT ;  /* 0x0000000c06f57209 */ /* 0x004fc60007810000 */
[----:B------:R-:W1:Y:S01]  /*da50*/  SHFL.BFLY PT, R6, R0, 0x2, 0x1f ;  /* 0x0c401f0000067f89 */ /* 0x000e6200000e0000 */
[----:B------:R-:W-:Y:S01]  /*da60*/  IMAD.WIDE.U32 R30, R22, -0x326172a9, RZ ;  /* 0xcd9e8d57161e7825 */ /* 0x000fe200078e00ff */
[----:B---3--:R-:W-:-:S04]  /*da70*/  FMNMX.FTZ R8, R3, R10, !PT ;  /* 0x0000000a03087209 */ /* 0x008fc80007810000 */
[----:B------:R-:W-:Y:S01]  /*da80*/  LOP3.LUT R2, R31, R21, RZ, 0x3c, !PT ;  /* 0x000000151f027212 */ /* 0x000fe200078e3cff */
[----:B------:R-:W2:Y:S04]  /*da90*/  SHFL.BFLY PT, R9, R8, 0x1, 0x1f ;  /* 0x0c201f0008097f89 */ /* 0x000ea800000e0000 */
[----:B------:R-:W-:-:S04]  /*daa0*/  IMAD.WIDE.U32 R34, R2, -0x2daee0ad, RZ ;  /* 0xd2511f5302227825 */ /* 0x000fc800078e00ff */
[C---:B------:R-:W-:Y:S01]  /*dab0*/  FMUL.FTZ R22, R245.reuse, UR22 ;  /* 0x00000016f5167c20 */ /* 0x040fe20008410000 */
[----:B------:R-:W-:Y:S02]  /*dac0*/  FSETP.NEU.FTZ.AND P1, PT, R245, -INF , PT ;  /* 0xff800000f500780b */ /* 0x000fe40003f3d000 */
[----:B------:R-:W-:Y:S02]  /*dad0*/  LOP3.LUT R2, R35, R176, R13, 0x96, !PT ;  /* 0x000000b023027212 */ /* 0x000fe400078e960d */
[----:B------:R-:W-:-:S03]  /*dae0*/  FSEL R22, R22, RZ, P1 ;  /* 0x000000ff16167208 */ /* 0x000fc60000800000 */
[----:B------:R-:W-:Y:S01]  /*daf0*/  IMAD.WIDE.U32 R26, R2, -0x326172a9, RZ ;  /* 0xcd9e8d57021a7825 */ /* 0x000fe200078e00ff */
[----:B-1----:R-:W-:Y:S02]  /*db00*/  FMNMX.FTZ R0, R0, R6, !PT ;  /* 0x0000000600007209 */ /* 0x002fe40007810000 */
[----:B------:R-:W-:Y:S01]  /*db10*/  LOP3.LUT R2, R5, R30, R180, 0x96, !PT ;  /* 0x0000001e05027212 */ /* 0x000fe200078e96b4 */
[----:B------:R-:W-:Y:S01]  /*db20*/  SHFL.BFLY PT, R10, R7, 0x1, 0x1f ;  /* 0x0c201f00070a7f89 */ /* 0x000fe200000e0000 */
[----:B------:R-:W-:Y:S01]  /*db30*/  FFMA.FTZ R3, R65, UR22, -R22 ;  /* 0x0000001641037c23 */ /* 0x000fe20008010816 */
[----:B------:R-:W-:Y:S02]  /*db40*/  LOP3.LUT R12, R27, R4, R53, 0x96, !PT ;  /* 0x000000041b0c7212 */ /* 0x000fe400078e9635 */
[----:B------:R-:W1:Y:S01]  /*db50*/  SHFL.BFLY PT, R5, R0, 0x1, 0x1f ;  /* 0x0c201f0000057f89 */ /* 0x000e6200000e0000 */
[----:B------:R3:W-:Y:S01]  /*db60*/  MUFU.EX2 R176, R3 ;  /* 0x0000000300b07308 */ /* 0x0007e20000000800 */
[----:B--2---:R-:W-:Y:S01]  /*db70*/  FMNMX.FTZ R244, R8, R9, !PT ;  /* 0x0000000908f47209 */ /* 0x004fe20007810000 */
[----:B------:R-:W-:-:S03]  /*db80*/  IMAD.WIDE.U32 R12, R12, -0x2daee0ad, RZ ;  /* 0xd2511f530c0c7825 */ /* 0x000fc600078e00ff */
[C---:B------:R-:W-:Y:S01]  /*db90*/  FSETP.NEU.FTZ.AND P0, PT, R244.reuse, -INF , PT ;  /* 0xff800000f400780b */ /* 0x040fe20003f1d000 */
[----:B------:R-:W-:Y:S01]  /*dba0*/  FMUL.FTZ R23, R244, UR22 ;  /* 0x00000016f4177c20 */ /* 0x000fe20008410000 */
[----:B---3--:R-:W-:-:S03]  /*dbb0*/  IMAD.WIDE.U32 R2, R2, -0x2daee0ad, RZ ;  /* 0xd2511f5302027825 */ /* 0x008fc600078e00ff */
[----:B------:R-:W-:Y:S01]  /*dbc0*/  LOP3.LUT R6, R13, R2, R184, 0x96, !PT ;  /* 0x000000020d067212 */ /* 0x000fe200078e96b8 */
[----:B------:R-:W-:Y:S01]  /*dbd0*/  FFMA.FTZ R2, R54, UR22, -R22 ;  /* 0x0000001636027c23 */ /* 0x000fe20008010816 */
[----:B------:R-:W-:-:S03]  /*dbe0*/  FSEL R23, R23, RZ, P0 ;  /* 0x000000ff17177208 */ /* 0x000fc60000000000 */
[----:B------:R2:W-:Y:S01]  /*dbf0*/  MUFU.EX2 R54, R2 ;  /* 0x0000000200367308 */ /* 0x0005e20000000800 */
[----:B------:R-:W-:Y:S01]  /*dc00*/  FFMA.FTZ R4, R64, UR22, -R22 ;  /* 0x0000001640047c23 */ /* 0x000fe20008010816 */
[----:B------:R-:W-:Y:S01]  /*dc10*/  IMAD.MOV.U32 R57, RZ, RZ, R20 ;  /* 0x000000ffff397224 */ /* 0x000fe200078e0014 */
[----:B-1----:R-:W-:Y:S01]  /*dc20*/  FMNMX.FTZ R234, R0, R5, !PT ;  /* 0x0000000500ea7209 */ /* 0x002fe20007810000 */
[----:B------:R-:W-:Y:S02]  /*dc30*/  IMAD.MOV.U32 R20, RZ, RZ, R235 ;  /* 0x000000ffff147224 */ /* 0x000fe400078e00eb */
[----:B------:R-:W-:Y:S01]  /*dc40*/  FFMA.FTZ R0, R47, UR22, -R23 ;  /* 0x000000162f007c23 */ /* 0x000fe20008010817 */
[----:B------:R-:W-:Y:S01]  /*dc50*/  FMNMX.FTZ R235, R7, R10, !PT ;  /* 0x0000000a07eb7209 */ /* 0x000fe20007810000 */
[----:B------:R1:W-:Y:S01]  /*dc60*/  MUFU.EX2 R63, R4 ;  /* 0x00000004003f7308 */ /* 0x0003e20000000800 */
[----:B--2---:R-:W-:-:S07]  /*dc70*/  FFMA.FTZ R2, R46, UR22, -R22 ;  /* 0x000000162e027c23 */ /* 0x004fce0008010816 */
[----:B------:R2:W3:Y:S01]  /*dc80*/  MUFU.EX2 R36, R2 ;  /* 0x0000000200247308 */ /* 0x0004e20000000800 */
[----:B-1----:R-:W-:Y:S02]  /*dc90*/  LOP3.LUT R4, R3, R34, R181, 0x96, !PT ;  /* 0x0000002203047212 */ /* 0x002fe400078e96b5 */
[----:B------:R-:W-:-:S05]  /*dca0*/  FSEL R3, R245, RZ, P1 ;  /* 0x000000fff5037208 */ /* 0x000fca0000800000 */
[----:B------:R1:W-:Y:S01]  /*dcb0*/  MUFU.EX2 R37, R0 ;  /* 0x0000000000257308 */ /* 0x0003e20000000800 */
[----:B------:R-:W-:Y:S01]  /*dcc0*/  FSETP.NEU.FTZ.AND P1, PT, R235, -INF , PT ;  /* 0xff800000eb00780b */ /* 0x000fe20003f3d000 */
[----:B--2---:R-:W-:-:S06]  /*dcd0*/  FFMA.FTZ R2, R55, UR22, -R23 ;  /* 0x0000001637027c23 */ /* 0x004fcc0008010817 */
[----:B------:R2:W4:Y:S01]  /*dce0*/  MUFU.EX2 R41, R2 ;  /* 0x0000000200297308 */ /* 0x0005220000000800 */
[----:B------:R-:W-:Y:S02]  /*dcf0*/  IMAD.MOV.U32 R56, RZ, RZ, R19 ;  /* 0x000000ffff387224 */ /* 0x000fe400078e0013 */
[----:B-1----:R-:W-:-:S05]  /*dd00*/  FFMA.FTZ R0, R105, UR22, -R23 ;  /* 0x0000001669007c23 */ /* 0x002fca0008010817 */
[----:B------:R1:W-:Y:S01]  /*dd10*/  MUFU.EX2 R35, R0 ;  /* 0x0000000000237308 */ /* 0x0003e20000000800 */
[----:B--2---:R-:W-:Y:S02]  /*dd20*/  FSEL R2, R244, RZ, P0 ;  /* 0x000000fff4027208 */ /* 0x004fe40000000000 */
[----:B------:R-:W-:-:S03]  /*dd30*/  FSETP.NEU.FTZ.AND P0, PT, R234, -INF , PT ;  /* 0xff800000ea00780b */ /* 0x000fc60003f1d000 */
[----:B------:R-:W-:Y:S01]  /*dd40*/  FADD.FTZ R19, R103, -R2 ;  /* 0x8000000267137221 */ /* 0x000fe20000010000 */
[----:B------:R-:W-:Y:S02]  /*dd50*/  FSEL R2, R235, RZ, P1 ;  /* 0x000000ffeb027208 */ /* 0x000fe40000800000 */
[----:B-1----:R-:W-:Y:S02]  /*dd60*/  FSEL R0, R234, RZ, P0 ;  /* 0x000000ffea007208 */ /* 0x002fe40000000000 */
[----:B------:R-:W-:Y:S01]  /*dd70*/  MOV R46, R18 ;  /* 0x00000012002e7202 */ /* 0x000fe20000000f00 */
[----:B------:R-:W-:Y:S01]  /*dd80*/  FADD.FTZ R18, R102, -R2 ;  /* 0x8000000266127221 */ /* 0x000fe20000010000 */
[----:B------:R-:W-:Y:S01]  /*dd90*/  FFMA.FTZ R2, R100, UR22, -R23 ;  /* 0x0000001664027c23 */ /* 0x000fe20008010817 */
[----:B------:R-:W-:Y:S01]  /*dda0*/  FADD.FTZ R13, R101, -R0 ;  /* 0x80000000650d7221 */ /* 0x000fe20000010000 */
[----:B------:R-:W-:Y:S01]  /*ddb0*/  PRMT R47, R231, 0x7054, R231 ;  /* 0x00007054e72f7816 */ /* 0x000fe200000000e7 */
[----:B------:R-:W-:Y:S01]  /*ddc0*/  IMAD.MOV.U32 R101, RZ, RZ, R29 ;  /* 0x000000ffff657224 */ /* 0x000fe200078e001d */
[----:B------:R-:W-:Y:S01]  /*ddd0*/  MOV R100, R28 ;  /* 0x0000001c00647202 */ /* 0x000fe20000000f00 */
[----:B------:R-:W-:Y:S01]  /*dde0*/  IMAD.WIDE.U32 R4, R4, -0x326172a9, RZ ;  /* 0xcd9e8d5704047825 */ /* 0x000fe200078e00ff */
[----:B------:R1:W2:Y:S03]  /*ddf0*/  MUFU.EX2 R64, R2 ;  /* 0x0000000200407308 */ /* 0x0002a60000000800 */
[----:B------:R-:W-:Y:S01]  /*de00*/  IMAD.WIDE.U32 R28, R6, -0x326172a9, RZ ;  /* 0xcd9e8d57061c7825 */ /* 0x000fe200078e00ff */
[----:B------:R-:W-:-:S02]  /*de10*/  HSET2.LE.AND R10, R17, R47, PT ;  /* 0x0000002f110a7233 */ /* 0x000fc40003803000 */
[----:B---3--:R-:W-:Y:S02]  /*de20*/  F2FP.BF16.F32.PACK_AB R0, R36, R54 ;  /* 0x000000362400723e */ /* 0x008fe400000010ff */
[----:B------:R-:W-:Y:S01]  /*de30*/  LOP3.LUT R4, R29, R4, R186, 0x96, !PT ;  /* 0x000000041d047212 */ /* 0x000fe200078e96ba */
[----:B------:R-:W-:Y:S01]  /*de40*/  FADD.FTZ R24, R104, -R3 ;  /* 0x8000000368187221 */ /* 0x000fe20000010000 */
[----:B------:R-:W-:Y:S01]  /*de50*/  IMAD.MOV.U32 R102, RZ, RZ, R30 ;  /* 0x000000ffff667224 */ /* 0x000fe200078e001e */
[----:B------:R-:W-:Y:S01]  /*de60*/  LOP3.LUT R10, R10, R0, RZ, 0xc0, !PT ;  /* 0x000000000a0a7212 */ /* 0x000fe200078ec0ff */
[----:B------:R-:W-:Y:S01]  /*de70*/  IMAD.MOV.U32 R103, RZ, RZ, R31 ;  /* 0x000000ffff677224 */ /* 0x000fe200078e001f */
[----:B------:R-:W-:Y:S02]  /*de80*/  HSET2.LE.AND R11, R16, R47, PT ;  /* 0x0000002f100b7233 */ /* 0x000fe40003803000 */
[----:B-1----:R-:W-:Y:S01]  /*de90*/  LOP3.LUT R2, R5, R26, R185, 0x96, !PT ;  /* 0x0000001a05027212 */ /* 0x002fe200078e96b9 */
[----:B------:R-:W-:Y:S01]  /*dea0*/  IMAD.WIDE.U32 R30, R4, -0x2daee0ad, RZ ;  /* 0xd2511f53041e7825 */ /* 0x000fe200078e00ff */
[----:B----4-:R-:W-:-:S03]  /*deb0*/  F2FP.BF16.F32.PACK_AB R0, R37, R41 ;  /* 0x000000292500723e */ /* 0x010fc600000010ff */
[----:B------:R-:W-:Y:S01]  /*dec0*/  IMAD.WIDE.U32 R2, R2, -0x2daee0ad, RZ ;  /* 0xd2511f5302027825 */ /* 0x000fe200078e00ff */
[----:B------:R-:W-:Y:S02]  /*ded0*/  LOP3.LUT R11, R11, R0, RZ, 0xc0, !PT ;  /* 0x000000000b0b7212 */ /* 0x000fe400078ec0ff */
[--C-:B------:R-:W-:Y:S02]  /*dee0*/  HSET2.LE.AND R8, R15, R47.reuse, PT ;  /* 0x0000002f0f087233 */ /* 0x100fe40003803000 */
[----:B------:R-:W-:Y:S02]  /*def0*/  F2FP.BF16.F32.PACK_AB R0, R63, R176 ;  /* 0x000000b03f00723e */ /* 0x000fe400000010ff */
[----:B------:R-:W-:Y:S02]  /*df00*/  LOP3.LUT R2, R31, R2, R43, 0x96, !PT ;  /* 0x000000021f027212 */ /* 0x000fe400078e962b */
[----:B------:R-:W-:Y:S02]  /*df10*/  LOP3.LUT R8, R8, R0, RZ, 0xc0, !PT ;  /* 0x0000000008087212 */ /* 0x000fe400078ec0ff */
[----:B------:R-:W-:-:S02]  /*df20*/  HSET2.LE.AND R9, R14, R47, PT ;  /* 0x0000002f0e097233 */ /* 0x000fc40003803000 */
[----:B------:R-:W-:Y:S01]  /*df30*/  LOP3.LUT R12, R3, R12, R187, 0x96, !PT ;  /* 0x0000000c030c7212 */ /* 0x000fe200078e96bb */
[----:B------:R-:W-:Y:S01]  /*df40*/  IMAD.WIDE.U32 R2, R2, -0x326172a9, RZ ;  /* 0xcd9e8d5702027825 */ /* 0x000fe200078e00ff */
[----:B--2---:R-:W-:-:S03]  /*df50*/  F2FP.BF16.F32.PACK_AB R0, R64, R35 ;  /* 0x000000234000723e */ /* 0x004fc600000010ff */
[----:B------:R-:W-:Y:S01]  /*df60*/  IMAD.MOV.U32 R55, RZ, RZ, R20 ;  /* 0x000000ffff377224 */ /* 0x000fe200078e0014 */
[----:B------:R-:W-:Y:S01]  /*df70*/  LOP3.LUT R9, R9, R0, RZ, 0xc0, !PT ;  /* 0x0000000009097212 */ /* 0x000fe200078ec0ff */
[----:B------:R-:W-:Y:S01]  /*df80*/  FMUL.FTZ R20, R235, UR22 ;  /* 0x00000016eb147c20 */ /* 0x000fe20008410000 */
[----:B------:R-:W-:-:S04]  /*df90*/  LOP3.LUT R0, R2, 0xffff, RZ, 0xc0, !PT ;  /* 0x0000ffff02007812 */ /* 0x000fc800078ec0ff */
[----:B------:R-:W-:Y:S02]  /*dfa0*/  SHF.R.U32.HI R4, RZ, 0x8, R0 ;  /* 0x00000008ff047819 */ /* 0x000fe40000011600 */
[----:B------:R-:W-:Y:S02]  /*dfb0*/  LOP3.LUT R0, R2, 0xff, RZ, 0xc0, !PT ;  /* 0x000000ff02007812 */ /* 0x000fe400078ec0ff */
[----:B------:R-:W-:Y:S02]  /*dfc0*/  FSEL R20, R20, RZ, P1 ;  /* 0x000000ff14147208 */ /* 0x000fe40000800000 */
[----:B------:R-:W-:-:S03]  /*dfd0*/  PRMT R6, R0, 0x5410, R4 ;  /* 0x0000541000067816 */ /* 0x000fc60000000004 */
[--C-:B------:R-:W-:Y:S01]  /*dfe0*/  FFMA.FTZ R4, R106, UR22, -R20.reuse ;  /* 0x000000166a047c23 */ /* 0x100fe20008010814 */
[----:B------:R-:W-:-:S03]  /*dff0*/  FFMA.FTZ R0, R66, UR22, -R20 ;  /* 0x0000001642007c23 */ /* 0x000fc60008010814 */
[----:B------:R1:W-:Y:S08]  /*e000*/  MUFU.EX2 R42, R4 ;  /* 0x00000004002a7308 */ /* 0x0003f00000000800 */
[----:B------:R-:W2:Y:S01]  /*e010*/  MUFU.EX2 R38, R0 ;  /* 0x0000000000267308 */ /* 0x000ea20000000800 */
[----:B------:R-:W-:Y:S01]  /*e020*/  HSET2.LE.AND R6, R6, R47, PT ;  /* 0x0000002f06067233 */ /* 0x000fe20003803000 */
[----:B------:R-:W-:-:S04]  /*e030*/  IMAD.WIDE.U32 R16, R12, -0x326172a9, RZ ;  /* 0xcd9e8d570c107825 */ /* 0x000fc800078e00ff */
[----:B------:R-:W-:Y:S01]  /*e040*/  FMUL.FTZ R21, R234, UR22 ;  /* 0x00000016ea157c20 */ /* 0x000fe20008410000 */
[----:B-1----:R-:W-:Y:S02]  /*e050*/  SHF.R.U32.HI R4, RZ, 0x10, R2 ;  /* 0x00000010ff047819 */ /* 0x002fe40000011602 */
[----:B--2---:R-:W-:-:S04]  /*e060*/  F2FP.BF16.F32.PACK_AB R0, R38, R42 ;  /* 0x0000002a2600723e */ /* 0x004fc800000010ff */
[----:B------:R-:W-:Y:S02]  /*e070*/  LOP3.LUT R6, R6, R0, RZ, 0xc0, !PT ;  /* 0x0000000006067212 */ /* 0x000fe400078ec0ff */
[----:B------:R-:W-:Y:S02]  /*e080*/  LOP3.LUT R0, R3, R16, R51, 0x96, !PT ;  /* 0x0000001003007212 */ /* 0x000fe400078e9633 */
[----:B------:R-:W-:Y:S02]  /*e090*/  SHF.R.U32.HI R3, RZ, 0x18, R2 ;  /* 0x00000018ff037819 */ /* 0x000fe40000011602 */
[----:B------:R-:W-:Y:S02]  /*e0a0*/  LOP3.LUT R2, R4, 0xff, RZ, 0xc0, !PT ;  /* 0x000000ff04027812 */ /* 0x000fe400078ec0ff */
[----:B------:R-:W-:Y:S02]  /*e0b0*/  FSEL R21, R21, RZ, P0 ;  /* 0x000000ff15157208 */ /* 0x000fe40000000000 */
[----:B------:R-:W-:-:S03]  /*e0c0*/  PRMT R7, R2, 0x5410, R3 ;  /* 0x0000541002077816 */ /* 0x000fc60000000003 */
[--C-:B------:R-:W-:Y:S01]  /*e0d0*/  FFMA.FTZ R3, R107, UR22, -R21.reuse ;  /* 0x000000166b037c23 */ /* 0x100fe20008010815 */
[----:B------:R-:W-:-:S03]  /*e0e0*/  FFMA.FTZ R2, R67, UR22, -R21 ;  /* 0x0000001643027c23 */ /* 0x000fc60008010815 */
[----:B------:R-:W-:Y:S08]  /*e0f0*/  MUFU.EX2 R104, R3 ;  /* 0x0000000300687308 */ /* 0x000ff00000000800 */
[----:B------:R-:W1:Y:S01]  /*e100*/  MUFU.EX2 R62, R2 ;  /* 0x00000002003e7308 */ /* 0x000e620000000800 */
[----:B------:R-:W-:Y:S02]  /*e110*/  HSET2.LE.AND R7, R7, R47, PT ;  /* 0x0000002f07077233 */ /* 0x000fe40003803000 */
[----:B------:R-:W-:-:S02]  /*e120*/  LOP3.LUT R4, R0, 0xff, RZ, 0xc0, !PT ;  /* 0x000000ff00047812 */ /* 0x000fc400078ec0ff */
[----:B-1----:R-:W-:-:S04]  /*e130*/  F2FP.BF16.F32.PACK_AB R2, R62, R104 ;  /* 0x000000683e02723e */ /* 0x002fc800000010ff */
[----:B------:R-:W-:Y:S02]  /*e140*/  LOP3.LUT R7, R7, R2, RZ, 0xc0, !PT ;  /* 0x0000000207077212 */ /* 0x000fe400078ec0ff */
[----:B------:R-:W-:-:S04]  /*e150*/  LOP3.LUT R2, R0, 0xffff, RZ, 0xc0, !PT ;  /* 0x0000ffff00027812 */ /* 0x000fc800078ec0ff */
[----:B------:R-:W-:Y:S01]  /*e160*/  SHF.R.U32.HI R2, RZ, 0x8, R2 ;  /* 0x00000008ff027819 */ /* 0x000fe20000011602 */
[----:B------:R-:W-:-:S03]  /*e170*/  FFMA.FTZ R3, R109, UR22, -R20 ;  /* 0x000000166d037c23 */ /* 0x000fc60008010814 */
[----:B------:R-:W-:Y:S01]  /*e180*/  PRMT R4, R4, 0x5410, R2 ;  /* 0x0000541004047816 */ /* 0x000fe20000000002 */
[----:B------:R-:W-:Y:S01]  /*e190*/  FFMA.FTZ R2, R108, UR22, -R20 ;  /* 0x000000166c027c23 */ /* 0x000fe20008010814 */
[----:B------:R-:W-:Y:S08]  /*e1a0*/  MUFU.EX2 R109, R3 ;  /* 0x00000003006d7308 */ /* 0x000ff00000000800 */
[----:B------:R-:W1:Y:S01]  /*e1b0*/  MUFU.EX2 R65, R2 ;  /* 0x0000000200417308 */ /* 0x000e620000000800 */
[----:B------:R-:W-:-:S02]  /*e1c0*/  SHF.R.U32.HI R5, RZ, 0x10, R0 ;  /* 0x00000010ff057819 */ /* 0x000fc40000011600 */
[----:B------:R-:W-:Y:S02]  /*e1d0*/  HSET2.LE.AND R4, R4, R47, PT ;  /* 0x0000002f04047233 */ /* 0x000fe40003803000 */
[----:B------:R-:W-:Y:S02]  /*e1e0*/  SHF.R.U32.HI R0, RZ, 0x18, R0 ;  /* 0x00000018ff007819 */ /* 0x000fe40000011600 */
[----:B------:R-:W-:-:S04]  /*e1f0*/  LOP3.LUT R5, R5, 0xff, RZ, 0xc0, !PT ;  /* 0x000000ff05057812 */ /* 0x000fc800078ec0ff */
[----:B------:R-:W-:Y:S01]  /*e200*/  PRMT R5, R5, 0x5410, R0 ;  /* 0x0000541005057816 */ /* 0x000fe20000000000 */
[----:B------:R-:W-:Y:S01]  /*e210*/  FFMA.FTZ R0, R110, UR22, -R21 ;  /* 0x000000166e007c23 */ /* 0x000fe20008010815 */
[----:B-1----:R-:W-:-:S04]  /*e220*/  F2FP.BF16.F32.PACK_AB R2, R65, R109 ;  /* 0x0000006d4102723e */ /* 0x002fc800000010ff */
[----:B------:R-:W-:Y:S01]  /*e230*/  LOP3.LUT R4, R4, R2, RZ, 0xc0, !PT ;  /* 0x0000000204047212 */ /* 0x000fe200078ec0ff */
[----:B------:R-:W-:Y:S01]  /*e240*/  FFMA.FTZ R2, R111, UR22, -R21 ;  /* 0x000000166f027c23 */ /* 0x000fe20008010815 */
[----:B------:R-:W-:Y:S01]  /*e250*/  MUFU.EX2 R58, R0 ;  /* 0x00000000003a7308 */ /* 0x000fe20000000800 */
[----:B------:R-:W-:-:S07]  /*e260*/  FMUL.FTZ R13, R13, UR22 ;  /* 0x000000160d0d7c20 */ /* 0x000fce0008410000 */
[----:B------:R-:W1:Y:S01]  /*e270*/  MUFU.EX2 R40, R2 ;  /* 0x0000000200287308 */ /* 0x000e620000000800 */
[----:B------:R-:W-:-:S07]  /*e280*/  HSET2.LE.AND R5, R5, R47, PT ;  /* 0x0000002f05057233 */ /* 0x000fce0003803000 */
[----:B------:R2:W-:Y:S01]  /*e290*/  MUFU.EX2 R47, R13 ;  /* 0x0000000d002f7308 */ /* 0x0005e20000000800 */
[----:B------:R-:W-:Y:S01]  /*e2a0*/  FMUL.FTZ R24, R24, UR22 ;  /* 0x0000001618187c20 */ /* 0x000fe20008410000 */
[----:B------:R-:W-:Y:S01]  /*e2b0*/  FMUL.FTZ R19, R19, UR22 ;  /* 0x0000001613137c20 */ /* 0x000fe20008410000 */
[----:B------:R-:W-:Y:S01]  /*e2c0*/  FMUL.FTZ R18, R18, UR22 ;  /* 0x0000001612127c20 */ /* 0x000fe20008410000 */
[----:B-1----:R-:W-:Y:S01]  /*e2d0*/  F2FP.BF16.F32.PACK_AB R0, R58, R40 ;  /* 0x000000283a00723e */ /* 0x002fe200000010ff */
[----:B--2---:R-:W1:Y:S03]  /*e2e0*/  LDSM.16.MT88.4 R12, [R212+0x9000] ;  /* 0x00900000d40c783b */ /* 0x004e660000004200 */
[----:B------:R-:W-:Y:S01]  /*e2f0*/  LOP3.LUT R5, R5, R0, RZ, 0xc0, !PT ;  /* 0x0000000005057212 */ /* 0x000fe200078ec0ff */
[----:B------:R-:W-:Y:S01]  /*e300*/  IMAD.MOV.U32 R0, RZ, RZ, R62 ;  /* 0x000000ffff007224 */ /* 0x000fe200078e003e */
[----:B------:R-:W-:-:S02]  /*e310*/  MOV R62, R25 ;  /* 0x00000019003e7202 */ /* 0x000fc40000000f00 */
[----:B------:R-:W2:Y:S08]  /*e320*/  MUFU.EX2 R25, R24 ;  /* 0x0000001800197308 */ /* 0x000eb00000000800 */
[----:B------:R3:W4:Y:S02]  /*e330*/  MUFU.EX2 R24, R19 ;  /* 0x0000001300187308 */ /* 0x0007240000000800 */
[----:B---3--:R-:W-:-:S06]  /*e340*/  IMAD.MOV.U32 R19, RZ, RZ, R46 ;  /* 0x000000ffff137224 */ /* 0x008fcc00078e002e */
[----:B------:R-:W3:Y:S01]  /*e350*/  MUFU.EX2 R46, R18 ;  /* 0x00000012002e7308 */ /* 0x000ee20000000800 */
[-C--:B--2---:R-:W-:Y:S01]  /*e360*/  FMUL.FTZ R116, R116, R25.reuse ;  /* 0x0000001974747220 */ /* 0x084fe20000410000 */
[----:B------:R-:W-:Y:S01]  /*e370*/  FMUL.FTZ R117, R117, R25 ;  /* 0x0000001975757220 */ /* 0x000fe20000410000 */
[-C--:B----4-:R-:W-:Y:S01]  /*e380*/  FMUL.FTZ R118, R118, R24.reuse ;  /* 0x0000001876767220 */ /* 0x090fe20000410000 */
        /* <DEDUP_REMOVED lines=9> */
[-C--:B---3--:R-:W-:Y:S01]  /*e420*/  FMUL.FTZ R112, R112, R46.reuse ;  /* 0x0000002e70707220 */ /* 0x088fe20000410000 */
[-C--:B------:R-:W-:Y:S01]  /*e430*/  FMUL.FTZ R113, R113, R46.reuse ;  /* 0x0000002e71717220 */ /* 0x080fe20000410000 */
[-C--:B------:R-:W-:Y:S01]  /*e440*/  FMUL.FTZ R124, R124, R46.reuse ;  /* 0x0000002e7c7c7220 */ /* 0x080fe20000410000 */
[----:B------:R-:W-:Y:S01]  /*e450*/  FMUL.FTZ R125, R125, R46 ;  /* 0x0000002e7d7d7220 */ /* 0x000fe20000410000 */
[----:B------:R-:W-:Y:S01]  /*e460*/  IMAD.MOV.U32 R18, RZ, RZ, R104 ;  /* 0x000000ffff127224 */ /* 0x000fe200078e0068 */
        /* <DEDUP_REMOVED lines=21> */
[----:B------:R-:W-:Y:S01]  /*e5c0*/  IMAD.MOV.U32 R110, RZ, RZ, R100 ;  /* 0x000000ffff6e7224 */ /* 0x000fe200078e0064 */
[----:B------:R-:W-:Y:S01]  /*e5d0*/  MOV R111, R101 ;  /* 0x00000065006f7202 */ /* 0x000fe20000000f00 */
[----:B------:R-:W-:-:S02]  /*e5e0*/  IMAD.MOV.U32 R2, RZ, RZ, R102 ;  /* 0x000000ffff027224 */ /* 0x000fc400078e0066 */
[----:B------:R-:W-:Y:S01]  /*e5f0*/  IMAD.MOV.U32 R3, RZ, RZ, R103 ;  /* 0x000000ffff037224 */ /* 0x000fe200078e0067 */
        /* <DEDUP_REMOVED lines=65> */
[----:B------:R-:W-:Y:S01]  /*ea10*/  MOV R172, R43 ;  /* 0x0000002b00ac7202 */ /* 0x000fe20000000f00 */
[----:B------:R-:W-:Y:S01]  /*ea20*/  IMAD.MOV.U32 R173, RZ, RZ, R42 ;  /* 0x000000ffffad7224 */ /* 0x000fe200078e002a */
[----:B------:R-:W-:Y:S01]  /*ea30*/  MOV R175, R40 ;  /* 0x0000002800af7202 */ /* 0x000fe20000000f00 */
[----:B------:R-:W-:-:S02]  /*ea40*/  IMAD.MOV.U32 R174, RZ, RZ, R41 ;  /* 0x000000ffffae7224 */ /* 0x000fc400078e0029 */
[----:B------:R-:W-:Y:S02]  /*ea50*/  IMAD.MOV.U32 R125, RZ, RZ, R63 ;  /* 0x000000ffff7d7224 */ /* 0x000fe400078e003f */
[----:B------:R-:W-:Y:S02]  /*ea60*/  IMAD.MOV.U32 R124, RZ, RZ, R62 ;  /* 0x000000ffff7c7224 */ /* 0x000fe400078e003e */
[----:B------:R-:W-:Y:S01]  /*ea70*/  IMAD.MOV.U32 R130, RZ, RZ, R60 ;  /* 0x000000ffff827224 */ /* 0x000fe200078e003c */
[----:B------:R-:W-:Y:S01]  /*ea80*/  MOV R131, R58 ;  /* 0x0000003a00837202 */ /* 0x000fe20000000f00 */
[----:B------:R-:W-:Y:S02]  /*ea90*/  IMAD.MOV.U32 R108, RZ, RZ, R59 ;  /* 0x000000ffff6c7224 */ /* 0x000fe400078e003b */
[----:B------:R-:W-:Y:S02]  /*eaa0*/  IMAD.MOV.U32 R129, RZ, RZ, R57 ;  /* 0x000000ffff817224 */ /* 0x000fe400078e0039 */
[----:B------:R-:W-:Y:S01]  /*eab0*/  IMAD.MOV.U32 R128, RZ, RZ, R56 ;  /* 0x000000ffff807224 */ /* 0x000fe200078e0038 */
[----:B-1----:R-:W-:Y:S07]  /*eac0*/  HMMA.16816.F32.BF16 R40, R8, R12, R68 ;  /* 0x0000000c0828723c */ /* 0x002fee0000041844 */
[----:B------:R-:W-:-:S02]  /*ead0*/  IMAD.MOV.U32 R71, RZ, RZ, R61 ;  /* 0x000000ffff477224 */ /* 0x000fc400078e003d */
[C---:B------:R-:W-:Y:S06]  /*eae0*/  HMMA.16816.F32.BF16 R60, R4.reuse, R12, R72 ;  /* 0x0000000c043c723c */ /* 0x040fec0000041848 */
[----:B------:R-:W-:Y:S01]  /*eaf0*/  HMMA.16816.F32.BF16 R56, R4, R14, R76 ;  /* 0x0000000e0438723c */ /* 0x000fe2000004184c */
[----:B------:R-:W-:Y:S01]  /*eb00*/  IMAD.MOV.U32 R72, RZ, RZ, R39 ;  /* 0x000000ffff487224 */ /* 0x000fe200078e0027 */
[----:B------:R-:W-:Y:S01]  /*eb10*/  MOV R73, R38 ;  /* 0x0000002600497202 */ /* 0x000fe20000000f00 */
[----:B------:R-:W-:Y:S02]  /*eb20*/  IMAD.MOV.U32 R74, RZ, RZ, R37 ;  /* 0x000000ffff4a7224 */ /* 0x000fe400078e0025 */
[----:B------:R-:W-:-:S02]  /*eb30*/  IMAD.MOV.U32 R75, RZ, RZ, R36 ;  /* 0x000000ffff4b7224 */ /* 0x000fc400078e0024 */
[----:B------:R-:W-:Y:S01]  /*eb40*/  HMMA.16816.F32.BF16 R36, R8, R14, R80 ;  /* 0x0000000e0824723c */ /* 0x000fe20000041850 */
[----:B------:R-:W1:Y:S01]  /*eb50*/  LDSM.16.MT88.4 R12, [R214+0xb000] ;  /* 0x00b00000d60c783b */ /* 0x000e620000004200 */
[----:B------:R-:W-:Y:S01]  /*eb60*/  IMAD.MOV.U32 R79, RZ, RZ, R54 ;  /* 0x000000ffff4f7224 */ /* 0x000fe200078e0036 */
[----:B------:R-:W-:Y:S01]  /*eb70*/  IADD3 R54, R232, 0x1715609d, RZ ;  /* 0x1715609de8367810 */ /* 0x000fe20007ffe0ff */
[----:B------:R-:W-:Y:S02]  /*eb80*/  IMAD.MOV.U32 R68, RZ, RZ, R18 ;  /* 0x000000ffff447224 */ /* 0x000fe400078e0012 */
        /* <DEDUP_REMOVED lines=8> */
[----:B------:R-:W-:Y:S01]  /*ec10*/  IMAD.MOV.U32 R18, RZ, RZ, R2 ;  /* 0x000000ffff127224 */ /* 0x000fe200078e0002 */
        /* <DEDUP_REMOVED lines=9> */
[----:B------:R-:W-:-:S02]  /*ecb0*/  MOV R69, R19 ;  /* 0x0000001300457202 */ /* 0x000fc40000000f00 */
[----:B------:R-:W-:Y:S01]  /*ecc0*/  MOV R19, R3 ;  /* 0x0000000300137202 */ /* 0x000fe20000000f00 */
[----:B------:R-:W-:Y:S01]  /*ecd0*/  IMAD.WIDE.U32 R2, R2, -0x2daee0ad, RZ ;  /* 0xd2511f5302027825 */ /* 0x000fe200078e00ff */
[----:B------:R-:W-:-:S03]  /*ece0*/  MOV R78, R55 ;  /* 0x00000037004e7202 */ /* 0x000fc60000000f00 */
[----:B------:R-:W-:Y:S02]  /*ecf0*/  VIADD R55, R233, 0x646e171e ;  /* 0x646e171ee9377836 */ /* 0x000fe40000000000 */
[----:B------:R-:W-:Y:S02]  /*ed00*/  IMAD.MOV.U32 R70, RZ, RZ, R0 ;  /* 0x000000ffff467224 */ /* 0x000fe400078e0000 */
[----:B------:R-:W-:Y:S01]  /*ed10*/  FFMA.FTZ R0, R237, UR22, -R22 ;  /* 0x00000016ed007c23 */ /* 0x000fe20008010816 */
[----:B------:R-:W-:Y:S02]  /*ed20*/  IMAD.MOV.U32 R77, RZ, RZ, R71 ;  /* 0x000000ffff4d7224 */ /* 0x000fe400078e0047 */
[----:B------:R-:W-:Y:S01]  /*ed30*/  IMAD.MOV.U32 R71, RZ, RZ, R173 ;  /* 0x000000ffff477224 */ /* 0x000fe200078e00ad */
[C---:B-1----:R-:W-:Y:S06]  /*ed40*/  HMMA.16816.F32.BF16 R88, R4.reuse, R12, R88 ;  /* 0x0000000c0458723c */ /* 0x042fec0000041858 */
[----:B------:R-:W-:Y:S01]  /*ed50*/  HMMA.16816.F32.BF16 R92, R4, R14, R92 ;  /* 0x0000000e045c723c */ /* 0x000fe2000004185c */
[----:B------:R-:W-:Y:S01]  /*ed60*/  MOV R173, R175 ;  /* 0x000000af00ad7202 */ /* 0x000fe20000000f00 */
[----:B------:R1:W-:Y:S05]  /*ed70*/  MUFU.EX2 R237, R0 ;  /* 0x0000000000ed7308 */ /* 0x0003ea0000000800 */
[----:B------:R-:W-:Y:S01]  /*ed80*/  LOP3.LUT R5, R17, R28, R54, 0x96, !PT ;  /* 0x0000001c11057212 */ /* 0x000fe200078e9636 */
[----:B------:R-:W-:Y:S01]  /*ed90*/  HMMA.16816.F32.BF16 R84, R8, R12, R84 ;  /* 0x0000000c0854723c */ /* 0x000fe20000041854 */
[----:B------:R-:W-:-:S02]  /*eda0*/  LOP3.LUT R4, R3, R48, R55, 0x96, !PT ;  /* 0x0000003003047212 */ /* 0x000fc400078e9637 */
[----:B------:R-:W-:-:S03]  /*edb0*/  LOP3.LUT R7, R2, 0xffff, RZ, 0xc0, !PT ;  /* 0x0000ffff02077812 */ /* 0x000fc600078ec0ff */
[----:B------:R-:W-:Y:S01]  /*edc0*/  HMMA.16816.F32.BF16 R96, R8, R14, R96 ;  /* 0x0000000e0860723c */ /* 0x000fe20000041860 */
[----:B------:R-:W-:Y:S02]  /*edd0*/  LOP3.LUT R13, R2, 0xff, RZ, 0xc0, !PT ;  /* 0x000000ff020d7812 */ /* 0x000fe400078ec0ff */
[----:B------:R-:W-:Y:S01]  /*ede0*/  SHF.R.U32.HI R12, RZ, 0x10, R2 ;  /* 0x00000010ff0c7819 */ /* 0x000fe20000011602 */
[----:B------:R-:W-:Y:S02]  /*edf0*/  IMAD.MOV.U32 R175, RZ, RZ, R129 ;  /* 0x000000ffffaf7224 */ /* 0x000fe400078e0081 */
[----:B-1----:R-:W-:Y:S01]  /*ee00*/  FFMA.FTZ R0, R201, UR22, -R22 ;  /* 0x00000016c9007c23 */ /* 0x002fe20008010816 */
[----:B------:R-:W-:Y:S01]  /*ee10*/  SHF.R.U32.HI R11, RZ, 0x18, R2 ;  /* 0x00000018ff0b7819 */ /* 0x000fe20000011602 */
[----:B------:R-:W-:-:S04]  /*ee20*/  IMAD.WIDE.U32 R2, R5, -0x2daee0ad, RZ ;  /* 0xd2511f5305027825 */ /* 0x000fc800078e00ff */
[----:B------:R-:W-:Y:S01]  /*ee30*/  IMAD.MOV.U32 R129, RZ, RZ, R131 ;  /* 0x000000ffff817224 */ /* 0x000fe200078e0083 */
[----:B------:R-:W-:Y:S01]  /*ee40*/  MOV R131, R126 ;  /* 0x0000007e00837202 */ /* 0x000fe20000000f00 */
[----:B------:R-:W-:Y:S01]  /*ee50*/  IMAD.MOV.U32 R126, RZ, RZ, R110 ;  /* 0x000000ffff7e7224 */ /* 0x000fe200078e006e */
[C---:B------:R-:W-:Y:S01]  /*ee60*/  LOP3.LUT R6, R2.reuse, 0xffff, RZ, 0xc0, !PT ;  /* 0x0000ffff02067812 */ /* 0x040fe200078ec0ff */
[----:B------:R1:W-:Y:S01]  /*ee70*/  MUFU.EX2 R110, R0 ;  /* 0x00000000006e7308 */ /* 0x0003e20000000800 */
[----:B------:R-:W-:Y:S02]  /*ee80*/  LOP3.LUT R10, R2, 0xff, RZ, 0xc0, !PT ;  /* 0x000000ff020a7812 */ /* 0x000fe400078ec0ff */
[--C-:B------:R-:W-:Y:S02]  /*ee90*/  SHF.R.U32.HI R9, RZ, 0x10, R2.reuse ;  /* 0x00000010ff097819 */ /* 0x100fe40000011602 */
[----:B------:R-:W-:Y:S02]  /*eea0*/  SHF.R.U32.HI R8, RZ, 0x18, R2 ;  /* 0x00000018ff087819 */ /* 0x000fe40000011602 */
[----:B------:R-:W-:-:S04]  /*eeb0*/  SHF.R.U32.HI R2, RZ, 0x8, R7 ;  /* 0x00000008ff027819 */ /* 0x000fc80000011607 */
[----:B------:R-:W-:Y:S02]  /*eec0*/  PRMT R13, R13, 0x5410, R2 ;  /* 0x000054100d0d7816 */ /* 0x000fe40000000002 */
[----:B-1----:R-:W-:Y:S01]  /*eed0*/  LOP3.LUT R0, R3, R30, R55, 0x96, !PT ;  /* 0x0000001e03007212 */ /* 0x002fe200078e9637 */
[----:B------:R-:W-:Y:S01]  /*eee0*/  FFMA.FTZ R3, R178, UR22, -R22 ;  /* 0x00000016b2037c23 */ /* 0x000fe20008010816 */
[----:B------:R-:W-:-:S03]  /*eef0*/  LOP3.LUT R2, R12, 0xff, RZ, 0xc0, !PT ;  /* 0x000000ff0c027812 */ /* 0x000fc600078ec0ff */
[----:B------:R1:W2:Y:S01]  /*ef00*/  MUFU.EX2 R83, R3 ;  /* 0x0000000300537308 */ /* 0x0002a20000000800 */
[----:B------:R-:W-:Y:S02]  /*ef10*/  PRMT R7, R2, 0x5410, R11 ;  /* 0x0000541002077816 */ /* 0x000fe4000000000b */
[----:B------:R-:W-:Y:S02]  /*ef20*/  SHF.R.U32.HI R2, RZ, 0x8, R6 ;  /* 0x00000008ff027819 */ /* 0x000fe40000011606 */
[----:B------:R-:W-:Y:S02]  /*ef30*/  MOV R76, R172 ;  /* 0x000000ac004c7202 */ /* 0x000fe40000000f00 */
[----:B------:R-:W-:Y:S01]  /*ef40*/  PRMT R15, R10, 0x5410, R2 ;  /* 0x000054100a0f7816 */ /* 0x000fe20000000002 */
[----:B-1----:R-:W-:-:S04]  /*ef50*/  FFMA.FTZ R3, R239, UR22, -R23 ;  /* 0x00000016ef037c23 */ /* 0x002fc80008010817 */
[----:B------:R1:W-:Y:S01]  /*ef60*/  MUFU.EX2 R48, R3 ;  /* 0x0000000300307308 */ /* 0x0003e20000000800 */
[----:B------:R-:W-:Y:S01]  /*ef70*/  LOP3.LUT R2, R9, 0xff, RZ, 0xc0, !PT ;  /* 0x000000ff09027812 */ /* 0x000fe200078ec0ff */
[----:B------:R-:W-:Y:S02]  /*ef80*/  IMAD.MOV.U32 R172, RZ, RZ, R174 ;  /* 0x000000ffffac7224 */ /* 0x000fe400078e00ae */
[----:B------:R-:W-:Y:S01]  /*ef90*/  FFMA.FTZ R5, R183, UR22, -R22 ;  /* 0x00000016b7057c23 */ /* 0x000fe20008010816 */
[----:B------:R-:W-:Y:S01]  /*efa0*/  IMAD.MOV.U32 R174, RZ, RZ, R128 ;  /* 0x000000ffffae7224 */ /* 0x000fe200078e0080 */
[----:B------:R-:W-:Y:S01]  /*efb0*/  MOV R128, R130 ;  /* 0x0000008200807202 */ /* 0x000fe20000000f00 */
[----:B------:R-:W-:Y:S01]  /*efc0*/  IMAD.MOV.U32 R130, RZ, RZ, R124 ;  /* 0x000000ffff827224 */ /* 0x000fe200078e007c */
[----:B------:R-:W-:Y:S01]  /*efd0*/  PRMT R14, R2, 0x5410, R8 ;  /* 0x00005410020e7816 */ /* 0x000fe20000000008 */
[----:B------:R-:W-:Y:S02]  /*efe0*/  IMAD.MOV.U32 R124, RZ, RZ, R127 ;  /* 0x000000ffff7c7224 */ /* 0x000fe400078e007f */
[----:B-1----:R-:W-:-:S04]  /*eff0*/  FFMA.FTZ R3, R236, UR22, -R23 ;  /* 0x00000016ec037c23 */ /* 0x002fc80008010817 */
[----:B------:R1:W-:Y:S01]  /*f000*/  MUFU.EX2 R29, R3 ;  /* 0x00000003001d7308 */ /* 0x0003e20000000800 */
[C---:B------:R-:W-:Y:S01]  /*f010*/  LOP3.LUT R2, R4.reuse, 0xffff, RZ, 0xc0, !PT ;  /* 0x0000ffff04027812 */ /* 0x040fe200078ec0ff */
[----:B------:R-:W-:Y:S01]  /*f020*/  IMAD.MOV.U32 R127, RZ, RZ, R111 ;  /* 0x000000ffff7f7224 */ /* 0x000fe200078e006f */
[----:B------:R-:W-:-:S05]  /*f030*/  LOP3.LUT R6, R4, 0xff, RZ, 0xc0, !PT ;  /* 0x000000ff04067812 */ /* 0x000fca00078ec0ff */
[----:B------:R3:W4:Y:S01]  /*f040*/  MUFU.EX2 R111, R5 ;  /* 0x00000005006f7308 */ /* 0x0007220000000800 */
        /* <DEDUP_REMOVED lines=14> */
[----:B------:R1:W-:Y:S02]  /*f130*/  MUFU.EX2 R81, R3 ;  /* 0x0000000300517308 */ /* 0x0003e40000000800 */
[----:B-1----:R-:W-:Y:S02]  /*f140*/  SHF.R.U32.HI R3, RZ, 0x8, R2 ;  /* 0x00000008ff037819 */ /* 0x002fe40000011602 */
[----:B------:R-:W-:-:S04]  /*f150*/  LOP3.LUT R2, R0, 0xff, RZ, 0xc0, !PT ;  /* 0x000000ff00027812 */ /* 0x000fc800078ec0ff */
[----:B------:R-:W-:Y:S01]  /*f160*/  PRMT R4, R2, 0x5410, R3 ;  /* 0x0000541002047816 */ /* 0x000fe20000000003 */
[----:B------:R-:W-:Y:S01]  /*f170*/  FFMA.FTZ R2, R202, UR22, -R20 ;  /* 0x00000016ca027c23 */ /* 0x000fe20008010814 */
[--C-:B------:R-:W-:Y:S01]  /*f180*/  SHF.R.U32.HI R3, RZ, 0x10, R0.reuse ;  /* 0x00000010ff037819 */ /* 0x100fe20000011600 */
[----:B--2---:R-:W-:Y:S02]  /*f190*/  IMAD.MOV.U32 R202, RZ, RZ, R83 ;  /* 0x000000ffffca7224 */ /* 0x004fe400078e0053 */
[----:B------:R1:W-:Y:S01]  /*f1a0*/  MUFU.EX2 R236, R2 ;  /* 0x0000000200ec7308 */ /* 0x0003e20000000800 */
[----:B------:R-:W-:Y:S02]  /*f1b0*/  PRMT R83, R231, 0x7054, R231 ;  /* 0x00007054e7537816 */ /* 0x000fe400000000e7 */
[----:B-1----:R-:W-:Y:S02]  /*f1c0*/  SHF.R.U32.HI R2, RZ, 0x18, R0 ;  /* 0x00000018ff027819 */ /* 0x002fe40000011600 */
[----:B------:R-:W-:Y:S01]  /*f1d0*/  LOP3.LUT R0, R3, 0xff, RZ, 0xc0, !PT ;  /* 0x000000ff03007812 */ /* 0x000fe200078ec0ff */
[----:B------:R-:W-:-:S03]  /*f1e0*/  FFMA.FTZ R3, R182, UR22, -R20 ;  /* 0x00000016b6037c23 */ /* 0x000fc60008010814 */
[----:B------:R-:W-:Y:S01]  /*f1f0*/  PRMT R12, R0, 0x5410, R2 ;  /* 0x00005410000c7816 */ /* 0x000fe20000000002 */
[----:B------:R1:W2:Y:S01]  /*f200*/  MUFU.EX2 R8, R3 ;  /* 0x0000000300087308 */ /* 0x0002a20000000800 */
[----:B------:R-:W-:Y:S02]  /*f210*/  HSET2.LE.AND R0, R13, R83, PT ;  /* 0x000000530d007233 */ /* 0x000fe40003803000 */
[----:B----4-:R-:W-:-:S04]  /*f220*/  F2FP.BF16.F32.PACK_AB R2, R202, R111 ;  /* 0x0000006fca02723e */ /* 0x010fc800000010ff */
[----:B------:R-:W-:Y:S02]  /*f230*/  LOP3.LUT R10, R0, R2, RZ, 0xc0, !PT ;  /* 0x00000002000a7212 */ /* 0x000fe400078ec0ff */
[----:B------:R-:W-:Y:S01]  /*f240*/  HSET2.LE.AND R0, R7, R83, PT ;  /* 0x0000005307007233 */ /* 0x000fe20003803000 */
[----:B-1----:R-:W-:Y:S01]  /*f250*/  FFMA.FTZ R3, R203, UR22, -R21 ;  /* 0x00000016cb037c23 */ /* 0x002fe20008010815 */
[----:B---3--:R-:W-:-:S03]  /*f260*/  IMAD.MOV.U32 R203, RZ, RZ, R82 ;  /* 0x000000ffffcb7224 */ /* 0x008fc600078e0052 */
[----:B------:R1:W-:Y:S02]  /*f270*/  MUFU.EX2 R179, R3 ;  /* 0x0000000300b37308 */ /* 0x0003e40000000800 */
[----:B------:R-:W-:-:S04]  /*f280*/  F2FP.BF16.F32.PACK_AB R2, R203, R178 ;  /* 0x000000b2cb02723e */ /* 0x000fc800000010ff */
[----:B------:R-:W-:Y:S02]  /*f290*/  LOP3.LUT R11, R0, R2, RZ, 0xc0, !PT ;  /* 0x00000002000b7212 */ /* 0x000fe400078ec0ff */
[----:B------:R-:W-:Y:S02]  /*f2a0*/  HSET2.LE.AND R0, R6, R83, PT ;  /* 0x0000005306007233 */ /* 0x000fe40003803000 */
[----:B------:R-:W-:Y:S01]  /*f2b0*/  F2FP.BF16.F32.PACK_AB R2, R110, R237 ;  /* 0x000000ed6e02723e */ /* 0x000fe200000010ff */
[----:B-1----:R-:W-:-:S04]  /*f2c0*/  FFMA.FTZ R3, R196, UR22, -R21 ;  /* 0x00000016c4037c23 */ /* 0x002fc80008010815 */
[----:B------:R1:W3:Y:S02]  /*f2d0*/  MUFU.EX2 R241, R3 ;  /* 0x0000000300f17308 */ /* 0x0002e40000000800 */
[----:B-1----:R-:W-:Y:S01]  /*f2e0*/  FFMA.FTZ R3, R242, UR22, -R21 ;  /* 0x00000016f2037c23 */ /* 0x002fe20008010815 */
[----:B--2---:R-:W-:Y:S01]  /*f2f0*/  IMAD.MOV.U32 R242, RZ, RZ, R8 ;  /* 0x000000fffff27224 */ /* 0x004fe200078e0008 */
[----:B------:R-:W-:Y:S02]  /*f300*/  LOP3.LUT R8, R0, R2, RZ, 0xc0, !PT ;  /* 0x0000000200087212 */ /* 0x000fe400078ec0ff */
[----:B------:R-:W-:Y:S02]  /*f310*/  HSET2.LE.AND R0, R5, R83, PT ;  /* 0x0000005305007233 */ /* 0x000fe40003803000 */
[----:B------:R-:W-:-:S04]  /*f320*/  F2FP.BF16.F32.PACK_AB R2, R29, R48 ;  /* 0x000000301d02723e */ /* 0x000fc800000010ff */
[----:B------:R-:W-:Y:S02]  /*f330*/  LOP3.LUT R9, R0, R2, RZ, 0xc0, !PT ;  /* 0x0000000200097212 */ /* 0x000fe400078ec0ff */
[----:B------:R-:W-:Y:S02]  /*f340*/  HSET2.LE.AND R0, R15, R83, PT ;  /* 0x000000530f007233 */ /* 0x000fe40003803000 */
[----:B------:R-:W-:-:S04]  /*f350*/  F2FP.BF16.F32.PACK_AB R2, R242, R236 ;  /* 0x000000ecf202723e */ /* 0x000fc800000010ff */
[----:B------:R-:W-:Y:S02]  /*f360*/  LOP3.LUT R6, R0, R2, RZ, 0xc0, !PT ;  /* 0x0000000200067212 */ /* 0x000fe400078ec0ff */
[--C-:B------:R-:W-:Y:S02]  /*f370*/  HSET2.LE.AND R0, R14, R83.reuse, PT ;  /* 0x000000530e007233 */ /* 0x100fe40003803000 */
[----:B---3--:R-:W-:Y:S02]  /*f380*/  F2FP.BF16.F32.PACK_AB R2, R241, R179 ;  /* 0x000000b3f102723e */ /* 0x008fe400000010ff */
[----:B------:R-:W-:Y:S02]  /*f390*/  MOV R182, R81 ;  /* 0x0000005100b67202 */ /* 0x000fe40000000f00 */
[----:B------:R-:W-:Y:S02]  /*f3a0*/  LOP3.LUT R7, R0, R2, RZ, 0xc0, !PT ;  /* 0x0000000200077212 */ /* 0x000fe400078ec0ff */
[----:B------:R-:W-:-:S02]  /*f3b0*/  HSET2.LE.AND R0, R4, R83, PT ;  /* 0x0000005304007233 */ /* 0x000fc40003803000 */
[----:B------:R-:W-:-:S04]  /*f3c0*/  F2FP.BF16.F32.PACK_AB R2, R28, R182 ;  /* 0x000000b61c02723e */ /* 0x000fc800000010ff */
[----:B------:R-:W-:Y:S02]  /*f3d0*/  LOP3.LUT R4, R0, R2, RZ, 0xc0, !PT ;  /* 0x0000000200047212 */ /* 0x000fe400078ec0ff */
[----:B------:R-:W-:Y:S02]  /*f3e0*/  HSET2.LE.AND R0, R12, R83, PT ;  /* 0x000000530c007233 */ /* 0x000fe40003803000 */
[----:B------:R-:W1:Y:S01]  /*f3f0*/  LDSM.16.MT88.4 R12, [R212+0x9400] ;  /* 0x00940000d40c783b */ /* 0x000e620000004200 */
[----:B------:R2:W-:Y:S02]  /*f400*/  MUFU.EX2 R239, R3 ;  /* 0x0000000300ef7308 */ /* 0x0005e40000000800 */
[----:B--2---:R-:W-:-:S06]  /*f410*/  FFMA.FTZ R3, R240, UR22, -R21 ;  /* 0x00000016f0037c23 */ /* 0x004fcc0008010815 */
[----:B------:R-:W2:Y:S01]  /*f420*/  MUFU.EX2 R238, R3 ;  /* 0x0000000300ee7308 */ /* 0x000ea20000000800 */
[----:B------:R-:W-:Y:S01]  /*f430*/  MOV R50, R79 ;  /* 0x0000004f00327202 */ /* 0x000fe20000000f00 */
[----:B------:R-:W-:Y:S01]  /*f440*/  IMAD.MOV.U32 R183, RZ, RZ, R72 ;  /* 0x000000ffffb77224 */ /* 0x000fe200078e0048 */
[----:B------:R-:W-:Y:S01]  /*f450*/  MOV R72, R74 ;  /* 0x0000004a00487202 */ /* 0x000fe20000000f00 */
[----:B------:R-:W-:Y:S01]  /*f460*/  IMAD.MOV.U32 R79, RZ, RZ, R73 ;  /* 0x000000ffff4f7224 */ /* 0x000fe200078e0049 */
[----:B------:R-:W-:Y:S01]  /*f470*/  MOV R30, R69 ;  /* 0x00000045001e7202 */ /* 0x000fe20000000f00 */
[----:B------:R-:W-:Y:S02]  /*f480*/  IMAD.MOV.U32 R73, RZ, RZ, R75 ;  /* 0x000000ffff497224 */ /* 0x000fe400078e004b */
[----:B------:R-:W-:Y:S01]  /*f490*/  IMAD.MOV.U32 R74, RZ, RZ, R68 ;  /* 0x000000ffff4a7224 */ /* 0x000fe200078e0044 */
[----:B--2---:R-:W-:-:S04]  /*f4a0*/  F2FP.BF16.F32.PACK_AB R2, R238, R239 ;  /* 0x000000efee02723e */ /* 0x004fc800000010ff */
[----:B------:R-:W-:Y:S01]  /*f4b0*/  LOP3.LUT R5, R0, R2, RZ, 0xc0, !PT ;  /* 0x0000000200057212 */ /* 0x000fe200078ec0ff */
[----:B------:R-:W-:Y:S01]  /*f4c0*/  IMAD.MOV.U32 R240, RZ, RZ, R70 ;  /* 0x000000fffff07224 */ /* 0x000fe200078e0046 */
[----:B------:R-:W-:Y:S01]  /*f4d0*/  MOV R68, R172 ;  /* 0x000000ac00447202 */ /* 0x000fe20000000f00 */
[----:B------:R-:W-:Y:S01]  /*f4e0*/  IMAD.MOV.U32 R75, RZ, RZ, R71 ;  /* 0x000000ffff4b7224 */ /* 0x000fe200078e0047 */
[----:B------:R-:W-:Y:S01]  /*f4f0*/  MOV R71, R175 ;  /* 0x000000af00477202 */ /* 0x000fe20000000f00 */
[----:B------:R-:W-:Y:S01]  /*f500*/  IMAD.MOV.U32 R69, RZ, RZ, R173 ;  /* 0x000000ffff457224 */ /* 0x000fe200078e00ad */
[----:B-1----:R-:W-:Y:S01]  /*f510*/  HMMA.16816.F32.BF16 R116, R8, R12, R116 ;  /* 0x0000000c0874723c */ /* 0x002fe20000041874 */
[----:B------:R-:W-:-:S05]  /*f520*/  IMAD.MOV.U32 R70, RZ, RZ, R174 ;  /* 0x000000ffff467224 */ /* 0x000fca00078e00ae */
[C---:B------:R-:W-:Y:S06]  /*f530*/  HMMA.16816.F32.BF16 R112, R4.reuse, R12, R112 ;  /* 0x0000000c0470723c */ /* 0x040fec0000041870 */
[-C--:B------:R-:W-:Y:S06]  /*f540*/  HMMA.16816.F32.BF16 R104, R4, R14.reuse, R104 ;  /* 0x0000000e0468723c */ /* 0x080fec0000041868 */
[C---:B------:R-:W-:Y:S01]  /*f550*/  HMMA.16816.F32.BF16 R172, R8.reuse, R14, R120 ;  /* 0x0000000e08ac723c */ /* 0x040fe20000041878 */
[----:B------:R-:W1:Y:S05]  /*f560*/  LDSM.16.MT88.4 R12, [R214+0x9400] ;  /* 0x00940000d60c783b */ /* 0x000e6a0000004200 */
[-C--:B-1----:R-:W-:Y:S06]  /*f570*/  HMMA.16816.F32.BF16 R132, R8, R12.reuse, R132 ;  /* 0x0000000c0884723c */ /* 0x082fec0000041884 */
[C---:B------:R-:W-:Y:S06]  /*f580*/  HMMA.16816.F32.BF16 R100, R4.reuse, R12, R100 ;  /* 0x0000000c0464723c */ /* 0x040fec0000041864 */
[-C--:B------:R-:W-:Y:S06]  /*f590*/  HMMA.16816.F32.BF16 R80, R4, R14.reuse, R140 ;  /* 0x0000000e0450723c */ /* 0x080fec000004188c */
[----:B------:R-:W-:Y:S01]  /*f5a0*/  HMMA.16816.F32.BF16 R120, R8, R14, R136 ;  /* 0x0000000e0878723c */ /* 0x000fe20000041888 */
[----:B------:R-:W1:Y:S01]  /*f5b0*/  LDSM.16.MT88.4 R12, [R212+0xa400] ;  /* 0x00a40000d40c783b */ /* 0x000e620000004200 */
[----:B------:R-:W-:Y:S01]  /*f5c0*/  MOV R45, R76 ;  /* 0x0000004c002d7202 */ /* 0x000fe20000000f00 */
[----:B------:R-:W-:-:S02]  /*f5d0*/  IMAD.MOV.U32 R44, RZ, RZ, R77 ;  /* 0x000000ffff2c7224 */ /* 0x000fc400078e004d */
[----:B------:R-:W-:Y:S02]  /*f5e0*/  IMAD.MOV.U32 R49, RZ, RZ, R78 ;  /* 0x000000ffff317224 */ /* 0x000fe400078e004e */
[----:B------:R-:W-:Y:S01]  /*f5f0*/  IMAD.MOV.U32 R143, RZ, RZ, R79 ;  /* 0x000000ffff8f7224 */ /* 0x000fe200078e004f */
[----:B------:R-:W-:Y:S01]  /*f600*/  MOV R141, R73 ;  /* 0x00000049008d7202 */ /* 0x000fe20000000f00 */
[----:B------:R-:W-:Y:S02]  /*f610*/  IMAD.MOV.U32 R142, RZ, RZ, R72 ;  /* 0x000000ffff8e7224 */ /* 0x000fe400078e0048 */
[----:B------:R-:W-:Y:S01]  /*f620*/  IMAD.MOV.U32 R140, RZ, RZ, R74 ;  /* 0x000000ffff8c7224 */ /* 0x000fe200078e004a */
[-C--:B-1----:R-:W-:Y:S06]  /*f630*/  HMMA.16816.F32.BF16 R76, R4, R12.reuse, R144 ;  /* 0x0000000c044c723c */ /* 0x082fec0000041890 */
[----:B------:R-:W-:Y:S01]  /*f640*/  HMMA.16816.F32.BF16 R148, R8, R12, R148 ;  /* 0x0000000c0894723c */ /* 0x000fe20000041894 */
[----:B------:R-:W-:-:S05]  /*f650*/  IMAD.MOV.U32 R146, RZ, RZ, R75 ;  /* 0x000000ffff927224 */ /* 0x000fca00078e004b */
[-C--:B------:R-:W-:Y:S06]  /*f660*/  HMMA.16816.F32.BF16 R72, R4, R14.reuse, R156 ;  /* 0x0000000e0448723c */ /* 0x080fec000004189c */
[----:B------:R-:W-:Y:S01]  /*f670*/  HMMA.16816.F32.BF16 R152, R8, R14, R152 ;  /* 0x0000000e0898723c */ /* 0x000fe20000041898 */
[----:B------:R-:W1:Y:S01]  /*f680*/  LDSM.16.MT88.4 R12, [R214+0xa400] ;  /* 0x00a40000d60c783b */ /* 0x000e620000004200 */
[----:B------:R-:W-:Y:S01]  /*f690*/  MOV R147, R68 ;  /* 0x0000004400937202 */ /* 0x000fe20000000f00 */
[----:B------:R-:W-:Y:S01]  /*f6a0*/  IMAD.MOV.U32 R145, RZ, RZ, R69 ;  /* 0x000000ffff917224 */ /* 0x000fe200078e0045 */
[----:B------:R-:W-:Y:S01]  /*f6b0*/  MOV R200, R71 ;  /* 0x0000004700c87202 */ /* 0x000fe20000000f00 */
[----:B------:R-:W-:Y:S01]  /*f6c0*/  IMAD.MOV.U32 R201, RZ, RZ, R70 ;  /* 0x000000ffffc97224 */ /* 0x000fe200078e0046 */
[----:B------:R-:W-:Y:S01]  /*f6d0*/  UIADD3 UR4, UR4, 0x1, URZ ;  /* 0x0000000104047890 */ /* 0x000fe2000fffe03f */
[-C--:B-1----:R-:W-:Y:S06]  /*f6e0*/  HMMA.16816.F32.BF16 R68, R4, R12.reuse, R160 ;  /* 0x0000000c0444723c */ /* 0x082fec00000418a0 */
[----:B------:R-:W-:Y:S01]  /*f6f0*/  HMMA.16816.F32.BF16 R164, R8, R12, R164 ;  /* 0x0000000c08a4723c */ /* 0x000fe200000418a4 */
[----:B------:R-:W-:Y:S01]  /*f700*/  MOV R162, R18 ;  /* 0x0000001200a27202 */ /* 0x000fe20000000f00 */
[----:B------:R-:W-:-:S02]  /*f710*/  IMAD.MOV.U32 R163, RZ, RZ, R19 ;  /* 0x000000ffffa37224 */ /* 0x000fc400078e0013 */
[----:B------:R-:W1:Y:S02]  /*f720*/  LDSM.16.MT88.4 R16, [R212+0xb400] ;  /* 0x00b40000d410783b */ /* 0x000e640000004200 */
[-C--:B------:R-:W-:Y:S06]  /*f730*/  HMMA.16816.F32.BF16 R64, R4, R14.reuse, R64 ;  /* 0x0000000e0440723c */ /* 0x080fec0000041840 */
[----:B------:R-:W-:Y:S01]  /*f740*/  HMMA.16816.F32.BF16 R168, R8, R14, R168 ;  /* 0x0000000e08a8723c */ /* 0x000fe200000418a8 */
[----:B------:R-:W2:Y:S01]  /*f750*/  LDSM.16.MT88.4 R12, [R214+0xb400] ;  /* 0x00b40000d60c783b */ /* 0x000ea20000004200 */
[----:B------:R-:W-:Y:S01]  /*f760*/  LOP3.LUT R2, R177, UR4, R233, 0x96, !PT ;  /* 0x00000004b1027c12 */ /* 0x000fe2000f8e96e9 */
[----:B------:R-:W-:-:S04]  /*f770*/  IMAD.MOV.U32 R160, RZ, RZ, R126 ;  /* 0x000000ffffa07224 */ /* 0x000fc800078e007e */
[----:B------:R-:W-:Y:S01]  /*f780*/  IMAD.WIDE.U32 R2, R2, -0x326172a9, RZ ;  /* 0xcd9e8d5702027825 */ /* 0x000fe200078e00ff */
[----:B------:R-:W-:-:S04]  /*f790*/  MOV R144, R130 ;  /* 0x0000008200907202 */ /* 0x000fc80000000f00 */
[C-C-:B------:R-:W-:Y:S02]  /*f7a0*/  LOP3.LUT R0, R3.reuse, R160, R180.reuse, 0x96, !PT ;  /* 0x000000a003007212 */ /* 0x140fe400078e96b4 */
[----:B------:R-:W-:Y:S01]  /*f7b0*/  LOP3.LUT R3, R3, R162, R180, 0x96, !PT ;  /* 0x000000a203037212 */ /* 0x000fe200078e96b4 */
[----:B------:R-:W-:Y:S01]  /*f7c0*/  IMAD.MOV.U32 R31, RZ, RZ, R128 ;  /* 0x000000ffff1f7224 */ /* 0x000fe200078e0080 */
[----:B------:R-:W-:Y:S01]  /*f7d0*/  MOV R159, R125 ;  /* 0x0000007d009f7202 */ /* 0x000fe20000000f00 */
[----:B------:R-:W-:Y:S02]  /*f7e0*/  IMAD.MOV.U32 R196, RZ, RZ, R129 ;  /* 0x000000ffffc47224 */ /* 0x000fe400078e0081 */
[----:B------:R-:W-:Y:S02]  /*f7f0*/  IMAD.MOV.U32 R157, RZ, RZ, R131 ;  /* 0x000000ffff9d7224 */ /* 0x000fe400078e0083 */
[----:B------:R-:W-:Y:S02]  /*f800*/  IMAD.MOV.U32 R158, RZ, RZ, R124 ;  /* 0x000000ffff9e7224 */ /* 0x000fe400078e007c */
[----:B------:R-:W-:Y:S01]  /*f810*/  IMAD.MOV.U32 R161, RZ, RZ, R127 ;  /* 0x000000ffffa17224 */ /* 0x000fe200078e007f */
[C---:B-1----:R-:W-:Y:S06]  /*f820*/  HMMA.16816.F32.BF16 R60, R4.reuse, R16, R60 ;  /* 0x00000010043c723c */ /* 0x042fec000004183c */
[C---:B------:R-:W-:Y:S06]  /*f830*/  HMMA.16816.F32.BF16 R56, R4.reuse, R18, R56 ;  /* 0x000000120438723c */ /* 0x040fec0000041838 */
[C---:B--2---:R-:W-:Y:S06]  /*f840*/  HMMA.16816.F32.BF16 R88, R4.reuse, R12, R88 ;  /* 0x0000000c0458723c */ /* 0x044fec0000041858 */
[----:B------:R-:W-:Y:S07]  /*f850*/  HMMA.16816.F32.BF16 R92, R4, R14, R92 ;  /* 0x0000000e045c723c */ /* 0x000fee000004185c */
[----:B------:R-:W-:-:S02]  /*f860*/  LOP3.LUT R7, R33, R2, R53, 0x96, !PT ;  /* 0x0000000221077212 */ /* 0x000fc400078e9635 */
[----:B------:R-:W-:Y:S01]  /*f870*/  LOP3.LUT R6, R27, R2, R53, 0x96, !PT ;  /* 0x000000021b067212 */ /* 0x000fe200078e9635 */
[----:B------:R-:W-:Y:S01]  /*f880*/  HMMA.16816.F32.BF16 R136, R8, R16, R40 ;  /* 0x000000100888723c */ /* 0x000fe20000041828 */
[----:B------:R-:W-:-:S05]  /*f890*/  IMAD.WIDE.U32 R4, R0, -0x2daee0ad, RZ ;  /* 0xd2511f5300047825 */ /* 0x000fca00078e00ff */
[----:B------:R-:W-:Y:S01]  /*f8a0*/  HMMA.16816.F32.BF16 R124, R8, R18, R36 ;  /* 0x00000012087c723c */ /* 0x000fe20000041824 */
[----:B------:R-:W-:-:S05]  /*f8b0*/  IMAD.WIDE.U32 R2, R3, -0x2daee0ad, RZ ;  /* 0xd2511f5303027825 */ /* 0x000fca00078e00ff */
[C---:B------:R-:W-:Y:S06]  /*f8c0*/  HMMA.16816.F32.BF16 R84, R8.reuse, R12, R84 ;  /* 0x0000000c0854723c */ /* 0x040fec0000041854 */
[----:B------:R-:W-:Y:S01]  /*f8d0*/  HMMA.16816.F32.BF16 R128, R8, R14, R96 ;  /* 0x0000000e0880723c */ /* 0x000fe20000041860 */
[----:B------:R-:W-:Y:S01]  /*f8e0*/  LOP3.LUT R5, R5, R52, R181, 0x96, !PT ;  /* 0x0000003405057212 */ /* 0x000fe200078e96b5 */
[----:B------:R-:W-:Y:S01]  /*f8f0*/  FFMA.FTZ R0, R205, UR22, -R20 ;  /* 0x00000016cd007c23 */ /* 0x000fe20008010814 */
[----:B------:R-:W-:Y:S02]  /*f900*/  IMAD.MOV.U32 R161, RZ, RZ, R159 ;  /* 0x000000ffffa17224 */ /* 0x000fe400078e009f */
[----:B------:R-:W-:Y:S01]  /*f910*/  IMAD.MOV.U32 R162, RZ, RZ, R144 ;  /* 0x000000ffffa27224 */ /* 0x000fe200078e0090 */
[----:B------:R-:W-:Y:S01]  /*f920*/  MOV R163, R145 ;  /* 0x0000009100a37202 */ /* 0x000fe20000000f00 */
[----:B------:R-:W-:Y:S01]  /*f930*/  IMAD.WIDE.U32 R8, R7, -0x2daee0ad, RZ ;  /* 0xd2511f5307087825 */ /* 0x000fe200078e00ff */
[----:B------:R-:W-:Y:S01]  /*f940*/  MOV R160, R158 ;  /* 0x0000009e00a07202 */ /* 0x000fe20000000f00 */
[----:B------:R-:W-:Y:S02]  /*f950*/  LDSM.16.MT88.4 R16, [R212+0x9800] ;  /* 0x00980000d410783b */ /* 0x000fe40000004200 */
[----:B------:R-:W-:Y:S01]  /*f960*/  IMAD.WIDE.U32 R6, R6, -0x2daee0ad, RZ ;  /* 0xd2511f5306067825 */ /* 0x000fe200078e00ff */
[----:B------:R-:W-:-:S02]  /*f970*/  LOP3.LUT R10, R9, R4, R184, 0x96, !PT ;  /* 0x00000004090a7212 */ /* 0x000fc400078e96b8 */
[----:B------:R-:W-:Y:S02]  /*f980*/  LOP3.LUT R3, R3, R34, R181, 0x96, !PT ;  /* 0x0000002203037212 */ /* 0x000fe400078e96b5 */
[----:B------:R-:W-:Y:S01]  /*f990*/  LOP3.LUT R7, R7, R2, R184, 0x96, !PT ;  /* 0x0000000207077212 */ /* 0x000fe200078e96b8 */
[----:B------:R-:W-:Y:S01]  /*f9a0*/  IMAD.MOV.U32 R144, RZ, RZ, R141 ;  /* 0x000000ffff907224 */ /* 0x000fe200078e008d */
[----:B------:R-:W-:Y:S01]  /*f9b0*/  MOV R159, R142 ;  /* 0x0000008e009f7202 */ /* 0x000fe20000000f00 */
[----:B------:R-:W-:Y:S01]  /*f9c0*/  IMAD.MOV.U32 R142, RZ, RZ, R178 ;  /* 0x000000ffff8e7224 */ /* 0x000fe200078e00b2 */
[----:B------:R-:W-:Y:S01]  /*f9d0*/  MOV R141, R236 ;  /* 0x000000ec008d7202 */ /* 0x000fe20000000f00 */
[----:B------:R-:W-:Y:S01]  /*f9e0*/  IMAD.WIDE.U32 R4, R5, -0x326172a9, RZ ;  /* 0xcd9e8d5705047825 */ /* 0x000fe200078e00ff */
[----:B------:R1:W-:Y:S03]  /*f9f0*/  MUFU.EX2 R236, R0 ;  /* 0x0000000000ec7308 */ /* 0x0003e60000000800 */
[----:B------:R-:W-:-:S04]  /*fa00*/  IMAD.WIDE.U32 R10, R10, -0x326172a9, RZ ;  /* 0xcd9e8d570a0a7825 */ /* 0x000fc800078e00ff */
[----:B------:R-:W-:Y:S02]  /*fa10*/  IMAD.MOV.U32 R178, RZ, RZ, R44 ;  /* 0x000000ffffb27224 */ /* 0x000fe400078e002c */
[----:B------:R-:W-:Y:S02]  /*fa20*/  IMAD.MOV.U32 R42, RZ, RZ, R45 ;  /* 0x000000ffff2a7224 */ /* 0x000fe400078e002d */
[----:B------:R-:W-:Y:S01]  /*fa30*/  IMAD.WIDE.U32 R2, R3, -0x326172a9, RZ ;  /* 0xcd9e8d5703027825 */ /* 0x000fe200078e00ff */
[----:B------:R-:W-:-:S03]  /*fa40*/  LOP3.LUT R5, R5, R32, R185, 0x96, !PT ;  /* 0x0000002005057212 */ /* 0x000fc600078e96b9 */
[----:B------:R-:W-:-:S04]  /*fa50*/  IMAD.WIDE.U32 R44, R7, -0x326172a9, RZ ;  /* 0xcd9e8d57072c7825 */ /* 0x000fc800078e00ff */
[----:B-1----:R-:W-:Y:S01]  /*fa60*/  FFMA.FTZ R0, R197, UR22, -R20 ;  /* 0x00000016c5007c23 */ /* 0x002fe20008010814 */
[----:B------:R-:W-:Y:S01]  /*fa70*/  LOP3.LUT R7, R11, R4, R186, 0x96, !PT ;  /* 0x000000040b077212 */ /* 0x000fe200078e96ba */
[----:B------:R-:W-:Y:S01]  /*fa80*/  IMAD.MOV.U32 R145, RZ, RZ, R140 ;  /* 0x000000ffff917224 */ /* 0x000fe200078e008c */
[----:B------:R-:W-:Y:S01]  /*fa90*/  LOP3.LUT R9, R3, R26, R185, 0x96, !PT ;  /* 0x0000001a03097212 */ /* 0x000fe200078e96b9 */
[----:B------:R1:W2:Y:S01]  /*faa0*/  MUFU.EX2 R205, R0 ;  /* 0x0000000000cd7308 */ /* 0x0002a20000000800 */
[----:B------:R-:W-:Y:S01]  /*fab0*/  FFMA.FTZ R3, R192, UR22, -R20 ;  /* 0x00000016c0037c23 */ /* 0x000fe20008010814 */
[----:B------:R-:W-:Y:S02]  /*fac0*/  IMAD.MOV.U32 R43, RZ, RZ, R157 ;  /* 0x000000ffff2b7224 */ /* 0x000fe400078e009d */
[----:B------:R-:W-:Y:S02]  /*fad0*/  IMAD.MOV.U32 R158, RZ, RZ, R143 ;  /* 0x000000ffff9e7224 */ /* 0x000fe400078e008f */
[----:B------:R-:W-:Y:S01]  /*fae0*/  IMAD.MOV.U32 R140, RZ, RZ, R179 ;  /* 0x000000ffff8c7224 */ /* 0x000fe200078e00b3 */
[----:B------:R-:W-:Y:S01]  /*faf0*/  MOV R179, R49 ;  /* 0x0000003100b37202 */ /* 0x000fe20000000f00 */
[----:B------:R-:W-:Y:S01]  /*fb00*/  IMAD.MOV.U32 R157, RZ, RZ, R240 ;  /* 0x000000ffff9d7224 */ /* 0x000fe200078e00f0 */
[----:B------:R-:W-:Y:S01]  /*fb10*/  MOV R240, R203 ;  /* 0x000000cb00f07202 */ /* 0x000fe20000000f00 */
[----:B------:R-:W-:Y:S01]  /*fb20*/  IMAD.MOV.U32 R143, RZ, RZ, R48 ;  /* 0x000000ffff8f7224 */ /* 0x000fe200078e0030 */
[----:B------:R3:W-:Y:S01]  /*fb30*/  MUFU.EX2 R203, R3 ;  /* 0x0000000300cb7308 */ /* 0x0007e20000000800 */
[----:B------:R-:W-:Y:S01]  /*fb40*/  IMAD.WIDE.U32 R4, R5, -0x2daee0ad, RZ ;  /* 0xd2511f5305047825 */ /* 0x000fe200078e00ff */
[----:B-1----:R-:W-:-:S03]  /*fb50*/  LOP3.LUT R0, R45, R2, R186, 0x96, !PT ;  /* 0x000000022d007212 */ /* 0x002fc600078e96ba */
[----:B------:R-:W-:-:S04]  /*fb60*/  IMAD.WIDE.U32 R48, R7, -0x2daee0ad, RZ ;  /* 0xd2511f5307307825 */ /* 0x000fc800078e00ff */
[----:B------:R-:W-:Y:S01]  /*fb70*/  FFMA.FTZ R7, R188, UR22, -R20 ;  /* 0x00000016bc077c23 */ /* 0x000fe20008010814 */
[----:B------:R-:W-:Y:S01]  /*fb80*/  IMAD.WIDE.U32 R38, R0, -0x2daee0ad, RZ ;  /* 0xd2511f5300267825 */ /* 0x000fe200078e00ff */
[----:B------:R-:W-:-:S03]  /*fb90*/  LOP3.LUT R5, R5, R8, R187, 0x96, !PT ;  /* 0x0000000805057212 */ /* 0x000fc600078e96bb */
[----:B------:R-:W-:Y:S02]  /*fba0*/  IMAD.MOV.U32 R156, RZ, RZ, R202 ;  /* 0x000000ffff9c7224 */ /* 0x000fe400078e00ca */
[----:B---3--:R-:W-:Y:S01]  /*fbb0*/  IMAD.WIDE.U32 R2, R9, -0x2daee0ad, RZ ;  /* 0xd2511f5309027825 */ /* 0x008fe200078e00ff */
[----:B------:R1:W-:Y:S02]  /*fbc0*/  MUFU.EX2 R202, R7 ;  /* 0x0000000700ca7308 */ /* 0x0003e40000000800 */
[----:B------:R-:W-:Y:S02]  /*fbd0*/  LOP3.LUT R2, R39, R2, R42, 0x96, !PT ;  /* 0x0000000227027212 */ /* 0x000fe400078e962a */
[----:B------:R-:W-:-:S03]  /*fbe0*/  LOP3.LUT R0, R3, R6, R187, 0x96, !PT ;  /* 0x0000000603007212 */ /* 0x000fc600078e96bb */
[----:B------:R-:W-:Y:S01]  /*fbf0*/  IMAD.WIDE.U32 R2, R2, -0x326172a9, RZ ;  /* 0xcd9e8d5702027825 */ /* 0x000fe200078e00ff */
[----:B-1----:R-:W-:-:S03]  /*fc00*/  LOP3.LUT R7, R49, R4, R42, 0x96, !PT ;  /* 0x0000000431077212 */ /* 0x002fc600078e962a */
[----:B------:R-:W-:-:S04]  /*fc10*/  IMAD.WIDE.U32 R4, R5, -0x326172a9, RZ ;  /* 0xcd9e8d5705047825 */ /* 0x000fc800078e00ff */
[----:B------:R-:W-:Y:S01]  /*fc20*/  IMAD.WIDE.U32 R8, R7, -0x326172a9, RZ ;  /* 0xcd9e8d5707087825 */ /* 0x000fe200078e00ff */
[----:B------:R-:W-:-:S03]  /*fc30*/  LOP3.LUT R53, R5, R10, R54, 0x96, !PT ;  /* 0x0000000a05357212 */ /* 0x000fc600078e9636 */
[----:B------:R-:W-:Y:S01]  /*fc40*/  FFMA.FTZ R6, R246, UR22, -R21 ;  /* 0x00000016f6067c23 */ /* 0x000fe20008010815 */
[----:B------:R-:W-:Y:S01]  /*fc50*/  IMAD.WIDE.U32 R36, R0, -0x326172a9, RZ ;  /* 0xcd9e8d5700247825 */ /* 0x000fe200078e00ff */
[----:B------:R-:W-:Y:S02]  /*fc60*/  LOP3.LUT R10, R9, R4, R51, 0x96, !PT ;  /* 0x00000004090a7212 */ /* 0x000fe400078e9633 */
[----:B------:R-:W-:Y:S01]  /*fc70*/  LOP3.LUT R4, R2, 0xffff, RZ, 0xc0, !PT ;  /* 0x0000ffff02047812 */ /* 0x000fe200078ec0ff */
[----:B------:R-:W-:Y:S01]  /*fc80*/  IMAD.MOV.U32 R40, RZ, RZ, R201 ;  /* 0x000000ffff287224 */ /* 0x000fe200078e00c9 */
[----:B------:R-:W-:Y:S01]  /*fc90*/  LOP3.LUT R0, R3, R36, R51, 0x96, !PT ;  /* 0x0000002403007212 */ /* 0x000fe200078e9633 */
[----:B------:R1:W-:Y:S01]  /*fca0*/  MUFU.EX2 R201, R6 ;  /* 0x0000000600c97308 */ /* 0x0003e20000000800 */
[----:B------:R-:W-:Y:S02]  /*fcb0*/  SHF.R.U32.HI R3, RZ, 0x8, R4 ;  /* 0x00000008ff037819 */ /* 0x000fe40000011604 */
[----:B------:R-:W-:-:S02]  /*fcc0*/  SHF.R.U32.HI R11, RZ, 0x10, R2 ;  /* 0x00000010ff0b7819 */ /* 0x000fc40000011602 */
[----:B------:R-:W-:Y:S01]  /*fcd0*/  SHF.R.U32.HI R12, RZ, 0x18, R2 ;  /* 0x00000018ff0c7819 */ /* 0x000fe20000011602 */
[--C-:B------:R-:W-:Y:S01]  /*fce0*/  FFMA.FTZ R5, R243, UR22, -R21.reuse ;  /* 0x00000016f3057c23 */ /* 0x100fe20008010815 */
[----:B------:R-:W-:Y:S02]  /*fcf0*/  LOP3.LUT R7, R0, 0xff, RZ, 0xc0, !PT ;  /* 0x000000ff00077812 */ /* 0x000fe400078ec0ff */
[----:B------:R-:W-:Y:S02]  /*fd00*/  SHF.R.U32.HI R4, RZ, 0x10, R0 ;  /* 0x00000010ff047819 */ /* 0x000fe40000011600 */
[----:B-1----:R-:W-:Y:S01]  /*fd10*/  LOP3.LUT R6, R2, 0xff, RZ, 0xc0, !PT ;  /* 0x000000ff02067812 */ /* 0x002fe200078ec0ff */
[----:B------:R-:W-:-:S03]  /*fd20*/  FFMA.FTZ R2, R199, UR22, -R21 ;  /* 0x00000016c7027c23 */ /* 0x000fc60008010815 */
[----:B------:R-:W-:Y:S02]  /*fd30*/  PRMT R13, R6, 0x5410, R3 ;  /* 0x00005410060d7816 */ /* 0x000fe40000000003 */
[----:B------:R-:W-:Y:S01]  /*fd40*/  LOP3.LUT R3, R0, 0xffff, RZ, 0xc0, !PT ;  /* 0x0000ffff00037812 */ /* 0x000fe200078ec0ff */
[----:B------:R1:W-:Y:S01]  /*fd50*/  MUFU.EX2 R199, R2 ;  /* 0x0000000200c77308 */ /* 0x0003e20000000800 */
[----:B------:R-:W-:Y:S02]  /*fd60*/  SHF.R.U32.HI R6, RZ, 0x18, R0 ;  /* 0x00000018ff067819 */ /* 0x000fe40000011600 */
[----:B------:R-:W-:Y:S02]  /*fd70*/  LOP3.LUT R0, R11, 0xff, RZ, 0xc0, !PT ;  /* 0x000000ff0b007812 */ /* 0x000fe400078ec0ff */
[----:B------:R-:W-:Y:S02]  /*fd80*/  MOV R41, R200 ;  /* 0x000000c800297202 */ /* 0x000fe40000000f00 */
[----:B------:R-:W-:Y:S01]  /*fd90*/  PRMT R11, R0, 0x5410, R12 ;  /* 0x00005410000b7816 */ /* 0x000fe2000000000c */
[----:B------:R3:W-:Y:S01]  /*fda0*/  MUFU.EX2 R200, R5 ;  /* 0x0000000500c87308 */ /* 0x0007e20000000800 */
[----:B------:R-:W-:-:S02]  /*fdb0*/  PRMT R42, R231, 0x7054, R231 ;  /* 0x00007054e72a7816 */ /* 0x000fc400000000e7 */
[----:B-1----:R-:W-:Y:S02]  /*fdc0*/  SHF.R.U32.HI R2, RZ, 0x8, R3 ;  /* 0x00000008ff027819 */ /* 0x002fe40000011603 */
[----:B------:R-:W-:Y:S02]  /*fdd0*/  LOP3.LUT R3, R4, 0xff, RZ, 0xc0, !PT ;  /* 0x000000ff04037812 */ /* 0x000fe400078ec0ff */
[----:B------:R-:W-:Y:S01]  /*fde0*/  PRMT R0, R7, 0x5410, R2 ;  /* 0x0000541007007816 */ /* 0x000fe20000000002 */
[----:B---3--:R-:W-:-:S04]  /*fdf0*/  FFMA.FTZ R5, R189, UR22, -R21 ;  /* 0x00000016bd057c23 */ /* 0x008fc80008010815 */
[--C-:B------:R-:W-:Y:S01]  /*fe00*/  HSET2.LE.AND R0, R0, R42.reuse, PT ;  /* 0x0000002a00007233 */ /* 0x100fe20003803000 */
[----:B------:R1:W3:Y:S01]  /*fe10*/  MUFU.EX2 R197, R5 ;  /* 0x0000000500c57308 */ /* 0x0002e20000000800 */
[----:B--2---:R-:W-:Y:S01]  /*fe20*/  F2FP.BF16.F32.PACK_AB R2, R205, R236 ;  /* 0x000000eccd02723e */ /* 0x004fe200000010ff */
[----:B------:R-:W-:Y:S02]  /*fe30*/  IMAD.MOV.U32 R36, RZ, RZ, R182 ;  /* 0x000000ffff247224 */ /* 0x000fe400078e00b6 */
[----:B------:R-:W-:Y:S01]  /*fe40*/  FFMA.FTZ R51, R40, R25, R176 ;  /* 0x0000001928337223 */ /* 0x000fe200000100b0 */
[----:B------:R-:W-:Y:S01]  /*fe50*/  FFMA.FTZ R52, R41, R24, R35 ;  /* 0x0000001829347223 */ /* 0x000fe20000010023 */
[----:B------:R-:W-:Y:S01]  /*fe60*/  LOP3.LUT R4, R0, R2, RZ, 0xc0, !PT ;  /* 0x0000000200047212 */ /* 0x000fe200078ec0ff */
[----:B------:R-:W-:Y:S01]  /*fe70*/  IMAD.MOV.U32 R186, RZ, RZ, R43 ;  /* 0x000000ffffba7224 */ /* 0x000fe200078e002b */
[----:B------:R-:W-:Y:S01]  /*fe80*/  HSET2.LE.AND R7, R11, R42, PT ;  /* 0x0000002a0b077233 */ /* 0x000fe20003803000 */
[----:B------:R-:W-:Y:S01]  /*fe90*/  IMAD.MOV.U32 R182, RZ, RZ, R30 ;  /* 0x000000ffffb67224 */ /* 0x000fe200078e001e */
[----:B------:R-:W-:Y:S01]  /*fea0*/  MOV R192, R31 ;  /* 0x0000001f00c07202 */ /* 0x000fe20000000f00 */
[----:B------:R-:W-:Y:S01]  /*feb0*/  IMAD.MOV.U32 R180, RZ, RZ, R28 ;  /* 0x000000ffffb47224 */ /* 0x000fe200078e001c */
[----:B------:R-:W-:Y:S01]  /*fec0*/  LDSM.16.MT88.4 R24, [R212+0xa800] ;  /* 0x00a80000d418783b */ /* 0x000fe20000004200 */
[----:B------:R-:W-:-:S03]  /*fed0*/  IMAD.MOV.U32 R181, RZ, RZ, R29 ;  /* 0x000000ffffb57224 */ /* 0x000fc600078e001d */
[----:B------:R-:W-:Y:S01]  /*fee0*/  LDSM.16.MT88.4 R28, [R214+0xa800] ;  /* 0x00a80000d61c783b */ /* 0x000fe20000004200 */
[----:B-1----:R-:W-:Y:S02]  /*fef0*/  PRMT R5, R3, 0x5410, R6 ;  /* 0x0000541003057816 */ /* 0x002fe40000000006 */
[--C-:B------:R-:W-:Y:S01]  /*ff00*/  HSET2.LE.AND R3, R13, R42.reuse, PT ;  /* 0x0000002a0d037233 */ /* 0x100fe20003803000 */
[----:B------:R-:W-:Y:S04]  /*ff10*/  LDSM.16.MT88.4 R32, [R212+0xb800] ;  /* 0x00b80000d420783b */ /* 0x000fe80000004200 */
[----:B------:R-:W1:Y:S01]  /*ff20*/  LDSM.16.MT88.4 R12, [R214+0x9800] ;  /* 0x00980000d60c783b */ /* 0x000e620000004200 */
[----:B------:R-:W-:-:S03]  /*ff30*/  HSET2.LE.AND R0, R5, R42, PT ;  /* 0x0000002a05007233 */ /* 0x000fc60003803000 */
[----:B------:R-:W2:Y:S01]  /*ff40*/  LDSM.16.MT88.4 R40, [R214+0xb800] ;  /* 0x00b80000d628783b */ /* 0x000ea20000004200 */
[----:B---3--:R-:W-:Y:S02]  /*ff50*/  F2FP.BF16.F32.PACK_AB R11, R197, R199 ;  /* 0x000000c7c50b723e */ /* 0x008fe400000010ff */
[----:B------:R-:W-:Y:S02]  /*ff60*/  F2FP.BF16.F32.PACK_AB R2, R200, R201 ;  /* 0x000000c9c802723e */ /* 0x000fe400000010ff */
[----:B------:R-:W-:Y:S02]  /*ff70*/  F2FP.BF16.F32.PACK_AB R6, R202, R203 ;  /* 0x000000cbca06723e */ /* 0x000fe400000010ff */
[----:B------:R-:W-:Y:S02]  /*ff80*/  LOP3.LUT R7, R7, R11, RZ, 0xc0, !PT ;  /* 0x0000000b07077212 */ /* 0x000fe400078ec0ff */
[----:B------:R-:W-:Y:S02]  /*ff90*/  LOP3.LUT R5, R0, R2, RZ, 0xc0, !PT ;  /* 0x0000000200057212 */ /* 0x000fe400078ec0ff */
[----:B------:R-:W-:-:S02]  /*ffa0*/  MOV R49, R179 ;  /* 0x000000b300317202 */ /* 0x000fc40000000f00 */
[----:B------:R-:W-:Y:S02]  /*ffb0*/  LOP3.LUT R6, R3, R6, RZ, 0xc0, !PT ;  /* 0x0000000603067212 */ /* 0x000fe400078ec0ff */
[----:B------:R-:W-:Y:S02]  /*ffc0*/  MOV R11, R109 ;  /* 0x0000006d000b7202 */ /* 0x000fe40000000f00 */
[----:B------:R-:W-:Y:S02]  /*ffd0*/  MOV R187, R163 ;  /* 0x000000a300bb7202 */ /* 0x000fe40000000f00 */
[----:B------:R-:W-:Y:S01]  /*ffe0*/  MOV R189, R142 ;  /* 0x0000008e00bd7202 */ /* 0x000fe20000000f00 */
[----:B------:R-:W-:Y:S01]  /*fff0*/  IMAD.MOV.U32 R188, RZ, RZ, R161 ;  /* 0x000000ffffbc7224 */ /* 0x000fe200078e00a1 */
[----:B------:R-:W-:Y:S01]  /*10000*/  MOV R45, R160 ;  /* 0x000000a0002d7202 */ /* 0x000fe20000000f00 */
[----:B------:R-:W-:Y:S02]  /*10010*/  IMAD.MOV.U32 R39, RZ, RZ, R162 ;  /* 0x000000ffff277224 */ /* 0x000fe400078e00a2 */
[----:B------:R-:W-:Y:S01]  /*10020*/  FFMA.FTZ R49, R49, R46, R11 ;  /* 0x0000002e31317223 */ /* 0x000fe2000001000b */
[----:B------:R-:W-:Y:S01]  /*10030*/  IMAD.MOV.U32 R0, RZ, RZ, R143 ;  /* 0x000000ffff007224 */ /* 0x000fe200078e008f */
[----:B------:R-:W-:Y:S01]  /*10040*/  MOV R11, R189 ;  /* 0x000000bd000b7202 */ /* 0x000fe20000000f00 */
[----:B------:R-:W-:-:S02]  /*10050*/  IMAD.MOV.U32 R2, RZ, RZ, R178 ;  /* 0x000000ffff027224 */ /* 0x000fc400078e00b2 */
[----:B------:R-:W-:Y:S02]  /*10060*/  IMAD.MOV.U32 R246, RZ, RZ, R140 ;  /* 0x000000fffff67224 */ /* 0x000fe400078e008c */
[----:B------:R-:W-:Y:S02]  /*10070*/  IMAD.MOV.U32 R243, RZ, RZ, R141 ;  /* 0x000000fffff37224 */ /* 0x000fe400078e008d */
[----:B------:R-:W-:Y:S02]  /*10080*/  IMAD.MOV.U32 R3, RZ, RZ, R108 ;  /* 0x000000ffff037224 */ /* 0x000fe400078e006c */
[----:B------:R-:W-:Y:S01]  /*10090*/  IMAD.MOV.U32 R189, RZ, RZ, R187 ;  /* 0x000000ffffbd7224 */ /* 0x000fe200078e00bb */
[----:B-1----:R-:W-:Y:S01]  /*100a0*/  HMMA.16816.F32.BF16 R140, R4, R14, R80 ;  /* 0x0000000e048c723c */ /* 0x002fe20000041850 */
[----:B------:R-:W-:Y:S02]  /*100b0*/  IMAD.MOV.U32 R187, RZ, RZ, R39 ;  /* 0x000000ffffbb7224 */ /* 0x000fe400078e0027 */
[----:B------:R-:W-:Y:S01]  /*100c0*/  FFMA.FTZ R2, R2, UR22, -R22 ;  /* 0x0000001602027c23 */ /* 0x000fe20008010816 */
[----:B------:R-:W-:Y:S01]  /*100d0*/  MOV R39, R188 ;  /* 0x000000bc00277202 */ /* 0x000fe20000000f00 */
[----:B------:R-:W-:-:S02]  /*100e0*/  IMAD.MOV.U32 R188, RZ, RZ, R45 ;  /* 0x000000ffffbc7224 */ /* 0x000fc400078e002d */
[----:B------:R-:W-:Y:S01]  /*100f0*/  IMAD.MOV.U32 R83, RZ, RZ, R0 ;  /* 0x000000ffff537224 */ /* 0x000fe200078e0000 */
[----:B------:R-:W-:Y:S01]  /*10100*/  LOP3.LUT R0, R8, 0xffff, RZ, 0xc0, !PT ;  /* 0x0000ffff08007812 */ /* 0x000fe200078ec0ff */
[----:B------:R-:W-:Y:S01]  /*10110*/  IMAD.MOV.U32 R82, RZ, RZ, R3 ;  /* 0x000000ffff527224 */ /* 0x000fe200078e0003 */
[----:B------:R-:W-:Y:S01]  /*10120*/  MOV R184, R110 ;  /* 0x0000006e00b87202 */ /* 0x000fe20000000f00 */
[----:B------:R-:W-:Y:S01]  /*10130*/  IMAD.MOV.U32 R185, RZ, RZ, R111 ;  /* 0x000000ffffb97224 */ /* 0x000fe200078e006f */
[C---:B------:R-:W-:Y:S01]  /*10140*/  HMMA.16816.F32.BF16 R112, R4.reuse, R16, R112 ;  /* 0x000000100470723c */ /* 0x040fe20000041870 */
[----:B------:R-:W-:Y:S01]  /*10150*/  IMAD.MOV.U32 R45, RZ, RZ, R186 ;  /* 0x000000ffff2d7224 */ /* 0x000fe200078e00ba */
[----:B------:R-:W-:Y:S02]  /*10160*/  MOV R186, R196 ;  /* 0x000000c400ba7202 */ /* 0x000fe40000000f00 */
[----:B------:R1:W-:Y:S01]  /*10170*/  MUFU.EX2 R196, R2 ;  /* 0x0000000200c47308 */ /* 0x0003e20000000800 */
[----:B------:R-:W-:Y:S01]  /*10180*/  SHF.R.U32.HI R0, RZ, 0x8, R0 ;  /* 0x00000008ff007819 */ /* 0x000fe20000011600 */
[C---:B------:R-:W-:Y:S06]  /*10190*/  HMMA.16816.F32.BF16 R104, R4.reuse, R18, R104 ;  /* 0x000000120468723c */ /* 0x040fec0000041868 */
[C---:B------:R-:W-:Y:S06]  /*101a0*/  HMMA.16816.F32.BF16 R100, R4.reuse, R12, R100 ;  /* 0x0000000c0464723c */ /* 0x040fec0000041864 */
[----:B------:R-:W-:Y:S01]  /*101b0*/  HMMA.16816.F32.BF16 R76, R4, R24, R76 ;  /* 0x00000018044c723c */ /* 0x000fe2000004184c */
[----:B-1----:R-:W-:-:S05]  /*101c0*/  FFMA.FTZ R2, R82, UR22, -R22 ;  /* 0x0000001652027c23 */ /* 0x002fca0008010816 */
[C---:B------:R-:W-:Y:S06]  /*101d0*/  HMMA.16816.F32.BF16 R72, R4.reuse, R26, R72 ;  /* 0x0000001a0448723c */ /* 0x040fec0000041848 */
[C---:B------:R-:W-:Y:S06]  /*101e0*/  HMMA.16816.F32.BF16 R160, R4.reuse, R28, R68 ;  /* 0x0000001c04a0723c */ /* 0x040fec0000041844 */
[C---:B------:R-:W-:Y:S06]  /*101f0*/  HMMA.16816.F32.BF16 R64, R4.reuse, R30, R64 ;  /* 0x0000001e0440723c */ /* 0x040fec0000041840 */
[C---:B------:R-:W-:Y:S06]  /*10200*/  HMMA.16816.F32.BF16 R96, R4.reuse, R32, R60 ;  /* 0x000000200460723c */ /* 0x040fec000004183c */
[----:B------:R-:W-:Y:S01]  /*10210*/  HMMA.16816.F32.BF16 R176, R4, R34, R56 ;  /* 0x0000002204b0723c */ /* 0x000fe20000041838 */
[----:B------:R-:W-:-:S05]  /*10220*/  MOV R63, R192 ;  /* 0x000000c0003f7202 */ /* 0x000fca0000000f00 */
[C---:B--2---:R-:W-:Y:S06]  /*10230*/  HMMA.16816.F32.BF16 R88, R4.reuse, R40, R88 ;  /* 0x000000280458723c */ /* 0x044fec0000041858 */
[----:B------:R-:W-:Y:S01]  /*10240*/  HMMA.16816.F32.BF16 R108, R4, R42, R92 ;  /* 0x0000002a046c723c */ /* 0x000fe2000004185c */
[----:B------:R-:W-:Y:S01]  /*10250*/  SHF.R.U32.HI R3, RZ, 0x18, R8 ;  /* 0x00000018ff037819 */ /* 0x000fe20000011608 */
[----:B------:R1:W-:Y:S05]  /*10260*/  MUFU.EX2 R192, R2 ;  /* 0x0000000200c07308 */ /* 0x0003ea0000000800 */
[----:B------:R-:W-:-:S02]  /*10270*/  LOP3.LUT R5, R8, 0xff, RZ, 0xc0, !PT ;  /* 0x000000ff08057812 */ /* 0x000fc400078ec0ff */
[----:B------:R-:W-:Y:S02]  /*10280*/  SHF.R.U32.HI R4, RZ, 0x10, R8 ;  /* 0x00000010ff047819 */ /* 0x000fe40000011608 */
[----:B------:R-:W-:Y:S02]  /*10290*/  PRMT R6, R5, 0x5410, R0 ;  /* 0x0000541005067816 */ /* 0x000fe40000000000 */
[----:B------:R-:W-:Y:S02]  /*102a0*/  LOP3.LUT R0, R4, 0xff, RZ, 0xc0, !PT ;  /* 0x000000ff04007812 */ /* 0x000fe400078ec0ff */
[----:B------:R-:W-:Y:S01]  /*102b0*/  MOV R81, R189 ;  /* 0x000000bd00517202 */ /* 0x000fe20000000f00 */
[----:B-1----:R-:W-:Y:S01]  /*102c0*/  FFMA.FTZ R2, R250, UR22, -R22 ;  /* 0x00000016fa027c23 */ /* 0x002fe20008010816 */
[----:B------:R-:W-:Y:S02]  /*102d0*/  PRMT R7, R0, 0x5410, R3 ;  /* 0x0000541000077816 */ /* 0x000fe40000000003 */
[C---:B------:R-:W-:Y:S01]  /*102e0*/  LOP3.LUT R0, R10.reuse, 0xffff, RZ, 0xc0, !PT ;  /* 0x0000ffff0a007812 */ /* 0x040fe200078ec0ff */
[----:B------:R1:W-:Y:S01]  /*102f0*/  MUFU.EX2 R189, R2 ;  /* 0x0000000200bd7308 */ /* 0x0003e20000000800 */
[----:B------:R-:W-:-:S02]  /*10300*/  LOP3.LUT R5, R10, 0xff, RZ, 0xc0, !PT ;  /* 0x000000ff0a057812 */ /* 0x000fc400078ec0ff */
[----:B------:R-:W-:Y:S02]  /*10310*/  SHF.R.U32.HI R3, RZ, 0x8, R0 ;  /* 0x00000008ff037819 */ /* 0x000fe40000011600 */
[--C-:B------:R-:W-:Y:S02]  /*10320*/  SHF.R.U32.HI R4, RZ, 0x18, R10.reuse ;  /* 0x00000018ff047819 */ /* 0x100fe4000001160a */
[----:B------:R-:W-:Y:S02]  /*10330*/  PRMT R5, R5, 0x5410, R3 ;  /* 0x0000541005057816 */ /* 0x000fe40000000003 */
[----:B-1----:R-:W-:-:S04]  /*10340*/  SHF.R.U32.HI R2, RZ, 0x10, R10 ;  /* 0x00000010ff027819 */ /* 0x002fc8000001160a */
[----:B------:R-:W-:Y:S01]  /*10350*/  LOP3.LUT R0, R2, 0xff, RZ, 0xc0, !PT ;  /* 0x000000ff02007812 */ /* 0x000fe200078ec0ff */
[----:B------:R-:W-:-:S03]  /*10360*/  FFMA.FTZ R2, R247, UR22, -R22 ;  /* 0x00000016f7027c23 */ /* 0x000fc60008010816 */
[----:B------:R-:W-:Y:S01]  /*10370*/  PRMT R3, R0, 0x5410, R4 ;  /* 0x0000541000037816 */ /* 0x000fe20000000004 */
[----:B------:R-:W-:Y:S01]  /*10380*/  FFMA.FTZ R0, R252, UR22, -R23 ;  /* 0x00000016fc007c23 */ /* 0x000fe20008010817 */
[----:B------:R-:W-:Y:S01]  /*10390*/  MOV R70, R188 ;  /* 0x000000bc00467202 */ /* 0x000fe20000000f00 */
[----:B------:R-:W-:Y:S01]  /*103a0*/  IMAD.MOV.U32 R80, RZ, RZ, R187 ;  /* 0x000000ffff507224 */ /* 0x000fe200078e00bb */
[----:B------:R-:W1:Y:S01]  /*103b0*/  MUFU.EX2 R188, R2 ;  /* 0x0000000200bc7308 */ /* 0x000e620000000800 */
[----:B------:R-:W-:Y:S02]  /*103c0*/  IMAD.MOV.U32 R69, RZ, RZ, R45 ;  /* 0x000000ffff457224 */ /* 0x000fe400078e002d */
[----:B------:R-:W-:Y:S01]  /*103d0*/  IMAD.MOV.U32 R71, RZ, RZ, R39 ;  /* 0x000000ffff477224 */ /* 0x000fe200078e0027 */
[----:B------:R-:W-:-:S04]  /*103e0*/  MOV R61, R63 ;  /* 0x0000003f003d7202 */ /* 0x000fc80000000f00 */
[----:B------:R2:W-:Y:S01]  /*103f0*/  MUFU.EX2 R187, R0 ;  /* 0x0000000000bb7308 */ /* 0x0005e20000000800 */
[----:B------:R-:W-:Y:S02]  /*10400*/  IMAD.MOV.U32 R68, RZ, RZ, R186 ;  /* 0x000000ffff447224 */ /* 0x000fe400078e00ba */
[----:B------:R-:W-:Y:S02]  /*10410*/  IMAD.MOV.U32 R63, RZ, RZ, R69 ;  /* 0x000000ffff3f7224 */ /* 0x000fe400078e0045 */
[----:B------:R-:W-:Y:S02]  /*10420*/  IMAD.MOV.U32 R82, RZ, RZ, R83 ;  /* 0x000000ffff527224 */ /* 0x000fe400078e0053 */
[----:B------:R-:W-:Y:S02]  /*10430*/  IMAD.MOV.U32 R62, RZ, RZ, R182 ;  /* 0x000000ffff3e7224 */ /* 0x000fe400078e00b6 */
[----:B------:R-:W-:Y:S01]  /*10440*/  IMAD.MOV.U32 R69, RZ, RZ, R71 ;  /* 0x000000ffff457224 */ /* 0x000fe200078e0047 */
[----:B------:R-:W-:Y:S01]  /*10450*/  MOV R71, R81 ;  /* 0x0000005100477202 */ /* 0x000fe20000000f00 */
[----:B------:R-:W-:-:S02]  /*10460*/  IMAD.MOV.U32 R83, RZ, RZ, R11 ;  /* 0x000000ffff537224 */ /* 0x000fc400078e000b */
[----:B--2---:R-:W-:Y:S01]  /*10470*/  FFMA.FTZ R0, R249, UR22, -R23 ;  /* 0x00000016f9007c23 */ /* 0x004fe20008010817 */
[----:B------:R-:W-:Y:S02]  /*10480*/  IMAD.MOV.U32 R182, RZ, RZ, R50 ;  /* 0x000000ffffb67224 */ /* 0x000fe400078e0032 */
[--C-:B------:R-:W-:Y:S01]  /*10490*/  FFMA.FTZ R39, R208, UR22, -R22.reuse ;  /* 0x00000016d0277c23 */ /* 0x100fe20008010816 */
[----:B------:R2:W3:Y:S01]  /*104a0*/  MUFU.EX2 R186, R0 ;  /* 0x0000000000ba7308 */ /* 0x0004e20000000800 */
[--C-:B------:R-:W-:Y:S01]  /*104b0*/  FFMA.FTZ R45, R204, UR22, -R22.reuse ;  /* 0x00000016cc2d7c23 */ /* 0x100fe20008010816 */
[--C-:B------:R-:W-:Y:S01]  /*104c0*/  FFMA.FTZ R46, R194, UR22, -R22.reuse ;  /* 0x00000016c22e7c23 */ /* 0x100fe20008010816 */
[----:B------:R-:W-:Y:S01]  /*104d0*/  FFMA.FTZ R50, R190, UR22, -R22 ;  /* 0x00000016be327c23 */ /* 0x000fe20008010816 */
[--C-:B------:R-:W-:Y:S01]  /*104e0*/  FFMA.FTZ R11, R209, UR22, -R20.reuse ;  /* 0x00000016d10b7c23 */ /* 0x100fe20008010814 */
[--C-:B------:R-:W-:Y:S01]  /*104f0*/  FFMA.FTZ R9, R206, UR22, -R20.reuse ;  /* 0x00000016ce097c23 */ /* 0x100fe20008010814 */
[--C-:B------:R-:W-:Y:S01]  /*10500*/  FFMA.FTZ R8, R195, UR22, -R20.reuse ;  /* 0x00000016c3087c23 */ /* 0x100fe20008010814 */
[----:B------:R-:W-:Y:S01]  /*10510*/  FFMA.FTZ R10, R191, UR22, -R20 ;  /* 0x00000016bf0a7c23 */ /* 0x000fe20008010814 */
[----:B------:R-:W-:-:S02]  /*10520*/  IMAD.MOV.U32 R81, RZ, RZ, R36 ;  /* 0x000000ffff517224 */ /* 0x000fc400078e0024 */
[--C-:B------:R-:W-:Y:S01]  /*10530*/  FFMA.FTZ R20, R210, UR22, -R21.reuse ;  /* 0x00000016d2147c23 */ /* 0x100fe20008010815 */
[--C-:B------:R-:W-:Y:S01]  /*10540*/  FFMA.FTZ R22, R207, UR22, -R21.reuse ;  /* 0x00000016cf167c23 */ /* 0x100fe20008010815 */
[--C-:B------:R-:W-:Y:S01]  /*10550*/  FFMA.FTZ R36, R198, UR22, -R21.reuse ;  /* 0x00000016c6247c23 */ /* 0x100fe20008010815 */
[----:B------:R-:W-:Y:S01]  /*10560*/  FFMA.FTZ R21, R193, UR22, -R21 ;  /* 0x00000016c1157c23 */ /* 0x000fe20008010815 */
[----:B------:R-:W-:Y:S01]  /*10570*/  PRMT R193, R231, 0x7054, R231 ;  /* 0x00007054e7c17816 */ /* 0x000fe200000000e7 */
[--C-:B------:R-:W-:Y:S01]  /*10580*/  FFMA.FTZ R2, R61, UR22, -R23.reuse ;  /* 0x000000163d027c23 */ /* 0x100fe20008010817 */
[----:B--2---:R-:W-:Y:S01]  /*10590*/  FFMA.FTZ R0, R62, UR22, -R23 ;  /* 0x000000163e007c23 */ /* 0x004fe20008010817 */
[----:B------:R-:W-:Y:S01]  /*105a0*/  IMAD.MOV.U32 R62, RZ, RZ, R68 ;  /* 0x000000ffff3e7224 */ /* 0x000fe200078e0044 */
[----:B------:R-:W-:Y:S01]  /*105b0*/  MOV R68, R70 ;  /* 0x0000004600447202 */ /* 0x000fe20000000f00 */
[----:B------:R-:W-:Y:S01]  /*105c0*/  IMAD.MOV.U32 R70, RZ, RZ, R80 ;  /* 0x000000ffff467224 */ /* 0x000fe200078e0050 */
[----:B------:R-:W-:Y:S01]  /*105d0*/  MOV R95, R184 ;  /* 0x000000b8005f7202 */ /* 0x000fe20000000f00 */
[----:B------:R-:W-:Y:S01]  /*105e0*/  IMAD.MOV.U32 R80, RZ, RZ, R185 ;  /* 0x000000ffff507224 */ /* 0x000fe200078e00b9 */
[----:B------:R1:W-:Y:S08]  /*105f0*/  MUFU.EX2 R184, R2 ;  /* 0x0000000200b87308 */ /* 0x0003f00000000800 */
[----:B------:R2:W4:Y:S01]  /*10600*/  MUFU.EX2 R185, R0 ;  /* 0x0000000000b97308 */ /* 0x0005220000000800 */
[----:B-1----:R-:W-:-:S02]  /*10610*/  F2FP.BF16.F32.PACK_AB R2, R188, R189 ;  /* 0x000000bdbc02723e */ /* 0x002fc400000010ff */
[----:B--2---:R-:W-:-:S05]  /*10620*/  HSET2.LE.AND R0, R6, R193, PT ;  /* 0x000000c106007233 */ /* 0x004fca0003803000 */
        /* <DEDUP_REMOVED lines=9> */
[----:B------:R-:W-:Y:S02]  /*106c0*/  LOP3.LUT R5, R0, R2, RZ, 0xc0, !PT ;  /* 0x0000000200057212 */ /* 0x000fe400078ec0ff */
[----:B------:R-:W-:-:S05]  /*106d0*/  LOP3.LUT R2, R37, R44, R54, 0x96, !PT ;  /* 0x0000002c25027212 */ /* 0x000fca00078e9636 */
[----:B------:R-:W-:-:S03]  /*106e0*/  IMAD.WIDE.U32 R2, R2, -0x2daee0ad, RZ ;  /* 0xd2511f5302027825 */ /* 0x000fc600078e00ff */
[----:B------:R-:W-:Y:S01]  /*106f0*/  LOP3.LUT R0, R2, 0xffff, RZ, 0xc0, !PT ;  /* 0x0000ffff02007812 */ /* 0x000fe200078ec0ff */
[----:B------:R-:W-:Y:S02]  /*10700*/  IMAD.MOV.U32 R94, RZ, RZ, R181 ;  /* 0x000000ffff5e7224 */ /* 0x000fe400078e00b5 */
[----:B------:R-:W-:Y:S01]  /*10710*/  IMAD.MOV.U32 R190, RZ, RZ, R183 ;  /* 0x000000ffffbe7224 */ /* 0x000fe200078e00b7 */
[----:B------:R1:W-:Y:S01]  /*10720*/  MUFU.EX2 R181, R8 ;  /* 0x0000000800b57308 */ /* 0x0003e20000000800 */
[----:B------:R-:W-:Y:S01]  /*10730*/  MOV R92, R182 ;  /* 0x000000b6005c7202 */ /* 0x000fe20000000f00 */
[----:B------:R-:W-:Y:S06]  /*10740*/  HMMA.16816.F32.BF16 R132, R4, R12, R132 ;  /* 0x0000000c0484723c */ /* 0x000fec0000041884 */
[----:B------:R2:W-:Y:S01]  /*10750*/  MUFU.EX2 R183, R9 ;  /* 0x0000000900b77308 */ /* 0x0005e20000000800 */
[----:B------:R-:W-:Y:S01]  /*10760*/  IMAD.MOV.U32 R93, RZ, RZ, R180 ;  /* 0x000000ffff5d7224 */ /* 0x000fe200078e00b4 */
[----:B-1----:R-:W-:-:S02]  /*10770*/  SHF.R.U32.HI R8, RZ, 0x8, R0 ;  /* 0x00000008ff087819 */ /* 0x002fc40000011600 */
[----:B------:R-:W-:-:S04]  /*10780*/  LOP3.LUT R0, R3, R38, R55, 0x96, !PT ;  /* 0x0000002603007212 */ /* 0x000fc800078e9637 */
[----:B------:R1:W3:Y:S01]  /*10790*/  MUFU.EX2 R182, R11 ;  /* 0x0000000b00b67308 */ /* 0x0002e20000000800 */
[----:B------:R-:W-:Y:S02]  /*107a0*/  SHF.R.U32.HI R3, RZ, 0x10, R2 ;  /* 0x00000010ff037819 */ /* 0x000fe40000011602 */
[----:B--2---:R-:W-:-:S05]  /*107b0*/  LOP3.LUT R9, R2, 0xff, RZ, 0xc0, !PT ;  /* 0x000000ff02097812 */ /* 0x004fca00078ec0ff */
[----:B------:R-:W-:Y:S01]  /*107c0*/  MUFU.EX2 R54, R20 ;  /* 0x0000001400367308 */ /* 0x000fe20000000800 */
[----:B------:R-:W-:Y:S02]  /*107d0*/  PRMT R12, R9, 0x5410, R8 ;  /* 0x00005410090c7816 */ /* 0x000fe40000000008 */
[----:B------:R-:W-:Y:S02]  /*107e0*/  LOP3.LUT R8, R3, 0xff, RZ, 0xc0, !PT ;  /* 0x000000ff03087812 */ /* 0x000fe400078ec0ff */
[----:B------:R-:W-:-:S03]  /*107f0*/  SHF.R.U32.HI R3, RZ, 0x10, R0 ;  /* 0x00000010ff037819 */ /* 0x000fc60000011600 */
[----:B------:R-:W2:Y:S01]  /*10800*/  MUFU.EX2 R44, R22 ;  /* 0x00000016002c7308 */ /* 0x000ea20000000800 */
[----:B-1----:R-:W-:Y:S02]  /*10810*/  SHF.R.U32.HI R11, RZ, 0x18, R2 ;  /* 0x00000018ff0b7819 */ /* 0x002fe40000011602 */
[----:B------:R-:W-:Y:S01]  /*10820*/  LOP3.LUT R2, R0, 0xffff, RZ, 0xc0, !PT ;  /* 0x0000ffff00027812 */ /* 0x000fe200078ec0ff */
[----:B------:R-:W-:-:S03]  /*10830*/  IMAD.MOV.U32 R204, RZ, RZ, R70 ;  /* 0x000000ffffcc7224 */ /* 0x000fc600078e0046 */
[----:B------:R-:W-:Y:S01]  /*10840*/  SHF.R.U32.HI R9, RZ, 0x8, R2 ;  /* 0x00000008ff097819 */ /* 0x000fe20000011602 */
[----:B------:R1:W4:Y:S01]  /*10850*/  MUFU.EX2 R180, R10 ;  /* 0x0000000a00b47308 */ /* 0x0003220000000800 */
[----:B------:R-:W-:Y:S01]  /*10860*/  SHF.R.U32.HI R2, RZ, 0x18, R0 ;  /* 0x00000018ff027819 */ /* 0x000fe20000011600 */
[----:B------:R-:W-:Y:S01]  /*10870*/  IMAD.MOV.U32 R194, RZ, RZ, R71 ;  /* 0x000000ffffc27224 */ /* 0x000fe200078e0047 */
[----:B------:R-:W-:Y:S01]  /*10880*/  MOV R250, R62 ;  /* 0x0000003e00fa7202 */ /* 0x000fe20000000f00 */
[----:B------:R-:W-:Y:S02]  /*10890*/  IMAD.MOV.U32 R247, RZ, RZ, R63 ;  /* 0x000000fffff77224 */ /* 0x000fe400078e003f */
[----:B------:R-:W-:Y:S01]  /*108a0*/  IMAD.MOV.U32 R252, RZ, RZ, R68 ;  /* 0x000000fffffc7224 */ /* 0x000fe200078e0044 */
[----:B------:R-:W-:Y:S01]  /*108b0*/  MOV R208, R69 ;  /* 0x0000004500d07202 */ /* 0x000fe20000000f00 */
[----:B------:R-:W-:Y:S01]  /*108c0*/  HMMA.16816.F32.BF16 R56, R4, R14, R120 ;  /* 0x0000000e0438723c */ /* 0x000fe20000041878 */
[----:B------:R5:W-:Y:S01]  /*108d0*/  MUFU.EX2 R38, R36 ;  /* 0x0000002400267308 */ /* 0x000be20000000800 */
[----:B------:R-:W-:Y:S01]  /*108e0*/  FFMA.FTZ R13, R190, UR22, -R23 ;  /* 0x00000016be0d7c23 */ /* 0x000fe20008010817 */
[----:B-1----:R-:W-:-:S03]  /*108f0*/  LOP3.LUT R10, R0, 0xff, RZ, 0xc0, !PT ;  /* 0x000000ff000a7812 */ /* 0x002fc600078ec0ff */
[C---:B------:R-:W-:Y:S01]  /*10900*/  HMMA.16816.F32.BF16 R148, R4.reuse, R24, R148 ;  /* 0x000000180494723c */ /* 0x040fe20000041894 */
[----:B------:R-:W-:Y:S01]  /*10910*/  LOP3.LUT R0, R3, 0xff, RZ, 0xc0, !PT ;  /* 0x000000ff03007812 */ /* 0x000fe200078ec0ff */
[----:B------:R-:W-:Y:S01]  /*10920*/  FFMA.FTZ R20, R251, UR22, -R23 ;  /* 0x00000016fb147c23 */ /* 0x000fe20008010817 */
[----:B------:R-:W-:Y:S01]  /*10930*/  PRMT R3, R8, 0x5410, R11 ;  /* 0x0000541008037816 */ /* 0x000fe2000000000b */
[----:B------:R-:W-:Y:S01]  /*10940*/  FFMA.FTZ R14, R248, UR22, -R23 ;  /* 0x00000016f80e7c23 */ /* 0x000fe20008010817 */
[----:B------:R-:W-:Y:S01]  /*10950*/  PRMT R2, R0, 0x5410, R2 ;  /* 0x0000541000027816 */ /* 0x000fe20000000002 */
[----:B------:R-:W-:Y:S01]  /*10960*/  FFMA.FTZ R0, R204, R47, R194 ;  /* 0x0000002fcc007223 */ /* 0x000fe200000100c2 */
[----:B------:R-:W-:Y:S01]  /*10970*/  PRMT R8, R10, 0x5410, R9 ;  /* 0x000054100a087816 */ /* 0x000fe20000000009 */
[----:B------:R-:W-:Y:S01]  /*10980*/  FFMA.FTZ R15, R211, UR22, -R23 ;  /* 0x00000016d30f7c23 */ /* 0x000fe20008010817 */
[----:B------:R-:W-:Y:S01]  /*10990*/  HMMA.16816.F32.BF16 R24, R4, R26, R152 ;  /* 0x0000001a0418723c */ /* 0x000fe20000041898 */
[----:B-----5:R-:W-:Y:S01]  /*109a0*/  FADD.FTZ R36, R252, R52 ;  /* 0x00000034fc247221 */ /* 0x020fe20000010000 */
[----:B------:R-:W-:Y:S01]  /*109b0*/  FADD.FTZ R23, R247, R49 ;  /* 0x00000031f7177221 */ /* 0x000fe20000010000 */
[----:B------:R-:W-:Y:S01]  /*109c0*/  IMAD.MOV.U32 R252, RZ, RZ, R80 ;  /* 0x000000fffffc7224 */ /* 0x000fe200078e0050 */
[----:B------:R-:W-:Y:S01]  /*109d0*/  MOV R190, R81 ;  /* 0x0000005100be7202 */ /* 0x000fe20000000f00 */
[----:B------:R-:W-:Y:S01]  /*109e0*/  IMAD.MOV.U32 R249, RZ, RZ, R82 ;  /* 0x000000fffff97224 */ /* 0x000fe200078e0052 */
[----:B------:R-:W1:Y:S01]  /*109f0*/  LDSM.16.MT88.4 R152, [R212+0xac00] ;  /* 0x00ac0000d498783b */ /* 0x000e620000004200 */
[----:B------:R-:W-:-:S02]  /*10a00*/  IMAD.MOV.U32 R247, RZ, RZ, R83 ;  /* 0x000000fffff77224 */ /* 0x000fc400078e0053 */
[----:B------:R-:W-:Y:S01]  /*10a10*/  FADD.FTZ R22, R250, R0 ;  /* 0x00000000fa167221 */ /* 0x000fe20000010000 */
[--C-:B------:R-:W-:Y:S01]  /*10a20*/  HSET2.LE.AND R11, R3, R193.reuse, PT ;  /* 0x000000c1030b7233 */ /* 0x100fe20003803000 */
[----:B------:R-:W5:Y:S01]  /*10a30*/  LDSM.16.MT88.4 R80, [R212+0xbc00] ;  /* 0x00bc0000d450783b */ /* 0x000f620000004200 */
[----:B------:R-:W-:Y:S01]  /*10a40*/  FADD.FTZ R9, R208, R51 ;  /* 0x00000033d0097221 */ /* 0x000fe20000010000 */
[--C-:B------:R-:W-:Y:S02]  /*10a50*/  HSET2.LE.AND R0, R8, R193.reuse, PT ;  /* 0x000000c108007233 */ /* 0x100fe40003803000 */
[----:B------:R-:W-:Y:S01]  /*10a60*/  HSET2.LE.AND R3, R2, R193, PT ;  /* 0x000000c102037233 */ /* 0x000fe20003803000 */
[----:B------:R4:W1:Y:S01]  /*10a70*/  MUFU.EX2 R37, R21 ;  /* 0x0000001500257308 */ /* 0x0008620000000800 */
[----:B---3--:R-:W-:Y:S01]  /*10a80*/  F2FP.BF16.F32.PACK_AB R2, R183, R182 ;  /* 0x000000b6b702723e */ /* 0x008fe200000010ff */
[----:B------:R-:W-:Y:S01]  /*10a90*/  HMMA.16816.F32.BF16 R164, R4, R28, R164 ;  /* 0x0000001c04a4723c */ /* 0x000fe200000418a4 */
[----:B--2---:R-:W-:Y:S01]  /*10aa0*/  F2FP.BF16.F32.PACK_AB R8, R44, R54 ;  /* 0x000000362c08723e */ /* 0x004fe200000010ff */
[----:B------:R-:W-:-:S04]  /*10ab0*/  IMAD.MOV.U32 R208, RZ, RZ, R93 ;  /* 0x000000ffffd07224 */ /* 0x000fc800078e005d */
[----:B------:R-:W-:Y:S01]  /*10ac0*/  MUFU.EX2 R46, R46 ;  /* 0x0000002e002e7308 */ /* 0x000fe20000000800 */
[----:B------:R-:W-:Y:S01]  /*10ad0*/  LOP3.LUT R93, R3, R8, RZ, 0xc0, !PT ;  /* 0x00000008035d7212 */ /* 0x000fe200078ec0ff */
[C---:B------:R-:W-:Y:S06]  /*10ae0*/  HMMA.16816.F32.BF16 R68, R4.reuse, R32, R136 ;  /* 0x000000200444723c */ /* 0x040fec0000041888 */
[----:B------:R-:W-:Y:S01]  /*10af0*/  HMMA.16816.F32.BF16 R84, R4, R40, R84 ;  /* 0x000000280454723c */ /* 0x000fe20000041854 */
[----:B----4-:R-:W-:Y:S01]  /*10b00*/  FADD.FTZ R21, R92, R9 ;  /* 0x000000095c157221 */ /* 0x010fe20000010000 */
[----:B------:R-:W-:Y:S01]  /*10b10*/  LOP3.LUT R92, R0, R2, RZ, 0xc0, !PT ;  /* 0x00000002005c7212 */ /* 0x000fe200078ec0ff */
[----:B------:R-:W-:-:S03]  /*10b20*/  IMAD.WIDE.U32 R2, R53, -0x2daee0ad, RZ ;  /* 0xd2511f5335027825 */ /* 0x000fc600078e00ff */
[----:B------:R-:W-:Y:S01]  /*10b30*/  HMMA.16816.F32.BF16 R116, R4, R16, R116 ;  /* 0x000000100474723c */ /* 0x000fe20000041874 */
[----:B------:R-:W2:Y:S01]  /*10b40*/  MUFU.EX2 R50, R50 ;  /* 0x0000003200327308 */ /* 0x000ea20000000800 */
[----:B------:R-:W-:-:S04]  /*10b50*/  LOP3.LUT R0, R3, R48, R55, 0x96, !PT ;  /* 0x0000003003007212 */ /* 0x000fc800078e9637 */
[C---:B------:R-:W-:Y:S01]  /*10b60*/  HMMA.16816.F32.BF16 R60, R4.reuse, R18, R172 ;  /* 0x00000012043c723c */ /* 0x040fe200000418ac */
[C---:B------:R-:W-:Y:S01]  /*10b70*/  LOP3.LUT R3, R2.reuse, 0xffff, RZ, 0xc0, !PT ;  /* 0x0000ffff02037812 */ /* 0x040fe200078ec0ff */
[----:B------:R-:W-:Y:S01]  /*10b80*/  IMAD.MOV.U32 R207, RZ, RZ, R146 ;  /* 0x000000ffffcf7224 */ /* 0x000fe200078e0092 */
[----:B------:R-:W-:Y:S01]  /*10b90*/  LOP3.LUT R8, R2, 0xff, RZ, 0xc0, !PT ;  /* 0x000000ff02087812 */ /* 0x000fe200078ec0ff */
[----:B------:R-:W-:Y:S01]  /*10ba0*/  MUFU.EX2 R13, R13 ;  /* 0x0000000d000d7308 */ /* 0x000fe20000000800 */
[----:B------:R-:W-:Y:S01]  /*10bb0*/  MOV R191, R144 ;  /* 0x0000009000bf7202 */ /* 0x000fe20000000f00 */
[----:B------:R-:W-:Y:S01]  /*10bc0*/  HMMA.16816.F32.BF16 R28, R4, R30, R168 ;  /* 0x0000001e041c723c */ /* 0x000fe200000418a8 */
[----:B------:R-:W-:Y:S01]  /*10bd0*/  F2FP.BF16.F32.PACK_AB R10, R180, R181 ;  /* 0x000000b5b40a723e */ /* 0x000fe200000010ff */
[----:B------:R-:W-:Y:S01]  /*10be0*/  IMAD.MOV.U32 R206, RZ, RZ, R158 ;  /* 0x000000ffffce7224 */ /* 0x000fe200078e009e */
[----:B------:R-:W-:-:S03]  /*10bf0*/  MOV R198, R147 ;  /* 0x0000009300c67202 */ /* 0x000fc60000000f00 */
[----:B------:R-:W-:Y:S01]  /*10c00*/  MUFU.EX2 R39, R39 ;  /* 0x0000002700277308 */ /* 0x000fe20000000800 */
[----:B------:R-:W-:Y:S01]  /*10c10*/  HMMA.16816.F32.BF16 R32, R4, R34, R124 ;  /* 0x000000220420723c */ /* 0x000fe2000004187c */
[----:B------:R-:W-:Y:S01]  /*10c20*/  MOV R204, R94 ;  /* 0x0000005e00cc7202 */ /* 0x000fe20000000f00 */
[----:B------:R-:W-:-:S05]  /*10c30*/  IMAD.MOV.U32 R210, RZ, RZ, R145 ;  /* 0x000000ffffd27224 */ /* 0x000fca00078e0091 */
[----:B------:R-:W-:Y:S01]  /*10c40*/  MUFU.EX2 R45, R45 ;  /* 0x0000002d002d7308 */ /* 0x000fe20000000800 */
[----:B------:R-:W-:Y:S01]  /*10c50*/  HMMA.16816.F32.BF16 R40, R4, R42, R128 ;  /* 0x0000002a0428723c */ /* 0x000fe20000041880 */
[----:B------:R-:W-:Y:S01]  /*10c60*/  HSET2.LE.AND R9, R12, R193, PT ;  /* 0x000000c10c097233 */ /* 0x000fe20003803000 */
[----:B------:R-:W-:Y:S01]  /*10c70*/  IMAD.MOV.U32 R195, RZ, RZ, R159 ;  /* 0x000000ffffc37224 */ /* 0x000fe200078e009f */
[----:B------:R-:W-:Y:S01]  /*10c80*/  MOV R209, R157 ;  /* 0x0000009d00d17202 */ /* 0x000fe20000000f00 */
[----:B------:R-:W3:Y:S03]  /*10c90*/  LDSM.16.MT88.4 R120, [R212+0x9c00] ;  /* 0x009c0000d478783b */ /* 0x000ee60000004200 */
[--C-:B------:R-:W-:Y:S01]  /*10ca0*/  SHF.R.U32.HI R4, RZ, 0x10, R2.reuse ;  /* 0x00000010ff047819 */ /* 0x100fe20000011602 */
[----:B------:R-:W-:Y:S01]  /*10cb0*/  MUFU.EX2 R20, R20 ;  /* 0x0000001400147308 */ /* 0x000fe20000000800 */
[----:B------:R-:W-:Y:S01]  /*10cc0*/  SHF.R.U32.HI R7, RZ, 0x18, R2 ;  /* 0x00000018ff077819 */ /* 0x000fe20000011602 */
[----:B------:R-:W-:Y:S01]  /*10cd0*/  IMAD.MOV.U32 R194, RZ, RZ, R95 ;  /* 0x000000ffffc27224 */ /* 0x000fe200078e005f */
[----:B------:R-:W-:Y:S01]  /*10ce0*/  SHF.R.U32.HI R6, RZ, 0x8, R3 ;  /* 0x00000008ff067819 */ /* 0x000fe20000011603 */
[----:B------:R-:W4:Y:S01]  /*10cf0*/  LDSM.16.MT88.4 R136, [R214+0x9c00] ;  /* 0x009c0000d688783b */ /* 0x000f220000004200 */
[----:B------:R-:W-:-:S02]  /*10d00*/  LOP3.LUT R2, R0, 0xffff, RZ, 0xc0, !PT ;  /* 0x0000ffff00027812 */ /* 0x000fc400078ec0ff */
[----:B------:R-:W-:Y:S01]  /*10d10*/  SHF.R.U32.HI R3, RZ, 0x10, R0 ;  /* 0x00000010ff037819 */ /* 0x000fe20000011600 */
[----:B------:R-:W-:Y:S01]  /*10d20*/  MUFU.EX2 R14, R14 ;  /* 0x0000000e000e7308 */ /* 0x000fe20000000800 */
[----:B------:R-:W-:Y:S01]  /*10d30*/  LOP3.LUT R5, R0, 0xff, RZ, 0xc0, !PT ;  /* 0x000000ff00057812 */ /* 0x000fe200078ec0ff */
[----:B------:R-:W4:Y:S01]  /*10d40*/  LDSM.16.MT88.4 R168, [R214+0xac00] ;  /* 0x00ac0000d6a8783b */ /* 0x000f220000004200 */
[----:B------:R-:W-:Y:S02]  /*10d50*/  SHF.R.U32.HI R2, RZ, 0x8, R2 ;  /* 0x00000008ff027819 */ /* 0x000fe40000011602 */
[----:B------:R-:W-:Y:S01]  /*10d60*/  SHF.R.U32.HI R0, RZ, 0x18, R0 ;  /* 0x00000018ff007819 */ /* 0x000fe20000011600 */
[----:B------:R-:W4:Y:S01]  /*10d70*/  LDSM.16.MT88.4 R16, [R214+0xbc00] ;  /* 0x00bc0000d610783b */ /* 0x000f220000004200 */
[----:B------:R-:W-:Y:S01]  /*10d80*/  LOP3.LUT R3, R3, 0xff, RZ, 0xc0, !PT ;  /* 0x000000ff03037812 */ /* 0x000fe200078ec0ff */
[----:B------:R-:W5:Y:S01]  /*10d90*/  MUFU.EX2 R15, R15 ;  /* 0x0000000f000f7308 */ /* 0x000f620000000800 */
[----:B------:R-:W-:-:S02]  /*10da0*/  PRMT R5, R5, 0x5410, R2 ;  /* 0x0000541005057816 */ /* 0x000fc40000000002 */
[----:B------:R-:W-:Y:S02]  /*10db0*/  LOP3.LUT R4, R4, 0xff, RZ, 0xc0, !PT ;  /* 0x000000ff04047812 */ /* 0x000fe400078ec0ff */
[----:B------:R-:W-:Y:S02]  /*10dc0*/  PRMT R2, R3, 0x5410, R0 ;  /* 0x0000541003027816 */ /* 0x000fe40000000000 */
[----:B-1----:R-:W-:Y:S02]  /*10dd0*/  F2FP.BF16.F32.PACK_AB R12, R37, R38 ;  /* 0x00000026250c723e */ /* 0x002fe400000010ff */
[----:B------:R-:W-:Y:S01]  /*10de0*/  PRMT R6, R8, 0x5410, R6 ;  /* 0x0000541008067816 */ /* 0x000fe20000000006 */
[----:B------:R-:W-:Y:S01]  /*10df0*/  FADD.FTZ R8, R207, R23 ;  /* 0x00000017cf087221 */ /* 0x000fe20000010000 */
[----:B------:R-:W-:Y:S02]  /*10e00*/  PRMT R4, R4, 0x5410, R7 ;  /* 0x0000541004047816 */ /* 0x000fe40000000007 */
[----:B------:R-:W-:Y:S01]  /*10e10*/  HSET2.LE.AND R7, R2, R193, PT ;  /* 0x000000c102077233 */ /* 0x000fe20003803000 */
[----:B------:R-:W-:Y:S01]  /*10e20*/  FADD.FTZ R2, R191, R21 ;  /* 0x00000015bf027221 */ /* 0x000fe20000010000 */
[----:B------:R-:W-:-:S02]  /*10e30*/  LOP3.LUT R94, R9, R10, RZ, 0xc0, !PT ;  /* 0x0000000a095e7212 */ /* 0x000fc400078ec0ff */
[----:B------:R-:W-:Y:S01]  /*10e40*/  LOP3.LUT R95, R11, R12, RZ, 0xc0, !PT ;  /* 0x0000000c0b5f7212 */ /* 0x000fe200078ec0ff */
[----:B------:R-:W-:Y:S01]  /*10e50*/  FADD.FTZ R10, R206, R8 ;  /* 0x00000008ce0a7221 */ /* 0x000fe20000010000 */
[----:B------:R-:W-:Y:S01]  /*10e60*/  MOV R250, R243 ;  /* 0x000000f300fa7202 */ /* 0x000fe20000000f00 */
[----:B------:R-:W-:Y:S01]  /*10e70*/  FADD.FTZ R8, R237, R2 ;  /* 0x00000002ed087221 */ /* 0x000fe20000010000 */
[--C-:B------:R-:W-:Y:S01]  /*10e80*/  HSET2.LE.AND R0, R6, R193.reuse, PT ;  /* 0x000000c106007233 */ /* 0x100fe20003803000 */
[----:B------:R-:W-:Y:S01]  /*10e90*/  IMAD.MOV.U32 R243, RZ, RZ, R246 ;  /* 0x000000fffff37224 */ /* 0x000fe200078e00f6 */
[----:B------:R-:W-:Y:S01]  /*10ea0*/  HSET2.LE.AND R3, R4, R193, PT ;  /* 0x000000c104037233 */ /* 0x000fe20003803000 */
[----:B------:R-:W-:Y:S01]  /*10eb0*/  IMAD.MOV.U32 R246, RZ, RZ, R156 ;  /* 0x000000fffff67224 */ /* 0x000fe200078e009c */
[----:B--2---:R-:W-:Y:S01]  /*10ec0*/  F2FP.BF16.F32.PACK_AB R2, R50, R46 ;  /* 0x0000002e3202723e */ /* 0x004fe200000010ff */
[----:B------:R-:W-:Y:S01]  /*10ed0*/  FADD.FTZ R4, R198, R36 ;  /* 0x00000024c6047221 */ /* 0x000fe20000010000 */
[----:B------:R-:W-:Y:S01]  /*10ee0*/  HMMA.16816.F32.BF16 R156, R92, R154, R72 ;  /* 0x0000009a5c9c723c */ /* 0x000fe20000041848 */
[----:B------:R-:W-:-:S02]  /*10ef0*/  FADD.FTZ R6, R210, R22 ;  /* 0x00000016d2067221 */ /* 0x000fc40000010000 */
[----:B------:R-:W-:-:S03]  /*10f00*/  FADD.FTZ R11, R195, R4 ;  /* 0x00000004c30b7221 */ /* 0x000fc60000010000 */
[----:B-----5:R-:W-:Y:S01]  /*10f10*/  HMMA.16816.F32.BF16 R72, R92, R80, R96 ;  /* 0x000000505c48723c */ /* 0x020fe20000041860 */
[----:B------:R-:W-:Y:S01]  /*10f20*/  F2FP.BF16.F32.PACK_AB R4, R15, R14 ;  /* 0x0000000e0f04723e */ /* 0x000fe200000010ff */
[----:B------:R-:W-:-:S05]  /*10f30*/  FADD.FTZ R9, R209, R6 ;  /* 0x00000006d1097221 */ /* 0x000fca0000010000 */
[----:B------:R-:W-:Y:S02]  /*10f40*/  LOP3.LUT R98, R0, R2, RZ, 0xc0, !PT ;  /* 0x0000000200627212 */ /* 0x000fe400078ec0ff */
[----:B------:R-:W-:Y:S01]  /*10f50*/  F2FP.BF16.F32.PACK_AB R0, R20, R13 ;  /* 0x0000000d1400723e */ /* 0x000fe200000010ff */
[----:B------:R-:W-:Y:S01]  /*10f60*/  FADD.FTZ R2, R249, R11 ;  /* 0x0000000bf9027221 */ /* 0x000fe20000010000 */
[----:B------:R-:W-:Y:S02]  /*10f70*/  HSET2.LE.AND R5, R5, R193, PT ;  /* 0x000000c105057233 */ /* 0x000fe40003803000 */
[----:B------:R-:W-:Y:S01]  /*10f80*/  LOP3.LUT R97, R7, R0, RZ, 0xc0, !PT ;  /* 0x0000000007617212 */ /* 0x000fe200078ec0ff */
[----:B------:R-:W-:Y:S01]  /*10f90*/  FADD.FTZ R0, R190, R10 ;  /* 0x0000000abe007221 */ /* 0x000fe20000010000 */
[----:B------:R-:W-:Y:S01]  /*10fa0*/  LOP3.LUT R99, R3, R4, RZ, 0xc0, !PT ;  /* 0x0000000403637212 */ /* 0x000fe200078ec0ff */
[----:B------:R-:W-:Y:S01]  /*10fb0*/  FADD.FTZ R4, R239, R9 ;  /* 0x00000009ef047221 */ /* 0x000fe20000010000 */
[----:B------:R-:W-:Y:S01]  /*10fc0*/  F2FP.BF16.F32.PACK_AB R6, R45, R39 ;  /* 0x000000272d06723e */ /* 0x000fe200000010ff */
        /* <DEDUP_REMOVED lines=49> */
[----:B------:R-:W-:Y:S01]  /*112e0*/  PLOP3.LUT P0, PT, PT, PT, UP0, 0x40, 0x0 ;  /* 0x000000000000781c */ /* 0x000fe20003f0e808 */
[C---:B------:R-:W-:Y:S06]  /*112f0*/  HMMA.16816.F32.BF16 R144, R92.reuse, R152, R76 ;  /* 0x000000985c90723c */ /* 0x040fec000004184c */
[C---:B---3--:R-:W-:Y:S06]  /*11300*/  HMMA.16816.F32.BF16 R112, R92.reuse, R120, R112 ;  /* 0x000000785c70723c */ /* 0x048fec0000041870 */
[C---:B------:R-:W-:Y:S06]  /*11310*/  HMMA.16816.F32.BF16 R124, R92.reuse, R122, R104 ;  /* 0x0000007a5c7c723c */ /* 0x040fec0000041868 */
[----:B----4-:R-:W-:Y:S01]  /*11320*/  HMMA.16816.F32.BF16 R128, R92, R136, R100 ;  /* 0x000000885c80723c */ /* 0x010fe20000041864 */
[----:B------:R-:W-:-:S05]  /*11330*/  IMAD.MOV.U32 R104, RZ, RZ, R245 ;  /* 0x000000ffff687224 */ /* 0x000fca00078e00f5 */
[----:B------:R-:W-:Y:S01]  /*11340*/  HMMA.16816.F32.BF16 R140, R92, R138, R140 ;  /* 0x0000008a5c8c723c */ /* 0x000fe2000004188c */
[----:B------:R-:W-:-:S05]  /*11350*/  IMAD.MOV.U32 R103, RZ, RZ, R244 ;  /* 0x000000ffff677224 */ /* 0x000fca00078e00f4 */
[----:B------:R-:W-:Y:S01]  /*11360*/  HMMA.16816.F32.BF16 R160, R92, R168, R160 ;  /* 0x000000a85ca0723c */ /* 0x000fe200000418a0 */
[----:B------:R-:W-:-:S05]  /*11370*/  MOV R101, R234 ;  /* 0x000000ea00657202 */ /* 0x000fca0000000f00 */
[----:B------:R-:W-:Y:S01]  /*11380*/  HMMA.16816.F32.BF16 R172, R92, R170, R64 ;  /* 0x000000aa5cac723c */ /* 0x000fe20000041840 */
[----:B------:R-:W-:-:S05]  /*11390*/  IMAD.MOV.U32 R102, RZ, RZ, R235 ;  /* 0x000000ffff667224 */ /* 0x000fca00078e00eb */
        /* <DEDUP_REMOVED lines=40> */
[----:B--2---:R-:W-:-:S02]  /*11620*/  LEA R0, P0, R2, R246, 0x6 ;  /* 0x000000f602007211 */ /* 0x004fc400078030ff */
[----:B------:R-:W2:Y:S02]  /*11630*/  S2R R246, SR_TID.X ;  /* 0x0000000000f67919 */ /* 0x000ea40000002100 */
[----:B---3--:R-:W-:Y:S02]  /*11640*/  LEA.HI.X R3, R2, R243, R3, 0x6, P0 ;  /* 0x000000f302037211 */ /* 0x008fe400000f3403 */
[C---:B-1----:R-:W-:Y:S02]  /*11650*/  @!P4 LEA R4, P0, R0.reuse, R4, 0x1 ;  /* 0x000000040004c211 */ /* 0x042fe400078008ff */
[C---:B----4-:R-:W-:Y:S02]  /*11660*/  @!P3 LEA R12, P1, R0.reuse, R12, 0x1 ;  /* 0x0000000c000cb211 */ /* 0x050fe400078208ff */
[C---:B------:R-:W-:Y:S02]  /*11670*/  @!P4 LEA.HI.X R5, R0.reuse, R5, R3, 0x1, P0 ;  /* 0x000000050005c211 */ /* 0x040fe400000f0c03 */
[----:B-----5:R-:W-:-:S02]  /*11680*/  @!P2 LEA R10, P0, R0, R10, 0x1 ;  /* 0x0000000a000aa211 */ /* 0x020fc400078008ff */
[C---:B------:R-:W-:Y:S01]  /*11690*/  IADD3 R2, P6, R0.reuse, UR24, RZ ;  /* 0x0000001800027c10 */ /* 0x040fe2000ffde0ff */
[----:B------:R-:W-:Y:S01]  /*116a0*/  @!PT LDS RZ, [RZ] ;  /* 0x00000000fffff984 */ /* 0x000fe20000000800 */
[----:B------:R-:W-:Y:S01]  /*116b0*/  @!PT LDS RZ, [RZ] ;  /* 0x00000000fffff984 */ /* 0x000fe20000000800 */
[----:B------:R-:W-:Y:S01]  /*116c0*/  @!PT LDS RZ, [RZ] ;  /* 0x00000000fffff984 */ /* 0x000fe20000000800 */
[----:B------:R1:W-:Y:S01]  /*116d0*/  @!P4 LDGSTS.E.BYPASS.LTC128B.128 [R218+0x9000], desc[UR26][R4.64] ;  /* 0x0900000004dacfae */ /* 0x0003e2000b901d5a */
[C-C-:B------:R-:W-:Y:S02]  /*116e0*/  @!P3 LEA.HI.X R13, R0.reuse, R13, R3.reuse, 0x1, P1 ;  /* 0x0000000d000db211 */ /* 0x140fe400008f0c03 */
[----:B------:R-:W-:Y:S01]  /*116f0*/  @!P2 LEA.HI.X R11, R0, R11, R3, 0x1, P0 ;  /* 0x0000000b000ba211 */ /* 0x000fe200000f0c03 */
[----:B------:R-:W-:Y:S01]  /*11700*/  @P3 STS.128 [R218+0xa000], RZ ;  /* 0x00a000ffda003388 */ /* 0x000fe20000000c00 */
[C---:B------:R-:W-:Y:S01]  /*11710*/  @!P4 LEA R8, P5, R2.reuse, R8, 0x1 ;  /* 0x000000080208c211 */ /* 0x040fe200078a08ff */
[----:B------:R-:W-:Y:S01]  /*11720*/  IMAD.U32 R0, RZ, RZ, UR20 ;  /* 0x00000014ff007e24 */ /* 0x000fe2000f8e00ff */
[----:B------:R-:W-:Y:S01]  /*11730*/  IADD3.X R3, R3, UR18, RZ, P6, !PT ;  /* 0x0000001203037c10 */ /* 0x000fe2000b7fe4ff */
[----:B------:R-:W-:Y:S01]  /*11740*/  @!PT LDS RZ, [RZ] ;  /* 0x00000000fffff984 */ /* 0x000fe20000000800 */
[----:B------:R-:W-:Y:S01]  /*11750*/  @!PT LDS RZ, [RZ] ;  /* 0x00000000fffff984 */ /* 0x000fe20000000800 */
[----:B------:R-:W-:Y:S01]  /*11760*/  @!PT LDS RZ, [RZ] ;  /* 0x00000000fffff984 */ /* 0x000fe20000000800 */
[----:B------:R-:W-:Y:S01]  /*11770*/  @!P3 LDGSTS.E.BYPASS.LTC128B.128 [R218+0xa000], desc[UR26][R12.64+0x40] ;  /* 0x0a0000400cdabfae */ /* 0x000fe2000b901d5a */
[----:B------:R-:W-:-:S02]  /*11780*/  @!P3 LEA R6, P1, R2, R6, 0x1 ;  /* 0x000000060206b211 */ /* 0x000fc400078208ff */
[C-C-:B------:R-:W-:Y:S01]  /*11790*/  @!P4 LEA.HI.X R9, R2.reuse, R9, R3.reuse, 0x1, P5 ;  /* 0x000000090209c211 */ /* 0x140fe200028f0c03 */
[----:B------:R-:W-:Y:S01]  /*117a0*/  @P2 STS.128 [R218+0xb000], RZ ;  /* 0x00b000ffda002388 */ /* 0x000fe20000000c00 */
[----:B------:R-:W-:-:S03]  /*117b0*/  @!P3 LEA.HI.X R7, R2, R7, R3, 0x1, P1 ;  /* 0x000000070207b211 */ /* 0x000fc600008f0c03 */
[----:B------:R-:W-:Y:S01]  /*117c0*/  @!PT LDS RZ, [RZ] ;  /* 0x00000000fffff984 */ /* 0x000fe20000000800 */
[----:B------:R-:W-:Y:S01]  /*117d0*/  @!PT LDS RZ, [RZ] ;  /* 0x00000000fffff984 */ /* 0x000fe20000000800 */
[----:B------:R-:W-:Y:S01]  /*117e0*/  @!PT LDS RZ, [RZ] ;  /* 0x00000000fffff984 */ /* 0x000fe20000000800 */
[----:B------:R-:W-:Y:S01]  /*117f0*/  @!P2 LDGSTS.E.BYPASS.LTC128B.128 [R218+0xb000], desc[UR26][R10.64+0x80] ;  /* 0x0b0000800adaafae */ /* 0x000fe2000b901d5a */
[----:B--2---:R-:W-:-:S03]  /*11800*/  IMAD.SHL.U32 R246, R246, 0x2, RZ ;  /* 0x00000002f6f67824 */ /* 0x004fc600078e00ff */
[----:B------:R-:W-:Y:S04]  /*11810*/  @P4 STS.128 [R218+0x9800], RZ ;  /* 0x009800ffda004388 */ /* 0x000fe80000000c00 */
[----:B------:R-:W-:Y:S01]  /*11820*/  @!PT LDS RZ, [RZ] ;  /* 0x00000000fffff984 */ /* 0x000fe20000000800 */
[----:B------:R-:W-:Y:S01]  /*11830*/  @!PT LDS RZ, [RZ] ;  /* 0x00000000fffff984 */ /* 0x000fe20000000800 */
[----:B------:R-:W-:Y:S01]  /*11840*/  @!PT LDS RZ, [RZ] ;  /* 0x00000000fffff984 */ /* 0x000fe20000000800 */
[----:B------:R2:W-:Y:S01]  /*11850*/  @!P4 LDGSTS.E.BYPASS.LTC128B.128 [R218+0x9800], desc[UR26][R8.64] ;  /* 0x0980000008dacfae */ /* 0x0005e2000b901d5a */
[----:B------:R-:W-:Y:S02]  /*11860*/  LOP3.LUT R246, R246, 0x6, RZ, 0xc0, !PT ;  /* 0x00000006f6f67812 */ /* 0x000fe400078ec0ff */
[----:B-1----:R-:W-:Y:S01]  /*11870*/  @!P2 LEA R4, P0, R2, R14, 0x1 ;  /* 0x0000000e0204a211 */ /* 0x002fe200078008ff */
[----:B------:R-:W-:Y:S02]  /*11880*/  @P3 STS.128 [R218+0xa800], RZ ;  /* 0x00a800ffda003388 */ /* 0x000fe40000000c00 */
[----:B------:R-:W-:Y:S01]  /*11890*/  IMAD R0, R0, 0x40, R246 ;  /* 0x0000004000007824 */ /* 0x000fe200078e02f6 */
[----:B------:R-:W-:Y:S01]  /*118a0*/  @!P2 LEA.HI.X R5, R2, R15, R3, 0x1, P0 ;  /* 0x0000000f0205a211 */ /* 0x000fe200000f0c03 */
[----:B------:R-:W-:Y:S01]  /*118b0*/  @!PT LDS RZ, [RZ] ;  /* 0x00000000fffff984 */ /* 0x000fe20000000800 */
[----:B------:R-:W-:Y:S01]  /*118c0*/  @!PT LDS RZ, [RZ] ;  /* 0x00000000fffff984 */ /* 0x000fe20000000800 */
[----:B------:R-:W-:Y:S01]  /*118d0*/  @!PT LDS RZ, [RZ] ;  /* 0x00000000fffff984 */ /* 0x000fe20000000800 */
[----:B------:R-:W-:Y:S02]  /*118e0*/  @!P3 LDGSTS.E.BYPASS.LTC128B.128 [R218+0xa800], desc[UR26][R6.64+0x40] ;  /* 0x0a80004006dabfae */ /* 0x000fe4000b901d5a */
[--C-:B------:R-:W-:Y:S01]  /*118f0*/  IMAD.IADD R3, R223, 0x1, -R0.reuse ;  /* 0x00000001df037824 */ /* 0x100fe200078e0a00 */
[C---:B------:R-:W-:Y:S01]  /*11900*/  ISETP.GE.AND P5, PT, R0.reuse, R228, PT ;  /* 0x000000e40000720c */ /* 0x040fe20003fa6270 */
[----:B------:R-:W-:Y:S01]  /*11910*/  @P2 STS.128 [R218+0xb800], RZ ;  /* 0x00b800ffda002388 */ /* 0x000fe20000000c00 */
[----:B------:R-:W-:Y:S01]  /*11920*/  IMAD.IADD R2, R225, 0x1, -R0 ;  /* 0x00000001e1027824 */ /* 0x000fe200078e0a00 */
[----:B------:R-:W-:-:S02]  /*11930*/  ISETP.GE.AND P1, PT, R0, R227, PT ;  /* 0x000000e30000720c */ /* 0x000fc40003f26270 */
[----:B------:R-:W-:Y:S01]  /*11940*/  @!PT LDS RZ, [RZ] ;  /* 0x00000000fffff984 */ /* 0x000fe20000000800 */
[----:B------:R-:W-:Y:S01]  /*11950*/  @!PT LDS RZ, [RZ] ;  /* 0x00000000fffff984 */ /* 0x000fe20000000800 */
[----:B------:R-:W-:Y:S01]  /*11960*/  @!PT LDS RZ, [RZ] ;  /* 0x00000000fffff984 */ /* 0x000fe20000000800 */
[----:B------:R1:W-:Y:S01]  /*11970*/  @!P2 LDGSTS.E.BYPASS.LTC128B.128 [R218+0xb800], desc[UR26][R4.64+0x80] ;  /* 0x0b80008004daafae */ /* 0x0003e2000b901d5a */
[C---:B------:R-:W-:Y:S02]  /*11980*/  ISETP.GE.AND P6, PT, R0.reuse, R229, PT ;  /* 0x000000e50000720c */ /* 0x040fe40003fc6270 */
[C---:B------:R-:W-:Y:S01]  /*11990*/  ISETP.LT.OR P5, PT, R0.reuse, R220, P5 ;  /* 0x000000dc0000720c */ /* 0x040fe20002fa1670 */
[----:B------:R-:W-:Y:S01]  /*119a0*/  LDSM.16.M88.4 R32, [R213+0x6000] ;  /* 0x00600000d520783b */ /* 0x000fe20000000200 */
[C---:B------:R-:W-:Y:S02]  /*119b0*/  ISETP.GE.AND P0, PT, R0.reuse, R230, PT ;  /* 0x000000e60000720c */ /* 0x040fe40003f06270 */
[C---:B------:R-:W-:Y:S01]  /*119c0*/  ISETP.LT.OR P1, PT, R0.reuse, R219, P1 ;  /* 0x000000db0000720c */ /* 0x040fe20000f21670 */
[----:B------:R-:W-:Y:S01]  /*119d0*/  LDSM.16.M88.4 R24, [R213+0x6800] ;  /* 0x00680000d518783b */ /* 0x000fe20000000200 */
[C---:B------:R-:W-:Y:S02]  /*119e0*/  ISETP.LT.OR P6, PT, R0.reuse, R221, P6 ;  /* 0x000000dd0000720c */ /* 0x040fe400037c1670 */
[----:B------:R-:W-:Y:S01]  /*119f0*/  ISETP.LT.OR P0, PT, R0, R222, P0 ;  /* 0x000000de0000720c */ /* 0x000fe20000701670 */
[----:B--2---:R-:W2:Y:S04]  /*11a00*/  LDSM.16.M88.4 R8, [R216+0x1000] ;  /* 0x00100000d808783b */ /* 0x004ea80000000200 */
[----:B------:R-:W3:Y:S04]  /*11a10*/  LDSM.16.M88.4 R28, [R213+0x6400] ;  /* 0x00640000d51c783b */ /* 0x000ee80000000200 */
[----:B------:R-:W4:Y:S04]  /*11a20*/  LDSM.16.M88.4 R20, [R213+0x6c00] ;  /* 0x006c0000d514783b */ /* 0x000f280000000200 */
[----:B------:R-:W5:Y:S04]  /*11a30*/  LDSM.16.M88.4 R12, [R216] ;  /* 0x00000000d80c783b */ /* 0x000f680000000200 */
[----:B------:R-:W-:Y:S04]  /*11a40*/  LDSM.16.M88.4 R48, [R215+0x6000] ;  /* 0x00600000d730783b */ /* 0x000fe80000000200 */
[----:B-1----:R-:W1:Y:S04]  /*11a50*/  LDSM.16.M88.4 R4, [R217+0x1000] ;  /* 0x00100000d904783b */ /* 0x002e680000000200 */
[----:B------:R-:W1:Y:S04]  /*11a60*/  LDSM.16.M88.4 R36, [R215+0x6800] ;  /* 0x00680000d724783b */ /* 0x000e680000000200 */
[----:B------:R-:W1:Y:S04]  /*11a70*/  LDSM.16.M88.4 R40, [R215+0x6400] ;  /* 0x00640000d728783b */ /* 0x000e680000000200 */
[----:B------:R-:W1:Y:S04]  /*11a80*/  LDSM.16.M88.4 R52, [R215+0x6c00] ;  /* 0x006c0000d734783b */ /* 0x000e680000000200 */
[----:B------:R-:W1:Y:S01]  /*11a90*/  LDSM.16.M88.4 R16, [R217] ;  /* 0x00000000d910783b */ /* 0x000e620000000200 */
[C---:B--2---:R-:W-:Y:S03]  /*11aa0*/  HMMA.16816.F32.BF16 R108, R8.reuse, R32, RZ ;  /* 0x00000020086c723c */ /* 0x044fe600000418ff */
[----:B------:R-:W0:Y:S03]  /*11ab0*/  LDGDEPBAR ;  /* 0x00000000000079af */ /* 0x000e260000000000 */
[C---:B------:R-:W-:Y:S06]  /*11ac0*/  HMMA.16816.F32.BF16 R60, R8.reuse, R24, RZ ;  /* 0x00000018083c723c */ /* 0x040fec00000418ff */
[C---:B---3--:R-:W-:Y:S06]  /*11ad0*/  HMMA.16816.F32.BF16 R100, R8.reuse, R28, RZ ;  /* 0x0000001c0864723c */ /* 0x048fec00000418ff */
[C---:B----4-:R-:W-:Y:S06]  /*11ae0*/  HMMA.16816.F32.BF16 R44, R8.reuse, R20, RZ ;  /* 0x00000014082c723c */ /* 0x050fec00000418ff */
[C---:B------:R-:W-:Y:S06]  /*11af0*/  HMMA.16816.F32.BF16 R104, R8.reuse, R34, RZ ;  /* 0x000000220868723c */ /* 0x040fec00000418ff */
[C---:B------:R-:W-:Y:S06]  /*11b00*/  HMMA.16816.F32.BF16 R64, R8.reuse, R30, RZ ;  /* 0x0000001e0840723c */ /* 0x040fec00000418ff */
[C---:B------:R-:W-:Y:S06]  /*11b10*/  HMMA.16816.F32.BF16 R56, R8.reuse, R26, RZ ;  /* 0x0000001a0838723c */ /* 0x040fec00000418ff */
[----:B------:R-:W-:Y:S06]  /*11b20*/  HMMA.16816.F32.BF16 R8, R8, R22, RZ ;  /* 0x000000160808723c */ /* 0x000fec00000418ff */
[C---:B-----5:R-:W-:Y:S06]  /*11b30*/  HMMA.16816.F32.BF16 R184, R12.reuse, R32, RZ ;  /* 0x000000200cb8723c */ /* 0x060fec00000418ff */
        /* <DEDUP_REMOVED lines=18> */
[----:B------:R-:W2:Y:S05]  /*11c60*/  LDSM.16.M88.4 R24, [R213+0x7800] ;  /* 0x00780000d518783b */ /* 0x000eaa0000000200 */
[----:B------:R-:W-:Y:S01]  /*11c70*/  HMMA.16816.F32.BF16 R192, R12, R34, RZ ;  /* 0x000000220cc0723c */ /* 0x000fe200000418ff */
[----:B------:R-:W3:Y:S05]  /*11c80*/  LDSM.16.M88.4 R12, [R216+0x2000] ;  /* 0x00200000d80c783b */ /* 0x000eea0000000200 */
[C---:B------:R-:W-:Y:S06]  /*11c90*/  HMMA.16816.F32.BF16 R32, R16.reuse, R48, R184 ;  /* 0x000000301020723c */ /* 0x040fec00000418b8 */
        /* <DEDUP_REMOVED lines=9> */
[C---:B--2---:R-:W-:Y:S06]  /*11d30*/  HMMA.16816.F32.BF16 R188, R4.reuse, R24, R108 ;  /* 0x0000001804bc723c */ /* 0x044fec000004186c */
[C---:B------:R-:W-:Y:S06]  /*11d40*/  HMMA.16816.F32.BF16 R196, R4.reuse, R8, R196 ;  /* 0x0000000804c4723c */ /* 0x040fec00000418c4 */
[C---:B------:R-:W-:Y:S06]  /*11d50*/  HMMA.16816.F32.BF16 R236, R4.reuse, R44, R100 ;  /* 0x0000002c04ec723c */ /* 0x040fec0000041864 */
[C---:B------:R-:W-:Y:S06]  /*11d60*/  HMMA.16816.F32.BF16 R184, R4.reuse, R10, R104 ;  /* 0x0000000a04b8723c */ /* 0x040fec0000041868 */
[C---:B------:R-:W-:Y:S06]  /*11d70*/  HMMA.16816.F32.BF16 R180, R4.reuse, R22, R64 ;  /* 0x0000001604b4723c */ /* 0x040fec0000041840 */
[C---:B------:R-:W-:Y:S06]  /*11d80*/  HMMA.16816.F32.BF16 R176, R4.reuse, R26, R60 ;  /* 0x0000001a04b0723c */ /* 0x040fec000004183c */
[----:B------:R-:W-:Y:S01]  /*11d90*/  HMMA.16816.F32.BF16 R16, R4, R46, R56 ;  /* 0x0000002e0410723c */ /* 0x000fe20000041838 */
[----:B------:R-:W-:Y:S05]  /*11da0*/  LDSM.16.M88.4 R4, [R217+0x3000] ;  /* 0x00300000d904783b */ /* 0x000fea0000000200 */
[C---:B---3--:R-:W-:Y:S01]  /*11db0*/  HMMA.16816.F32.BF16 R108, R12.reuse, R8, R32 ;  /* 0x000000080c6c723c */ /* 0x048fe20000041820 */
        /* <DEDUP_REMOVED lines=128> */
[----:B------:R-:W-:Y:S02]  /*125c0*/  ISETP.GE.AND P1, PT, R2, R227, PT ;  /* 0x000000e30200720c */ /* 0x000fe40003f26270 */
        /* <DEDUP_REMOVED lines=217> */
[----:B------:R1:W-:Y:S01]  /*13360*/  STL [R1+0x8], R20 ;  /* 0x0000081401007387 */ /* 0x0003e20000100800 */
        /* <DEDUP_REMOVED lines=12> */
[----:B-1----:R-:W-:Y:S01]  /*13430*/  IABS R20, R2 ;  /* 0x0000000200147213 */ /* 0x002fe20000000000 */
        /* <DEDUP_REMOVED lines=164> */
[----:B------:R-:W-:Y:S01]  /*13e80*/  IMAD.MOV.U32 R3, RZ, RZ, R7 ;  /* 0x000000ffff037224 */ /* 0x000fe200078e0007 */
[----:B------:R-:W-:Y:S01]  /*13e90*/  IABS R6, R6 ;  /* 0x0000000600067213 */ /* 0x000fe20000000000 */
[----:B------:R-:W-:Y:S01]  /*13ea0*/  IMAD.MOV.U32 R7, RZ, RZ, R4 ;  /* 0x000000ffff077224 */ /* 0x000fe200078e0004 */
[----:B------:R-:W-:Y:S02]  /*13eb0*/  I2FP.F32.S32 R4, R2 ;  /* 0x0000000200047245 */ /* 0x000fe40000201400 */
[----:B------:R-:W-:Y:S01]  /*13ec0*/  I2FP.F32.S32 R3, R3 ;  /* 0x0000000300037245 */ /* 0x000fe20000201400 */
[----:B------:R-:W-:Y:S01]  /*13ed0*/  IMAD.MOV.U32 R5, RZ, RZ, R6 ;  /* 0x000000ffff057224 */ /* 0x000fe200078e0006 */
[----:B------:R-:W-:Y:S01]  /*13ee0*/  I2FP.F32.S32 R7, R7 ;  /* 0x0000000700077245 */ /* 0x000fe20000201400 */
[----:B------:R-:W-:-:S02]  /*13ef0*/  IMAD.MOV.U32 R6, RZ, RZ, R8 ;  /* 0x000000ffff067224 */ /* 0x000fc400078e0008 */
[----:B------:R-:W-:Y:S01]  /*13f00*/  FFMA.FTZ R3, R3, -UR19, R14 ;  /* 0x8000001303037c23 */ /* 0x000fe2000801000e */
[----:B------:R-:W-:Y:S01]  /*13f10*/  I2FP.F32.S32 R5, R5 ;  /* 0x0000000500057245 */ /* 0x000fe20000201400 */
[----:B------:R-:W-:Y:S01]  /*13f20*/  FFMA.FTZ R2, R7, -UR19, R16 ;  /* 0x8000001307027c23 */ /* 0x000fe20008010010 */
[----:B------:R-:W-:Y:S01]  /*13f30*/  I2FP.F32.S32 R6, R6 ;  /* 0x0000000600067245 */ /* 0x000fe20000201400 */
[----:B------:R-:W-:Y:S01]  /*13f40*/  FFMA.FTZ R7, R4, -UR19, R13 ;  /* 0x8000001304077c23 */ /* 0x000fe2000801000d */
[----:B------:R-:W-:Y:S01]  /*13f50*/  FSEL R3, R3, -INF , !P6 ;  /* 0xff80000003037808 */ /* 0x000fe20007000000 */
[----:B------:R-:W-:Y:S01]  /*13f60*/  FFMA.FTZ R5, R5, -UR19, R12 ;  /* 0x8000001305057c23 */ /* 0x000fe2000801000c */
[----:B------:R-:W-:Y:S01]  /*13f70*/  FSEL R204, R2, -INF , !P5 ;  /* 0xff80000002cc7808 */ /* 0x000fe20006800000 */
[----:B------:R-:W-:Y:S02]  /*13f80*/  IMAD.IADD R2, R224, 0x1, -R0 ;  /* 0x00000001e0027824 */ /* 0x000fe400078e0a00 */
[----:B------:R-:W-:Y:S01]  /*13f90*/  FFMA.FTZ R6, R6, -UR19, R18 ;  /* 0x8000001306067c23 */ /* 0x000fe20008010012 */
[----:B------:R1:W-:Y:S01]  /*13fa0*/  STL [R1+0x4], R3 ;  /* 0x0000040301007387 */ /* 0x0003e20000100800 */
[----:B------:R-:W-:Y:S01]  /*13fb0*/  FSEL R203, R5, -INF , !P0 ;  /* 0xff80000005cb7808 */ /* 0x000fe20004000000 */
[----:B------:R-:W-:Y:S01]  /*13fc0*/  IMAD.IADD R5, R226, 0x1, -R0 ;  /* 0x00000001e2057824 */ /* 0x000fe200078e0a00 */
[----:B------:R-:W-:-:S02]  /*13fd0*/  ISETP.GE.AND P6, PT, R0, R229, PT ;  /* 0x000000e50000720c */ /* 0x000fc40003fc6270 */
[----:B------:R-:W-:Y:S02]  /*13fe0*/  FSEL R205, R6, -INF , !P1 ;  /* 0xff80000006cd7808 */ /* 0x000fe40004800000 */
[C---:B------:R-:W-:Y:S02]  /*13ff0*/  ISETP.GE.AND P0, PT, R0.reuse, R230, PT ;  /* 0x000000e60000720c */ /* 0x040fe40003f06270 */
[C---:B------:R-:W-:Y:S02]  /*14000*/  ISETP.GE.AND P5, PT, R0.reuse, R228, PT ;  /* 0x000000e40000720c */ /* 0x040fe40003fa6270 */
[C---:B------:R-:W-:Y:S02]  /*14010*/  ISETP.GE.AND P1, PT, R0.reuse, R227, PT ;  /* 0x000000e30000720c */ /* 0x040fe40003f26270 */
[C---:B------:R-:W-:Y:S02]  /*14020*/  ISETP.LT.OR P6, PT, R0.reuse, R221, P6 ;  /* 0x000000dd0000720c */ /* 0x040fe400037c1670 */
[----:B------:R-:W-:-:S02]  /*14030*/  ISETP.LT.OR P0, PT, R0, R222, P0 ;  /* 0x000000de0000720c */ /* 0x000fc40000701670 */
[C---:B------:R-:W-:Y:S02]  /*14040*/  ISETP.LT.OR P5, PT, R0.reuse, R220, P5 ;  /* 0x000000dc0000720c */ /* 0x040fe40002fa1670 */
[----:B------:R-:W-:Y:S02]  /*14050*/  ISETP.LT.OR P1, PT, R0, R219, P1 ;  /* 0x000000db0000720c */ /* 0x000fe40000f21670 */
[----:B------:R-:W-:Y:S02]  /*14060*/  FSEL R200, R7, -INF , !P0 ;  /* 0xff80000007c87808 */ /* 0x000fe40004000000 */
[----:B------:R-:W-:Y:S01]  /*14070*/  PLOP3.LUT P0, PT, PT, PT, UP0, 0x80, 0x0 ;  /* 0x000000000000781c */ /* 0x000fe20003f0f008 */
[----:B-1----:R-:W-:-:S05]  /*14080*/  IMAD.IADD R3, R225, 0x1, -R0 ;  /* 0x00000001e1037824 */ /* 0x002fca00078e0a00 */
[----:B------:R-:W-:Y:S02]  /*14090*/  IABS R4, R3 ;  /* 0x0000000300047213 */ /* 0x000fe40000000000 */
[----:B------:R-:W-:Y:S02]  /*140a0*/  IABS R3, R2 ;  /* 0x0000000200037213 */ /* 0x000fe40000000000 */
[----:B------:R-:W-:Y:S02]  /*140b0*/  I2FP.F32.S32 R4, R4 ;  /* 0x0000000400047245 */ /* 0x000fe40000201400 */
[----:B------:R-:W-:Y:S02]  /*140c0*/  IABS R2, R5 ;  /* 0x0000000500027213 */ /* 0x000fe40000000000 */
[----:B------:R-:W-:Y:S01]  /*140d0*/  I2FP.F32.S32 R3, R3 ;  /* 0x0000000300037245 */ /* 0x000fe20000201400 */
[----:B------:R-:W-:Y:S01]  /*140e0*/  FFMA.FTZ R4, R4, -UR19, R15 ;  /* 0x8000001304047c23 */ /* 0x000fe2000801000f */
[----:B------:R-:W-:-:S03]  /*140f0*/  I2FP.F32.S32 R0, R2 ;  /* 0x0000000200007245 */ /* 0x000fc60000201400 */
[----:B------:R-:W-:Y:S01]  /*14100*/  FFMA.FTZ R2, R3, -UR19, R17 ;  /* 0x8000001303027c23 */ /* 0x000fe20008010011 */
[----:B------:R-:W-:Y:S01]  /*14110*/  FSEL R3, R4, -INF , !P6 ;  /* 0xff80000004037808 */ /* 0x000fe20007000000 */
[----:B------:R-:W-:-:S03]  /*14120*/  FFMA.FTZ R0, R0, -UR19, R19 ;  /* 0x8000001300007c23 */ /* 0x000fc60008010013 */
[----:B------:R-:W-:Y:S01]  /*14130*/  FSEL R201, R2, -INF , !P5 ;  /* 0xff80000002c97808 */ /* 0x000fe20006800000 */
[----:B------:R1:W-:Y:S01]  /*14140*/  STL [R1], R3 ;  /* 0x0000000301007387 */ /* 0x0003e20000100800 */
[----:B------:R-:W-:Y:S01]  /*14150*/  FSEL R202, R0, -INF , !P1 ;  /* 0xff80000000ca7808 */ /* 0x000fe20004800000 */
[----:B------:R-:W-:Y:S06]  /*14160*/  @!P0 BRA `(.L_x_896) ;  /* 0x0000000400148947 */ /* 0x000fec0003800000 */
        /* <DEDUP_REMOVED lines=16> */
[----:B------:R-:W5:Y:S05]  /*14270*/  @!P2 LDC.64 R8, c[0x0][0x218] ;  /* 0x00008600ff08ab82 */ /* 0x000f6a0000000a00 */
[----:B-1----:R-:W-:-:S03]  /*14280*/  IMAD.U32 R3, RZ, RZ, UR4 ;  /* 0x00000004ff037e24 */ /* 0x002fc6000f8e00ff */
        /* <DEDUP_REMOVED lines=8> */
[----:B------:R-:W-:-:S02]  /*14310*/  @!P2 LEA R8, P1, R0, R8, 0x1 ;  /* 0x000000080008a211 */ /* 0x000fc400078208ff */
[--C-:B------:R-:W-:Y:S01]  /*14320*/  @!P3 LEA.HI.X R11, R0, R11, R3.reuse, 0x1, P0 ;  /* 0x0000000b000bb211 */ /* 0x100fe200000f0c03 */
[----:B------:R-:W-:Y:S01]  /*14330*/  @!PT LDS RZ, [RZ] ;  /* 0x00000000fffff984 */ /* 0x000fe20000000800 */
[----:B------:R-:W-:Y:S01]  /*14340*/  @!PT LDS RZ, [RZ] ;  /* 0x00000000fffff984 */ /* 0x000fe20000000800 */
[----:B------:R-:W-:Y:S01]  /*14350*/  @!PT LDS RZ, [RZ] ;  /* 0x00000000fffff984 */ /* 0x000fe20000000800 */
[----:B------:R2:W-:Y:S01]  /*14360*/  @!P4 LDGSTS.E.BYPASS.LTC128B.128 [R218+0x6000], desc[UR26][R14.64] ;  /* 0x060000000edacfae */ /* 0x0005e2000b901d5a */
[C---:B-1----:R-:W-:Y:S02]  /*14370*/  @!P4 LEA R12, P5, R2.reuse, R12, 0x1 ;  /* 0x0000000c020cc211 */ /* 0x042fe400078a08ff */
        /* <DEDUP_REMOVED lines=34> */
.L_x_898:
[----:B------:R-:W-:Y:S05]  /*145a0*/  BSYNC B0 ;  /* 0x0000000000007941 */ /* 0x000fea0003800000 */
.L_x_897:
[----:B------:R-:W0:Y:S02]  /*145b0*/  LDGDEPBAR ;  /* 0x00000000000079af */ /* 0x000e240000000000 */
.L_x_896:
[----:B------:R-:W3:Y:S04]  /*145c0*/  LDL R5, [R1+0x30] ;  /* 0x0000300001057983 */ /* 0x000ee80000100800 */
[----:B------:R-:W4:Y:S04]  /*145d0*/  LDL.LU R4, [R1+0x4c] ;  /* 0x00004c0001047983 */ /* 0x000f280000300800 */
[----:B-1----:R-:W4:Y:S04]  /*145e0*/  LDL.LU R3, [R1+0x48] ;  /* 0x0000480001037983 */ /* 0x002f280000300800 */
[----:B------:R-:W4:Y:S04]  /*145f0*/  LDL.LU R2, [R1+0x50] ;  /* 0x0000500001027983 */ /* 0x000f280000300800 */
[----:B------:R-:W4:Y:S04]  /*14600*/  LDL R0, [R1+0x10] ;  /* 0x0000100001007983 */ /* 0x000f280000100800 */
[----:B------:R-:W4:Y:S04]  /*14610*/  LDL R18, [R1+0xc] ;  /* 0x00000c0001127983 */ /* 0x000f280000100800 */
[----:B--2---:R-:W2:Y:S04]  /*14620*/  LDL R7, [R1+0x74] ;  /* 0x0000740001077983 */ /* 0x004ea80000100800 */
[----:B------:R1:W-:Y:S04]  /*14630*/  STL [R1+0xa0], R216 ;  /* 0x0000a0d801007387 */ /* 0x0003e80000100800 */
[----:B------:R1:W-:Y:S04]  /*14640*/  STL [R1+0x9c], R215 ;  /* 0x00009cd701007387 */ /* 0x0003e80000100800 */
[----:B------:R1:W-:Y:S04]  /*14650*/  STL [R1+0x98], R213 ;  /* 0x000098d501007387 */ /* 0x0003e80000100800 */
[----:B------:R-:W2:Y:S04]  /*14660*/  LDL R19, [R1+0x38] ;  /* 0x0000380001137983 */ /* 0x000ea80000100800 */
[----:B-1----:R-:W2:Y:S04]  /*14670*/  LDL.LU R216, [R1+0x8] ;  /* 0x0000080001d87983 */ /* 0x002ea80000300800 */
[----:B------:R-:W2:Y:S04]  /*14680*/  LDL.LU R215, [R1] ;  /* 0x0000000001d77983 */ /* 0x000ea80000300800 */
[----:B------:R-:W2:Y:S01]  /*14690*/  LDL.LU R213, [R1+0x4] ;  /* 0x0000040001d57983 */ /* 0x000ea20000300800 */
[----:B------:R-:W-:Y:S01]  /*146a0*/  USHF.L.U32 UR4, UR20, 0x1, URZ ;  /* 0x0000000114047899 */ /* 0x000fe2000800063f */
[----:B------:R-:W-:-:S02]  /*146b0*/  IMAD.MOV.U32 R43, RZ, RZ, R52 ;  /* 0x000000ffff2b7224 */ /* 0x000fc400078e0034 */
[C---:B------:R-:W-:Y:S02]  /*146c0*/  VIADD R10, R233.reuse, 0xbb67ae85 ;  /* 0xbb67ae85e90a7836 */ /* 0x040fe40000000000 */
[C---:B------:R-:W-:Y:S02]  /*146d0*/  VIADD R182, R232.reuse, 0x9e3779b9 ;  /* 0x9e3779b9e8b67836 */ /* 0x040fe40000000000 */
[C---:B------:R-:W-:Y:S02]  /*146e0*/  VIADD R183, R233.reuse, 0x76cf5d0a ;  /* 0x76cf5d0ae9b77836 */ /* 0x040fe40000000000 */
[C---:B------:R-:W-:Y:S01]  /*146f0*/  VIADD R189, R233.reuse, 0x32370b8f ;  /* 0x32370b8fe9bd7836 */ /* 0x040fe20000000000 */
[C---:B------:R-:W-:Y:S01]  /*14700*/  IADD3 R193, R232.reuse, -0x255992d5, RZ ;  /* 0xdaa66d2be8c17810 */ /* 0x040fe20007ffe0ff */
[C---:B------:R-:W-:Y:S02]  /*14710*/  VIADD R194, R232.reuse, 0x78dde6e4 ;  /* 0x78dde6e4e8c27836 */ /* 0x040fe40000000000 */
[----:B------:R-:W-:Y:S01]  /*14720*/  VIADD R196, R233, 0xed9eba14 ;  /* 0xed9eba14e9c47836 */ /* 0x000fe20000000000 */
[----:B------:R-:W-:Y:S01]  /*14730*/  IADD3 R190, R232, -0x4ab325aa, RZ ;  /* 0xb54cda56e8be7810 */ /* 0x000fe20007ffe0ff */
[----:B---3--:R-:W-:-:S02]  /*14740*/  IMAD.MOV.U32 R6, RZ, RZ, R5 ;  /* 0x000000ffff067224 */ /* 0x008fc400078e0005 */
[----:B----4-:R-:W-:Y:S01]  /*14750*/  IMAD.MOV.U32 R5, RZ, RZ, R4 ;  /* 0x000000ffff057224 */ /* 0x010fe200078e0004 */
[----:B------:R-:W-:Y:S01]  /*14760*/  MOV R4, R3 ;  /* 0x0000000300047202 */ /* 0x000fe20000000f00 */
[----:B------:R-:W-:Y:S02]  /*14770*/  IMAD.MOV.U32 R3, RZ, RZ, R2 ;  /* 0x000000ffff037224 */ /* 0x000fe400078e0002 */
        /* <DEDUP_REMOVED lines=10> */
[----:B------:R-:W-:Y:S01]  /*14820*/  IMAD.MOV.U32 R12, RZ, RZ, R5 ;  /* 0x000000ffff0c7224 */ /* 0x000fe200078e0005 */
[----:B------:R-:W-:Y:S01]  /*14830*/  IADD3 R53, R232, 0x3c6ef372, RZ ;  /* 0x3c6ef372e8357810 */ /* 0x000fe20007ffe0ff */
[----:B------:R-:W-:Y:S01]  /*14840*/  IMAD.WIDE.U32 R4, R4, -0x326172a9, RZ ;  /* 0xcd9e8d5704047825 */ /* 0x000fe200078e00ff */
[----:B------:R-:W-:-:S03]  /*14850*/  FMNMX.FTZ R0, R48, R0, !PT ;  /* 0x0000000030007209 */ /* 0x000fc60007810000 */
[----:B------:R-:W-:Y:S01]  /*14860*/  IMAD.WIDE.U32 R34, R2, -0x326172a9, RZ ;  /* 0xcd9e8d5702227825 */ /* 0x000fe200078e00ff */
[----:B------:R-:W-:Y:S02]  /*14870*/  LOP3.LUT R2, R5, R24, R182, 0x96, !PT ;  /* 0x0000001805027212 */ /* 0x000fe400078e96b6 */
[----:B------:R-:W-:Y:S02]  /*14880*/  FMNMX.FTZ R0, R240, R0, !PT ;  /* 0x00000000f0007209 */ /* 0x000fe40007810000 */
[----:B------:R-:W-:Y:S02]  /*14890*/  LOP3.LUT R8, R35, R4, R53, 0x96, !PT ;  /* 0x0000000423087212 */ /* 0x000fe400078e9635 */
[----:B------:R-:W-:Y:S01]  /*148a0*/  MOV R17, R3 ;  /* 0x0000000300117202 */ /* 0x000fe20000000f00 */
[----:B------:R-:W-:Y:S01]  /*148b0*/  IMAD.WIDE.U32 R2, R2, -0x2daee0ad, RZ ;  /* 0xd2511f5302027825 */ /* 0x000fe200078e00ff */
[----:B------:R-:W-:-:S03]  /*148c0*/  FMNMX.FTZ R0, R236, R0, !PT ;  /* 0x00000000ec007209 */ /* 0x000fc60007810000 */
[----:B------:R-:W-:Y:S01]  /*148d0*/  IMAD.WIDE.U32 R8, R8, -0x2daee0ad, RZ ;  /* 0xd2511f5308087825 */ /* 0x000fe200078e00ff */
[----:B------:R-:W-:Y:S02]  /*148e0*/  FMNMX.FTZ R7, R192, R0, !PT ;  /* 0x00000000c0077209 */ /* 0x000fe40007810000 */
[----:B------:R-:W-:Y:S02]  /*148f0*/  LOP3.LUT R3, R3, R52, R183, 0x96, !PT ;  /* 0x0000003403037212 */ /* 0x000fe400078e96b7 */
[----:B------:R-:W-:-:S03]  /*14900*/  LOP3.LUT R0, R9, R2, R189, 0x96, !PT ;  /* 0x0000000209007212 */ /* 0x000fc600078e96bd */
[----:B------:R-:W-:Y:S01]  /*14910*/  IMAD.WIDE.U32 R2, R3, -0x326172a9, RZ ;  /* 0xcd9e8d5703027825 */ /* 0x000fe200078e00ff */
[----:B------:R-:W-:-:S03]  /*14920*/  FMNMX.FTZ R7, R105, R7, !PT ;  /* 0x0000000769077209 */ /* 0x000fc60007810000 */
[----:B------:R-:W-:Y:S01]  /*14930*/  IMAD.WIDE.U32 R44, R0, -0x326172a9, RZ ;  /* 0xcd9e8d57002c7825 */ /* 0x000fe200078e00ff */
[----:B------:R-:W-:Y:S02]  /*14940*/  MOV R29, R6 ;  /* 0x00000006001d7202 */ /* 0x000fe40000000f00 */
[----:B------:R-:W-:Y:S02]  /*14950*/  LOP3.LUT R6, R3, R34, R193, 0x96, !PT ;  /* 0x0000002203067212 */ /* 0x000fe400078e96c1 */
[----:B------:R-:W-:Y:S02]  /*14960*/  LOP3.LUT R2, R45, R2, R194, 0x96, !PT ;  /* 0x000000022d027212 */ /* 0x000fe400078e96c2 */
[----:B------:R-:W-:Y:S01]  /*14970*/  FMNMX.FTZ R0, R216, R7, !PT ;  /* 0x00000007d8007209 */ /* 0x000fe20007810000 */
[----:B------:R-:W-:-:S03]  /*14980*/  IMAD.WIDE.U32 R6, R6, -0x2daee0ad, RZ ;  /* 0xd2511f5306067825 */ /* 0x000fc600078e00ff */
[----:B------:R-:W-:Y:S01]  /*14990*/  FMNMX.FTZ R0, R184, R0, !PT ;  /* 0x00000000b8007209 */ /* 0x000fe20007810000 */
[----:B------:R-:W-:-:S03]  /*149a0*/  IMAD.WIDE.U32 R38, R2, -0x2daee0ad, RZ ;  /* 0xd2511f5302267825 */ /* 0x000fc600078e00ff */
[----:B------:R-:W-:Y:S02]  /*149b0*/  FMNMX.FTZ R0, R186, R0, !PT ;  /* 0x00000000ba007209 */ /* 0x000fe40007810000 */
        /* <DEDUP_REMOVED lines=27> */
[----:B------:R-:W-:Y:S02]  /*14b70*/  FMNMX.FTZ R6, R246, R7, !PT ;  /* 0x00000007f6067209 */ /* 0x000fe40007810000 */
[----:B------:R-:W-:-:S02]  /*14b80*/  FMNMX.FTZ R7, R239, R2, !PT ;  /* 0x00000002ef077209 */ /* 0x000fc40007810000 */
[----:B------:R-:W-:Y:S02]  /*14b90*/  LOP3.LUT R2, R3, R30, R190, 0x96, !PT ;  /* 0x0000001e03027212 */ /* 0x000fe400078e96be */
[----:B------:R-:W-:Y:S02]  /*14ba0*/  FMNMX.FTZ R3, R241, R6, !PT ;  /* 0x00000006f1037209 */ /* 0x000fe40007810000 */
[----:B------:R-:W-:Y:S02]  /*14bb0*/  FMNMX.FTZ R6, R195, R7, !PT ;  /* 0x00000007c3067209 */ /* 0x000fe40007810000 */
[----:B------:R-:W-:Y:S02]  /*14bc0*/  FMNMX.FTZ R3, R237, R3, !PT ;  /* 0x00000003ed037209 */ /* 0x000fe40007810000 */
[----:B-1----:R-:W-:Y:S02]  /*14bd0*/  FMNMX.FTZ R104, R0, R104, !PT ;  /* 0x0000006800687209 */ /* 0x002fe40007810000 */
        /* <DEDUP_REMOVED lines=24> */
[----:B------:R-:W-:Y:S01]  /*14d60*/  LOP3.LUT R6, R2, 0xffff, RZ, 0xc0, !PT ;  /* 0x0000ffff02067812 */ /* 0x000fe200078ec0ff */
[----:B------:R-:W1:Y:S01]  /*14d70*/  SHFL.BFLY PT, R102, R0, 0x2, 0x1f ;  /* 0x0c401f0000667f89 */ /* 0x000e6200000e0000 */
[----:B------:R-:W-:-:S02]  /*14d80*/  FMNMX.FTZ R8, R250, R8, !PT ;  /* 0x00000008fa087209 */ /* 0x000fc40007810000 */
[----:B------:R-:W-:Y:S02]  /*14d90*/  FMNMX.FTZ R3, R60, R3, !PT ;  /* 0x000000033c037209 */ /* 0x000fe40007810000 */
[----:B------:R-:W-:Y:S02]  /*14da0*/  SHF.R.U32.HI R7, RZ, 0x8, R6 ;  /* 0x00000008ff077819 */ /* 0x000fe40000011606 */
[----:B------:R-:W-:Y:S02]  /*14db0*/  LOP3.LUT R6, R2, 0xff, RZ, 0xc0, !PT ;  /* 0x000000ff02067812 */ /* 0x000fe400078ec0ff */
[----:B------:R-:W-:Y:S02]  /*14dc0*/  FMNMX.FTZ R8, R208, R8, !PT ;  /* 0x00000008d0087209 */ /* 0x000fe40007810000 */
[----:B------:R-:W-:Y:S02]  /*14dd0*/  FMNMX.FTZ R3, R213, R3, !PT ;  /* 0x00000003d5037209 */ /* 0x000fe40007810000 */
[----:B------:R-:W-:-:S02]  /*14de0*/  PRMT R14, R6, 0x5410, R7 ;  /* 0x00005410060e7816 */ /* 0x000fc40000000007 */
[----:B------:R-:W-:Y:S02]  /*14df0*/  FMNMX.FTZ R6, R199, R8, !PT ;  /* 0x00000008c7067209 */ /* 0x000fe40007810000 */
[----:B------:R-:W-:Y:S02]  /*14e00*/  FMNMX.FTZ R3, R215, R3, !PT ;  /* 0x00000003d7037209 */ /* 0x000fe40007810000 */
[--C-:B------:R-:W-:Y:S02]  /*14e10*/  SHF.R.U32.HI R7, RZ, 0x10, R2.reuse ;  /* 0x00000010ff077819 */ /* 0x100fe40000011602 */
[----:B------:R-:W-:Y:S01]  /*14e20*/  FMNMX.FTZ R8, R252, R6, !PT ;  /* 0x00000006fc087209 */ /* 0x000fe20007810000 */
[----:B------:R-:W2:Y:S01]  /*14e30*/  SHFL.BFLY PT, R103, R3, 0x2, 0x1f ;  /* 0x0c401f0003677f89 */ /* 0x000ea200000e0000 */
[----:B------:R-:W-:Y:S02]  /*14e40*/  SHF.R.U32.HI R6, RZ, 0x18, R2 ;  /* 0x00000018ff067819 */ /* 0x000fe40000011602 */
[----:B------:R-:W-:-:S02]  /*14e50*/  LOP3.LUT R2, R7, 0xff, RZ, 0xc0, !PT ;  /* 0x000000ff07027812 */ /* 0x000fc400078ec0ff */
[----:B------:R-:W-:Y:S02]  /*14e60*/  FMNMX.FTZ R7, R209, R8, !PT ;  /* 0x00000008d1077209 */ /* 0x000fe40007810000 */
[----:B------:R-:W-:Y:S02]  /*14e70*/  PRMT R13, R2, 0x5410, R6 ;  /* 0x00005410020d7816 */ /* 0x000fe40000000006 */
[----:B------:R-:W-:Y:S01]  /*14e80*/  FMNMX.FTZ R2, R205, R7, !PT ;  /* 0x00000007cd027209 */ /* 0x000fe20007810000 */
[----:B------:R-:W3:Y:S01]  /*14e90*/  SHFL.BFLY PT, R9, R104, 0x1, 0x1f ;  /* 0x0c201f0068097f89 */ /* 0x000ee200000e0000 */
[----:B-1----:R-:W-:Y:S02]  /*14ea0*/  FMNMX.FTZ R102, R0, R102, !PT ;  /* 0x0000006600667209 */ /* 0x002fe40007810000 */
[----:B------:R-:W-:-:S05]  /*14eb0*/  FMNMX.FTZ R0, R202, R2, !PT ;  /* 0x00000002ca007209 */ /* 0x000fca0007810000 */
[----:B------:R-:W1:Y:S01]  /*14ec0*/  SHFL.BFLY PT, R7, R0, 0x2, 0x1f ;  /* 0x0c401f0000077f89 */ /* 0x000e6200000e0000 */
[----:B------:R-:W-:Y:S01]  /*14ed0*/  IMAD.WIDE.U32 R110, R19, -0x326172a9, RZ ;  /* 0xcd9e8d57136e7825 */ /* 0x000fe200078e00ff */
[----:B--2---:R-:W-:-:S04]  /*14ee0*/  FMNMX.FTZ R103, R3, R103, !PT ;  /* 0x0000006703677209 */ /* 0x004fc80007810000 */
[----:B------:R-:W-:Y:S01]  /*14ef0*/  LOP3.LUT R2, R111, R18, RZ, 0x3c, !PT ;  /* 0x000000126f027212 */ /* 0x000fe200078e3cff */
[----:B------:R-:W2:Y:S04]  /*14f00*/  SHFL.BFLY PT, R8, R103, 0x1, 0x1f ;  /* 0x0c201f0067087f89 */ /* 0x000ea800000e0000 */
[----:B------:R-:W-:Y:S01]  /*14f10*/  IMAD.WIDE.U32 R36, R2, -0x2daee0ad, RZ ;  /* 0xd2511f5302247825 */ /* 0x000fe200078e00ff */
[----:B---3--:R-:W-:-:S04]  /*14f20*/  FMNMX.FTZ R104, R104, R9, !PT ;  /* 0x0000000968687209 */ /* 0x008fc80007810000 */
[----:B------:R-:W-:Y:S02]  /*14f30*/  LOP3.LUT R2, R37, R106, R10, 0x96, !PT ;  /* 0x0000006a25027212 */ /* 0x000fe400078e960a */
[C---:B------:R-:W-:Y:S01]  /*14f40*/  FSETP.NEU.FTZ.AND P1, PT, R104.reuse, -INF , PT ;  /* 0xff8000006800780b */ /* 0x040fe20003f3d000 */
[----:B------:R-:W-:Y:S01]  /*14f50*/  FMUL.FTZ R20, R104, UR22 ;  /* 0x0000001668147c20 */ /* 0x000fe20008410000 */
[----:B-1----:R-:W-:Y:S01]  /*14f60*/  FMNMX.FTZ R0, R0, R7, !PT ;  /* 0x0000000700007209 */ /* 0x002fe20007810000 */
[----:B------:R-:W-:-:S03]  /*14f70*/  IMAD.WIDE.U32 R26, R2, -0x326172a9, RZ ;  /* 0xcd9e8d57021a7825 */ /* 0x000fc600078e00ff */
[----:B------:R-:W-:Y:S01]  /*14f80*/  FSEL R20, R20, RZ, P1 ;  /* 0x000000ff14147208 */ /* 0x000fe20000800000 */
[----:B------:R-:W1:Y:S01]  /*14f90*/  SHFL.BFLY PT, R101, R0, 0x1, 0x1f ;  /* 0x0c201f0000657f89 */ /* 0x000e6200000e0000 */
[----:B------:R-:W-:-:S03]  /*14fa0*/  LOP3.LUT R2, R5, R110, R182, 0x96, !PT ;  /* 0x0000006e05027212 */ /* 0x000fc600078e96b6 */
[----:B------:R-:W-:Y:S01]  /*14fb0*/  FFMA.FTZ R3, R64, UR22, -R20 ;  /* 0x0000001640037c23 */ /* 0x000fe20008010814 */
[----:B------:R-:W-:Y:S01]  /*14fc0*/  LOP3.LUT R6, R27, R4, R53, 0x96, !PT ;  /* 0x000000041b067212 */ /* 0x000fe200078e9635 */
[----:B------:R-:W3:Y:S02]  /*14fd0*/  SHFL.BFLY PT, R9, R102, 0x1, 0x1f ;  /* 0x0c201f0066097f89 */ /* 0x000ee400000e0000 */
[----:B------:R4:W3:Y:S01]  /*14fe0*/  MUFU.EX2 R28, R3 ;  /* 0x00000003001c7308 */ /* 0x0008e20000000800 */
[----:B--2---:R-:W-:Y:S01]  /*14ff0*/  FMNMX.FTZ R103, R103, R8, !PT ;  /* 0x0000000867677209 */ /* 0x004fe20007810000 */
[----:B------:R-:W-:-:S04]  /*15000*/  IMAD.WIDE.U32 R6, R6, -0x2daee0ad, RZ ;  /* 0xd2511f5306067825 */ /* 0x000fc800078e00ff */
[----:B------:R-:W-:Y:S02]  /*15010*/  IMAD.MOV.U32 R22, RZ, RZ, R12 ;  /* 0x000000ffff167224 */ /* 0x000fe400078e000c */
[C---:B------:R-:W-:Y:S01]  /*15020*/  FMUL.FTZ R23, R103.reuse, UR22 ;  /* 0x0000001667177c20 */ /* 0x040fe20008410000 */
[----:B------:R-:W-:Y:S01]  /*15030*/  FSETP.NEU.FTZ.AND P0, PT, R103, -INF , PT ;  /* 0xff8000006700780b */ /* 0x000fe20003f1d000 */
[----:B----4-:R-:W-:-:S03]  /*15040*/  IMAD.WIDE.U32 R2, R2, -0x2daee0ad, RZ ;  /* 0xd2511f5302027825 */ /* 0x010fc600078e00ff */
[----:B------:R-:W-:Y:S01]  /*15050*/  LOP3.LUT R12, R7, R2, R189, 0x96, !PT ;  /* 0x00000002070c7212 */ /* 0x000fe200078e96bd */
[----:B------:R-:W-:Y:S01]  /*15060*/  FFMA.FTZ R2, R50, UR22, -R20 ;  /* 0x0000001632027c23 */ /* 0x000fe20008010814 */
[----:B------:R-:W-:-:S03]  /*15070*/  FSEL R23, R23, RZ, P0 ;  /* 0x000000ff17177208 */ /* 0x000fc60000000000 */
[----:B------:R2:W-:Y:S01]  /*15080*/  MUFU.EX2 R185, R2 ;  /* 0x0000000200b97308 */ /* 0x0005e20000000800 */
[----:B------:R-:W-:Y:S01]  /*15090*/  FFMA.FTZ R4, R54, UR22, -R20 ;  /* 0x0000001636047c23 */ /* 0x000fe20008010814 */
[----:B-1----:R-:W-:Y:S01]  /*150a0*/  FMNMX.FTZ R101, R0, R101, !PT ;  /* 0x0000006500657209 */ /* 0x002fe20007810000 */
[----:B------:R-:W-:Y:S01]  /*150b0*/  FFMA.FTZ R0, R49, UR22, -R23 ;  /* 0x0000001631007c23 */ /* 0x000fe20008010817 */
[----:B---3--:R-:W-:-:S04]  /*150c0*/  FMNMX.FTZ R102, R102, R9, !PT ;  /* 0x0000000966667209 */ /* 0x008fc80007810000 */
        /* <DEDUP_REMOVED lines=9> */
[----:B-1----:R-:W-:-:S07]  /*15160*/  FFMA.FTZ R0, R67, UR22, -R23 ;  /* 0x0000001643007c23 */ /* 0x002fce0008010817 */
[----:B------:R1:W-:Y:S01]  /*15170*/  MUFU.EX2 R106, R0 ;  /* 0x00000000006a7308 */ /* 0x0003e20000000800 */
[----:B--2---:R-:W-:Y:S02]  /*15180*/  FSEL R2, R103, RZ, P0 ;  /* 0x000000ff67027208 */ /* 0x004fe40000000000 */
[----:B------:R-:W-:-:S03]  /*15190*/  FSETP.NEU.FTZ.AND P0, PT, R101, -INF , PT ;  /* 0xff8000006500780b */ /* 0x000fc60003f1d000 */
[----:B------:R-:W-:Y:S01]  /*151a0*/  FADD.FTZ R18, R244, -R2 ;  /* 0x80000002f4127221 */ /* 0x000fe20000010000 */
[----:B------:R-:W-:Y:S02]  /*151b0*/  FSEL R2, R102, RZ, P1 ;  /* 0x000000ff66027208 */ /* 0x000fe40000800000 */
[----:B-1----:R-:W-:Y:S01]  /*151c0*/  FSEL R0, R101, RZ, P0 ;  /* 0x000000ff65007208 */ /* 0x002fe20000000000 */
[----:B------:R-:W-:Y:S01]  /*151d0*/  IMAD.WIDE.U32 R4, R4, -0x326172a9, RZ ;  /* 0xcd9e8d5704047825 */ /* 0x000fe200078e00ff */
[----:B------:R-:W-:-:S03]  /*151e0*/  PRMT R244, R231, 0x7054, R231 ;  /* 0x00007054e7f47816 */ /* 0x000fc600000000e7 */
[----:B------:R-:W-:Y:S01]  /*151f0*/  FADD.FTZ R19, R235, -R2 ;  /* 0x80000002eb137221 */ /* 0x000fe20000010000 */
[----:B------:R-:W-:Y:S01]  /*15200*/  MOV R235, R29 ;  /* 0x0000001d00eb7202 */ /* 0x000fe20000000f00 */
[----:B------:R-:W-:Y:S01]  /*15210*/  FADD.FTZ R30, R234, -R0 ;  /* 0x80000000ea1e7221 */ /* 0x000fe20000010000 */
[----:B------:R-:W-:Y:S01]  /*15220*/  FFMA.FTZ R2, R66, UR22, -R23 ;  /* 0x0000001642027c23 */ /* 0x000fe20008010817 */
[----:B------:R-:W-:Y:S02]  /*15230*/  IMAD.MOV.U32 R234, RZ, RZ, R28 ;  /* 0x000000ffffea7224 */ /* 0x000fe400078e001c */
[----:B------:R-:W-:Y:S01]  /*15240*/  IMAD.WIDE.U32 R28, R12, -0x326172a9, RZ ;  /* 0xcd9e8d570c1c7825 */ /* 0x000fe200078e00ff */
[----:B------:R1:W2:Y:S01]  /*15250*/  MUFU.EX2 R51, R2 ;  /* 0x0000000200337308 */ /* 0x0002a20000000800 */
[----:B------:R-:W-:Y:S02]  /*15260*/  HSET2.LE.AND R10, R16, R244, PT ;  /* 0x000000f4100a7233 */ /* 0x000fe40003803000 */
[----:B---3--:R-:W-:-:S02]  /*15270*/  F2FP.BF16.F32.PACK_AB R0, R57, R185 ;  /* 0x000000b93900723e */ /* 0x008fc400000010ff */
[----:B------:R-:W-:Y:S01]  /*15280*/  LOP3.LUT R4, R29, R4, R194, 0x96, !PT ;  /* 0x000000041d047212 */ /* 0x000fe200078e96c2 */
[----:B------:R-:W-:Y:S02]  /*15290*/  IMAD.MOV.U32 R21, RZ, RZ, R15 ;  /* 0x000000ffff157224 */ /* 0x000fe400078e000f */
[----:B------:R-:W-:Y:S01]  /*152a0*/  FADD.FTZ R15, R245, -R3 ;  /* 0x80000003f50f7221 */ /* 0x000fe20000010000 */
[----:B------:R-:W-:Y:S02]  /*152b0*/  LOP3.LUT R10, R10, R0, RZ, 0xc0, !PT ;  /* 0x000000000a0a7212 */ /* 0x000fe400078ec0ff */
[----:B------:R-:W-:Y:S01]  /*152c0*/  HSET2.LE.AND R11, R11, R244, PT ;  /* 0x000000f40b0b7233 */ /* 0x000fe20003803000 */
[----:B------:R-:W-:Y:S01]  /*152d0*/  IMAD.WIDE.U32 R32, R4, -0x2daee0ad, RZ ;  /* 0xd2511f5304207825 */ /* 0x000fe200078e00ff */
[----:B----4-:R-:W-:Y:S02]  /*152e0*/  F2FP.BF16.F32.PACK_AB R0, R56, R63 ;  /* 0x0000003f3800723e */ /* 0x010fe400000010ff */
[----:B-1----:R-:W-:-:S05]  /*152f0*/  LOP3.LUT R2, R5, R26, R193, 0x96, !PT ;  /* 0x0000001a05027212 */ /* 0x002fca00078e96c1 */
        /* <DEDUP_REMOVED lines=22> */
[----:B------:R-:W-:Y:S01]  /*15460*/  IMAD.MOV.U32 R41, RZ, RZ, R17 ;  /* 0x000000ffff297224 */ /* 0x000fe200078e0011 */
[----:B------:R-:W-:Y:S01]  /*15470*/  HSET2.LE.AND R6, R6, R244, PT ;  /* 0x000000f406067233 */ /* 0x000fe20003803000 */
[----:B------:R-:W-:-:S04]  /*15480*/  IMAD.WIDE.U32 R16, R7, -0x326172a9, RZ ;  /* 0xcd9e8d5707107825 */ /* 0x000fc800078e00ff */
[----:B------:R-:W-:Y:S02]  /*15490*/  IMAD.MOV.U32 R61, RZ, RZ, R22 ;  /* 0x000000ffff3d7224 */ /* 0x000fe400078e0016 */
        /* <DEDUP_REMOVED lines=22> */
[----:B------:R-:W-:Y:S01]  /*15600*/  MUFU.EX2 R100, R3 ;  /* 0x0000000300647308 */ /* 0x000fe20000000800 */
[----:B------:R-:W-:-:S07]  /*15610*/  FMUL.FTZ R15, R15, UR22 ;  /* 0x000000160f0f7c20 */ /* 0x000fce0008410000 */
[----:B------:R-:W1:Y:S01]  /*15620*/  MUFU.EX2 R245, R2 ;  /* 0x0000000200f57308 */ /* 0x000e620000000800 */
[----:B------:R-:W-:Y:S01]  /*15630*/  IMAD.MOV.U32 R67, RZ, RZ, R25 ;  /* 0x000000ffff437224 */ /* 0x000fe200078e0019 */
[----:B------:R-:W-:Y:S02]  /*15640*/  SHF.R.U32.HI R5, RZ, 0x10, R0 ;  /* 0x00000010ff057819 */ /* 0x000fe40000011600 */
[----:B------:R-:W-:-:S04]  /*15650*/  HSET2.LE.AND R4, R4, R244, PT ;  /* 0x000000f404047233 */ /* 0x000fc80003803000 */
[----:B------:R2:W-:Y:S01]  /*15660*/  MUFU.EX2 R25, R15 ;  /* 0x0000000f00197308 */ /* 0x0005e20000000800 */
[----:B------:R-:W-:Y:S02]  /*15670*/  SHF.R.U32.HI R0, RZ, 0x18, R0 ;  /* 0x00000018ff007819 */ /* 0x000fe40000011600 */
[----:B------:R-:W-:Y:S02]  /*15680*/  LOP3.LUT R5, R5, 0xff, RZ, 0xc0, !PT ;  /* 0x000000ff05057812 */ /* 0x000fe400078ec0ff */
[----:B-1----:R-:W-:Y:S01]  /*15690*/  F2FP.BF16.F32.PACK_AB R2, R245, R100 ;  /* 0x00000064f502723e */ /* 0x002fe200000010ff */
[----:B--2---:R-:W1:Y:S03]  /*156a0*/  LDSM.16.MT88.4 R12, [R212+0x9000] ;  /* 0x00900000d40c783b */ /* 0x004e660000004200 */
[----:B------:R-:W-:Y:S01]  /*156b0*/  LOP3.LUT R4, R4, R2, RZ, 0xc0, !PT ;  /* 0x0000000204047212 */ /* 0x000fe200078ec0ff */
[----:B------:R-:W-:Y:S01]  /*156c0*/  FFMA.FTZ R2, R180, UR22, -R22 ;  /* 0x00000016b4027c23 */ /* 0x000fe20008010816 */
[----:B------:R-:W-:Y:S01]  /*156d0*/  PRMT R5, R5, 0x5410, R0 ;  /* 0x0000541005057816 */ /* 0x000fe20000000000 */
[----:B------:R-:W-:Y:S01]  /*156e0*/  FFMA.FTZ R0, R179, UR22, -R22 ;  /* 0x00000016b3007c23 */ /* 0x000fe20008010816 */
[----:B------:R-:W-:Y:S01]  /*156f0*/  MOV R50, R184 ;  /* 0x000000b800327202 */ /* 0x000fe20000000f00 */
[----:B------:R-:W-:Y:S01]  /*15700*/  FMUL.FTZ R18, R18, UR22 ;  /* 0x0000001612127c20 */ /* 0x000fe20008410000 */
[----:B------:R-:W-:Y:S01]  /*15710*/  MUFU.EX2 R62, R2 ;  /* 0x00000002003e7308 */ /* 0x000fe20000000800 */
[----:B------:R-:W-:Y:S01]  /*15720*/  FMUL.FTZ R19, R19, UR22 ;  /* 0x0000001613137c20 */ /* 0x000fe20008410000 */
[----:B------:R-:W-:Y:S01]  /*15730*/  FMUL.FTZ R30, R30, UR22 ;  /* 0x000000161e1e7c20 */ /* 0x000fe20008410000 */
[----:B------:R-:W-:-:S05]  /*15740*/  MOV R66, R24 ;  /* 0x0000001800427202 */ /* 0x000fca0000000f00 */
[----:B------:R-:W2:Y:S08]  /*15750*/  MUFU.EX2 R184, R0 ;  /* 0x0000000000b87308 */ /* 0x000eb00000000800 */
[----:B------:R-:W3:Y:S08]  /*15760*/  MUFU.EX2 R24, R18 ;  /* 0x0000001200187308 */ /* 0x000ef00000000800 */
[----:B------:R-:W4:Y:S08]  /*15770*/  MUFU.EX2 R46, R19 ;  /* 0x00000013002e7308 */ /* 0x000f300000000800 */
[----:B------:R-:W1:Y:S01]  /*15780*/  MUFU.EX2 R47, R30 ;  /* 0x0000001e002f7308 */ /* 0x000e620000000800 */
[----:B------:R-:W-:-:S02]  /*15790*/  HSET2.LE.AND R5, R5, R244, PT ;  /* 0x000000f405057233 */ /* 0x000fc40003803000 */
[----:B--2---:R-:W-:Y:S01]  /*157a0*/  F2FP.BF16.F32.PACK_AB R0, R184, R62 ;  /* 0x0000003eb800723e */ /* 0x004fe200000010ff */
[-C--:B------:R-:W-:Y:S01]  /*157b0*/  FMUL.FTZ R116, R116, R25.reuse ;  /* 0x0000001974747220 */ /* 0x080fe20000410000 */
[-C--:B------:R-:W-:Y:S01]  /*157c0*/  FMUL.FTZ R117, R117, R25.reuse ;  /* 0x0000001975757220 */ /* 0x080fe20000410000 */
[-C--:B---3--:R-:W-:Y:S01]  /*157d0*/  FMUL.FTZ R118, R118, R24.reuse ;  /* 0x0000001876767220 */ /* 0x088fe20000410000 */
[----:B------:R-:W-:Y:S01]  /*157e0*/  FMUL.FTZ R119, R119, R24 ;  /* 0x0000001877777220 */ /* 0x000fe20000410000 */
[----:B------:R-:W-:Y:S01]  /*157f0*/  LOP3.LUT R5, R5, R0, RZ, 0xc0, !PT ;  /* 0x0000000005057212 */ /* 0x000fe200078ec0ff */
[-C--:B----4-:R-:W-:Y:S01]  /*15800*/  FMUL.FTZ R112, R112, R46.reuse ;  /* 0x0000002e70707220 */ /* 0x090fe20000410000 */
[----:B------:R-:W-:Y:S01]  /*15810*/  FMUL.FTZ R113, R113, R46 ;  /* 0x0000002e71717220 */ /* 0x000fe20000410000 */
[-C--:B------:R-:W-:Y:S01]  /*15820*/  FMUL.FTZ R120, R120, R25.reuse ;  /* 0x0000001978787220 */ /* 0x080fe20000410000 */
[----:B------:R-:W-:Y:S01]  /*15830*/  FMUL.FTZ R121, R121, R25 ;  /* 0x0000001979797220 */ /* 0x000fe20000410000 */
[-C--:B------:R-:W-:Y:S01]  /*15840*/  FMUL.FTZ R122, R122, R24.reuse ;  /* 0x000000187a7a7220 */ /* 0x080fe20000410000 */
[----:B------:R-:W-:Y:S01]  /*15850*/  FMUL.FTZ R123, R123, R24 ;  /* 0x000000187b7b7220 */ /* 0x000fe20000410000 */
[-C--:B------:R-:W-:Y:S01]  /*15860*/  FMUL.FTZ R124, R124, R46.reuse ;  /* 0x0000002e7c7c7220 */ /* 0x080fe20000410000 */
[----:B------:R-:W-:Y:S01]  /*15870*/  FMUL.FTZ R125, R125, R46 ;  /* 0x0000002e7d7d7220 */ /* 0x000fe20000410000 */
[-C--:B-1----:R-:W-:Y:S01]  /*15880*/  FMUL.FTZ R114, R114, R47.reuse ;  /* 0x0000002f72727220 */ /* 0x082fe20000410000 */
[-C--:B------:R-:W-:Y:S01]  /*15890*/  FMUL.FTZ R115, R115, R47.reuse ;  /* 0x0000002f73737220 */ /* 0x080fe20000410000 */
[-C--:B------:R-:W-:Y:S01]  /*158a0*/  FMUL.FTZ R126, R126, R47.reuse ;  /* 0x0000002f7e7e7220 */ /* 0x080fe20000410000 */
[----:B------:R-:W-:Y:S01]  /*158b0*/  FMUL.FTZ R127, R127, R47 ;  /* 0x0000002f7f7f7220 */ /* 0x000fe20000410000 */
[-C--:B------:R-:W-:Y:S06]  /*158c0*/  HMMA.16816.F32.BF16 R176, R8, R12.reuse, R116 ;  /* 0x0000000c08b0723c */ /* 0x080fec0000041874 */
        /* <DEDUP_REMOVED lines=86> */
[----:B------:R-:W-:Y:S01]  /*15e30*/  MOV R124, R55 ;  /* 0x00000037007c7202 */ /* 0x000fe20000000f00 */
[----:B------:R-:W-:Y:S01]  /*15e40*/  IMAD.MOV.U32 R55, RZ, RZ, R51 ;  /* 0x000000ffff377224 */ /* 0x000fe200078e0033 */
[----:B------:R-:W-:Y:S01]  /*15e50*/  MOV R126, R49 ;  /* 0x00000031007e7202 */ /* 0x000fe20000000f00 */
[----:B------:R-:W-:-:S02]  /*15e60*/  IMAD.MOV.U32 R180, RZ, RZ, R50 ;  /* 0x000000ffffb47224 */ /* 0x000fc400078e0032 */
[----:B------:R-:W-:Y:S02]  /*15e70*/  IMAD.MOV.U32 R127, RZ, RZ, R48 ;  /* 0x000000ffff7f7224 */ /* 0x000fe400078e0030 */
[-C--:B------:R-:W-:Y:S01]  /*15e80*/  FMUL.FTZ R80, R80, R25.reuse ;  /* 0x0000001950507220 */ /* 0x080fe20000410000 */
[----:B------:R-:W-:Y:S02]  /*15e90*/  IMAD.MOV.U32 R0, RZ, RZ, R63 ;  /* 0x000000ffff007224 */ /* 0x000fe400078e003f */
[----:B------:R-:W-:Y:S01]  /*15ea0*/  FMUL.FTZ R81, R81, R25 ;  /* 0x0000001951517220 */ /* 0x000fe20000410000 */
[----:B------:R-:W-:Y:S02]  /*15eb0*/  IMAD.MOV.U32 R128, RZ, RZ, R60 ;  /* 0x000000ffff807224 */ /* 0x000fe400078e003c */
[-C--:B------:R-:W-:Y:S01]  /*15ec0*/  FMUL.FTZ R82, R82, R24.reuse ;  /* 0x0000001852527220 */ /* 0x080fe20000410000 */
[----:B------:R-:W-:Y:S01]  /*15ed0*/  FMUL.FTZ R83, R83, R24 ;  /* 0x0000001853537220 */ /* 0x000fe20000410000 */
[----:B------:R-:W-:Y:S01]  /*15ee0*/  MOV R129, R59 ;  /* 0x0000003b00817202 */ /* 0x000fe20000000f00 */
[----:B------:R-:W-:Y:S01]  /*15ef0*/  IMAD.MOV.U32 R172, RZ, RZ, R42 ;  /* 0x000000ffffac7224 */ /* 0x000fe200078e002a */
[----:B------:R-:W-:Y:S01]  /*15f00*/  MOV R175, R245 ;  /* 0x000000f500af7202 */ /* 0x000fe20000000f00 */
[----:B------:R-:W-:Y:S01]  /*15f10*/  IMAD.MOV.U32 R245, RZ, RZ, R41 ;  /* 0x000000fffff57224 */ /* 0x000fe200078e0029 */
[----:B-1----:R-:W-:Y:S07]  /*15f20*/  HMMA.16816.F32.BF16 R48, R8, R12, R68 ;  /* 0x0000000c0830723c */ /* 0x002fee0000041844 */
[----:B------:R-:W-:Y:S01]  /*15f30*/  MOV R70, R62 ;  /* 0x0000003e00467202 */ /* 0x000fe20000000f00 */
[----:B------:R-:W-:-:S02]  /*15f40*/  IMAD.MOV.U32 R71, RZ, RZ, R61 ;  /* 0x000000ffff477224 */ /* 0x000fc400078e003d */
[----:B------:R-:W-:Y:S01]  /*15f50*/  HMMA.16816.F32.BF16 R60, R4, R12, R72 ;  /* 0x0000000c043c723c */ /* 0x000fe20000041848 */
[----:B------:R-:W-:Y:S01]  /*15f60*/  IMAD.MOV.U32 R68, RZ, RZ, R58 ;  /* 0x000000ffff447224 */ /* 0x000fe200078e003a */
[----:B------:R-:W-:-:S05]  /*15f70*/  MOV R69, R43 ;  /* 0x0000002b00457202 */ /* 0x000fca0000000f00 */
[----:B------:R-:W-:Y:S01]  /*15f80*/  IMAD.MOV.U32 R73, RZ, RZ, R57 ;  /* 0x000000ffff497224 */ /* 0x000fe200078e0039 */
[----:B------:R-:W-:Y:S02]  /*15f90*/  MOV R72, R56 ;  /* 0x0000003800487202 */ /* 0x000fe40000000f00 */
[----:B------:R-:W-:Y:S07]  /*15fa0*/  HMMA.16816.F32.BF16 R56, R4, R14, R76 ;  /* 0x0000000e0438723c */ /* 0x000fee000004184c */
[----:B------:R-:W-:-:S02]  /*15fb0*/  IMAD.MOV.U32 R78, RZ, RZ, R127 ;  /* 0x000000ffff4e7224 */ /* 0x000fc400078e007f */
[----:B------:R-:W-:Y:S01]  /*15fc0*/  IMAD.MOV.U32 R127, RZ, RZ, R186 ;  /* 0x000000ffff7f7224 */ /* 0x000fe200078e00ba */
[----:B------:R-:W-:Y:S02]  /*15fd0*/  MOV R186, R40 ;  /* 0x0000002800ba7202 */ /* 0x000fe40000000f00 */
[----:B------:R-:W-:Y:S01]  /*15fe0*/  HMMA.16816.F32.BF16 R40, R8, R14, R80 ;  /* 0x0000000e0828723c */ /* 0x000fe20000041850 */
[----:B------:R-:W1:Y:S01]  /*15ff0*/  LDSM.16.MT88.4 R12, [R214+0xb000] ;  /* 0x00b00000d60c783b */ /* 0x000e620000004200 */
[----:B------:R-:W-:Y:S02]  /*16000*/  IMAD.MOV.U32 R79, RZ, RZ, R126 ;  /* 0x000000ffff4f7224 */ /* 0x000fe400078e007e */
[----:B------:R-:W-:Y:S02]  /*16010*/  IMAD.MOV.U32 R126, RZ, RZ, R54 ;  /* 0x000000ffff7e7224 */ /* 0x000fe400078e0036 */
[----:B------:R-:W-:Y:S02]  /*16020*/  VIADD R54, R232, 0x1715609d ;  /* 0x1715609de8367836 */ /* 0x000fe40000000000 */
[----:B------:R-:W-:Y:S01]  /*16030*/  FMUL.FTZ R88, R88, R46 ;  /* 0x0000002e58587220 */ /* 0x000fe20000410000 */
[----:B------:R-:W-:-:S02]  /*16040*/  IMAD.MOV.U32 R130, RZ, RZ, R18 ;  /* 0x000000ffff827224 */ /* 0x000fc400078e0012 */
[-C--:B------:R-:W-:Y:S01]  /*16050*/  FMUL.FTZ R89, R89, R46.reuse ;  /* 0x0000002e59597220 */ /* 0x080fe20000410000 */
[-C--:B------:R-:W-:Y:S01]  /*16060*/  FMUL.FTZ R90, R90, R47.reuse ;  /* 0x0000002f5a5a7220 */ /* 0x080fe20000410000 */
[-C--:B------:R-:W-:Y:S01]  /*16070*/  FMUL.FTZ R91, R91, R47.reuse ;  /* 0x0000002f5b5b7220 */ /* 0x080fe20000410000 */
[-C--:B------:R-:W-:Y:S01]  /*16080*/  FMUL.FTZ R92, R92, R46.reuse ;  /* 0x0000002e5c5c7220 */ /* 0x080fe20000410000 */
[----:B------:R-:W-:Y:S01]  /*16090*/  FMUL.FTZ R93, R93, R46 ;  /* 0x0000002e5d5d7220 */ /* 0x000fe20000410000 */
[-C--:B------:R-:W-:Y:S01]  /*160a0*/  FMUL.FTZ R94, R94, R47.reuse ;  /* 0x0000002f5e5e7220 */ /* 0x080fe20000410000 */
[----:B------:R-:W-:Y:S01]  /*160b0*/  FMUL.FTZ R95, R95, R47 ;  /* 0x0000002f5f5f7220 */ /* 0x000fe20000410000 */
[----:B------:R-:W-:Y:S02]  /*160c0*/  MOV R18, R2 ;  /* 0x0000000200127202 */ /* 0x000fe40000000f00 */
        /* <DEDUP_REMOVED lines=9> */
[----:B------:R-:W-:-:S02]  /*16160*/  IMAD.MOV.U32 R131, RZ, RZ, R19 ;  /* 0x000000ffff837224 */ /* 0x000fc400078e0013 */
[----:B------:R-:W-:Y:S02]  /*16170*/  IMAD.MOV.U32 R19, RZ, RZ, R3 ;  /* 0x000000ffff137224 */ /* 0x000fe400078e0003 */
[----:B------:R-:W-:Y:S01]  /*16180*/  IMAD.MOV.U32 R174, RZ, RZ, R55 ;  /* 0x000000ffffae7224 */ /* 0x000fe200078e0037 */
[----:B------:R-:W-:Y:S01]  /*16190*/  MOV R125, R0 ;  /* 0x00000000007d7202 */ /* 0x000fe20000000f00 */
[----:B------:R-:W-:-:S04]  /*161a0*/  IMAD.WIDE.U32 R2, R2, -0x2daee0ad, RZ ;  /* 0xd2511f5302027825 */ /* 0x000fc800078e00ff */
[----:B------:R-:W-:Y:S01]  /*161b0*/  FFMA.FTZ R0, R240, UR22, -R20 ;  /* 0x00000016f0007c23 */ /* 0x000fe20008010814 */
[----:B------:R-:W-:Y:S01]  /*161c0*/  VIADD R55, R233, 0x646e171e ;  /* 0x646e171ee9377836 */ /* 0x000fe20000000000 */
[C---:B-1----:R-:W-:Y:S06]  /*161d0*/  HMMA.16816.F32.BF16 R88, R4.reuse, R12, R88 ;  /* 0x0000000c0458723c */ /* 0x042fec0000041858 */
[----:B------:R-:W-:Y:S01]  /*161e0*/  HMMA.16816.F32.BF16 R92, R4, R14, R92 ;  /* 0x0000000e045c723c */ /* 0x000fe2000004185c */
[----:B------:R1:W-:Y:S06]  /*161f0*/  MUFU.EX2 R240, R0 ;  /* 0x0000000000f07308 */ /* 0x0003ec0000000800 */
[----:B------:R-:W-:Y:S01]  /*16200*/  LOP3.LUT R5, R17, R28, R54, 0x96, !PT ;  /* 0x0000001c11057212 */ /* 0x000fe200078e9636 */
[----:B------:R-:W-:Y:S01]  /*16210*/  HMMA.16816.F32.BF16 R84, R8, R12, R84 ;  /* 0x0000000c0854723c */ /* 0x000fe20000041854 */
[----:B------:R-:W-:-:S02]  /*16220*/  LOP3.LUT R4, R3, R38, R55, 0x96, !PT ;  /* 0x0000002603047212 */ /* 0x000fc400078e9637 */
[----:B------:R-:W-:-:S03]  /*16230*/  LOP3.LUT R7, R2, 0xffff, RZ, 0xc0, !PT ;  /* 0x0000ffff02077812 */ /* 0x000fc600078ec0ff */
[----:B------:R-:W-:Y:S01]  /*16240*/  HMMA.16816.F32.BF16 R96, R8, R14, R96 ;  /* 0x0000000e0860723c */ /* 0x000fe20000041860 */
[----:B------:R-:W-:Y:S02]  /*16250*/  LOP3.LUT R13, R2, 0xff, RZ, 0xc0, !PT ;  /* 0x000000ff020d7812 */ /* 0x000fe400078ec0ff */
[----:B------:R-:W-:Y:S01]  /*16260*/  SHF.R.U32.HI R12, RZ, 0x10, R2 ;  /* 0x00000010ff0c7819 */ /* 0x000fe20000011602 */
[----:B-1----:R-:W-:-:S03]  /*16270*/  FFMA.FTZ R0, R236, UR22, -R20 ;  /* 0x00000016ec007c23 */ /* 0x002fc60008010814 */
        /* <DEDUP_REMOVED lines=12> */
[----:B------:R1:W-:Y:S01]  /*16340*/  MUFU.EX2 R38, R3 ;  /* 0x0000000300267308 */ /* 0x0003e20000000800 */
[----:B------:R-:W-:Y:S02]  /*16350*/  FFMA.FTZ R5, R192, UR22, -R20 ;  /* 0x00000016c0057c23 */ /* 0x000fe40008010814 */
[----:B------:R-:W-:-:S02]  /*16360*/  PRMT R7, R2, 0x5410, R11 ;  /* 0x0000541002077816 */ /* 0x000fc4000000000b */
[----:B------:R-:W-:-:S04]  /*16370*/  SHF.R.U32.HI R2, RZ, 0x8, R6 ;  /* 0x00000008ff027819 */ /* 0x000fc80000011606 */
[----:B------:R-:W-:Y:S01]  /*16380*/  PRMT R15, R10, 0x5410, R2 ;  /* 0x000054100a0f7816 */ /* 0x000fe20000000002 */
[----:B-1----:R-:W-:-:S04]  /*16390*/  FFMA.FTZ R3, R242, UR22, -R23 ;  /* 0x00000016f2037c23 */ /* 0x002fc80008010817 */
[----:B------:R1:W-:Y:S01]  /*163a0*/  MUFU.EX2 R192, R3 ;  /* 0x0000000300c07308 */ /* 0x0003e20000000800 */
[----:B------:R-:W-:-:S04]  /*163b0*/  LOP3.LUT R2, R9, 0xff, RZ, 0xc0, !PT ;  /* 0x000000ff09027812 */ /* 0x000fc800078ec0ff */
[----:B------:R-:W-:Y:S02]  /*163c0*/  PRMT R14, R2, 0x5410, R8 ;  /* 0x00005410020e7816 */ /* 0x000fe40000000008 */
[----:B------:R-:W-:Y:S01]  /*163d0*/  LOP3.LUT R2, R4, 0xffff, RZ, 0xc0, !PT ;  /* 0x0000ffff04027812 */ /* 0x000fe200078ec0ff */
[----:B-1----:R-:W-:-:S04]  /*163e0*/  FFMA.FTZ R3, R239, UR22, -R23 ;  /* 0x00000016ef037c23 */ /* 0x002fc80008010817 */
[----:B------:R1:W-:Y:S01]  /*163f0*/  MUFU.EX2 R76, R3 ;  /* 0x00000003004c7308 */ /* 0x0003e20000000800 */
[----:B------:R-:W-:-:S07]  /*16400*/  LOP3.LUT R6, R4, 0xff, RZ, 0xc0, !PT ;  /* 0x000000ff04067812 */ /* 0x000fce00078ec0ff */
[----:B------:R2:W-:Y:S01]  /*16410*/  MUFU.EX2 R75, R5 ;  /* 0x00000005004b7308 */ /* 0x0005e20000000800 */
[----:B-1----:R-:W-:-:S07]  /*16420*/  FFMA.FTZ R3, R195, UR22, -R23 ;  /* 0x00000016c3037c23 */ /* 0x002fce0008010817 */
[----:B------:R1:W3:Y:S01]  /*16430*/  MUFU.EX2 R77, R3 ;  /* 0x00000003004d7308 */ /* 0x0002e20000000800 */
[--C-:B--2---:R-:W-:Y:S02]  /*16440*/  SHF.R.U32.HI R5, RZ, 0x18, R4.reuse ;  /* 0x00000018ff057819 */ /* 0x104fe40000011604 */
[----:B-1----:R-:W-:Y:S02]  /*16450*/  SHF.R.U32.HI R3, RZ, 0x10, R4 ;  /* 0x00000010ff037819 */ /* 0x002fe40000011604 */
[----:B------:R-:W-:Y:S02]  /*16460*/  SHF.R.U32.HI R4, RZ, 0x8, R2 ;  /* 0x00000008ff047819 */ /* 0x000fe40000011602 */
[----:B------:R-:W-:Y:S01]  /*16470*/  LOP3.LUT R2, R3, 0xff, RZ, 0xc0, !PT ;  /* 0x000000ff03027812 */ /* 0x000fe200078ec0ff */
[----:B------:R-:W-:-:S03]  /*16480*/  FFMA.FTZ R3, R181, UR22, -R23 ;  /* 0x00000016b5037c23 */ /* 0x000fc60008010817 */
[----:B------:R-:W-:Y:S01]  /*16490*/  PRMT R5, R2, 0x5410, R5 ;  /* 0x0000541002057816 */ /* 0x000fe20000000005 */
[----:B------:R1:W2:Y:S01]  /*164a0*/  MUFU.EX2 R32, R3 ;  /* 0x0000000300207308 */ /* 0x0002a20000000800 */
[----:B------:R-:W-:Y:S02]  /*164b0*/  LOP3.LUT R2, R0, 0xffff, RZ, 0xc0, !PT ;  /* 0x0000ffff00027812 */ /* 0x000fe400078ec0ff */
[----:B------:R-:W-:Y:S01]  /*164c0*/  PRMT R6, R6, 0x5410, R4 ;  /* 0x0000541006067816 */ /* 0x000fe20000000004 */
[----:B------:R-:W-:-:S04]  /*164d0*/  FFMA.FTZ R4, R241, UR22, -R21 ;  /* 0x00000016f1047c23 */ /* 0x000fc80008010815 */
[----:B------:R-:W-:Y:S01]  /*164e0*/  MUFU.EX2 R16, R4 ;  /* 0x0000000400107308 */ /* 0x000fe20000000800 */
[----:B-1----:R-:W-:-:S07]  /*164f0*/  FFMA.FTZ R3, R246, UR22, -R21 ;  /* 0x00000016f6037c23 */ /* 0x002fce0008010815 */
[----:B------:R1:W-:Y:S01]  /*16500*/  MUFU.EX2 R17, R3 ;  /* 0x0000000300117308 */ /* 0x0003e20000000800 */
[----:B---3--:R-:W-:Y:S01]  /*16510*/  MOV R181, R77 ;  /* 0x0000004d00b57202 */ /* 0x008fe20000000f00 */
[----:B------:R-:W-:Y:S01]  /*16520*/  IMAD.MOV.U32 R77, RZ, RZ, R78 ;  /* 0x000000ffff4d7224 */ /* 0x000fe200078e004e */
[----:B-1----:R-:W-:Y:S02]  /*16530*/  SHF.R.U32.HI R3, RZ, 0x8, R2 ;  /* 0x00000008ff037819 */ /* 0x002fe40000011602 */
[----:B------:R-:W-:-:S04]  /*16540*/  LOP3.LUT R2, R0, 0xff, RZ, 0xc0, !PT ;  /* 0x000000ff00027812 */ /* 0x000fc800078ec0ff */
[----:B------:R-:W-:Y:S01]  /*16550*/  PRMT R4, R2, 0x5410, R3 ;  /* 0x0000541002047816 */ /* 0x000fe20000000003 */
[----:B------:R-:W-:Y:S01]  /*16560*/  FFMA.FTZ R2, R237, UR22, -R21 ;  /* 0x00000016ed027c23 */ /* 0x000fe20008010815 */
[----:B------:R-:W-:-:S03]  /*16570*/  SHF.R.U32.HI R3, RZ, 0x10, R0 ;  /* 0x00000010ff037819 */ /* 0x000fc60000011600 */
[----:B------:R1:W3:Y:S01]  /*16580*/  MUFU.EX2 R8, R2 ;  /* 0x0000000200087308 */ /* 0x0002e20000000800 */
[----:B------:R-:W-:Y:S01]  /*16590*/  MOV R78, R79 ;  /* 0x0000004f004e7202 */ /* 0x000fe20000000f00 */
[----:B------:R-:W-:Y:S02]  /*165a0*/  IMAD.MOV.U32 R79, RZ, RZ, R72 ;  /* 0x000000ffff4f7224 */ /* 0x000fe400078e0048 */
[----:B------:R-:W-:Y:S01]  /*165b0*/  IMAD.MOV.U32 R72, RZ, RZ, R73 ;  /* 0x000000ffff487224 */ /* 0x000fe200078e0049 */
[----:B------:R-:W-:Y:S01]  /*165c0*/  MOV R73, R68 ;  /* 0x0000004400497202 */ /* 0x000fe20000000f00 */
[----:B------:R-:W-:Y:S01]  /*165d0*/  IMAD.MOV.U32 R68, RZ, RZ, R172 ;  /* 0x000000ffff447224 */ /* 0x000fe200078e00ac */
[----:B-1----:R-:W-:Y:S02]  /*165e0*/  SHF.R.U32.HI R2, RZ, 0x18, R0 ;  /* 0x00000018ff027819 */ /* 0x002fe40000011600 */
[----:B------:R-:W-:Y:S01]  /*165f0*/  LOP3.LUT R0, R3, 0xff, RZ, 0xc0, !PT ;  /* 0x000000ff03007812 */ /* 0x000fe200078ec0ff */
[----:B------:R-:W-:-:S04]  /*16600*/  FFMA.FTZ R3, R188, UR22, -R21 ;  /* 0x00000016bc037c23 */ /* 0x000fc80008010815 */
[----:B------:R1:W4:Y:S01]  /*16610*/  MUFU.EX2 R246, R3 ;  /* 0x0000000300f67308 */ /* 0x0003220000000800 */
[----:B------:R-:W-:Y:S01]  /*16620*/  PRMT R12, R0, 0x5410, R2 ;  /* 0x00005410000c7816 */ /* 0x000fe20000000002 */
[----:B------:R-:W-:Y:S01]  /*16630*/  IMAD.MOV.U32 R172, RZ, RZ, R245 ;  /* 0x000000ffffac7224 */ /* 0x000fe200078e00f5 */
[----:B------:R-:W-:Y:S02]  /*16640*/  HSET2.LE.AND R0, R13, R244, PT ;  /* 0x000000f40d007233 */ /* 0x000fe40003803000 */
[----:B------:R-:W-:-:S04]  /*16650*/  F2FP.BF16.F32.PACK_AB R2, R38, R75 ;  /* 0x0000004b2602723e */ /* 0x000fc800000010ff */
[----:B------:R-:W-:Y:S01]  /*16660*/  LOP3.LUT R10, R0, R2, RZ, 0xc0, !PT ;  /* 0x00000002000a7212 */ /* 0x000fe200078ec0ff */
[----:B-1----:R-:W-:-:S04]  /*16670*/  FFMA.FTZ R3, R238, UR22, -R22 ;  /* 0x00000016ee037c23 */ /* 0x002fc80008010816 */
[----:B------:R1:W-:Y:S01]  /*16680*/  MUFU.EX2 R245, R3 ;  /* 0x0000000300f57308 */ /* 0x0003e20000000800 */
[----:B------:R-:W-:Y:S02]  /*16690*/  HSET2.LE.AND R0, R7, R244, PT ;  /* 0x000000f407007233 */ /* 0x000fe40003803000 */
[----:B--2---:R-:W-:-:S04]  /*166a0*/  F2FP.BF16.F32.PACK_AB R2, R32, R181 ;  /* 0x000000b52002723e */ /* 0x004fc800000010ff */
[----:B------:R-:W-:Y:S01]  /*166b0*/  LOP3.LUT R11, R0, R2, RZ, 0xc0, !PT ;  /* 0x00000002000b7212 */ /* 0x000fe200078ec0ff */
[----:B-1----:R-:W-:-:S04]  /*166c0*/  FFMA.FTZ R3, R191, UR22, -R22 ;  /* 0x00000016bf037c23 */ /* 0x002fc80008010816 */
[----:B------:R1:W2:Y:S01]  /*166d0*/  MUFU.EX2 R242, R3 ;  /* 0x0000000300f27308 */ /* 0x0002a20000000800 */
[----:B------:R-:W-:Y:S01]  /*166e0*/  HSET2.LE.AND R0, R6, R244, PT ;  /* 0x000000f406007233 */ /* 0x000fe20003803000 */
[----:B---3--:R-:W-:Y:S01]  /*166f0*/  IMAD.MOV.U32 R188, RZ, RZ, R8 ;  /* 0x000000ffffbc7224 */ /* 0x008fe200078e0008 */
[----:B------:R-:W-:Y:S01]  /*16700*/  MOV R191, R76 ;  /* 0x0000004c00bf7202 */ /* 0x000fe20000000f00 */
[----:B-1----:R-:W-:Y:S01]  /*16710*/  FFMA.FTZ R3, R248, UR22, -R22 ;  /* 0x00000016f8037c23 */ /* 0x002fe20008010816 */
[----:B------:R-:W-:-:S04]  /*16720*/  MOV R248, R74 ;  /* 0x0000004a00f87202 */ /* 0x000fc80000000f00 */
[----:B------:R-:W-:-:S04]  /*16730*/  F2FP.BF16.F32.PACK_AB R2, R248, R240 ;  /* 0x000000f0f802723e */ /* 0x000fc800000010ff */
[----:B------:R-:W-:Y:S02]  /*16740*/  LOP3.LUT R8, R0, R2, RZ, 0xc0, !PT ;  /* 0x0000000200087212 */ /* 0x000fe400078ec0ff */
[----:B------:R-:W-:Y:S02]  /*16750*/  HSET2.LE.AND R0, R5, R244, PT ;  /* 0x000000f405007233 */ /* 0x000fe40003803000 */
[----:B------:R-:W-:-:S04]  /*16760*/  F2FP.BF16.F32.PACK_AB R2, R191, R192 ;  /* 0x000000c0bf02723e */ /* 0x000fc800000010ff */
[----:B------:R-:W-:Y:S02]  /*16770*/  LOP3.LUT R9, R0, R2, RZ, 0xc0, !PT ;  /* 0x0000000200097212 */ /* 0x000fe400078ec0ff */
[----:B------:R-:W-:Y:S02]  /*16780*/  HSET2.LE.AND R0, R15, R244, PT ;  /* 0x000000f40f007233 */ /* 0x000fe40003803000 */
[----:B----4-:R-:W-:-:S04]  /*16790*/  F2FP.BF16.F32.PACK_AB R2, R246, R188 ;  /* 0x000000bcf602723e */ /* 0x010fc800000010ff */
        /* <DEDUP_REMOVED lines=22> */
[----:B-1----:R-:W-:Y:S01]  /*16900*/  HMMA.16816.F32.BF16 R184, R8, R12, R176 ;  /* 0x0000000c08b8723c */ /* 0x002fe200000418b0 */
[----:B------:R-:W-:-:S05]  /*16910*/  IMAD.MOV.U32 R75, RZ, RZ, R172 ;  /* 0x000000ffff4b7224 */ /* 0x000fca00078e00ac */
[----:B------:R-:W-:Y:S01]  /*16920*/  HMMA.16816.F32.BF16 R112, R4, R12, R112 ;  /* 0x0000000c0470723c */ /* 0x000fe20000041870 */
[----:B------:R-:W-:Y:S01]  /*16930*/  IMAD.MOV.U32 R178, RZ, RZ, R173 ;  /* 0x000000ffffb27224 */ /* 0x000fe200078e00ad */
[----:B------:R-:W-:Y:S01]  /*16940*/  MOV R177, R174 ;  /* 0x000000ae00b17202 */ /* 0x000fe20000000f00 */
[----:B------:R-:W-:-:S03]  /*16950*/  IMAD.MOV.U32 R176, RZ, RZ, R175 ;  /* 0x000000ffffb07224 */ /* 0x000fc600078e00af */
        /* <DEDUP_REMOVED lines=8> */
[----:B------:R-:W-:Y:S01]  /*169e0*/  IMAD.MOV.U32 R236, RZ, RZ, R77 ;  /* 0x000000ffffec7224 */ /* 0x000fe200078e004d */
[----:B------:R-:W-:Y:S01]  /*169f0*/  MOV R142, R72 ;  /* 0x00000048008e7202 */ /* 0x000fe20000000f00 */
[----:B------:R-:W-:Y:S01]  /*16a00*/  IMAD.MOV.U32 R33, RZ, RZ, R78 ;  /* 0x000000ffff217224 */ /* 0x000fe200078e004e */
[----:B------:R-:W-:Y:S01]  /*16a10*/  MOV R140, R74 ;  /* 0x0000004a008c7202 */ /* 0x000fe20000000f00 */
[----:B------:R-:W-:-:S02]  /*16a20*/  IMAD.MOV.U32 R143, RZ, RZ, R79 ;  /* 0x000000ffff8f7224 */ /* 0x000fc400078e004f */
[----:B------:R-:W-:Y:S02]  /*16a30*/  IMAD.MOV.U32 R195, RZ, RZ, R73 ;  /* 0x000000ffffc37224 */ /* 0x000fe400078e0049 */
[----:B------:R-:W-:Y:S01]  /*16a40*/  IMAD.MOV.U32 R45, RZ, RZ, R75 ;  /* 0x000000ffff2d7224 */ /* 0x000fe200078e004b */
[-C--:B-1----:R-:W-:Y:S06]  /*16a50*/  HMMA.16816.F32.BF16 R148, R8, R12.reuse, R148 ;  /* 0x0000000c0894723c */ /* 0x082fec0000041894 */
[C---:B------:R-:W-:Y:S06]  /*16a60*/  HMMA.16816.F32.BF16 R76, R4.reuse, R12, R144 ;  /* 0x0000000c044c723c */ /* 0x040fec0000041890 */
[-C--:B------:R-:W-:Y:S06]  /*16a70*/  HMMA.16816.F32.BF16 R72, R4, R14.reuse, R156 ;  /* 0x0000000e0448723c */ /* 0x080fec000004189c */
[----:B------:R-:W-:Y:S01]  /*16a80*/  HMMA.16816.F32.BF16 R152, R8, R14, R152 ;  /* 0x0000000e0898723c */ /* 0x000fe20000041898 */
[----:B------:R-:W1:Y:S01]  /*16a90*/  LDSM.16.MT88.4 R12, [R214+0xa400] ;  /* 0x00a40000d60c783b */ /* 0x000e620000004200 */
[----:B------:R-:W-:Y:S01]  /*16aa0*/  IMAD.MOV.U32 R44, RZ, RZ, R68 ;  /* 0x000000ffff2c7224 */ /* 0x000fe200078e0044 */
[----:B------:R-:W-:Y:S01]  /*16ab0*/  MOV R30, R69 ;  /* 0x00000045001e7202 */ /* 0x000fe20000000f00 */
[----:B------:R-:W-:-:S02]  /*16ac0*/  IMAD.MOV.U32 R31, RZ, RZ, R70 ;  /* 0x000000ffff1f7224 */ /* 0x000fc400078e0046 */
[----:B------:R-:W-:Y:S02]  /*16ad0*/  IMAD.MOV.U32 R39, RZ, RZ, R71 ;  /* 0x000000ffff277224 */ /* 0x000fe400078e0047 */
[----:B------:R-:W-:Y:S02]  /*16ae0*/  IMAD.MOV.U32 R179, RZ, RZ, R17 ;  /* 0x000000ffffb37224 */ /* 0x000fe400078e0011 */
[----:B------:R-:W-:Y:S02]  /*16af0*/  IMAD.MOV.U32 R141, RZ, RZ, R16 ;  /* 0x000000ffff8d7224 */ /* 0x000fe400078e0010 */
[----:B------:R-:W-:Y:S02]  /*16b00*/  IMAD.MOV.U32 R158, RZ, RZ, R18 ;  /* 0x000000ffff9e7224 */ /* 0x000fe400078e0012 */
[----:B------:R-:W-:Y:S02]  /*16b10*/  IMAD.MOV.U32 R159, RZ, RZ, R19 ;  /* 0x000000ffff9f7224 */ /* 0x000fe400078e0013 */
[----:B------:R-:W2:Y:S01]  /*16b20*/  LDSM.16.MT88.4 R16, [R212+0xb400] ;  /* 0x00b40000d410783b */ /* 0x000ea20000004200 */
[-C--:B-1----:R-:W-:Y:S06]  /*16b30*/  HMMA.16816.F32.BF16 R164, R8, R12.reuse, R164 ;  /* 0x0000000c08a4723c */ /* 0x082fec00000418a4 */
[C---:B------:R-:W-:Y:S06]  /*16b40*/  HMMA.16816.F32.BF16 R68, R4.reuse, R12, R160 ;  /* 0x0000000c0444723c */ /* 0x040fec00000418a0 */
[-C--:B------:R-:W-:Y:S06]  /*16b50*/  HMMA.16816.F32.BF16 R64, R4, R14.reuse, R64 ;  /* 0x0000000e0440723c */ /* 0x080fec0000041840 */
[----:B------:R-:W-:Y:S01]  /*16b60*/  HMMA.16816.F32.BF16 R168, R8, R14, R168 ;  /* 0x0000000e08a8723c */ /* 0x000fe200000418a8 */
[----:B------:R-:W1:Y:S01]  /*16b70*/  LDSM.16.MT88.4 R12, [R214+0xb400] ;  /* 0x00b40000d60c783b */ /* 0x000e620000004200 */
[----:B------:R-:W-:Y:S01]  /*16b80*/  UIADD3 UR4, UR4, 0x1, URZ ;  /* 0x0000000104047890 */ /* 0x000fe2000fffe03f */
[----:B------:R-:W-:-:S05]  /*16b90*/  IMAD.MOV.U32 R156, RZ, RZ, R130 ;  /* 0x000000ffff9c7224 */ /* 0x000fca00078e0082 */
[----:B------:R-:W-:-:S05]  /*16ba0*/  LOP3.LUT R2, R107, UR4, R233, 0x96, !PT ;  /* 0x000000046b027c12 */ /* 0x000fca000f8e96e9 */
[----:B------:R-:W-:Y:S01]  /*16bb0*/  IMAD.WIDE.U32 R2, R2, -0x326172a9, RZ ;  /* 0xcd9e8d5702027825 */ /* 0x000fe200078e00ff */
[C---:B--2---:R-:W-:Y:S04]  /*16bc0*/  HMMA.16816.F32.BF16 R60, R4.reuse, R16, R60 ;  /* 0x00000010043c723c */ /* 0x044fe8000004183c */
[C-C-:B------:R-:W-:Y:S02]  /*16bd0*/  LOP3.LUT R0, R3.reuse, R156, R182.reuse, 0x96, !PT ;  /* 0x0000009c03007212 */ /* 0x140fe400078e96b6 */
[----:B------:R-:W-:Y:S01]  /*16be0*/  HMMA.16816.F32.BF16 R56, R4, R18, R56 ;  /* 0x000000120438723c */ /* 0x000fe20000041838 */
[----:B------:R-:W-:Y:S01]  /*16bf0*/  LOP3.LUT R3, R3, R158, R182, 0x96, !PT ;  /* 0x0000009e03037212 */ /* 0x000fe200078e96b6 */
[----:B------:R-:W-:Y:S01]  /*16c00*/  IMAD.MOV.U32 R29, RZ, RZ, R129 ;  /* 0x000000ffff1d7224 */ /* 0x000fe200078e0081 */
[----:B------:R-:W-:-:S02]  /*16c10*/  MOV R28, R128 ;  /* 0x00000080001c7202 */ /* 0x000fc40000000f00 */
[----:B------:R-:W-:Y:S01]  /*16c20*/  MOV R157, R131 ;  /* 0x00000083009d7202 */ /* 0x000fe20000000f00 */
[C---:B------:R-:W-:Y:S06]  /*16c30*/  HMMA.16816.F32.BF16 R136, R8.reuse, R16, R48 ;  /* 0x000000100888723c */ /* 0x040fec0000041830 */
[----:B------:R-:W-:Y:S06]  /*16c40*/  HMMA.16816.F32.BF16 R128, R8, R18, R40 ;  /* 0x000000120880723c */ /* 0x000fec0000041828 */
[C---:B-1----:R-:W-:Y:S06]  /*16c50*/  HMMA.16816.F32.BF16 R88, R4.reuse, R12, R88 ;  /* 0x0000000c0458723c */ /* 0x042fec0000041858 */
[----:B------:R-:W-:Y:S06]  /*16c60*/  HMMA.16816.F32.BF16 R92, R4, R14, R92 ;  /* 0x0000000e045c723c */ /* 0x000fec000004185c */
[----:B------:R-:W-:Y:S01]  /*16c70*/  HMMA.16816.F32.BF16 R84, R8, R12, R84 ;  /* 0x0000000c0854723c */ /* 0x000fe20000041854 */
[----:B------:R-:W-:-:S05]  /*16c80*/  LOP3.LUT R7, R35, R2, R53, 0x96, !PT ;  /* 0x0000000223077212 */ /* 0x000fca00078e9635 */
[----:B------:R-:W-:Y:S01]  /*16c90*/  HMMA.16816.F32.BF16 R144, R8, R14, R96 ;  /* 0x0000000e0890723c */ /* 0x000fe20000041860 */
[----:B------:R-:W-:Y:S01]  /*16ca0*/  LOP3.LUT R6, R27, R2, R53, 0x96, !PT ;  /* 0x000000021b067212 */ /* 0x000fe200078e9635 */
[----:B------:R-:W-:Y:S01]  /*16cb0*/  IMAD.WIDE.U32 R4, R0, -0x2daee0ad, RZ ;  /* 0xd2511f5300047825 */ /* 0x000fe200078e00ff */
[----:B------:R-:W-:Y:S01]  /*16cc0*/  MOV R159, R178 ;  /* 0x000000b2009f7202 */ /* 0x000fe20000000f00 */
[----:B------:R-:W1:Y:S02]  /*16cd0*/  LDSM.16.MT88.4 R16, [R212+0x9800] ;  /* 0x00980000d410783b */ /* 0x000e640000004200 */
[----:B------:R-:W-:Y:S01]  /*16ce0*/  IMAD.WIDE.U32 R2, R3, -0x2daee0ad, RZ ;  /* 0xd2511f5303027825 */ /* 0x000fe200078e00ff */
[----:B------:R-:W-:Y:S01]  /*16cf0*/  MOV R156, R143 ;  /* 0x0000008f009c7202 */ /* 0x000fe20000000f00 */
[----:B------:R-:W-:Y:S02]  /*16d00*/  LDSM.16.MT88.4 R40, [R214+0xb800] ;  /* 0x00b80000d628783b */ /* 0x000fe40000004200 */
[----:B------:R-:W-:-:S04]  /*16d10*/  IMAD.WIDE.U32 R8, R7, -0x2daee0ad, RZ ;  /* 0xd2511f5307087825 */ /* 0x000fc800078e00ff */
[----:B------:R-:W-:Y:S01]  /*16d20*/  IMAD.WIDE.U32 R6, R6, -0x2daee0ad, RZ ;  /* 0xd2511f5306067825 */ /* 0x000fe200078e00ff */
[----:B------:R-:W-:-:S03]  /*16d30*/  LOP3.LUT R5, R5, R52, R183, 0x96, !PT ;  /* 0x0000003405057212 */ /* 0x000fc600078e96b7 */
[----:B------:R-:W-:Y:S01]  /*16d40*/  FFMA.FTZ R0, R249, UR22, -R21 ;  /* 0x00000016f9007c23 */ /* 0x000fe20008010815 */
[----:B------:R-:W-:Y:S01]  /*16d50*/  LOP3.LUT R3, R3, R36, R183, 0x96, !PT ;  /* 0x0000002403037212 */ /* 0x000fe200078e96b7 */
[----:B------:R-:W-:Y:S01]  /*16d60*/  IMAD.MOV.U32 R163, RZ, RZ, R142 ;  /* 0x000000ffffa37224 */ /* 0x000fe200078e008e */
[--C-:B------:R-:W-:Y:S02]  /*16d70*/  LOP3.LUT R10, R9, R4, R189.reuse, 0x96, !PT ;  /* 0x00000004090a7212 */ /* 0x100fe400078e96bd */
[----:B------:R-:W-:Y:S02]  /*16d80*/  MOV R142, R248 ;  /* 0x000000f8008e7202 */ /* 0x000fe40000000f00 */
[----:B------:R-:W-:Y:S01]  /*16d90*/  LOP3.LUT R7, R7, R2, R189, 0x96, !PT ;  /* 0x0000000207077212 */ /* 0x000fe200078e96bd */
[----:B------:R-:W-:Y:S01]  /*16da0*/  IMAD.MOV.U32 R178, RZ, RZ, R33 ;  /* 0x000000ffffb27224 */ /* 0x000fe200078e0021 */
[----:B------:R-:W-:Y:S01]  /*16db0*/  MOV R248, R32 ;  /* 0x0000002000f87202 */ /* 0x000fe20000000f00 */
[----:B------:R-:W-:Y:S01]  /*16dc0*/  IMAD.MOV.U32 R143, RZ, RZ, R238 ;  /* 0x000000ffff8f7224 */ /* 0x000fe200078e00ee */
[----:B------:R-:W-:Y:S01]  /*16dd0*/  MOV R32, R28 ;  /* 0x0000001c00207202 */ /* 0x000fe20000000f00 */
[----:B------:R-:W-:Y:S01]  /*16de0*/  IMAD.MOV.U32 R33, RZ, RZ, R29 ;  /* 0x000000ffff217224 */ /* 0x000fe200078e001d */
[----:B------:R-:W-:Y:S01]  /*16df0*/  MOV R29, R44 ;  /* 0x0000002c001d7202 */ /* 0x000fe20000000f00 */
[----:B------:R-:W-:Y:S01]  /*16e00*/  IMAD.MOV.U32 R28, RZ, RZ, R30 ;  /* 0x000000ffff1c7224 */ /* 0x000fe200078e001e */
[----:B------:R2:W-:Y:S01]  /*16e10*/  MUFU.EX2 R238, R0 ;  /* 0x0000000000ee7308 */ /* 0x0005e20000000800 */
[----:B------:R-:W-:-:S02]  /*16e20*/  IMAD.MOV.U32 R30, RZ, RZ, R45 ;  /* 0x000000ffff1e7224 */ /* 0x000fc400078e002d */
[----:B------:R-:W-:-:S04]  /*16e30*/  IMAD.WIDE.U32 R4, R5, -0x326172a9, RZ ;  /* 0xcd9e8d5705047825 */ /* 0x000fc800078e00ff */
[----:B------:R-:W-:-:S04]  /*16e40*/  IMAD.WIDE.U32 R2, R3, -0x326172a9, RZ ;  /* 0xcd9e8d5703027825 */ /* 0x000fc800078e00ff */
[----:B------:R-:W-:-:S04]  /*16e50*/  IMAD.WIDE.U32 R10, R10, -0x326172a9, RZ ;  /* 0xcd9e8d570a0a7825 */ /* 0x000fc800078e00ff */
[----:B------:R-:W-:-:S04]  /*16e60*/  IMAD.WIDE.U32 R44, R7, -0x326172a9, RZ ;  /* 0xcd9e8d57072c7825 */ /* 0x000fc800078e00ff */
[----:B--2---:R-:W-:Y:S01]  /*16e70*/  FFMA.FTZ R0, R247, UR22, -R21 ;  /* 0x00000016f7007c23 */ /* 0x004fe20008010815 */
[----:B------:R-:W-:Y:S01]  /*16e80*/  IMAD.MOV.U32 R157, RZ, RZ, R176 ;  /* 0x000000ffff9d7224 */ /* 0x000fe200078e00b0 */
[----:B------:R-:W-:Y:S01]  /*16e90*/  LOP3.LUT R9, R3, R26, R193, 0x96, !PT ;  /* 0x0000001a03097212 */ /* 0x000fe200078e96c1 */
[----:B------:R-:W-:Y:S01]  /*16ea0*/  IMAD.MOV.U32 R176, RZ, RZ, R237 ;  /* 0x000000ffffb07224 */ /* 0x000fe200078e00ed */
[----:B------:R-:W-:Y:S01]  /*16eb0*/  LOP3.LUT R7, R11, R4, R194, 0x96, !PT ;  /* 0x000000040b077212 */ /* 0x000fe200078e96c2 */
[----:B------:R2:W3:Y:S01]  /*16ec0*/  MUFU.EX2 R237, R0 ;  /* 0x0000000000ed7308 */ /* 0x0004e20000000800 */
[----:B------:R-:W-:Y:S01]  /*16ed0*/  LOP3.LUT R5, R5, R34, R193, 0x96, !PT ;  /* 0x0000002205057212 */ /* 0x000fe200078e96c1 */
[----:B------:R-:W-:Y:S01]  /*16ee0*/  FFMA.FTZ R3, R198, UR22, -R21 ;  /* 0x00000016c6037c23 */ /* 0x000fe20008010815 */
[----:B------:R-:W-:Y:S01]  /*16ef0*/  MOV R161, R140 ;  /* 0x0000008c00a17202 */ /* 0x000fe20000000f00 */
[----:B------:R-:W-:Y:S02]  /*16f00*/  IMAD.MOV.U32 R162, RZ, RZ, R141 ;  /* 0x000000ffffa27224 */ /* 0x000fe400078e008d */
[----:B------:R-:W-:Y:S01]  /*16f10*/  IMAD.MOV.U32 R158, RZ, RZ, R177 ;  /* 0x000000ffff9e7224 */ /* 0x000fe200078e00b1 */
[----:B------:R-:W-:Y:S01]  /*16f20*/  MOV R177, R105 ;  /* 0x0000006900b17202 */ /* 0x000fe20000000f00 */
[----:B------:R-:W-:-:S02]  /*16f30*/  IMAD.MOV.U32 R140, RZ, RZ, R179 ;  /* 0x000000ffff8c7224 */ /* 0x000fc400078e00b3 */
[----:B------:R-:W-:Y:S02]  /*16f40*/  IMAD.MOV.U32 R141, RZ, RZ, R243 ;  /* 0x000000ffff8d7224 */ /* 0x000fe400078e00f3 */
[----:B------:R-:W-:Y:S01]  /*16f50*/  IMAD.MOV.U32 R179, RZ, RZ, R236 ;  /* 0x000000ffffb37224 */ /* 0x000fe200078e00ec */
[----:B--2---:R-:W-:Y:S01]  /*16f60*/  LOP3.LUT R0, R45, R2, R194, 0x96, !PT ;  /* 0x000000022d007212 */ /* 0x004fe200078e96c2 */
[----:B------:R-:W-:Y:S01]  /*16f70*/  IMAD.MOV.U32 R243, RZ, RZ, R38 ;  /* 0x000000fffff37224 */ /* 0x000fe200078e0026 */
[----:B------:R2:W-:Y:S01]  /*16f80*/  MUFU.EX2 R236, R3 ;  /* 0x0000000300ec7308 */ /* 0x0005e20000000800 */
[----:B------:R-:W-:Y:S02]  /*16f90*/  IMAD.MOV.U32 R105, RZ, RZ, R39 ;  /* 0x000000ffff697224 */ /* 0x000fe400078e0027 */
[----:B------:R-:W-:-:S04]  /*16fa0*/  IMAD.WIDE.U32 R48, R7, -0x2daee0ad, RZ ;  /* 0xd2511f5307307825 */ /* 0x000fc800078e00ff */
[----:B------:R-:W-:Y:S01]  /*16fb0*/  FFMA.FTZ R7, R197, UR22, -R21 ;  /* 0x00000016c5077c23 */ /* 0x000fe20008010815 */
[----:B------:R-:W-:Y:S02]  /*16fc0*/  IMAD.MOV.U32 R160, RZ, RZ, R235 ;  /* 0x000000ffffa07224 */ /* 0x000fe400078e00eb */
[----:B------:R-:W-:-:S04]  /*16fd0*/  IMAD.WIDE.U32 R4, R5, -0x2daee0ad, RZ ;  /* 0xd2511f5305047825 */ /* 0x000fc800078e00ff */
[----:B------:R-:W-:-:S04]  /*16fe0*/  IMAD.WIDE.U32 R38, R0, -0x2daee0ad, RZ ;  /* 0xd2511f5300267825 */ /* 0x000fc800078e00ff */
[----:B--2---:R-:W-:Y:S01]  /*16ff0*/  IMAD.WIDE.U32 R2, R9, -0x2daee0ad, RZ ;  /* 0xd2511f5309027825 */ /* 0x004fe200078e00ff */
[----:B------:R2:W-:Y:S02]  /*17000*/  MUFU.EX2 R235, R7 ;  /* 0x0000000700eb7308 */ /* 0x0005e40000000800 */
[--C-:B------:R-:W-:Y:S02]  /*17010*/  LOP3.LUT R2, R39, R2, R160.reuse, 0x96, !PT ;  /* 0x0000000227027212 */ /* 0x100fe400078e96a0 */
[----:B--2---:R-:W-:Y:S02]  /*17020*/  LOP3.LUT R7, R49, R4, R160, 0x96, !PT ;  /* 0x0000000431077212 */ /* 0x004fe400078e96a0 */
[----:B------:R-:W2:Y:S01]  /*17030*/  LDL.LU R160, [R1+0x34] ;  /* 0x0000340001a07983 */ /* 0x000ea20000300800 */
[--C-:B------:R-:W-:Y:S02]  /*17040*/  LOP3.LUT R5, R5, R8, R196.reuse, 0x96, !PT ;  /* 0x0000000805057212 */ /* 0x100fe400078e96c4 */
[----:B------:R-:W-:Y:S01]  /*17050*/  LOP3.LUT R0, R3, R6, R196, 0x96, !PT ;  /* 0x0000000603007212 */ /* 0x000fe200078e96c4 */
[----:B------:R-:W-:-:S04]  /*17060*/  IMAD.WIDE.U32 R8, R7, -0x326172a9, RZ ;  /* 0xcd9e8d5707087825 */ /* 0x000fc800078e00ff */
[----:B------:R-:W-:-:S04]  /*17070*/  IMAD.WIDE.U32 R4, R5, -0x326172a9, RZ ;  /* 0xcd9e8d5705047825 */ /* 0x000fc800078e00ff */
[----:B------:R-:W-:Y:S01]  /*17080*/  IMAD.WIDE.U32 R2, R2, -0x326172a9, RZ ;  /* 0xcd9e8d5702027825 */ /* 0x000fe200078e00ff */
[----:B------:R-:W-:-:S03]  /*17090*/  LOP3.LUT R53, R5, R10, R54, 0x96, !PT ;  /* 0x0000000a05357212 */ /* 0x000fc600078e9636 */
[----:B------:R-:W-:Y:S01]  /*170a0*/  FFMA.FTZ R6, R251, UR22, -R22 ;  /* 0x00000016fb067c23 */ /* 0x000fe20008010816 */
[--C-:B------:R-:W-:Y:S01]  /*170b0*/  LOP3.LUT R10, R9, R4, R190.reuse, 0x96, !PT ;  /* 0x00000004090a7212 */ /* 0x100fe200078e96be */
[----:B------:R-:W-:Y:S01]  /*170c0*/  IMAD.WIDE.U32 R36, R0, -0x326172a9, RZ ;  /* 0xcd9e8d5700247825 */ /* 0x000fe200078e00ff */
[----:B------:R-:W-:Y:S02]  /*170d0*/  LOP3.LUT R4, R2, 0xffff, RZ, 0xc0, !PT ;  /* 0x0000ffff02047812 */ /* 0x000fe400078ec0ff */
[----:B------:R-:W-:Y:S02]  /*170e0*/  MOV R51, R234 ;  /* 0x000000ea00337202 */ /* 0x000fe40000000f00 */
[----:B------:R4:W-:Y:S01]  /*170f0*/  MUFU.EX2 R234, R6 ;  /* 0x0000000600ea7308 */ /* 0x0009e20000000800 */
[----:B------:R-:W-:Y:S02]  /*17100*/  LOP3.LUT R0, R3, R36, R190, 0x96, !PT ;  /* 0x0000002403007212 */ /* 0x000fe400078e96be */
[----:B------:R-:W-:Y:S01]  /*17110*/  SHF.R.U32.HI R3, RZ, 0x8, R4 ;  /* 0x00000008ff037819 */ /* 0x000fe20000011604 */
[----:B------:R-:W-:Y:S01]  /*17120*/  FFMA.FTZ R5, R250, UR22, -R22 ;  /* 0x00000016fa057c23 */ /* 0x000fe20008010816 */
[----:B------:R-:W-:-:S02]  /*17130*/  SHF.R.U32.HI R11, RZ, 0x10, R2 ;  /* 0x00000010ff0b7819 */ /* 0x000fc40000011602 */
[----:B------:R-:W-:Y:S02]  /*17140*/  SHF.R.U32.HI R12, RZ, 0x18, R2 ;  /* 0x00000018ff0c7819 */ /* 0x000fe40000011602 */
[----:B------:R-:W-:Y:S02]  /*17150*/  SHF.R.U32.HI R4, RZ, 0x10, R0 ;  /* 0x00000010ff047819 */ /* 0x000fe40000011600 */
[----:B----4-:R-:W-:Y:S01]  /*17160*/  LOP3.LUT R6, R2, 0xff, RZ, 0xc0, !PT ;  /* 0x000000ff02067812 */ /* 0x010fe200078ec0ff */
[----:B------:R-:W-:-:S03]  /*17170*/  FFMA.FTZ R2, R208, UR22, -R22 ;  /* 0x00000016d0027c23 */ /* 0x000fc60008010816 */
[----:B------:R-:W-:Y:S02]  /*17180*/  PRMT R13, R6, 0x5410, R3 ;  /* 0x00005410060d7816 */ /* 0x000fe40000000003 */
[C---:B------:R-:W-:Y:S01]  /*17190*/  LOP3.LUT R3, R0.reuse, 0xffff, RZ, 0xc0, !PT ;  /* 0x0000ffff00037812 */ /* 0x040fe200078ec0ff */
[----:B------:R4:W1:Y:S01]  /*171a0*/  MUFU.EX2 R198, R5 ;  /* 0x0000000500c67308 */ /* 0x0008620000000800 */
[----:B------:R-:W-:Y:S02]  /*171b0*/  LOP3.LUT R7, R0, 0xff, RZ, 0xc0, !PT ;  /* 0x000000ff00077812 */ /* 0x000fe400078ec0ff */
[----:B------:R-:W-:Y:S02]  /*171c0*/  SHF.R.U32.HI R6, RZ, 0x18, R0 ;  /* 0x00000018ff067819 */ /* 0x000fe40000011600 */
[----:B------:R-:W-:-:S03]  /*171d0*/  LOP3.LUT R0, R11, 0xff, RZ, 0xc0, !PT ;  /* 0x000000ff0b007812 */ /* 0x000fc600078ec0ff */
[----:B------:R3:W-:Y:S01]  /*171e0*/  MUFU.EX2 R197, R2 ;  /* 0x0000000200c57308 */ /* 0x0007e20000000800 */
[----:B------:R-:W-:Y:S01]  /*171f0*/  PRMT R11, R0, 0x5410, R12 ;  /* 0x00005410000b7816 */ /* 0x000fe2000000000c */
[----:B----4-:R-:W-:-:S06]  /*17200*/  FFMA.FTZ R5, R199, UR22, -R22 ;  /* 0x00000016c7057c23 */ /* 0x010fcc0008010816 */
[----:B------:R4:W1:Y:S01]  /*17210*/  MUFU.EX2 R196, R5 ;  /* 0x0000000500c47308 */ /* 0x0008620000000800 */
[----:B---3--:R-:W-:Y:S02]  /*17220*/  SHF.R.U32.HI R2, RZ, 0x8, R3 ;  /* 0x00000008ff027819 */ /* 0x008fe40000011603 */
[----:B------:R-:W-:Y:S01]  /*17230*/  LOP3.LUT R3, R4, 0xff, RZ, 0xc0, !PT ;  /* 0x000000ff04037812 */ /* 0x000fe200078ec0ff */
[----:B------:R-:W-:Y:S01]  /*17240*/  IMAD.MOV.U32 R49, RZ, RZ, R105 ;  /* 0x000000ffff317224 */ /* 0x000fe200078e0069 */
[----:B------:R-:W-:Y:S01]  /*17250*/  MOV R249, R188 ;  /* 0x000000bc00f97202 */ /* 0x000fe20000000f00 */
[----:B------:R-:W-:Y:S01]  /*17260*/  FFMA.FTZ R52, R161, R24, R106 ;  /* 0x00000018a1347223 */ /* 0x000fe2000001006a */
[----:B------:R-:W-:Y:S01]  /*17270*/  PRMT R0, R7, 0x5410, R2 ;  /* 0x0000541007007816 */ /* 0x000fe20000000002 */
[----:B------:R-:W-:Y:S01]  /*17280*/  IMAD.MOV.U32 R105, RZ, RZ, R33 ;  /* 0x000000ffff697224 */ /* 0x000fe200078e0021 */
[----:B------:R-:W-:Y:S01]  /*17290*/  MOV R188, R32 ;  /* 0x0000002000bc7202 */ /* 0x000fe20000000f00 */
[----:B------:R-:W-:Y:S01]  /*172a0*/  IMAD.MOV.U32 R107, RZ, RZ, R28 ;  /* 0x000000ffff6b7224 */ /* 0x000fe200078e001c */
[----:B------:R-:W-:Y:S01]  /*172b0*/  MOV R193, R29 ;  /* 0x0000001d00c17202 */ /* 0x000fe20000000f00 */
[----:B------:R-:W-:Y:S01]  /*172c0*/  IMAD.MOV.U32 R194, RZ, RZ, R30 ;  /* 0x000000ffffc27224 */ /* 0x000fe200078e001e */
[----:B------:R-:W-:Y:S01]  /*172d0*/  LDSM.16.MT88.4 R32, [R212+0xb800] ;  /* 0x00b80000d420783b */ /* 0x000fe20000004200 */
[----:B----4-:R-:W-:-:S02]  /*172e0*/  PRMT R5, R3, 0x5410, R6 ;  /* 0x0000541003057816 */ /* 0x010fc40000000006 */
[----:B------:R-:W-:Y:S02]  /*172f0*/  HSET2.LE.AND R3, R13, R244, PT ;  /* 0x000000f40d037233 */ /* 0x000fe40003803000 */
[----:B------:R-:W3:Y:S01]  /*17300*/  LDSM.16.MT88.4 R12, [R214+0x9800] ;  /* 0x00980000d60c783b */ /* 0x000ee20000004200 */
[----:B------:R-:W-:-:S03]  /*17310*/  IMAD.MOV.U32 R36, RZ, RZ, R31 ;  /* 0x000000ffff247224 */ /* 0x000fc600078e001f */
[----:B------:R-:W4:Y:S01]  /*17320*/  LDSM.16.MT88.4 R28, [R214+0xa800] ;  /* 0x00a80000d61c783b */ /* 0x000f220000004200 */
[--C-:B------:R-:W-:Y:S02]  /*17330*/  HSET2.LE.AND R0, R0, R244.reuse, PT ;  /* 0x000000f400007233 */ /* 0x100fe40003803000 */
[----:B------:R-:W-:Y:S02]  /*17340*/  F2FP.BF16.F32.PACK_AB R2, R237, R238 ;  /* 0x000000eeed02723e */ /* 0x000fe400000010ff */
[--C-:B------:R-:W-:Y:S02]  /*17350*/  HSET2.LE.AND R7, R11, R244.reuse, PT ;  /* 0x000000f40b077233 */ /* 0x100fe40003803000 */
[----:B------:R-:W-:Y:S02]  /*17360*/  LOP3.LUT R4, R0, R2, RZ, 0xc0, !PT ;  /* 0x0000000200047212 */ /* 0x000fe400078ec0ff */
[----:B------:R-:W-:Y:S02]  /*17370*/  HSET2.LE.AND R0, R5, R244, PT ;  /* 0x000000f405007233 */ /* 0x000fe40003803000 */
[----:B-1----:R-:W-:-:S02]  /*17380*/  F2FP.BF16.F32.PACK_AB R2, R198, R234 ;  /* 0x000000eac602723e */ /* 0x002fc400000010ff */
[----:B------:R-:W-:Y:S02]  /*17390*/  F2FP.BF16.F32.PACK_AB R6, R235, R236 ;  /* 0x000000eceb06723e */ /* 0x000fe400000010ff */
[----:B------:R-:W-:Y:S02]  /*173a0*/  F2FP.BF16.F32.PACK_AB R11, R196, R197 ;  /* 0x000000c5c40b723e */ /* 0x000fe400000010ff */
[----:B------:R-:W-:Y:S02]  /*173b0*/  LOP3.LUT R5, R0, R2, RZ, 0xc0, !PT ;  /* 0x0000000200057212 */ /* 0x000fe400078ec0ff */
[----:B------:R-:W-:Y:S02]  /*173c0*/  LOP3.LUT R6, R3, R6, RZ, 0xc0, !PT ;  /* 0x0000000603067212 */ /* 0x000fe400078ec0ff */
[----:B------:R-:W-:Y:S01]  /*173d0*/  LOP3.LUT R7, R7, R11, RZ, 0xc0, !PT ;  /* 0x0000000b07077212 */ /* 0x000fe200078ec0ff */
[----:B------:R-:W-:Y:S01]  /*173e0*/  IMAD.MOV.U32 R2, RZ, RZ, R157 ;  /* 0x000000ffff027224 */ /* 0x000fe200078e009d */
[----:B------:R-:W-:Y:S01]  /*173f0*/  MOV R0, R159 ;  /* 0x0000009f00007202 */ /* 0x000fe20000000f00 */
[----:B------:R-:W-:Y:S01]  /*17400*/  IMAD.MOV.U32 R190, RZ, RZ, R158 ;  /* 0x000000ffffbe7224 */ /* 0x000fe200078e009e */
[----:B------:R-:W-:Y:S01]  /*17410*/  MOV R158, R124 ;  /* 0x0000007c009e7202 */ /* 0x000fe20000000f00 */
[----:B------:R-:W-:Y:S01]  /*17420*/  IMAD.MOV.U32 R159, RZ, RZ, R125 ;  /* 0x000000ffff9f7224 */ /* 0x000fe200078e007d */
[----:B------:R-:W-:Y:S01]  /*17430*/  MOV R11, R127 ;  /* 0x0000007f000b7202 */ /* 0x000fe20000000f00 */
[----:B------:R-:W-:-:S02]  /*17440*/  IMAD.MOV.U32 R157, RZ, RZ, R126 ;  /* 0x000000ffff9d7224 */ /* 0x000fc400078e007e */
[----:B------:R-:W-:Y:S01]  /*17450*/  HMMA.16816.F32.BF16 R124, R4, R18, R116 ;  /* 0x00000012047c723c */ /* 0x000fe20000041874 */
[----:B------:R-:W-:-:S06]  /*17460*/  IMAD.MOV.U32 R3, RZ, RZ, R143 ;  /* 0x000000ffff037224 */ /* 0x000fcc00078e008f */
[----:B------:R-:W-:-:S04]  /*17470*/  IMAD.MOV.U32 R119, RZ, RZ, R180 ;  /* 0x000000ffff777224 */ /* 0x000fc800078e00b4 */
        /* <DEDUP_REMOVED lines=11> */
[----:B---3--:R-:W-:Y:S01]  /*17530*/  HMMA.16816.F32.BF16 R140, R4, R14, R80 ;  /* 0x0000000e048c723c */ /* 0x008fe20000041850 */
[----:B------:R-:W-:-:S02]  /*17540*/  IMAD.MOV.U32 R11, RZ, RZ, R0 ;  /* 0x000000ffff0b7224 */ /* 0x000fc400078e0000 */
[----:B------:R-:W-:Y:S01]  /*17550*/  FFMA.FTZ R2, R216, UR22, -R20 ;  /* 0x00000016d8027c23 */ /* 0x000fe20008010814 */
[----:B------:R-:W-:Y:S01]  /*17560*/  LOP3.LUT R0, R8, 0xffff, RZ, 0xc0, !PT ;  /* 0x0000ffff08007812 */ /* 0x000fe200078ec0ff */
[----:B------:R-:W-:Y:S01]  /*17570*/  IMAD.MOV.U32 R117, RZ, RZ, R3 ;  /* 0x000000ffff757224 */ /* 0x000fe200078e0003 */
[----:B------:R-:W-:Y:S01]  /*17580*/  MOV R199, R177 ;  /* 0x000000b100c77202 */ /* 0x000fe20000000f00 */
        /* <DEDUP_REMOVED lines=11> */
[----:B------:R-:W-:Y:S01]  /*17640*/  FFMA.FTZ R49, R49, R46, R100 ;  /* 0x0000002e31317223 */ /* 0x000fe20000010064 */
[----:B------:R-:W-:Y:S01]  /*17650*/  IMAD.MOV.U32 R119, RZ, RZ, R250 ;  /* 0x000000ffff777224 */ /* 0x000fe200078e00fa */
[C---:B----4-:R-:W-:Y:S01]  /*17660*/  HMMA.16816.F32.BF16 R64, R4.reuse, R30, R64 ;  /* 0x0000001e0440723c */ /* 0x050fe20000041840 */
[----:B------:R1:W-:Y:S01]  /*17670*/  MUFU.EX2 R195, R2 ;  /* 0x0000000200c37308 */ /* 0x0003e20000000800 */
[----:B------:R-:W-:Y:S01]  /*17680*/  SHF.R.U32.HI R0, RZ, 0x8, R0 ;  /* 0x00000008ff007819 */ /* 0x000fe20000011600 */
[----:B------:R-:W-:Y:S01]  /*17690*/  IMAD.MOV.U32 R81, RZ, RZ, R83 ;  /* 0x000000ffff517224 */ /* 0x000fe200078e0053 */
[----:B------:R3:W5:Y:S02]  /*176a0*/  LDL.LU R216, [R1+0xa0] ;  /* 0x0000a00001d87983 */ /* 0x0007640000300800 */
[----:B------:R-:W-:Y:S01]  /*176b0*/  HMMA.16816.F32.BF16 R96, R4, R32, R60 ;  /* 0x000000200460723c */ /* 0x000fe2000004183c */
[----:B------:R-:W-:-:S02]  /*176c0*/  IMAD.MOV.U32 R83, RZ, RZ, R117 ;  /* 0x000000ffff537224 */ /* 0x000fc400078e0075 */
[----:B------:R-:W-:-:S03]  /*176d0*/  IMAD.MOV.U32 R117, RZ, RZ, R119 ;  /* 0x000000ffff757224 */ /* 0x000fc600078e0077 */
[----:B------:R-:W-:Y:S01]  /*176e0*/  HMMA.16816.F32.BF16 R180, R4, R34, R56 ;  /* 0x0000002204b4723c */ /* 0x000fe20000041838 */
[----:B------:R-:W-:-:S05]  /*176f0*/  IMAD.MOV.U32 R119, RZ, RZ, R193 ;  /* 0x000000ffff777224 */ /* 0x000fca00078e00c1 */
[----:B------:R-:W-:Y:S01]  /*17700*/  HMMA.16816.F32.BF16 R88, R4, R40, R88 ;  /* 0x000000280458723c */ /* 0x000fe20000041858 */
[----:B-1----:R-:W-:Y:S01]  /*17710*/  FFMA.FTZ R2, R82, UR22, -R20 ;  /* 0x0000001652027c23 */ /* 0x002fe20008010814 */
[----:B------:R-:W-:-:S04]  /*17720*/  MOV R82, R116 ;  /* 0x0000007400527202 */ /* 0x000fc80000000f00 */
[----:B------:R-:W-:Y:S01]  /*17730*/  HMMA.16816.F32.BF16 R176, R4, R42, R92 ;  /* 0x0000002a04b0723c */ /* 0x000fe2000004185c */
[----:B------:R-:W-:Y:S01]  /*17740*/  MOV R116, R106 ;  /* 0x0000006a00747202 */ /* 0x000fe20000000f00 */
[----:B------:R-:W-:Y:S01]  /*17750*/  IMAD.MOV.U32 R106, RZ, RZ, R194 ;  /* 0x000000ffff6a7224 */ /* 0x000fe200078e00c2 */
[----:B------:R-:W-:Y:S01]  /*17760*/  MOV R193, R107 ;  /* 0x0000006b00c17202 */ /* 0x000fe20000000f00 */
[----:B------:R1:W-:Y:S01]  /*17770*/  MUFU.EX2 R194, R2 ;  /* 0x0000000200c27308 */ /* 0x0003e20000000800 */
[----:B------:R-:W-:Y:S01]  /*17780*/  SHF.R.U32.HI R3, RZ, 0x18, R8 ;  /* 0x00000018ff037819 */ /* 0x000fe20000011608 */
[----:B------:R-:W-:Y:S02]  /*17790*/  IMAD.MOV.U32 R80, RZ, RZ, R82 ;  /* 0x000000ffff507224 */ /* 0x000fe400078e0052 */
[----:B------:R-:W-:Y:S01]  /*177a0*/  IMAD.MOV.U32 R82, RZ, RZ, R116 ;  /* 0x000000ffff527224 */ /* 0x000fe200078e0074 */
[----:B------:R-:W-:Y:S01]  /*177b0*/  MOV R116, R157 ;  /* 0x0000009d00747202 */ /* 0x000fe20000000f00 */
[----:B-1----:R-:W-:Y:S01]  /*177c0*/  FFMA.FTZ R2, R81, UR22, -R20 ;  /* 0x0000001651027c23 */ /* 0x002fe20008010814 */
[----:B------:R-:W-:Y:S01]  /*177d0*/  MOV R81, R83 ;  /* 0x0000005300517202 */ /* 0x000fe20000000f00 */
[----:B------:R-:W-:-:S02]  /*177e0*/  IMAD.MOV.U32 R83, RZ, RZ, R193 ;  /* 0x000000ffff537224 */ /* 0x000fc400078e00c1 */
[----:B------:R1:W-:Y:S02]  /*177f0*/  MUFU.EX2 R193, R2 ;  /* 0x0000000200c17308 */ /* 0x0003e40000000800 */
[----:B-1----:R-:W-:Y:S01]  /*17800*/  SHF.R.U32.HI R2, RZ, 0x10, R10 ;  /* 0x00000010ff027819 */ /* 0x002fe2000001160a */
[----:B--2---:R-:W-:Y:S02]  /*17810*/  FFMA.FTZ R51, R160, R25, R51 ;  /* 0x00000019a0337223 */ /* 0x004fe40000010033 */
[----:B------:R-:W1:Y:S01]  /*17820*/  LDSM.16.MT88.4 R24, [R212+0xa800] ;  /* 0x00a80000d418783b */ /* 0x000e620000004200 */
[----:B------:R-:W-:Y:S01]  /*17830*/  HMMA.16816.F32.BF16 R160, R4, R28, R68 ;  /* 0x0000001c04a0723c */ /* 0x000fe20000041844 */
[----:B------:R-:W-:-:S05]  /*17840*/  IMAD.MOV.U32 R250, RZ, RZ, R189 ;  /* 0x000000fffffa7224 */ /* 0x000fca00078e00bd */
[C---:B-1----:R-:W-:Y:S06]  /*17850*/  HMMA.16816.F32.BF16 R76, R4.reuse, R24, R76 ;  /* 0x00000018044c723c */ /* 0x042fec000004184c */
[----:B------:R-:W-:Y:S07]  /*17860*/  HMMA.16816.F32.BF16 R72, R4, R26, R72 ;  /* 0x0000001a0448723c */ /* 0x000fee0000041848 */
[----:B------:R-:W-:-:S02]  /*17870*/  LOP3.LUT R5, R8, 0xff, RZ, 0xc0, !PT ;  /* 0x000000ff08057812 */ /* 0x000fc400078ec0ff */
[----:B------:R-:W-:Y:S02]  /*17880*/  SHF.R.U32.HI R4, RZ, 0x10, R8 ;  /* 0x00000010ff047819 */ /* 0x000fe40000011608 */
[----:B------:R-:W-:Y:S02]  /*17890*/  PRMT R6, R5, 0x5410, R0 ;  /* 0x0000541005067816 */ /* 0x000fe40000000000 */
[----:B------:R-:W-:-:S04]  /*178a0*/  LOP3.LUT R0, R4, 0xff, RZ, 0xc0, !PT ;  /* 0x000000ff04007812 */ /* 0x000fc800078ec0ff */
[----:B------:R-:W-:Y:S02]  /*178b0*/  PRMT R7, R0, 0x5410, R3 ;  /* 0x0000541000077816 */ /* 0x000fe40000000003 */
[----:B------:R-:W-:-:S04]  /*178c0*/  LOP3.LUT R0, R10, 0xffff, RZ, 0xc0, !PT ;  /* 0x0000ffff0a007812 */ /* 0x000fc800078ec0ff */
[----:B------:R-:W-:Y:S02]  /*178d0*/  SHF.R.U32.HI R3, RZ, 0x8, R0 ;  /* 0x00000008ff037819 */ /* 0x000fe40000011600 */
[----:B------:R-:W-:Y:S01]  /*178e0*/  LOP3.LUT R0, R2, 0xff, RZ, 0xc0, !PT ;  /* 0x000000ff02007812 */ /* 0x000fe200078ec0ff */
[----:B------:R-:W-:Y:S01]  /*178f0*/  FFMA.FTZ R2, R80, UR22, -R20 ;  /* 0x0000001650027c23 */ /* 0x000fe20008010814 */
[----:B------:R-:W-:Y:S01]  /*17900*/  IMAD.MOV.U32 R80, RZ, RZ, R81 ;  /* 0x000000ffff507224 */ /* 0x000fe200078e0051 */
[----:B------:R-:W-:Y:S01]  /*17910*/  MOV R81, R82 ;  /* 0x0000005200517202 */ /* 0x000fe20000000f00 */
[----:B------:R-:W-:Y:S01]  /*17920*/  IMAD.MOV.U32 R82, RZ, RZ, R83 ;  /* 0x000000ffff527224 */ /* 0x000fe200078e0053 */
[----:B------:R-:W-:Y:S01]  /*17930*/  LOP3.LUT R5, R10, 0xff, RZ, 0xc0, !PT ;  /* 0x000000ff0a057812 */ /* 0x000fe200078ec0ff */
[----:B------:R-:W-:Y:S01]  /*17940*/  IMAD.MOV.U32 R83, RZ, RZ, R116 ;  /* 0x000000ffff537224 */ /* 0x000fe200078e0074 */
[----:B------:R-:W-:Y:S02]  /*17950*/  SHF.R.U32.HI R4, RZ, 0x18, R10 ;  /* 0x00000018ff047819 */ /* 0x000fe4000001160a */
[----:B------:R-:W-:Y:S01]  /*17960*/  MOV R116, R199 ;  /* 0x000000c700747202 */ /* 0x000fe20000000f00 */
[----:B------:R-:W-:Y:S01]  /*17970*/  IMAD.MOV.U32 R199, RZ, RZ, R208 ;  /* 0x000000ffffc77224 */ /* 0x000fe200078e00d0 */
[----:B------:R-:W-:Y:S01]  /*17980*/  PRMT R5, R5, 0x5410, R3 ;  /* 0x0000541005057816 */ /* 0x000fe20000000003 */
[----:B------:R-:W-:Y:S01]  /*17990*/  IMAD.MOV.U32 R208, RZ, RZ, R251 ;  /* 0x000000ffffd07224 */ /* 0x000fe200078e00fb */
[----:B------:R-:W-:Y:S01]  /*179a0*/  PRMT R3, R0, 0x5410, R4 ;  /* 0x0000541000037816 */ /* 0x000fe20000000004 */
[----:B------:R-:W-:Y:S01]  /*179b0*/  FFMA.FTZ R0, R80, UR22, -R23 ;  /* 0x0000001650007c23 */ /* 0x000fe20008010817 */
[----:B------:R-:W-:Y:S01]  /*179c0*/  IMAD.MOV.U32 R70, RZ, RZ, R82 ;  /* 0x000000ffff467224 */ /* 0x000fe200078e0052 */
[----:B------:R-:W-:Y:S01]  /*179d0*/  MOV R71, R83 ;  /* 0x0000005300477202 */ /* 0x000fe20000000f00 */
[----:B------:R-:W-:Y:S01]  /*179e0*/  IMAD.MOV.U32 R69, RZ, RZ, R81 ;  /* 0x000000ffff457224 */ /* 0x000fe200078e0051 */
[----:B------:R-:W-:Y:S01]  /*179f0*/  MOV R251, R192 ;  /* 0x000000c000fb7202 */ /* 0x000fe20000000f00 */
[----:B------:R-:W-:Y:S01]  /*17a00*/  IMAD.MOV.U32 R83, RZ, RZ, R116 ;  /* 0x000000ffff537224 */ /* 0x000fe200078e0074 */
[----:B------:R-:W-:Y:S01]  /*17a10*/  MOV R81, R208 ;  /* 0x000000d000517202 */ /* 0x000fe20000000f00 */
[----:B------:R-:W-:Y:S01]  /*17a20*/  IMAD.MOV.U32 R116, RZ, RZ, R39 ;  /* 0x000000ffff747224 */ /* 0x000fe200078e0027 */
[----:B------:R-:W1:Y:S01]  /*17a30*/  MUFU.EX2 R192, R2 ;  /* 0x0000000200c07308 */ /* 0x000e620000000800 */
[----:B------:R-:W-:Y:S01]  /*17a40*/  IMAD.MOV.U32 R208, RZ, RZ, R191 ;  /* 0x000000ffffd07224 */ /* 0x000fe200078e00bf */
[----:B------:R-:W-:Y:S01]  /*17a50*/  MOV R68, R70 ;  /* 0x0000004600447202 */ /* 0x000fe20000000f00 */
[----:B------:R-:W-:-:S02]  /*17a60*/  IMAD.MOV.U32 R70, RZ, RZ, R116 ;  /* 0x000000ffff467224 */ /* 0x000fc400078e0074 */
[----:B------:R-:W-:-:S03]  /*17a70*/  IMAD.MOV.U32 R116, RZ, RZ, R118 ;  /* 0x000000ffff747224 */ /* 0x000fc600078e0076 */
[----:B------:R2:W-:Y:S01]  /*17a80*/  MUFU.EX2 R191, R0 ;  /* 0x0000000000bf7308 */ /* 0x0005e20000000800 */
[----:B------:R-:W-:Y:S01]  /*17a90*/  MOV R118, R190 ;  /* 0x000000be00767202 */ /* 0x000fe20000000f00 */
[----:B------:R-:W-:Y:S02]  /*17aa0*/  IMAD.MOV.U32 R189, RZ, RZ, R215 ;  /* 0x000000ffffbd7224 */ /* 0x000fe400078e00d7 */
[----:B------:R-:W-:Y:S01]  /*17ab0*/  FFMA.FTZ R8, R204, UR22, -R21 ;  /* 0x00000016cc087c23 */ /* 0x000fe20008010815 */
[----:B------:R-:W-:Y:S01]  /*17ac0*/  MOV R204, R188 ;  /* 0x000000bc00cc7202 */ /* 0x000fe20000000f00 */
[----:B------:R-:W-:Y:S02]  /*17ad0*/  IMAD.MOV.U32 R107, RZ, RZ, R213 ;  /* 0x000000ffff6b7224 */ /* 0x000fe400078e00d5 */
[--C-:B------:R-:W-:Y:S01]  /*17ae0*/  FFMA.FTZ R9, R207, UR22, -R21.reuse ;  /* 0x00000016cf097c23 */ /* 0x100fe20008010815 */
[----:B------:R-:W-:Y:S01]  /*17af0*/  FFMA.FTZ R10, R201, UR22, -R21 ;  /* 0x00000016c90a7c23 */ /* 0x000fe20008010815 */
[----:B--2---:R-:W-:Y:S01]  /*17b00*/  FFMA.FTZ R0, R69, UR22, -R23 ;  /* 0x0000001645007c23 */ /* 0x004fe20008010817 */
[----:B------:R-:W-:-:S02]  /*17b10*/  IMAD.MOV.U32 R69, RZ, RZ, R71 ;  /* 0x000000ffff457224 */ /* 0x000fc400078e0047 */
[----:B------:R-:W-:Y:S01]  /*17b20*/  IMAD.MOV.U32 R82, RZ, RZ, R199 ;  /* 0x000000ffff527224 */ /* 0x000fe200078e00c7 */
[----:B------:R2:W4:Y:S01]  /*17b30*/  MUFU.EX2 R190, R0 ;  /* 0x0000000000be7308 */ /* 0x0005220000000800 */
[----:B------:R-:W-:Y:S02]  /*17b40*/  IMAD.MOV.U32 R63, RZ, RZ, R69 ;  /* 0x000000ffff3f7224 */ /* 0x000fe400078e0045 */
[----:B------:R-:W-:Y:S02]  /*17b50*/  IMAD.MOV.U32 R80, RZ, RZ, R251 ;  /* 0x000000ffff507224 */ /* 0x000fe400078e00fb */
[--C-:B------:R-:W-:Y:S01]  /*17b60*/  FFMA.FTZ R39, R210, UR22, -R20.reuse ;  /* 0x00000016d2277c23 */ /* 0x100fe20008010814 */
[----:B------:R-:W-:Y:S01]  /*17b70*/  FFMA.FTZ R2, R63, UR22, -R23 ;  /* 0x000000163f027c23 */ /* 0x000fe20008010817 */
[----:B------:R-:W-:Y:S01]  /*17b80*/  FFMA.FTZ R46, R203, UR22, -R20 ;  /* 0x00000016cb2e7c23 */ /* 0x000fe20008010814 */
[----:B------:R-:W-:Y:S01]  /*17b90*/  IMAD.MOV.U32 R157, RZ, RZ, R231 ;  /* 0x000000ffff9d7224 */ /* 0x000fe200078e00e7 */
[----:B------:R3:W5:Y:S01]  /*17ba0*/  LDL.LU R215, [R1+0x9c] ;  /* 0x00009c0001d77983 */ /* 0x0007620000300800 */
[----:B------:R1:W-:Y:S01]  /*17bb0*/  MUFU.EX2 R188, R2 ;  /* 0x0000000200bc7308 */ /* 0x0003e20000000800 */
[----:B--2---:R-:W-:Y:S01]  /*17bc0*/  FFMA.FTZ R0, R68, UR22, -R23 ;  /* 0x0000001644007c23 */ /* 0x004fe20008010817 */
[----:B------:R-:W-:Y:S01]  /*17bd0*/  IMAD.MOV.U32 R68, RZ, RZ, R70 ;  /* 0x000000ffff447224 */ /* 0x000fe200078e0046 */
[----:B------:R-:W-:Y:S01]  /*17be0*/  MOV R71, R117 ;  /* 0x0000007500477202 */ /* 0x000fe20000000f00 */
[----:B------:R-:W-:Y:S01]  /*17bf0*/  IMAD.MOV.U32 R70, RZ, RZ, R116 ;  /* 0x000000ffff467224 */ /* 0x000fe200078e0074 */
[----:B------:R-:W-:Y:S01]  /*17c00*/  MOV R116, R118 ;  /* 0x0000007600747202 */ /* 0x000fe20000000f00 */
[----:B------:R-:W-:Y:S01]  /*17c10*/  IMAD.MOV.U32 R118, RZ, RZ, R106 ;  /* 0x000000ffff767224 */ /* 0x000fe200078e006a */
[----:B------:R-:W-:Y:S01]  /*17c20*/  MOV R251, R45 ;  /* 0x0000002d00fb7202 */ /* 0x000fe20000000f00 */
[----:B------:R-:W-:-:S02]  /*17c30*/  IMAD.MOV.U32 R106, RZ, RZ, R189 ;  /* 0x000000ffff6a7224 */ /* 0x000fc400078e00bd */
[----:B------:R-:W-:Y:S01]  /*17c40*/  IMAD.MOV.U32 R201, RZ, RZ, R105 ;  /* 0x000000ffffc97224 */ /* 0x000fe200078e0069 */
[----:B------:R2:W3:Y:S01]  /*17c50*/  MUFU.EX2 R189, R0 ;  /* 0x0000000000bd7308 */ /* 0x0004e20000000800 */
[----:B-1----:R-:W-:Y:S01]  /*17c60*/  F2FP.BF16.F32.PACK_AB R2, R192, R193 ;  /* 0x000000c1c002723e */ /* 0x002fe200000010ff */
[----:B------:R-:W-:Y:S01]  /*17c70*/  IMAD.MOV.U32 R199, RZ, RZ, R50 ;  /* 0x000000ffffc77224 */ /* 0x000fe200078e0032 */
[----:B------:R1:W5:Y:S01]  /*17c80*/  LDL.LU R213, [R1+0x98] ;  /* 0x0000980001d57983 */ /* 0x0003620000300800 */
[----:B------:R-:W-:Y:S01]  /*17c90*/  IMAD.MOV.U32 R207, RZ, RZ, R107 ;  /* 0x000000ffffcf7224 */ /* 0x000fe200078e006b */
[----:B------:R-:W1:Y:S01]  /*17ca0*/  LDC.U8 R231, c[0x0][0x388] ;  /* 0x0000e200ffe77b82 */ /* 0x000e620000000000 */
        /* <DEDUP_REMOVED lines=9> */
[----:B---3--:R-:W-:-:S04]  /*17d40*/  F2FP.BF16.F32.PACK_AB R2, R188, R189 ;  /* 0x000000bdbc02723e */ /* 0x008fc800000010ff */
[----:B------:R-:W-:Y:S02]  /*17d50*/  LOP3.LUT R5, R0, R2, RZ, 0xc0, !PT ;  /* 0x0000000200057212 */ /* 0x000fe400078ec0ff */
[----:B------:R-:W-:-:S05]  /*17d60*/  LOP3.LUT R2, R37, R44, R54, 0x96, !PT ;  /* 0x0000002c25027212 */ /* 0x000fca00078e9636 */
[----:B------:R-:W-:Y:S01]  /*17d70*/  IMAD.WIDE.U32 R2, R2, -0x2daee0ad, RZ ;  /* 0xd2511f5302027825 */ /* 0x000fe200078e00ff */
[----:B------:R2:W-:Y:S02]  /*17d80*/  MUFU.EX2 R105, R8 ;  /* 0x0000000800697308 */ /* 0x0005e40000000800 */
[----:B------:R-:W-:Y:S01]  /*17d90*/  LOP3.LUT R0, R2, 0xffff, RZ, 0xc0, !PT ;  /* 0x0000ffff02007812 */ /* 0x000fe200078ec0ff */
[----:B------:R-:W-:Y:S02]  /*17da0*/  IMAD.MOV.U32 R117, RZ, RZ, R11 ;  /* 0x000000ffff757224 */ /* 0x000fe400078e000b */
[----:B------:R-:W-:Y:S01]  /*17db0*/  FFMA.FTZ R11, R211, UR22, -R21 ;  /* 0x00000016d30b7c23 */ /* 0x000fe20008010815 */
[--C-:B------:R-:W-:Y:S01]  /*17dc0*/  FFMA.FTZ R45, R206, UR22, -R20.reuse ;  /* 0x00000016ce2d7c23 */ /* 0x100fe20008010814 */
[----:B------:R-:W-:Y:S01]  /*17dd0*/  FFMA.FTZ R50, R200, UR22, -R20 ;  /* 0x00000016c8327c23 */ /* 0x000fe20008010814 */
[----:B------:R3:W-:Y:S01]  /*17de0*/  MUFU.EX2 R107, R9 ;  /* 0x00000009006b7308 */ /* 0x0007e20000000800 */
[--C-:B------:R-:W-:Y:S01]  /*17df0*/  FFMA.FTZ R20, R252, UR22, -R22.reuse ;  /* 0x00000016fc147c23 */ /* 0x100fe20008010816 */
[----:B------:R-:W-:Y:S01]  /*17e00*/  FFMA.FTZ R21, R209, UR22, -R22 ;  /* 0x00000016d1157c23 */ /* 0x000fe20008010816 */
[----:B------:R-:W-:Y:S01]  /*17e10*/  MOV R211, R106 ;  /* 0x0000006a00d37202 */ /* 0x000fe20000000f00 */
[----:B------:R-:W-:Y:S01]  /*17e20*/  HMMA.16816.F32.BF16 R132, R4, R12, R132 ;  /* 0x0000000c0484723c */ /* 0x000fe20000041884 */
[----:B--2---:R-:W-:-:S02]  /*17e30*/  SHF.R.U32.HI R8, RZ, 0x8, R0 ;  /* 0x00000008ff087819 */ /* 0x004fc40000011600 */
[----:B------:R-:W-:Y:S01]  /*17e40*/  LOP3.LUT R0, R3, R38, R55, 0x96, !PT ;  /* 0x0000002603007212 */ /* 0x000fe200078e9637 */
[----:B------:R2:W4:Y:S01]  /*17e50*/  MUFU.EX2 R106, R11 ;  /* 0x0000000b006a7308 */ /* 0x0005220000000800 */
[----:B------:R-:W-:Y:S02]  /*17e60*/  SHF.R.U32.HI R3, RZ, 0x10, R2 ;  /* 0x00000010ff037819 */ /* 0x000fe40000011602 */
[----:B------:R-:W-:Y:S02]  /*17e70*/  MOV R69, R71 ;  /* 0x0000004700457202 */ /* 0x000fe40000000f00 */
[----:B---3--:R-:W-:Y:S01]  /*17e80*/  LOP3.LUT R9, R2, 0xff, RZ, 0xc0, !PT ;  /* 0x000000ff02097812 */ /* 0x008fe200078ec0ff */
[----:B------:R-:W-:Y:S02]  /*17e90*/  IMAD.MOV.U32 R71, RZ, RZ, R117 ;  /* 0x000000ffff477224 */ /* 0x000fe400078e0075 */
[----:B------:R-:W-:Y:S01]  /*17ea0*/  MUFU.EX2 R54, R20 ;  /* 0x0000001400367308 */ /* 0x000fe20000000800 */
[----:B------:R-:W-:Y:S01]  /*17eb0*/  IMAD.MOV.U32 R117, RZ, RZ, R119 ;  /* 0x000000ffff757224 */ /* 0x000fe200078e0077 */
[----:B------:R-:W-:-:S02]  /*17ec0*/  PRMT R12, R9, 0x5410, R8 ;  /* 0x00005410090c7816 */ /* 0x000fc40000000008 */
[----:B------:R-:W-:Y:S02]  /*17ed0*/  LOP3.LUT R8, R3, 0xff, RZ, 0xc0, !PT ;  /* 0x000000ff03087812 */ /* 0x000fe400078ec0ff */
[----:B------:R-:W-:Y:S02]  /*17ee0*/  MOV R119, R36 ;  /* 0x0000002400777202 */ /* 0x000fe40000000f00 */
[----:B------:R-:W3:Y:S01]  /*17ef0*/  MUFU.EX2 R44, R21 ;  /* 0x00000015002c7308 */ /* 0x000ee20000000800 */
[----:B--2---:R-:W-:Y:S02]  /*17f00*/  SHF.R.U32.HI R11, RZ, 0x18, R2 ;  /* 0x00000018ff0b7819 */ /* 0x004fe40000011602 */
[----:B------:R-:W-:Y:S02]  /*17f10*/  LOP3.LUT R2, R0, 0xffff, RZ, 0xc0, !PT ;  /* 0x0000ffff00027812 */ /* 0x000fe400078ec0ff */
[----:B------:R-:W-:Y:S02]  /*17f20*/  SHF.R.U32.HI R3, RZ, 0x10, R0 ;  /* 0x00000010ff037819 */ /* 0x000fe40000011600 */
[----:B------:R-:W-:Y:S01]  /*17f30*/  SHF.R.U32.HI R9, RZ, 0x8, R2 ;  /* 0x00000008ff097819 */ /* 0x000fe20000011602 */
[----:B------:R2:W1:Y:S01]  /*17f40*/  MUFU.EX2 R100, R10 ;  /* 0x0000000a00647308 */ /* 0x0004620000000800 */
[----:B------:R-:W-:Y:S01]  /*17f50*/  SHF.R.U32.HI R2, RZ, 0x18, R0 ;  /* 0x00000018ff027819 */ /* 0x000fe20000011600 */
[----:B------:R-:W-:Y:S01]  /*17f60*/  IMAD.MOV.U32 R200, RZ, RZ, R119 ;  /* 0x000000ffffc87224 */ /* 0x000fe200078e0077 */
[----:B------:R-:W-:Y:S01]  /*17f70*/  MOV R203, R118 ;  /* 0x0000007600cb7202 */ /* 0x000fe20000000f00 */
[----:B------:R-:W-:Y:S01]  /*17f80*/  FFMA.FTZ R36, R205, UR22, -R22 ;  /* 0x00000016cd247c23 */ /* 0x000fe20008010816 */
[----:B------:R-:W-:-:S02]  /*17f90*/  IMAD.MOV.U32 R206, RZ, RZ, R117 ;  /* 0x000000ffffce7224 */ /* 0x000fc400078e0075 */
[----:B------:R-:W-:Y:S01]  /*17fa0*/  FFMA.FTZ R22, R202, UR22, -R22 ;  /* 0x00000016ca167c23 */ /* 0x000fe20008010816 */
[----:B------:R-:W-:Y:S01]  /*17fb0*/  MOV R93, R70 ;  /* 0x00000046005d7202 */ /* 0x000fe20000000f00 */
[----:B------:R-:W-:Y:S01]  /*17fc0*/  HMMA.16816.F32.BF16 R56, R4, R14, R120 ;  /* 0x0000000e0438723c */ /* 0x000fe20000041878 */
[----:B--2---:R-:W-:-:S05]  /*17fd0*/  LOP3.LUT R10, R0, 0xff, RZ, 0xc0, !PT ;  /* 0x000000ff000a7812 */ /* 0x004fca00078ec0ff */
[C---:B------:R-:W-:Y:S01]  /*17fe0*/  HMMA.16816.F32.BF16 R148, R4.reuse, R24, R148 ;  /* 0x000000180494723c */ /* 0x040fe20000041894 */
[----:B------:R-:W-:Y:S01]  /*17ff0*/  LOP3.LUT R0, R3, 0xff, RZ, 0xc0, !PT ;  /* 0x000000ff03007812 */ /* 0x000fe200078ec0ff */
[----:B------:R-:W-:Y:S01]  /*18000*/  FFMA.FTZ R15, R211, UR22, -R23 ;  /* 0x00000016d30f7c23 */ /* 0x000fe20008010817 */
[----:B------:R-:W-:Y:S01]  /*18010*/  PRMT R3, R8, 0x5410, R11 ;  /* 0x0000541008037816 */ /* 0x000fe2000000000b */
[----:B------:R2:W-:Y:S01]  /*18020*/  MUFU.EX2 R37, R22 ;  /* 0x0000001600257308 */ /* 0x0005e20000000800 */
[----:B------:R-:W-:Y:S01]  /*18030*/  PRMT R2, R0, 0x5410, R2 ;  /* 0x0000541000027816 */ /* 0x000fe20000000002 */
[----:B------:R-:W-:Y:S01]  /*18040*/  FFMA.FTZ R0, R203, R47, R200 ;  /* 0x0000002fcb007223 */ /* 0x000fe200000100c8 */
[----:B------:R-:W-:Y:S01]  /*18050*/  PRMT R8, R10, 0x5410, R9 ;  /* 0x000054100a087816 */ /* 0x000fe20000000009 */
[C---:B------:R-:W-:Y:S01]  /*18060*/  HMMA.16816.F32.BF16 R24, R4.reuse, R26, R152 ;  /* 0x0000001a0418723c */ /* 0x040fe20000041898 */
[----:B------:R-:W-:Y:S01]  /*18070*/  FADD.FTZ R9, R206, R51 ;  /* 0x00000033ce097221 */ /* 0x000fe20000010000 */
[----:B------:R-:W-:Y:S01]  /*18080*/  IMAD.MOV.U32 R206, RZ, RZ, R80 ;  /* 0x000000ffffce7224 */ /* 0x000fe200078e0050 */
[----:B------:R-:W-:Y:S01]  /*18090*/  MOV R203, R81 ;  /* 0x0000005100cb7202 */ /* 0x000fe20000000f00 */
[----:B------:R-:W-:Y:S01]  /*180a0*/  IMAD.MOV.U32 R200, RZ, RZ, R82 ;  /* 0x000000ffffc87224 */ /* 0x000fe200078e0052 */
[----:B------:R-:W-:Y:S01]  /*180b0*/  MOV R211, R83 ;  /* 0x0000005300d37202 */ /* 0x000fe20000000f00 */
[----:B------:R-:W1:Y:S01]  /*180c0*/  LDSM.16.MT88.4 R152, [R212+0xac00] ;  /* 0x00ac0000d498783b */ /* 0x000e620000004200 */
[--C-:B------:R-:W-:Y:S01]  /*180d0*/  HSET2.LE.AND R11, R3, R244.reuse, PT ;  /* 0x000000f4030b7233 */ /* 0x100fe20003803000 */
[----:B------:R-:W-:Y:S01]  /*180e0*/  IMAD.MOV.U32 R92, RZ, RZ, R71 ;  /* 0x000000ffff5c7224 */ /* 0x000fe200078e0047 */
[--C-:B------:R-:W-:Y:S01]  /*180f0*/  HSET2.LE.AND R3, R2, R244.reuse, PT ;  /* 0x000000f402037233 */ /* 0x100fe20003803000 */
[----:B------:R-:W1:Y:S01]  /*18100*/  LDSM.16.MT88.4 R80, [R212+0xbc00] ;  /* 0x00bc0000d450783b */ /* 0x000e620000004200 */
[----:B----4-:R-:W-:Y:S01]  /*18110*/  F2FP.BF16.F32.PACK_AB R2, R107, R106 ;  /* 0x0000006a6b02723e */ /* 0x010fe200000010ff */
[----:B--2---:R-:W-:Y:S01]  /*18120*/  FADD.FTZ R22, R93, R0 ;  /* 0x000000005d167221 */ /* 0x004fe20000010000 */
[----:B------:R-:W-:Y:S01]  /*18130*/  HSET2.LE.AND R0, R8, R244, PT ;  /* 0x000000f408007233 */ /* 0x000fe20003803000 */
[--C-:B------:R-:W-:Y:S01]  /*18140*/  FFMA.FTZ R13, R201, UR22, -R23.reuse ;  /* 0x00000016c90d7c23 */ /* 0x100fe20008010817 */
[----:B---3--:R-:W-:Y:S01]  /*18150*/  F2FP.BF16.F32.PACK_AB R8, R44, R54 ;  /* 0x000000362c08723e */ /* 0x008fe200000010ff */
[--C-:B------:R-:W-:Y:S01]  /*18160*/  FFMA.FTZ R20, R204, UR22, -R23.reuse ;  /* 0x00000016cc147c23 */ /* 0x100fe20008010817 */
[----:B------:R-:W-:Y:S01]  /*18170*/  FFMA.FTZ R14, R207, UR22, -R23 ;  /* 0x00000016cf0e7c23 */ /* 0x000fe20008010817 */
[----:B------:R-:W-:Y:S01]  /*18180*/  FADD.FTZ R23, R92, R49 ;  /* 0x000000315c177221 */ /* 0x000fe20000010000 */
[----:B------:R-:W-:Y:S01]  /*18190*/  LOP3.LUT R92, R0, R2, RZ, 0xc0, !PT ;  /* 0x00000002005c7212 */ /* 0x000fe200078ec0ff */
[----:B------:R2:W3:Y:S01]  /*181a0*/  MUFU.EX2 R38, R36 ;  /* 0x0000002400267308 */ /* 0x0004e20000000800 */
[----:B------:R-:W-:Y:S01]  /*181b0*/  LOP3.LUT R93, R3, R8, RZ, 0xc0, !PT ;  /* 0x00000008035d7212 */ /* 0x000fe200078ec0ff */
[----:B------:R-:W-:Y:S01]  /*181c0*/  IMAD.WIDE.U32 R2, R53, -0x2daee0ad, RZ ;  /* 0xd2511f5335027825 */ /* 0x000fe200078e00ff */
[----:B------:R-:W-:Y:S01]  /*181d0*/  MOV R95, R68 ;  /* 0x00000044005f7202 */ /* 0x000fe20000000f00 */
[----:B------:R-:W-:Y:S01]  /*181e0*/  HMMA.16816.F32.BF16 R164, R4, R28, R164 ;  /* 0x0000001c04a4723c */ /* 0x000fe200000418a4 */
[----:B------:R-:W-:Y:S01]  /*181f0*/  MOV R210, R116 ;  /* 0x0000007400d27202 */ /* 0x000fe20000000f00 */
[----:B------:R-:W-:Y:S01]  /*18200*/  IMAD.MOV.U32 R94, RZ, RZ, R69 ;  /* 0x000000ffff5e7224 */ /* 0x000fe200078e0045 */
[----:B------:R-:W-:-:S03]  /*18210*/  LOP3.LUT R0, R3, R48, R55, 0x96, !PT ;  /* 0x0000003003007212 */ /* 0x000fc600078e9637 */
[----:B------:R-:W-:Y:S01]  /*18220*/  HMMA.16816.F32.BF16 R84, R4, R40, R84 ;  /* 0x000000280454723c */ /* 0x000fe20000041854 */
[----:B------:R-:W-:-:S05]  /*18230*/  LOP3.LUT R3, R2, 0xffff, RZ, 0xc0, !PT ;  /* 0x0000ffff02037812 */ /* 0x000fca00078ec0ff */
[C---:B------:R-:W-:Y:S01]  /*18240*/  HMMA.16816.F32.BF16 R60, R4.reuse, R18, R172 ;  /* 0x00000012043c723c */ /* 0x040fe200000418ac */
[----:B------:R-:W-:Y:S01]  /*18250*/  LOP3.LUT R8, R2, 0xff, RZ, 0xc0, !PT ;  /* 0x000000ff02087812 */ /* 0x000fe200078ec0ff */
[----:B------:R-:W-:Y:S08]  /*18260*/  MUFU.EX2 R46, R46 ;  /* 0x0000002e002e7308 */ /* 0x000ff00000000800 */
[----:B------:R-:W4:Y:S01]  /*18270*/  MUFU.EX2 R50, R50 ;  /* 0x0000003200327308 */ /* 0x000f220000000800 */
[C---:B------:R-:W-:Y:S01]  /*18280*/  HMMA.16816.F32.BF16 R68, R4.reuse, R32, R136 ;  /* 0x000000200444723c */ /* 0x040fe20000041888 */
[----:B------:R-:W-:Y:S01]  /*18290*/  MOV R252, R159 ;  /* 0x0000009f00fc7202 */ /* 0x000fe20000000f00 */
[----:B------:R-:W4:Y:S04]  /*182a0*/  LDSM.16.MT88.4 R120, [R212+0x9c00] ;  /* 0x009c0000d478783b */ /* 0x000f280000004200 */
[C---:B------:R-:W-:Y:S06]  /*182b0*/  HMMA.16816.F32.BF16 R116, R4.reuse, R16, R184 ;  /* 0x000000100474723c */ /* 0x040fec00000418b8 */
[----:B------:R-:W-:Y:S01]  /*182c0*/  HMMA.16816.F32.BF16 R28, R4, R30, R168 ;  /* 0x0000001e041c723c */ /* 0x000fe200000418a8 */
[----:B------:R-:W-:Y:S01]  /*182d0*/  MUFU.EX2 R13, R13 ;  /* 0x0000000d000d7308 */ /* 0x000fe20000000800 */
[----:B------:R-:W-:-:S04]  /*182e0*/  FADD.FTZ R21, R94, R9 ;  /* 0x000000095e157221 */ /* 0x000fc80000010000 */
[C---:B------:R-:W-:Y:S06]  /*182f0*/  HMMA.16816.F32.BF16 R32, R4.reuse, R34, R128 ;  /* 0x000000220420723c */ /* 0x040fec0000041880 */
[----:B------:R-:W-:Y:S01]  /*18300*/  HMMA.16816.F32.BF16 R40, R4, R42, R144 ;  /* 0x0000002a0428723c */ /* 0x000fe20000041890 */
[----:B------:R-:W-:Y:S01]  /*18310*/  MUFU.EX2 R20, R20 ;  /* 0x0000001400147308 */ /* 0x000fe20000000800 */
[----:B------:R-:W-:Y:S01]  /*18320*/  IMAD.MOV.U32 R201, RZ, RZ, R158 ;  /* 0x000000ffffc97224 */ /* 0x000fe200078e009e */
[----:B-1----:R-:W-:Y:S01]  /*18330*/  F2FP.BF16.F32.PACK_AB R10, R100, R105 ;  /* 0x00000069640a723e */ /* 0x002fe200000010ff */
[----:B------:R-:W-:-:S02]  /*18340*/  IMAD.MOV.U32 R207, RZ, RZ, R156 ;  /* 0x000000ffffcf7224 */ /* 0x000fc400078e009c */
[----:B--2---:R-:W-:-:S03]  /*18350*/  FADD.FTZ R36, R210, R52 ;  /* 0x00000034d2247221 */ /* 0x004fc60000010000 */
[----:B------:R-:W-:Y:S01]  /*18360*/  MUFU.EX2 R15, R15 ;  /* 0x0000000f000f7308 */ /* 0x000fe20000000800 */
[--C-:B------:R-:W-:Y:S01]  /*18370*/  SHF.R.U32.HI R4, RZ, 0x10, R2.reuse ;  /* 0x00000010ff047819 */ /* 0x100fe20000011602 */
[----:B------:R-:W1:Y:S01]  /*18380*/  LDSM.16.MT88.4 R136, [R214+0x9c00] ;  /* 0x009c0000d688783b */ /* 0x000e620000004200 */
[----:B------:R-:W-:Y:S02]  /*18390*/  SHF.R.U32.HI R7, RZ, 0x18, R2 ;  /* 0x00000018ff077819 */ /* 0x000fe40000011602 */
[----:B------:R-:W-:Y:S01]  /*183a0*/  SHF.R.U32.HI R6, RZ, 0x8, R3 ;  /* 0x00000008ff067819 */ /* 0x000fe20000011603 */
[----:B------:R-:W2:Y:S01]  /*183b0*/  LDSM.16.MT88.4 R168, [R214+0xac00] ;  /* 0x00ac0000d6a8783b */ /* 0x000ea20000004200 */
[C---:B------:R-:W-:Y:S02]  /*183c0*/  LOP3.LUT R2, R0.reuse, 0xffff, RZ, 0xc0, !PT ;  /* 0x0000ffff00027812 */ /* 0x040fe400078ec0ff */
[----:B------:R-:W-:Y:S01]  /*183d0*/  SHF.R.U32.HI R3, RZ, 0x10, R0 ;  /* 0x00000010ff037819 */ /* 0x000fe20000011600 */
[----:B------:R-:W4:Y:S01]  /*183e0*/  MUFU.EX2 R14, R14 ;  /* 0x0000000e000e7308 */ /* 0x000f220000000800 */
[----:B------:R-:W-:Y:S01]  /*183f0*/  LOP3.LUT R5, R0, 0xff, RZ, 0xc0, !PT ;  /* 0x000000ff00057812 */ /* 0x000fe200078ec0ff */
[----:B------:R-:W2:Y:S01]  /*18400*/  LDSM.16.MT88.4 R16, [R214+0xbc00] ;  /* 0x00bc0000d610783b */ /* 0x000ea20000004200 */
[----:B------:R-:W-:-:S02]  /*18410*/  SHF.R.U32.HI R2, RZ, 0x8, R2 ;  /* 0x00000008ff027819 */ /* 0x000fc40000011602 */
[----:B------:R-:W-:Y:S02]  /*18420*/  SHF.R.U32.HI R0, RZ, 0x18, R0 ;  /* 0x00000018ff007819 */ /* 0x000fe40000011600 */
[----:B------:R-:W-:Y:S02]  /*18430*/  LOP3.LUT R3, R3, 0xff, RZ, 0xc0, !PT ;  /* 0x000000ff03037812 */ /* 0x000fe400078ec0ff */
[----:B------:R-:W-:Y:S02]  /*18440*/  PRMT R5, R5, 0x5410, R2 ;  /* 0x0000541005057816 */ /* 0x000fe40000000002 */
[----:B------:R-:W-:Y:S02]  /*18450*/  LOP3.LUT R4, R4, 0xff, RZ, 0xc0, !PT ;  /* 0x000000ff04047812 */ /* 0x000fe400078ec0ff */
[----:B------:R-:W-:Y:S02]  /*18460*/  PRMT R2, R3, 0x5410, R0 ;  /* 0x0000541003027816 */ /* 0x000fe40000000000 */
[----:B------:R-:W-:-:S02]  /*18470*/  HSET2.LE.AND R9, R12, R244, PT ;  /* 0x000000f40c097233 */ /* 0x000fc40003803000 */
[----:B---3--:R-:W-:Y:S01]  /*18480*/  F2FP.BF16.F32.PACK_AB R12, R37, R38 ;  /* 0x00000026250c723e */ /* 0x008fe200000010ff */
[----:B------:R-:W-:Y:S01]  /*18490*/  MUFU.EX2 R39, R39 ;  /* 0x0000002700277308 */ /* 0x000fe20000000800 */
[----:B------:R-:W-:Y:S01]  /*184a0*/  PRMT R6, R8, 0x5410, R6 ;  /* 0x0000541008067816 */ /* 0x000fe20000000006 */
[----:B------:R-:W-:Y:S01]  /*184b0*/  FADD.FTZ R8, R201, R23 ;  /* 0x00000017c9087221 */ /* 0x000fe20000010000 */
[----:B------:R-:W-:Y:S02]  /*184c0*/  PRMT R4, R4, 0x5410, R7 ;  /* 0x0000541004047816 */ /* 0x000fe40000000007 */
[----:B------:R-:W-:Y:S02]  /*184d0*/  MOV R210, R95 ;  /* 0x0000005f00d27202 */ /* 0x000fe40000000f00 */
[--C-:B------:R-:W-:Y:S01]  /*184e0*/  HSET2.LE.AND R7, R2, R244.reuse, PT ;  /* 0x000000f402077233 */ /* 0x100fe20003803000 */
[----:B------:R-:W3:Y:S01]  /*184f0*/  MUFU.EX2 R45, R45 ;  /* 0x0000002d002d7308 */ /* 0x000ee20000000800 */
[----:B------:R-:W-:Y:S01]  /*18500*/  LOP3.LUT R94, R9, R10, RZ, 0xc0, !PT ;  /* 0x0000000a095e7212 */ /* 0x000fe200078ec0ff */
[----:B------:R-:W-:Y:S01]  /*18510*/  FADD.FTZ R2, R207, R21 ;  /* 0x00000015cf027221 */ /* 0x000fe20000010000 */
[----:B------:R-:W-:Y:S01]  /*18520*/  LOP3.LUT R95, R11, R12, RZ, 0xc0, !PT ;  /* 0x0000000c0b5f7212 */ /* 0x000fe200078ec0ff */
[----:B------:R-:W-:Y:S01]  /*18530*/  FADD.FTZ R10, R200, R8 ;  /* 0x00000008c80a7221 */ /* 0x000fe20000010000 */
[----:B------:R-:W-:Y:S01]  /*18540*/  MOV R204, R157 ;  /* 0x0000009d00cc7202 */ /* 0x000fe20000000f00 */
[----:B------:R-:W-:Y:S01]  /*18550*/  FADD.FTZ R8, R240, R2 ;  /* 0x00000002f0087221 */ /* 0x000fe20000010000 */
[----:B------:R-:W-:-:S02]  /*18560*/  HSET2.LE.AND R0, R6, R244, PT ;  /* 0x000000f406007233 */ /* 0x000fc40003803000 */
[----:B------:R-:W-:Y:S01]  /*18570*/  HSET2.LE.AND R3, R4, R244, PT ;  /* 0x000000f404037233 */ /* 0x000fe20003803000 */
[----:B------:R-:W-:Y:S01]  /*18580*/  FADD.FTZ R4, R252, R36 ;  /* 0x00000024fc047221 */ /* 0x000fe20000010000 */
[----:B----4-:R-:W-:Y:S01]  /*18590*/  F2FP.BF16.F32.PACK_AB R2, R50, R46 ;  /* 0x0000002e3202723e */ /* 0x010fe200000010ff */
[----:B------:R-:W-:Y:S01]  /*185a0*/  HMMA.16816.F32.BF16 R156, R92, R154, R72 ;  /* 0x0000009a5c9c723c */ /* 0x000fe20000041848 */
[----:B------:R-:W-:Y:S01]  /*185b0*/  FADD.FTZ R6, R204, R22 ;  /* 0x00000016cc067221 */ /* 0x000fe20000010000 */
[----:B------:R-:W-:Y:S01]  /*185c0*/  FADD.FTZ R11, R211, R4 ;  /* 0x00000004d30b7221 */ /* 0x000fe20000010000 */
[----:B------:R-:W-:-:S03]  /*185d0*/  F2FP.BF16.F32.PACK_AB R4, R15, R14 ;  /* 0x0000000e0f04723e */ /* 0x000fc600000010ff */
[----:B------:R-:W-:Y:S01]  /*185e0*/  HMMA.16816.F32.BF16 R72, R92, R80, R96 ;  /* 0x000000505c48723c */ /* 0x000fe20000041860 */
[----:B------:R-:W-:-:S06]  /*185f0*/  FADD.FTZ R9, R203, R6 ;  /* 0x00000006cb097221 */ /* 0x000fcc0000010000 */
        /* <DEDUP_REMOVED lines=8> */
[----:B---3--:R-:W-:Y:S01]  /*18680*/  F2FP.BF16.F32.PACK_AB R6, R45, R39 ;  /* 0x000000272d06723e */ /* 0x008fe200000010ff */
        /* <DEDUP_REMOVED lines=52> */
[C---:B-1----:R-:W-:Y:S06]  /*189d0*/  HMMA.16816.F32.BF16 R128, R92.reuse, R136, R108 ;  /* 0x000000885c80723c */ /* 0x042fec000004186c */
[C---:B------:R-:W-:Y:S06]  /*189e0*/  HMMA.16816.F32.BF16 R140, R92.reuse, R138, R140 ;  /* 0x0000008a5c8c723c */ /* 0x040fec000004188c */
[C---:B--2---:R-:W-:Y:S06]  /*189f0*/  HMMA.16816.F32.BF16 R160, R92.reuse, R168, R160 ;  /* 0x000000a85ca0723c */ /* 0x044fec00000418a0 */
        /* <DEDUP_REMOVED lines=17> */
.L_x_892:
        /* <DEDUP_REMOVED lines=40> */
.L_x_902:
        /* <DEDUP_REMOVED lines=22> */
[C---:B-1----:R-:W-:Y:S02]  /*18ef0*/  @!P2 LEA R104, P0, R0.reuse, R104, 0x1 ;  /* 0x000000680068a211 */ /* 0x042fe400078008ff */
        /* <DEDUP_REMOVED lines=44> */
.L_x_900:
[----:B-12---:R-:W2:Y:S01]  /*191c0*/  LDL R3, [R1+0x54] ;  /* 0x0000540001037983 */ /* 0x006ea20000100800 */
[----:B------:R-:W-:Y:S04]  /*191d0*/  DEPBAR.LE SB0, 0x0 ;  /* 0x000080000000791a */ /* 0x000fe80000000000 */
[----:B------:R-:W3:Y:S01]  /*191e0*/  LDL R2, [R1+0x70] ;  /* 0x0000700001027983 */ /* 0x000ee20000100800 */
[----:B------:R-:W-:Y:S04]  /*191f0*/  UIADD3 UR11, UR20, -0x1, URZ ;  /* 0xffffffff140b7890 */ /* 0x000fe8000fffe03f */
[----:B------:R-:W4:Y:S01]  /*19200*/  LDL.64 R18, [R1+0x58] ;  /* 0x0000580001127983 */ /* 0x000f220000100a00 */
[----:B------:R-:W-:Y:S02]  /*19210*/  USHF.R.S32.HI UR13, URZ, 0x1f, UR11 ;  /* 0x0000001f3f0d7899 */ /* 0x000fe4000801140b */
[----:B------:R-:W-:Y:S02]  /*19220*/  UIMAD UR12, UR8, UR11, URZ ;  /* 0x0000000b080c72a4 */ /* 0x000fe4000f8e023f */
[----:B------:R-:W4:Y:S01]  /*19230*/  LDL R4, [R1+0x68] ;  /* 0x0000680001047983 */ /* 0x000f220000100800 */
[----:B------:R-:W-:Y:S02]  /*19240*/  UISETP.GT.AND UP0, UPT, UR11, UR14, UPT ;  /* 0x0000000e0b00728c */ /* 0x000fe4000bf04270 */
[----:B------:R-:W-:Y:S02]  /*19250*/  UIMAD UR12, UR13, UR9, UR12 ;  /* 0x000000090d0c72a4 */ /* 0x000fe4000f8e020c */
[----:B------:R-:W4:Y:S05]  /*19260*/  LDL R0, [R1+0x6c] ;  /* 0x00006c0001007983 */ /* 0x000f2a0000100800 */
[----:B------:R-:W4:Y:S05]  /*19270*/  LDL R6, [R1+0x60] ;  /* 0x0000600001067983 */ /* 0x000f2a0000100800 */
[----:B------:R-:W4:Y:S01]  /*19280*/  LDL R16, [R1+0x64] ;  /* 0x0000640001107983 */ /* 0x000f220000100800 */
[----:B------:R-:W-:Y:S06]  /*19290*/  BAR.SYNC.DEFER_BLOCKING 0x0 ;  /* 0x0000000000007b1d */ /* 0x000fec0000010000 */
[----:B-----5:R-:W-:Y:S05]  /*192a0*/  @P2 STS [R218+0x9000], RZ ;  /* 0x009000ffda002388 */ /* 0x020fea0000000800 */
[----:B------:R-:W-:Y:S05]  /*192b0*/  @P2 STS [R218+0x9004], RZ ;  /* 0x009004ffda002388 */ /* 0x000fea0000000800 */
[----:B------:R-:W-:Y:S05]  /*192c0*/  @P2 STS.64 [R218+0x9008], RZ ;  /* 0x009008ffda002388 */ /* 0x000fea0000000a00 */
[----:B------:R-:W4:Y:S05]  /*192d0*/  LDL.64 R242, [R1+0x18] ;  /* 0x0000180001f27983 */ /* 0x000f2a0000100a00 */
[----:B------:R-:W4:Y:S05]  /*192e0*/  LDL.64 R234, [R1+0x20] ;  /* 0x0000200001ea7983 */ /* 0x000f2a0000100a00 */
[----:B------:R-:W4:Y:S05]  /*192f0*/  LDL.64 R250, [R1+0x38] ;  /* 0x0000380001fa7983 */ /* 0x000f2a0000100a00 */
[----:B------:R-:W4:Y:S01]  /*19300*/  LDL.64 R236, [R1+0x28] ;  /* 0x0000280001ec7983 */ /* 0x000f220000100a00 */
        /* <DEDUP_REMOVED lines=36> */
[C---:B------:R-:W-:Y:S04]  /*19550*/  @!P4 LEA.HI.X R5, R0.reuse, R13, R3, 0x1, P1 ;  /* 0x0000000d0005c211 */ /* 0x040fe800008f0c03 */
[----:B------:R-:W-:Y:S01]  /*19560*/  @!PT LDS RZ, [RZ] ;  /* 0x00000000fffff984 */ /* 0x000fe20000000800 */
[----:B------:R-:W-:Y:S01]  /*19570*/  @!PT LDS RZ, [RZ] ;  /* 0x00000000fffff984 */ /* 0x000fe20000000800 */
[----:B------:R-:W-:Y:S01]  /*19580*/  @!PT LDS RZ, [RZ] ;  /* 0x00000000fffff984 */ /* 0x000fe20000000800 */
[----:B------:R-:W-:Y:S01]  /*19590*/  @!P2 LDGSTS.E.BYPASS.LTC128B.128 [R218+0x9800], desc[UR26][R6.64] ;  /* 0x0980000006daafae */ /* 0x000fe2000b901d5a */
[C---:B-1----:R-:W-:Y:S02]  /*195a0*/  @!P3 LEA R2, P0, R0.reuse, R14, 0x1 ;  /* 0x0000000e0002b211 */ /* 0x042fe400078008ff */
[----:B------:R-:W-:Y:S02]  /*195b0*/  LOP3.LUT R102, R243, UR12, R233, 0x96, !PT ;  /* 0x0000000cf3667c12 */ /* 0x000fe4000f8e96e9 */
[----:B------:R-:W-:Y:S01]  /*195c0*/  @P4 STS.128 [R218+0xa800], RZ ;  /* 0x00a800ffda004388 */ /* 0x000fe20000000c00 */
[----:B------:R-:W-:Y:S01]  /*195d0*/  @!P3 LEA.HI.X R3, R0, R15, R3, 0x1, P0 ;  /* 0x0000000f0003b211 */ /* 0x000fe200000f0c03 */
[----:B------:R-:W-:Y:S01]  /*195e0*/  VIADD R0, R233, 0xbb67ae85 ;  /* 0xbb67ae85e9007836 */ /* 0x000fe20000000000 */
[----:B------:R-:W-:Y:S02]  /*195f0*/  PLOP3.LUT P0, PT, PT, PT, UP0, 0x80, 0x0 ;  /* 0x000000000000781c */ /* 0x000fe40003f0f008 */
[----:B------:R-:W-:Y:S01]  /*19600*/  @!PT LDS RZ, [RZ] ;  /* 0x00000000fffff984 */ /* 0x000fe20000000800 */
[----:B------:R-:W-:Y:S01]  /*19610*/  @!PT LDS RZ, [RZ] ;  /* 0x00000000fffff984 */ /* 0x000fe20000000800 */
[----:B------:R-:W-:Y:S01]  /*19620*/  @!PT LDS RZ, [RZ] ;  /* 0x00000000fffff984 */ /* 0x000fe20000000800 */
[----:B------:R-:W-:Y:S01]  /*19630*/  @!P4 LDGSTS.E.BYPASS.LTC128B.128 [R218+0xa800], desc[UR26][R4.64+0x40] ;  /* 0x0a80004004dacfae */ /* 0x000fe2000b901d5a */
[----:B------:R-:W-:Y:S04]  /*19640*/  IMAD.WIDE.U32 R102, R102, -0x326172a9, RZ ;  /* 0xcd9e8d5766667825 */ /* 0x000fe800078e00ff */
[----:B------:R-:W-:Y:S05]  /*19650*/  @P3 STS.128 [R218+0xb800], RZ ;  /* 0x00b800ffda003388 */ /* 0x000fea0000000c00 */
[----:B------:R-:W-:Y:S01]  /*19660*/  @!PT LDS RZ, [RZ] ;  /* 0x00000000fffff984 */ /* 0x000fe20000000800 */
[----:B------:R-:W-:Y:S01]  /*19670*/  @!PT LDS RZ, [RZ] ;  /* 0x00000000fffff984 */ /* 0x000fe20000000800 */
[----:B------:R-:W-:Y:S01]  /*19680*/  @!PT LDS RZ, [RZ] ;  /* 0x00000000fffff984 */ /* 0x000fe20000000800 */
[----:B------:R1:W-:Y:S05]  /*19690*/  @!P3 LDGSTS.E.BYPASS.LTC128B.128 [R218+0xb800], desc[UR26][R2.64+0x80] ;  /* 0x0b80008002dabfae */ /* 0x0003ea000b901d5a */
[----:B------:R-:W-:Y:S05]  /*196a0*/  LDSM.16.M88.4 R64, [R216] ;  /* 0x00000000d840783b */ /* 0x000fea0000000200 */
[----:B------:R-:W2:Y:S05]  /*196b0*/  LDSM.16.M88.4 R16, [R213+0x6000] ;  /* 0x00600000d510783b */ /* 0x000eaa0000000200 */
[----:B------:R-:W3:Y:S05]  /*196c0*/  LDSM.16.M88.4 R60, [R216+0x1000] ;  /* 0x00100000d83c783b */ /* 0x000eea0000000200 */
[----:B------:R-:W4:Y:S05]  /*196d0*/  LDSM.16.M88.4 R32, [R213+0x6400] ;  /* 0x00640000d520783b */ /* 0x000f2a0000000200 */
[----:B------:R-:W0:Y:S01]  /*196e0*/  LDGDEPBAR ;  /* 0x00000000000079af */ /* 0x000e220000000000 */
[-CC-:B-1----:R-:W-:Y:S04]  /*196f0*/  LOP3.LUT R2, R235, R242.reuse, R0.reuse, 0x96, !PT ;  /* 0x000000f2eb027212 */ /* 0x182fe800078e9600 */
[----:B------:R-:W1:Y:S01]  /*19700*/  LDSM.16.M88.4 R48, [R213+0x6800] ;  /* 0x00680000d530783b */ /* 0x000e620000000200 */
[----:B------:R-:W-:Y:S04]  /*19710*/  LOP3.LUT R0, R237, R242, R0, 0x96, !PT ;  /* 0x000000f2ed007212 */ /* 0x000fe800078e9600 */
[----:B------:R-:W1:Y:S05]  /*19720*/  LDSM.16.M88.4 R176, [R213+0x6c00] ;  /* 0x006c0000d5b0783b */ /* 0x000e6a0000000200 */
[----:B------:R-:W-:Y:S05]  /*19730*/  LDSM.16.M88.4 R180, [R217] ;  /* 0x00000000d9b4783b */ /* 0x000fea0000000200 */
[----:B------:R-:W1:Y:S05]  /*19740*/  LDSM.16.M88.4 R184, [R215+0x6000] ;  /* 0x00600000d7b8783b */ /* 0x000e6a0000000200 */
[----:B------:R-:W1:Y:S01]  /*19750*/  LDSM.16.M88.4 R188, [R217+0x1000] ;  /* 0x00100000d9bc783b */ /* 0x000e620000000200 */
[-C--:B--2---:R-:W-:Y:S04]  /*19760*/  HMMA.16816.F32.BF16 R4, R64, R16.reuse, RZ ;  /* 0x000000104004723c */ /* 0x084fe800000418ff */
[----:B------:R-:W2:Y:S02]  /*19770*/  LDSM.16.M88.4 R192, [R215+0x6400] ;  /* 0x00640000d7c0783b */ /* 0x000ea40000000200 */
[C---:B---3--:R-:W-:Y:S03]  /*19780*/  HMMA.16816.F32.BF16 R8, R60.reuse, R16, RZ ;  /* 0x000000103c08723c */ /* 0x048fe600000418ff */
[----:B------:R-:W3:Y:S03]  /*19790*/  LDSM.16.M88.4 R196, [R215+0x6800] ;  /* 0x00680000d7c4783b */ /* 0x000ee60000000200 */
[-C--:B------:R-:W-:Y:S02]  /*197a0*/  HMMA.16816.F32.BF16 R12, R60, R18.reuse, RZ ;  /* 0x000000123c0c723c */ /* 0x080fe400000418ff */
[----:B------:R-:W-:Y:S04]  /*197b0*/  LDSM.16.M88.4 R200, [R216+0x2000] ;  /* 0x00200000d8c8783b */ /* 0x000fe80000000200 */
[C---:B------:R-:W-:Y:S01]  /*197c0*/  HMMA.16816.F32.BF16 R16, R64.reuse, R18, RZ ;  /* 0x000000124010723c */ /* 0x040fe200000418ff */
[----:B------:R-:W-:Y:S05]  /*197d0*/  LDSM.16.M88.4 R204, [R213+0x7000] ;  /* 0x00700000d5cc783b */ /* 0x000fea0000000200 */
[-C--:B----4-:R-:W-:Y:S01]  /*197e0*/  HMMA.16816.F32.BF16 R20, R64, R32.reuse, RZ ;  /* 0x000000204014723c */ /* 0x090fe200000418ff */
[----:B------:R-:W-:Y:S05]  /*197f0*/  LDSM.16.M88.4 R208, [R216+0x3000] ;  /* 0x00300000d8d0783b */ /* 0x000fea0000000200 */
[C---:B------:R-:W-:Y:S06]  /*19800*/  HMMA.16816.F32.BF16 R24, R60.reuse, R32, RZ ;  /* 0x000000203c18723c */ /* 0x040fec00000418ff */
[-C--:B------:R-:W-:Y:S06]  /*19810*/  HMMA.16816.F32.BF16 R28, R60, R34.reuse, RZ ;  /* 0x000000223c1c723c */ /* 0x080fec00000418ff */
[C---:B------:R-:W-:Y:S06]  /*19820*/  HMMA.16816.F32.BF16 R32, R64.reuse, R34, RZ ;  /* 0x000000224020723c */ /* 0x040fec00000418ff */
        /* <DEDUP_REMOVED lines=30> */
[-C--:B------:R-:W-:Y:S01]  /*19a10*/  HMMA.16816.F32.BF16 R4, R200, R204.reuse, R4 ;  /* 0x000000ccc804723c */ /* 0x080fe20000041804 */
        /* <DEDUP_REMOVED lines=21> */
[-C--:B---3--:R-:W-:Y:S01]  /*19b70*/  HMMA.16816.F32.BF16 R4, R180, R188.reuse, R4 ;  /* 0x000000bcb404723c */ /* 0x088fe20000041804 */
        /* <DEDUP_REMOVED lines=22> */
[----:B------:R-:W2:Y:S05]  /*19ce0*/  LDSM.16.M88.4 R180, [R217+0x4000] ;  /* 0x00400000d9b4783b */ /* 0x000eaa0000000200 */
[C---:B------:R-:W-:Y:S06]  /*19cf0*/  HMMA.16816.F32.BF16 R8, R200.reuse, R192, R8 ;  /* 0x000000c0c808723c */ /* 0x040fec0000041808 */
[-C--:B------:R-:W-:Y:S06]  /*19d00*/  HMMA.16816.F32.BF16 R12, R200, R194.reuse, R12 ;  /* 0x000000c2c80c723c */ /* 0x080fec000004180c */
[C---:B------:R-:W-:Y:S01]  /*19d10*/  HMMA.16816.F32.BF16 R16, R188.reuse, R194, R16 ;  /* 0x000000c2bc10723c */ /* 0x040fe20000041810 */
[----:B------:R-:W4:Y:S05]  /*19d20*/  LDSM.16.M88.4 R192, [R217+0x5000] ;  /* 0x00500000d9c0783b */ /* 0x000f2a0000000200 */
        /* <DEDUP_REMOVED lines=15> */
[----:B------:R-:W-:Y:S05]  /*19e20*/  HMMA.16816.F32.BF16 R64, R188, R178, R64 ;  /* 0x000000b2bc40723c */ /* 0x000fea0000041840 */
[C---:B------:R-:W-:Y:S01]  /*19e30*/  VIADD R200, R233.reuse, 0x32370b8f ;  /* 0x32370b8fe9c87836 */ /* 0x040fe20000000000 */
[-C--:B--2---:R-:W-:Y:S05]  /*19e40*/  HMMA.16816.F32.BF16 R4, R180, R184.reuse, R4 ;  /* 0x000000b8b404723c */ /* 0x084fea0000041804 */
[----:B------:R-:W-:Y:S01]  /*19e50*/  IMAD.WIDE.U32 R190, R2, -0x326172a9, RZ ;  /* 0xcd9e8d5702be7825 */ /* 0x000fe200078e00ff */
[C---:B----4-:R-:W-:Y:S05]  /*19e60*/  HMMA.16816.F32.BF16 R8, R192.reuse, R184, R8 ;  /* 0x000000b8c008723c */ /* 0x050fea0000041808 */
[----:B------:R-:W-:Y:S01]  /*19e70*/  IMAD.WIDE.U32 R188, R0, -0x326172a9, RZ ;  /* 0xcd9e8d5700bc7825 */ /* 0x000fe200078e00ff */
[-C--:B------:R-:W-:Y:S06]  /*19e80*/  HMMA.16816.F32.BF16 R12, R192, R186.reuse, R12 ;  /* 0x000000bac00c723c */ /* 0x080fec000004180c */
[C---:B------:R-:W-:Y:S06]  /*19e90*/  HMMA.16816.F32.BF16 R16, R180.reuse, R186, R16 ;  /* 0x000000bab410723c */ /* 0x040fec0000041810 */
[-C--:B------:R-:W-:Y:S06]  /*19ea0*/  HMMA.16816.F32.BF16 R20, R180, R196.reuse, R20 ;  /* 0x000000c4b414723c */ /* 0x080fec0000041814 */
[C---:B------:R-:W-:Y:S06]  /*19eb0*/  HMMA.16816.F32.BF16 R24, R192.reuse, R196, R24 ;  /* 0x000000c4c018723c */ /* 0x040fec0000041818 */
[-C--:B------:R-:W-:Y:S05]  /*19ec0*/  HMMA.16816.F32.BF16 R28, R192, R198.reuse, R28 ;  /* 0x000000c6c01c723c */ /* 0x080fea000004181c */
[----:B------:R-:W-:Y:S01]  /*19ed0*/  VIADD R197, R233, 0x76cf5d0a ;  /* 0x76cf5d0ae9c57836 */ /* 0x000fe20000000000 */
[C---:B------:R-:W-:Y:S05]  /*19ee0*/  HMMA.16816.F32.BF16 R32, R180.reuse, R198, R32 ;  /* 0x000000c6b420723c */ /* 0x040fea0000041820 */
[C---:B------:R-:W-:Y:S01]  /*19ef0*/  VIADD R196, R232.reuse, 0xdaa66d2b ;  /* 0xdaa66d2be8c47836 */ /* 0x040fe20000000000 */
[-C--:B---3--:R-:W-:Y:S05]  /*19f00*/  HMMA.16816.F32.BF16 R36, R180, R204.reuse, R36 ;  /* 0x000000ccb424723c */ /* 0x088fea0000041824 */
[C---:B------:R-:W-:Y:S01]  /*19f10*/  VIADD R198, R232.reuse, 0x9e3779b9 ;  /* 0x9e3779b9e8c67836 */ /* 0x040fe20000000000 */
[C---:B------:R-:W-:Y:S05]  /*19f20*/  HMMA.16816.F32.BF16 R40, R192.reuse, R204, R40 ;  /* 0x000000ccc028723c */ /* 0x040fea0000041828 */
[----:B------:R-:W-:Y:S01]  /*19f30*/  LOP3.LUT R110, R103, R250, R198, 0x96, !PT ;  /* 0x000000fa676e7212 */ /* 0x000fe200078e96c6 */
[-C--:B------:R-:W-:Y:S05]  /*19f40*/  HMMA.16816.F32.BF16 R44, R192, R206.reuse, R44 ;  /* 0x000000cec02c723c */ /* 0x080fea000004182c */
[----:B------:R-:W-:Y:S01]  /*19f50*/  VIADD R199, R232, 0x3c6ef372 ;  /* 0x3c6ef372e8c77836 */ /* 0x000fe20000000000 */
[C---:B------:R-:W-:Y:S05]  /*19f60*/  HMMA.16816.F32.BF16 R48, R180.reuse, R206, R48 ;  /* 0x000000ceb430723c */ /* 0x040fea0000041830 */
[----:B------:R-:W-:Y:S01]  /*19f70*/  IMAD.WIDE.U32 R110, R110, -0x2daee0ad, RZ ;  /* 0xd2511f536e6e7825 */ /* 0x000fe200078e00ff */
[-C--:B------:R-:W-:Y:S05]  /*19f80*/  HMMA.16816.F32.BF16 R52, R180, R208.reuse, R52 ;  /* 0x000000d0b434723c */ /* 0x080fea0000041834 */
[----:B------:R-:W-:Y:S01]  /*19f90*/  LOP3.LUT R104, R191, R102, R199, 0x96, !PT ;  /* 0x00000066bf687212 */ /* 0x000fe200078e96c7 */
[C---:B------:R-:W-:Y:S05]  /*19fa0*/  HMMA.16816.F32.BF16 R56, R192.reuse, R208, R56 ;  /* 0x000000d0c038723c */ /* 0x040fea0000041838 */
[----:B------:R-:W-:Y:S01]  /*19fb0*/  IMAD.WIDE.U32 R104, R104, -0x2daee0ad, RZ ;  /* 0xd2511f5368687825 */ /* 0x000fe200078e00ff */
[-C--:B------:R-:W-:Y:S05]  /*19fc0*/  HMMA.16816.F32.BF16 R60, R192, R210.reuse, R60 ;  /* 0x000000d2c03c723c */ /* 0x080fea000004183c */
[----:B------:R-:W-:Y:S01]  /*19fd0*/  LOP3.LUT R2, R111, R234, R197, 0x96, !PT ;  /* 0x000000ea6f027212 */ /* 0x000fe200078e96c5 */
[----:B------:R-:W-:Y:S05]  /*19fe0*/  HMMA.16816.F32.BF16 R64, R180, R210, R64 ;  /* 0x000000d2b440723c */ /* 0x000fea0000041840 */
[----:B------:R-:W-:Y:S01]  /*19ff0*/  IMAD.WIDE.U32 R2, R2, -0x326172a9, RZ ;  /* 0xcd9e8d5702027825 */ /* 0x000fe200078e00ff */
[----:B------:R-:W-:Y:S05]  /*1a000*/  LOP3.LUT R184, R105, R110, R200, 0x96, !PT ;  /* 0x0000006e69b87212 */ /* 0x000fea00078e96c8 */
[----:B------:R-:W-:Y:S01]  /*1a010*/  IMAD.WIDE.U32 R184, R184, -0x326172a9, RZ ;  /* 0xcd9e8d57b8b87825 */ /* 0x000fe200078e00ff */
[----:B------:R-:W-:Y:S03]  /*1a020*/  LOP3.LUT R186, R3, R190, R196, 0x96, !PT ;  /* 0x000000be03ba7212 */ /* 0x000fe600078e96c4 */
[----:B------:R-:W-:Y:S02]  /*1a030*/  VIADD R192, R232, 0x78dde6e4 ;  /* 0x78dde6e4e8c07836 */ /* 0x000fe40000000000 */
[----:B------:R-:W-:Y:S03]  /*1a040*/  IMAD.WIDE.U32 R186, R186, -0x2daee0ad, RZ ;  /* 0xd2511f53baba7825 */ /* 0x000fe600078e00ff */
[----:B------:R-:W-:Y:S01]  /*1a050*/  LOP3.LUT R109, R185, R2, R192, 0x96, !PT ;  /* 0x00000002b96d7212 */ /* 0x000fe200078e96c0 */
[----:B------:R-:W-:Y:S05]  /*1a060*/  VIADD R193, R233, 0xed9eba14 ;  /* 0xed9eba14e9c17836 */ /* 0x000fea0000000000 */
[----:B------:R-:W-:Y:S01]  /*1a070*/  LOP3.LUT R101, R187, R104, R193, 0x96, !PT ;  /* 0x00000068bb657212 */ /* 0x000fe200078e96c1 */
[----:B------:R-:W-:Y:S06]  /*1a080*/  @P0 BRA `(.L_x_902) ;  /* 0xffffffec00400947 */ /* 0x000fec000383ffff */
.L_x_901:
[----:B------:R-:W-:Y:S01]  /*1a090*/  LOP3.LUT R102, R189, R102, R199, 0x96, !PT ;  /* 0x00000066bd667212 */ /* 0x000fe200078e96c7 */
[----:B------:R-:W3:Y:S01]  /*1a0a0*/  LDL R231, [R1+0x30] ;  /* 0x0000300001e77983 */ /* 0x000ee20000100800 */
[----:B--2---:R-:W-:Y:S01]  /*1a0b0*/  IMAD.WIDE.U32 R104, R109, -0x2daee0ad, RZ ;  /* 0xd2511f536d687825 */ /* 0x004fe200078e00ff */
[----:B------:R-:W-:Y:S02]  /*1a0c0*/  UIADD3 UR12, UR12, 0x1, URZ ;  /* 0x000000010c0c7890 */ /* 0x000fe4000fffe03f */
[----:B------:R-:W2:Y:S01]  /*1a0d0*/  LDL.64 R246, [R1+0x40] ;  /* 0x0000400001f67983 */ /* 0x000ea20000100a00 */
[----:B------:R-:W-:Y:S01]  /*1a0e0*/  VIADD R241, R232, 0xb54cda56 ;  /* 0xb54cda56e8f17836 */ /* 0x000fe20000000000 */
[----:B------:R-:W-:Y:S01]  /*1a0f0*/  UISETP.GT.AND UP0, UPT, UR11, UR14, UPT ;  /* 0x0000000e0b00728c */ /* 0x000fe2000bf04270 */
[----:B------:R-:W-:Y:S01]  /*1a100*/  IMAD.WIDE.U32 R2, R101, -0x326172a9, RZ ;  /* 0xcd9e8d5765027825 */ /* 0x000fe200078e00ff */
[----:B------:R-:W-:Y:S01]  /*1a110*/  UMOV UR20, UR11 ;  /* 0x0000000b00147c82 */ /* 0x000fe20008000000 */
[----:B------:R-:W1:Y:S02]  /*1a120*/  S2R R178, SR_TID.X ;  /* 0x0000000000b27919 */ /* 0x000e640000002100 */
[----:B------:R-:W-:Y:S01]  /*1a130*/  IMAD.WIDE.U32 R204, R102, -0x2daee0ad, RZ ;  /* 0xd2511f5366cc7825 */ /* 0x000fe200078e00ff */
[----:B------:R4:W-:Y:S03]  /*1a140*/  STL [R1+0xa8], R218 ;  /* 0x0000a8da01007387 */ /* 0x0009e60000100800 */
[----:B------:R-:W-:Y:S02]  /*1a150*/  IMAD.U32 R0, RZ, RZ, UR11 ;  /* 0x0000000bff007e24 */ /* 0x000fe4000f8e00ff */
[----:B------:R-:W-:Y:S01]  /*1a160*/  VIADD R211, R233, 0x646e171e ;  /* 0x646e171ee9d37836 */ /* 0x000fe20000000000 */
[----:B------:R1:W-:Y:S01]  /*1a170*/  STL [R1+0xa4], R217 ;  /* 0x0000a4d901007387 */ /* 0x0003e20000100800 */
[----:B------:R-:W-:Y:S02]  /*1a180*/  IMAD.MOV.U32 R208, RZ, RZ, R234 ;  /* 0x000000ffffd07224 */ /* 0x000fe400078e00ea */
[----:B------:R-:W-:Y:S01]  /*1a190*/  IMAD.MOV.U32 R209, RZ, RZ, R235 ;  /* 0x000000ffffd17224 */ /* 0x000fe200078e00eb */
[----:B------:R1:W-:Y:S04]  /*1a1a0*/  STL [R1+0xa0], R216 ;  /* 0x0000a0d801007387 */ /* 0x0003e80000100800 */
[----:B------:R2:W-:Y:S04]  /*1a1b0*/  STL [R1+0x9c], R215 ;  /* 0x00009cd701007387 */ /* 0x0005e80000100800 */
[----:B------:R2:W-:Y:S04]  /*1a1c0*/  STL [R1+0x98], R213 ;  /* 0x000098d501007387 */ /* 0x0005e80000100800 */
[----:B------:R-:W-:Y:S04]  /*1a1d0*/  STL [R1+0xac], R223 ;  /* 0x0000acdf01007387 */ /* 0x000fe80000100800 */
[----:B------:R-:W-:Y:S01]  /*1a1e0*/  STL [R1+0xb0], R225 ;  /* 0x0000b0e101007387 */ /* 0x000fe20000100800 */
[----:B----4-:R-:W-:Y:S03]  /*1a1f0*/  VIADD R218, R232, 0x1715609d ;  /* 0x1715609de8da7836 */ /* 0x010fe60000000000 */
[----:B------:R-:W-:Y:S01]  /*1a200*/  STL [R1+0xb4], R222 ;  /* 0x0000b4de01007387 */ /* 0x000fe20000100800 */
[----:B-1----:R-:W-:Y:S03]  /*1a210*/  IMAD.MOV.U32 R217, RZ, RZ, R237 ;  /* 0x000000ffffd97224 */ /* 0x002fe600078e00ed */
[----:B------:R-:W-:Y:S01]  /*1a220*/  STL [R1+0xb8], R221 ;  /* 0x0000b8dd01007387 */ /* 0x000fe20000100800 */
[----:B------:R-:W-:Y:S03]  /*1a230*/  IMAD.MOV.U32 R216, RZ, RZ, R236 ;  /* 0x000000ffffd87224 */ /* 0x000fe600078e00ec */
[----:B------:R-:W-:Y:S04]  /*1a240*/  STL [R1+0xbc], R230 ;  /* 0x0000bce601007387 */ /* 0x000fe80000100800 */
[----:B------:R-:W-:Y:S04]  /*1a250*/  STL [R1+0xc0], R229 ;  /* 0x0000c0e501007387 */ /* 0x000fe80000100800 */
[----:B------:R-:W-:Y:S01]  /*1a260*/  STL [R1+0xc4], R220 ;  /* 0x0000c4dc01007387 */ /* 0x000fe20000100800 */
[----:B---3--:R-:W-:Y:S01]  /*1a270*/  LOP3.LUT R110, R105, R186, R231, 0x96, !PT ;  /* 0x000000ba696e7212 */ /* 0x008fe200078e96e7 */
[----:B------:R-:W-:Y:S01]  /*1a280*/  IMAD.SHL.U32 R178, R178, 0x2, RZ ;  /* 0x00000002b2b27824 */ /* 0x000fe200078e00ff */
[----:B--2---:R-:W-:Y:S03]  /*1a290*/  LOP3.LUT R101, R103, R246, R198, 0x96, !PT ;  /* 0x000000f667657212 */ /* 0x004fe600078e96c6 */
[----:B------:R-:W-:Y:S01]  /*1a2a0*/  IMAD.WIDE.U32 R110, R110, -0x326172a9, RZ ;  /* 0xcd9e8d576e6e7825 */ /* 0x000fe200078e00ff */
[----:B------:R-:W-:Y:S02]  /*1a2b0*/  LOP3.LUT R178, R178, 0x6, RZ, 0xc0, !PT ;  /* 0x00000006b2b27812 */ /* 0x000fe400078ec0ff */
[----:B------:R-:W-:Y:S01]  /*1a2c0*/  LOP3.LUT R103, R3, R184, R218, 0x96, !PT ;  /* 0x000000b803677212 */ /* 0x000fe200078e96da */
[----:B------:R-:W-:Y:S01]  /*1a2d0*/  IMAD.WIDE.U32 R176, R101, -0x2daee0ad, RZ ;  /* 0xd2511f5365b07825 */ /* 0x000fe200078e00ff */
[----:B------:R-:W-:Y:S02]  /*1a2e0*/  LOP3.LUT R2, R111, R2, R241, 0x96, !PT ;  /* 0x000000026f027212 */ /* 0x000fe400078e96f1 */
[----:B------:R-:W-:Y:S01]  /*1a2f0*/  SHF.R.U32.HI R105, RZ, 0x10, R110 ;  /* 0x00000010ff697819 */ /* 0x000fe2000001166e */
[----:B------:R-:W-:Y:S01]  /*1a300*/  IMAD R0, R0, 0x40, R178 ;  /* 0x0000004000007824 */ /* 0x000fe200078e02b2 */
[----:B------:R-:W-:Y:S01]  /*1a310*/  SHF.R.U32.HI R101, RZ, 0x10, R2 ;  /* 0x00000010ff657819 */ /* 0x000fe20000011602 */
[----:B------:R-:W-:Y:S01]  /*1a320*/  IMAD.WIDE.U32 R102, R103, -0x2daee0ad, RZ ;  /* 0xd2511f5367667825 */ /* 0x000fe200078e00ff */
[----:B------:R-:W-:Y:S02]  /*1a330*/  LOP3.LUT R109, R110, 0xffff, RZ, 0xc0, !PT ;  /* 0x0000ffff6e6d7812 */ /* 0x000fe400078ec0ff */
[----:B------:R-:W-:Y:S01]  /*1a340*/  LOP3.LUT R101, R101, 0xff, RZ, 0xc0, !PT ;  /* 0x000000ff65657812 */ /* 0x000fe200078ec0ff */
[----:B------:R-:W-:Y:S01]  /*1a350*/  IMAD.IADD R3, R223, 0x1, -R0 ;  /* 0x00000001df037824 */ /* 0x000fe200078e0a00 */
[----:B------:R-:W-:Y:S02]  /*1a360*/  LOP3.LUT R181, R103, R104, R211, 0x96, !PT ;  /* 0x0000006867b57212 */ /* 0x000fe400078e96d3 */
[C---:B------:R-:W-:Y:S02]  /*1a370*/  LOP3.LUT R201, R102.reuse, 0xffff, RZ, 0xc0, !PT ;  /* 0x0000ffff66c97812 */ /* 0x040fe400078ec0ff */
[----:B------:R-:W-:Y:S02]  /*1a380*/  IABS R3, R3 ;  /* 0x0000000300037213 */ /* 0x000fe40000000000 */
[----:B------:R-:W-:Y:S02]  /*1a390*/  LOP3.LUT R206, R102, 0xff, RZ, 0xc0, !PT ;  /* 0x000000ff66ce7812 */ /* 0x000fe400078ec0ff */
[--C-:B------:R-:W-:Y:S02]  /*1a3a0*/  SHF.R.U32.HI R210, RZ, 0x10, R102.reuse ;  /* 0x00000010ffd27819 */ /* 0x100fe40000011666 */
[----:B------:R-:W-:Y:S02]  /*1a3b0*/  SHF.R.U32.HI R207, RZ, 0x18, R102 ;  /* 0x00000018ffcf7819 */ /* 0x000fe40000011666 */
[C---:B------:R-:W-:Y:S02]  /*1a3c0*/  LOP3.LUT R102, R2.reuse, 0xffff, RZ, 0xc0, !PT ;  /* 0x0000ffff02667812 */ /* 0x040fe400078ec0ff */
[----:B------:R-:W-:Y:S02]  /*1a3d0*/  LOP3.LUT R104, R2, 0xff, RZ, 0xc0, !PT ;  /* 0x000000ff02687812 */ /* 0x000fe400078ec0ff */
[----:B------:R-:W-:Y:S02]  /*1a3e0*/  SHF.R.U32.HI R103, RZ, 0x18, R2 ;  /* 0x00000018ff677819 */ /* 0x000fe40000011602 */
[----:B------:R-:W-:Y:S01]  /*1a3f0*/  I2FP.F32.S32 R2, R3 ;  /* 0x0000000300027245 */ /* 0x000fe20000201400 */
[--C-:B------:R-:W-:Y:S01]  /*1a400*/  IMAD.IADD R3, R224, 0x1, -R0.reuse ;  /* 0x00000001e0037824 */ /* 0x100fe200078e0a00 */
[----:B------:R-:W-:Y:S01]  /*1a410*/  PRMT R203, R101, 0x5410, R103 ;  /* 0x0000541065cb7816 */ /* 0x000fe20000000067 */
[----:B------:R-:W-:Y:S01]  /*1a420*/  IMAD.IADD R101, R225, 0x1, -R0 ;  /* 0x00000001e1657824 */ /* 0x000fe200078e0a00 */
[----:B------:R-:W-:Y:S01]  /*1a430*/  SHF.R.U32.HI R102, RZ, 0x8, R102 ;  /* 0x00000008ff667819 */ /* 0x000fe20000011666 */
[----:B------:R-:W-:Y:S01]  /*1a440*/  FFMA.FTZ R4, R2, -UR19, R4 ;  /* 0x8000001302047c23 */ /* 0x000fe20008010004 */
[----:B------:R-:W-:Y:S01]  /*1a450*/  LOP3.LUT R111, R110, 0xff, RZ, 0xc0, !PT ;  /* 0x000000ff6e6f7812 */ /* 0x000fe200078ec0ff */
[----:B------:R-:W-:Y:S01]  /*1a460*/  VIADD R2, R0, 0x1 ;  /* 0x0000000100027836 */ /* 0x000fe20000000000 */
[----:B------:R-:W-:Y:S01]  /*1a470*/  PRMT R202, R104, 0x5410, R102 ;  /* 0x0000541068ca7816 */ /* 0x000fe20000000066 */
[----:B------:R-:W-:Y:S01]  /*1a480*/  IMAD.IADD R103, R226, 0x1, -R0 ;  /* 0x00000001e2677824 */ /* 0x000fe200078e0a00 */
[----:B------:R-:W-:Y:S01]  /*1a490*/  IABS R104, R101 ;  /* 0x0000006500687213 */ /* 0x000fe20000000000 */
[----:B------:R-:W-:Y:S01]  /*1a4a0*/  IMAD.IADD R102, R223, 0x1, -R2 ;  /* 0x00000001df667824 */ /* 0x000fe200078e0a02 */
[----:B------:R-:W-:Y:S01]  /*1a4b0*/  SHF.R.U32.HI R110, RZ, 0x18, R110 ;  /* 0x00000018ff6e7819 */ /* 0x000fe2000001166e */
[----:B------:R-:W-:Y:S01]  /*1a4c0*/  IMAD.IADD R101, R225, 0x1, -R2 ;  /* 0x00000001e1657824 */ /* 0x000fe200078e0a02 */
[----:B------:R-:W-:Y:S02]  /*1a4d0*/  LOP3.LUT R105, R105, 0xff, RZ, 0xc0, !PT ;  /* 0x000000ff69697812 */ /* 0x000fe400078ec0ff */
[----:B------:R-:W-:Y:S02]  /*1a4e0*/  IABS R102, R102 ;  /* 0x0000006600667213 */ /* 0x000fe40000000000 */
[----:B------:R-:W-:Y:S02]  /*1a4f0*/  IABS R101, R101 ;  /* 0x0000006500657213 */ /* 0x000fe40000000000 */
[----:B------:R-:W-:Y:S02]  /*1a500*/  PRMT R245, R105, 0x5410, R110 ;  /* 0x0000541069f57816 */ /* 0x000fe4000000006e */
        /* <DEDUP_REMOVED lines=10> */
[C---:B------:R-:W-:Y:S01]  /*1a5b0*/  ISETP.GE.AND P3, PT, R2.reuse, R222, PT ;  /* 0x000000de0200720c */ /* 0x040fe20003f66270 */
[----:B------:R-:W-:Y:S01]  /*1a5c0*/  FFMA.FTZ R8, R101, -UR19, R8 ;  /* 0x8000001365087c23 */ /* 0x000fe20008010008 */
[----:B------:R-:W-:Y:S01]  /*1a5d0*/  ISETP.GE.AND P0, PT, R2, R221, PT ;  /* 0x000000dd0200720c */ /* 0x000fe20003f06270 */
[----:B------:R-:W-:Y:S01]  /*1a5e0*/  VIADD R101, R0, 0x8 ;  /* 0x0000000800657836 */ /* 0x000fe20000000000 */
[C---:B------:R-:W-:Y:S01]  /*1a5f0*/  ISETP.GE.AND P6, PT, R2.reuse, R220, PT ;  /* 0x000000dc0200720c */ /* 0x040fe20003fc6270 */
[----:B------:R-:W-:Y:S01]  /*1a600*/  FFMA.FTZ R10, R3, -UR19, R10 ;  /* 0x80000013030a7c23 */ /* 0x000fe2000801000a */
[----:B------:R-:W-:Y:S01]  /*1a610*/  ISETP.GE.AND P4, PT, R2, R219, PT ;  /* 0x000000db0200720c */ /* 0x000fe20003f86270 */
[----:B------:R-:W-:Y:S01]  /*1a620*/  IMAD.IADD R102, R224, 0x1, -R101 ;  /* 0x00000001e0667824 */ /* 0x000fe200078e0a65 */
[----:B------:R-:W-:Y:S01]  /*1a630*/  ISETP.GE.OR P3, PT, R2, R230, !P3 ;  /* 0x000000e60200720c */ /* 0x000fe20005f66670 */
[--C-:B------:R-:W-:Y:S01]  /*1a640*/  IMAD.IADD R3, R224, 0x1, -R2.reuse ;  /* 0x00000001e0037824 */ /* 0x100fe200078e0a02 */
[C---:B------:R-:W-:Y:S02]  /*1a650*/  ISETP.GE.OR P0, PT, R2.reuse, R229, !P0 ;  /* 0x000000e50200720c */ /* 0x040fe40004706670 */
[C---:B------:R-:W-:Y:S02]  /*1a660*/  ISETP.GE.OR P6, PT, R2.reuse, R228, !P6 ;  /* 0x000000e40200720c */ /* 0x040fe400077c6670 */
[----:B------:R-:W-:Y:S01]  /*1a670*/  ISETP.GE.OR P4, PT, R2, R227, !P4 ;  /* 0x000000e30200720c */ /* 0x000fe20006786670 */
[----:B------:R-:W-:Y:S01]  /*1a680*/  IMAD.IADD R2, R226, 0x1, -R2 ;  /* 0x00000001e2027824 */ /* 0x000fe200078e0a02 */
[----:B------:R-:W-:Y:S02]  /*1a690*/  SHF.R.U32.HI R109, RZ, 0x8, R109 ;  /* 0x00000008ff6d7819 */ /* 0x000fe4000001166d */
[----:B------:R-:W-:Y:S02]  /*1a6a0*/  LOP3.LUT R182, R205, R176, R200, 0x96, !PT ;  /* 0x000000b0cdb67212 */ /* 0x000fe400078e96c8 */
[----:B------:R-:W-:Y:S02]  /*1a6b0*/  PRMT R205, R111, 0x5410, R109 ;  /* 0x000054106fcd7816 */ /* 0x000fe4000000006d */
[----:B------:R-:W-:Y:S01]  /*1a6c0*/  IABS R105, R3 ;  /* 0x0000000300697213 */ /* 0x000fe20000000000 */
[----:B------:R-:W-:Y:S01]  /*1a6d0*/  VIADD R3, R0, 0x9 ;  /* 0x0000000900037836 */ /* 0x000fe20000000000 */
[----:B------:R-:W-:Y:S01]  /*1a6e0*/  IABS R109, R2 ;  /* 0x00000002006d7213 */ /* 0x000fe20000000000 */
[----:B------:R-:W-:Y:S01]  /*1a6f0*/  IMAD.IADD R2, R226, 0x1, -R101 ;  /* 0x00000001e2027824 */ /* 0x000fe200078e0a65 */
[----:B------:R-:W-:Y:S01]  /*1a700*/  IABS R102, R102 ;  /* 0x0000006600667213 */ /* 0x000fe20000000000 */
[--C-:B------:R-:W-:Y:S01]  /*1a710*/  IMAD.IADD R103, R224, 0x1, -R3.reuse ;  /* 0x00000001e0677824 */ /* 0x100fe200078e0a03 */
[C---:B------:R-:W-:Y:S02]  /*1a720*/  ISETP.GE.AND P1, PT, R0.reuse, R222, PT ;  /* 0x000000de0000720c */ /* 0x040fe40003f26270 */
[----:B------:R-:W-:Y:S01]  /*1a730*/  IABS R2, R2 ;  /* 0x0000000200027213 */ /* 0x000fe20000000000 */
[----:B------:R-:W-:Y:S01]  /*1a740*/  IMAD.MOV.U32 R104, RZ, RZ, R102 ;  /* 0x000000ffff687224 */ /* 0x000fe200078e0066 */
[----:B------:R-:W-:Y:S02]  /*1a750*/  IABS R102, R103 ;  /* 0x0000006700667213 */ /* 0x000fe40000000000 */
[C---:B------:R-:W-:Y:S01]  /*1a760*/  ISETP.GE.AND P5, PT, R0.reuse, R221, PT ;  /* 0x000000dd0000720c */ /* 0x040fe20003fa6270 */
[----:B------:R-:W-:Y:S01]  /*1a770*/  IMAD.MOV.U32 R103, RZ, RZ, R2 ;  /* 0x000000ffff677224 */ /* 0x000fe200078e0002 */
[----:B------:R-:W-:Y:S01]  /*1a780*/  ISETP.GE.OR P1, PT, R0, R230, !P1 ;  /* 0x000000e60000720c */ /* 0x000fe20004f26670 */
[----:B------:R-:W-:Y:S01]  /*1a790*/  IMAD.IADD R2, R226, 0x1, -R3 ;  /* 0x00000001e2027824 */ /* 0x000fe200078e0a03 */
[----:B------:R-:W-:Y:S02]  /*1a7a0*/  ISETP.GE.OR P5, PT, R0, R229, !P5 ;  /* 0x000000e50000720c */ /* 0x000fe40006fa6670 */
[----:B------:R-:W-:Y:S02]  /*1a7b0*/  I2FP.F32.S32 R105, R105 ;  /* 0x0000006900697245 */ /* 0x000fe40000201400 */
[----:B------:R-:W-:Y:S02]  /*1a7c0*/  I2FP.F32.S32 R109, R109 ;  /* 0x0000006d006d7245 */ /* 0x000fe40000201400 */
[----:B------:R-:W-:Y:S01]  /*1a7d0*/  I2FP.F32.S32 R104, R104 ;  /* 0x0000006800687245 */ /* 0x000fe20000201400 */
[----:B------:R-:W-:Y:S01]  /*1a7e0*/  FFMA.FTZ R9, R105, -UR19, R9 ;  /* 0x8000001369097c23 */ /* 0x000fe20008010009 */
[----:B------:R-:W-:Y:S01]  /*1a7f0*/  I2FP.F32.S32 R103, R103 ;  /* 0x0000006700677245 */ /* 0x000fe20000201400 */
[----:B------:R-:W-:Y:S01]  /*1a800*/  FFMA.FTZ R11, R109, -UR19, R11 ;  /* 0x800000136d0b7c23 */ /* 0x000fe2000801000b */
[----:B------:R-:W-:Y:S01]  /*1a810*/  LOP3.LUT R180, R177, R216, R197, 0x96, !PT ;  /* 0x000000d8b1b47212 */ /* 0x000fe200078e96c5 */
[----:B------:R-:W-:Y:S01]  /*1a820*/  FFMA.FTZ R12, R104, -UR19, R12 ;  /* 0x80000013680c7c23 */ /* 0x000fe2000801000c */
[----:B------:R-:W-:Y:S01]  /*1a830*/  FSEL R176, R5, -INF , !P3 ;  /* 0xff80000005b07808 */ /* 0x000fe20005800000 */
[----:B------:R-:W-:Y:S01]  /*1a840*/  IMAD.IADD R5, R223, 0x1, -R3 ;  /* 0x00000001df057824 */ /* 0x000fe200078e0a03 */
[----:B------:R-:W-:Y:S01]  /*1a850*/  FSEL R183, R7, -INF , !P0 ;  /* 0xff80000007b77808 */ /* 0x000fe20004000000 */
[----:B------:R-:W-:Y:S01]  /*1a860*/  FFMA.FTZ R14, R103, -UR19, R14 ;  /* 0x80000013670e7c23 */ /* 0x000fe2000801000e */
[----:B------:R-:W-:Y:S02]  /*1a870*/  FSEL R177, R4, -INF , !P1 ;  /* 0xff80000004b17808 */ /* 0x000fe40004800000 */
[----:B------:R-:W-:Y:S01]  /*1a880*/  FSEL R179, R6, -INF , !P5 ;  /* 0xff80000006b37808 */ /* 0x000fe20006800000 */
[----:B------:R-:W-:Y:S01]  /*1a890*/  IMAD.IADD R6, R223, 0x1, -R101 ;  /* 0x00000001df067824 */ /* 0x000fe200078e0a65 */
[C---:B------:R-:W-:Y:S02]  /*1a8a0*/  ISETP.GE.AND P3, PT, R101.reuse, R220, PT ;  /* 0x000000dc6500720c */ /* 0x040fe40003f66270 */
[CC--:B------:R-:W-:Y:S02]  /*1a8b0*/  ISETP.GE.AND P0, PT, R101.reuse, R219.reuse, PT ;  /* 0x000000db6500720c */ /* 0x0c0fe40003f06270 */
[----:B------:R-:W-:Y:S02]  /*1a8c0*/  IABS R2, R2 ;  /* 0x0000000200027213 */ /* 0x000fe40000000000 */
[C---:B------:R-:W-:Y:S02]  /*1a8d0*/  ISETP.GE.AND P1, PT, R0.reuse, R220, PT ;  /* 0x000000dc0000720c */ /* 0x040fe40003f26270 */
[C---:B------:R-:W-:Y:S02]  /*1a8e0*/  ISETP.GE.AND P5, PT, R0.reuse, R219, PT ;  /* 0x000000db0000720c */ /* 0x040fe40003fa6270 */
[C---:B------:R-:W-:Y:S02]  /*1a8f0*/  ISETP.GE.OR P3, PT, R101.reuse, R228, !P3 ;  /* 0x000000e46500720c */ /* 0x040fe40005f66670 */
[-C--:B------:R-:W-:Y:S02]  /*1a900*/  ISETP.GE.OR P0, PT, R101, R227.reuse, !P0 ;  /* 0x000000e36500720c */ /* 0x080fe40004706670 */
[----:B------:R-:W-:Y:S02]  /*1a910*/  I2FP.F32.S32 R2, R2 ;  /* 0x0000000200027245 */ /* 0x000fe40000201400 */
[C---:B------:R-:W-:Y:S02]  /*1a920*/  ISETP.GE.OR P1, PT, R0.reuse, R228, !P1 ;  /* 0x000000e40000720c */ /* 0x040fe40004f26670 */
[----:B------:R-:W-:Y:S01]  /*1a930*/  ISETP.GE.OR P5, PT, R0, R227, !P5 ;  /* 0x000000e30000720c */ /* 0x000fe20006fa6670 */
[----:B------:R-:W-:Y:S01]  /*1a940*/  FFMA.FTZ R15, R2, -UR19, R15 ;  /* 0x80000013020f7c23 */ /* 0x000fe2000801000f */
[----:B------:R-:W-:Y:S01]  /*1a950*/  FSEL R184, R9, -INF , !P6 ;  /* 0xff80000009b87808 */ /* 0x000fe20007000000 */
[----:B------:R-:W-:Y:S01]  /*1a960*/  VIADD R2, R0, 0x10 ;  /* 0x0000001000027836 */ /* 0x000fe20000000000 */
[----:B------:R-:W-:Y:S02]  /*1a970*/  FSEL R186, R11, -INF , !P4 ;  /* 0xff8000000bba7808 */ /* 0x000fe40006000000 */
[----:B------:R-:W-:Y:S01]  /*1a980*/  FSEL R187, R12, -INF , !P3 ;  /* 0xff8000000cbb7808 */ /* 0x000fe20005800000 */
[----:B------:R-:W-:Y:S01]  /*1a990*/  IMAD.IADD R4, R223, 0x1, -R2 ;  /* 0x00000001df047824 */ /* 0x000fe200078e0a02 */
[----:B------:R-:W-:Y:S02]  /*1a9a0*/  FSEL R195, R14, -INF , !P0 ;  /* 0xff8000000ec37808 */ /* 0x000fe40004000000 */
[----:B------:R-:W-:Y:S02]  /*1a9b0*/  FSEL R185, R8, -INF , !P1 ;  /* 0xff80000008b97808 */ /* 0x000fe40004800000 */
[----:B------:R-:W-:Y:S02]  /*1a9c0*/  FSEL R194, R10, -INF , !P5 ;  /* 0xff8000000ac27808 */ /* 0x000fe40006800000 */
[C---:B------:R-:W-:Y:S02]  /*1a9d0*/  ISETP.GE.AND P6, PT, R3.reuse, R220, PT ;  /* 0x000000dc0300720c */ /* 0x040fe40003fc6270 */
[C---:B------:R-:W-:Y:S02]  /*1a9e0*/  ISETP.GE.AND P4, PT, R3.reuse, R219, PT ;  /* 0x000000db0300720c */ /* 0x040fe40003f86270 */
[CC--:B------:R-:W-:Y:S02]  /*1a9f0*/  ISETP.GE.AND P3, PT, R3.reuse, R222.reuse, PT ;  /* 0x000000de0300720c */ /* 0x0c0fe40003f66270 */
[-C--:B------:R-:W-:Y:S02]  /*1aa00*/  ISETP.GE.AND P0, PT, R3, R221.reuse, PT ;  /* 0x000000dd0300720c */ /* 0x080fe40003f06270 */
[C---:B------:R-:W-:Y:S02]  /*1aa10*/  ISETP.GE.AND P1, PT, R101.reuse, R222, PT ;  /* 0x000000de6500720c */ /* 0x040fe40003f26270 */
[----:B------:R-:W-:Y:S02]  /*1aa20*/  ISETP.GE.AND P5, PT, R101, R221, PT ;  /* 0x000000dd6500720c */ /* 0x000fe40003fa6270 */
[C---:B------:R-:W-:Y:S02]  /*1aa30*/  ISETP.GE.OR P6, PT, R3.reuse, R228, !P6 ;  /* 0x000000e40300720c */ /* 0x040fe400077c6670 */
[C---:B------:R-:W-:Y:S02]  /*1aa40*/  ISETP.GE.OR P4, PT, R3.reuse, R227, !P4 ;  /* 0x000000e30300720c */ /* 0x040fe40006786670 */
[CC--:B------:R-:W-:Y:S02]  /*1aa50*/  ISETP.GE.OR P3, PT, R3.reuse, R230.reuse, !P3 ;  /* 0x000000e60300720c */ /* 0x0c0fe40005f66670 */
[-C--:B------:R-:W-:Y:S01]  /*1aa60*/  ISETP.GE.OR P0, PT, R3, R229.reuse, !P0 ;  /* 0x000000e50300720c */ /* 0x080fe20004706670 */
[----:B------:R-:W-:Y:S01]  /*1aa70*/  IMAD.IADD R3, R225, 0x1, -R3 ;  /* 0x00000001e1037824 */ /* 0x000fe200078e0a03 */
[C---:B------:R-:W-:Y:S02]  /*1aa80*/  ISETP.GE.OR P1, PT, R101.reuse, R230, !P1 ;  /* 0x000000e66500720c */ /* 0x040fe40004f26670 */
[----:B------:R-:W-:Y:S01]  /*1aa90*/  ISETP.GE.OR P5, PT, R101, R229, !P5 ;  /* 0x000000e56500720c */ /* 0x000fe20006fa6670 */
[----:B------:R-:W-:Y:S01]  /*1aaa0*/  IMAD.IADD R101, R225, 0x1, -R101 ;  /* 0x00000001e1657824 */ /* 0x000fe200078e0a65 */
[----:B------:R-:W-:Y:S02]  /*1aab0*/  IABS R8, R6 ;  /* 0x0000000600087213 */ /* 0x000fe40000000000 */
[----:B------:R-:W-:Y:S02]  /*1aac0*/  IABS R7, R3 ;  /* 0x0000000300077213 */ /* 0x000fe40000000000 */
[----:B------:R-:W-:Y:S02]  /*1aad0*/  IABS R101, R101 ;  /* 0x0000006500657213 */ /* 0x000fe40000000000 */
[----:B------:R-:W-:Y:S01]  /*1aae0*/  IABS R3, R4 ;  /* 0x0000000400037213 */ /* 0x000fe20000000000 */
[----:B------:R-:W-:Y:S01]  /*1aaf0*/  IMAD.MOV.U32 R4, RZ, RZ, R8 ;  /* 0x000000ffff047224 */ /* 0x000fe200078e0008 */
[----:B------:R-:W-:Y:S01]  /*1ab00*/  IABS R6, R5 ;  /* 0x0000000500067213 */ /* 0x000fe20000000000 */
[----:B------:R-:W-:Y:S01]  /*1ab10*/  IMAD.MOV.U32 R5, RZ, RZ, R101 ;  /* 0x000000ffff057224 */ /* 0x000fe200078e0065 */
[----:B------:R-:W-:Y:S01]  /*1ab20*/  I2FP.F32.S32 R3, R3 ;  /* 0x0000000300037245 */ /* 0x000fe20000201400 */
[----:B------:R-:W-:Y:S01]  /*1ab30*/  IMAD.IADD R8, R224, 0x1, -R2 ;  /* 0x00000001e0087824 */ /* 0x000fe200078e0a02 */
[----:B------:R-:W-:Y:S02]  /*1ab40*/  I2FP.F32.S32 R4, R4 ;  /* 0x0000000400047245 */ /* 0x000fe40000201400 */
[----:B------:R-:W-:Y:S01]  /*1ab50*/  I2FP.F32.S32 R5, R5 ;  /* 0x0000000500057245 */ /* 0x000fe20000201400 */
[----:B------:R-:W-:Y:S01]  /*1ab60*/  FFMA.FTZ R20, R3, -UR19, R20 ;  /* 0x8000001303147c23 */ /* 0x000fe20008010014 */
[----:B------:R-:W-:Y:S01]  /*1ab70*/  I2FP.F32.S32 R102, R102 ;  /* 0x0000006600667245 */ /* 0x000fe20000201400 */
[----:B------:R-:W-:Y:S01]  /*1ab80*/  FFMA.FTZ R16, R4, -UR19, R16 ;  /* 0x8000001304107c23 */ /* 0x000fe20008010010 */
[----:B------:R-:W-:Y:S01]  /*1ab90*/  I2FP.F32.S32 R7, R7 ;  /* 0x0000000700077245 */ /* 0x000fe20000201400 */
[----:B------:R-:W-:Y:S01]  /*1aba0*/  IMAD.IADD R3, R225, 0x1, -R2 ;  /* 0x00000001e1037824 */ /* 0x000fe200078e0a02 */
[----:B------:R-:W-:Y:S01]  /*1abb0*/  I2FP.F32.S32 R6, R6 ;  /* 0x0000000600067245 */ /* 0x000fe20000201400 */
[----:B------:R-:W-:Y:S01]  /*1abc0*/  VIADD R4, R0, 0x11 ;  /* 0x0000001100047836 */ /* 0x000fe20000000000 */
[----:B------:R-:W-:Y:S01]  /*1abd0*/  FSEL R178, R15, -INF , !P4 ;  /* 0xff8000000fb27808 */ /* 0x000fe20006000000 */
[----:B------:R-:W-:Y:S01]  /*1abe0*/  FFMA.FTZ R18, R5, -UR19, R18 ;  /* 0x8000001305127c23 */ /* 0x000fe20008010012 */
[----:B------:R-:W-:Y:S01]  /*1abf0*/  IABS R9, R3 ;  /* 0x0000000300097213 */ /* 0x000fe20000000000 */
[--C-:B------:R-:W-:Y:S01]  /*1ac00*/  IMAD.IADD R5, R223, 0x1, -R4.reuse ;  /* 0x00000001df057824 */ /* 0x100fe200078e0a04 */
[----:B------:R-:W-:Y:S01]  /*1ac10*/  FSEL R16, R16, -INF , !P1 ;  /* 0xff80000010107808 */ /* 0x000fe20004800000 */
[----:B------:R-:W-:Y:S01]  /*1ac20*/  FFMA.FTZ R13, R102, -UR19, R13 ;  /* 0x80000013660d7c23 */ /* 0x000fe2000801000d */
[----:B------:R-:W-:Y:S01]  /*1ac30*/  FSEL R18, R18, -INF , !P5 ;  /* 0xff80000012127808 */ /* 0x000fe20006800000 */
[----:B------:R-:W-:Y:S01]  /*1ac40*/  IMAD.WIDE.U32 R14, R182, -0x326172a9, RZ ;  /* 0xcd9e8d57b60e7825 */ /* 0x000fe200078e00ff */
[----:B------:R-:W-:Y:S02]  /*1ac50*/  IABS R3, R5 ;  /* 0x0000000500037213 */ /* 0x000fe40000000000 */
[----:B------:R-:W-:Y:S01]  /*1ac60*/  FSEL R109, R13, -INF , !P6 ;  /* 0xff8000000d6d7808 */ /* 0x000fe20007000000 */
[----:B------:R-:W-:Y:S01]  /*1ac70*/  IMAD.MOV.U32 R5, RZ, RZ, R9 ;  /* 0x000000ffff057224 */ /* 0x000fe200078e0009 */
[C---:B------:R-:W-:Y:S01]  /*1ac80*/  ISETP.GE.AND P6, PT, R2.reuse, R222, PT ;  /* 0x000000de0200720c */ /* 0x040fe20003fc6270 */
[----:B------:R-:W-:Y:S01]  /*1ac90*/  FFMA.FTZ R19, R7, -UR19, R19 ;  /* 0x8000001307137c23 */ /* 0x000fe20008010013 */
[C---:B------:R-:W-:Y:S01]  /*1aca0*/  ISETP.GE.AND P4, PT, R2.reuse, R221, PT ;  /* 0x000000dd0200720c */ /* 0x040fe20003f86270 */
[----:B------:R-:W-:Y:S01]  /*1acb0*/  IMAD.IADD R7, R225, 0x1, -R4 ;  /* 0x00000001e1077824 */ /* 0x000fe200078e0a04 */
[----:B------:R-:W-:Y:S01]  /*1acc0*/  ISETP.GE.AND P1, PT, R2, R220, PT ;  /* 0x000000dc0200720c */ /* 0x000fe20003f26270 */
[----:B------:R-:W-:Y:S01]  /*1acd0*/  FFMA.FTZ R17, R6, -UR19, R17 ;  /* 0x8000001306117c23 */ /* 0x000fe20008010011 */
[----:B------:R-:W-:Y:S01]  /*1ace0*/  ISETP.GE.AND P5, PT, R2, R219, PT ;  /* 0x000000db0200720c */ /* 0x000fe20003fa6270 */
[----:B------:R-:W-:Y:S01]  /*1acf0*/  IMAD.IADD R6, R226, 0x1, -R2 ;  /* 0x00000001e2067824 */ /* 0x000fe200078e0a02 */
[----:B------:R-:W-:Y:S02]  /*1ad00*/  I2FP.F32.S32 R5, R5 ;  /* 0x0000000500057245 */ /* 0x000fe40000201400 */
[C---:B------:R-:W-:Y:S02]  /*1ad10*/  ISETP.GE.OR P6, PT, R2.reuse, R230, !P6 ;  /* 0x000000e60200720c */ /* 0x040fe400077c6670 */
[C---:B------:R-:W-:Y:S01]  /*1ad20*/  ISETP.GE.OR P4, PT, R2.reuse, R229, !P4 ;  /* 0x000000e50200720c */ /* 0x040fe20006786670 */
[----:B------:R-:W-:Y:S01]  /*1ad30*/  FFMA.FTZ R22, R5, -UR19, R22 ;  /* 0x8000001305167c23 */ /* 0x000fe20008010016 */
[C---:B------:R-:W-:Y:S02]  /*1ad40*/  ISETP.GE.OR P1, PT, R2.reuse, R228, !P1 ;  /* 0x000000e40200720c */ /* 0x040fe40004f26670 */
[----:B------:R-:W-:Y:S02]  /*1ad50*/  ISETP.GE.OR P5, PT, R2, R227, !P5 ;  /* 0x000000e30200720c */ /* 0x000fe40006fa6670 */
[----:B------:R-:W-:Y:S02]  /*1ad60*/  IABS R8, R8 ;  /* 0x0000000800087213 */ /* 0x000fe40000000000 */
[----:B------:R-:W-:Y:S02]  /*1ad70*/  IABS R2, R7 ;  /* 0x0000000700027213 */ /* 0x000fe40000000000 */
[----:B------:R-:W-:Y:S01]  /*1ad80*/  IABS R7, R6 ;  /* 0x0000000600077213 */ /* 0x000fe20000000000 */
[----:B------:R-:W-:Y:S01]  /*1ad90*/  IMAD.MOV.U32 R6, RZ, RZ, R8 ;  /* 0x000000ffff067224 */ /* 0x000fe200078e0008 */
[----:B------:R-:W-:Y:S02]  /*1ada0*/  I2FP.F32.S32 R3, R3 ;  /* 0x0000000300037245 */ /* 0x000fe40000201400 */
[----:B------:R-:W-:Y:S02]  /*1adb0*/  I2FP.F32.S32 R7, R7 ;  /* 0x0000000700077245 */ /* 0x000fe40000201400 */
[----:B------:R-:W-:Y:S01]  /*1adc0*/  I2FP.F32.S32 R2, R2 ;  /* 0x0000000200027245 */ /* 0x000fe20000201400 */
[----:B------:R-:W-:Y:S01]  /*1add0*/  FFMA.FTZ R21, R3, -UR19, R21 ;  /* 0x8000001303157c23 */ /* 0x000fe20008010015 */
[----:B------:R-:W-:Y:S01]  /*1ade0*/  FSEL R17, R17, -INF , !P3 ;  /* 0xff80000011117808 */ /* 0x000fe20005800000 */
[----:B------:R-:W-:Y:S01]  /*1adf0*/  FFMA.FTZ R26, R7, -UR19, R26 ;  /* 0x80000013071a7c23 */ /* 0x000fe2000801001a */
[----:B------:R-:W-:Y:S01]  /*1ae00*/  FSEL R19, R19, -INF , !P0 ;  /* 0xff80000013137808 */ /* 0x000fe20004000000 */
[----:B------:R-:W-:Y:S01]  /*1ae10*/  FFMA.FTZ R23, R2, -UR19, R23 ;  /* 0x8000001302177c23 */ /* 0x000fe20008010017 */
[----:B------:R-:W-:Y:S01]  /*1ae20*/  FSEL R20, R20, -INF , !P6 ;  /* 0xff80000014147808 */ /* 0x000fe20007000000 */
[----:B------:R-:W-:Y:S01]  /*1ae30*/  VIADD R3, R0, 0x18 ;  /* 0x0000001800037836 */ /* 0x000fe20000000000 */
[----:B------:R-:W-:Y:S01]  /*1ae40*/  FSEL R22, R22, -INF , !P4 ;  /* 0xff80000016167808 */ /* 0x000fe20006000000 */
[----:B------:R-:W-:Y:S01]  /*1ae50*/  VIADD R2, R0, 0x19 ;  /* 0x0000001900027836 */ /* 0x000fe20000000000 */
[----:B------:R-:W-:Y:S01]  /*1ae60*/  ISETP.GE.AND P3, PT, R4, R222, PT ;  /* 0x000000de0400720c */ /* 0x000fe20003f66270 */
[--C-:B------:R-:W-:Y:S01]  /*1ae70*/  IMAD.IADD R5, R224, 0x1, -R3.reuse ;  /* 0x00000001e0057824 */ /* 0x100fe200078e0a03 */
[----:B------:R-:W-:Y:S01]  /*1ae80*/  ISETP.GE.AND P0, PT, R4, R221, PT ;  /* 0x000000dd0400720c */ /* 0x000fe20003f06270 */
[----:B------:R-:W-:Y:S01]  /*1ae90*/  IMAD.IADD R8, R224, 0x1, -R2 ;  /* 0x00000001e0087824 */ /* 0x000fe200078e0a02 */
[----:B------:R-:W-:Y:S01]  /*1aea0*/  ISETP.GE.AND P6, PT, R4, R220, PT ;  /* 0x000000dc0400720c */ /* 0x000fe20003fc6270 */
[----:B------:R-:W-:Y:S01]  /*1aeb0*/  IMAD.IADD R7, R224, 0x1, -R4 ;  /* 0x00000001e0077824 */ /* 0x000fe200078e0a04 */
[C---:B------:R-:W-:Y:S02]  /*1aec0*/  ISETP.GE.AND P4, PT, R4.reuse, R219, PT ;  /* 0x000000db0400720c */ /* 0x040fe40003f86270 */
[----:B------:R-:W-:Y:S02]  /*1aed0*/  I2FP.F32.S32 R6, R6 ;  /* 0x0000000600067245 */ /* 0x000fe40000201400 */
[C---:B------:R-:W-:Y:S02]  /*1aee0*/  ISETP.GE.OR P3, PT, R4.reuse, R230, !P3 ;  /* 0x000000e60400720c */ /* 0x040fe40005f66670 */
[----:B------:R-:W-:Y:S01]  /*1aef0*/  ISETP.GE.OR P0, PT, R4, R229, !P0 ;  /* 0x000000e50400720c */ /* 0x000fe20004706670 */
[----:B------:R-:W-:Y:S01]  /*1af00*/  FFMA.FTZ R24, R6, -UR19, R24 ;  /* 0x8000001306187c23 */ /* 0x000fe20008010018 */
[----:B------:R-:W-:Y:S01]  /*1af10*/  ISETP.GE.OR P6, PT, R4, R228, !P6 ;  /* 0x000000e40400720c */ /* 0x000fe200077c6670 */
[----:B------:R-:W-:Y:S01]  /*1af20*/  IMAD.IADD R6, R226, 0x1, -R3 ;  /* 0x00000001e2067824 */ /* 0x000fe200078e0a03 */
[----:B------:R-:W-:Y:S01]  /*1af30*/  ISETP.GE.OR P4, PT, R4, R227, !P4 ;  /* 0x000000e30400720c */ /* 0x000fe20006786670 */
[----:B------:R-:W-:Y:S01]  /*1af40*/  IMAD.IADD R4, R226, 0x1, -R4 ;  /* 0x00000001e2047824 */ /* 0x000fe200078e0a04 */
[----:B------:R-:W-:Y:S02]  /*1af50*/  IABS R7, R7 ;  /* 0x0000000700077213 */ /* 0x000fe40000000000 */
[----:B------:R-:W-:Y:S02]  /*1af60*/  IABS R5, R5 ;  /* 0x0000000500057213 */ /* 0x000fe40000000000 */
        /* <DEDUP_REMOVED lines=8> */
[----:B------:R-:W-:Y:S01]  /*1aff0*/  I2FP.F32.S32 R4, R4 ;  /* 0x0000000400047245 */ /* 0x000fe20000201400 */
[----:B------:R-:W-:Y:S01]  /*1b000*/  FFMA.FTZ R28, R5, -UR19, R28 ;  /* 0x80000013051c7c23 */ /* 0x000fe2000801001c */
[----:B------:R-:W-:Y:S01]  /*1b010*/  FSEL R21, R21, -INF , !P3 ;  /* 0xff80000015157808 */ /* 0x000fe20005800000 */
[----:B------:R-:W-:Y:S01]  /*1b020*/  IMAD.IADD R5, R223, 0x1, -R2 ;  /* 0x00000001df057824 */ /* 0x000fe200078e0a02 */
[----:B------:R-:W-:Y:S01]  /*1b030*/  FSEL R23, R23, -INF , !P0 ;  /* 0xff80000017177808 */ /* 0x000fe20004000000 */
[----:B------:R-:W-:Y:S01]  /*1b040*/  FFMA.FTZ R30, R4, -UR19, R30 ;  /* 0x80000013041e7c23 */ /* 0x000fe2000801001e */
[----:B------:R-:W-:Y:S01]  /*1b050*/  I2FP.F32.S32 R6, R6 ;  /* 0x0000000600067245 */ /* 0x000fe20000201400 */
[----:B------:R-:W-:Y:S01]  /*1b060*/  IMAD.IADD R4, R225, 0x1, -R3 ;  /* 0x00000001e1047824 */ /* 0x000fe200078e0a03 */
[C---:B------:R-:W-:Y:S01]  /*1b070*/  ISETP.GE.AND P3, PT, R3.reuse, R220, PT ;  /* 0x000000dc0300720c */ /* 0x040fe20003f66270 */
[----:B------:R-:W-:Y:S01]  /*1b080*/  FFMA.FTZ R27, R8, -UR19, R27 ;  /* 0x80000013081b7c23 */ /* 0x000fe2000801001b */
[C---:B------:R-:W-:Y:S01]  /*1b090*/  ISETP.GE.AND P0, PT, R3.reuse, R219, PT ;  /* 0x000000db0300720c */ /* 0x040fe20003f06270 */
[----:B------:R-:W-:Y:S01]  /*1b0a0*/  FFMA.FTZ R29, R6, -UR19, R29 ;  /* 0x80000013061d7c23 */ /* 0x000fe2000801001d */
[----:B------:R-:W-:Y:S01]  /*1b0b0*/  ISETP.GE.OR P3, PT, R3, R228, !P3 ;  /* 0x000000e40300720c */ /* 0x000fe20005f66670 */
[----:B------:R-:W-:Y:S01]  /*1b0c0*/  IMAD.IADD R6, R223, 0x1, -R3 ;  /* 0x00000001df067824 */ /* 0x000fe200078e0a03 */
[C---:B------:R-:W-:Y:S02]  /*1b0d0*/  ISETP.GE.OR P0, PT, R3.reuse, R227, !P0 ;  /* 0x000000e30300720c */ /* 0x040fe40004706670 */
[----:B------:R-:W-:Y:S02]  /*1b0e0*/  FSEL R24, R24, -INF , !P1 ;  /* 0xff80000018187808 */ /* 0x000fe40004800000 */
[----:B------:R-:W-:Y:S01]  /*1b0f0*/  FSEL R238, R26, -INF , !P5 ;  /* 0xff8000001aee7808 */ /* 0x000fe20006800000 */
[----:B------:R-:W-:Y:S01]  /*1b100*/  IMAD.MOV.U32 R26, RZ, RZ, R208 ;  /* 0x000000ffff1a7224 */ /* 0x000fe200078e00d0 */
[C---:B------:R-:W-:Y:S02]  /*1b110*/  ISETP.GE.AND P1, PT, R3.reuse, R222, PT ;  /* 0x000000de0300720c */ /* 0x040fe40003f26270 */
[----:B------:R-:W-:Y:S02]  /*1b120*/  ISETP.GE.AND P5, PT, R3, R221, PT ;  /* 0x000000dd0300720c */ /* 0x000fe40003fa6270 */
[----:B------:R-:W-:Y:S02]  /*1b130*/  FSEL R25, R25, -INF , !P6 ;  /* 0xff80000019197808 */ /* 0x000fe40007000000 */
[----:B------:R-:W-:Y:S01]  /*1b140*/  FSEL R239, R27, -INF , !P4 ;  /* 0xff8000001bef7808 */ /* 0x000fe20006000000 */
[----:B------:R-:W-:Y:S01]  /*1b150*/  IMAD.MOV.U32 R27, RZ, RZ, R209 ;  /* 0x000000ffff1b7224 */ /* 0x000fe200078e00d1 */
[----:B------:R-:W-:Y:S02]  /*1b160*/  FSEL R28, R28, -INF , !P3 ;  /* 0xff8000001c1c7808 */ /* 0x000fe40005800000 */
[----:B------:R-:W-:Y:S02]  /*1b170*/  FSEL R237, R30, -INF , !P0 ;  /* 0xff8000001eed7808 */ /* 0x000fe40004000000 */
[C---:B------:R-:W-:Y:S02]  /*1b180*/  ISETP.GE.AND P6, PT, R2.reuse, R220, PT ;  /* 0x000000dc0200720c */ /* 0x040fe40003fc6270 */
[C---:B------:R-:W-:Y:S02]  /*1b190*/  ISETP.GE.AND P4, PT, R2.reuse, R219, PT ;  /* 0x000000db0200720c */ /* 0x040fe40003f86270 */
[C---:B------:R-:W-:Y:S02]  /*1b1a0*/  ISETP.GE.AND P3, PT, R2.reuse, R222, PT ;  /* 0x000000de0200720c */ /* 0x040fe40003f66270 */
[----:B------:R-:W-:Y:S02]  /*1b1b0*/  ISETP.GE.AND P0, PT, R2, R221, PT ;  /* 0x000000dd0200720c */ /* 0x000fe40003f06270 */
[C---:B------:R-:W-:Y:S02]  /*1b1c0*/  ISETP.GE.OR P1, PT, R3.reuse, R230, !P1 ;  /* 0x000000e60300720c */ /* 0x040fe40004f26670 */
[----:B------:R-:W-:Y:S01]  /*1b1d0*/  ISETP.GE.OR P5, PT, R3, R229, !P5 ;  /* 0x000000e50300720c */ /* 0x000fe20006fa6670 */
[--C-:B------:R-:W-:Y:S01]  /*1b1e0*/  IMAD.IADD R3, R226, 0x1, -R2.reuse ;  /* 0x00000001e2037824 */ /* 0x100fe200078e0a02 */
[----:B------:R-:W-:Y:S02]  /*1b1f0*/  IABS R9, R6 ;  /* 0x0000000600097213 */ /* 0x000fe40000000000 */
[C---:B------:R-:W-:Y:S02]  /*1b200*/  ISETP.GE.OR P6, PT, R2.reuse, R228, !P6 ;  /* 0x000000e40200720c */ /* 0x040fe400077c6670 */
[C---:B------:R-:W-:Y:S02]  /*1b210*/  ISETP.GE.OR P4, PT, R2.reuse, R227, !P4 ;  /* 0x000000e30200720c */ /* 0x040fe40006786670 */
[C---:B------:R-:W-:Y:S02]  /*1b220*/  ISETP.GE.OR P3, PT, R2.reuse, R230, !P3 ;  /* 0x000000e60200720c */ /* 0x040fe40005f66670 */
[----:B------:R-:W-:Y:S01]  /*1b230*/  ISETP.GE.OR P0, PT, R2, R229, !P0 ;  /* 0x000000e50200720c */ /* 0x000fe20004706670 */
[----:B------:R-:W-:Y:S01]  /*1b240*/  IMAD.IADD R2, R225, 0x1, -R2 ;  /* 0x00000001e1027824 */ /* 0x000fe200078e0a02 */
[----:B------:R-:W-:Y:S01]  /*1b250*/  IABS R8, R4 ;  /* 0x0000000400087213 */ /* 0x000fe20000000000 */
[----:B------:R-:W-:Y:S01]  /*1b260*/  IMAD.MOV.U32 R4, RZ, RZ, R9 ;  /* 0x000000ffff047224 */ /* 0x000fe200078e0009 */
[----:B------:R-:W-:Y:S02]  /*1b270*/  IABS R3, R3 ;  /* 0x0000000300037213 */ /* 0x000fe40000000000 */
[----:B------:R-:W-:Y:S01]  /*1b280*/  IABS R6, R5 ;  /* 0x0000000500067213 */ /* 0x000fe20000000000 */
[----:B------:R-:W-:Y:S01]  /*1b290*/  IMAD.MOV.U32 R5, RZ, RZ, R8 ;  /* 0x000000ffff057224 */ /* 0x000fe200078e0008 */
        /* <DEDUP_REMOVED lines=10> */
[----:B------:R-:W-:Y:S01]  /*1b340*/  VIADD R4, R0, 0x20 ;  /* 0x0000002000047836 */ /* 0x000fe20000000000 */
[----:B------:R-:W-:Y:S01]  /*1b350*/  FSEL R234, R31, -INF , !P4 ;  /* 0xff8000001fea7808 */ /* 0x000fe20006000000 */
[----:B------:R-:W-:Y:S01]  /*1b360*/  FFMA.FTZ R35, R3, -UR19, R35 ;  /* 0x8000001303237c23 */ /* 0x000fe20008010023 */
[----:B------:R-:W-:Y:S01]  /*1b370*/  FSEL R32, R32, -INF , !P1 ;  /* 0xff80000020207808 */ /* 0x000fe20004800000 */
[--C-:B------:R-:W-:Y:S01]  /*1b380*/  IMAD.IADD R5, R223, 0x1, -R4.reuse ;  /* 0x00000001df057824 */ /* 0x100fe200078e0a04 */
[C---:B------:R-:W-:Y:S01]  /*1b390*/  ISETP.GE.AND P6, PT, R4.reuse, R222, PT ;  /* 0x000000de0400720c */ /* 0x040fe20003fc6270 */
[C---:B------:R-:W-:Y:S01]  /*1b3a0*/  IMAD.IADD R3, R225.reuse, 0x1, -R4 ;  /* 0x00000001e1037824 */ /* 0x040fe200078e0a04 */
[----:B------:R-:W-:Y:S01]  /*1b3b0*/  ISETP.GE.AND P4, PT, R4, R221, PT ;  /* 0x000000dd0400720c */ /* 0x000fe20003f86270 */
[----:B------:R-:W-:Y:S01]  /*1b3c0*/  FFMA.FTZ R33, R2, -UR19, R33 ;  /* 0x8000001302217c23 */ /* 0x000fe20008010021 */
[----:B------:R-:W-:Y:S01]  /*1b3d0*/  IABS R9, R5 ;  /* 0x0000000500097213 */ /* 0x000fe20000000000 */
[----:B------:R-:W-:Y:S01]  /*1b3e0*/  VIADD R2, R0, 0x21 ;  /* 0x0000002100027836 */ /* 0x000fe20000000000 */
[----:B------:R-:W-:Y:S01]  /*1b3f0*/  IABS R6, R3 ;  /* 0x0000000300067213 */ /* 0x000fe20000000000 */
[----:B------:R-:W-:Y:S01]  /*1b400*/  IMAD.MOV.U32 R31, RZ, RZ, R231 ;  /* 0x000000ffff1f7224 */ /* 0x000fe200078e00e7 */
[----:B------:R-:W-:Y:S01]  /*1b410*/  I2FP.F32.S32 R9, R9 ;  /* 0x0000000900097245 */ /* 0x000fe20000201400 */
[--C-:B------:R-:W-:Y:S01]  /*1b420*/  IMAD.IADD R8, R225, 0x1, -R2.reuse ;  /* 0x00000001e1087824 */ /* 0x100fe200078e0a02 */
[----:B------:R-:W-:Y:S01]  /*1b430*/  I2FP.F32.S32 R6, R6 ;  /* 0x0000000600067245 */ /* 0x000fe20000201400 */
[----:B------:R-:W-:Y:S01]  /*1b440*/  IMAD.IADD R7, R223, 0x1, -R2 ;  /* 0x00000001df077824 */ /* 0x000fe200078e0a02 */
[----:B------:R-:W-:Y:S01]  /*1b450*/  ISETP.GE.OR P6, PT, R4, R230, !P6 ;  /* 0x000000e60400720c */ /* 0x000fe200077c6670 */
[----:B------:R-:W-:Y:S01]  /*1b460*/  IMAD.IADD R10, R224, 0x1, -R4 ;  /* 0x00000001e00a7824 */ /* 0x000fe200078e0a04 */
[----:B------:R-:W-:Y:S01]  /*1b470*/  IABS R3, R8 ;  /* 0x0000000800037213 */ /* 0x000fe20000000000 */
[----:B------:R-:W-:Y:S01]  /*1b480*/  FFMA.FTZ R38, R6, -UR19, R38 ;  /* 0x8000001306267c23 */ /* 0x000fe20008010026 */
[----:B------:R-:W-:Y:S01]  /*1b490*/  IABS R7, R7 ;  /* 0x0000000700077213 */ /* 0x000fe20000000000 */
[----:B------:R-:W-:Y:S01]  /*1b4a0*/  FFMA.FTZ R36, R9, -UR19, R36 ;  /* 0x8000001309247c23 */ /* 0x000fe20008010024 */
[----:B------:R-:W-:Y:S01]  /*1b4b0*/  ISETP.GE.OR P4, PT, R4, R229, !P4 ;  /* 0x000000e50400720c */ /* 0x000fe20006786670 */
[----:B------:R-:W-:Y:S01]  /*1b4c0*/  IMAD.IADD R6, R226, 0x1, -R4 ;  /* 0x00000001e2067824 */ /* 0x000fe200078e0a04 */
[----:B------:R-:W-:Y:S02]  /*1b4d0*/  IABS R5, R10 ;  /* 0x0000000a00057213 */ /* 0x000fe40000000000 */
        /* <DEDUP_REMOVED lines=10> */
[----:B------:R-:W-:Y:S02]  /*1b580*/  I2FP.F32.S32 R5, R5 ;  /* 0x0000000500057245 */ /* 0x000fe40000201400 */
[C---:B------:R-:W-:Y:S02]  /*1b590*/  ISETP.GE.AND P3, PT, R2.reuse, R222, PT ;  /* 0x000000de0200720c */ /* 0x040fe40003f66270 */
[C---:B------:R-:W-:Y:S01]  /*1b5a0*/  ISETP.GE.AND P0, PT, R2.reuse, R221, PT ;  /* 0x000000dd0200720c */ /* 0x040fe20003f06270 */
[----:B------:R-:W-:Y:S01]  /*1b5b0*/  FFMA.FTZ R40, R5, -UR19, R40 ;  /* 0x8000001305287c23 */ /* 0x000fe20008010028 */
[----:B------:R-:W-:Y:S01]  /*1b5c0*/  ISETP.GE.AND P6, PT, R2, R220, PT ;  /* 0x000000dc0200720c */ /* 0x000fe20003fc6270 */
[--C-:B------:R-:W-:Y:S01]  /*1b5d0*/  IMAD.IADD R5, R226, 0x1, -R3.reuse ;  /* 0x00000001e2057824 */ /* 0x100fe200078e0a03 */
[C---:B------:R-:W-:Y:S02]  /*1b5e0*/  ISETP.GE.AND P4, PT, R2.reuse, R219, PT ;  /* 0x000000db0200720c */ /* 0x040fe40003f86270 */
[C---:B------:R-:W-:Y:S02]  /*1b5f0*/  ISETP.GE.OR P3, PT, R2.reuse, R230, !P3 ;  /* 0x000000e60200720c */ /* 0x040fe40005f66670 */
[C---:B------:R-:W-:Y:S02]  /*1b600*/  ISETP.GE.OR P0, PT, R2.reuse, R229, !P0 ;  /* 0x000000e50200720c */ /* 0x040fe40004706670 */
[C---:B------:R-:W-:Y:S02]  /*1b610*/  ISETP.GE.OR P6, PT, R2.reuse, R228, !P6 ;  /* 0x000000e40200720c */ /* 0x040fe400077c6670 */
[----:B------:R-:W-:Y:S01]  /*1b620*/  ISETP.GE.OR P4, PT, R2, R227, !P4 ;  /* 0x000000e30200720c */ /* 0x000fe20006786670 */
[----:B------:R-:W-:Y:S01]  /*1b630*/  IMAD.IADD R2, R226, 0x1, -R2 ;  /* 0x00000001e2027824 */ /* 0x000fe200078e0a02 */
[----:B------:R-:W-:Y:S02]  /*1b640*/  FSEL R34, R34, -INF , !P5 ;  /* 0xff80000022227808 */ /* 0x000fe40006800000 */
[C---:B------:R-:W-:Y:S02]  /*1b650*/  ISETP.GE.AND P1, PT, R4.reuse, R220, PT ;  /* 0x000000dc0400720c */ /* 0x040fe40003f26270 */
[C---:B------:R-:W-:Y:S02]  /*1b660*/  ISETP.GE.AND P5, PT, R4.reuse, R219, PT ;  /* 0x000000db0400720c */ /* 0x040fe40003fa6270 */
[----:B------:R-:W-:Y:S02]  /*1b670*/  IABS R8, R6 ;  /* 0x0000000600087213 */ /* 0x000fe40000000000 */
[----:B------:R-:W-:Y:S02]  /*1b680*/  IABS R6, R7 ;  /* 0x0000000700067213 */ /* 0x000fe40000000000 */
[----:B------:R-:W-:Y:S02]  /*1b690*/  IABS R7, R2 ;  /* 0x0000000200077213 */ /* 0x000fe40000000000 */
[C---:B------:R-:W-:Y:S02]  /*1b6a0*/  ISETP.GE.OR P1, PT, R4.reuse, R228, !P1 ;  /* 0x000000e40400720c */ /* 0x040fe40004f26670 */
[----:B------:R-:W-:Y:S01]  /*1b6b0*/  ISETP.GE.OR P5, PT, R4, R227, !P5 ;  /* 0x000000e30400720c */ /* 0x000fe20006fa6670 */
[--C-:B------:R-:W-:Y:S01]  /*1b6c0*/  IMAD.IADD R4, R224, 0x1, -R3.reuse ;  /* 0x00000001e0047824 */ /* 0x100fe200078e0a03 */
[----:B------:R-:W-:Y:S01]  /*1b6d0*/  IABS R2, R5 ;  /* 0x0000000500027213 */ /* 0x000fe20000000000 */
[----:B------:R-:W-:Y:S01]  /*1b6e0*/  IMAD.MOV.U32 R5, RZ, RZ, R8 ;  /* 0x000000ffff057224 */ /* 0x000fe200078e0008 */
[----:B------:R-:W-:Y:S01]  /*1b6f0*/  I2FP.F32.S32 R7, R7 ;  /* 0x0000000700077245 */ /* 0x000fe20000201400 */
[----:B------:R-:W-:Y:S01]  /*1b700*/  IMAD.IADD R8, R223, 0x1, -R3 ;  /* 0x00000001df087824 */ /* 0x000fe200078e0a03 */
[----:B------:R-:W-:Y:S02]  /*1b710*/  IABS R4, R4 ;  /* 0x0000000400047213 */ /* 0x000fe40000000000 */
[----:B------:R-:W-:Y:S01]  /*1b720*/  I2FP.F32.S32 R5, R5 ;  /* 0x0000000500057245 */ /* 0x000fe20000201400 */
[----:B------:R-:W-:Y:S01]  /*1b730*/  FFMA.FTZ R43, R7, -UR19, R43 ;  /* 0x80000013072b7c23 */ /* 0x000fe2000801002b */
[----:B------:R-:W-:Y:S02]  /*1b740*/  I2FP.F32.S32 R2, R2 ;  /* 0x0000000200027245 */ /* 0x000fe40000201400 */
        /* <DEDUP_REMOVED lines=14> */
[C---:B------:R-:W-:Y:S01]  /*1b830*/  ISETP.GE.AND P0, PT, R3.reuse, R219, PT ;  /* 0x000000db0300720c */ /* 0x040fe20003f06270 */
[----:B------:R-:W-:Y:S01]  /*1b840*/  FFMA.FTZ R41, R6, -UR19, R41 ;  /* 0x8000001306297c23 */ /* 0x000fe20008010029 */
[----:B------:R-:W-:Y:S01]  /*1b850*/  ISETP.GE.AND P1, PT, R3, R222, PT ;  /* 0x000000de0300720c */ /* 0x000fe20003f26270 */
[----:B------:R-:W-:Y:S01]  /*1b860*/  IMAD.IADD R6, R225, 0x1, -R3 ;  /* 0x00000001e1067824 */ /* 0x000fe200078e0a03 */
[C---:B------:R-:W-:Y:S02]  /*1b870*/  ISETP.GE.AND P5, PT, R3.reuse, R221, PT ;  /* 0x000000dd0300720c */ /* 0x040fe40003fa6270 */
[C---:B------:R-:W-:Y:S02]  /*1b880*/  ISETP.GE.OR P3, PT, R3.reuse, R228, !P3 ;  /* 0x000000e40300720c */ /* 0x040fe40005f66670 */
[C---:B------:R-:W-:Y:S02]  /*1b890*/  ISETP.GE.OR P0, PT, R3.reuse, R227, !P0 ;  /* 0x000000e30300720c */ /* 0x040fe40004706670 */
[C---:B------:R-:W-:Y:S02]  /*1b8a0*/  ISETP.GE.OR P1, PT, R3.reuse, R230, !P1 ;  /* 0x000000e60300720c */ /* 0x040fe40004f26670 */
[----:B------:R-:W-:Y:S02]  /*1b8b0*/  ISETP.GE.OR P5, PT, R3, R229, !P5 ;  /* 0x000000e50300720c */ /* 0x000fe40006fa6670 */
        /* <DEDUP_REMOVED lines=18> */
[C---:B------:R-:W-:Y:S01]  /*1b9e0*/  ISETP.GE.AND P6, PT, R2.reuse, R220, PT ;  /* 0x000000dc0200720c */ /* 0x040fe20003fc6270 */
[--C-:B------:R-:W-:Y:S01]  /*1b9f0*/  IMAD.IADD R6, R225, 0x1, -R4.reuse ;  /* 0x00000001e1067824 */ /* 0x100fe200078e0a04 */
[C---:B------:R-:W-:Y:S01]  /*1ba00*/  ISETP.GE.AND P4, PT, R2.reuse, R219, PT ;  /* 0x000000db0200720c */ /* 0x040fe20003f86270 */
[----:B------:R-:W-:Y:S01]  /*1ba10*/  IMAD.IADD R5, R223, 0x1, -R4 ;  /* 0x00000001df057824 */ /* 0x000fe200078e0a04 */
[C---:B------:R-:W-:Y:S01]  /*1ba20*/  ISETP.GE.AND P3, PT, R2.reuse, R222, PT ;  /* 0x000000de0200720c */ /* 0x040fe20003f66270 */
[--C-:B------:R-:W-:Y:S01]  /*1ba30*/  IMAD.IADD R9, R225, 0x1, -R3.reuse ;  /* 0x00000001e1097824 */ /* 0x100fe200078e0a03 */
[C---:B------:R-:W-:Y:S02]  /*1ba40*/  ISETP.GE.AND P0, PT, R2.reuse, R221, PT ;  /* 0x000000dd0200720c */ /* 0x040fe40003f06270 */
[----:B------:R-:W-:Y:S02]  /*1ba50*/  I2FP.F32.S32 R8, R8 ;  /* 0x0000000800087245 */ /* 0x000fe40000201400 */
[C---:B------:R-:W-:Y:S02]  /*1ba60*/  ISETP.GE.OR P6, PT, R2.reuse, R228, !P6 ;  /* 0x000000e40200720c */ /* 0x040fe400077c6670 */
[----:B------:R-:W-:Y:S01]  /*1ba70*/  ISETP.GE.OR P4, PT, R2, R227, !P4 ;  /* 0x000000e30200720c */ /* 0x000fe20006786670 */
[----:B------:R-:W-:Y:S01]  /*1ba80*/  FFMA.FTZ R50, R8, -UR19, R50 ;  /* 0x8000001308327c23 */ /* 0x000fe20008010032 */
[C---:B------:R-:W-:Y:S01]  /*1ba90*/  ISETP.GE.OR P3, PT, R2.reuse, R230, !P3 ;  /* 0x000000e60200720c */ /* 0x040fe20005f66670 */
[----:B------:R-:W-:Y:S01]  /*1baa0*/  IMAD.IADD R8, R223, 0x1, -R3 ;  /* 0x00000001df087824 */ /* 0x000fe200078e0a03 */
[----:B------:R-:W-:Y:S01]  /*1bab0*/  ISETP.GE.OR P0, PT, R2, R229, !P0 ;  /* 0x000000e50200720c */ /* 0x000fe20004706670 */
[----:B------:R-:W-:Y:S01]  /*1bac0*/  IMAD.IADD R2, R225, 0x1, -R2 ;  /* 0x00000001e1027824 */ /* 0x000fe200078e0a02 */
[----:B------:R-:W-:Y:S02]  /*1bad0*/  I2FP.F32.S32 R7, R7 ;  /* 0x0000000700077245 */ /* 0x000fe40000201400 */
[----:B------:R-:W-:Y:S02]  /*1bae0*/  FSEL R45, R45, -INF , !P6 ;  /* 0xff8000002d2d7808 */ /* 0x000fe40007000000 */
[----:B------:R-:W-:Y:S01]  /*1baf0*/  IABS R10, R2 ;  /* 0x00000002000a7213 */ /* 0x000fe20000000000 */
[----:B------:R-:W-:Y:S01]  /*1bb00*/  FFMA.FTZ R48, R7, -UR19, R48 ;  /* 0x8000001307307c23 */ /* 0x000fe20008010030 */
[----:B------:R-:W-:Y:S02]  /*1bb10*/  IABS R2, R6 ;  /* 0x0000000600027213 */ /* 0x000fe40000000000 */
[----:B------:R-:W-:Y:S01]  /*1bb20*/  IABS R6, R8 ;  /* 0x0000000800067213 */ /* 0x000fe20000000000 */
[----:B------:R-:W-:Y:S01]  /*1bb30*/  IMAD.MOV.U32 R8, RZ, RZ, R10 ;  /* 0x000000ffff087224 */ /* 0x000fe200078e000a */
[----:B------:R-:W-:Y:S01]  /*1bb40*/  IABS R7, R5 ;  /* 0x0000000500077213 */ /* 0x000fe20000000000 */
[----:B------:R-:W-:Y:S01]  /*1bb50*/  IMAD.WIDE.U32 R10, R180, -0x326172a9, RZ ;  /* 0xcd9e8d57b40a7825 */ /* 0x000fe200078e00ff */
[----:B------:R-:W-:Y:S02]  /*1bb60*/  I2FP.F32.S32 R2, R2 ;  /* 0x0000000200027245 */ /* 0x000fe40000201400 */
[----:B------:R-:W-:Y:S02]  /*1bb70*/  I2FP.F32.S32 R8, R8 ;  /* 0x0000000800087245 */ /* 0x000fe40000201400 */
[----:B------:R-:W-:Y:S01]  /*1bb80*/  I2FP.F32.S32 R7, R7 ;  /* 0x0000000700077245 */ /* 0x000fe20000201400 */
[----:B------:R-:W-:Y:S01]  /*1bb90*/  FFMA.FTZ R54, R2, -UR19, R54 ;  /* 0x8000001302367c23 */ /* 0x000fe20008010036 */
[----:B------:R-:W-:Y:S01]  /*1bba0*/  FSEL R248, R47, -INF , !P4 ;  /* 0xff8000002ff87808 */ /* 0x000fe20006000000 */
[----:B------:R-:W-:Y:S01]  /*1bbb0*/  VIADD R2, R0, 0x38 ;  /* 0x0000003800027836 */ /* 0x000fe20000000000 */
[C---:B------:R-:W-:Y:S01]  /*1bbc0*/  ISETP.GE.AND P6, PT, R4.reuse, R222, PT ;  /* 0x000000de0400720c */ /* 0x040fe20003fc6270 */
[----:B------:R-:W-:Y:S01]  /*1bbd0*/  FFMA.FTZ R52, R7, -UR19, R52 ;  /* 0x8000001307347c23 */ /* 0x000fe20008010034 */
[----:B------:R-:W-:Y:S01]  /*1bbe0*/  ISETP.GE.AND P4, PT, R4, R221, PT ;  /* 0x000000dd0400720c */ /* 0x000fe20003f86270 */
[----:B------:R-:W-:Y:S01]  /*1bbf0*/  FFMA.FTZ R51, R8, -UR19, R51 ;  /* 0x8000001308337c23 */ /* 0x000fe20008010033 */
[----:B------:R-:W-:Y:S01]  /*1bc00*/  IABS R5, R9 ;  /* 0x0000000900057213 */ /* 0x000fe20000000000 */
[----:B------:R-:W-:Y:S01]  /*1bc10*/  VIADD R0, R0, 0x39 ;  /* 0x0000003900007836 */ /* 0x000fe20000000000 */
[C---:B------:R-:W-:Y:S01]  /*1bc20*/  ISETP.GE.OR P6, PT, R4.reuse, R230, !P6 ;  /* 0x000000e60400720c */ /* 0x040fe200077c6670 */
[----:B------:R-:W-:Y:S01]  /*1bc30*/  IMAD.MOV.U32 R47, RZ, RZ, R235 ;  /* 0x000000ffff2f7224 */ /* 0x000fe200078e00eb */
[----:B------:R-:W-:Y:S01]  /*1bc40*/  ISETP.GE.OR P4, PT, R4, R229, !P4 ;  /* 0x000000e50400720c */ /* 0x000fe20006786670 */
[--C-:B------:R-:W-:Y:S01]  /*1bc50*/  IMAD.IADD R7, R224, 0x1, -R4.reuse ;  /* 0x00000001e0077824 */ /* 0x100fe200078e0a04 */
[----:B------:R-:W-:Y:S02]  /*1bc60*/  I2FP.F32.S32 R6, R6 ;  /* 0x0000000600067245 */ /* 0x000fe40000201400 */
[----:B------:R-:W-:Y:S02]  /*1bc70*/  I2FP.F32.S32 R5, R5 ;  /* 0x0000000500057245 */ /* 0x000fe40000201400 */
[----:B------:R-:W-:Y:S01]  /*1bc80*/  FSEL R49, R49, -INF , !P3 ;  /* 0xff80000031317808 */ /* 0x000fe20005800000 */
[----:B------:R-:W-:Y:S01]  /*1bc90*/  FFMA.FTZ R53, R6, -UR19, R53 ;  /* 0x8000001306357c23 */ /* 0x000fe20008010035 */
[----:B------:R-:W-:Y:S01]  /*1bca0*/  FSEL R51, R51, -INF , !P0 ;  /* 0xff80000033337808 */ /* 0x000fe20004000000 */
[----:B------:R-:W-:Y:S01]  /*1bcb0*/  FFMA.FTZ R55, R5, -UR19, R55 ;  /* 0x8000001305377c23 */ /* 0x000fe20008010037 */
[----:B------:R-:W-:Y:S01]  /*1bcc0*/  FSEL R52, R52, -INF , !P6 ;  /* 0xff80000034347808 */ /* 0x000fe20007000000 */
[--C-:B------:R-:W-:Y:S01]  /*1bcd0*/  IMAD.IADD R6, R224, 0x1, -R3.reuse ;  /* 0x00000001e0067824 */ /* 0x100fe200078e0a03 */
[----:B------:R-:W-:Y:S01]  /*1bce0*/  FSEL R54, R54, -INF , !P4 ;  /* 0xff80000036367808 */ /* 0x000fe20006000000 */
[----:B------:R-:W-:Y:S01]  /*1bcf0*/  IMAD.IADD R5, R226, 0x1, -R4 ;  /* 0x00000001e2057824 */ /* 0x000fe200078e0a04 */
[----:B------:R-:W-:Y:S02]  /*1bd00*/  FSEL R48, R48, -INF , !P1 ;  /* 0xff80000030307808 */ /* 0x000fe40004800000 */
[----:B------:R-:W-:Y:S02]  /*1bd10*/  FSEL R50, R50, -INF , !P5 ;  /* 0xff80000032327808 */ /* 0x000fe40006800000 */
[C---:B------:R-:W-:Y:S02]  /*1bd20*/  ISETP.GE.AND P3, PT, R3.reuse, R222, PT ;  /* 0x000000de0300720c */ /* 0x040fe40003f66270 */
[C---:B------:R-:W-:Y:S02]  /*1bd30*/  ISETP.GE.AND P0, PT, R3.reuse, R221, PT ;  /* 0x000000dd0300720c */ /* 0x040fe40003f06270 */
[CC--:B------:R-:W-:Y:S02]  /*1bd40*/  ISETP.GE.AND P6, PT, R3.reuse, R220.reuse, PT ;  /* 0x000000dc0300720c */ /* 0x0c0fe40003fc6270 */
[CC--:B------:R-:W-:Y:S02]  /*1bd50*/  ISETP.GE.AND P4, PT, R3.reuse, R219.reuse, PT ;  /* 0x000000db0300720c */ /* 0x0c0fe40003f86270 */
        /* <DEDUP_REMOVED lines=19> */
[----:B------:R-:W-:Y:S01]  /*1be90*/  IABS R5, R5 ;  /* 0x0000000500057213 */ /* 0x000fe20000000000 */
[----:B------:R-:W-:Y:S01]  /*1bea0*/  FFMA.FTZ R60, R3, -UR19, R60 ;  /* 0x80000013033c7c23 */ /* 0x000fe2000801003c */
[----:B------:R-:W-:Y:S01]  /*1beb0*/  I2FP.F32.S32 R7, R7 ;  /* 0x0000000700077245 */ /* 0x000fe20000201400 */
[----:B------:R-:W-:Y:S01]  /*1bec0*/  FFMA.FTZ R56, R4, -UR19, R56 ;  /* 0x8000001304387c23 */ /* 0x000fe20008010038 */
[----:B------:R-:W-:Y:S01]  /*1bed0*/  I2FP.F32.S32 R5, R5 ;  /* 0x0000000500057245 */ /* 0x000fe20000201400 */
[--C-:B------:R-:W-:Y:S01]  /*1bee0*/  IMAD.IADD R4, R223, 0x1, -R2.reuse ;  /* 0x00000001df047824 */ /* 0x100fe200078e0a02 */
[----:B------:R-:W-:Y:S01]  /*1bef0*/  FSEL R53, R53, -INF , !P3 ;  /* 0xff80000035357808 */ /* 0x000fe20005800000 */
[----:B------:R-:W-:Y:S01]  /*1bf00*/  IMAD.IADD R3, R225, 0x1, -R2 ;  /* 0x00000001e1037824 */ /* 0x000fe200078e0a02 */
[C---:B------:R-:W-:Y:S01]  /*1bf10*/  ISETP.GE.AND P3, PT, R2.reuse, R222, PT ;  /* 0x000000de0200720c */ /* 0x040fe20003f66270 */
[----:B------:R-:W-:Y:S01]  /*1bf20*/  FFMA.FTZ R57, R7, -UR19, R57 ;  /* 0x8000001307397c23 */ /* 0x000fe20008010039 */
[----:B------:R-:W-:Y:S01]  /*1bf30*/  IABS R6, R4 ;  /* 0x0000000400067213 */ /* 0x000fe20000000000 */
[----:B------:R-:W-:Y:S01]  /*1bf40*/  IMAD.IADD R7, R225, 0x1, -R0 ;  /* 0x00000001e1077824 */ /* 0x000fe200078e0a00 */
[----:B------:R-:W-:Y:S01]  /*1bf50*/  IABS R4, R3 ;  /* 0x0000000300047213 */ /* 0x000fe20000000000 */
[----:B------:R-:W-:Y:S01]  /*1bf60*/  FFMA.FTZ R58, R5, -UR19, R58 ;  /* 0x80000013053a7c23 */ /* 0x000fe2000801003a */
[----:B------:R-:W-:Y:S01]  /*1bf70*/  I2FP.F32.S32 R6, R6 ;  /* 0x0000000600067245 */ /* 0x000fe20000201400 */
[----:B------:R-:W-:Y:S01]  /*1bf80*/  IMAD.IADD R5, R223, 0x1, -R0 ;  /* 0x00000001df057824 */ /* 0x000fe200078e0a00 */
[----:B------:R-:W-:Y:S02]  /*1bf90*/  I2FP.F32.S32 R4, R4 ;  /* 0x0000000400047245 */ /* 0x000fe40000201400 */
[----:B------:R-:W-:Y:S01]  /*1bfa0*/  ISETP.GE.OR P3, PT, R2, R230, !P3 ;  /* 0x000000e60200720c */ /* 0x000fe20005f66670 */
[----:B------:R-:W-:Y:S01]  /*1bfb0*/  FFMA.FTZ R64, R6, -UR19, R64 ;  /* 0x8000001306407c23 */ /* 0x000fe20008010040 */
[----:B------:R-:W-:Y:S01]  /*1bfc0*/  IABS R3, R7 ;  /* 0x0000000700037213 */ /* 0x000fe20000000000 */
[----:B------:R-:W-:Y:S01]  /*1bfd0*/  FFMA.FTZ R66, R4, -UR19, R66 ;  /* 0x8000001304427c23 */ /* 0x000fe20008010042 */
[----:B------:R-:W-:Y:S02]  /*1bfe0*/  FSEL R55, R55, -INF , !P0 ;  /* 0xff80000037377808 */ /* 0x000fe40004000000 */
[----:B------:R-:W-:Y:S02]  /*1bff0*/  ISETP.GE.AND P0, PT, R2, R221, PT ;  /* 0x000000dd0200720c */ /* 0x000fe40003f06270 */
[----:B------:R-:W-:Y:S02]  /*1c000*/  FSEL R58, R58, -INF , !P5 ;  /* 0xff8000003a3a7808 */ /* 0x000fe40006800000 */
[----:B------:R-:W-:Y:S02]  /*1c010*/  FSEL R64, R64, -INF , !P3 ;  /* 0xff80000040407808 */ /* 0x000fe40005800000 */
[----:B------:R-:W-:Y:S02]  /*1c020*/  IABS R5, R5 ;  /* 0x0000000500057213 */ /* 0x000fe40000000000 */
[----:B------:R-:W-:Y:S02]  /*1c030*/  I2FP.F32.S32 R3, R3 ;  /* 0x0000000300037245 */ /* 0x000fe40000201400 */
[C---:B------:R-:W-:Y:S02]  /*1c040*/  ISETP.GE.AND P5, PT, R2.reuse, R220, PT ;  /* 0x000000dc0200720c */ /* 0x040fe40003fa6270 */
[C---:B------:R-:W-:Y:S01]  /*1c050*/  ISETP.GE.AND P3, PT, R2.reuse, R219, PT ;  /* 0x000000db0200720c */ /* 0x040fe20003f66270 */
[----:B------:R-:W-:Y:S01]  /*1c060*/  FFMA.FTZ R67, R3, -UR19, R67 ;  /* 0x8000001303437c23 */ /* 0x000fe20008010043 */
[----:B------:R-:W-:Y:S01]  /*1c070*/  ISETP.GE.OR P0, PT, R2, R229, !P0 ;  /* 0x000000e50200720c */ /* 0x000fe20004706670 */
[----:B------:R-:W-:Y:S01]  /*1c080*/  IMAD.IADD R3, R224, 0x1, -R0 ;  /* 0x00000001e0037824 */ /* 0x000fe200078e0a00 */
[----:B------:R-:W-:Y:S02]  /*1c090*/  LOP3.LUT R7, R11, R188, R196, 0x96, !PT ;  /* 0x000000bc0b077212 */ /* 0x000fe400078e96c4 */
[----:B------:R-:W-:Y:S02]  /*1c0a0*/  I2FP.F32.S32 R5, R5 ;  /* 0x0000000500057245 */ /* 0x000fe40000201400 */
[C---:B------:R-:W-:Y:S01]  /*1c0b0*/  ISETP.GE.OR P5, PT, R2.reuse, R228, !P5 ;  /* 0x000000e40200720c */ /* 0x040fe20006fa6670 */
[----:B------:R-:W-:Y:S01]  /*1c0c0*/  IMAD.WIDE.U32 R12, R7, -0x2daee0ad, RZ ;  /* 0xd2511f53070c7825 */ /* 0x000fe200078e00ff */
[----:B------:R-:W-:Y:S02]  /*1c0d0*/  ISETP.GE.OR P3, PT, R2, R227, !P3 ;  /* 0x000000e30200720c */ /* 0x000fe40005f66670 */
[----:B------:R-:W-:Y:S01]  /*1c0e0*/  FSEL R56, R56, -INF , !P1 ;  /* 0xff80000038387808 */ /* 0x000fe20004800000 */
[----:B------:R-:W-:Y:S01]  /*1c0f0*/  FFMA.FTZ R65, R5, -UR19, R65 ;  /* 0x8000001305417c23 */ /* 0x000fe20008010041 */
[----:B------:R-:W-:Y:S01]  /*1c100*/  FSEL R66, R66, -INF , !P0 ;  /* 0xff80000042427808 */ /* 0x000fe20004000000 */
[----:B------:R-:W-:Y:S01]  /*1c110*/  IMAD.IADD R2, R226, 0x1, -R2 ;  /* 0x00000001e2027824 */ /* 0x000fe200078e0a02 */
[----:B------:R-:W-:Y:S01]  /*1c120*/  ISETP.GE.AND P1, PT, R0, R222, PT ;  /* 0x000000de0000720c */ /* 0x000fe20003f26270 */
[----:B------:R-:W-:Y:S01]  /*1c130*/  IMAD.IADD R5, R226, 0x1, -R0 ;  /* 0x00000001e2057824 */ /* 0x000fe200078e0a00 */
[C---:B------:R-:W-:Y:S02]  /*1c140*/  ISETP.GE.AND P0, PT, R0.reuse, R221, PT ;  /* 0x000000dd0000720c */ /* 0x040fe40003f06270 */
[----:B------:R-:W-:Y:S02]  /*1c150*/  FMNMX.FTZ R4, R177, R100, !PT ;  /* 0x00000064b1047209 */ /* 0x000fe40007810000 */
[C---:B------:R-:W-:Y:S02]  /*1c160*/  ISETP.GE.OR P1, PT, R0.reuse, R230, !P1 ;  /* 0x000000e60000720c */ /* 0x040fe40004f26670 */
[----:B------:R-:W-:Y:S02]  /*1c170*/  ISETP.GE.OR P0, PT, R0, R229, !P0 ;  /* 0x000000e50000720c */ /* 0x000fe40004706670 */
[----:B------:R-:W-:Y:S02]  /*1c180*/  IABS R7, R2 ;  /* 0x0000000200077213 */ /* 0x000fe40000000000 */
[----:B------:R-:W-:Y:S02]  /*1c190*/  IABS R2, R3 ;  /* 0x0000000300027213 */ /* 0x000fe40000000000 */
        /* <DEDUP_REMOVED lines=50> */
[----:B------:R-:W-:Y:S01]  /*1c4c0*/  IABS R5, R5 ;  /* 0x0000000500057213 */ /* 0x000fe20000000000 */
[----:B------:R-:W-:Y:S01]  /*1c4d0*/  FFMA.FTZ R62, R7, -UR19, R62 ;  /* 0x80000013073e7c23 */ /* 0x000fe2000801003e */
[----:B------:R-:W-:Y:S02]  /*1c4e0*/  FMNMX.FTZ R2, R40, R2, !PT ;  /* 0x0000000228027209 */ /* 0x000fe40007810000 */
[----:B------:R-:W-:Y:S01]  /*1c4f0*/  FMNMX.FTZ R4, R55, R4, !PT ;  /* 0x0000000437047209 */ /* 0x000fe20007810000 */
[----:B------:R-:W-:Y:S01]  /*1c500*/  IMAD.MOV.U32 R7, RZ, RZ, R5 ;  /* 0x000000ffff077224 */ /* 0x000fe200078e0005 */
        /* <DEDUP_REMOVED lines=10> */
[----:B------:R-:W-:Y:S03]  /*1c5b0*/  I2FP.F32.S32 R6, R7 ;  /* 0x0000000700067245 */ /* 0x000fe60000201400 */
[----:B------:R-:W2:Y:S01]  /*1c5c0*/  SHFL.BFLY PT, R103, R3, 0x2, 0x1f ;  /* 0x0c401f0003677f89 */ /* 0x000ea200000e0000 */
[----:B------:R-:W-:Y:S02]  /*1c5d0*/  FMNMX.FTZ R0, R213, R0, !PT ;  /* 0x00000000d5007209 */ /* 0x000fe40007810000 */
[----:B------:R-:W-:Y:S01]  /*1c5e0*/  FSEL R209, R59, -INF , !P4 ;  /* 0xff8000003bd17808 */ /* 0x000fe20006000000 */
[----:B------:R-:W-:Y:S01]  /*1c5f0*/  FFMA.FTZ R63, R6, -UR19, R63 ;  /* 0x80000013063f7c23 */ /* 0x000fe2000801003f */
[----:B------:R-:W-:Y:S02]  /*1c600*/  FMNMX.FTZ R0, R248, R0, !PT ;  /* 0x00000000f8007209 */ /* 0x000fe40007810000 */
[----:B------:R-:W-:Y:S02]  /*1c610*/  FMNMX.FTZ R4, R45, R4, !PT ;  /* 0x000000042d047209 */ /* 0x000fe40007810000 */
[----:B------:R-:W-:Y:S02]  /*1c620*/  FMNMX.FTZ R0, R58, R0, !PT ;  /* 0x000000003a007209 */ /* 0x000fe40007810000 */
[----:B------:R-:W-:Y:S01]  /*1c630*/  FSEL R208, R62, -INF , !P3 ;  /* 0xff8000003ed07808 */ /* 0x000fe20005800000 */
[----:B------:R-:W-:Y:S01]  /*1c640*/  IMAD.MOV.U32 R62, RZ, RZ, R26 ;  /* 0x000000ffff3e7224 */ /* 0x000fe200078e001a */
[----:B------:R-:W-:Y:S02]  /*1c650*/  FMNMX.FTZ R0, R209, R0, !PT ;  /* 0x00000000d1007209 */ /* 0x000fe40007810000 */
[----:B------:R-:W-:Y:S02]  /*1c660*/  FSEL R57, R57, -INF , !P6 ;  /* 0xff80000039397808 */ /* 0x000fe40007000000 */
[----:B------:R-:W-:Y:S02]  /*1c670*/  FMNMX.FTZ R4, R56, R4, !PT ;  /* 0x0000000438047209 */ /* 0x000fe40007810000 */
[----:B------:R-:W-:Y:S01]  /*1c680*/  FSEL R105, R63, -INF , !P0 ;  /* 0xff8000003f697808 */ /* 0x000fe20004000000 */
[----:B------:R-:W-:Y:S01]  /*1c690*/  IMAD.MOV.U32 R63, RZ, RZ, R27 ;  /* 0x000000ffff3f7224 */ /* 0x000fe200078e001b */
[----:B------:R-:W-:Y:S02]  /*1c6a0*/  FMNMX.FTZ R0, R208, R0, !PT ;  /* 0x00000000d0007209 */ /* 0x000fe40007810000 */
[----:B------:R-:W-:Y:S02]  /*1c6b0*/  FSEL R60, R60, -INF , !P5 ;  /* 0xff8000003c3c7808 */ /* 0x000fe40006800000 */
[----:B------:R-:W-:Y:S02]  /*1c6c0*/  FMNMX.FTZ R4, R57, R4, !PT ;  /* 0x0000000439047209 */ /* 0x000fe40007810000 */
[----:B------:R-:W-:Y:S02]  /*1c6d0*/  FMNMX.FTZ R0, R105, R0, !PT ;  /* 0x0000000069007209 */ /* 0x000fe40007810000 */
[----:B-1----:R-:W-:Y:S02]  /*1c6e0*/  FMNMX.FTZ R104, R2, R104, !PT ;  /* 0x0000006802687209 */ /* 0x002fe40007810000 */
[----:B------:R-:W-:Y:S01]  /*1c6f0*/  FSEL R61, R61, -INF , !P1 ;  /* 0xff8000003d3d7808 */ /* 0x000fe20004800000 */
[----:B------:R-:W1:Y:S01]  /*1c700*/  SHFL.BFLY PT, R2, R0, 0x2, 0x1f ;  /* 0x0c401f0000027f89 */ /* 0x000e6200000e0000 */
[----:B------:R-:W-:Y:S02]  /*1c710*/  FMNMX.FTZ R8, R60, R4, !PT ;  /* 0x000000043c087209 */ /* 0x000fe40007810000 */
[----:B--2---:R-:W-:Y:S02]  /*1c720*/  FMNMX.FTZ R103, R3, R103, !PT ;  /* 0x0000006703677209 */ /* 0x004fe40007810000 */
[----:B------:R-:W-:Y:S03]  /*1c730*/  FMNMX.FTZ R8, R61, R8, !PT ;  /* 0x000000083d087209 */ /* 0x000fe60007810000 */
[----:B------:R-:W2:Y:S01]  /*1c740*/  SHFL.BFLY PT, R3, R104, 0x1, 0x1f ;  /* 0x0c201f0068037f89 */ /* 0x000ea200000e0000 */
[----:B------:R-:W-:Y:S01]  /*1c750*/  LOP3.LUT R10, R15, R10, R192, 0x96, !PT ;  /* 0x0000000a0f0a7212 */ /* 0x000fe200078e96c0 */
[----:B------:R-:W-:Y:S01]  /*1c760*/  IMAD.MOV.U32 R15, RZ, RZ, R247 ;  /* 0x000000ffff0f7224 */ /* 0x000fe200078e00f7 */
[----:B------:R-:W-:Y:S05]  /*1c770*/  SHF.R.U32.HI R4, RZ, 0x8, R201 ;  /* 0x00000008ff047819 */ /* 0x000fea00000116c9 */
[----:B------:R-:W3:Y:S01]  /*1c780*/  SHFL.BFLY PT, R102, R8, 0x2, 0x1f ;  /* 0x0c401f0008667f89 */ /* 0x000ee200000e0000 */
[----:B------:R-:W-:Y:S01]  /*1c790*/  LOP3.LUT R9, R13, R204, R193, 0x96, !PT ;  /* 0x000000cc0d097212 */ /* 0x000fe200078e96c1 */
[----:B------:R-:W-:Y:S01]  /*1c7a0*/  IMAD.WIDE.U32 R10, R10, -0x2daee0ad, RZ ;  /* 0xd2511f530a0a7825 */ /* 0x000fe200078e00ff */
[----:B------:R-:W-:Y:S03]  /*1c7b0*/  PRMT R30, R206, 0x5410, R4 ;  /* 0x00005410ce1e7816 */ /* 0x000fe60000000004 */
[----:B------:R-:W-:Y:S01]  /*1c7c0*/  IMAD.WIDE.U32 R6, R9, -0x326172a9, RZ ;  /* 0xcd9e8d5709067825 */ /* 0x000fe200078e00ff */
[----:B------:R-:W-:Y:S03]  /*1c7d0*/  LOP3.LUT R4, R11, R12, R31, 0x96, !PT ;  /* 0x0000000c0b047212 */ /* 0x000fe600078e961f */
[----:B------:R-:W-:Y:S01]  /*1c7e0*/  IMAD.MOV.U32 R12, RZ, RZ, R216 ;  /* 0x000000ffff0c7224 */ /* 0x000fe200078e00d8 */
[----:B------:R-:W-:Y:S01]  /*1c7f0*/  LOP3.LUT R9, R7, R14, R218, 0x96, !PT ;  /* 0x0000000e07097212 */ /* 0x000fe200078e96da */
[----:B------:R-:W-:Y:S01]  /*1c800*/  IMAD.WIDE.U32 R4, R4, -0x326172a9, RZ ;  /* 0xcd9e8d5704047825 */ /* 0x000fe200078e00ff */
[----:B-1----:R-:W-:Y:S03]  /*1c810*/  FMNMX.FTZ R0, R0, R2, !PT ;  /* 0x0000000200007209 */ /* 0x002fe60007810000 */
[----:B------:R-:W-:Y:S01]  /*1c820*/  IMAD.MOV.U32 R13, RZ, RZ, R217 ;  /* 0x000000ffff0d7224 */ /* 0x000fe200078e00d9 */
[----:B------:R-:W-:Y:S01]  /*1c830*/  LOP3.LUT R2, R4, 0xffff, RZ, 0xc0, !PT ;  /* 0x0000ffff04027812 */ /* 0x000fe200078ec0ff */
[----:B------:R-:W-:Y:S01]  /*1c840*/  IMAD.MOV.U32 R14, RZ, RZ, R246 ;  /* 0x000000ffff0e7224 */ /* 0x000fe200078e00f6 */
[----:B------:R-:W-:Y:S01]  /*1c850*/  LOP3.LUT R7, R5, R6, R241, 0x96, !PT ;  /* 0x0000000605077212 */ /* 0x000fe200078e96f1 */
[----:B------:R-:W-:Y:S01]  /*1c860*/  IMAD.MOV.U32 R206, RZ, RZ, R242 ;  /* 0x000000ffffce7224 */ /* 0x000fe200078e00f2 */
[----:B--2---:R-:W-:Y:S02]  /*1c870*/  FMNMX.FTZ R104, R104, R3, !PT ;  /* 0x0000000368687209 */ /* 0x004fe40007810000 */
[----:B------:R-:W-:Y:S01]  /*1c880*/  LOP3.LUT R5, R4, 0xff, RZ, 0xc0, !PT ;  /* 0x000000ff04057812 */ /* 0x000fe200078ec0ff */
[----:B------:R-:W1:Y:S01]  /*1c890*/  SHFL.BFLY PT, R3, R0, 0x1, 0x1f ;  /* 0x0c201f0000037f89 */ /* 0x000e6200000e0000 */
[----:B------:R-:W-:Y:S01]  /*1c8a0*/  SHF.R.U32.HI R2, RZ, 0x8, R2 ;  /* 0x00000008ff027819 */ /* 0x000fe20000011602 */
[----:B------:R-:W-:Y:S01]  /*1c8b0*/  FMUL.FTZ R6, R104, UR4 ;  /* 0x0000000468067c20 */ /* 0x000fe20008410000 */
[----:B---3--:R-:W-:Y:S02]  /*1c8c0*/  FMNMX.FTZ R102, R8, R102, !PT ;  /* 0x0000006608667209 */ /* 0x008fe40007810000 */
[----:B------:R-:W-:Y:S03]  /*1c8d0*/  FSETP.NEU.FTZ.AND P0, PT, R104, -INF , PT ;  /* 0xff8000006800780b */ /* 0x000fe60003f1d000 */
[----:B------:R-:W2:Y:S01]  /*1c8e0*/  SHFL.BFLY PT, R8, R103, 0x1, 0x1f ;  /* 0x0c201f0067087f89 */ /* 0x000ea200000e0000 */
[----:B------:R-:W-:Y:S02]  /*1c8f0*/  PRMT R110, R5, 0x5410, R2 ;  /* 0x00005410056e7816 */ /* 0x000fe40000000002 */
[----:B------:R-:W-:Y:S05]  /*1c900*/  LOP3.LUT R5, R210, 0xff, RZ, 0xc0, !PT ;  /* 0x000000ffd2057812 */ /* 0x000fea00078ec0ff */
[----:B------:R-:W3:Y:S01]  /*1c910*/  SHFL.BFLY PT, R11, R102, 0x1, 0x1f ;  /* 0x0c201f00660b7f89 */ /* 0x000ee200000e0000 */
[----:B------:R-:W-:Y:S02]  /*1c920*/  FSEL R6, R6, RZ, P0 ;  /* 0x000000ff06067208 */ /* 0x000fe40000000000 */
[----:B------:R-:W-:Y:S01]  /*1c930*/  PRMT R229, R5, 0x5410, R207 ;  /* 0x0000541005e57816 */ /* 0x000fe200000000cf */
[----:B------:R-:W-:Y:S01]  /*1c940*/  IMAD.MOV.U32 R207, RZ, RZ, R243 ;  /* 0x000000ffffcf7224 */ /* 0x000fe200078e00f3 */
[----:B------:R-:W-:Y:S01]  /*1c950*/  SHF.R.U32.HI R2, RZ, 0x10, R4 ;  /* 0x00000010ff027819 */ /* 0x000fe20000011604 */
[----:B------:R-:W-:Y:S01]  /*1c960*/  FFMA.FTZ R5, R16, UR4, -R6 ;  /* 0x0000000410057c23 */ /* 0x000fe20008010806 */
[----:B------:R-:W-:Y:S01]  /*1c970*/  SHF.R.U32.HI R4, RZ, 0x18, R4 ;  /* 0x00000018ff047819 */ /* 0x000fe20000011604 */
[--C-:B------:R-:W-:Y:S01]  /*1c980*/  FFMA.FTZ R221, R49, UR4, -R6.reuse ;  /* 0x0000000431dd7c23 */ /* 0x100fe20008010806 */
[----:B------:R-:W-:Y:S01]  /*1c990*/  LOP3.LUT R2, R2, 0xff, RZ, 0xc0, !PT ;  /* 0x000000ff02027812 */ /* 0x000fe200078ec0ff */
[----:B------:R4:W-:Y:S01]  /*1c9a0*/  MUFU.EX2 R230, R5 ;  /* 0x0000000500e67308 */ /* 0x0009e20000000800 */
[--C-:B------:R-:W-:Y:S01]  /*1c9b0*/  FFMA.FTZ R225, R37, UR4, -R6.reuse ;  /* 0x0000000425e17c23 */ /* 0x100fe20008010806 */
[----:B------:R-:W-:Y:S01]  /*1c9c0*/  FFMA.FTZ R222, R65, UR4, -R6 ;  /* 0x0000000441de7c23 */ /* 0x000fe20008010806 */
[----:B------:R-:W-:Y:S01]  /*1c9d0*/  PRMT R111, R2, 0x5410, R4 ;  /* 0x00005410026f7816 */ /* 0x000fe20000000004 */
[--C-:B------:R-:W-:Y:S01]  /*1c9e0*/  FFMA.FTZ R27, R48, UR4, -R6.reuse ;  /* 0x00000004301b7c23 */ /* 0x100fe20008010806 */
[----:B------:R-:W-:Y:S01]  /*1c9f0*/  FSEL R2, R104, RZ, P0 ;  /* 0x000000ff68027208 */ /* 0x000fe20000000000 */
[--C-:B------:R-:W-:Y:S01]  /*1ca00*/  FFMA.FTZ R26, R36, UR4, -R6.reuse ;  /* 0x00000004241a7c23 */ /* 0x100fe20008010806 */
[----:B-1----:R-:W-:Y:S01]  /*1ca10*/  FMNMX.FTZ R101, R0, R3, !PT ;  /* 0x0000000300657209 */ /* 0x002fe20007810000 */
[--C-:B------:R-:W-:Y:S01]  /*1ca20*/  FFMA.FTZ R3, R17, UR4, -R6.reuse ;  /* 0x0000000411037c23 */ /* 0x100fe20008010806 */
[----:B------:R-:W-:Y:S01]  /*1ca30*/  FFMA.FTZ R17, R53, UR4, -R6 ;  /* 0x0000000435117c23 */ /* 0x000fe20008010806 */
[----:B--2---:R-:W-:Y:S01]  /*1ca40*/  FMNMX.FTZ R103, R103, R8, !PT ;  /* 0x0000000867677209 */ /* 0x004fe20007810000 */
[----:B------:R-:W-:Y:S04]  /*1ca50*/  IMAD.WIDE.U32 R8, R9, -0x2daee0ad, RZ ;  /* 0xd2511f5309087825 */ /* 0x000fe800078e00ff */
[----:B------:R-:W-:Y:S01]  /*1ca60*/  FADD.FTZ R4, -R2, R100 ;  /* 0x0000006402047221 */ /* 0x000fe20000010100 */
[----:B------:R1:W2:Y:S01]  /*1ca70*/  MUFU.EX2 R46, R3 ;  /* 0x00000003002e7308 */ /* 0x0002a20000000800 */
[C---:B------:R-:W-:Y:S01]  /*1ca80*/  FSETP.NEU.FTZ.AND P0, PT, R103.reuse, -INF , PT ;  /* 0xff8000006700780b */ /* 0x040fe20003f1d000 */
[--C-:B------:R-:W-:Y:S01]  /*1ca90*/  FFMA.FTZ R231, R20, UR4, -R6.reuse ;  /* 0x0000000414e77c23 */ /* 0x100fe20008010806 */
[C---:B------:R-:W-:Y:S01]  /*1caa0*/  LOP3.LUT R0, R8.reuse, 0xffff, RZ, 0xc0, !PT ;  /* 0x0000ffff08007812 */ /* 0x040fe200078ec0ff */
[----:B----4-:R-:W-:Y:S01]  /*1cab0*/  FMUL.FTZ R5, R103, UR4 ;  /* 0x0000000467057c20 */ /* 0x010fe20008410000 */
[----:B------:R-:W-:Y:S01]  /*1cac0*/  LOP3.LUT R10, R9, R10, R211, 0x96, !PT ;  /* 0x0000000a090a7212 */ /* 0x000fe200078e96d3 */
[--C-:B------:R-:W-:Y:S01]  /*1cad0*/  FFMA.FTZ R211, R21, UR4, -R6.reuse ;  /* 0x0000000415d37c23 */ /* 0x100fe20008010806 */
[----:B------:R-:W-:Y:S01]  /*1cae0*/  LOP3.LUT R9, R8, 0xff, RZ, 0xc0, !PT ;  /* 0x000000ff08097812 */ /* 0x000fe200078ec0ff */
[--C-:B------:R-:W-:Y:S01]  /*1caf0*/  FFMA.FTZ R43, R64, UR4, -R6.reuse ;  /* 0x00000004402b7c23 */ /* 0x100fe20008010806 */
[----:B------:R-:W-:Y:S01]  /*1cb00*/  FSEL R5, R5, RZ, P0 ;  /* 0x000000ff05057208 */ /* 0x000fe20000000000 */
[----:B------:R-:W-:Y:S01]  /*1cb10*/  FFMA.FTZ R243, R32, UR4, -R6 ;  /* 0x0000000420f37c23 */ /* 0x000fe20008010806 */
[----:B------:R-:W-:Y:S01]  /*1cb20*/  SHF.R.U32.HI R2, RZ, 0x8, R0 ;  /* 0x00000008ff027819 */ /* 0x000fe20000011600 */
[----:B------:R-:W-:Y:S01]  /*1cb30*/  FFMA.FTZ R247, R33, UR4, -R6 ;  /* 0x0000000421f77c23 */ /* 0x000fe20008010806 */
[----:B---3--:R-:W-:Y:S01]  /*1cb40*/  FMNMX.FTZ R102, R102, R11, !PT ;  /* 0x0000000b66667209 */ /* 0x008fe20007810000 */
[----:B------:R-:W-:Y:S01]  /*1cb50*/  IMAD.MOV.U32 R21, RZ, RZ, R13 ;  /* 0x000000ffff157224 */ /* 0x000fe200078e000d */
[----:B------:R-:W-:Y:S01]  /*1cb60*/  PRMT R236, R9, 0x5410, R2 ;  /* 0x0000541009ec7816 */ /* 0x000fe20000000002 */
[----:B------:R-:W-:Y:S01]  /*1cb70*/  FFMA.FTZ R9, R18, UR4, -R5 ;  /* 0x0000000412097c23 */ /* 0x000fe20008010805 */
[--C-:B------:R-:W-:Y:S01]  /*1cb80*/  SHF.R.U32.HI R2, RZ, 0x10, R8.reuse ;  /* 0x00000010ff027819 */ /* 0x100fe20000011608 */
[----:B------:R-:W-:Y:S01]  /*1cb90*/  IMAD.MOV.U32 R13, RZ, RZ, R251 ;  /* 0x000000ffff0d7224 */ /* 0x000fe200078e00fb */
[----:B------:R-:W-:Y:S01]  /*1cba0*/  SHF.R.U32.HI R11, RZ, 0x18, R8 ;  /* 0x00000018ff0b7819 */ /* 0x000fe20000011608 */
[----:B------:R3:W4:Y:S01]  /*1cbb0*/  MUFU.EX2 R42, R9 ;  /* 0x00000009002a7308 */ /* 0x0007220000000800 */
[----:B------:R-:W-:Y:S01]  /*1cbc0*/  LOP3.LUT R8, R2, 0xff, RZ, 0xc0, !PT ;  /* 0x000000ff02087812 */ /* 0x000fe200078ec0ff */
[----:B------:R-:W-:Y:S01]  /*1cbd0*/  IMAD.MOV.U32 R48, RZ, RZ, R14 ;  /* 0x000000ffff307224 */ /* 0x000fe200078e000e */
[----:B------:R-:W-:Y:S01]  /*1cbe0*/  FSEL R0, R103, RZ, P0 ;  /* 0x000000ff67007208 */ /* 0x000fe20000000000 */
[----:B------:R-:W-:Y:S01]  /*1cbf0*/  IMAD.MOV.U32 R49, RZ, RZ, R15 ;  /* 0x000000ffff317224 */ /* 0x000fe200078e000f */
[----:B------:R-:W-:Y:S01]  /*1cc00*/  PRMT R235, R8, 0x5410, R11 ;  /* 0x0000541008eb7816 */ /* 0x000fe2000000000b */
[----:B------:R-:W-:Y:S01]  /*1cc10*/  FFMA.FTZ R8, R176, UR4, -R6 ;  /* 0x00000004b0087c23 */ /* 0x000fe20008010806 */
[C---:B------:R-:W-:Y:S01]  /*1cc20*/  FSETP.NEU.FTZ.AND P0, PT, R101.reuse, -INF , PT ;  /* 0xff8000006500780b */ /* 0x040fe20003f1d000 */
[----:B-1----:R-:W-:Y:S01]  /*1cc30*/  FADD.FTZ R3, -R0, R106 ;  /* 0x0000006a00037221 */ /* 0x002fe20000010100 */
[----:B------:R-:W-:Y:S01]  /*1cc40*/  FSETP.NEU.FTZ.AND P1, PT, R102, -INF , PT ;  /* 0xff8000006600780b */ /* 0x000fe20003f3d000 */
[----:B------:R1:W-:Y:S01]  /*1cc50*/  MUFU.EX2 R204, R8 ;  /* 0x0000000800cc7308 */ /* 0x0003e20000000800 */
[----:B------:R-:W-:Y:S01]  /*1cc60*/  FSEL R0, R101, RZ, P0 ;  /* 0x000000ff65007208 */ /* 0x000fe20000000000 */
[----:B------:R-:W2:Y:S01]  /*1cc70*/  LDC.U8 R15, c[0x0][0x388] ;  /* 0x0000e200ff0f7b82 */ /* 0x000ea20000000000 */
[----:B------:R-:W-:Y:S01]  /*1cc80*/  LOP3.LUT R11, R7, 0xff, RZ, 0xc0, !PT ;  /* 0x000000ff070b7812 */ /* 0x000fe200078ec0ff */
[--C-:B------:R-:W-:Y:S01]  /*1cc90*/  FFMA.FTZ R210, R22, UR4, -R5.reuse ;  /* 0x0000000416d27c23 */ /* 0x100fe20008010805 */
[----:B------:R-:W-:Y:S01]  /*1cca0*/  FSEL R2, R102, RZ, P1 ;  /* 0x000000ff66027208 */ /* 0x000fe20000800000 */
[----:B------:R-:W-:Y:S01]  /*1ccb0*/  FADD.FTZ R0, -R0, R108 ;  /* 0x0000006c00007221 */ /* 0x000fe20000010100 */
[----:B---3--:R-:W-:Y:S01]  /*1ccc0*/  FFMA.FTZ R9, R19, UR4, -R5 ;  /* 0x0000000413097c23 */ /* 0x008fe20008010805 */
[----:B------:R-:W-:Y:S02]  /*1ccd0*/  FFMA.FTZ R19, R52, UR4, -R6 ;  /* 0x0000000434137c23 */ /* 0x000fe40008010806 */
[----:B------:R-:W2:Y:S01]  /*1cce0*/  LDC.U8 R14, c[0x0][0x388] ;  /* 0x0000e200ff0e7b82 */ /* 0x000ea20000000000 */
[----:B------:R-:W-:Y:S01]  /*1ccf0*/  FADD.FTZ R2, -R2, R107 ;  /* 0x0000006b02027221 */ /* 0x000fe20000010100 */
[----:B------:R3:W-:Y:S01]  /*1cd00*/  MUFU.EX2 R216, R9 ;  /* 0x0000000900d87308 */ /* 0x0007e20000000800 */
[----:B------:R-:W-:Y:S01]  /*1cd10*/  FMUL.FTZ R107, R101, UR4 ;  /* 0x00000004656b7c20 */ /* 0x000fe20008410000 */
[--C-:B------:R-:W-:Y:S01]  /*1cd20*/  FFMA.FTZ R106, R23, UR4, -R5.reuse ;  /* 0x00000004176a7c23 */ /* 0x100fe20008010805 */
[--C-:B------:R-:W-:Y:S01]  /*1cd30*/  FFMA.FTZ R223, R38, UR4, -R5.reuse ;  /* 0x0000000426df7c23 */ /* 0x100fe20008010805 */
[--C-:B------:R-:W-:Y:S01]  /*1cd40*/  FFMA.FTZ R218, R39, UR4, -R5.reuse ;  /* 0x0000000427da7c23 */ /* 0x100fe20008010805 */
[--C-:B------:R-:W-:Y:S01]  /*1cd50*/  FFMA.FTZ R220, R67, UR4, -R5.reuse ;  /* 0x0000000443dc7c23 */ /* 0x100fe20008010805 */
[--C-:B-1----:R-:W-:Y:S01]  /*1cd60*/  FFMA.FTZ R8, R179, UR4, -R5.reuse ;  /* 0x00000004b3087c23 */ /* 0x102fe20008010805 */
[----:B------:R-:W-:Y:S01]  /*1cd70*/  FSEL R107, R107, RZ, P0 ;  /* 0x000000ff6b6b7208 */ /* 0x000fe20000000000 */
[--C-:B------:R-:W-:Y:S01]  /*1cd80*/  FFMA.FTZ R54, R54, UR4, -R5.reuse ;  /* 0x0000000436367c23 */ /* 0x100fe20008010805 */
[--C-:B------:R-:W-:Y:S01]  /*1cd90*/  FFMA.FTZ R55, R55, UR4, -R5.reuse ;  /* 0x0000000437377c23 */ /* 0x100fe20008010805 */
[----:B------:R1:W-:Y:S01]  /*1cda0*/  MUFU.EX2 R182, R8 ;  /* 0x0000000800b67308 */ /* 0x0003e20000000800 */
[--C-:B------:R-:W-:Y:S01]  /*1cdb0*/  FFMA.FTZ R244, R34, UR4, -R5.reuse ;  /* 0x0000000422f47c23 */ /* 0x100fe20008010805 */
[--C-:B------:R-:W-:Y:S01]  /*1cdc0*/  FFMA.FTZ R249, R35, UR4, -R5.reuse ;  /* 0x0000000423f97c23 */ /* 0x100fe20008010805 */
[--C-:B------:R-:W-:Y:S01]  /*1cdd0*/  FFMA.FTZ R240, R50, UR4, -R5.reuse ;  /* 0x0000000432f07c23 */ /* 0x100fe20008010805 */
[--C-:B------:R-:W-:Y:S01]  /*1cde0*/  FFMA.FTZ R242, R51, UR4, -R5.reuse ;  /* 0x0000000433f27c23 */ /* 0x100fe20008010805 */
[----:B------:R-:W-:Y:S01]  /*1cdf0*/  FFMA.FTZ R16, R66, UR4, -R5 ;  /* 0x0000000442107c23 */ /* 0x000fe20008010805 */
[----:B------:R-:W-:Y:S02]  /*1ce00*/  IMAD.MOV.U32 R20, RZ, RZ, R12 ;  /* 0x000000ffff147224 */ /* 0x000fe400078e000c */
[----:B---3--:R-:W-:Y:S01]  /*1ce10*/  FFMA.FTZ R9, R177, UR4, -R6 ;  /* 0x00000004b1097c23 */ /* 0x008fe20008010806 */
[----:B------:R-:W-:Y:S01]  /*1ce20*/  LOP3.LUT R6, R7, 0xffff, RZ, 0xc0, !PT ;  /* 0x0000ffff07067812 */ /* 0x000fe200078ec0ff */
[----:B------:R-:W-:Y:S02]  /*1ce30*/  IMAD.MOV.U32 R176, RZ, RZ, R206 ;  /* 0x000000ffffb07224 */ /* 0x000fe400078e00ce */
[----:B------:R-:W-:Y:S01]  /*1ce40*/  FMUL.FTZ R3, R3, UR4 ;  /* 0x0000000403037c20 */ /* 0x000fe20008410000 */
[----:B------:R3:W-:Y:S01]  /*1ce50*/  MUFU.EX2 R180, R9 ;  /* 0x0000000900b47308 */ /* 0x0007e20000000800 */
[----:B------:R-:W-:Y:S01]  /*1ce60*/  IMAD.MOV.U32 R177, RZ, RZ, R207 ;  /* 0x000000ffffb17224 */ /* 0x000fe200078e00cf */
[----:B--2---:R-:W-:Y:S01]  /*1ce70*/  PRMT R14, R14, 0x7054, R15 ;  /* 0x000070540e0e7816 */ /* 0x004fe2000000000f */
[----:B------:R-:W-:Y:S02]  /*1ce80*/  IMAD.MOV.U32 R12, RZ, RZ, R250 ;  /* 0x000000ffff0c7224 */ /* 0x000fe400078e00fa */
[----:B------:R-:W-:Y:S01]  /*1ce90*/  FMUL.FTZ R4, R4, UR4 ;  /* 0x0000000404047c20 */ /* 0x000fe20008410000 */
[----:B------:R-:W-:Y:S01]  /*1cea0*/  IMAD.MOV.U32 R32, RZ, RZ, R62 ;  /* 0x000000ffff207224 */ /* 0x000fe200078e003e */
[----:B-1----:R-:W-:Y:S01]  /*1ceb0*/  SHF.R.U32.HI R8, RZ, 0x8, R6 ;  /* 0x00000008ff087819 */ /* 0x002fe20000011606 */
[----:B------:R-:W-:Y:S01]  /*1cec0*/  IMAD.MOV.U32 R33, RZ, RZ, R63 ;  /* 0x000000ffff217224 */ /* 0x000fe200078e003f */
[--C-:B------:R-:W-:Y:S01]  /*1ced0*/  HSET2.LE.AND R110, R110, R14.reuse, PT ;  /* 0x0000000e6e6e7233 */ /* 0x100fe20003803000 */
[----:B------:R-:W-:Y:S01]  /*1cee0*/  IMAD.MOV.U32 R65, RZ, RZ, R46 ;  /* 0x000000ffff417224 */ /* 0x000fe200078e002e */
[----:B------:R-:W-:Y:S01]  /*1cef0*/  PRMT R108, R11, 0x5410, R8 ;  /* 0x000054100b6c7816 */ /* 0x000fe20000000008 */
[----:B------:R-:W-:Y:S01]  /*1cf00*/  IMAD.MOV.U32 R36, RZ, RZ, R176 ;  /* 0x000000ffff247224 */ /* 0x000fe200078e00b0 */
[--C-:B------:R-:W-:Y:S01]  /*1cf10*/  HSET2.LE.AND R176, R202, R14.reuse, PT ;  /* 0x0000000ecab07233 */ /* 0x100fe20003803000 */
[----:B------:R-:W-:Y:S01]  /*1cf20*/  IMAD.MOV.U32 R37, RZ, RZ, R177 ;  /* 0x000000ffff257224 */ /* 0x000fe200078e00b1 */
[--C-:B------:R-:W-:Y:S01]  /*1cf30*/  HSET2.LE.AND R111, R111, R14.reuse, PT ;  /* 0x0000000e6f6f7233 */ /* 0x100fe20003803000 */
[----:B------:R-:W-:Y:S01]  /*1cf40*/  IMAD.MOV.U32 R21, RZ, RZ, R13 ;  /* 0x000000ffff157224 */ /* 0x000fe200078e000d */
[--C-:B------:R-:W-:Y:S01]  /*1cf50*/  HSET2.LE.AND R108, R108, R14.reuse, PT ;  /* 0x0000000e6c6c7233 */ /* 0x100fe20003803000 */
[----:B---3--:R-:W-:Y:S01]  /*1cf60*/  FMUL.FTZ R9, R102, UR4 ;  /* 0x0000000466097c20 */ /* 0x008fe20008410000 */
[--C-:B------:R-:W-:Y:S01]  /*1cf70*/  HSET2.LE.AND R177, R203, R14.reuse, PT ;  /* 0x0000000ecbb17233 */ /* 0x100fe20003803000 */
[----:B------:R-:W1:Y:S01]  /*1cf80*/  MUFU.EX2 R3, R3 ;  /* 0x0000000300037308 */ /* 0x000e620000000800 */
[--C-:B------:R-:W-:Y:S01]  /*1cf90*/  HSET2.LE.AND R179, R245, R14.reuse, PT ;  /* 0x0000000ef5b37233 */ /* 0x100fe20003803000 */
[----:B------:R-:W-:Y:S01]  /*1cfa0*/  FMUL.FTZ R2, R2, UR4 ;  /* 0x0000000402027c20 */ /* 0x000fe20008410000 */
[----:B------:R-:W-:Y:S01]  /*1cfb0*/  FSEL R6, R9, RZ, P1 ;  /* 0x000000ff09067208 */ /* 0x000fe20000800000 */
[----:B------:R-:W-:Y:S01]  /*1cfc0*/  FFMA.FTZ R9, R183, UR4, -R5 ;  /* 0x00000004b7097c23 */ /* 0x000fe20008010805 */
[----:B------:R-:W-:Y:S01]  /*1cfd0*/  FFMA.FTZ R5, R186, UR4, -R107 ;  /* 0x00000004ba057c23 */ /* 0x000fe2000801086b */
[----:B------:R-:W-:Y:S01]  /*1cfe0*/  FMUL.FTZ R0, R0, UR4 ;  /* 0x0000000400007c20 */ /* 0x000fe20008410000 */
[----:B------:R-:W-:Y:S03]  /*1cff0*/  IMAD.MOV.U32 R66, RZ, RZ, R19 ;  /* 0x000000ffff427224 */ /* 0x000fe600078e0013 */
[----:B------:R2:W-:Y:S01]  /*1d000*/  MUFU.EX2 R251, R9 ;  /* 0x0000000900fb7308 */ /* 0x0005e20000000800 */
[--C-:B------:R-:W-:Y:S01]  /*1d010*/  FFMA.FTZ R8, R184, UR4, -R6.reuse ;  /* 0x00000004b8087c23 */ /* 0x100fe20008010806 */
[----:B------:R-:W-:Y:S01]  /*1d020*/  FFMA.FTZ R18, R56, UR4, -R6 ;  /* 0x0000000438127c23 */ /* 0x000fe20008010806 */
[----:B----4-:R-:W-:Y:S02]  /*1d030*/  IMAD.MOV.U32 R56, RZ, RZ, R42 ;  /* 0x000000ffff387224 */ /* 0x010fe400078e002a */
[--C-:B------:R-:W-:Y:S01]  /*1d040*/  FFMA.FTZ R217, R61, UR4, -R6.reuse ;  /* 0x000000043dd97c23 */ /* 0x100fe20008010806 */
[--C-:B------:R-:W-:Y:S01]  /*1d050*/  FFMA.FTZ R246, R28, UR4, -R6.reuse ;  /* 0x000000041cf67c23 */ /* 0x100fe20008010806 */
[--C-:B------:R-:W-:Y:S01]  /*1d060*/  FFMA.FTZ R250, R29, UR4, -R6.reuse ;  /* 0x000000041dfa7c23 */ /* 0x100fe20008010806 */
[--C-:B------:R-:W-:Y:S02]  /*1d070*/  FFMA.FTZ R207, R24, UR4, -R6.reuse ;  /* 0x0000000418cf7c23 */ /* 0x100fe40008010806 */
[----:B------:R3:W-:Y:S01]  /*1d080*/  MUFU.EX2 R201, R8 ;  /* 0x0000000800c97308 */ /* 0x0007e20000000800 */
        /* <DEDUP_REMOVED lines=8> */
[----:B--2---:R-:W-:Y:S01]  /*1d110*/  FFMA.FTZ R9, R185, UR4, -R6 ;  /* 0x00000004b9097c23 */ /* 0x004fe20008010806 */
[----:B------:R-:W-:Y:S01]  /*1d120*/  MUFU.EX2 R46, R11 ;  /* 0x0000000b002e7308 */ /* 0x000fe20000000800 */
[----:B------:R-:W-:Y:S02]  /*1d130*/  IMAD.MOV.U32 R245, RZ, RZ, R18 ;  /* 0x000000fffff57224 */ /* 0x000fe400078e0012 */
[C---:B-1----:R-:W-:Y:S01]  /*1d140*/  FMUL.FTZ R18, R3.reuse, R122 ;  /* 0x0000007a03127220 */ /* 0x042fe20000410000 */
[C---:B------:R-:W-:Y:S01]  /*1d150*/  FMUL.FTZ R19, R3.reuse, R123 ;  /* 0x0000007b03137220 */ /* 0x040fe20000410000 */
[----:B------:R-:W-:Y:S02]  /*1d160*/  IMAD.MOV.U32 R64, RZ, RZ, R27 ;  /* 0x000000ffff407224 */ /* 0x000fe400078e001b */
[C---:B------:R-:W-:Y:S01]  /*1d170*/  FMUL.FTZ R34, R3.reuse, R138 ;  /* 0x0000008a03227220 */ /* 0x040fe20000410000 */
[----:B------:R-:W-:Y:S02]  /*1d180*/  IMAD.MOV.U32 R67, RZ, RZ, R26 ;  /* 0x000000ffff437224 */ /* 0x000fe400078e001a */
[----:B---3--:R-:W-:Y:S01]  /*1d190*/  FFMA.FTZ R8, R194, UR4, -R107 ;  /* 0x00000004c2087c23 */ /* 0x008fe2000801086b */
[----:B------:R1:W2:Y:S01]  /*1d1a0*/  MUFU.EX2 R183, R9 ;  /* 0x0000000900b77308 */ /* 0x0002a20000000800 */
[----:B------:R-:W-:Y:S02]  /*1d1b0*/  IMAD.MOV.U32 R138, RZ, RZ, R62 ;  /* 0x000000ffff8a7224 */ /* 0x000fe400078e003e */
[C---:B------:R-:W-:Y:S01]  /*1d1c0*/  FMUL.FTZ R35, R3.reuse, R139 ;  /* 0x0000008b03237220 */ /* 0x040fe20000410000 */
[----:B------:R-:W-:Y:S02]  /*1d1d0*/  IMAD.MOV.U32 R49, RZ, RZ, R30 ;  /* 0x000000ffff317224 */ /* 0x000fe400078e001e */
[C---:B------:R-:W-:Y:S01]  /*1d1e0*/  FMUL.FTZ R70, R3.reuse, R70 ;  /* 0x0000004603467220 */ /* 0x040fe20000410000 */
[----:B------:R-:W-:Y:S02]  /*1d1f0*/  IMAD.MOV.U32 R139, RZ, RZ, R47 ;  /* 0x000000ffff8b7224 */ /* 0x000fe400078e002f */
[C---:B------:R-:W-:Y:S01]  /*1d200*/  FMUL.FTZ R71, R3.reuse, R71 ;  /* 0x0000004703477220 */ /* 0x040fe20000410000 */
[C---:B------:R-:W-:Y:S01]  /*1d210*/  FMUL.FTZ R82, R3.reuse, R82 ;  /* 0x0000005203527220 */ /* 0x040fe20000410000 */
[----:B------:R3:W-:Y:S01]  /*1d220*/  MUFU.EX2 R184, R8 ;  /* 0x0000000800b87308 */ /* 0x0007e20000000800 */
[C---:B------:R-:W-:Y:S01]  /*1d230*/  FMUL.FTZ R83, R3.reuse, R83 ;  /* 0x0000005303537220 */ /* 0x040fe20000410000 */
[C---:B------:R-:W-:Y:S01]  /*1d240*/  FMUL.FTZ R86, R3.reuse, R86 ;  /* 0x0000005603567220 */ /* 0x040fe20000410000 */
[C---:B------:R-:W-:Y:S01]  /*1d250*/  FMUL.FTZ R87, R3.reuse, R87 ;  /* 0x0000005703577220 */ /* 0x040fe20000410000 */
[C---:B------:R-:W-:Y:S01]  /*1d260*/  FMUL.FTZ R98, R3.reuse, R98 ;  /* 0x0000006203627220 */ /* 0x040fe20000410000 */
[----:B------:R-:W-:Y:S01]  /*1d270*/  FMUL.FTZ R99, R3, R99 ;  /* 0x0000006303637220 */ /* 0x000fe20000410000 */
[----:B------:R-:W-:Y:S01]  /*1d280*/  IMAD.MOV.U32 R123, RZ, RZ, R56 ;  /* 0x000000ffff7b7224 */ /* 0x000fe200078e0038 */
[----:B------:R-:W-:Y:S03]  /*1d290*/  PLOP3.LUT P0, PT, PT, PT, UP0, 0x80, 0x0 ;  /* 0x000000000000781c */ /* 0x000fe60003f0f008 */
[----:B------:R4:W-:Y:S01]  /*1d2a0*/  MUFU.EX2 R185, R5 ;  /* 0x0000000500b97308 */ /* 0x0009e20000000800 */
[----:B-1----:R-:W-:Y:S01]  /*1d2b0*/  FFMA.FTZ R9, R187, UR4, -R6 ;  /* 0x00000004bb097c23 */ /* 0x002fe20008010806 */
[--C-:B------:R-:W-:Y:S08]  /*1d2c0*/  SHF.R.U32.HI R6, RZ, 0x10, R7.reuse ;  /* 0x00000010ff067819 */ /* 0x100ff00000011607 */
[----:B------:R-:W1:Y:S01]  /*1d2d0*/  MUFU.EX2 R57, R9 ;  /* 0x0000000900397308 */ /* 0x000e620000000800 */
[----:B---3--:R-:W-:Y:S02]  /*1d2e0*/  SHF.R.U32.HI R8, RZ, 0x18, R7 ;  /* 0x00000018ff087819 */ /* 0x008fe40000011607 */
[----:B------:R-:W-:Y:S02]  /*1d2f0*/  LOP3.LUT R7, R6, 0xff, RZ, 0xc0, !PT ;  /* 0x000000ff06077812 */ /* 0x000fe400078ec0ff */
[----:B------:R-:W-:Y:S02]  /*1d300*/  F2FP.BF16.F32.PACK_AB R6, R204, R180 ;  /* 0x000000b4cc06723e */ /* 0x000fe400000010ff */
[----:B------:R-:W-:Y:S03]  /*1d310*/  PRMT R7, R7, 0x5410, R8 ;  /* 0x0000541007077816 */ /* 0x000fe60000000008 */
[----:B------:R-:W3:Y:S01]  /*1d320*/  MUFU.EX2 R100, R4 ;  /* 0x0000000400647308 */ /* 0x000ee20000000800 */
[----:B------:R-:W-:Y:S02]  /*1d330*/  LOP3.LUT R108, R108, R6, RZ, 0xc0, !PT ;  /* 0x000000066c6c7212 */ /* 0x000fe400078ec0ff */
[----:B--2---:R-:W-:Y:S02]  /*1d340*/  F2FP.BF16.F32.PACK_AB R6, R201, R183 ;  /* 0x000000b7c906723e */ /* 0x004fe400000010ff */
[--C-:B------:R-:W-:Y:S01]  /*1d350*/  HSET2.LE.AND R109, R7, R14.reuse, PT ;  /* 0x0000000e076d7233 */ /* 0x100fe20003803000 */
[--C-:B------:R-:W-:Y:S01]  /*1d360*/  FFMA.FTZ R7, R195, UR4, -R107.reuse ;  /* 0x00000004c3077c23 */ /* 0x100fe2000801086b */
[----:B----4-:R-:W-:Y:S03]  /*1d370*/  F2FP.BF16.F32.PACK_AB R5, R65, R230 ;  /* 0x000000e64105723e */ /* 0x010fe600000010ff */
[----:B------:R-:W2:Y:S01]  /*1d380*/  MUFU.EX2 R2, R2 ;  /* 0x0000000200027308 */ /* 0x000ea20000000800 */
[----:B------:R-:W-:Y:S01]  /*1d390*/  LOP3.LUT R176, R176, R6, RZ, 0xc0, !PT ;  /* 0x00000006b0b07212 */ /* 0x000fe200078ec0ff */
[----:B------:R-:W-:Y:S01]  /*1d3a0*/  FFMA.FTZ R6, R178, UR4, -R107 ;  /* 0x00000004b2067c23 */ /* 0x000fe2000801086b */
[----:B------:R-:W-:Y:S01]  /*1d3b0*/  LOP3.LUT R110, R110, R5, RZ, 0xc0, !PT ;  /* 0x000000056e6e7212 */ /* 0x000fe200078ec0ff */
[----:B-1----:R-:W-:Y:S01]  /*1d3c0*/  IMAD.MOV.U32 R122, RZ, RZ, R57 ;  /* 0x000000ffff7a7224 */ /* 0x002fe200078e0039 */
[----:B------:R-:W-:Y:S02]  /*1d3d0*/  F2FP.BF16.F32.PACK_AB R5, R216, R56 ;  /* 0x00000038d805723e */ /* 0x000fe400000010ff */
[----:B------:R-:W-:Y:S03]  /*1d3e0*/  HSET2.LE.AND R178, R205, R14, PT ;  /* 0x0000000ecdb27233 */ /* 0x000fe60003803000 */
[----:B------:R1:W-:Y:S01]  /*1d3f0*/  MUFU.EX2 R252, R7 ;  /* 0x0000000700fc7308 */ /* 0x0003e20000000800 */
[----:B------:R-:W-:Y:S01]  /*1d400*/  LOP3.LUT R111, R111, R5, RZ, 0xc0, !PT ;  /* 0x000000056f6f7212 */ /* 0x000fe200078ec0ff */
[C---:B---3--:R-:W-:Y:S01]  /*1d410*/  FMUL.FTZ R4, R100.reuse, R116 ;  /* 0x0000007464047220 */ /* 0x048fe20000410000 */
[----:B------:R-:W-:Y:S01]  /*1d420*/  F2FP.BF16.F32.PACK_AB R5, R251, R182 ;  /* 0x000000b6fb05723e */ /* 0x000fe200000010ff */
[----:B------:R-:W-:Y:S01]  /*1d430*/  FMUL.FTZ R33, R100, R137 ;  /* 0x0000008964217220 */ /* 0x000fe20000410000 */
[----:B------:R-:W-:Y:S01]  /*1d440*/  LOP3.LUT R8, R10, 0xff, RZ, 0xc0, !PT ;  /* 0x000000ff0a087812 */ /* 0x000fe200078ec0ff */
[----:B------:R-:W-:Y:S01]  /*1d450*/  IMAD.MOV.U32 R116, RZ, RZ, R67 ;  /* 0x000000ffff747224 */ /* 0x000fe200078e0043 */
[----:B------:R-:W-:Y:S03]  /*1d460*/  LOP3.LUT R109, R109, R5, RZ, 0xc0, !PT ;  /* 0x000000056d6d7212 */ /* 0x000fe600078ec0ff */
[----:B------:R3:W4:Y:S01]  /*1d470*/  MUFU.EX2 R59, R6 ;  /* 0x00000006003b7308 */ /* 0x0007220000000800 */
[----:B------:R-:W-:Y:S01]  /*1d480*/  F2FP.BF16.F32.PACK_AB R5, R185, R184 ;  /* 0x000000b8b905723e */ /* 0x000fe200000010ff */
[C---:B--2---:R-:W-:Y:S01]  /*1d490*/  FMUL.FTZ R24, R2.reuse, R128 ;  /* 0x0000008002187220 */ /* 0x044fe20000410000 */
[C---:B------:R-:W-:Y:S01]  /*1d4a0*/  FMUL.FTZ R25, R2.reuse, R129 ;  /* 0x0000008102197220 */ /* 0x040fe20000410000 */
[C---:B------:R-:W-:Y:S01]  /*1d4b0*/  FMUL.FTZ R28, R2.reuse, R140 ;  /* 0x0000008c021c7220 */ /* 0x040fe20000410000 */
[----:B------:R-:W-:Y:S01]  /*1d4c0*/  LOP3.LUT R177, R177, R5, RZ, 0xc0, !PT ;  /* 0x00000005b1b17212 */ /* 0x000fe200078ec0ff */
[----:B------:R-:W-:Y:S01]  /*1d4d0*/  FMUL.FTZ R29, R2, R141 ;  /* 0x0000008d021d7220 */ /* 0x000fe20000410000 */
[----:B------:R-:W-:Y:S03]  /*1d4e0*/  F2FP.BF16.F32.PACK_AB R5, R46, R57 ;  /* 0x000000392e05723e */ /* 0x000fe600000010ff */
[----:B------:R-:W2:Y:S01]  /*1d4f0*/  MUFU.EX2 R0, R0 ;  /* 0x0000000000007308 */ /* 0x000ea20000000800 */
[----:B-1----:R-:W-:Y:S01]  /*1d500*/  LOP3.LUT R7, R10, 0xffff, RZ, 0xc0, !PT ;  /* 0x0000ffff0a077812 */ /* 0x002fe200078ec0ff */
[----:B------:R-:W-:Y:S01]  /*1d510*/  FMUL.FTZ R67, R3, R171 ;  /* 0x000000ab03437220 */ /* 0x000fe20000410000 */
[----:B------:R-:W-:Y:S01]  /*1d520*/  LOP3.LUT R178, R178, R5, RZ, 0xc0, !PT ;  /* 0x00000005b2b27212 */ /* 0x000fe200078ec0ff */
[C---:B------:R-:W-:Y:S01]  /*1d530*/  FMUL.FTZ R56, R2.reuse, R160 ;  /* 0x000000a002387220 */ /* 0x040fe20000410000 */
[--C-:B------:R-:W-:Y:S01]  /*1d540*/  SHF.R.U32.HI R5, RZ, 0x10, R10.reuse ;  /* 0x00000010ff057819 */ /* 0x100fe2000001160a */
[----:B------:R-:W-:Y:S01]  /*1d550*/  FMUL.FTZ R57, R2, R161 ;  /* 0x000000a102397220 */ /* 0x000fe20000410000 */
[----:B------:R-:W-:Y:S01]  /*1d560*/  SHF.R.U32.HI R10, RZ, 0x18, R10 ;  /* 0x00000018ff0a7819 */ /* 0x000fe2000001160a */
[C---:B------:R-:W-:Y:S01]  /*1d570*/  FMUL.FTZ R68, R100.reuse, R68 ;  /* 0x0000004464447220 */ /* 0x040fe20000410000 */
[----:B---3--:R-:W-:Y:S01]  /*1d580*/  SHF.R.U32.HI R6, RZ, 0x8, R7 ;  /* 0x00000008ff067819 */ /* 0x008fe20000011607 */
[----:B------:R-:W-:Y:S01]  /*1d590*/  FMUL.FTZ R69, R100, R69 ;  /* 0x0000004564457220 */ /* 0x000fe20000410000 */
[C---:B------:R-:W-:Y:S01]  /*1d5a0*/  FMUL.FTZ R72, R2.reuse, R72 ;  /* 0x0000004802487220 */ /* 0x040fe20000410000 */
[----:B------:R-:W-:Y:S01]  /*1d5b0*/  FMUL.FTZ R73, R2, R73 ;  /* 0x0000004902497220 */ /* 0x000fe20000410000 */
[----:B------:R-:W-:Y:S01]  /*1d5c0*/  PRMT R203, R8, 0x5410, R6 ;  /* 0x0000541008cb7816 */ /* 0x000fe20000000006 */
[C---:B------:R-:W-:Y:S01]  /*1d5d0*/  FMUL.FTZ R76, R2.reuse, R76 ;  /* 0x0000004c024c7220 */ /* 0x040fe20000410000 */
[----:B------:R-:W-:Y:S01]  /*1d5e0*/  LOP3.LUT R6, R5, 0xff, RZ, 0xc0, !PT ;  /* 0x000000ff05067812 */ /* 0x000fe200078ec0ff */
[----:B------:R-:W-:Y:S01]  /*1d5f0*/  FMUL.FTZ R77, R2, R77 ;  /* 0x0000004d024d7220 */ /* 0x000fe20000410000 */
[----:B----4-:R-:W-:Y:S01]  /*1d600*/  F2FP.BF16.F32.PACK_AB R5, R59, R252 ;  /* 0x000000fc3b05723e */ /* 0x010fe200000010ff */
[----:B--2---:R-:W-:Y:S01]  /*1d610*/  FMUL.FTZ R26, R0, R130 ;  /* 0x00000082001a7220 */ /* 0x004fe20000410000 */
[----:B------:R-:W-:Y:S01]  /*1d620*/  PRMT R202, R6, 0x5410, R10 ;  /* 0x0000541006ca7816 */ /* 0x000fe2000000000a */
[C---:B------:R-:W-:Y:S01]  /*1d630*/  FMUL.FTZ R27, R0.reuse, R131 ;  /* 0x00000083001b7220 */ /* 0x040fe20000410000 */
[----:B------:R-:W-:Y:S01]  /*1d640*/  LOP3.LUT R179, R179, R5, RZ, 0xc0, !PT ;  /* 0x00000005b3b37212 */ /* 0x000fe200078ec0ff */
[----:B------:R-:W-:Y:S01]  /*1d650*/  IMAD.MOV.U32 R131, RZ, RZ, R41 ;  /* 0x000000ffff837224 */ /* 0x000fe200078e0029 */
[C---:B------:R-:W-:Y:S01]  /*1d660*/  LOP3.LUT R5, R181.reuse, 0xffff, RZ, 0xc0, !PT ;  /* 0x0000ffffb5057812 */ /* 0x040fe200078ec0ff */
[----:B------:R-:W-:Y:S01]  /*1d670*/  FMUL.FTZ R30, R0, R142 ;  /* 0x0000008e001e7220 */ /* 0x000fe20000410000 */
[----:B------:R-:W-:Y:S01]  /*1d680*/  LOP3.LUT R6, R181, 0xff, RZ, 0xc0, !PT ;  /* 0x000000ffb5067812 */ /* 0x000fe200078ec0ff */
[----:B------:R-:W-:Y:S01]  /*1d690*/  FMUL.FTZ R41, R2, R145 ;  /* 0x0000009102297220 */ /* 0x000fe20000410000 */
[----:B------:R-:W-:Y:S01]  /*1d6a0*/  SHF.R.U32.HI R5, RZ, 0x8, R5 ;  /* 0x00000008ff057819 */ /* 0x000fe20000011605 */
[C---:B------:R-:W-:Y:S01]  /*1d6b0*/  FMUL.FTZ R47, R0.reuse, R159 ;  /* 0x0000009f002f7220 */ /* 0x040fe20000410000 */
[----:B------:R-:W-:Y:S02]  /*1d6c0*/  IMAD.MOV.U32 R142, RZ, RZ, R63 ;  /* 0x000000ffff8e7224 */ /* 0x000fe400078e003f */
[----:B------:R-:W-:Y:S01]  /*1d6d0*/  FMUL.FTZ R62, R0, R174 ;  /* 0x000000ae003e7220 */ /* 0x000fe20000410000 */
[----:B------:R-:W-:Y:S01]  /*1d6e0*/  PRMT R205, R6, 0x5410, R5 ;  /* 0x0000541006cd7816 */ /* 0x000fe20000000005 */
[C---:B------:R-:W-:Y:S01]  /*1d6f0*/  FMUL.FTZ R63, R0.reuse, R175 ;  /* 0x000000af003f7220 */ /* 0x040fe20000410000 */
[--C-:B------:R-:W-:Y:S01]  /*1d700*/  SHF.R.U32.HI R5, RZ, 0x10, R181.reuse ;  /* 0x00000010ff057819 */ /* 0x100fe200000116b5 */
[C---:B------:R-:W-:Y:S01]  /*1d710*/  FMUL.FTZ R74, R0.reuse, R74 ;  /* 0x0000004a004a7220 */ /* 0x040fe20000410000 */
[----:B------:R-:W-:Y:S01]  /*1d720*/  SHF.R.U32.HI R6, RZ, 0x18, R181 ;  /* 0x00000018ff067819 */ /* 0x000fe200000116b5 */
[C---:B------:R-:W-:Y:S01]  /*1d730*/  FMUL.FTZ R75, R0.reuse, R75 ;  /* 0x0000004b004b7220 */ /* 0x040fe20000410000 */
[----:B------:R-:W-:Y:S01]  /*1d740*/  LOP3.LUT R5, R5, 0xff, RZ, 0xc0, !PT ;  /* 0x000000ff05057812 */ /* 0x000fe200078ec0ff */
[C---:B------:R-:W-:Y:S01]  /*1d750*/  FMUL.FTZ R78, R0.reuse, R78 ;  /* 0x0000004e004e7220 */ /* 0x040fe20000410000 */
[----:B------:R-:W-:Y:S01]  /*1d760*/  FMUL.FTZ R79, R0, R79 ;  /* 0x0000004f004f7220 */ /* 0x000fe20000410000 */
[C---:B------:R-:W-:Y:S01]  /*1d770*/  FMUL.FTZ R80, R100.reuse, R80 ;  /* 0x0000005064507220 */ /* 0x040fe20000410000 */
[----:B------:R-:W-:Y:S01]  /*1d780*/  PRMT R181, R5, 0x5410, R6 ;  /* 0x0000541005b57816 */ /* 0x000fe20000000006 */
[C---:B------:R-:W-:Y:S01]  /*1d790*/  FMUL.FTZ R81, R100.reuse, R81 ;  /* 0x0000005164517220 */ /* 0x040fe20000410000 */
[----:B------:R-:W-:Y:S01]  /*1d7a0*/  LOP3.LUT R5, R37, UR12, R233, 0x96, !PT ;  /* 0x0000000c25057c12 */ /* 0x000fe2000f8e96e9 */
[C---:B------:R-:W-:Y:S01]  /*1d7b0*/  FMUL.FTZ R84, R100.reuse, R84 ;  /* 0x0000005464547220 */ /* 0x040fe20000410000 */
[----:B------:R-:W-:Y:S01]  /*1d7c0*/  LDSM.16.MT88.4 R36, [R214+0x9000] ;  /* 0x00900000d624783b */ /* 0x000fe20000004200 */
[----:B------:R-:W-:Y:S01]  /*1d7d0*/  FMUL.FTZ R85, R100, R85 ;  /* 0x0000005564557220 */ /* 0x000fe20000410000 */
[C---:B------:R-:W-:Y:S01]  /*1d7e0*/  FMUL.FTZ R88, R2.reuse, R88 ;  /* 0x0000005802587220 */ /* 0x040fe20000410000 */
[----:B------:R-:W-:Y:S04]  /*1d7f0*/  IMAD.WIDE.U32 R10, R5, -0x326172a9, RZ ;  /* 0xcd9e8d57050a7825 */ /* 0x000fe800078e00ff */
[----:B------:R-:W-:Y:S01]  /*1d800*/  FMUL.FTZ R89, R2, R89 ;  /* 0x0000005902597220 */ /* 0x000fe20000410000 */
[----:B------:R-:W-:Y:S01]  /*1d810*/  MUFU.EX2 R243, R243 ;  /* 0x000000f300f37308 */ /* 0x000fe20000000800 */
[C---:B------:R-:W-:Y:S01]  /*1d820*/  FMUL.FTZ R90, R0.reuse, R90 ;  /* 0x0000005a005a7220 */ /* 0x040fe20000410000 */
[----:B------:R-:W-:Y:S01]  /*1d830*/  FMUL.FTZ R91, R0, R91 ;  /* 0x0000005b005b7220 */ /* 0x000fe20000410000 */
[----:B------:R-:W-:Y:S01]  /*1d840*/  LOP3.LUT R6, R11, R48, R198, 0x96, !PT ;  /* 0x000000300b067212 */ /* 0x000fe200078e96c6 */
[----:B------:R-:W-:Y:S01]  /*1d850*/  FMUL.FTZ R92, R2, R92 ;  /* 0x0000005c025c7220 */ /* 0x000fe20000410000 */
[----:B------:R-:W-:Y:S01]  /*1d860*/  LOP3.LUT R5, R189, R10, R199, 0x96, !PT ;  /* 0x0000000abd057212 */ /* 0x000fe200078e96c7 */
[----:B------:R-:W-:Y:S02]  /*1d870*/  IMAD.MOV.U32 R189, RZ, RZ, R17 ;  /* 0x000000ffffbd7224 */ /* 0x000fe400078e0011 */
[----:B------:R-:W-:Y:S01]  /*1d880*/  FMUL.FTZ R17, R100, R121 ;  /* 0x0000007964117220 */ /* 0x000fe20000410000 */
[----:B------:R-:W-:Y:S04]  /*1d890*/  IMAD.WIDE.U32 R6, R6, -0x2daee0ad, RZ ;  /* 0xd2511f5306067825 */ /* 0x000fe800078e00ff */
[----:B------:R-:W-:Y:S01]  /*1d8a0*/  FMUL.FTZ R93, R2, R93 ;  /* 0x0000005d025d7220 */ /* 0x000fe20000410000 */
[----:B------:R-:W-:Y:S01]  /*1d8b0*/  MUFU.EX2 R247, R247 ;  /* 0x000000f700f77308 */ /* 0x000fe20000000800 */
[C---:B------:R-:W-:Y:S01]  /*1d8c0*/  FMUL.FTZ R94, R0.reuse, R94 ;  /* 0x0000005e005e7220 */ /* 0x040fe20000410000 */
[----:B------:R-:W-:Y:S01]  /*1d8d0*/  FMUL.FTZ R95, R0, R95 ;  /* 0x0000005f005f7220 */ /* 0x000fe20000410000 */
[----:B------:R-:W-:Y:S01]  /*1d8e0*/  LOP3.LUT R8, R7, R20, R197, 0x96, !PT ;  /* 0x0000001407087212 */ /* 0x000fe200078e96c5 */
[----:B------:R-:W-:Y:S02]  /*1d8f0*/  IMAD.MOV.U32 R20, RZ, RZ, R12 ;  /* 0x000000ffff147224 */ /* 0x000fe400078e000c */
[C---:B------:R-:W-:Y:S01]  /*1d900*/  FMUL.FTZ R96, R100.reuse, R96 ;  /* 0x0000006064607220 */ /* 0x040fe20000410000 */
[----:B------:R-:W-:Y:S04]  /*1d910*/  IMAD.WIDE.U32 R12, R5, -0x2daee0ad, RZ ;  /* 0xd2511f53050c7825 */ /* 0x000fe800078e00ff */
[----:B------:R-:W-:Y:S01]  /*1d920*/  FMUL.FTZ R97, R100, R97 ;  /* 0x0000006164617220 */ /* 0x000fe20000410000 */
[----:B------:R-:W-:Y:S01]  /*1d930*/  MUFU.EX2 R244, R244 ;  /* 0x000000f400f47308 */ /* 0x000fe20000000800 */
[----:B------:R-:W-:Y:S01]  /*1d940*/  IMAD.WIDE.U32 R8, R8, -0x326172a9, RZ ;  /* 0xcd9e8d5708087825 */ /* 0x000fe200078e00ff */
[----:B------:R-:W-:Y:S03]  /*1d950*/  LOP3.LUT R5, R13, R6, R200, 0x96, !PT ;  /* 0x000000060d057212 */ /* 0x000fe600078e96c8 */
[----:B------:R-:W-:Y:S01]  /*1d960*/  FMUL.FTZ R13, R2, R125 ;  /* 0x0000007d020d7220 */ /* 0x000fe20000410000 */
[----:B------:R-:W-:Y:S01]  /*1d970*/  IMAD.MOV.U32 R128, RZ, RZ, R245 ;  /* 0x000000ffff807224 */ /* 0x000fe200078e00f5 */
[----:B------:R-:W-:Y:S01]  /*1d980*/  LOP3.LUT R7, R9, R188, R196, 0x96, !PT ;  /* 0x000000bc09077212 */ /* 0x000fe200078e96c4 */
[----:B------:R-:W-:Y:S02]  /*1d990*/  IMAD.WIDE.U32 R50, R5, -0x326172a9, RZ ;  /* 0xcd9e8d5705327825 */ /* 0x000fe400078e00ff */
[----:B------:R-:W1:Y:S02]  /*1d9a0*/  MUFU.EX2 R249, R249 ;  /* 0x000000f900f97308 */ /* 0x000e640000000800 */
[----:B------:R-:W-:Y:S01]  /*1d9b0*/  IMAD.WIDE.U32 R6, R7, -0x2daee0ad, RZ ;  /* 0xd2511f5307067825 */ /* 0x000fe200078e00ff */
[----:B------:R-:W-:Y:S03]  /*1d9c0*/  LOP3.LUT R8, R51, R8, R192, 0x96, !PT ;  /* 0x0000000833087212 */ /* 0x000fe600078e96c0 */
[----:B------:R-:W-:Y:S01]  /*1d9d0*/  IMAD.MOV.U32 R188, RZ, RZ, R15 ;  /* 0x000000ffffbc7224 */ /* 0x000fe200078e000f */
[----:B------:R-:W-:Y:S01]  /*1d9e0*/  LOP3.LUT R9, R7, R12, R193, 0x96, !PT ;  /* 0x0000000c07097212 */ /* 0x000fe200078e96c1 */
[----:B------:R-:W-:Y:S04]  /*1d9f0*/  IMAD.WIDE.U32 R52, R8, -0x2daee0ad, RZ ;  /* 0xd2511f5308347825 */ /* 0x000fe800078e00ff */
[----:B------:R-:W-:Y:S01]  /*1da00*/  FMUL.FTZ R12, R2, R124 ;  /* 0x0000007c020c7220 */ /* 0x000fe20000410000 */
[----:B------:R-:W-:Y:S01]  /*1da10*/  MUFU.EX2 R140, R231 ;  /* 0x000000e7008c7308 */ /* 0x000fe20000000800 */
[----:B------:R-:W-:Y:S01]  /*1da20*/  FMUL.FTZ R15, R0, R127 ;  /* 0x0000007f000f7220 */ /* 0x000fe20000410000 */
[----:B------:R-:W-:Y:S01]  /*1da30*/  IMAD.WIDE.U32 R194, R9, -0x326172a9, RZ ;  /* 0xcd9e8d5709c27825 */ /* 0x000fe200078e00ff */
[----:B------:R-:W-:Y:S03]  /*1da40*/  LOP3.LUT R6, R53, R6, R31, 0x96, !PT ;  /* 0x0000000635067212 */ /* 0x000fe600078e961f */
[----:B------:R-:W-:Y:S02]  /*1da50*/  IMAD.MOV.U32 R129, RZ, RZ, R188 ;  /* 0x000000ffff817224 */ /* 0x000fe400078e00bc */
[----:B------:R-:W-:Y:S02]  /*1da60*/  IMAD.WIDE.U32 R6, R6, -0x326172a9, RZ ;  /* 0xcd9e8d5706067825 */ /* 0x000fe400078e00ff */
[----:B------:R-:W-:Y:S02]  /*1da70*/  MUFU.EX2 R141, R210 ;  /* 0x000000d2008d7308 */ /* 0x000fe40000000800 */
[----:B------:R-:W-:Y:S01]  /*1da80*/  IMAD.MOV.U32 R188, RZ, RZ, R46 ;  /* 0x000000ffffbc7224 */ /* 0x000fe200078e002e */
[----:B------:R-:W-:Y:S01]  /*1da90*/  LOP3.LUT R5, R6, 0xffff, RZ, 0xc0, !PT ;  /* 0x0000ffff06057812 */ /* 0x000fe200078ec0ff */
[----:B------:R-:W-:Y:S01]  /*1daa0*/  FMUL.FTZ R46, R0, R158 ;  /* 0x0000009e002e7220 */ /* 0x000fe20000410000 */
[----:B------:R-:W-:Y:S02]  /*1dab0*/  IMAD.MOV.U32 R137, RZ, RZ, R51 ;  /* 0x000000ffff897224 */ /* 0x000fe400078e0033 */
[----:B------:R-:W-:Y:S01]  /*1dac0*/  FMUL.FTZ R51, R3, R155 ;  /* 0x0000009b03337220 */ /* 0x000fe20000410000 */
[----:B------:R-:W-:Y:S01]  /*1dad0*/  SHF.R.U32.HI R8, RZ, 0x8, R5 ;  /* 0x00000008ff087819 */ /* 0x000fe20000011605 */
[----:B------:R-:W-:Y:S01]  /*1dae0*/  IMAD.MOV.U32 R127, RZ, RZ, R65 ;  /* 0x000000ffff7f7224 */ /* 0x000fe200078e0041 */
[----:B------:R-:W-:Y:S01]  /*1daf0*/  LOP3.LUT R5, R6, 0xff, RZ, 0xc0, !PT ;  /* 0x000000ff06057812 */ /* 0x000fe200078ec0ff */
[----:B------:R-:W-:Y:S01]  /*1db00*/  FMUL.FTZ R65, R100, R169 ;  /* 0x000000a964417220 */ /* 0x000fe20000410000 */
[----:B------:R-:W-:Y:S01]  /*1db10*/  IMAD.MOV.U32 R158, RZ, RZ, R116 ;  /* 0x000000ffff9e7224 */ /* 0x000fe200078e0074 */
[----:B------:R-:W-:Y:S01]  /*1db20*/  MUFU.EX2 R246, R246 ;  /* 0x000000f600f67308 */ /* 0x000fe20000000800 */
[----:B------:R-:W-:Y:S02]  /*1db30*/  PRMT R44, R5, 0x5410, R8 ;  /* 0x00005410052c7816 */ /* 0x000fe40000000008 */
[--C-:B------:R-:W-:Y:S02]  /*1db40*/  SHF.R.U32.HI R8, RZ, 0x10, R6.reuse ;  /* 0x00000010ff087819 */ /* 0x100fe40000011606 */
[----:B------:R-:W-:Y:S02]  /*1db50*/  LOP3.LUT R5, R7, R194, R241, 0x96, !PT ;  /* 0x000000c207057212 */ /* 0x000fe400078e96f1 */
[----:B------:R-:W-:Y:S03]  /*1db60*/  SHF.R.U32.HI R7, RZ, 0x18, R6 ;  /* 0x00000018ff077819 */ /* 0x000fe60000011606 */
[----:B------:R-:W-:Y:S01]  /*1db70*/  MUFU.EX2 R250, R250 ;  /* 0x000000fa00fa7308 */ /* 0x000fe20000000800 */
[----:B------:R-:W-:Y:S02]  /*1db80*/  LOP3.LUT R6, R8, 0xff, RZ, 0xc0, !PT ;  /* 0x000000ff08067812 */ /* 0x000fe400078ec0ff */
[----:B------:R-:W-:Y:S02]  /*1db90*/  LOP3.LUT R8, R11, R20, R198, 0x96, !PT ;  /* 0x000000140b087212 */ /* 0x000fe400078e96c6 */
[----:B------:R-:W-:Y:S01]  /*1dba0*/  PRMT R45, R6, 0x5410, R7 ;  /* 0x00005410062d7816 */ /* 0x000fe20000000007 */
[----:B------:R-:W2:Y:S01]  /*1dbb0*/  LDSM.16.MT88.4 R20, [R212+0x9000] ;  /* 0x00900000d414783b */ /* 0x000ea20000004200 */
[C---:B------:R-:W-:Y:S01]  /*1dbc0*/  LOP3.LUT R6, R5.reuse, 0xffff, RZ, 0xc0, !PT ;  /* 0x0000ffff05067812 */ /* 0x040fe200078ec0ff */
[----:B------:R-:W-:Y:S02]  /*1dbd0*/  IMAD.WIDE.U32 R8, R8, -0x2daee0ad, RZ ;  /* 0xd2511f5308087825 */ /* 0x000fe400078e00ff */
[----:B------:R-:W-:Y:S01]  /*1dbe0*/  MUFU.EX2 R145, R206 ;  /* 0x000000ce00917308 */ /* 0x000fe20000000800 */
[----:B------:R-:W-:Y:S01]  /*1dbf0*/  SHF.R.U32.HI R7, RZ, 0x8, R6 ;  /* 0x00000008ff077819 */ /* 0x000fe20000011606 */
[----:B------:R-:W-:Y:S01]  /*1dc00*/  IMAD.MOV.U32 R125, RZ, RZ, R45 ;  /* 0x000000ffff7d7224 */ /* 0x000fe200078e002d */
[----:B------:R-:W-:Y:S01]  /*1dc10*/  LOP3.LUT R6, R5, 0xff, RZ, 0xc0, !PT ;  /* 0x000000ff05067812 */ /* 0x000fe200078ec0ff */
[----:B------:R-:W-:Y:S03]  /*1dc20*/  FMUL.FTZ R45, R2, R157 ;  /* 0x0000009d022d7220 */ /* 0x000fe60000410000 */
[----:B------:R-:W-:Y:S03]  /*1dc30*/  PRMT R194, R6, 0x5410, R7 ;  /* 0x0000541006c27816 */ /* 0x000fe60000000007 */
[----:B------:R-:W-:Y:S01]  /*1dc40*/  MUFU.EX2 R240, R240 ;  /* 0x000000f000f07308 */ /* 0x000fe20000000800 */
[--C-:B------:R-:W-:Y:S02]  /*1dc50*/  SHF.R.U32.HI R7, RZ, 0x10, R5.reuse ;  /* 0x00000010ff077819 */ /* 0x100fe40000011605 */
[----:B------:R-:W-:Y:S02]  /*1dc60*/  SHF.R.U32.HI R6, RZ, 0x18, R5 ;  /* 0x00000018ff067819 */ /* 0x000fe40000011605 */
[----:B------:R-:W-:Y:S05]  /*1dc70*/  LOP3.LUT R5, R7, 0xff, RZ, 0xc0, !PT ;  /* 0x000000ff07057812 */ /* 0x000fea00078ec0ff */
[----:B------:R-:W-:Y:S01]  /*1dc80*/  MUFU.EX2 R242, R242 ;  /* 0x000000f200f27308 */ /* 0x000fe20000000800 */
[----:B------:R-:W-:Y:S02]  /*1dc90*/  PRMT R48, R5, 0x5410, R6 ;  /* 0x0000541005307816 */ /* 0x000fe40000000006 */
[----:B------:R-:W-:Y:S02]  /*1dca0*/  LOP3.LUT R5, R191, R10, R199, 0x96, !PT ;  /* 0x0000000abf057212 */ /* 0x000fe400078e96c7 */
[----:B------:R-:W-:Y:S01]  /*1dcb0*/  LOP3.LUT R6, R9, R32, R197, 0x96, !PT ;  /* 0x0000002009067212 */ /* 0x000fe200078e96c5 */
[----:B------:R-:W-:Y:S02]  /*1dcc0*/  IMAD.MOV.U32 R197, RZ, RZ, R16 ;  /* 0x000000ffffc57224 */ /* 0x000fe400078e0010 */
[C---:B------:R-:W-:Y:S01]  /*1dcd0*/  FMUL.FTZ R16, R100.reuse, R120 ;  /* 0x0000007864107220 */ /* 0x040fe20000410000 */
[----:B------:R-:W-:Y:S04]  /*1dce0*/  IMAD.WIDE.U32 R10, R5, -0x2daee0ad, RZ ;  /* 0xd2511f53050a7825 */ /* 0x000fe800078e00ff */
[----:B------:R-:W-:Y:S01]  /*1dcf0*/  FMUL.FTZ R32, R100, R136 ;  /* 0x0000008864207220 */ /* 0x000fe20000410000 */
[----:B------:R-:W-:Y:S01]  /*1dd00*/  IMAD.WIDE.U32 R6, R6, -0x326172a9, RZ ;  /* 0xcd9e8d5706067825 */ /* 0x000fe200078e00ff */
[----:B------:R-:W-:Y:S03]  /*1dd10*/  LOP3.LUT R8, R11, R8, R200, 0x96, !PT ;  /* 0x000000080b087212 */ /* 0x000fe600078e96c8 */
[----:B------:R-:W-:Y:S01]  /*1dd20*/  FMUL.FTZ R11, R0, R115 ;  /* 0x00000073000b7220 */ /* 0x000fe20000410000 */
[----:B------:R-:W-:Y:S01]  /*1dd30*/  IMAD.MOV.U32 R200, RZ, RZ, R189 ;  /* 0x000000ffffc87224 */ /* 0x000fe200078e00bd */
[----:B------:R-:W-:Y:S01]  /*1dd40*/  LOP3.LUT R7, R7, R190, R196, 0x96, !PT ;  /* 0x000000be07077212 */ /* 0x000fe200078e96c4 */
[----:B------:R-:W-:Y:S04]  /*1dd50*/  IMAD.WIDE.U32 R190, R8, -0x326172a9, RZ ;  /* 0xcd9e8d5708be7825 */ /* 0x000fe800078e00ff */
[----:B------:R-:W-:Y:S01]  /*1dd60*/  IMAD.MOV.U32 R196, RZ, RZ, R14 ;  /* 0x000000ffffc47224 */ /* 0x000fe200078e000e */
[----:B------:R-:W-:Y:S01]  /*1dd70*/  LOP3.LUT R5, R191, R6, R192, 0x96, !PT ;  /* 0x00000006bf057212 */ /* 0x000fe200078e96c0 */
[----:B------:R-:W-:Y:S04]  /*1dd80*/  IMAD.WIDE.U32 R6, R7, -0x2daee0ad, RZ ;  /* 0xd2511f5307067825 */ /* 0x000fe800078e00ff */
[C---:B------:R-:W-:Y:S01]  /*1dd90*/  FMUL.FTZ R14, R0.reuse, R126 ;  /* 0x0000007e000e7220 */ /* 0x040fe20000410000 */
[----:B------:R-:W-:Y:S01]  /*1dda0*/  MUFU.EX2 R200, R200 ;  /* 0x000000c800c87308 */ /* 0x000fe20000000800 */
[----:B------:R-:W-:Y:S01]  /*1ddb0*/  IMAD.WIDE.U32 R60, R5, -0x2daee0ad, RZ ;  /* 0xd2511f53053c7825 */ /* 0x000fe200078e00ff */
[----:B------:R-:W-:Y:S03]  /*1ddc0*/  LOP3.LUT R7, R7, R10, R193, 0x96, !PT ;  /* 0x0000000a07077212 */ /* 0x000fe600078e96c1 */
[C---:B------:R-:W-:Y:S01]  /*1ddd0*/  FMUL.FTZ R10, R0.reuse, R114 ;  /* 0x00000072000a7220 */ /* 0x040fe20000410000 */
[----:B------:R-:W-:Y:S01]  /*1dde0*/  IMAD.MOV.U32 R189, RZ, RZ, R43 ;  /* 0x000000ffffbd7224 */ /* 0x000fe200078e002b */
[----:B------:R-:W-:Y:S01]  /*1ddf0*/  LOP3.LUT R6, R61, R6, R31, 0x96, !PT ;  /* 0x000000063d067212 */ /* 0x000fe200078e961f */
[----:B------:R-:W-:Y:S04]  /*1de00*/  IMAD.WIDE.U32 R186, R7, -0x326172a9, RZ ;  /* 0xcd9e8d5707ba7825 */ /* 0x000fe800078e00ff */
[C---:B------:R-:W-:Y:S01]  /*1de10*/  FMUL.FTZ R43, R0.reuse, R147 ;  /* 0x00000093002b7220 */ /* 0x040fe20000410000 */
[----:B------:R-:W-:Y:S01]  /*1de20*/  FMUL.FTZ R31, R0, R143 ;  /* 0x0000008f001f7220 */ /* 0x000fe20000410000 */
[----:B------:R-:W-:Y:S01]  /*1de30*/  IMAD.WIDE.U32 R6, R6, -0x326172a9, RZ ;  /* 0xcd9e8d5706067825 */ /* 0x000fe200078e00ff */
[----:B------:R-:W-:Y:S03]  /*1de40*/  MUFU.EX2 R143, R207 ;  /* 0x000000cf008f7308 */ /* 0x000fe60000000800 */
[----:B------:R-:W-:Y:S01]  /*1de50*/  IMAD.MOV.U32 R126, RZ, RZ, R44 ;  /* 0x000000ffff7e7224 */ /* 0x000fe200078e002c */
[----:B------:R-:W-:Y:S01]  /*1de60*/  LOP3.LUT R5, R7, R186, R241, 0x96, !PT ;  /* 0x000000ba07057212 */ /* 0x000fe200078e96f1 */
[----:B------:R-:W-:Y:S01]  /*1de70*/  FMUL.FTZ R44, R2, R156 ;  /* 0x0000009c022c7220 */ /* 0x000fe20000410000 */
[----:B------:R-:W-:Y:S02]  /*1de80*/  IMAD.MOV.U32 R156, RZ, RZ, R131 ;  /* 0x000000ffff9c7224 */ /* 0x000fe400078e0083 */
[C---:B------:R-:W-:Y:S01]  /*1de90*/  LOP3.LUT R8, R5.reuse, 0xffff, RZ, 0xc0, !PT ;  /* 0x0000ffff05087812 */ /* 0x040fe200078ec0ff */
[----:B------:R-:W-:Y:S02]  /*1dea0*/  IMAD.MOV.U32 R241, RZ, RZ, R55 ;  /* 0x000000fffff17224 */ /* 0x000fe400078e0037 */
[----:B------:R-:W-:Y:S01]  /*1deb0*/  IMAD.MOV.U32 R192, RZ, RZ, R42 ;  /* 0x000000ffffc07224 */ /* 0x000fe200078e002a */
[----:B------:R-:W-:Y:S01]  /*1dec0*/  SHF.R.U32.HI R9, RZ, 0x8, R8 ;  /* 0x00000008ff097819 */ /* 0x000fe20000011608 */
[----:B------:R-:W-:Y:S01]  /*1ded0*/  FMUL.FTZ R42, R0, R146 ;  /* 0x00000092002a7220 */ /* 0x000fe20000410000 */
[----:B------:R-:W-:Y:S01]  /*1dee0*/  LOP3.LUT R8, R5, 0xff, RZ, 0xc0, !PT ;  /* 0x000000ff05087812 */ /* 0x000fe200078ec0ff */
[----:B------:R-:W-:Y:S02]  /*1def0*/  IMAD.MOV.U32 R136, RZ, RZ, R50 ;  /* 0x000000ffff887224 */ /* 0x000fe400078e0032 */
[----:B------:R-:W-:Y:S01]  /*1df00*/  FMUL.FTZ R50, R3, R154 ;  /* 0x0000009a03327220 */ /* 0x000fe20000410000 */
[----:B------:R-:W-:Y:S01]  /*1df10*/  IMAD.MOV.U32 R124, RZ, RZ, R48 ;  /* 0x000000ffff7c7224 */ /* 0x000fe200078e0030 */
[----:B------:R-:W-:Y:S01]  /*1df20*/  PRMT R186, R8, 0x5410, R9 ;  /* 0x0000541008ba7816 */ /* 0x000fe20000000009 */
[----:B------:R-:W-:Y:S01]  /*1df30*/  FMUL.FTZ R48, R100, R152 ;  /* 0x0000009864307220 */ /* 0x000fe20000410000 */
[--C-:B------:R-:W-:Y:S01]  /*1df40*/  SHF.R.U32.HI R9, RZ, 0x10, R5.reuse ;  /* 0x00000010ff097819 */ /* 0x100fe20000011605 */
[----:B------:R-:W-:Y:S01]  /*1df50*/  IMAD.MOV.U32 R193, RZ, RZ, R58 ;  /* 0x000000ffffc17224 */ /* 0x000fe200078e003a */
[----:B------:R-:W-:Y:S01]  /*1df60*/  SHF.R.U32.HI R8, RZ, 0x18, R5 ;  /* 0x00000018ff087819 */ /* 0x000fe20000011605 */
[----:B------:R-:W-:Y:S01]  /*1df70*/  FMUL.FTZ R58, R0, R162 ;  /* 0x000000a2003a7220 */ /* 0x000fe20000410000 */
[----:B------:R-:W-:Y:S01]  /*1df80*/  LOP3.LUT R5, R9, 0xff, RZ, 0xc0, !PT ;  /* 0x000000ff09057812 */ /* 0x000fe200078ec0ff */
[C---:B------:R-:W-:Y:S01]  /*1df90*/  FMUL.FTZ R9, R2.reuse, R113 ;  /* 0x0000007102097220 */ /* 0x040fe20000410000 */
[----:B------:R-:W-:Y:S02]  /*1dfa0*/  IMAD.MOV.U32 R120, RZ, RZ, R60 ;  /* 0x000000ffff787224 */ /* 0x000fe400078e003c */
[C---:B------:R-:W-:Y:S01]  /*1dfb0*/  FMUL.FTZ R60, R2.reuse, R172 ;  /* 0x000000ac023c7220 */ /* 0x040fe20000410000 */
[----:B------:R-:W-:Y:S01]  /*1dfc0*/  PRMT R199, R5, 0x5410, R8 ;  /* 0x0000541005c77816 */ /* 0x000fe20000000008 */
[----:B------:R-:W-:Y:S01]  /*1dfd0*/  FMUL.FTZ R8, R2, R112 ;  /* 0x0000007002087220 */ /* 0x000fe20000410000 */
[----:B------:R-:W-:Y:S01]  /*1dfe0*/  LOP3.LUT R5, R6, 0xffff, RZ, 0xc0, !PT ;  /* 0x0000ffff06057812 */ /* 0x000fe200078ec0ff */
[----:B------:R-:W-:Y:S01]  /*1dff0*/  LDSM.16.MT88.4 R112, [R214+0xa000] ;  /* 0x00a00000d670783b */ /* 0x000fe20000004200 */
[----:B------:R-:W-:Y:S02]  /*1e000*/  IMAD.MOV.U32 R121, RZ, RZ, R61 ;  /* 0x000000ffff797224 */ /* 0x000fe400078e003d */
[----:B------:R-:W-:Y:S01]  /*1e010*/  FMUL.FTZ R61, R2, R173 ;  /* 0x000000ad023d7220 */ /* 0x000fe20000410000 */
[----:B------:R-:W-:Y:S01]  /*1e020*/  SHF.R.U32.HI R7, RZ, 0x8, R5 ;  /* 0x00000008ff077819 */ /* 0x000fe20000011605 */
[----:B------:R-:W-:Y:S01]  /*1e030*/  IMAD.MOV.U32 R146, RZ, RZ, R139 ;  /* 0x000000ffff927224 */ /* 0x000fe200078e008b */
[----:B------:R-:W-:Y:S01]  /*1e040*/  LOP3.LUT R5, R6, 0xff, RZ, 0xc0, !PT ;  /* 0x000000ff06057812 */ /* 0x000fe200078ec0ff */
[----:B------:R-:W-:Y:S02]  /*1e050*/  IMAD.MOV.U32 R139, RZ, RZ, R142 ;  /* 0x000000ffff8b7224 */ /* 0x000fe400078e008e */
[----:B------:R-:W-:Y:S01]  /*1e060*/  FFMA.FTZ R193, R193, UR4, -R107 ;  /* 0x00000004c1c17c23 */ /* 0x000fe2000801086b */
[----:B------:R-:W-:Y:S01]  /*1e070*/  IMAD.MOV.U32 R130, RZ, RZ, R197 ;  /* 0x000000ffff827224 */ /* 0x000fe200078e00c5 */
[----:B------:R-:W-:Y:S01]  /*1e080*/  PRMT R198, R5, 0x5410, R7 ;  /* 0x0000541005c67816 */ /* 0x000fe20000000007 */
[----:B------:R-:W-:Y:S01]  /*1e090*/  FMUL.FTZ R7, R3, R119 ;  /* 0x0000007703077220 */ /* 0x000fe20000410000 */
[----:B------:R-:W-:Y:S01]  /*1e0a0*/  SHF.R.U32.HI R5, RZ, 0x10, R6 ;  /* 0x00000010ff057819 */ /* 0x000fe20000011606 */
[----:B------:R-:W-:Y:S01]  /*1e0b0*/  IMAD.MOV.U32 R119, RZ, RZ, R40 ;  /* 0x000000ffff777224 */ /* 0x000fe200078e0028 */
[----:B------:R-:W-:Y:S01]  /*1e0c0*/  SHF.R.U32.HI R6, RZ, 0x18, R6 ;  /* 0x00000018ff067819 */ /* 0x000fe20000011606 */
[----:B------:R-:W-:Y:S01]  /*1e0d0*/  FMUL.FTZ R40, R2, R144 ;  /* 0x0000009002287220 */ /* 0x000fe20000410000 */
[----:B------:R-:W-:Y:S01]  /*1e0e0*/  LOP3.LUT R5, R5, 0xff, RZ, 0xc0, !PT ;  /* 0x000000ff05057812 */ /* 0x000fe200078ec0ff */
[----:B------:R-:W-:Y:S01]  /*1e0f0*/  IMAD.MOV.U32 R131, RZ, RZ, R119 ;  /* 0x000000ffff837224 */ /* 0x000fe200078e0077 */
[----:B------:R-:W-:Y:S01]  /*1e100*/  MUFU.EX2 R197, R211 ;  /* 0x000000d300c57308 */ /* 0x000fe20000000800 */
[----:B------:R-:W-:Y:S01]  /*1e110*/  IMAD.MOV.U32 R154, RZ, RZ, R120 ;  /* 0x000000ffff9a7224 */ /* 0x000fe200078e0078 */
[----:B------:R-:W-:Y:S01]  /*1e120*/  PRMT R191, R5, 0x5410, R6 ;  /* 0x0000541005bf7816 */ /* 0x000fe20000000006 */
[C---:B------:R-:W-:Y:S01]  /*1e130*/  FMUL.FTZ R6, R3.reuse, R118 ;  /* 0x0000007603067220 */ /* 0x040fe20000410000 */
[C---:B------:R-:W-:Y:S01]  /*1e140*/  FMUL.FTZ R5, R100.reuse, R117 ;  /* 0x0000007564057220 */ /* 0x040fe20000410000 */
[----:B------:R-:W-:Y:S02]  /*1e150*/  IMAD.MOV.U32 R157, RZ, RZ, R131 ;  /* 0x000000ffff9d7224 */ /* 0x000fe400078e0083 */
[----:B------:R-:W-:Y:S03]  /*1e160*/  IMAD.MOV.U32 R155, RZ, RZ, R121 ;  /* 0x000000ffff9b7224 */ /* 0x000fe600078e0079 */
[----:B------:R-:W-:Y:S01]  /*1e170*/  MUFU.EX2 R193, R193 ;  /* 0x000000c100c17308 */ /* 0x000fe20000000800 */
[----:B------:R-:W-:Y:S02]  /*1e180*/  IMAD.MOV.U32 R117, RZ, RZ, R66 ;  /* 0x000000ffff757224 */ /* 0x000fe400078e0042 */
[C---:B------:R-:W-:Y:S01]  /*1e190*/  FMUL.FTZ R66, R3.reuse, R170 ;  /* 0x000000aa03427220 */ /* 0x040fe20000410000 */
[-C--:B--2---:R-:W-:Y:S05]  /*1e1a0*/  HMMA.16816.F32.BF16 R4, R108, R20.reuse, R4 ;  /* 0x000000146c04723c */ /* 0x084fea0000041804 */
[----:B------:R-:W-:Y:S01]  /*1e1b0*/  IMAD.MOV.U32 R162, RZ, RZ, R136 ;  /* 0x000000ffffa27224 */ /* 0x000fe200078e0088 */
[C---:B------:R-:W-:Y:S05]  /*1e1c0*/  HMMA.16816.F32.BF16 R8, R176.reuse, R20, R8 ;  /* 0x00000014b008723c */ /* 0x040fea0000041808 */
[----:B------:R-:W-:Y:S01]  /*1e1d0*/  IMAD.MOV.U32 R118, RZ, RZ, R49 ;  /* 0x000000ffff767224 */ /* 0x000fe200078e0031 */
[-C--:B------:R-:W-:Y:S05]  /*1e1e0*/  HMMA.16816.F32.BF16 R12, R176, R22.reuse, R12 ;  /* 0x00000016b00c723c */ /* 0x080fea000004180c */
[C---:B------:R-:W-:Y:S01]  /*1e1f0*/  FMUL.FTZ R20, R100.reuse, R132 ;  /* 0x0000008464147220 */ /* 0x040fe20000410000 */
[C---:B------:R-:W-:Y:S01]  /*1e200*/  HMMA.16816.F32.BF16 R16, R108.reuse, R22, R16 ;  /* 0x000000166c10723c */ /* 0x040fe20000041810 */
[----:B------:R-:W2:Y:S04]  /*1e210*/  LDL.LU R132, [R1+0x34] ;  /* 0x0000340001847983 */ /* 0x000ea80000300800 */
[C---:B------:R-:W-:Y:S01]  /*1e220*/  FMUL.FTZ R21, R100.reuse, R133 ;  /* 0x0000008564157220 */ /* 0x040fe20000410000 */
[----:B------:R-:W-:Y:S01]  /*1e230*/  FMUL.FTZ R49, R100, R153 ;  /* 0x0000009964317220 */ /* 0x000fe20000410000 */
[C---:B------:R-:W-:Y:S01]  /*1e240*/  FMUL.FTZ R22, R3.reuse, R134 ;  /* 0x0000008603167220 */ /* 0x040fe20000410000 */
[C---:B------:R-:W-:Y:S03]  /*1e250*/  FMUL.FTZ R23, R3.reuse, R135 ;  /* 0x0000008703177220 */ /* 0x040fe60000410000 */
[----:B------:R-:W-:Y:S02]  /*1e260*/  IMAD.MOV.U32 R134, RZ, RZ, R54 ;  /* 0x000000ffff867224 */ /* 0x000fe400078e0036 */
[----:B------:R-:W-:Y:S02]  /*1e270*/  IMAD.MOV.U32 R133, RZ, RZ, R59 ;  /* 0x000000ffff857224 */ /* 0x000fe400078e003b */
[----:B------:R-:W-:Y:S01]  /*1e280*/  FMUL.FTZ R59, R0, R163 ;  /* 0x000000a3003b7220 */ /* 0x000fe20000410000 */
[-C--:B------:R-:W-:Y:S03]  /*1e290*/  HMMA.16816.F32.BF16 R20, R108, R36.reuse, R20 ;  /* 0x000000246c14723c */ /* 0x080fe60000041814 */
[----:B------:R-:W-:Y:S02]  /*1e2a0*/  IMAD.MOV.U32 R135, RZ, RZ, R64 ;  /* 0x000000ffff877224 */ /* 0x000fe400078e0040 */
[C---:B------:R-:W-:Y:S01]  /*1e2b0*/  FMUL.FTZ R64, R100.reuse, R168 ;  /* 0x000000a864407220 */ /* 0x040fe20000410000 */
[----:B------:R-:W-:Y:S01]  /*1e2c0*/  IMAD.MOV.U32 R163, RZ, RZ, R137 ;  /* 0x000000ffffa37224 */ /* 0x000fe200078e0089 */
[C---:B------:R-:W-:Y:S01]  /*1e2d0*/  HMMA.16816.F32.BF16 R24, R176.reuse, R36, R24 ;  /* 0x00000024b018723c */ /* 0x040fe20000041818 */
[----:B------:R-:W-:Y:S03]  /*1e2e0*/  LDSM.16.MT88.4 R168, [R214+0xac00] ;  /* 0x00ac0000d6a8783b */ /* 0x000fe60000004200 */
[----:B------:R-:W-:Y:S02]  /*1e2f0*/  IMAD.MOV.U32 R159, RZ, RZ, R135 ;  /* 0x000000ffff9f7224 */ /* 0x000fe400078e0087 */
[-C--:B------:R-:W-:Y:S05]  /*1e300*/  HMMA.16816.F32.BF16 R28, R176, R38.reuse, R28 ;  /* 0x00000026b01c723c */ /* 0x080fea000004181c */
[C---:B------:R-:W-:Y:S01]  /*1e310*/  FMUL.FTZ R37, R100.reuse, R149 ;  /* 0x0000009564257220 */ /* 0x040fe20000410000 */
[C---:B------:R-:W-:Y:S05]  /*1e320*/  HMMA.16816.F32.BF16 R32, R108.reuse, R38, R32 ;  /* 0x000000266c20723c */ /* 0x040fea0000041820 */
[----:B------:R-:W-:Y:S02]  /*1e330*/  IMAD.MOV.U32 R149, RZ, RZ, R248 ;  /* 0x000000ffff957224 */ /* 0x000fe400078e00f8 */
[----:B------:R-:W-:Y:S01]  /*1e340*/  FMUL.FTZ R36, R100, R148 ;  /* 0x0000009464247220 */ /* 0x000fe20000410000 */
[----:B------:R-:W-:Y:S03]  /*1e350*/  IMAD.MOV.U32 R148, RZ, RZ, R196 ;  /* 0x000000ffff947224 */ /* 0x000fe600078e00c4 */
[C---:B------:R-:W-:Y:S01]  /*1e360*/  FMUL.FTZ R38, R3.reuse, R150 ;  /* 0x0000009603267220 */ /* 0x040fe20000410000 */
[----:B------:R3:W4:Y:S01]  /*1e370*/  MUFU.EX2 R196, R106 ;  /* 0x0000006a00c47308 */ /* 0x0007220000000800 */
[----:B------:R-:W-:Y:S01]  /*1e380*/  IMAD.MOV.U32 R147, RZ, RZ, R149 ;  /* 0x000000ffff937224 */ /* 0x000fe200078e0095 */
[--C-:B------:R-:W-:Y:S01]  /*1e390*/  HSET2.LE.AND R119, R229, R148.reuse, PT ;  /* 0x00000094e5777233 */ /* 0x100fe20003803000 */
[----:B------:R-:W-:Y:S02]  /*1e3a0*/  IMAD.MOV.U32 R149, RZ, RZ, R138 ;  /* 0x000000ffff957224 */ /* 0x000fe400078e008a */
[----:B------:R-:W-:Y:S01]  /*1e3b0*/  FMUL.FTZ R39, R3, R151 ;  /* 0x0000009703277220 */ /* 0x000fe20000410000 */
[----:B------:R-:W-:Y:S01]  /*1e3c0*/  IMAD.MOV.U32 R138, RZ, RZ, R220 ;  /* 0x000000ffff8a7224 */ /* 0x000fe200078e00dc */
[--C-:B------:R-:W-:Y:S01]  /*1e3d0*/  HSET2.LE.AND R118, R118, R148.reuse, PT ;  /* 0x0000009476767233 */ /* 0x100fe20003803000 */
[----:B------:R1:W5:Y:S01]  /*1e3e0*/  LDL.LU R220, [R1+0xc4] ;  /* 0x0000c40001dc7983 */ /* 0x0003620000300800 */
[----:B------:R-:W-:Y:S01]  /*1e3f0*/  IMAD.MOV.U32 R150, RZ, RZ, R52 ;  /* 0x000000ffff967224 */ /* 0x000fe200078e0034 */
[--C-:B------:R-:W-:Y:S01]  /*1e400*/  HSET2.LE.AND R116, R205, R148.reuse, PT ;  /* 0x00000094cd747233 */ /* 0x100fe20003803000 */
[----:B------:R-:W-:Y:S01]  /*1e410*/  IMAD.MOV.U32 R151, RZ, RZ, R53 ;  /* 0x000000ffff977224 */ /* 0x000fe200078e0035 */
[----:B------:R1:W5:Y:S01]  /*1e420*/  LDL.LU R229, [R1+0xc0] ;  /* 0x0000c00001e57983 */ /* 0x0003620000300800 */
[----:B------:R-:W-:Y:S01]  /*1e430*/  IMAD.MOV.U32 R152, RZ, RZ, R159 ;  /* 0x000000ffff987224 */ /* 0x000fe200078e009f */
[--C-:B------:R-:W-:Y:S01]  /*1e440*/  HSET2.LE.AND R126, R126, R148.reuse, PT ;  /* 0x000000947e7e7233 */ /* 0x100fe20003803000 */
[----:B------:R-:W-:Y:S01]  /*1e450*/  IMAD.MOV.U32 R159, RZ, RZ, R158 ;  /* 0x000000ffff9f7224 */ /* 0x000fe200078e009e */
[----:B------:R-:W2:Y:S01]  /*1e460*/  LDL.LU R131, [R1+0x48] ;  /* 0x0000480001837983 */ /* 0x000ea20000300800 */
[----:B---3--:R-:W-:Y:S01]  /*1e470*/  FFMA.FTZ R106, R237, UR4, -R107 ;  /* 0x00000004ed6a7c23 */ /* 0x008fe2000801086b */
[----:B------:R-:W-:Y:S01]  /*1e480*/  IMAD.MOV.U32 R158, RZ, RZ, R157 ;  /* 0x000000ffff9e7224 */ /* 0x000fe200078e009d */
[----:B------:R-:W-:Y:S01]  /*1e490*/  MUFU.EX2 R237, R225 ;  /* 0x000000e100ed7308 */ /* 0x000fe20000000800 */
[----:B------:R-:W3:Y:S01]  /*1e4a0*/  LDSM.16.MT88.4 R52, [R212+0xa000] ;  /* 0x00a00000d434783b */ /* 0x000ee20000004200 */
[----:B------:R-:W-:Y:S01]  /*1e4b0*/  IMAD.MOV.U32 R135, RZ, RZ, R117 ;  /* 0x000000ffff877224 */ /* 0x000fe200078e0075 */
[--C-:B------:R-:W-:Y:S01]  /*1e4c0*/  HSET2.LE.AND R117, R181, R148.reuse, PT ;  /* 0x00000094b5757233 */ /* 0x100fe20003803000 */
[----:B------:R-:W-:Y:S02]  /*1e4d0*/  IMAD.MOV.U32 R157, RZ, RZ, R156 ;  /* 0x000000ffff9d7224 */ /* 0x000fe400078e009c */
[----:B------:R-:W-:Y:S04]  /*1e4e0*/  IMAD.MOV.U32 R156, RZ, RZ, R147 ;  /* 0x000000ffff9c7224 */ /* 0x000fe800078e0093 */
[----:B------:R4:W-:Y:S01]  /*1e4f0*/  MUFU.EX2 R245, R106 ;  /* 0x0000006a00f57308 */ /* 0x0009e20000000800 */
[----:B------:R-:W-:Y:S02]  /*1e500*/  IMAD.MOV.U32 R147, RZ, RZ, R146 ;  /* 0x000000ffff937224 */ /* 0x000fe400078e0092 */
        /* <DEDUP_REMOVED lines=8> */
[--C-:B----4-:R-:W-:Y:S01]  /*1e590*/  FFMA.FTZ R106, R234, UR4, -R107.reuse ;  /* 0x00000004ea6a7c23 */ /* 0x110fe2000801086b */
[----:B------:R-:W-:Y:S03]  /*1e5a0*/  IMAD.MOV.U32 R128, RZ, RZ, R230 ;  /* 0x000000ffff807224 */ /* 0x000fe600078e00e6 */
[----:B------:R4:W1:Y:S01]  /*1e5b0*/  MUFU.EX2 R248, R106 ;  /* 0x0000006a00f87308 */ /* 0x0008620000000800 */
[-C--:B---3--:R-:W-:Y:S06]  /*1e5c0*/  HMMA.16816.F32.BF16 R36, R108, R52.reuse, R36 ;  /* 0x000000346c24723c */ /* 0x088fec0000041824 */
[C---:B------:R-:W-:Y:S05]  /*1e5d0*/  HMMA.16816.F32.BF16 R40, R176.reuse, R52, R40 ;  /* 0x00000034b028723c */ /* 0x040fea0000041828 */
[----:B----4-:R-:W-:Y:S01]  /*1e5e0*/  FFMA.FTZ R106, R238, UR4, -R107 ;  /* 0x00000004ee6a7c23 */ /* 0x010fe2000801086b */
[-C--:B------:R-:W-:Y:S01]  /*1e5f0*/  HMMA.16816.F32.BF16 R44, R176, R54.reuse, R44 ;  /* 0x00000036b02c723c */ /* 0x080fe2000004182c */
[----:B------:R-:W-:Y:S04]  /*1e600*/  MUFU.EX2 R238, R218 ;  /* 0x000000da00ee7308 */ /* 0x000fe80000000800 */
[C---:B------:R-:W-:Y:S01]  /*1e610*/  FMUL.FTZ R52, R100.reuse, R164 ;  /* 0x000000a464347220 */ /* 0x040fe20000410000 */
[C---:B------:R-:W-:Y:S05]  /*1e620*/  HMMA.16816.F32.BF16 R48, R108.reuse, R54, R48 ;  /* 0x000000366c30723c */ /* 0x040fea0000041830 */
[----:B------:R1:W-:Y:S01]  /*1e630*/  MUFU.EX2 R142, R106 ;  /* 0x0000006a008e7308 */ /* 0x0003e20000000800 */
[----:B------:R-:W-:Y:S01]  /*1e640*/  FMUL.FTZ R53, R100, R165 ;  /* 0x000000a564357220 */ /* 0x000fe20000410000 */
[----:B------:R-:W-:Y:S04]  /*1e650*/  IMAD.MOV.U32 R165, RZ, RZ, R152 ;  /* 0x000000ffffa57224 */ /* 0x000fe800078e0098 */
[C---:B------:R-:W-:Y:S01]  /*1e660*/  FMUL.FTZ R54, R3.reuse, R166 ;  /* 0x000000a603367220 */ /* 0x040fe20000410000 */
[----:B------:R-:W-:Y:S01]  /*1e670*/  FMUL.FTZ R55, R3, R167 ;  /* 0x000000a703377220 */ /* 0x000fe20000410000 */
[----:B------:R-:W-:Y:S02]  /*1e680*/  IMAD.MOV.U32 R152, RZ, RZ, R157 ;  /* 0x000000ffff987224 */ /* 0x000fe400078e009d */
[----:B------:R-:W-:Y:S04]  /*1e690*/  IMAD.MOV.U32 R157, RZ, RZ, R146 ;  /* 0x000000ffff9d7224 */ /* 0x000fe800078e0092 */
[-C--:B------:R-:W-:Y:S03]  /*1e6a0*/  HMMA.16816.F32.BF16 R52, R108, R112.reuse, R52 ;  /* 0x000000706c34723c */ /* 0x080fe60000041834 */
[----:B------:R-:W-:Y:S02]  /*1e6b0*/  IMAD.MOV.U32 R146, RZ, RZ, R138 ;  /* 0x000000ffff927224 */ /* 0x000fe400078e008a */
[----:B------:R-:W-:Y:S01]  /*1e6c0*/  IMAD.MOV.U32 R138, RZ, RZ, R123 ;  /* 0x000000ffff8a7224 */ /* 0x000fe200078e007b */
[C---:B------:R-:W-:Y:S05]  /*1e6d0*/  HMMA.16816.F32.BF16 R56, R176.reuse, R112, R56 ;  /* 0x00000070b038723c */ /* 0x040fea0000041838 */
[----:B-1----:R-:W-:Y:S01]  /*1e6e0*/  F2FP.BF16.F32.PACK_AB R106, R249, R244 ;  /* 0x000000f4f96a723e */ /* 0x002fe200000010ff */
[-C--:B------:R-:W-:Y:S05]  /*1e6f0*/  HMMA.16816.F32.BF16 R60, R176, R114.reuse, R60 ;  /* 0x00000072b03c723c */ /* 0x080fea000004183c */
[----:B------:R-:W-:Y:S01]  /*1e700*/  IMAD.MOV.U32 R164, RZ, RZ, R159 ;  /* 0x000000ffffa47224 */ /* 0x000fe200078e009f */
[C---:B------:R-:W-:Y:S01]  /*1e710*/  HMMA.16816.F32.BF16 R64, R108.reuse, R114, R64 ;  /* 0x000000726c40723c */ /* 0x040fe20000041840 */
[----:B------:R-:W1:Y:S04]  /*1e720*/  LDSM.16.MT88.4 R112, [R212+0xb000] ;  /* 0x00b00000d470783b */ /* 0x000e680000004200 */
[----:B------:R-:W-:Y:S02]  /*1e730*/  IMAD.MOV.U32 R159, RZ, RZ, R156 ;  /* 0x000000ffff9f7224 */ /* 0x000fe400078e009c */
[----:B------:R-:W-:Y:S04]  /*1e740*/  IMAD.MOV.U32 R156, RZ, RZ, R149 ;  /* 0x000000ffff9c7224 */ /* 0x000fe800078e0095 */
[----:B------:R-:W-:Y:S02]  /*1e750*/  IMAD.MOV.U32 R149, RZ, RZ, R129 ;  /* 0x000000ffff957224 */ /* 0x000fe400078e0081 */
[----:B------:R-:W-:Y:S02]  /*1e760*/  IMAD.MOV.U32 R129, RZ, RZ, R122 ;  /* 0x000000ffff817224 */ /* 0x000fe400078e007a */
[----:B------:R-:W-:Y:S01]  /*1e770*/  LDSM.16.MT88.4 R120, [R212+0xb400] ;  /* 0x00b40000d478783b */ /* 0x000fe20000004200 */
        /* <DEDUP_REMOVED lines=9> */
[----:B------:R-:W1:Y:S06]  /*1e810*/  LDSM.16.MT88.4 R112, [R212+0x9400] ;  /* 0x00940000d470783b */ /* 0x000e6c0000004200 */
[--C-:B------:R-:W-:Y:S04]  /*1e820*/  HSET2.LE.AND R110, R236, R148.reuse, PT ;  /* 0x00000094ec6e7233 */ /* 0x100fe80003803000 */
[--C-:B------:R-:W-:Y:S02]  /*1e830*/  HSET2.LE.AND R111, R235, R148.reuse, PT ;  /* 0x00000094eb6f7233 */ /* 0x100fe40003803000 */
[----:B------:R-:W-:Y:S01]  /*1e840*/  MUFU.EX2 R235, R223 ;  /* 0x000000df00eb7308 */ /* 0x000fe20000000800 */
[--C-:B------:R-:W-:Y:S02]  /*1e850*/  HSET2.LE.AND R108, R203, R148.reuse, PT ;  /* 0x00000094cb6c7233 */ /* 0x100fe40003803000 */
[----:B------:R-:W-:Y:S02]  /*1e860*/  LOP3.LUT R111, R111, R106, RZ, 0xc0, !PT ;  /* 0x0000006a6f6f7212 */ /* 0x000fe400078ec0ff */
[--C-:B------:R-:W-:Y:S02]  /*1e870*/  HSET2.LE.AND R109, R202, R148.reuse, PT ;  /* 0x00000094ca6d7233 */ /* 0x100fe40003803000 */
[----:B------:R-:W-:Y:S04]  /*1e880*/  F2FP.BF16.F32.PACK_AB R106, R196, R141 ;  /* 0x0000008dc46a723e */ /* 0x000fe800000010ff */
[----:B------:R-:W-:Y:S02]  /*1e890*/  LOP3.LUT R109, R109, R106, RZ, 0xc0, !PT ;  /* 0x0000006a6d6d7212 */ /* 0x000fe400078ec0ff */
[----:B------:R-:W-:Y:S01]  /*1e8a0*/  F2FP.BF16.F32.PACK_AB R106, R248, R245 ;  /* 0x000000f5f86a723e */ /* 0x000fe200000010ff */
[----:B--2---:R-:W-:Y:S01]  /*1e8b0*/  FFMA.FTZ R132, R100, R132, R180 ;  /* 0x0000008464847223 */ /* 0x004fe200000100b4 */
[----:B------:R-:W-:Y:S02]  /*1e8c0*/  F2FP.BF16.F32.PACK_AB R100, R247, R243 ;  /* 0x000000f3f764723e */ /* 0x000fe400000010ff */
[----:B------:R-:W-:Y:S02]  /*1e8d0*/  LOP3.LUT R119, R119, R106, RZ, 0xc0, !PT ;  /* 0x0000006a77777212 */ /* 0x000fe400078ec0ff */
[----:B------:R-:W-:Y:S01]  /*1e8e0*/  LOP3.LUT R110, R110, R100, RZ, 0xc0, !PT ;  /* 0x000000646e6e7212 */ /* 0x000fe200078ec0ff */
[----:B------:R-:W-:Y:S02]  /*1e8f0*/  FFMA.FTZ R100, R239, UR4, -R107 ;  /* 0x00000004ef647c23 */ /* 0x000fe4000801086b */
[----:B------:R2:W-:Y:S10]  /*1e900*/  MUFU.EX2 R239, R165 ;  /* 0x000000a500ef7308 */ /* 0x0005f40000000800 */
[----:B------:R3:W4:Y:S01]  /*1e910*/  MUFU.EX2 R144, R100 ;  /* 0x0000006400907308 */ /* 0x0007220000000800 */
[----:B--2---:R-:W-:Y:S02]  /*1e920*/  IMAD.MOV.U32 R165, RZ, RZ, R164 ;  /* 0x000000ffffa57224 */ /* 0x004fe400078e00a4 */
[----:B------:R-:W-:Y:S02]  /*1e930*/  IMAD.MOV.U32 R164, RZ, RZ, R153 ;  /* 0x000000ffffa47224 */ /* 0x000fe400078e0099 */
[----:B------:R-:W-:Y:S02]  /*1e940*/  IMAD.MOV.U32 R153, RZ, RZ, R152 ;  /* 0x000000ffff997224 */ /* 0x000fe400078e0098 */
[----:B------:R-:W-:Y:S02]  /*1e950*/  IMAD.MOV.U32 R152, RZ, RZ, R159 ;  /* 0x000000ffff987224 */ /* 0x000fe400078e009f */
[----:B------:R-:W-:Y:S01]  /*1e960*/  IMAD.MOV.U32 R159, RZ, RZ, R158 ;  /* 0x000000ffff9f7224 */ /* 0x000fe200078e009e */
[----:B---3--:R-:W-:Y:S01]  /*1e970*/  F2FP.BF16.F32.PACK_AB R100, R197, R140 ;  /* 0x0000008cc564723e */ /* 0x008fe200000010ff */
[----:B------:R-:W-:Y:S01]  /*1e980*/  IMAD.MOV.U32 R158, RZ, RZ, R157 ;  /* 0x000000ffff9e7224 */ /* 0x000fe200078e009d */
[----:B----4-:R-:W-:Y:S01]  /*1e990*/  F2FP.BF16.F32.PACK_AB R106, R144, R142 ;  /* 0x0000008e906a723e */ /* 0x010fe200000010ff */
[----:B------:R-:W-:Y:S01]  /*1e9a0*/  IMAD.MOV.U32 R157, RZ, RZ, R156 ;  /* 0x000000ffff9d7224 */ /* 0x000fe200078e009c */
[----:B------:R-:W-:Y:S01]  /*1e9b0*/  LOP3.LUT R108, R108, R100, RZ, 0xc0, !PT ;  /* 0x000000646c6c7212 */ /* 0x000fe200078ec0ff */
[----:B------:R-:W-:Y:S01]  /*1e9c0*/  IMAD.MOV.U32 R156, RZ, RZ, R147 ;  /* 0x000000ffff9c7224 */ /* 0x000fe200078e0093 */
[----:B------:R-:W-:Y:S01]  /*1e9d0*/  F2FP.BF16.F32.PACK_AB R100, R250, R246 ;  /* 0x000000f6fa64723e */ /* 0x000fe200000010ff */
[----:B------:R-:W-:Y:S01]  /*1e9e0*/  IMAD.MOV.U32 R147, RZ, RZ, R146 ;  /* 0x000000ffff937224 */ /* 0x000fe200078e0092 */
[----:B------:R-:W-:Y:S01]  /*1e9f0*/  LOP3.LUT R117, R117, R106, RZ, 0xc0, !PT ;  /* 0x0000006a75757212 */ /* 0x000fe200078ec0ff */
[----:B------:R-:W-:Y:S01]  /*1ea00*/  IMAD.MOV.U32 R146, RZ, RZ, R149 ;  /* 0x000000ffff927224 */ /* 0x000fe200078e0095 */
[----:B------:R-:W-:Y:S01]  /*1ea10*/  LOP3.LUT R118, R118, R100, RZ, 0xc0, !PT ;  /* 0x0000006476767212 */ /* 0x000fe200078ec0ff */
[-C--:B-1----:R-:W-:Y:S03]  /*1ea20*/  HMMA.16816.F32.BF16 R4, R108, R112.reuse, R4 ;  /* 0x000000706c04723c */ /* 0x082fe60000041804 */
[----:B------:R-:W-:Y:S01]  /*1ea30*/  IMAD.MOV.U32 R149, RZ, RZ, R139 ;  /* 0x000000ffff957224 */ /* 0x000fe200078e008b */
[----:B------:R-:W-:Y:S01]  /*1ea40*/  F2FP.BF16.F32.PACK_AB R100, R145, R143 ;  /* 0x0000008f9164723e */ /* 0x000fe200000010ff */
[----:B------:R-:W-:Y:S02]  /*1ea50*/  IMAD.MOV.U32 R139, RZ, RZ, R138 ;  /* 0x000000ffff8b7224 */ /* 0x000fe400078e008a */
[----:B------:R-:W-:Y:S01]  /*1ea60*/  IMAD.MOV.U32 R138, RZ, RZ, R129 ;  /* 0x000000ffff8a7224 */ /* 0x000fe200078e0081 */
[----:B------:R-:W-:Y:S03]  /*1ea70*/  LOP3.LUT R116, R116, R100, RZ, 0xc0, !PT ;  /* 0x0000006474747212 */ /* 0x000fe600078ec0ff */
[----:B------:R-:W-:Y:S02]  /*1ea80*/  IMAD.MOV.U32 R129, RZ, RZ, R128 ;  /* 0x000000ffff817224 */ /* 0x000fe400078e0080 */
[----:B------:R-:W-:Y:S01]  /*1ea90*/  FFMA.FTZ R131, R3, R131, R182 ;  /* 0x0000008303837223 */ /* 0x000fe200000100b6 */
[----:B------:R-:W-:Y:S01]  /*1eaa0*/  IMAD.MOV.U32 R166, RZ, RZ, R165 ;  /* 0x000000ffffa67224 */ /* 0x000fe200078e00a5 */
[----:B------:R-:W2:Y:S01]  /*1eab0*/  LDL.LU R3, [R1+0x4c] ;  /* 0x00004c0001037983 */ /* 0x000ea20000300800 */
[C---:B------:R-:W-:Y:S02]  /*1eac0*/  HMMA.16816.F32.BF16 R8, R116.reuse, R112, R8 ;  /* 0x000000707408723c */ /* 0x040fe40000041808 */
[----:B------:R-:W1:Y:S01]  /*1ead0*/  MUFU.EX2 R234, R166 ;  /* 0x000000a600ea7308 */ /* 0x000e620000000800 */
[----:B------:R3:W5:Y:S01]  /*1eae0*/  LDL.LU R230, [R1+0xbc] ;  /* 0x0000bc0001e67983 */ /* 0x0007620000300800 */
[----:B------:R-:W-:Y:S02]  /*1eaf0*/  IMAD.MOV.U32 R128, RZ, RZ, R241 ;  /* 0x000000ffff807224 */ /* 0x000fe400078e00f1 */
[-C--:B------:R-:W-:Y:S06]  /*1eb00*/  HMMA.16816.F32.BF16 R12, R116, R114.reuse, R12 ;  /* 0x00000072740c723c */ /* 0x080fec000004180c */
[----:B------:R4:W-:Y:S01]  /*1eb10*/  MUFU.EX2 R241, R221 ;  /* 0x000000dd00f17308 */ /* 0x0009e20000000800 */
[----:B------:R-:W-:Y:S01]  /*1eb20*/  IMAD.MOV.U32 R165, RZ, RZ, R164 ;  /* 0x000000ffffa57224 */ /* 0x000fe200078e00a4 */
[C---:B------:R-:W-:Y:S01]  /*1eb30*/  HMMA.16816.F32.BF16 R16, R108.reuse, R114, R16 ;  /* 0x000000726c10723c */ /* 0x040fe20000041810 */
[----:B------:R-:W1:Y:S03]  /*1eb40*/  LDSM.16.MT88.4 R112, [R214+0x9400] ;  /* 0x00940000d670783b */ /* 0x000e660000004200 */
[----:B------:R-:W-:Y:S02]  /*1eb50*/  IMAD.MOV.U32 R164, RZ, RZ, R153 ;  /* 0x000000ffffa47224 */ /* 0x000fe400078e0099 */
[----:B------:R-:W-:Y:S02]  /*1eb60*/  IMAD.MOV.U32 R153, RZ, RZ, R152 ;  /* 0x000000ffff997224 */ /* 0x000fe400078e0098 */
[----:B------:R-:W-:Y:S03]  /*1eb70*/  IMAD.MOV.U32 R152, RZ, RZ, R159 ;  /* 0x000000ffff987224 */ /* 0x000fe600078e009f */
[----:B------:R-:W-:Y:S02]  /*1eb80*/  IMAD.MOV.U32 R159, RZ, RZ, R158 ;  /* 0x000000ffff9f7224 */ /* 0x000fe400078e009e */
[----:B------:R-:W-:Y:S01]  /*1eb90*/  IMAD.MOV.U32 R158, RZ, RZ, R157 ;  /* 0x000000ffff9e7224 */ /* 0x000fe200078e009d */
[----:B----4-:R3:W5:Y:S01]  /*1eba0*/  LDL.LU R221, [R1+0xb8] ;  /* 0x0000b80001dd7983 */ /* 0x0107620000300800 */
        /* <DEDUP_REMOVED lines=10> */
[----:B------:R-:W-:Y:S01]  /*1ec50*/  IMAD.MOV.U32 R165, RZ, RZ, R164 ;  /* 0x000000ffffa57224 */ /* 0x000fe200078e00a4 */
[----:B------:R3:W5:Y:S01]  /*1ec60*/  LDL.LU R222, [R1+0xb4] ;  /* 0x0000b40001de7983 */ /* 0x0007620000300800 */
[----:B------:R-:W-:Y:S01]  /*1ec70*/  IMAD.MOV.U32 R164, RZ, RZ, R153 ;  /* 0x000000ffffa47224 */ /* 0x000fe200078e0099 */
[----:B------:R4:W-:Y:S01]  /*1ec80*/  MUFU.EX2 R236, R166 ;  /* 0x000000a600ec7308 */ /* 0x0009e20000000800 */
[-C--:B-1----:R-:W-:Y:S01]  /*1ec90*/  HMMA.16816.F32.BF16 R20, R108, R112.reuse, R20 ;  /* 0x000000706c14723c */ /* 0x082fe20000041814 */
[----:B------:R3:W5:Y:S02]  /*1eca0*/  LDL.LU R225, [R1+0xb0] ;  /* 0x0000b00001e17983 */ /* 0x0007640000300800 */
[----:B------:R-:W-:Y:S02]  /*1ecb0*/  IMAD.MOV.U32 R153, RZ, RZ, R152 ;  /* 0x000000ffff997224 */ /* 0x000fe400078e0098 */
[----:B------:R-:W-:Y:S01]  /*1ecc0*/  IMAD.MOV.U32 R152, RZ, RZ, R159 ;  /* 0x000000ffff987224 */ /* 0x000fe200078e009f */
[C---:B------:R-:W-:Y:S01]  /*1ecd0*/  HMMA.16816.F32.BF16 R24, R116.reuse, R112, R24 ;  /* 0x000000707418723c */ /* 0x040fe20000041818 */
[----:B------:R3:W5:Y:S04]  /*1ece0*/  LDL.LU R223, [R1+0xac] ;  /* 0x0000ac0001df7983 */ /* 0x0007680000300800 */
[----:B------:R-:W-:Y:S01]  /*1ecf0*/  IMAD.MOV.U32 R159, RZ, RZ, R158 ;  /* 0x000000ffff9f7224 */ /* 0x000fe200078e009e */
[-C--:B------:R-:W-:Y:S01]  /*1ed00*/  HMMA.16816.F32.BF16 R28, R116, R114.reuse, R28 ;  /* 0x00000072741c723c */ /* 0x080fe2000004181c */
[----:B------:R3:W5:Y:S04]  /*1ed10*/  LDL.LU R218, [R1+0xa8] ;  /* 0x0000a80001da7983 */ /* 0x0007680000300800 */
[----:B------:R-:W-:Y:S01]  /*1ed20*/  IMAD.MOV.U32 R158, RZ, RZ, R157 ;  /* 0x000000ffff9e7224 */ /* 0x000fe200078e009d */
[C---:B------:R-:W-:Y:S01]  /*1ed30*/  HMMA.16816.F32.BF16 R32, R108.reuse, R114, R32 ;  /* 0x000000726c20723c */ /* 0x040fe20000041820 */
[----:B------:R-:W1:Y:S04]  /*1ed40*/  LDSM.16.MT88.4 R112, [R212+0xa400] ;  /* 0x00a40000d470783b */ /* 0x000e680000004200 */
[----:B------:R-:W-:Y:S02]  /*1ed50*/  IMAD.MOV.U32 R157, RZ, RZ, R156 ;  /* 0x000000ffff9d7224 */ /* 0x000fe400078e009c */
[----:B------:R-:W-:Y:S04]  /*1ed60*/  IMAD.MOV.U32 R156, RZ, RZ, R147 ;  /* 0x000000ffff9c7224 */ /* 0x000fe800078e0093 */
        /* <DEDUP_REMOVED lines=9> */
[----:B------:R3:W5:Y:S01]  /*1ee00*/  LDL.LU R217, [R1+0xa4] ;  /* 0x0000a40001d97983 */ /* 0x0007620000300800 */
[----:B----4-:R-:W-:Y:S02]  /*1ee10*/  IMAD.MOV.U32 R166, RZ, RZ, R165 ;  /* 0x000000ffffa67224 */ /* 0x010fe400078e00a5 */
[----:B------:R-:W-:Y:S02]  /*1ee20*/  IMAD.MOV.U32 R165, RZ, RZ, R164 ;  /* 0x000000ffffa57224 */ /* 0x000fe400078e00a4 */
[----:B------:R-:W-:Y:S02]  /*1ee30*/  IMAD.MOV.U32 R164, RZ, RZ, R153 ;  /* 0x000000ffffa47224 */ /* 0x000fe400078e0099 */
[----:B------:R-:W-:Y:S01]  /*1ee40*/  FFMA.FTZ R106, R165, UR4, -R107 ;  /* 0x00000004a56a7c23 */ /* 0x000fe2000801086b */
[----:B------:R-:W-:Y:S02]  /*1ee50*/  IMAD.MOV.U32 R167, RZ, RZ, R166 ;  /* 0x000000ffffa77224 */ /* 0x000fe400078e00a6 */
[----:B------:R-:W-:Y:S01]  /*1ee60*/  IMAD.MOV.U32 R166, RZ, RZ, R164 ;  /* 0x000000ffffa67224 */ /* 0x000fe200078e00a4 */
[----:B------:R-:W-:Y:S01]  /*1ee70*/  MUFU.EX2 R206, R106 ;  /* 0x0000006a00ce7308 */ /* 0x000fe20000000800 */
[-C--:B-1----:R-:W-:Y:S03]  /*1ee80*/  HMMA.16816.F32.BF16 R36, R108, R112.reuse, R36 ;  /* 0x000000706c24723c */ /* 0x082fe60000041824 */
[----:B------:R-:W-:Y:S02]  /*1ee90*/  IMAD.MOV.U32 R153, RZ, RZ, R152 ;  /* 0x000000ffff997224 */ /* 0x000fe400078e0098 */
[----:B------:R-:W-:Y:S01]  /*1eea0*/  IMAD.MOV.U32 R152, RZ, RZ, R159 ;  /* 0x000000ffff987224 */ /* 0x000fe200078e009f */
[C---:B------:R-:W-:Y:S03]  /*1eeb0*/  HMMA.16816.F32.BF16 R40, R116.reuse, R112, R40 ;  /* 0x000000707428723c */ /* 0x040fe60000041828 */
[----:B------:R1:W-:Y:S02]  /*1eec0*/  MUFU.EX2 R231, R167 ;  /* 0x000000a700e77308 */ /* 0x0003e40000000800 */
[----:B------:R-:W-:Y:S01]  /*1eed0*/  IMAD.MOV.U32 R159, RZ, RZ, R158 ;  /* 0x000000ffff9f7224 */ /* 0x000fe200078e009e */
[-C--:B------:R-:W-:Y:S05]  /*1eee0*/  HMMA.16816.F32.BF16 R44, R116, R114.reuse, R44 ;  /* 0x00000072742c723c */ /* 0x080fea000004182c */
[----:B------:R-:W-:Y:S01]  /*1eef0*/  IMAD.MOV.U32 R158, RZ, RZ, R157 ;  /* 0x000000ffff9e7224 */ /* 0x000fe200078e009d */
[C---:B------:R-:W-:Y:S01]  /*1ef00*/  HMMA.16816.F32.BF16 R48, R108.reuse, R114, R48 ;  /* 0x000000726c30723c */ /* 0x040fe20000041830 */
[----:B------:R-:W4:Y:S04]  /*1ef10*/  LDSM.16.MT88.4 R112, [R214+0xa400] ;  /* 0x00a40000d670783b */ /* 0x000f280000004200 */
[----:B------:R-:W-:Y:S02]  /*1ef20*/  IMAD.MOV.U32 R157, RZ, RZ, R147 ;  /* 0x000000ffff9d7224 */ /* 0x000fe400078e0093 */
[----:B-1----:R-:W-:Y:S04]  /*1ef30*/  IMAD.MOV.U32 R167, RZ, RZ, R166 ;  /* 0x000000ffffa77224 */ /* 0x002fe800078e00a6 */
[----:B------:R-:W-:Y:S02]  /*1ef40*/  IMAD.MOV.U32 R166, RZ, RZ, R213 ;  /* 0x000000ffffa67224 */ /* 0x000fe400078e00d5 */
[----:B------:R-:W-:Y:S02]  /*1ef50*/  IMAD.MOV.U32 R147, RZ, RZ, R146 ;  /* 0x000000ffff937224 */ /* 0x000fe400078e0092 */
[----:B------:R-:W-:Y:S01]  /*1ef60*/  FFMA.FTZ R100, R166, UR4, -R107 ;  /* 0x00000004a6647c23 */ /* 0x000fe2000801086b */
[----:B------:R-:W-:Y:S02]  /*1ef70*/  IMAD.MOV.U32 R166, RZ, RZ, R150 ;  /* 0x000000ffffa67224 */ /* 0x000fe400078e0096 */
[----:B------:R-:W-:Y:S01]  /*1ef80*/  IMAD.MOV.U32 R146, RZ, RZ, R149 ;  /* 0x000000ffff927224 */ /* 0x000fe200078e0095 */
[----:B------:R-:W1:Y:S01]  /*1ef90*/  MUFU.EX2 R207, R100 ;  /* 0x0000006400cf7308 */ /* 0x000e620000000800 */
        /* <DEDUP_REMOVED lines=11> */
[-C--:B----4-:R-:W-:Y:S03]  /*1f050*/  HMMA.16816.F32.BF16 R52, R108, R112.reuse, R52 ;  /* 0x000000706c34723c */ /* 0x090fe60000041834 */
[----:B------:R-:W-:Y:S02]  /*1f060*/  IMAD.MOV.U32 R149, RZ, RZ, R139 ;  /* 0x000000ffff957224 */ /* 0x000fe400078e008b */
[----:B------:R-:W-:Y:S01]  /*1f070*/  IMAD.MOV.U32 R139, RZ, RZ, R138 ;  /* 0x000000ffff8b7224 */ /* 0x000fe200078e008a */
[C---:B------:R-:W-:Y:S05]  /*1f080*/  HMMA.16816.F32.BF16 R56, R116.reuse, R112, R56 ;  /* 0x000000707438723c */ /* 0x040fea0000041838 */
[----:B------:R-:W-:Y:S01]  /*1f090*/  IMAD.MOV.U32 R138, RZ, RZ, R128 ;  /* 0x000000ffff8a7224 */ /* 0x000fe200078e0080 */
[-C--:B------:R-:W-:Y:S05]  /*1f0a0*/  HMMA.16816.F32.BF16 R60, R116, R114.reuse, R60 ;  /* 0x00000072743c723c */ /* 0x080fea000004183c */
[----:B------:R-:W-:Y:S01]  /*1f0b0*/  IMAD.MOV.U32 R160, RZ, RZ, R164 ;  /* 0x000000ffffa07224 */ /* 0x000fe200078e00a4 */
[C---:B------:R-:W-:Y:S01]  /*1f0c0*/  HMMA.16816.F32.BF16 R64, R108.reuse, R114, R64 ;  /* 0x000000726c40723c */ /* 0x040fe20000041840 */
[----:B------:R-:W4:Y:S04]  /*1f0d0*/  LDSM.16.MT88.4 R112, [R214+0xb400] ;  /* 0x00b40000d670783b */ /* 0x000f280000004200 */
[----:B------:R-:W-:Y:S01]  /*1f0e0*/  IMAD.MOV.U32 R128, RZ, RZ, R135 ;  /* 0x000000ffff807224 */ /* 0x000fe200078e0087 */
[-C--:B------:R-:W-:Y:S05]  /*1f0f0*/  HMMA.16816.F32.BF16 R68, R108, R120.reuse, R68 ;  /* 0x000000786c44723c */ /* 0x080fea0000041844 */
[----:B------:R-:W-:Y:S01]  /*1f100*/  IMAD.MOV.U32 R135, RZ, RZ, R127 ;  /* 0x000000ffff877224 */ /* 0x000fe200078e007f */
[C---:B------:R-:W-:Y:S05]  /*1f110*/  HMMA.16816.F32.BF16 R72, R116.reuse, R120, R72 ;  /* 0x000000787448723c */ /* 0x040fea0000041848 */
[----:B------:R-:W-:Y:S01]  /*1f120*/  IMAD.MOV.U32 R127, RZ, RZ, R192 ;  /* 0x000000ffff7f7224 */ /* 0x000fe200078e00c0 */
[-C--:B------:R-:W-:Y:S05]  /*1f130*/  HMMA.16816.F32.BF16 R76, R116, R122.reuse, R76 ;  /* 0x0000007a744c723c */ /* 0x080fea000004184c */
[----:B------:R-:W-:Y:S01]  /*1f140*/  IMAD.MOV.U32 R164, RZ, RZ, R152 ;  /* 0x000000ffffa47224 */ /* 0x000fe200078e0098 */
[C---:B------:R-:W-:Y:S01]  /*1f150*/  HMMA.16816.F32.BF16 R80, R108.reuse, R122, R80 ;  /* 0x0000007a6c50723c */ /* 0x040fe20000041850 */
[----:B------:R-:W3:Y:S04]  /*1f160*/  LDSM.16.MT88.4 R120, [R212+0x9800] ;  /* 0x00980000d478783b */ /* 0x000ee80000004200 */
[----:B------:R-:W-:Y:S02]  /*1f170*/  IMAD.MOV.U32 R152, RZ, RZ, R158 ;  /* 0x000000ffff987224 */ /* 0x000fe400078e009e */
[----:B------:R-:W-:Y:S04]  /*1f180*/  IMAD.MOV.U32 R158, RZ, RZ, R157 ;  /* 0x000000ffff9e7224 */ /* 0x000fe800078e009d */
        /* <DEDUP_REMOVED lines=8> */
[-C--:B------:R-:W-:Y:S01]  /*1f210*/  HMMA.16816.F32.BF16 R92, R116, R114.reuse, R92 ;  /* 0x00000072745c723c */ /* 0x080fe2000004185c */
[----:B------:R-:W-:Y:S04]  /*1f220*/  LDSM.16.MT88.4 R116, [R212+0xa800] ;  /* 0x00a80000d474783b */ /* 0x000fe80000004200 */
[----:B------:R-:W-:Y:S01]  /*1f230*/  FFMA.FTZ R189, R208, UR4, -R107 ;  /* 0x00000004d0bd7c23 */ /* 0x000fe2000801086b */
[----:B------:R-:W-:Y:S01]  /*1f240*/  HMMA.16816.F32.BF16 R96, R108, R114, R96 ;  /* 0x000000726c60723c */ /* 0x000fe20000041860 */
[----:B------:R4:W-:Y:S02]  /*1f250*/  MUFU.EX2 R208, R165 ;  /* 0x000000a500d07308 */ /* 0x0009e40000000800 */
[----:B------:R-:W-:Y:S02]  /*1f260*/  LDSM.16.MT88.4 R108, [R214+0xa800] ;  /* 0x00a80000d66c783b */ /* 0x000fe40000004200 */
[----:B------:R-:W-:Y:S02]  /*1f270*/  IMAD.MOV.U32 R153, RZ, RZ, R159 ;  /* 0x000000ffff997224 */ /* 0x000fe400078e009f */
[----:B------:R-:W-:Y:S04]  /*1f280*/  IMAD.MOV.U32 R159, RZ, RZ, R146 ;  /* 0x000000ffff9f7224 */ /* 0x000fe800078e0092 */
[----:B------:R-:W-:Y:S01]  /*1f290*/  MUFU.EX2 R189, R189 ;  /* 0x000000bd00bd7308 */ /* 0x000fe20000000800 */
[----:B------:R-:W-:Y:S01]  /*1f2a0*/  IMAD.MOV.U32 R146, RZ, RZ, R139 ;  /* 0x000000ffff927224 */ /* 0x000fe200078e008b */
[----:B------:R-:W-:Y:S01]  /*1f2b0*/  LDSM.16.MT88.4 R112, [R212+0xb800] ;  /* 0x00b80000d470783b */ /* 0x000fe20000004200 */
[----:B------:R-:W-:Y:S02]  /*1f2c0*/  IMAD.MOV.U32 R150, RZ, RZ, R128 ;  /* 0x000000ffff967224 */ /* 0x000fe400078e0080 */
[----:B------:R-:W-:Y:S01]  /*1f2d0*/  IMAD.MOV.U32 R139, RZ, RZ, R127 ;  /* 0x000000ffff8b7224 */ /* 0x000fe200078e007f */
[--C-:B------:R-:W-:Y:S01]  /*1f2e0*/  HSET2.LE.AND R127, R125, R148.reuse, PT ;  /* 0x000000947d7f7233 */ /* 0x100fe20003803000 */
[----:B------:R-:W-:Y:S01]  /*1f2f0*/  IMAD.MOV.U32 R125, RZ, RZ, R124 ;  /* 0x000000ffff7d7224 */ /* 0x000fe200078e007c */
[--C-:B------:R-:W-:Y:S01]  /*1f300*/  HSET2.LE.AND R124, R194, R148.reuse, PT ;  /* 0x00000094c27c7233 */ /* 0x100fe20003803000 */
[----:B----4-:R-:W-:Y:S02]  /*1f310*/  IMAD.MOV.U32 R165, RZ, RZ, R147 ;  /* 0x000000ffffa57224 */ /* 0x010fe400078e0093 */
[----:B------:R-:W-:Y:S01]  /*1f320*/  IMAD.MOV.U32 R147, RZ, RZ, R150 ;  /* 0x000000ffff937224 */ /* 0x000fe200078e0096 */
[--C-:B------:R-:W-:Y:S01]  /*1f330*/  HSET2.LE.AND R125, R125, R148.reuse, PT ;  /* 0x000000947d7d7233 */ /* 0x100fe20003803000 */
[----:B------:R-:W-:Y:S02]  /*1f340*/  IMAD.MOV.U32 R174, RZ, RZ, R135 ;  /* 0x000000ffffae7224 */ /* 0x000fe400078e0087 */
[----:B------:R-:W-:Y:S02]  /*1f350*/  IMAD.MOV.U32 R150, RZ, RZ, R133 ;  /* 0x000000ffff967224 */ /* 0x000fe400078e0085 */
[----:B------:R-:W-:Y:S02]  /*1f360*/  IMAD.MOV.U32 R128, RZ, RZ, R188 ;  /* 0x000000ffff807224 */ /* 0x000fe400078e00bc */
[----:B------:R-:W-:Y:S01]  /*1f370*/  FFMA.FTZ R188, R105, UR4, -R107 ;  /* 0x0000000469bc7c23 */ /* 0x000fe2000801086b */
[----:B------:R-:W-:Y:S01]  /*1f380*/  IMAD.MOV.U32 R172, RZ, RZ, R164 ;  /* 0x000000ffffac7224 */ /* 0x000fe200078e00a4 */
[----:B------:R-:W-:Y:S01]  /*1f390*/  MUFU.EX2 R205, R174 ;  /* 0x000000ae00cd7308 */ /* 0x000fe20000000800 */
[----:B------:R-:W-:Y:S09]  /*1f3a0*/  IMAD.MOV.U32 R173, RZ, RZ, R146 ;  /* 0x000000ffffad7224 */ /* 0x000ff200078e0092 */
[----:B------:R-:W-:Y:S10]  /*1f3b0*/  MUFU.EX2 R202, R172 ;  /* 0x000000ac00ca7308 */ /* 0x000ff40000000800 */
[----:B------:R-:W-:Y:S01]  /*1f3c0*/  MUFU.EX2 R188, R188 ;  /* 0x000000bc00bc7308 */ /* 0x000fe20000000800 */
[----:B--2---:R-:W-:Y:S01]  /*1f3d0*/  FFMA.FTZ R130, R2, R3, R183 ;  /* 0x0000000302827223 */ /* 0x004fe200000100b7 */
[----:B------:R-:W-:Y:S01]  /*1f3e0*/  F2FP.BF16.F32.PACK_AB R3, R237, R234 ;  /* 0x000000eaed03723e */ /* 0x000fe200000010ff */
[----:B------:R-:W2:Y:S02]  /*1f3f0*/  LDL.LU R2, [R1+0x50] ;  /* 0x0000500001027983 */ /* 0x000ea40000300800 */
[----:B------:R-:W-:Y:S01]  /*1f400*/  FADD.FTZ R137, R201, R130 ;  /* 0x00000082c9897221 */ /* 0x000fe20000010000 */
[----:B------:R-:W-:Y:S01]  /*1f410*/  LOP3.LUT R124, R124, R3, RZ, 0xc0, !PT ;  /* 0x000000037c7c7212 */ /* 0x000fe200078ec0ff */
[----:B------:R4:W5:Y:S01]  /*1f420*/  LDL.LU R216, [R1+0xa0] ;  /* 0x0000a00001d87983 */ /* 0x0009620000300800 */
[--C-:B------:R-:W-:Y:S02]  /*1f430*/  HSET2.LE.AND R130, R198, R148.reuse, PT ;  /* 0x00000094c6827233 */ /* 0x100fe40003803000 */
[----:B-1----:R-:W-:Y:S01]  /*1f440*/  F2FP.BF16.F32.PACK_AB R3, R206, R207 ;  /* 0x000000cfce03723e */ /* 0x002fe200000010ff */
[----:B------:R-:W-:Y:S01]  /*1f450*/  MUFU.EX2 R198, R165 ;  /* 0x000000a500c67308 */ /* 0x000fe20000000800 */
[----:B--2---:R-:W-:Y:S01]  /*1f460*/  FFMA.FTZ R129, R0, R2, R184 ;  /* 0x0000000200817223 */ /* 0x004fe200000100b8 */
[----:B------:R-:W-:Y:S01]  /*1f470*/  FFMA.FTZ R0, R215, UR4, -R107 ;  /* 0x00000004d7007c23 */ /* 0x000fe2000801086b */
[----:B------:R-:W-:Y:S01]  /*1f480*/  F2FP.BF16.F32.PACK_AB R2, R242, R240 ;  /* 0x000000f0f202723e */ /* 0x000fe200000010ff */
[----:B------:R4:W5:Y:S01]  /*1f490*/  LDL.LU R215, [R1+0x9c] ;  /* 0x00009c0001d77983 */ /* 0x0009620000300800 */
[----:B------:R-:W-:Y:S05]  /*1f4a0*/  FADD.FTZ R136, R185, R129 ;  /* 0x00000081b9887221 */ /* 0x000fea0000010000 */
[----:B------:R1:W-:Y:S01]  /*1f4b0*/  MUFU.EX2 R210, R0 ;  /* 0x0000000000d27308 */ /* 0x0003e20000000800 */
[----:B------:R-:W-:Y:S01]  /*1f4c0*/  LOP3.LUT R127, R127, R2, RZ, 0xc0, !PT ;  /* 0x000000027f7f7212 */ /* 0x000fe200078ec0ff */
[----:B------:R4:W5:Y:S01]  /*1f4d0*/  LDL.LU R213, [R1+0x98] ;  /* 0x0000980001d57983 */ /* 0x0009620000300800 */
[--C-:B------:R-:W-:Y:S01]  /*1f4e0*/  HSET2.LE.AND R129, R199, R148.reuse, PT ;  /* 0x00000094c7817233 */ /* 0x100fe20003803000 */
[----:B-1----:R-:W-:Y:S01]  /*1f4f0*/  FFMA.FTZ R0, R167, UR4, -R107 ;  /* 0x00000004a7007c23 */ /* 0x002fe2000801086b */
[----:B------:R-:W-:Y:S02]  /*1f500*/  IMAD.MOV.U32 R167, RZ, RZ, R151 ;  /* 0x000000ffffa77224 */ /* 0x000fe400078e0097 */
[----:B------:R-:W-:Y:S03]  /*1f510*/  IMAD.MOV.U32 R151, RZ, RZ, R138 ;  /* 0x000000ffff977224 */ /* 0x000fe600078e008a */
[----:B------:R1:W-:Y:S01]  /*1f520*/  MUFU.EX2 R211, R0 ;  /* 0x0000000000d37308 */ /* 0x0003e20000000800 */
[----:B------:R-:W-:Y:S02]  /*1f530*/  IMAD.MOV.U32 R138, RZ, RZ, R192 ;  /* 0x000000ffff8a7224 */ /* 0x000fe400078e00c0 */
[----:B------:R-:W-:Y:S01]  /*1f540*/  FFMA.FTZ R192, R209, UR4, -R107 ;  /* 0x00000004d1c07c23 */ /* 0x000fe2000801086b */
[----:B------:R-:W-:Y:S02]  /*1f550*/  IMAD.MOV.U32 R161, RZ, RZ, R167 ;  /* 0x000000ffffa17224 */ /* 0x000fe400078e00a7 */
[----:B------:R-:W-:Y:S02]  /*1f560*/  IMAD.MOV.U32 R167, RZ, RZ, R153 ;  /* 0x000000ffffa77224 */ /* 0x000fe400078e0099 */
[----:B------:R-:W-:Y:S02]  /*1f570*/  IMAD.MOV.U32 R153, RZ, RZ, R152 ;  /* 0x000000ffff997224 */ /* 0x000fe400078e0098 */
[----:B------:R2:W3:Y:S01]  /*1f580*/  MUFU.EX2 R209, R160 ;  /* 0x000000a000d17308 */ /* 0x0004e20000000800 */
[----:B------:R-:W-:Y:S02]  /*1f590*/  IMAD.MOV.U32 R152, RZ, RZ, R139 ;  /* 0x000000ffff987224 */ /* 0x000fe400078e008b */
[----:B------:R-:W-:Y:S01]  /*1f5a0*/  FADD.FTZ R139, R204, R132 ;  /* 0x00000084cc8b7221 */ /* 0x000fe20000010000 */
[----:B------:R-:W-:Y:S02]  /*1f5b0*/  IMAD.MOV.U32 R164, RZ, RZ, R151 ;  /* 0x000000ffffa47224 */ /* 0x000fe400078e0097 */
[----:B------:R-:W-:Y:S01]  /*1f5c0*/  IMAD.MOV.U32 R151, RZ, RZ, R128 ;  /* 0x000000ffff977224 */ /* 0x000fe200078e0080 */
[--C-:B------:R-:W-:Y:S01]  /*1f5d0*/  HSET2.LE.AND R128, R186, R148.reuse, PT ;  /* 0x00000094ba807233 */ /* 0x100fe20003803000 */
[----:B------:R-:W-:Y:S02]  /*1f5e0*/  IMAD.MOV.U32 R146, RZ, RZ, R138 ;  /* 0x000000ffff927224 */ /* 0x000fe400078e008a */
[----:B------:R-:W-:Y:S01]  /*1f5f0*/  FADD.FTZ R138, R251, R131 ;  /* 0x00000083fb8a7221 */ /* 0x000fe20000010000 */
[----:B-1----:R-:W-:Y:S01]  /*1f600*/  F2FP.BF16.F32.PACK_AB R0, R241, R239 ;  /* 0x000000eff100723e */ /* 0x002fe200000010ff */
[----:B------:R-:W-:Y:S01]  /*1f610*/  MUFU.EX2 R194, R153 ;  /* 0x0000009900c27308 */ /* 0x000fe20000000800 */
[--C-:B------:R-:W-:Y:S02]  /*1f620*/  HSET2.LE.AND R131, R191, R148.reuse, PT ;  /* 0x00000094bf837233 */ /* 0x100fe40003803000 */
[----:B------:R-:W-:Y:S02]  /*1f630*/  LOP3.LUT R126, R126, R0, RZ, 0xc0, !PT ;  /* 0x000000007e7e7212 */ /* 0x000fe400078ec0ff */
[----:B------:R-:W-:Y:S01]  /*1f640*/  F2FP.BF16.F32.PACK_AB R0, R238, R235 ;  /* 0x000000ebee00723e */ /* 0x000fe200000010ff */
[----:B--2---:R-:W-:Y:S01]  /*1f650*/  IMAD.MOV.U32 R160, RZ, RZ, R166 ;  /* 0x000000ffffa07224 */ /* 0x004fe200078e00a6 */
[----:B---3--:R-:W-:Y:S01]  /*1f660*/  F2FP.BF16.F32.PACK_AB R2, R208, R209 ;  /* 0x000000d1d002723e */ /* 0x008fe200000010ff */
[----:B------:R-:W-:Y:S01]  /*1f670*/  IMAD.MOV.U32 R166, RZ, RZ, R134 ;  /* 0x000000ffffa67224 */ /* 0x000fe200078e0086 */
[----:B------:R-:W-:Y:S01]  /*1f680*/  LOP3.LUT R125, R125, R0, RZ, 0xc0, !PT ;  /* 0x000000007d7d7212 */ /* 0x000fe200078ec0ff */
[----:B------:R-:W1:Y:S01]  /*1f690*/  LDSM.16.MT88.4 R132, [R214+0x9800] ;  /* 0x00980000d684783b */ /* 0x000e620000004200 */
[----:B------:R-:W-:Y:S01]  /*1f6a0*/  F2FP.BF16.F32.PACK_AB R0, R231, R236 ;  /* 0x000000ece700723e */ /* 0x000fe200000010ff */
[----:B------:R-:W2:Y:S01]  /*1f6b0*/  MUFU.EX2 R204, R173 ;  /* 0x000000ad00cc7308 */ /* 0x000ea20000000800 */
[----:B------:R-:W-:Y:S02]  /*1f6c0*/  LOP3.LUT R130, R130, R2, RZ, 0xc0, !PT ;  /* 0x0000000282827212 */ /* 0x000fe400078ec0ff */
[----:B------:R-:W-:Y:S01]  /*1f6d0*/  LOP3.LUT R128, R128, R0, RZ, 0xc0, !PT ;  /* 0x0000000080807212 */ /* 0x000fe200078ec0ff */
[-C--:B------:R-:W-:Y:S06]  /*1f6e0*/  HMMA.16816.F32.BF16 R4, R124, R120.reuse, R4 ;  /* 0x000000787c04723c */ /* 0x080fec0000041804 */
[----:B------:R3:W4:Y:S01]  /*1f6f0*/  MUFU.EX2 R203, R167 ;  /* 0x000000a700cb7308 */ /* 0x0007220000000800 */
[----:B------:R-:W-:Y:S04]  /*1f700*/  F2FP.BF16.F32.PACK_AB R0, R211, R210 ;  /* 0x000000d2d300723e */ /* 0x000fe800000010ff */
[----:B------:R-:W-:Y:S02]  /*1f710*/  LOP3.LUT R131, R131, R3, RZ, 0xc0, !PT ;  /* 0x0000000383837212 */ /* 0x000fe400078ec0ff */
[----:B------:R-:W-:Y:S03]  /*1f720*/  LOP3.LUT R129, R129, R0, RZ, 0xc0, !PT ;  /* 0x0000000081817212 */ /* 0x000fe600078ec0ff */
[----:B------:R2:W4:Y:S04]  /*1f730*/  MUFU.EX2 R201, R164 ;  /* 0x000000a400c97308 */ /* 0x0005280000000800 */
[C---:B------:R-:W-:Y:S06]  /*1f740*/  HMMA.16816.F32.BF16 R8, R128.reuse, R120, R8 ;  /* 0x000000788008723c */ /* 0x040fec0000041808 */
[----:B------:R-:W-:Y:S01]  /*1f750*/  MUFU.EX2 R191, R156 ;  /* 0x0000009c00bf7308 */ /* 0x000fe20000000800 */
[----:B---3--:R-:W-:Y:S01]  /*1f760*/  VIADD R167, R232, 0x1715609d ;  /* 0x1715609de8a77836 */ /* 0x008fe20000000000 */
[-C--:B------:R-:W-:Y:S08]  /*1f770*/  HMMA.16816.F32.BF16 R12, R128, R122.reuse, R12 ;  /* 0x0000007a800c723c */ /* 0x080ff0000004180c */
[----:B------:R-:W-:Y:S03]  /*1f780*/  MUFU.EX2 R192, R192 ;  /* 0x000000c000c07308 */ /* 0x000fe60000000800 */
[--C-:B------:R-:W-:Y:S01]  /*1f790*/  LOP3.LUT R106, R187, R190, R167.reuse, 0x96, !PT ;  /* 0x000000bebb6a7212 */ /* 0x100fe200078e96a7 */
[C---:B------:R-:W-:Y:S01]  /*1f7a0*/  HMMA.16816.F32.BF16 R16, R124.reuse, R122, R16 ;  /* 0x0000007a7c10723c */ /* 0x040fe20000041810 */
[----:B------:R-:W-:Y:S03]  /*1f7b0*/  LDSM.16.MT88.4 R184, [R212+0xbc00] ;  /* 0x00bc0000d4b8783b */ /* 0x000fe60000004200 */
[----:B------:R-:W-:Y:S02]  /*1f7c0*/  LOP3.LUT R2, R195, R162, R167, 0x96, !PT ;  /* 0x000000a2c3027212 */ /* 0x000fe400078e96a7 */
[-C--:B-1----:R-:W-:Y:S01]  /*1f7d0*/  HMMA.16816.F32.BF16 R20, R124, R132.reuse, R20 ;  /* 0x000000847c14723c */ /* 0x082fe20000041814 */
[----:B------:R1:W-:Y:S04]  /*1f7e0*/  MUFU.EX2 R195, R152 ;  /* 0x0000009800c37308 */ /* 0x0003e80000000800 */
[----:B------:R-:W-:Y:S01]  /*1f7f0*/  IMAD.WIDE.U32 R2, R2, -0x2daee0ad, RZ ;  /* 0xd2511f5302027825 */ /* 0x000fe200078e00ff */
[C---:B------:R-:W-:Y:S05]  /*1f800*/  HMMA.16816.F32.BF16 R24, R128.reuse, R132, R24 ;  /* 0x000000848018723c */ /* 0x040fea0000041818 */
[----:B------:R-:W-:Y:S01]  /*1f810*/  MUFU.EX2 R190, R149 ;  /* 0x0000009500be7308 */ /* 0x000fe20000000800 */
[----:B------:R-:W-:Y:S01]  /*1f820*/  SHF.R.U32.HI R120, RZ, 0x10, R2 ;  /* 0x00000010ff787819 */ /* 0x000fe20000011602 */
[-C--:B------:R-:W-:Y:S04]  /*1f830*/  HMMA.16816.F32.BF16 R28, R128, R134.reuse, R28 ;  /* 0x00000086801c723c */ /* 0x080fe8000004181c */
[----:B------:R-:W-:Y:S02]  /*1f840*/  LOP3.LUT R100, R2, 0xffff, RZ, 0xc0, !PT ;  /* 0x0000ffff02647812 */ /* 0x000fe400078ec0ff */
[C---:B------:R-:W-:Y:S02]  /*1f850*/  HMMA.16816.F32.BF16 R32, R124.reuse, R134, R32 ;  /* 0x000000867c20723c */ /* 0x040fe40000041820 */
[----:B------:R-:W3:Y:S03]  /*1f860*/  MUFU.EX2 R199, R166 ;  /* 0x000000a600c77308 */ /* 0x000ee60000000800 */
[----:B------:R-:W-:Y:S01]  /*1f870*/  SHF.R.U32.HI R105, RZ, 0x8, R100 ;  /* 0x00000008ff697819 */ /* 0x000fe20000011664 */
[-C--:B------:R-:W-:Y:S05]  /*1f880*/  HMMA.16816.F32.BF16 R36, R124, R116.reuse, R36 ;  /* 0x000000747c24723c */ /* 0x080fea0000041824 */
[----:B------:R-:W-:Y:S01]  /*1f890*/  LOP3.LUT R100, R120, 0xff, RZ, 0xc0, !PT ;  /* 0x000000ff78647812 */ /* 0x000fe200078ec0ff */
[C---:B------:R-:W-:Y:S05]  /*1f8a0*/  HMMA.16816.F32.BF16 R40, R128.reuse, R116, R40 ;  /* 0x000000748028723c */ /* 0x040fea0000041828 */
[----:B------:R-:W-:Y:S01]  /*1f8b0*/  LOP3.LUT R122, R2, 0xff, RZ, 0xc0, !PT ;  /* 0x000000ff027a7812 */ /* 0x000fe200078ec0ff */
[-C--:B------:R-:W-:Y:S05]  /*1f8c0*/  HMMA.16816.F32.BF16 R44, R128, R118.reuse, R44 ;  /* 0x00000076802c723c */ /* 0x080fea000004182c */
[----:B------:R-:W-:Y:S01]  /*1f8d0*/  PRMT R122, R122, 0x5410, R105 ;  /* 0x000054107a7a7816 */ /* 0x000fe20000000069 */
[C---:B------:R-:W-:Y:S05]  /*1f8e0*/  HMMA.16816.F32.BF16 R48, R124.reuse, R118, R48 ;  /* 0x000000767c30723c */ /* 0x040fea0000041830 */
[--C-:B------:R-:W-:Y:S01]  /*1f8f0*/  HSET2.LE.AND R178, R122, R148.reuse, PT ;  /* 0x000000947ab27233 */ /* 0x100fe20003803000 */
[-C--:B------:R-:W-:Y:S05]  /*1f900*/  HMMA.16816.F32.BF16 R52, R124, R108.reuse, R52 ;  /* 0x0000006c7c34723c */ /* 0x080fea0000041834 */
[----:B------:R-:W-:Y:S01]  /*1f910*/  SHF.R.U32.HI R121, RZ, 0x18, R2 ;  /* 0x00000018ff797819 */ /* 0x000fe20000011602 */
[C---:B------:R-:W-:Y:S05]  /*1f920*/  HMMA.16816.F32.BF16 R56, R128.reuse, R108, R56 ;  /* 0x0000006c8038723c */ /* 0x040fea0000041838 */
[----:B------:R-:W-:Y:S01]  /*1f930*/  PRMT R121, R100, 0x5410, R121 ;  /* 0x0000541064797816 */ /* 0x000fe20000000079 */
[-C--:B------:R-:W-:Y:S05]  /*1f940*/  HMMA.16816.F32.BF16 R60, R128, R110.reuse, R60 ;  /* 0x0000006e803c723c */ /* 0x080fea000004183c */
[--C-:B------:R-:W-:Y:S01]  /*1f950*/  HSET2.LE.AND R179, R121, R148.reuse, PT ;  /* 0x0000009479b37233 */ /* 0x100fe20003803000 */
[C---:B------:R-:W-:Y:S01]  /*1f960*/  HMMA.16816.F32.BF16 R64, R124.reuse, R110, R64 ;  /* 0x0000006e7c40723c */ /* 0x040fe20000041840 */
[----:B------:R-:W4:Y:S04]  /*1f970*/  LDSM.16.MT88.4 R108, [R214+0xb800] ;  /* 0x00b80000d66c783b */ /* 0x000f280000004200 */
[----:B--2---:R-:W-:Y:S01]  /*1f980*/  VIADD R164, R233, 0x646e171e ;  /* 0x646e171ee9a47836 */ /* 0x004fe20000000000 */
[-C--:B------:R-:W-:Y:S03]  /*1f990*/  HMMA.16816.F32.BF16 R68, R124, R112.reuse, R68 ;  /* 0x000000707c44723c */ /* 0x080fe60000041844 */
[----:B------:R-:W2:Y:S02]  /*1f9a0*/  LDSM.16.MT88.4 R120, [R212+0x9c00] ;  /* 0x009c0000d478783b */ /* 0x000ea40000004200 */
[----:B------:R-:W-:Y:S01]  /*1f9b0*/  IMAD.WIDE.U32 R106, R106, -0x2daee0ad, RZ ;  /* 0xd2511f536a6a7825 */ /* 0x000fe200078e00ff */
[C---:B------:R-:W-:Y:S05]  /*1f9c0*/  HMMA.16816.F32.BF16 R72, R128.reuse, R112, R72 ;  /* 0x000000708048723c */ /* 0x040fea0000041848 */
[----:B------:R-:W-:Y:S01]  /*1f9d0*/  LOP3.LUT R0, R3, R160, R164, 0x96, !PT ;  /* 0x000000a003007212 */ /* 0x000fe200078e96a4 */
[-C--:B------:R-:W-:Y:S05]  /*1f9e0*/  HMMA.16816.F32.BF16 R76, R128, R114.reuse, R76 ;  /* 0x00000072804c723c */ /* 0x080fea000004184c */
[--C-:B------:R-:W-:Y:S01]  /*1f9f0*/  SHF.R.U32.HI R3, RZ, 0x10, R106.reuse ;  /* 0x00000010ff037819 */ /* 0x100fe2000001166a */
[C---:B------:R-:W-:Y:S05]  /*1fa00*/  HMMA.16816.F32.BF16 R80, R124.reuse, R114, R80 ;  /* 0x000000727c50723c */ /* 0x040fea0000041850 */
[C---:B------:R-:W-:Y:S02]  /*1fa10*/  LOP3.LUT R2, R106.reuse, 0xffff, RZ, 0xc0, !PT ;  /* 0x0000ffff6a027812 */ /* 0x040fe400078ec0ff */
[----:B------:R-:W-:Y:S04]  /*1fa20*/  SHF.R.U32.HI R116, RZ, 0x18, R106 ;  /* 0x00000018ff747819 */ /* 0x000fe8000001166a */
[----:B------:R-:W-:Y:S02]  /*1fa30*/  LOP3.LUT R3, R3, 0xff, RZ, 0xc0, !PT ;  /* 0x000000ff03037812 */ /* 0x000fe400078ec0ff */
[----:B------:R-:W-:Y:S02]  /*1fa40*/  LOP3.LUT R117, R106, 0xff, RZ, 0xc0, !PT ;  /* 0x000000ff6a757812 */ /* 0x000fe400078ec0ff */
[----:B------:R-:W-:Y:S01]  /*1fa50*/  SHF.R.U32.HI R2, RZ, 0x8, R2 ;  /* 0x00000008ff027819 */ /* 0x000fe20000011602 */
[-C--:B----4-:R-:W-:Y:S03]  /*1fa60*/  HMMA.16816.F32.BF16 R84, R124, R108.reuse, R84 ;  /* 0x0000006c7c54723c */ /* 0x090fe60000041854 */
[----:B------:R-:W-:Y:S01]  /*1fa70*/  PRMT R183, R3, 0x5410, R116 ;  /* 0x0000541003b77816 */ /* 0x000fe20000000074 */
[----:B------:R-:W-:Y:S01]  /*1fa80*/  FADD.FTZ R116, R158, R138 ;  /* 0x0000008a9e747221 */ /* 0x000fe20000010000 */
[----:B------:R-:W-:Y:S01]  /*1fa90*/  LOP3.LUT R106, R107, R154, R164, 0x96, !PT ;  /* 0x0000009a6b6a7212 */ /* 0x000fe200078e96a4 */
[C---:B------:R-:W-:Y:S01]  /*1faa0*/  HMMA.16816.F32.BF16 R88, R128.reuse, R108, R88 ;  /* 0x0000006c8058723c */ /* 0x040fe20000041858 */
[----:B-1----:R-:W-:Y:S04]  /*1fab0*/  LDSM.16.MT88.4 R152, [R212+0xac00] ;  /* 0x00ac0000d498783b */ /* 0x002fe80000004200 */
[----:B------:R-:W-:Y:S01]  /*1fac0*/  SHF.R.U32.HI R3, RZ, 0x10, R0 ;  /* 0x00000010ff037819 */ /* 0x000fe20000011600 */
[-C--:B------:R-:W-:Y:S05]  /*1fad0*/  HMMA.16816.F32.BF16 R92, R128, R110.reuse, R92 ;  /* 0x0000006e805c723c */ /* 0x080fea000004185c */
[----:B------:R-:W-:Y:S01]  /*1fae0*/  PRMT R117, R117, 0x5410, R2 ;  /* 0x0000541075757816 */ /* 0x000fe20000000002 */
[----:B------:R-:W-:Y:S01]  /*1faf0*/  HMMA.16816.F32.BF16 R96, R124, R110, R96 ;  /* 0x0000006e7c60723c */ /* 0x000fe20000041860 */
[----:B------:R-:W-:Y:S04]  /*1fb00*/  LDSM.16.MT88.4 R108, [R214+0xbc00] ;  /* 0x00bc0000d66c783b */ /* 0x000fe80000004200 */
[----:B------:R-:W-:Y:S01]  /*1fb10*/  LOP3.LUT R105, R0, 0xff, RZ, 0xc0, !PT ;  /* 0x000000ff00697812 */ /* 0x000fe200078ec0ff */
[----:B------:R-:W-:Y:S01]  /*1fb20*/  FADD.FTZ R116, R146, R116 ;  /* 0x0000007492747221 */ /* 0x000fe20000010000 */
[----:B------:R-:W-:Y:S04]  /*1fb30*/  SHF.R.U32.HI R107, RZ, 0x18, R0 ;  /* 0x00000018ff6b7819 */ /* 0x000fe80000011600 */
[----:B------:R-:W-:Y:S02]  /*1fb40*/  LOP3.LUT R2, R0, 0xffff, RZ, 0xc0, !PT ;  /* 0x0000ffff00027812 */ /* 0x000fe400078ec0ff */
[----:B------:R-:W-:Y:S02]  /*1fb50*/  LOP3.LUT R3, R3, 0xff, RZ, 0xc0, !PT ;  /* 0x000000ff03037812 */ /* 0x000fe400078ec0ff */
[C---:B------:R-:W-:Y:S02]  /*1fb60*/  LOP3.LUT R0, R106.reuse, 0xffff, RZ, 0xc0, !PT ;  /* 0x0000ffff6a007812 */ /* 0x040fe400078ec0ff */
[----:B------:R-:W-:Y:S02]  /*1fb70*/  LOP3.LUT R100, R106, 0xff, RZ, 0xc0, !PT ;  /* 0x000000ff6a647812 */ /* 0x000fe400078ec0ff */
[----:B------:R-:W-:Y:S01]  /*1fb80*/  PRMT R177, R3, 0x5410, R107 ;  /* 0x0000541003b17816 */ /* 0x000fe2000000006b */
[----:B------:R-:W-:Y:S01]  /*1fb90*/  FADD.FTZ R107, R157, R137 ;  /* 0x000000899d6b7221 */ /* 0x000fe20000010000 */
[----:B------:R-:W-:Y:S02]  /*1fba0*/  SHF.R.U32.HI R2, RZ, 0x8, R2 ;  /* 0x00000008ff027819 */ /* 0x000fe40000011602 */
[----:B------:R-:W-:Y:S01]  /*1fbb0*/  SHF.R.U32.HI R0, RZ, 0x8, R0 ;  /* 0x00000008ff007819 */ /* 0x000fe20000011600 */
[----:B------:R-:W-:Y:S01]  /*1fbc0*/  FADD.FTZ R107, R151, R107 ;  /* 0x0000006b976b7221 */ /* 0x000fe20000010000 */
[----:B------:R-:W-:Y:S02]  /*1fbd0*/  SHF.R.U32.HI R3, RZ, 0x10, R106 ;  /* 0x00000010ff037819 */ /* 0x000fe4000001166a */
[----:B------:R-:W-:Y:S01]  /*1fbe0*/  PRMT R176, R105, 0x5410, R2 ;  /* 0x0000541069b07816 */ /* 0x000fe20000000002 */
[----:B------:R-:W-:Y:S01]  /*1fbf0*/  FADD.FTZ R105, R252, R136 ;  /* 0x00000088fc697221 */ /* 0x000fe20000010000 */
[----:B------:R-:W-:Y:S01]  /*1fc00*/  PRMT R180, R100, 0x5410, R0 ;  /* 0x0000541064b47816 */ /* 0x000fe20000000000 */
[----:B------:R-:W-:Y:S01]  /*1fc10*/  FADD.FTZ R100, R159, R139 ;  /* 0x0000008b9f647221 */ /* 0x000fe20000010000 */
[----:B------:R-:W-:Y:S01]  /*1fc20*/  F2FP.BF16.F32.PACK_AB R0, R204, R205 ;  /* 0x000000cdcc00723e */ /* 0x000fe200000010ff */
[----:B------:R-:W1:Y:S01]  /*1fc30*/  LDSM.16.MT88.4 R136, [R214+0x9c00] ;  /* 0x009c0000d688783b */ /* 0x000e620000004200 */
[----:B------:R-:W-:Y:S01]  /*1fc40*/  F2FP.BF16.F32.PACK_AB R2, R202, R203 ;  /* 0x000000cbca02723e */ /* 0x000fe200000010ff */
[----:B------:R-:W-:Y:S01]  /*1fc50*/  FADD.FTZ R105, R150, R105 ;  /* 0x0000006996697221 */ /* 0x000fe20000010000 */
[----:B------:R-:W-:Y:S02]  /*1fc60*/  LOP3.LUT R3, R3, 0xff, RZ, 0xc0, !PT ;  /* 0x000000ff03037812 */ /* 0x000fe400078ec0ff */
[----:B------:R-:W-:Y:S02]  /*1fc70*/  SHF.R.U32.HI R106, RZ, 0x18, R106 ;  /* 0x00000018ff6a7819 */ /* 0x000fe4000001166a */
[----:B------:R-:W-:Y:S02]  /*1fc80*/  LOP3.LUT R178, R178, R0, RZ, 0xc0, !PT ;  /* 0x00000000b2b27212 */ /* 0x000fe400078ec0ff */
[----:B------:R-:W-:Y:S02]  /*1fc90*/  LOP3.LUT R179, R179, R2, RZ, 0xc0, !PT ;  /* 0x00000002b3b37212 */ /* 0x000fe400078ec0ff */
[--C-:B------:R-:W-:Y:S02]  /*1fca0*/  HSET2.LE.AND R176, R176, R148.reuse, PT ;  /* 0x00000094b0b07233 */ /* 0x100fe40003803000 */
[--C-:B------:R-:W-:Y:S02]  /*1fcb0*/  HSET2.LE.AND R177, R177, R148.reuse, PT ;  /* 0x00000094b1b17233 */ /* 0x100fe40003803000 */
[----:B------:R-:W-:Y:S01]  /*1fcc0*/  PRMT R106, R3, 0x5410, R106 ;  /* 0x00005410036a7816 */ /* 0x000fe2000000006a */
[----:B------:R-:W-:Y:S01]  /*1fcd0*/  FADD.FTZ R3, R147, R100 ;  /* 0x0000006493037221 */ /* 0x000fe20000010000 */
[----:B------:R-:W-:Y:S02]  /*1fce0*/  F2FP.BF16.F32.PACK_AB R0, R200, R201 ;  /* 0x000000c9c800723e */ /* 0x000fe400000010ff */
[----:B---3--:R-:W-:Y:S01]  /*1fcf0*/  F2FP.BF16.F32.PACK_AB R2, R198, R199 ;  /* 0x000000c7c602723e */ /* 0x008fe200000010ff */
        /* <DEDUP_REMOVED lines=10> */
[--C-:B------:R-:W-:Y:S02]  /*1fda0*/  HSET2.LE.AND R182, R117, R148.reuse, PT ;  /* 0x0000009475b67233 */ /* 0x100fe40003803000 */
[-C--:B--2---:R-:W-:Y:S05]  /*1fdb0*/  HMMA.16816.F32.BF16 R116, R176, R120.reuse, R4 ;  /* 0x00000078b074723c */ /* 0x084fea0000041804 */
[--C-:B------:R-:W-:Y:S02]  /*1fdc0*/  HSET2.LE.AND R180, R180, R148.reuse, PT ;  /* 0x00000094b4b47233 */ /* 0x100fe40003803000 */
[--C-:B------:R-:W-:Y:S01]  /*1fdd0*/  HSET2.LE.AND R181, R106, R148.reuse, PT ;  /* 0x000000946ab57233 */ /* 0x100fe20003803000 */
[----:B------:R-:W-:Y:S03]  /*1fde0*/  FADD.FTZ R4, R245, R105 ;  /* 0x00000069f5047221 */ /* 0x000fe60000010000 */
[----:B------:R-:W-:Y:S01]  /*1fdf0*/  HSET2.LE.AND R183, R183, R148, PT ;  /* 0x00000094b7b77233 */ /* 0x000fe20003803000 */
[----:B------:R-:W-:Y:S01]  /*1fe00*/  IMAD.MOV.U32 R106, RZ, RZ, R103 ;  /* 0x000000ffff6a7224 */ /* 0x000fe200078e0067 */
[----:B------:R-:W-:Y:S02]  /*1fe10*/  F2FP.BF16.F32.PACK_AB R3, R190, R191 ;  /* 0x000000bfbe03723e */ /* 0x000fe400000010ff */
[----:B------:R-:W-:Y:S02]  /*1fe20*/  F2FP.BF16.F32.PACK_AB R0, R195, R194 ;  /* 0x000000c2c300723e */ /* 0x000fe400000010ff */
[----:B------:R-:W-:Y:S02]  /*1fe30*/  F2FP.BF16.F32.PACK_AB R2, R192, R193 ;  /* 0x000000c1c002723e */ /* 0x000fe400000010ff */
[----:B------:R-:W-:Y:S02]  /*1fe40*/  F2FP.BF16.F32.PACK_AB R100, R188, R189 ;  /* 0x000000bdbc64723e */ /* 0x000fe400000010ff */
[----:B------:R-:W-:Y:S01]  /*1fe50*/  LOP3.LUT R182, R182, R3, RZ, 0xc0, !PT ;  /* 0x00000003b6b67212 */ /* 0x000fe200078ec0ff */
[----:B------:R-:W-:Y:S01]  /*1fe60*/  FADD.FTZ R3, R246, R107 ;  /* 0x0000006bf6037221 */ /* 0x000fe20000010000 */
[----:B------:R-:W-:Y:S01]  /*1fe70*/  LOP3.LUT R180, R180, R0, RZ, 0xc0, !PT ;  /* 0x00000000b4b47212 */ /* 0x000fe200078ec0ff */
[----:B------:R-:W-:Y:S01]  /*1fe80*/  FADD.FTZ R0, R243, R197 ;  /* 0x000000c5f3007221 */ /* 0x000fe20000010000 */
[----:B------:R-:W-:Y:S01]  /*1fe90*/  LOP3.LUT R181, R181, R2, RZ, 0xc0, !PT ;  /* 0x00000002b5b57212 */ /* 0x000fe200078ec0ff */
[----:B------:R-:W-:Y:S01]  /*1fea0*/  FADD.FTZ R2, R244, R196 ;  /* 0x000000c4f4027221 */ /* 0x000fe20000010000 */
[----:B------:R-:W-:Y:S01]  /*1feb0*/  LOP3.LUT R183, R183, R100, RZ, 0xc0, !PT ;  /* 0x00000064b7b77212 */ /* 0x000fe200078ec0ff */
[----:B------:R-:W-:Y:S01]  /*1fec0*/  FADD.FTZ R5, R247, R0 ;  /* 0x00000000f7057221 */ /* 0x000fe20000010000 */
[----:B------:R-:W-:Y:S02]  /*1fed0*/  IMAD.MOV.U32 R100, RZ, RZ, R104 ;  /* 0x000000ffff647224 */ /* 0x000fe400078e0068 */
[----:B------:R-:W-:Y:S01]  /*1fee0*/  FADD.FTZ R0, R249, R2 ;  /* 0x00000002f9007221 */ /* 0x000fe20000010000 */
[----:B------:R-:W-:Y:S01]  /*1fef0*/  FADD.FTZ R2, R250, R3 ;  /* 0x00000003fa027221 */ /* 0x000fe20000010000 */
[----:B------:R-:W-:Y:S01]  /*1ff00*/  FADD.FTZ R3, R248, R4 ;  /* 0x00000004f8037221 */ /* 0x000fe20000010000 */
        /* <DEDUP_REMOVED lines=48> */
[----:B------:R2:W-:Y:S01]  /*20210*/  STL [R1+0x34], R4 ;  /* 0x0000340401007387 */ /* 0x0005e20000100800 */
[----:B------:R-:W-:Y:S01]  /*20220*/  FADD.FTZ R3, R203, R5 ;  /* 0x00000005cb037221 */ /* 0x000fe20000010000 */
[----:B------:R-:W-:Y:S01]  /*20230*/  FADD.FTZ R2, R191, R2 ;  /* 0x00000002bf027221 */ /* 0x000fe20000010000 */
[----:B------:R-:W-:Y:S01]  /*20240*/  FADD.FTZ R0, R189, R0 ;  /* 0x00000000bd007221 */ /* 0x000fe20000010000 */
[----:B------:R-:W-:Y:S04]  /*20250*/  HMMA.16816.F32.BF16 R96, R176, R110, R96 ;  /* 0x0000006eb060723c */ /* 0x000fe80000041860 */
[----:B------:R-:W-:Y:S01]  /*20260*/  FADD.FTZ R3, R202, R3 ;  /* 0x00000003ca037221 */ /* 0x000fe20000010000 */
[----:B------:R-:W-:Y:S01]  /*20270*/  FADD.FTZ R2, R190, R2 ;  /* 0x00000002be027221 */ /* 0x000fe20000010000 */
[----:B------:R-:W-:Y:S01]  /*20280*/  FADD.FTZ R0, R188, R0 ;  /* 0x00000000bc007221 */ /* 0x000fe20000010000 */
[----:B------:R-:W-:Y:S02]  /*20290*/  IMAD.MOV.U32 R108, RZ, RZ, R101 ;  /* 0x000000ffff6c7224 */ /* 0x000fe400078e0065 */
[----:B------:R2:W-:Y:S02]  /*202a0*/  STL [R1+0x48], R3 ;  /* 0x0000480301007387 */ /* 0x0005e40000100800 */
[----:B------:R-:W-:Y:S02]  /*202b0*/  IMAD.MOV.U32 R107, RZ, RZ, R102 ;  /* 0x000000ffff6b7224 */ /* 0x000fe400078e0066 */
[----:B------:R2:W-:Y:S04]  /*202c0*/  STL [R1+0x4c], R2 ;  /* 0x00004c0201007387 */ /* 0x0005e80000100800 */
[----:B------:R2:W-:Y:S01]  /*202d0*/  STL [R1+0x50], R0 ;  /* 0x0000500001007387 */ /* 0x0005e20000100800 */
[----:B------:R-:W-:Y:S06]  /*202e0*/  @P0 BRA `(.L_x_900) ;  /* 0xffffff8c00b40947 */ /* 0x000fec000383ffff */
.L_x_899:
        /* <DEDUP_REMOVED lines=8> */
[----:B-1----:R-:W-:-:S04]  /*20370*/  SHF.R.S32.HI R44, RZ, 0x1f, R45 ;  /* 0x0000001fff2c7819 */ /* 0x002fc8000001142d */
[CC--:B------:R-:W-:Y:S02]  /*20380*/  LEA.HI R38, R44.reuse, R45.reuse, RZ, 0x2 ;  /* 0x0000002d2c267211 */ /* 0x0c0fe400078f10ff */
[----:B------:R-:W-:Y:S01]  /*20390*/  LEA.HI R44, R44, R45, RZ, 0x5 ;  /* 0x0000002d2c2c7211 */ /* 0x000fe200078f28ff */
[----:B--2---:R-:W1:Y:S04]  /*203a0*/  SHFL.BFLY PT, R0, R3, 0x2, 0x1f ;  /* 0x0c401f0003007f89 */ /* 0x004e6800000e0000 */
[----:B---3--:R-:W2:Y:S01]  /*203b0*/  SHFL.BFLY PT, R4, R2, 0x2, 0x1f ;  /* 0x0c401f0002047f89 */ /* 0x008ea200000e0000 */
[----:B-1----:R-:W-:-:S03]  /*203c0*/  FADD.FTZ R0, R0, R3 ;  /* 0x0000000300007221 */ /* 0x002fc60000010000 */
[----:B----4-:R-:W1:Y:S01]  /*203d0*/  SHFL.BFLY PT, R3, R8, 0x2, 0x1f ;  /* 0x0c401f0008037f89 */ /* 0x010e6200000e0000 */
[----:B--2---:R-:W-:-:S03]  /*203e0*/  FADD.FTZ R4, R4, R2 ;  /* 0x0000000204047221 */ /* 0x004fc60000010000 */
[----:B------:R-:W2:Y:S04]  /*203f0*/  SHFL.BFLY PT, R2, R7, 0x2, 0x1f ;  /* 0x0c401f0007027f89 */ /* 0x000ea800000e0000 */
[----:B------:R-:W3:Y:S04]  /*20400*/  SHFL.BFLY PT, R5, R0, 0x1, 0x1f ;  /* 0x0c201f0000057f89 */ /* 0x000ee800000e0000 */
[----:B------:R-:W4:Y:S01]  /*20410*/  SHFL.BFLY PT, R6, R4, 0x1, 0x1f ;  /* 0x0c201f0004067f89 */ /* 0x000f2200000e0000 */
[----:B-1----:R-:W-:Y:S01]  /*20420*/  FADD.FTZ R3, R3, R8 ;  /* 0x0000000803037221 */ /* 0x002fe20000010000 */
[----:B--2---:R-:W-:-:S04]  /*20430*/  FADD.FTZ R2, R2, R7 ;  /* 0x0000000702027221 */ /* 0x004fc80000010000 */
[----:B------:R-:W1:Y:S01]  /*20440*/  SHFL.BFLY PT, R8, R3, 0x1, 0x1f ;  /* 0x0c201f0003087f89 */ /* 0x000e6200000e0000 */
[----:B---3--:R-:W-:-:S03]  /*20450*/  FADD.FTZ R40, R0, R5 ;  /* 0x0000000500287221 */ /* 0x008fc60000010000 */
[----:B------:R-:W2:Y:S01]  /*20460*/  SHFL.BFLY PT, R7, R2, 0x1, 0x1f ;  /* 0x0c201f0002077f89 */ /* 0x000ea200000e0000 */
[----:B------:R-:W-:Y:S01]  /*20470*/  MOV R0, 0x3f800000 ;  /* 0x3f80000000007802 */ /* 0x000fe20000000f00 */
[----:B----4-:R-:W-:Y:S01]  /*20480*/  FADD.FTZ R39, R4, R6 ;  /* 0x0000000604277221 */ /* 0x010fe20000010000 */
[----:B------:R-:W-:Y:S02]  /*20490*/  FSETP.NE.FTZ.AND P5, PT, R40, RZ, PT ;  /* 0x000000ff2800720b */ /* 0x000fe40003fb5000 */
[----:B------:R-:W-:Y:S02]  /*204a0*/  LOP3.LUT R6, R38, 0xfffffffc, RZ, 0xc0, !PT ;  /* 0xfffffffc26067812 */ /* 0x000fe400078ec0ff */
[----:B------:R-:W-:Y:S02]  /*204b0*/  FSETP.NE.FTZ.AND P4, PT, R39, RZ, PT ;  /* 0x000000ff2700720b */ /* 0x000fe40003f95000 */
[----:B------:R-:W-:Y:S02]  /*204c0*/  SHF.R.S32.HI R5, RZ, 0x5, R44 ;  /* 0x00000005ff057819 */ /* 0x000fe4000001142c */
[----:B------:R-:W-:-:S02]  /*204d0*/  IADD3 R6, -R6, R45, RZ ;  /* 0x0000002d06067210 */ /* 0x000fc40007ffe1ff */
[----:B------:R-:W-:Y:S02]  /*204e0*/  MOV R4, 0x3f800000 ;  /* 0x3f80000000047802 */ /* 0x000fe40000000f00 */
[----:B------:R-:W-:Y:S01]  /*204f0*/  LEA R43, R5, R6, 0x8 ;  /* 0x00000006052b7211 */ /* 0x000fe200078e40ff */
[----:B------:R-:W3:Y:S01]  /*20500*/  @P5 MUFU.RCP R0, R40 ;  /* 0x0000002800005308 */ /* 0x000ee20000001000 */
[----:B------:R-:W-:Y:S01]  /*20510*/  SHF.R.S32.HI R38, RZ, 0x2, R38 ;  /* 0x00000002ff267819 */ /* 0x000fe20000011426 */
[----:B-1----:R-:W-:Y:S01]  /*20520*/  FADD.FTZ R41, R3, R8 ;  /* 0x0000000803297221 */ /* 0x002fe20000010000 */
[----:B--2---:R-:W-:-:S04]  /*20530*/  FADD.FTZ R42, R2, R7 ;  /* 0x00000007022a7221 */ /* 0x004fc80000010000 */
[----:B------:R-:W-:Y:S01]  /*20540*/  FSETP.NE.FTZ.AND P3, PT, R41, RZ, PT ;  /* 0x000000ff2900720b */ /* 0x000fe20003f75000 */
[----:B------:R-:W-:Y:S01]  /*20550*/  @P4 MUFU.RCP R4, R39 ;  /* 0x0000002700044308 */ /* 0x000fe20000001000 */
[----:B------:R-:W-:Y:S02]  /*20560*/  MOV R2, 0x3f800000 ;  /* 0x3f80000000027802 */ /* 0x000fe40000000f00 */
[----:B------:R-:W-:Y:S01]  /*20570*/  FSETP.NE.FTZ.AND P2, PT, R42, RZ, PT ;  /* 0x000000ff2a00720b */ /* 0x000fe20003f55000 */
[----:B---3--:R-:W-:-:S08]  /*20580*/  FMUL.FTZ R0, R0, UR4 ;  /* 0x0000000400007c20 */ /* 0x008fd00008410000 */
        /* <DEDUP_REMOVED lines=26> */
[----:B-1----:R-:W-:Y:S01]  /*20730*/  FMUL.FTZ R2, R2, UR4 ;  /* 0x0000000402027c20 */ /* 0x002fe20008410000 */
[----:B------:R-:W-:Y:S01]  /*20740*/  FMUL.FTZ R3, R4, UR4 ;  /* 0x0000000404037c20 */ /* 0x000fe20008410000 */
        /* <DEDUP_REMOVED lines=29> */
[C---:B------:R-:W-:Y:S01]  /*20920*/  FMUL.FTZ R118, R3.reuse, R118 ;  /* 0x0000007603767220 */ /* 0x040fe20000410000 */
        /* <DEDUP_REMOVED lines=28> */
[C---:B------:R-:W-:Y:S01]  /*20af0*/  FMUL.FTZ R34, R3.reuse, R119 ;  /* 0x0000007703227220 */ /* 0x040fe20000410000 */
        /* <DEDUP_REMOVED lines=24> */
[----:B-1----:R-:W-:Y:S01]  /*20c80*/  ULEA UR4, UR4, UR6, 0x18 ;  /* 0x0000000604047291 */ /* 0x002fe2000f8ec03f */
[----:B------:R-:W-:-:S02]  /*20c90*/  SHF.L.U32 R3, R4, 0x6, RZ ;  /* 0x0000000604037819 */ /* 0x000fc400000006ff */
[----:B------:R-:W-:Y:S01]  /*20ca0*/  IADD3 R0, R2, -R0, RZ ;  /* 0x8000000002007210 */ /* 0x000fe20007ffe0ff */
[----:B------:R-:W-:Y:S01]  /*20cb0*/  @UP0 ULDC.64 UR6, c[0x0][0x298] ;  /* 0x0000a60000060ab9 */ /* 0x000fe20000000a00 */
[----:B------:R-:W-:Y:S01]  /*20cc0*/  LOP3.LUT R2, R3, 0xc0, RZ, 0xc0, !PT ;  /* 0x000000c003027812 */ /* 0x000fe200078ec0ff */
[----:B------:R-:W-:Y:S01]  /*20cd0*/  @UP0 UIMAD.WIDE.U32 UR10, UR15, UR6, URZ ;  /* 0x000000060f0a02a5 */ /* 0x000fe2000f8e003f */
        /* <DEDUP_REMOVED lines=43> */
[----:B------:R-:W-:Y:S01]  /*20f90*/  STS [R3], R26 ;  /* 0x0000001a03007388 */ /* 0x000fe20000000800 */
        /* <DEDUP_REMOVED lines=26> */
[----:B------:R-:W-:Y:S04]  /*21140*/  STS [R0+0x3000], R19 ;  /* 0x0030001300007388 */ /* 0x000fe80000000800 */
[----:B------:R4:W-:Y:S04]  /*21150*/  STS [R2+0x3000], R15 ;  /* 0x0030000f02007388 */ /* 0x0009e80000000800 */
[----:B------:R4:W-:Y:S04]  /*21160*/  STS [R2+0x3200], R14 ;  /* 0x0032000e02007388 */ /* 0x0009e80000000800 */
[----:B------:R4:W-:Y:S01]  /*21170*/  STS [R4+0x2000], R13 ;  /* 0x0020000d04007388 */ /* 0x0009e20000000800 */
[----:B-1----:R-:W-:-:S03]  /*21180*/  F2FP.BF16.F32.PACK_AB R17, R93, R92 ;  /* 0x0000005c5d11723e */ /* 0x002fc600000010ff */
[----:B------:R1:W-:Y:S01]  /*21190*/  STS [R4+0x2200], R12 ;  /* 0x0022000c04007388 */ /* 0x0003e20000000800 */
[----:B--2---:R-:W-:-:S03]  /*211a0*/  F2FP.BF16.F32.PACK_AB R16, R95, R94 ;  /* 0x0000005e5f10723e */ /* 0x004fc600000010ff */
[----:B------:R2:W-:Y:S01]  /*211b0*/  STS [R3+0x2000], R9 ;  /* 0x0020000903007388 */ /* 0x0005e20000000800 */
[----:B---3--:R-:W3:Y:S03]  /*211c0*/  S2R R18, SR_TID.X ;  /* 0x0000000000127919 */ /* 0x008ee60000002100 */
[----:B------:R2:W-:Y:S01]  /*211d0*/  STS [R3+0x2200], R8 ;  /* 0x0022000803007388 */ /* 0x0005e20000000800 */
[----:B----4-:R-:W-:-:S03]  /*211e0*/  F2FP.BF16.F32.PACK_AB R15, R75, R74 ;  /* 0x0000004a4b0f723e */ /* 0x010fc600000010ff */
[----:B------:R4:W-:Y:S01]  /*211f0*/  STS [R4+0x3000], R11 ;  /* 0x0030000b04007388 */ /* 0x0009e20000000800 */
[----:B------:R-:W-:-:S03]  /*21200*/  F2FP.BF16.F32.PACK_AB R14, R81, R80 ;  /* 0x00000050510e723e */ /* 0x000fc600000010ff */
[----:B------:R3:W-:Y:S01]  /*21210*/  STS [R4+0x3200], R10 ;  /* 0x0032000a04007388 */ /* 0x0007e20000000800 */
[----:B------:R-:W-:-:S03]  /*21220*/  F2FP.BF16.F32.PACK_AB R13, R83, R82 ;  /* 0x00000052530d723e */ /* 0x000fc600000010ff */
[----:B------:R3:W-:Y:S01]  /*21230*/  STS [R3+0x3000], R7 ;  /* 0x0030000703007388 */ /* 0x0007e20000000800 */
[----:B-1----:R-:W-:-:S03]  /*21240*/  F2FP.BF16.F32.PACK_AB R12, R77, R76 ;  /* 0x0000004c4d0c723e */ /* 0x002fc600000010ff */
[----:B------:R1:W-:Y:S01]  /*21250*/  STS [R3+0x3200], R6 ;  /* 0x0032000603007388 */ /* 0x0003e20000000800 */
[----:B--2---:R-:W-:-:S03]  /*21260*/  F2FP.BF16.F32.PACK_AB R9, R87, R86 ;  /* 0x000000565709723e */ /* 0x004fc600000010ff */
[----:B------:R2:W-:Y:S01]  /*21270*/  STS [R0+0x4000], R5 ;  /* 0x0040000500007388 */ /* 0x0005e20000000800 */
[----:B------:R-:W-:Y:S02]  /*21280*/  F2FP.BF16.F32.PACK_AB R8, R89, R88 ;  /* 0x000000585908723e */ /* 0x000fe400000010ff */
[----:B----4-:R-:W-:Y:S02]  /*21290*/  F2FP.BF16.F32.PACK_AB R11, R79, R78 ;  /* 0x0000004e4f0b723e */ /* 0x010fe400000010ff */
[----:B---3--:R-:W-:Y:S02]  /*212a0*/  F2FP.BF16.F32.PACK_AB R10, R85, R84 ;  /* 0x00000054550a723e */ /* 0x008fe400000010ff */
[----:B------:R-:W-:Y:S02]  /*212b0*/  F2FP.BF16.F32.PACK_AB R7, R91, R90 ;  /* 0x0000005a5b07723e */ /* 0x000fe400000010ff */
[----:B-1----:R-:W-:Y:S02]  /*212c0*/  F2FP.BF16.F32.PACK_AB R6, R97, R96 ;  /* 0x000000606106723e */ /* 0x002fe400000010ff */
        /* <DEDUP_REMOVED lines=9> */
.L_x_903:
        /* <DEDUP_REMOVED lines=45> */
.L_x_904:
[----:B------:R-:W-:Y:S05]  /*21630*/  @P1 BRA `(.L_x_905) ;  /* 0x0000000000181947 */ /* 0x000fea0003800000 */
[----:B------:R-:W1:Y:S01]  /*21640*/  LDC R0, c[0x0][0x2c4] ;  /* 0x0000b100ff007b82 */ /* 0x000e620000000800 */
[----:B------:R-:W-:Y:S02]  /*21650*/  ISETP.NE.AND P0, PT, RZ, UR9, PT ;  /* 0x00000009ff007c0c */ /* 0x000fe4000bf05270 */
[----:B------:R-:W-:-:S05]  /*21660*/  MOV R11, 0x1 ;  /* 0x00000001000b7802 */ /* 0x000fca0000000f00 */
[----:B------:R-:W2:Y:S08]  /*21670*/  LDC R4, c[0x0][0x270] ;  /* 0x00009c00ff047b82 */ /* 0x000eb00000000800 */
[----:B-1----:R-:W2:Y:S02]  /*21680*/  @P0 LDC R0, c[0x0][0x2e4] ;  /* 0x0000b900ff000b82 */ /* 0x002ea40000000800 */
[----:B--2---:R-:W-:-:S07]  /*21690*/  IMAD R4, R0, R4, RZ ;  /* 0x0000000400047224 */ /* 0x004fce00078e02ff */
.L_x_905:
        /* <DEDUP_REMOVED lines=85> */
.L_x_907:
[----:B------:R-:W-:Y:S05]  /*21bf0*/  BSYNC B0 ;  /* 0x0000000000007941 */ /* 0x000fea0003800000 */
.L_x_906:
        /* <DEDUP_REMOVED lines=42> */
.L_x_909:
[----:B------:R-:W-:Y:S05]  /*21ea0*/  BSYNC B0 ;  /* 0x0000000000007941 */ /* 0x000fea0003800000 */
.L_x_908:
        /* <DEDUP_REMOVED lines=24> */
.L_x_911:
[----:B------:R-:W-:Y:S05]  /*22030*/  BSYNC B0 ;  /* 0x0000000000007941 */ /* 0x000fea0003800000 */
.L_x_910:
        /* <DEDUP_REMOVED lines=24> */
.L_x_913:
[----:B------:R-:W-:Y:S05]  /*221c0*/  BSYNC B0 ;  /* 0x0000000000007941 */ /* 0x000fea0003800000 */
.L_x_912:
        /* <DEDUP_REMOVED lines=23> */
.L_x_914:
        /* <DEDUP_REMOVED lines=12> */
.L_x_1225:


//--------------------- .text._ZN5flash16flash_fwd_kernelI23Flash_fwd_kernel_traitsILi96ELi128ELi64ELi4ELb0ELb0EN7cutlass10bfloat16_tE19Flash_kernel_traitsILi96ELi128ELi64ELi4ES3_EELb1ELb0ELb1ELb0ELb0ELb0ELb0ELb1EEEvNS_16Flash_fwd_paramsE --------------------------
	.section	.text._ZN5flash16flash_fwd_kernelI23Flash_fwd_kernel_traitsILi96ELi128ELi64ELi4ELb0ELb0EN7cutlass10bfloat16_tE19Flash_kernel_traitsILi96ELi128ELi64ELi4ES3_EELb1ELb0ELb1ELb0ELb0ELb0ELb0ELb1EEEvNS_16Flash_fwd_paramsE,"ax",@progbits
	.align	128
        .global         _ZN5flash16flash_fwd_kernelI23Flash_fwd_kernel_traitsILi96ELi128ELi64ELi4ELb0ELb0EN7cutlass10bfloat16_tE19Flash_kernel_traitsILi96ELi128ELi64ELi4ES3_EELb1ELb0ELb1ELb0ELb0ELb0ELb0ELb1EEEvNS_16Flash_fwd_paramsE
        .type           _ZN5flash16flash_fwd_kernelI23Flash_fwd_kernel_traitsILi96ELi128ELi64ELi4ELb0ELb0EN7cutlass10bfloat16_tE19Flash_kernel_traitsILi96ELi128ELi64ELi4ES3_EELb1ELb0ELb1ELb0ELb0ELb0ELb0ELb1EEEvNS_16Flash_fwd_paramsE,@function
        .size           _ZN5flash16flash_fwd_kernelI23Flash_fwd_kernel_traitsILi96ELi128ELi64ELi4ELb0ELb0EN7cutlass10bfloat16_tE19Flash_kernel_traitsILi96ELi128ELi64ELi4ES3_EELb1ELb0ELb1ELb0ELb0ELb0ELb0ELb1EEEvNS_16Flash_fwd_paramsE,(.L_x_1203 - _ZN5flash16flash_fwd_kernelI23Flash_fwd_kernel_traitsILi96ELi128ELi64ELi4ELb0ELb0EN7cutlass10bfloat16_tE19Flash_kernel_traitsILi96ELi128ELi64ELi4ES3_EELb1ELb0ELb1ELb0ELb0ELb0ELb0ELb1EEEvNS_16Flash_fwd_paramsE)
        .other          _ZN5flash16flash_fwd_kernelI23Flash_fwd_kernel_traitsILi96ELi128ELi64ELi4ELb0ELb0EN7cutlass10bfloat16_tE19Flash_kernel_traitsILi96ELi128ELi64ELi4ES3_EELb1ELb0ELb1ELb0ELb0ELb0ELb0ELb1EEEvNS_16Flash_fwd_paramsE,@"STO_CUDA_ENTRY STV_DEFAULT"
_ZN5flash16flash_fwd_kernelI23Flash_fwd_kernel_traitsILi96ELi128ELi64ELi4ELb0ELb0EN7cutlass10bfloat16_tE19Flash_kernel_traitsILi96ELi128ELi64ELi4ES3_EELb1ELb0ELb1ELb0ELb0ELb0ELb0ELb1EEEvNS_16Flash_fwd_paramsE:
.text._ZN5flash16flash_fwd_kernelI23Flash_fwd_kernel_traitsILi96ELi128ELi64ELi4ELb0ELb0EN7cutlass10bfloat16_tE19Flash_kernel_traitsILi96ELi128ELi64ELi4ES3_EELb1ELb0ELb1ELb0ELb0ELb0ELb0ELb1EEEvNS_16Flash_fwd_paramsE:
[----:B------:R-:W1:Y:S08]  /*0000*/  LDC R1, c[0x0][0x28] ;  /* 0x00000a00ff017b82 */ /* 0x000e700000000800 */
[----:B------:R-:W2:Y:S01]  /*0010*/  LDC.64 R172, c[0x0][0x198] ;  /* 0x00006600ffac7b82 */ /* 0x000ea20000000a00 */
[----:B------:R-:W-:Y:S01]  /*0020*/  BSSY B2, `(.L_x_915) ;  /* 0x0000003000027945 */ /* 0x000fe20003800000 */
[----:B-1----:R-:W-:-:S06]  /*0030*/  IADD3 R1, R1, -0x2a0, RZ ;  /* 0xfffffd6001017810 */ /* 0x002fcc0007ffe0ff */
[----:B--2---:R-:W-:Y:S05]  /*0040*/  CALL.REL.NOINC `($_ZN5flash16flash_fwd_kernelI23Flash_fwd_kernel_traitsILi96ELi128ELi64ELi4ELb0ELb0EN7cutlass10bfloat16_tE19Flash_kernel_traitsILi96ELi128ELi64ELi4ES3_EELb1ELb0ELb1ELb0ELb0ELb0ELb0ELb1EEEvNS_16Flash_fwd_paramsE$_ZN5flash22compute_attn_1rowblockI23Flash_fwd_kernel_traitsILi96ELi128ELi64ELi4ELb0ELb0EN7cutlass10bfloat16_tE19Flash_kernel_traitsILi96ELi128ELi64ELi4ES3_EELb1ELb0ELb1ELb0ELb0ELb0ELb0ELb1ENS_16Flash_fwd_paramsEEEvRKT8_iii) ;  /* 0x0000000000087944 */ /* 0x004fea0003c00000 */
[----:B------:R-:W-:Y:S05]  /*0050*/  BSYNC B2 ;  /* 0x0000000000027941 */ /* 0x000fea0003800000 */
.L_x_915:
[----:B------:R-:W-:Y:S05]  /*0060*/  EXIT ;  /* 0x000000000000794d */ /* 0x000fea0003800000 */
        .type           $_ZN5flash16flash_fwd_kernelI23Flash_fwd_kernel_traitsILi96ELi128ELi64ELi4ELb0ELb0EN7cutlass10bfloat16_tE19Flash_kernel_traitsILi96ELi128ELi64ELi4ES3_EELb1ELb0ELb1ELb0ELb0ELb0ELb0ELb1EEEvNS_16Flash_fwd_paramsE$_ZN5flash22compute_attn_1rowblockI23Flash_fwd_kernel_traitsILi96ELi128ELi64ELi4ELb0ELb0EN7cutlass10bfloat16_tE19Flash_kernel_traitsILi96ELi128ELi64ELi4ES3_EELb1ELb0ELb1ELb0ELb0ELb0ELb0ELb1ENS_16Flash_fwd_paramsEEEvRKT8_iii,@function
        .size           $_ZN5flash16flash_fwd_kernelI23Flash_fwd_kernel_traitsILi96ELi128ELi64ELi4ELb0ELb0EN7cutlass10bfloat16_tE19Flash_kernel_traitsILi96ELi128ELi64ELi4ES3_EELb1ELb0ELb1ELb0ELb0ELb0ELb0ELb1EEEvNS_16Flash_fwd_paramsE$_ZN5flash22compute_attn_1rowblockI23Flash_fwd_kernel_traitsILi96ELi128ELi64ELi4ELb0ELb0EN7cutlass10bfloat16_tE19Flash_kernel_traitsILi96ELi128ELi64ELi4ES3_EELb1ELb0ELb1ELb0ELb0ELb0ELb0ELb1ENS_16Flash_fwd_paramsEEEvRKT8_iii,(.L_x_1203 - $_ZN5flash16flash_fwd_kernelI23Flash_fwd_kernel_traitsILi96ELi128ELi64ELi4ELb0ELb0EN7cutlass10bfloat16_tE19Flash_kernel_traitsILi96ELi128ELi64ELi4ES3_EELb1ELb0ELb1ELb0ELb0ELb0ELb0ELb1EEEvNS_16Flash_fwd_paramsE$_ZN5flash22compute_attn_1rowblockI23Flash_fwd_kernel_traitsILi96ELi128ELi64ELi4ELb0ELb0EN7cutlass10bfloat16_tE19Flash_kernel_traitsILi96ELi128ELi64ELi4ES3_EELb1ELb0ELb1ELb0ELb0ELb0ELb0ELb1ENS_16Flash_fwd_paramsEEEvRKT8_iii)
$_ZN5flash16flash_fwd_kernelI23Flash_fwd_kernel_traitsILi96ELi128ELi64ELi4ELb0ELb0EN7cutlass10bfloat16_tE19Flash_kernel_traitsILi96ELi128ELi64ELi4ES3_EELb1ELb0ELb1ELb0ELb0ELb0ELb0ELb1EEEvNS_16Flash_fwd_paramsE$_ZN5flash22compute_attn_1rowblockI23Flash_fwd_kernel_traitsILi96ELi128ELi64ELi4ELb0ELb0EN7cutlass10bfloat16_tE19Flash_kernel_traitsILi96ELi128ELi64ELi4ES3_EELb1ELb0ELb1ELb0ELb0ELb0ELb0ELb1ENS_16Flash_fwd_paramsEEEvRKT8_iii:
[----:B------:R-:W-:Y:S02]  /*0070*/  ULDC.64 UR4, c[0x0][0x208] ;  /* 0x0000820000047ab9 */ /* 0x000fe40000000a00 */
[----:B------:R-:W2:Y:S04]  /*0080*/  LD.E.U8 R0, desc[UR4][R172.64+0x1a4] ;  /* 0x0001a404ac007980 */ /* 0x000ea8000c101100 */
[----:B------:R-:W3:Y:S01]  /*0090*/  LD.E.64 R160, desc[UR4][R172.64+0x190] ;  /* 0x00019004aca07980 */ /* 0x000ee2000c101b00 */
[----:B------:R-:W-:Y:S01]  /*00a0*/  S2UR UR8, SR_CTAID.Y ;  /* 0x00000000000879c3 */ /* 0x000fe20000002600 */
[----:B------:R-:W1:Y:S02]  /*00b0*/  S2R R149, SR_TID.X ;  /* 0x0000000000957919 */ /* 0x000e640000002100 */
[----:B------:R-:W4:Y:S05]  /*00c0*/  LD.E.64 R4, desc[UR4][R172.64+0x198] ;  /* 0x00019804ac047980 */ /* 0x000f2a000c101b00 */
[----:B------:R-:W-:Y:S01]  /*00d0*/  S2UR UR7, SR_CTAID.X ;  /* 0x00000000000779c3 */ /* 0x000fe20000002500 */
[----:B------:R-:W4:Y:S04]  /*00e0*/  LD.E R8, desc[UR4][R172.64+0x60] ;  /* 0x00006004ac087980 */ /* 0x000f28000c101900 */
[----:B------:R-:W5:Y:S03]  /*00f0*/  LD.E.U8 R192, desc[UR4][R172.64+0x178] ;  /* 0x00017804acc07980 */ /* 0x000f66000c101100 */
[----:B------:R-:W1:Y:S02]  /*0100*/  S2UR UR6, SR_CTAID.Z ;  /* 0x00000000000679c3 */ /* 0x000e640000002700 */
[----:B-1----:R-:W-:-:S06]  /*0110*/  ULOP3.LUT UR6, UR6, UR7, UR8, 0xfe, !UPT ;  /* 0x0000000706067292 */ /* 0x002fcc000f8efe08 */
[----:B------:R-:W-:-:S13]  /*0120*/  LOP3.LUT P2, RZ, R149, UR6, RZ, 0xfc, !PT ;  /* 0x0000000695ff7c12 */ /* 0x000fda000f84fcff */
[----:B------:R-:W4:Y:S01]  /*0130*/  @!P2 LD.E.64 R6, desc[UR4][R172.64+0x1a8] ;  /* 0x0001a804ac06a980 */ /* 0x000f22000c101b00 */
[----:B--2---:R-:W-:-:S13]  /*0140*/  ISETP.NE.AND P1, PT, R0, RZ, PT ;  /* 0x000000ff0000720c */ /* 0x004fda0003f25270 */
[----:B---3--:R-:W2:Y:S04]  /*0150*/  @P1 LD.E.64 R160, desc[UR4][R160.64] ;  /* 0x00000004a0a01980 */ /* 0x008ea8000c101b00 */
[----:B------:R-:W3:Y:S04]  /*0160*/  @P1 LD.E R0, desc[UR4][R172.64+0x1a0] ;  /* 0x0001a004ac001980 */ /* 0x000ee8000c101900 */
[----:B----4-:R-:W3:Y:S04]  /*0170*/  @P1 LD.E.64 R2, desc[UR4][R4.64] ;  /* 0x0000000404021980 */ /* 0x010ee8000c101b00 */
[----:B--2---:R1:W-:Y:S04]  /*0180*/  @!P2 ST.E.64 desc[UR4][R6.64], R160 ;  /* 0x000000a00600a985 */ /* 0x0043e8000c101b04 */
[----:B-1----:R-:W2:Y:S01]  /*0190*/  @!P2 LD.E.64 R6, desc[UR4][R172.64+0x1a8] ;  /* 0x0001a804ac06a980 */ /* 0x002ea2000c101b00 */
[----:B---3--:R-:W-:-:S05]  /*01a0*/  @P1 IADD3 R0, P0, R0, R2, RZ ;  /* 0x0000000200001210 */ /* 0x008fca0007f1e0ff */
[----:B------:R-:W-:Y:S02]  /*01b0*/  @P1 IMAD.X R2, RZ, RZ, R3, P0 ;  /* 0x000000ffff021224 */ /* 0x000fe400000e0603 */
[----:B------:R-:W-:Y:S02]  /*01c0*/  @P1 IMAD.MOV.U32 R4, RZ, RZ, R0 ;  /* 0x000000ffff041224 */ /* 0x000fe400078e0000 */
[----:B------:R-:W-:Y:S02]  /*01d0*/  @P1 IMAD.MOV.U32 R5, RZ, RZ, R2 ;  /* 0x000000ffff051224 */ /* 0x000fe400078e0002 */
[----:B------:R-:W-:Y:S02]  /*01e0*/  @!P2 IMAD.MOV.U32 R2, RZ, RZ, R4 ;  /* 0x000000ffff02a224 */ /* 0x000fe400078e0004 */
[----:B------:R-:W-:Y:S01]  /*01f0*/  @!P2 IMAD.MOV.U32 R3, RZ, RZ, R5 ;  /* 0x000000ffff03a224 */ /* 0x000fe200078e0005 */
[----:B------:R-:W1:Y:S04]  /*0200*/  S2R R159, SR_CTAID.Y ;  /* 0x00000000009f7919 */ /* 0x000e680000002600 */
[----:B--2---:R2:W-:Y:S04]  /*0210*/  @!P2 ST.E.64 desc[UR4][R6.64+0x8], R2 ;  /* 0x000008020600a985 */ /* 0x0045e8000c101b04 */
[----:B--2---:R-:W2:Y:S01]  /*0220*/  LD.E.64 R2, desc[UR4][R172.64+0xe0] ;  /* 0x0000e004ac027980 */ /* 0x004ea2000c101b00 */
[----:B------:R-:W-:-:S03]  /*0230*/  IMAD.MOV.U32 R9, RZ, RZ, -0x1 ;  /* 0xffffffffff097424 */ /* 0x000fc600078e00ff */
[----:B------:R-:W3:Y:S01]  /*0240*/  LD.E.64 R6, desc[UR4][R172.64+0xf0] ;  /* 0x0000f004ac067980 */ /* 0x000ee2000c101b00 */
[----:B--2---:R-:W-:-:S04]  /*0250*/  ISETP.NE.U32.AND P1, PT, R2, RZ, PT ;  /* 0x000000ff0200720c */ /* 0x004fc80003f25070 */
[----:B------:R-:W-:Y:S01]  /*0260*/  ISETP.NE.AND.EX P1, PT, R3, RZ, PT, P1 ;  /* 0x000000ff0300720c */ /* 0x000fe20003f25310 */
[----:B-1----:R-:W-:-:S12]  /*0270*/  IMAD.WIDE R2, R159, 0x4, R2 ;  /* 0x000000049f027825 */ /* 0x002fd800078e0202 */
[----:B------:R-:W2:Y:S04]  /*0280*/  @P1 LD.E R9, desc[UR4][R2.64] ;  /* 0x0000000402091980 */ /* 0x000ea8000c101900 */
[----:B------:R-:W4:Y:S04]  /*0290*/  @P1 LD.E R0, desc[UR4][R2.64+0x4] ;  /* 0x0000040402001980 */ /* 0x000f28000c101900 */
[----:B------:R-:W3:Y:S01]  /*02a0*/  LD.E.64 R2, desc[UR4][R172.64+0xe8] ;  /* 0x0000e804ac027980 */ /* 0x000ee2000c101b00 */
[----:B------:R-:W1:Y:S01]  /*02b0*/  S2R R162, SR_CTAID.Z ;  /* 0x0000000000a27919 */ /* 0x000e620000002700 */
[----:B--2---:R-:W-:-:S05]  /*02c0*/  MOV R34, R9 ;  /* 0x0000000900227202 */ /* 0x004fca0000000f00 */
[----:B----4-:R-:W-:-:S06]  /*02d0*/  @P1 IMAD.IADD R178, R0, 0x1, -R34 ;  /* 0x0000000100b21824 */ /* 0x010fcc00078e0a22 */
[----:B------:R-:W2:Y:S01]  /*02e0*/  @!P1 LD.E R178, desc[UR4][R172.64+0xb4] ;  /* 0x0000b404acb29980 */ /* 0x000ea2000c101900 */
[----:B---3--:R-:W-:-:S04]  /*02f0*/  ISETP.NE.U32.AND P0, PT, R6, RZ, PT ;  /* 0x000000ff0600720c */ /* 0x008fc80003f05070 */
[----:B------:R-:W-:Y:S01]  /*0300*/  ISETP.NE.AND.EX P0, PT, R7, RZ, PT, P0 ;  /* 0x000000ff0700720c */ /* 0x000fe20003f05300 */
[----:B------:R-:W-:Y:S01]  /*0310*/  IMAD.MOV.U32 R24, RZ, RZ, RZ ;  /* 0x000000ffff187224 */ /* 0x000fe200078e00ff */
[----:B------:R-:W-:Y:S01]  /*0320*/  SHF.R.S32.HI R28, RZ, 0x1f, R149 ;  /* 0x0000001fff1c7819 */ /* 0x000fe20000011495 */
[----:B-1----:R-:W-:-:S03]  /*0330*/  IMAD R0, R159, R8, R162 ;  /* 0x000000089f007224 */ /* 0x002fc600078e02a2 */
[----:B------:R-:W-:-:S07]  /*0340*/  LEA.HI R148, R28, R149, RZ, 0x5 ;  /* 0x000000951c947211 */ /* 0x000fce00078f28ff */
[----:B------:R-:W-:-:S05]  /*0350*/  @P0 IMAD.WIDE R6, R159, 0x4, R6 ;  /* 0x000000049f060825 */ /* 0x000fca00078e0206 */
[----:B------:R1:W5:Y:S01]  /*0360*/  @P0 LD.E R24, desc[UR4][R6.64] ;  /* 0x0000000406180980 */ /* 0x000362000c101900 */
[----:B------:R-:W-:-:S03]  /*0370*/  IMAD.SHL.U32 R0, R0, 0x20, RZ ;  /* 0x0000002000007824 */ /* 0x000fc600078e00ff */
[----:B------:R3:W-:Y:S01]  /*0380*/  STL.64 [R1+0x160], R160 ;  /* 0x000160a001007387 */ /* 0x0007e20000100a00 */
[----:B------:R-:W-:-:S03]  /*0390*/  ISETP.NE.U32.AND P2, PT, R2, RZ, PT ;  /* 0x000000ff0200720c */ /* 0x000fc60003f45070 */
[----:B------:R3:W-:Y:S01]  /*03a0*/  STL [R1+0x1c4], R9 ;  /* 0x0001c40901007387 */ /* 0x0007e20000100800 */
[----:B-1----:R-:W-:-:S04]  /*03b0*/  LOP3.LUT R6, R148, 0xffffffe0, RZ, 0xc0, !PT ;  /* 0xffffffe094067812 */ /* 0x002fc800078ec0ff */
[----:B------:R-:W-:-:S04]  /*03c0*/  IADD3 R89, -R6, R149, RZ ;  /* 0x0000009506597210 */ /* 0x000fc80007ffe1ff */
[----:B------:R-:W-:-:S05]  /*03d0*/  IADD3 R157, P1, P0, R0, R4, R89 ;  /* 0x00000004009d7210 */ /* 0x000fca000783e059 */
[----:B------:R3:W-:Y:S01]  /*03e0*/  STL [R1+0x1d0], R157 ;  /* 0x0001d09d01007387 */ /* 0x0007e20000100800 */
[----:B------:R-:W-:Y:S01]  /*03f0*/  ISETP.NE.AND.EX P2, PT, R3, RZ, PT, P2 ;  /* 0x000000ff0300720c */ /* 0x000fe20003f45320 */
[----:B------:R-:W-:Y:S01]  /*0400*/  BSSY B0, `(.L_x_916) ;  /* 0x000000b000007945 */ /* 0x000fe20003800000 */
[----:B------:R-:W-:Y:S01]  /*0410*/  IMAD.MOV.U32 R30, RZ, RZ, -0x1 ;  /* 0xffffffffff1e7424 */ /* 0x000fe200078e00ff */
[----:B------:R-:W-:Y:S01]  /*0420*/  SHF.R.S32.HI R6, RZ, 0x1f, R0 ;  /* 0x0000001fff067819 */ /* 0x000fe20000011400 */
[----:B------:R-:W-:Y:S01]  /*0430*/  IMAD.WIDE R2, R159, 0x4, R2 ;  /* 0x000000049f027825 */ /* 0x000fe200078e0202 */
[----:B------:R-:W-:Y:S01]  /*0440*/  SHF.R.S32.HI R7, RZ, 0x1f, R89 ;  /* 0x0000001fff077819 */ /* 0x000fe20000011459 */
[----:B--2---:R3:W-:Y:S07]  /*0450*/  STL [R1+0x1e0], R178 ;  /* 0x0001e0b201007387 */ /* 0x0047ee0000100800 */
[----:B------:R-:W-:Y:S05]  /*0460*/  @!P2 BRA `(.L_x_917) ;  /* 0x000000000010a947 */ /* 0x000fea0003800000 */
[----:B------:R-:W2:Y:S02]  /*0470*/  LD.E.U8 R0, desc[UR4][R172.64+0x1b2] ;  /* 0x0001b204ac007980 */ /* 0x000ea4000c101100 */
[----:B--2---:R-:W-:-:S13]  /*0480*/  ISETP.NE.AND P3, PT, R0, RZ, PT ;  /* 0x000000ff0000720c */ /* 0x004fda0003f65270 */
[----:B------:R-:W-:Y:S05]  /*0490*/  @!P3 BRA `(.L_x_917) ;  /* 0x000000000004b947 */ /* 0x000fea0003800000 */
[----:B------:R1:W5:Y:S02]  /*04a0*/  LD.E R30, desc[UR4][R2.64] ;  /* 0x00000004021e7980 */ /* 0x000364000c101900 */
.L_x_917:
[----:B------:R-:W-:Y:S05]  /*04b0*/  BSYNC B0 ;  /* 0x0000000000007941 */ /* 0x000fea0003800000 */
.L_x_916:
[----:B------:R-:W-:Y:S01]  /*04c0*/  BSSY B0, `(.L_x_918) ;  /* 0x000000a000007945 */ /* 0x000fe20003800000 */
[----:B------:R-:W-:-:S03]  /*04d0*/  IADD3.X R154, R6, R5, R7, P1, P0 ;  /* 0x00000005069a7210 */ /* 0x000fc60000fe0407 */
[----:B------:R-:W-:Y:S05]  /*04e0*/  @!P2 BRA `(.L_x_919) ;  /* 0x000000000018a947 */ /* 0x000fea0003800000 */
[----:B------:R-:W2:Y:S02]  /*04f0*/  LD.E.U8 R0, desc[UR4][R172.64+0x1b2] ;  /* 0x0001b204ac007980 */ /* 0x000ea4000c101100 */
[----:B--2---:R-:W-:-:S13]  /*0500*/  ISETP.NE.AND P0, PT, R0, RZ, PT ;  /* 0x000000ff0000720c */ /* 0x004fda0003f05270 */
[----:B------:R-:W2:Y:S02]  /*0510*/  @P0 LD.E R4, desc[UR4][R2.64+0x4] ;  /* 0x0000040402040980 */ /* 0x000ea4000c101900 */
[----:B--2--5:R-:W-:-:S06]  /*0520*/  @P0 IADD3 R4, R4, -R30, RZ ;  /* 0x8000001e04040210 */ /* 0x024fcc0007ffe0ff */
[----:B------:R4:W5:Y:S01]  /*0530*/  @!P0 LD.E R4, desc[UR4][R2.64] ;  /* 0x0000000402048980 */ /* 0x000962000c101900 */
[----:B------:R-:W-:Y:S05]  /*0540*/  BRA `(.L_x_920) ;  /* 0x0000000000047947 */ /* 0x000fea0003800000 */
.L_x_919:
[----:B------:R2:W5:Y:S02]  /*0550*/  LD.E R4, desc[UR4][R172.64+0xb8] ;  /* 0x0000b804ac047980 */ /* 0x000564000c101900 */
.L_x_920:
[----:B------:R-:W-:Y:S05]  /*0560*/  BSYNC B0 ;  /* 0x0000000000007941 */ /* 0x000fea0003800000 */
.L_x_918:
[----:B-1--4-:R-:W4:Y:S01]  /*0570*/  LD.E.64 R2, desc[UR4][R172.64+0xf8] ;  /* 0x0000f804ac027980 */ /* 0x012f22000c101b00 */
[----:B------:R-:W-:Y:S01]  /*0580*/  BSSY B1, `(.L_x_921) ;  /* 0x0000011000017945 */ /* 0x000fe20003800000 */
[----:B----4-:R-:W-:-:S04]  /*0590*/  ISETP.NE.U32.AND P0, PT, R2, RZ, PT ;  /* 0x000000ff0200720c */ /* 0x010fc80003f05070 */
[----:B------:R-:W-:-:S13]  /*05a0*/  ISETP.NE.AND.EX P0, PT, R3, RZ, PT, P0 ;  /* 0x000000ff0300720c */ /* 0x000fda0003f05300 */
[----:B------:R-:W-:Y:S05]  /*05b0*/  @!P0 BRA `(.L_x_922) ;  /* 0x0000000000108947 */ /* 0x000fea0003800000 */
[----:B------:R-:W-:-:S05]  /*05c0*/  IMAD.WIDE R2, R159, 0x4, R2 ;  /* 0x000000049f027825 */ /* 0x000fca00078e0202 */
[----:B------:R-:W4:Y:S02]  /*05d0*/  LD.E R0, desc[UR4][R2.64] ;  /* 0x0000000402007980 */ /* 0x000f24000c101900 */
[----:B----45:R-:W-:Y:S01]  /*05e0*/  IADD3 R60, R0, -R24, RZ ;  /* 0x80000018003c7210 */ /* 0x030fe20007ffe0ff */
[----:B------:R-:W-:Y:S05]  /*05f0*/  BRA `(.L_x_923) ;  /* 0x0000000000247947 */ /* 0x000fea0003800000 */
.L_x_922:
[----:B------:R-:W4:Y:S01]  /*0600*/  LD.E.64 R2, desc[UR4][R172.64+0x108] ;  /* 0x00010804ac027980 */ /* 0x000f22000c101b00 */
[----:B------:R-:W-:Y:S01]  /*0610*/  BSSY B0, `(.L_x_924) ;  /* 0x0000006000007945 */ /* 0x000fe20003800000 */
[----:B------:R-:W-:Y:S01]  /*0620*/  IMAD.MOV.U32 R0, RZ, RZ, RZ ;  /* 0x000000ffff007224 */ /* 0x000fe200078e00ff */
[----:B----4-:R-:W-:-:S04]  /*0630*/  ISETP.NE.U32.AND P0, PT, R2, RZ, PT ;  /* 0x000000ff0200720c */ /* 0x010fc80003f05070 */
[----:B------:R-:W-:-:S13]  /*0640*/  ISETP.NE.AND.EX P0, PT, R3, RZ, PT, P0 ;  /* 0x000000ff0300720c */ /* 0x000fda0003f05300 */
[----:B------:R-:W-:Y:S05]  /*0650*/  @!P0 BRA `(.L_x_925) ;  /* 0x0000000000048947 */ /* 0x000fea0003800000 */
[----:B------:R1:W5:Y:S02]  /*0660*/  LD.E R0, desc[UR4][R172.64+0xbc] ;  /* 0x0000bc04ac007980 */ /* 0x000364000c101900 */
.L_x_925:
[----:B------:R-:W-:Y:S05]  /*0670*/  BSYNC B0 ;  /* 0x0000000000007941 */ /* 0x000fea0003800000 */
.L_x_924:
[----:B-----5:R-:W-:Y:S02]  /*0680*/  IADD3 R60, R0, R4, -R24 ;  /* 0x00000004003c7210 */ /* 0x020fe40007ffe818 */
.L_x_923:
[----:B------:R-:W-:Y:S05]  /*0690*/  BSYNC B1 ;  /* 0x0000000000017941 */ /* 0x000fea0003800000 */
.L_x_921:
[----:B------:R-:W4:Y:S01]  /*06a0*/  S2R R174, SR_CTAID.X ;  /* 0x0000000000ae7919 */ /* 0x000f220000002500 */
[----:B------:R-:W-:Y:S01]  /*06b0*/  MOV R32, 0x50 ;  /* 0x0000005000207802 */ /* 0x000fe20000000f00 */
[----:B------:R-:W-:-:S03]  /*06c0*/  IMAD.MOV.U32 R3, RZ, RZ, 0x0 ;  /* 0x00000000ff037424 */ /* 0x000fc600078e00ff */
[----:B------:R-:W-:Y:S01]  /*06d0*/  MOV R2, R32 ;  /* 0x0000002000027202 */ /* 0x000fe20000000f00 */
[----:B----4-:R-:W-:-:S05]  /*06e0*/  IMAD.SHL.U32 R156, R174, 0x80, RZ ;  /* 0x00000080ae9c7824 */ /* 0x010fca00078e00ff */
[----:B------:R-:W-:-:S13]  /*06f0*/  ISETP.GT.AND P0, PT, R178, R156, PT ;  /* 0x0000009cb200720c */ /* 0x000fda0003f04270 */
[----:B-123--:R-:W-:Y:S05]  /*0700*/  @!P0 RET.REL.NODEC R2 `(_ZN5flash16flash_fwd_kernelI23Flash_fwd_kernel_traitsILi96ELi128ELi64ELi4ELb0ELb0EN7cutlass10bfloat16_tE19Flash_kernel_traitsILi96ELi128ELi64ELi4ES3_EELb1ELb0ELb1ELb0ELb0ELb0ELb0ELb1EEEvNS_16Flash_fwd_paramsE) ;  /* 0xfffffff8023c8950 */ /* 0x00efea0003c3ffff */
[----:B------:R-:W2:Y:S04]  /*0710*/  LD.E R0, desc[UR4][R172.64+0x188] ;  /* 0x00018804ac007980 */ /* 0x000ea8000c101900 */
[----:B------:R-:W3:Y:S01]  /*0720*/  LD.E R4, desc[UR4][R172.64+0x184] ;  /* 0x00018404ac047980 */ /* 0x000ee2000c101900 */
[----:B------:R-:W-:Y:S01]  /*0730*/  IADD3 R3, -R178, 0xbf, R156 ;  /* 0x000000bfb2037810 */ /* 0x000fe20007ffe19c */
[C---:B------:R-:W-:Y:S01]  /*0740*/  VIADD R2, R60.reuse, 0x3f ;  /* 0x0000003f3c027836 */ /* 0x040fe20000000000 */
[----:B------:R-:W-:Y:S02]  /*0750*/  IADD3 R5, R60, R156, -R178 ;  /* 0x0000009c3c057210 */ /* 0x000fe40007ffe8b2 */
[----:B--2---:R-:W-:-:S03]  /*0760*/  IADD3 R0, R0, R3, R60 ;  /* 0x0000000300007210 */ /* 0x004fc60007ffe03c */
[----:B---3--:R-:W-:Y:S01]  /*0770*/  IMAD.IADD R3, R5, 0x1, -R4 ;  /* 0x0000000105037824 */ /* 0x008fe200078e0a04 */
[----:B------:R-:W-:Y:S02]  /*0780*/  SHF.R.S32.HI R5, RZ, 0x1f, R2 ;  /* 0x0000001fff057819 */ /* 0x000fe40000011402 */
[----:B------:R-:W-:Y:S02]  /*0790*/  SHF.R.S32.HI R4, RZ, 0x1f, R0 ;  /* 0x0000001fff047819 */ /* 0x000fe40000011400 */
[----:B------:R-:W-:Y:S02]  /*07a0*/  SHF.R.S32.HI R6, RZ, 0x1f, R3 ;  /* 0x0000001fff067819 */ /* 0x000fe40000011403 */
[----:B------:R-:W-:Y:S02]  /*07b0*/  LEA.HI R5, R5, R2, RZ, 0x6 ;  /* 0x0000000205057211 */ /* 0x000fe400078f30ff */
[----:B------:R-:W-:Y:S02]  /*07c0*/  LEA.HI R0, R4, R0, RZ, 0x6 ;  /* 0x0000000004007211 */ /* 0x000fe400078f30ff */
[----:B------:R-:W-:-:S02]  /*07d0*/  LEA.HI R2, R6, R3, RZ, 0x6 ;  /* 0x0000000306027211 */ /* 0x000fc400078f30ff */
[----:B------:R-:W-:Y:S02]  /*07e0*/  SHF.R.S32.HI R3, RZ, 0x6, R5 ;  /* 0x00000006ff037819 */ /* 0x000fe40000011405 */
[----:B------:R-:W-:Y:S02]  /*07f0*/  SHF.R.S32.HI R0, RZ, 0x6, R0 ;  /* 0x00000006ff007819 */ /* 0x000fe40000011400 */
[----:B------:R-:W-:Y:S02]  /*0800*/  SHF.R.S32.HI R2, RZ, 0x6, R2 ;  /* 0x00000006ff027819 */ /* 0x000fe40000011402 */
[----:B------:R-:W-:Y:S02]  /*0810*/  VIMNMX R158, R3, R0, PT ;  /* 0x00000000039e7248 */ /* 0x000fe40003fe0100 */
[----:B------:R-:W-:-:S03]  /*0820*/  VIMNMX R176, RZ, R2, !PT ;  /* 0x00000002ffb07248 */ /* 0x000fc60007fe0100 */
[----:B------:R1:W-:Y:S01]  /*0830*/  STL [R1+0x2c], R158 ;  /* 0x00002c9e01007387 */ /* 0x0003e20000100800 */
[----:B------:R-:W-:-:S03]  /*0840*/  ISETP.GT.AND P0, PT, R158, R176, PT ;  /* 0x000000b09e00720c */ /* 0x000fc60003f04270 */
[----:B------:R1:W-:Y:S10]  /*0850*/  STL [R1+0x198], R176 ;  /* 0x000198b001007387 */ /* 0x0003f40000100800 */
[----:B------:R-:W-:Y:S05]  /*0860*/  @P0 BRA `(.L_x_926) ;  /* 0x0000000c00040947 */ /* 0x000fea0003800000 */
[----:B------:R-:W-:Y:S01]  /*0870*/  ISETP.NE.AND P0, PT, R34, -0x1, PT ;  /* 0xffffffff2200780c */ /* 0x000fe20003f05270 */
[----:B------:R-:W2:Y:S04]  /*0880*/  LD.E.U16 R0, desc[UR4][R172.64+0x1c8] ;  /* 0x0001c804ac007980 */ /* 0x000ea8000c101500 */
[----:B------:R-:W3:Y:S04]  /*0890*/  LD.E.64 R2, desc[UR4][R172.64+0x88] ;  /* 0x00008804ac027980 */ /* 0x000ee8000c101b00 */
[----:B------:R4:W5:Y:S04]  /*08a0*/  LD.E.64 R10, desc[UR4][R172.64+0x70] ;  /* 0x00007004ac0a7980 */ /* 0x000968000c101b00 */
[----:B------:R-:W4:Y:S04]  /*08b0*/  @!P0 LD.E.64 R4, desc[UR4][R172.64+0x80] ;  /* 0x00008004ac048980 */ /* 0x000f28000c101b00 */
[----:B------:R1:W5:Y:S01]  /*08c0*/  LD.E.64 R12, desc[UR4][R172.64+0x90] ;  /* 0x00009004ac0c7980 */ /* 0x000362000c101b00 */
[----:B------:R-:W-:Y:S01]  /*08d0*/  @!P0 SHF.R.S32.HI R14, RZ, 0x1f, R159 ;  /* 0x0000001fff0e8819 */ /* 0x000fe2000001149f */
[----:B------:R-:W-:Y:S01]  /*08e0*/  BSSY B1, `(.L_x_927) ;  /* 0x000001b000017945 */ /* 0x000fe20003800000 */
[----:B------:R-:W-:-:S02]  /*08f0*/  PLOP3.LUT P1, PT, PT, PT, PT, 0x8, 0x0 ;  /* 0x000000000000781c */ /* 0x000fc40003f2e170 */
[----:B------:R-:W-:Y:S01]  /*0900*/  CS2R R22, SRZ ;  /* 0x0000000000167805 */ /* 0x000fe2000001ff00 */
[----:B----4-:R-:W-:Y:S01]  /*0910*/  @!P0 IMAD R9, R5, R159, RZ ;  /* 0x0000009f05098224 */ /* 0x010fe200078e02ff */
[C---:B--2---:R-:W-:Y:S02]  /*0920*/  PRMT R5, R0.reuse, 0x7770, RZ ;  /* 0x0000777000057816 */ /* 0x044fe400000000ff */
[----:B------:R-:W-:Y:S02]  /*0930*/  PRMT R0, R0, 0x7771, RZ ;  /* 0x0000777100007816 */ /* 0x000fe400000000ff */
[----:B------:R-:W-:-:S04]  /*0940*/  ISETP.NE.AND P4, PT, R5, RZ, PT ;  /* 0x000000ff0500720c */ /* 0x000fc80003f85270 */
[----:B------:R-:W-:Y:S01]  /*0950*/  ISETP.NE.OR P2, PT, R0, RZ, !P4 ;  /* 0x000000ff0000720c */ /* 0x000fe20006745670 */
[-C--:B---3--:R-:W-:Y:S02]  /*0960*/  @P0 IMAD R8, R3, R34.reuse, RZ ;  /* 0x0000002203080224 */ /* 0x088fe400078e02ff */
[----:B------:R-:W-:-:S04]  /*0970*/  @P0 IMAD.WIDE.U32 R6, R2, R34, RZ ;  /* 0x0000002202060225 */ /* 0x000fc800078e00ff */
[C---:B------:R-:W-:Y:S02]  /*0980*/  @!P0 IMAD R9, R4.reuse, R14, R9 ;  /* 0x0000000e04098224 */ /* 0x040fe400078e0209 */
[----:B------:R-:W-:-:S04]  /*0990*/  @!P0 IMAD.WIDE.U32 R4, R4, R159, RZ ;  /* 0x0000009f04048225 */ /* 0x000fc800078e00ff */
[----:B------:R-:W-:Y:S02]  /*09a0*/  @P0 IMAD.IADD R7, R7, 0x1, R8 ;  /* 0x0000000107070824 */ /* 0x000fe400078e0208 */
[----:B------:R-:W-:Y:S02]  /*09b0*/  @!P0 IMAD.MOV.U32 R6, RZ, RZ, R4 ;  /* 0x000000ffff068224 */ /* 0x000fe400078e0004 */
[----:B------:R-:W-:Y:S01]  /*09c0*/  @!P0 IMAD.IADD R7, R5, 0x1, R9 ;  /* 0x0000000105078824 */ /* 0x000fe200078e0209 */
[----:B-1----:R-:W-:Y:S06]  /*09d0*/  @P2 BRA `(.L_x_928) ;  /* 0x00000000002c2947 */ /* 0x002fec0003800000 */
[----:B------:R-:W-:Y:S01]  /*09e0*/  ISETP.NE.AND P0, PT, R34, -0x1, PT ;  /* 0xffffffff2200780c */ /* 0x000fe20003f05270 */
[----:B------:R-:W-:Y:S01]  /*09f0*/  BSSY B0, `(.L_x_929) ;  /* 0x0000006000007945 */ /* 0x000fe20003800000 */
[----:B------:R-:W-:-:S11]  /*0a00*/  PLOP3.LUT P1, PT, PT, PT, PT, 0x80, 0x0 ;  /* 0x000000000000781c */ /* 0x000fd60003f2f070 */
[----:B------:R-:W-:Y:S05]  /*0a10*/  @P0 BRA `(.L_x_930) ;  /* 0x00000000000c0947 */ /* 0x000fea0003800000 */
[----:B------:R-:W2:Y:S02]  /*0a20*/  LD.E R0, desc[UR4][R172.64+0xb4] ;  /* 0x0000b404ac007980 */ /* 0x000ea4000c101900 */
[----:B--2---:R-:W-:-:S05]  /*0a30*/  IMAD R34, R159, R0, RZ ;  /* 0x000000009f227224 */ /* 0x004fca00078e02ff */
[----:B------:R1:W-:Y:S02]  /*0a40*/  STL [R1+0x1c4], R34 ;  /* 0x0001c42201007387 */ /* 0x0003e40000100800 */
.L_x_930:
[----:B------:R-:W-:Y:S05]  /*0a50*/  BSYNC B0 ;  /* 0x0000000000007941 */ /* 0x000fea0003800000 */
.L_x_929:
[----:B------:R-:W-:Y:S01]  /*0a60*/  PRMT R0, RZ, 0x7610, R0 ;  /* 0x00007610ff007816 */ /* 0x000fe20000000000 */
[--C-:B------:R-:W-:Y:S01]  /*0a70*/  IMAD.MOV.U32 R22, RZ, RZ, R34.reuse ;  /* 0x000000ffff167224 */ /* 0x100fe200078e0022 */
[----:B------:R-:W-:Y:S02]  /*0a80*/  SHF.R.S32.HI R23, RZ, 0x1f, R34 ;  /* 0x0000001fff177819 */ /* 0x000fe40000011422 */
.L_x_928:
[----:B------:R-:W-:Y:S05]  /*0a90*/  BSYNC B1 ;  /* 0x0000000000017941 */ /* 0x000fea0003800000 */
.L_x_927:
[----:B------:R-:W-:Y:S01]  /*0aa0*/  LOP3.LUT P3, RZ, R0, 0xff, RZ, 0xc0, !PT ;  /* 0x000000ff00ff7812 */ /* 0x000fe2000786c0ff */
[----:B------:R2:W5:Y:S04]  /*0ab0*/  LD.E.64 R20, desc[UR4][R172.64+0xa0] ;  /* 0x0000a004ac147980 */ /* 0x000568000c101b00 */
[----:B------:R2:W5:Y:S08]  /*0ac0*/  LD.E R0, desc[UR4][R172.64+0xc0] ;  /* 0x0000c004ac007980 */ /* 0x000570000c101900 */
[----:B------:R-:W3:Y:S01]  /*0ad0*/  @P3 LD.E.64 R26, desc[UR4][R172.64+0xb0] ;  /* 0x0000b004ac1a3980 */ /* 0x000ee2000c101b00 */
[----:B------:R-:W-:-:S04]  /*0ae0*/  LEA.HI R8, R28, R149, RZ, 0x2 ;  /* 0x000000951c087211 */ /* 0x000fc800078f10ff */
[----:B------:R-:W-:-:S05]  /*0af0*/  LOP3.LUT R18, R8, 0xfffffffc, RZ, 0xc0, !PT ;  /* 0xfffffffc08127812 */ /* 0x000fca00078ec0ff */
[----:B------:R-:W-:-:S05]  /*0b00*/  IMAD.IADD R18, R149, 0x1, -R18 ;  /* 0x0000000195127824 */ /* 0x000fca00078e0a12 */
[C---:B------:R-:W-:Y:S01]  /*0b10*/  ISETP.NE.AND P6, PT, R18.reuse, RZ, PT ;  /* 0x000000ff1200720c */ /* 0x040fe20003fc5270 */
[----:B------:R-:W-:Y:S01]  /*0b20*/  IMAD.SHL.U32 R18, R18, 0x8, RZ ;  /* 0x0000000812127824 */ /* 0x000fe200078e00ff */
[----:B------:R-:W-:-:S04]  /*0b30*/  SHF.R.S32.HI R8, RZ, 0x2, R8 ;  /* 0x00000002ff087819 */ /* 0x000fc80000011408 */
[----:B------:R-:W-:Y:S01]  /*0b40*/  IADD3 R16, P0, R18, R6, RZ ;  /* 0x0000000612107210 */ /* 0x000fe20007f1e0ff */
[----:B------:R-:W-:Y:S01]  /*0b50*/  IMAD.IADD R19, R178, 0x1, -R156 ;  /* 0x00000001b2137824 */ /* 0x000fe200078e0a9c */
[----:B------:R-:W-:Y:S01]  /*0b60*/  SHF.R.S32.HI R5, RZ, 0x1f, R162 ;  /* 0x0000001fff057819 */ /* 0x000fe200000114a2 */
[----:B-----5:R-:W-:Y:S01]  /*0b70*/  IMAD R4, R13, R162, RZ ;  /* 0x000000a20d047224 */ /* 0x020fe200078e02ff */
[----:B------:R-:W-:Y:S01]  /*0b80*/  SHF.R.S32.HI R9, RZ, 0x1f, R8 ;  /* 0x0000001fff097819 */ /* 0x000fe20000011408 */
[----:B------:R-:W-:Y:S01]  /*0b90*/  VIADD R28, R8, 0x20 ;  /* 0x00000020081c7836 */ /* 0x000fe20000000000 */
[----:B------:R-:W-:Y:S01]  /*0ba0*/  LEA.HI.X.SX32 R17, R18, R7, 0x1, P0 ;  /* 0x0000000712117211 */ /* 0x000fe200000f0eff */
[----:B------:R-:W-:Y:S01]  /*0bb0*/  BSSY B0, `(.L_x_931) ;  /* 0x000000e000007945 */ /* 0x000fe20003800000 */
[----:B------:R-:W-:Y:S01]  /*0bc0*/  IMAD R7, R12, R5, R4 ;  /* 0x000000050c077224 */ /* 0x000fe200078e0204 */
[-C--:B------:R-:W-:Y:S01]  /*0bd0*/  ISETP.GE.AND P2, PT, R8, R19.reuse, PT ;  /* 0x000000130800720c */ /* 0x080fe20003f46270 */
[----:B------:R-:W-:Y:S01]  /*0be0*/  IMAD.WIDE R4, R174, 0x80, R8 ;  /* 0x00000080ae047825 */ /* 0x000fe200078e0208 */
[----:B------:R-:W-:-:S03]  /*0bf0*/  ISETP.GE.AND P0, PT, R28, R19, PT ;  /* 0x000000131c00720c */ /* 0x000fc60003f06270 */
[----:B------:R-:W-:-:S04]  /*0c00*/  IMAD.WIDE.U32 R16, R162, R12, R16 ;  /* 0x0000000ca2107225 */ /* 0x000fc800078e0010 */
[----:B------:R-:W-:Y:S02]  /*0c10*/  @P3 IMAD.MOV.U32 R25, RZ, RZ, 0x1 ;  /* 0x00000001ff193424 */ /* 0x000fe400078e00ff */
[----:B---3--:R-:W-:Y:S01]  /*0c20*/  @P3 IMAD R24, R26, R27, RZ ;  /* 0x0000001b1a183224 */ /* 0x008fe200078e02ff */
[----:B--2---:R-:W-:Y:S06]  /*0c30*/  @P3 BRA `(.L_x_932) ;  /* 0x0000000000143947 */ /* 0x004fec0003800000 */
[----:B------:R-:W2:Y:S04]  /*0c40*/  @P4 LD.E R24, desc[UR4][R172.64+0xd4] ;  /* 0x0000d404ac184980 */ /* 0x000ea8000c101900 */
[----:B------:R-:W2:Y:S04]  /*0c50*/  LD.E R6, desc[UR4][R172.64+0x60] ;  /* 0x00006004ac067980 */ /* 0x000ea8000c101900 */
[----:B------:R-:W2:Y:S01]  /*0c60*/  @!P4 LD.E R24, desc[UR4][R172.64+0xb4] ;  /* 0x0000b404ac18c980 */ /* 0x000ea2000c101900 */
[----:B------:R-:W-:Y:S01]  /*0c70*/  MOV R26, 0x1 ;  /* 0x00000001001a7802 */ /* 0x000fe20000000f00 */
[----:B--2---:R-:W-:-:S02]  /*0c80*/  IMAD R25, R24, R6, RZ ;  /* 0x0000000618197224 */ /* 0x004fc400078e02ff */
.L_x_932:
[----:B------:R-:W-:Y:S05]  /*0c90*/  BSYNC B0 ;  /* 0x0000000000007941 */ /* 0x000fea0003800000 */
.L_x_931:
[----:B------:R-:W-:Y:S01]  /*0ca0*/  BSSY B0, `(.L_x_933) ;  /* 0x0000013000007945 */ /* 0x000fe20003800000 */
[----:B------:R-:W-:Y:S01]  /*0cb0*/  VIADD R27, R8, 0x40 ;  /* 0x00000040081b7836 */ /* 0x000fe20000000000 */
[C---:B------:R-:W-:Y:S01]  /*0cc0*/  IADD3 R30, R18.reuse, 0x40, RZ ;  /* 0x00000040121e7810 */ /* 0x040fe20007ffe0ff */
[----:B------:R-:W-:Y:S01]  /*0cd0*/  VIADD R31, R18, 0x20 ;  /* 0x00000020121f7836 */ /* 0x000fe20000000000 */
[----:B------:R-:W-:Y:S01]  /*0ce0*/  IADD3 R7, R17, R7, RZ ;  /* 0x0000000711077210 */ /* 0x000fe20007ffe0ff */
[----:B------:R-:W-:Y:S06]  /*0cf0*/  @P2 BRA `(.L_x_934) ;  /* 0x0000000000342947 */ /* 0x000fec0003800000 */
[----:B------:R-:W-:Y:S01]  /*0d00*/  IMAD R12, R5, R2, RZ ;  /* 0x00000002050c7224 */ /* 0x000fe200078e02ff */
[-C--:B------:R-:W-:Y:S01]  /*0d10*/  ISETP.GE.AND P5, PT, R18, R0.reuse, PT ;  /* 0x000000001200720c */ /* 0x080fe20003fa6270 */
[----:B------:R-:W-:Y:S01]  /*0d20*/  IMAD.MOV.U32 R6, RZ, RZ, R16 ;  /* 0x000000ffff067224 */ /* 0x000fe200078e0010 */
[-C--:B------:R-:W-:Y:S01]  /*0d30*/  ISETP.GE.AND P4, PT, R31, R0.reuse, PT ;  /* 0x000000001f00720c */ /* 0x080fe20003f86270 */
[----:B------:R-:W-:Y:S01]  /*0d40*/  IMAD R12, R4, R3, R12 ;  /* 0x00000003040c7224 */ /* 0x000fe200078e020c */
[----:B------:R-:W-:Y:S01]  /*0d50*/  ISETP.GE.AND P3, PT, R30, R0, PT ;  /* 0x000000001e00720c */ /* 0x000fe20003f66270 */
[----:B------:R-:W-:-:S04]  /*0d60*/  IMAD.WIDE.U32 R14, R4, R2, R6 ;  /* 0x00000002040e7225 */ /* 0x000fc800078e0006 */
[----:B------:R-:W-:Y:S01]  /*0d70*/  IMAD.IADD R13, R15, 0x1, R12 ;  /* 0x000000010f0d7824 */ /* 0x000fe200078e020c */
[----:B------:R-:W-:-:S04]  /*0d80*/  LEA R12, P2, R14, R10, 0x1 ;  /* 0x0000000a0e0c7211 */ /* 0x000fc800078408ff */
[----:B------:R-:W-:-:S05]  /*0d90*/  LEA.HI.X R13, R14, R11, R13, 0x1, P2 ;  /* 0x0000000b0e0d7211 */ /* 0x000fca00010f0c0d */
[----:B------:R2:W-:Y:S04]  /*0da0*/  @!P5 ST.E.128 desc[UR4][R12.64], RZ ;  /* 0x000000ff0c00d985 */ /* 0x0005e8000c101d04 */
[----:B------:R2:W-:Y:S04]  /*0db0*/  @!P4 ST.E.128 desc[UR4][R12.64+0x40], RZ ;  /* 0x000040ff0c00c985 */ /* 0x0005e8000c101d04 */
[----:B------:R2:W-:Y:S02]  /*0dc0*/  @!P3 ST.E.128 desc[UR4][R12.64+0x80], RZ ;  /* 0x000080ff0c00b985 */ /* 0x0005e4000c101d04 */
.L_x_934:
[----:B------:R-:W-:Y:S05]  /*0dd0*/  BSYNC B0 ;  /* 0x0000000000007941 */ /* 0x000fea0003800000 */
.L_x_933:
[----:B------:R-:W-:Y:S01]  /*0de0*/  BSSY B0, `(.L_x_935) ;  /* 0x0000014000007945 */ /* 0x000fe20003800000 */
[----:B------:R-:W-:Y:S02]  /*0df0*/  ISETP.GE.AND P2, PT, R27, R19, PT ;  /* 0x000000131b00720c */ /* 0x000fe40003f46270 */
[----:B------:R-:W-:Y:S01]  /*0e00*/  IADD3 R29, R8, 0x60, RZ ;  /* 0x00000060081d7810 */ /* 0x000fe20007ffe0ff */
[----:B------:R-:W-:Y:S05]  /*0e10*/  @P0 BRA `(.L_x_936) ;  /* 0x0000000000400947 */ /* 0x000fea0003800000 */
[----:B--2---:R-:W-:Y:S01]  /*0e20*/  IADD3 R12, P0, R4, 0x20, RZ ;  /* 0x00000020040c7810 */ /* 0x004fe20007f1e0ff */
[----:B------:R-:W-:Y:S01]  /*0e30*/  IMAD.MOV.U32 R14, RZ, RZ, R16 ;  /* 0x000000ffff0e7224 */ /* 0x000fe200078e0010 */
[----:B------:R-:W-:Y:S02]  /*0e40*/  MOV R15, R7 ;  /* 0x00000007000f7202 */ /* 0x000fe40000000f00 */
[-C--:B------:R-:W-:Y:S01]  /*0e50*/  ISETP.GE.AND P4, PT, R18, R0.reuse, PT ;  /* 0x000000001200720c */ /* 0x080fe20003f86270 */
[----:B------:R-:W-:Y:S01]  /*0e60*/  IMAD.X R13, RZ, RZ, R5, P0 ;  /* 0x000000ffff0d7224 */ /* 0x000fe200000e0605 */
[----:B------:R-:W-:Y:S01]  /*0e70*/  ISETP.GE.AND P3, PT, R31, R0, PT ;  /* 0x000000001f00720c */ /* 0x000fe20003f66270 */
[----:B------:R-:W-:Y:S01]  /*0e80*/  IMAD.WIDE.U32 R14, R2, R12, R14 ;  /* 0x0000000c020e7225 */ /* 0x000fe200078e000e */
[----:B------:R-:W-:-:S03]  /*0e90*/  ISETP.GE.AND P0, PT, R30, R0, PT ;  /* 0x000000001e00720c */ /* 0x000fc60003f06270 */
[----:B------:R-:W-:-:S04]  /*0ea0*/  IMAD R13, R13, R2, RZ ;  /* 0x000000020d0d7224 */ /* 0x000fc800078e02ff */
[----:B------:R-:W-:Y:S01]  /*0eb0*/  IMAD R13, R3, R12, R13 ;  /* 0x0000000c030d7224 */ /* 0x000fe200078e020d */
[----:B------:R-:W-:-:S03]  /*0ec0*/  LEA R12, P5, R14, R10, 0x1 ;  /* 0x0000000a0e0c7211 */ /* 0x000fc600078a08ff */
[----:B------:R-:W-:-:S05]  /*0ed0*/  IMAD.IADD R13, R15, 0x1, R13 ;  /* 0x000000010f0d7824 */ /* 0x000fca00078e020d */
[----:B------:R-:W-:-:S05]  /*0ee0*/  LEA.HI.X R13, R14, R11, R13, 0x1, P5 ;  /* 0x0000000b0e0d7211 */ /* 0x000fca00028f0c0d */
[----:B------:R3:W-:Y:S04]  /*0ef0*/  @!P4 ST.E.128 desc[UR4][R12.64], RZ ;  /* 0x000000ff0c00c985 */ /* 0x0007e8000c101d04 */
[----:B------:R3:W-:Y:S04]  /*0f00*/  @!P3 ST.E.128 desc[UR4][R12.64+0x40], RZ ;  /* 0x000040ff0c00b985 */ /* 0x0007e8000c101d04 */
[----:B------:R3:W-:Y:S02]  /*0f10*/  @!P0 ST.E.128 desc[UR4][R12.64+0x80], RZ ;  /* 0x000080ff0c008985 */ /* 0x0007e4000c101d04 */
.L_x_936:
[----:B------:R-:W-:Y:S05]  /*0f20*/  BSYNC B0 ;  /* 0x0000000000007941 */ /* 0x000fea0003800000 */
.L_x_935:
[----:B------:R-:W-:Y:S01]  /*0f30*/  BSSY B0, `(.L_x_937) ;  /* 0x0000014000007945 */ /* 0x000fe20003800000 */
[----:B------:R-:W-:Y:S01]  /*0f40*/  ISETP.GE.AND P0, PT, R29, R19, PT ;  /* 0x000000131d00720c */ /* 0x000fe20003f06270 */
[----:B------:R-:W-:Y:S02]  /*0f50*/  IMAD R25, R159, R25, RZ ;  /* 0x000000199f197224 */ /* 0x000fe400078e02ff */
[----:B------:R-:W-:Y:S10]  /*0f60*/  @P2 BRA `(.L_x_938) ;  /* 0x0000000000402947 */ /* 0x000ff40003800000 */
[----:B--23--:R-:W-:Y:S01]  /*0f70*/  IADD3 R12, P2, R4, 0x40, RZ ;  /* 0x00000040040c7810 */ /* 0x00cfe20007f5e0ff */
        /* <DEDUP_REMOVED lines=15> */
.L_x_938:
[----:B------:R-:W-:Y:S05]  /*1070*/  BSYNC B0 ;  /* 0x0000000000007941 */ /* 0x000fea0003800000 */
.L_x_937:
[----:B--234-:R-:W-:Y:S01]  /*1080*/  SEL R12, R25, RZ, !P1 ;  /* 0x000000ff190c7207 */ /* 0x01cfe20004800000 */
[----:B------:R-:W-:Y:S01]  /*1090*/  BSSY B0, `(.L_x_939) ;  /* 0x0000017000007945 */ /* 0x000fe20003800000 */
[-C--:B------:R-:W-:Y:S02]  /*10a0*/  ISETP.GE.OR P5, PT, R8, R19.reuse, P6 ;  /* 0x000000130800720c */ /* 0x080fe400037a6670 */
[-C--:B------:R-:W-:Y:S01]  /*10b0*/  ISETP.GE.OR P4, PT, R28, R19.reuse, P6 ;  /* 0x000000131c00720c */ /* 0x080fe20003786670 */
[----:B------:R-:W-:Y:S01]  /*10c0*/  IMAD R24, R162, R24, R12 ;  /* 0x00000018a2187224 */ /* 0x000fe200078e020c */
[----:B------:R-:W-:Y:S01]  /*10d0*/  ISETP.GE.OR P3, PT, R27, R19, P6 ;  /* 0x000000131b00720c */ /* 0x000fe20003766670 */
[----:B------:R-:W-:Y:S01]  /*10e0*/  IMAD R12, R156, R26, RZ ;  /* 0x0000001a9c0c7224 */ /* 0x000fe200078e02ff */
[----:B------:R-:W-:Y:S11]  /*10f0*/  @P0 BRA `(.L_x_940) ;  /* 0x0000000000400947 */ /* 0x000ff60003800000 */
[----:B------:R-:W-:Y:S02]  /*1100*/  IADD3 R6, P0, R4, 0x60, RZ ;  /* 0x0000006004067810 */ /* 0x000fe40007f1e0ff */
[-C--:B------:R-:W-:Y:S02]  /*1110*/  ISETP.GE.AND P2, PT, R18, R0.reuse, PT ;  /* 0x000000001200720c */ /* 0x080fe40003f46270 */
[----:B------:R-:W-:Y:S01]  /*1120*/  ISETP.GE.AND P1, PT, R31, R0, PT ;  /* 0x000000001f00720c */ /* 0x000fe20003f26270 */
[----:B------:R-:W-:Y:S01]  /*1130*/  IMAD.X R4, RZ, RZ, R5, P0 ;  /* 0x000000ffff047224 */ /* 0x000fe200000e0605 */
[----:B------:R-:W-:-:S03]  /*1140*/  MOV R5, R7 ;  /* 0x0000000700057202 */ /* 0x000fc60000000f00 */
[----:B------:R-:W-:Y:S02]  /*1150*/  IMAD R13, R4, R2, RZ ;  /* 0x00000002040d7224 */ /* 0x000fe400078e02ff */
[----:B------:R-:W-:Y:S02]  /*1160*/  IMAD.MOV.U32 R4, RZ, RZ, R16 ;  /* 0x000000ffff047224 */ /* 0x000fe400078e0010 */
[-C--:B------:R-:W-:Y:S02]  /*1170*/  IMAD R3, R3, R6.reuse, R13 ;  /* 0x0000000603037224 */ /* 0x080fe400078e020d */
[----:B------:R-:W-:-:S04]  /*1180*/  IMAD.WIDE.U32 R4, R2, R6, R4 ;  /* 0x0000000602047225 */ /* 0x000fc800078e0004 */
[----:B------:R-:W-:Y:S01]  /*1190*/  IMAD.IADD R3, R5, 0x1, R3 ;  /* 0x0000000105037824 */ /* 0x000fe200078e0203 */
[----:B------:R-:W-:-:S04]  /*11a0*/  LEA R2, P0, R4, R10, 0x1 ;  /* 0x0000000a04027211 */ /* 0x000fc800078008ff */
[----:B------:R-:W-:Y:S02]  /*11b0*/  LEA.HI.X R3, R4, R11, R3, 0x1, P0 ;  /* 0x0000000b04037211 */ /* 0x000fe400000f0c03 */
[----:B------:R-:W-:-:S03]  /*11c0*/  ISETP.GE.AND P0, PT, R30, R0, PT ;  /* 0x000000001e00720c */ /* 0x000fc60003f06270 */
[----:B------:R2:W-:Y:S04]  /*11d0*/  @!P2 ST.E.128 desc[UR4][R2.64], RZ ;  /* 0x000000ff0200a985 */ /* 0x0005e8000c101d04 */
[----:B------:R2:W-:Y:S06]  /*11e0*/  @!P1 ST.E.128 desc[UR4][R2.64+0x40], RZ ;  /* 0x000040ff02009985 */ /* 0x0005ec000c101d04 */
[----:B------:R2:W-:Y:S02]  /*11f0*/  @!P0 ST.E.128 desc[UR4][R2.64+0x80], RZ ;  /* 0x000080ff02008985 */ /* 0x0005e4000c101d04 */
.L_x_940:
[----:B------:R-:W-:Y:S05]  /*1200*/  BSYNC B0 ;  /* 0x0000000000007941 */ /* 0x000fea0003800000 */
.L_x_939:
[----:B------:R-:W-:Y:S01]  /*1210*/  IADD3 R9, P1, P0, R12, R22, R24 ;  /* 0x000000160c097210 */ /* 0x000fe2000783e018 */
[-C--:B------:R-:W-:Y:S01]  /*1220*/  @!P5 IMAD R0, R8, R26.reuse, RZ ;  /* 0x0000001a0800d224 */ /* 0x080fe200078e02ff */
[----:B--2---:R-:W-:Y:S01]  /*1230*/  SHF.R.S32.HI R2, RZ, 0x1f, R12 ;  /* 0x0000001fff027819 */ /* 0x004fe2000001140c */
[-C--:B------:R-:W-:Y:S01]  /*1240*/  @!P4 IMAD R3, R28, R26.reuse, RZ ;  /* 0x0000001a1c03c224 */ /* 0x080fe200078e02ff */
[----:B------:R-:W-:Y:S01]  /*1250*/  SHF.R.S32.HI R22, RZ, 0x1f, R24 ;  /* 0x0000001fff167819 */ /* 0x000fe20000011418 */
[----:B------:R-:W-:Y:S01]  /*1260*/  @!P3 IMAD R5, R27, R26, RZ ;  /* 0x0000001a1b05b224 */ /* 0x000fe200078e02ff */
[----:B------:R-:W-:Y:S02]  /*1270*/  ISETP.GE.OR P6, PT, R29, R19, P6 ;  /* 0x000000131d00720c */ /* 0x000fe400037c6670 */
[----:B------:R-:W-:Y:S02]  /*1280*/  IADD3.X R22, R2, R23, R22, P1, P0 ;  /* 0x0000001702167210 */ /* 0x000fe40000fe0416 */
[----:B------:R-:W-:-:S02]  /*1290*/  @!P5 IADD3 R2, P0, R0, R9, RZ ;  /* 0x000000090002d210 */ /* 0x000fc40007f1e0ff */
[-C--:B------:R-:W-:Y:S02]  /*12a0*/  @!P4 IADD3 R8, P1, R3, R9.reuse, RZ ;  /* 0x000000090308c210 */ /* 0x080fe40007f3e0ff */
[----:B------:R-:W-:Y:S02]  /*12b0*/  @!P5 LEA.HI.X.SX32 R4, R0, R22, 0x1, P0 ;  /* 0x000000160004d211 */ /* 0x000fe400000f0eff */
[C---:B------:R-:W-:Y:S02]  /*12c0*/  @!P5 LEA R6, P2, R2.reuse, R20, 0x2 ;  /* 0x000000140206d211 */ /* 0x040fe400078410ff */
[----:B------:R-:W-:Y:S02]  /*12d0*/  @!P3 IADD3 R0, P0, R5, R9, RZ ;  /* 0x000000090500b210 */ /* 0x000fe40007f1e0ff */
[----:B------:R-:W-:Y:S02]  /*12e0*/  @!P4 LEA.HI.X.SX32 R10, R3, R22, 0x1, P1 ;  /* 0x00000016030ac211 */ /* 0x000fe400008f0eff */
[----:B------:R-:W-:-:S02]  /*12f0*/  @!P5 LEA.HI.X R7, R2, R21, R4, 0x2, P2 ;  /* 0x000000150207d211 */ /* 0x000fc400010f1404 */
[----:B------:R-:W-:Y:S02]  /*1300*/  @!P4 LEA R4, P1, R8, R20, 0x2 ;  /* 0x000000140804c211 */ /* 0x000fe400078210ff */
[----:B------:R-:W-:Y:S02]  /*1310*/  @!P3 LEA.HI.X.SX32 R3, R5, R22, 0x1, P0 ;  /* 0x000000160503b211 */ /* 0x000fe400000f0eff */
[----:B------:R-:W-:Y:S02]  /*1320*/  @!P3 LEA R2, P0, R0, R20, 0x2 ;  /* 0x000000140002b211 */ /* 0x000fe400078010ff */
[-C--:B------:R-:W-:Y:S01]  /*1330*/  @!P4 LEA.HI.X R5, R8, R21.reuse, R10, 0x2, P1 ;  /* 0x000000150805c211 */ /* 0x080fe200008f140a */
[----:B------:R-:W-:Y:S01]  /*1340*/  @!P5 IMAD.MOV.U32 R10, RZ, RZ, 0x7f800000 ;  /* 0x7f800000ff0ad424 */ /* 0x000fe200078e00ff */
[----:B------:R-:W-:Y:S01]  /*1350*/  @!P3 LEA.HI.X R3, R0, R21, R3, 0x2, P0 ;  /* 0x000000150003b211 */ /* 0x000fe200000f1403 */
[----:B------:R-:W-:Y:S02]  /*1360*/  @!P4 IMAD.MOV.U32 R8, RZ, RZ, 0x7f800000 ;  /* 0x7f800000ff08c424 */ /* 0x000fe400078e00ff */
[----:B------:R-:W-:Y:S01]  /*1370*/  @!P3 IMAD.MOV.U32 R0, RZ, RZ, 0x7f800000 ;  /* 0x7f800000ff00b424 */ /* 0x000fe200078e00ff */
[----:B------:R-:W-:Y:S04]  /*1380*/  @!P5 ST.E desc[UR4][R6.64], R10 ;  /* 0x0000000a0600d985 */ /* 0x000fe8000c101904 */
[----:B------:R-:W-:Y:S04]  /*1390*/  @!P4 ST.E desc[UR4][R4.64], R8 ;  /* 0x000000080400c985 */ /* 0x000fe8000c101904 */
[----:B------:R2:W-:Y:S02]  /*13a0*/  @!P3 ST.E desc[UR4][R2.64], R0 ;  /* 0x000000000200b985 */ /* 0x0005e4000c101904 */
[----:B--2---:R-:W-:-:S02]  /*13b0*/  IMAD.MOV.U32 R2, RZ, RZ, R32 ;  /* 0x000000ffff027224 */ /* 0x004fc400078e0020 */
[----:B------:R-:W-:-:S04]  /*13c0*/  IMAD.MOV.U32 R3, RZ, RZ, 0x0 ;  /* 0x00000000ff037424 */ /* 0x000fc800078e00ff */
[----:B-1----:R-:W-:Y:S05]  /*13d0*/  @P6 RET.REL.NODEC R2 `(_ZN5flash16flash_fwd_kernelI23Flash_fwd_kernel_traitsILi96ELi128ELi64ELi4ELb0ELb0EN7cutlass10bfloat16_tE19Flash_kernel_traitsILi96ELi128ELi64ELi4ES3_EELb1ELb0ELb1ELb0ELb0ELb0ELb0ELb1EEEvNS_16Flash_fwd_paramsE) ;  /* 0xffffffec02086950 */ /* 0x002fea0003c3ffff */
[----:B------:R-:W-:-:S05]  /*13e0*/  IMAD R0, R29, R26, RZ ;  /* 0x0000001a1d007224 */ /* 0x000fca00078e02ff */
[----:B------:R-:W-:-:S04]  /*13f0*/  IADD3 R3, P0, R0, R9, RZ ;  /* 0x0000000900037210 */ /* 0x000fc80007f1e0ff */
[----:B------:R-:W-:Y:S02]  /*1400*/  LEA.HI.X.SX32 R0, R0, R22, 0x1, P0 ;  /* 0x0000001600007211 */ /* 0x000fe400000f0eff */
[----:B------:R-:W-:-:S04]  /*1410*/  LEA R2, P0, R3, R20, 0x2 ;  /* 0x0000001403027211 */ /* 0x000fc800078010ff */
[----:B------:R-:W-:Y:S01]  /*1420*/  LEA.HI.X R3, R3, R21, R0, 0x2, P0 ;  /* 0x0000001503037211 */ /* 0x000fe200000f1400 */
[----:B------:R-:W-:-:S05]  /*1430*/  IMAD.MOV.U32 R0, RZ, RZ, 0x7f800000 ;  /* 0x7f800000ff007424 */ /* 0x000fca00078e00ff */
[----:B------:R1:W-:Y:S02]  /*1440*/  ST.E desc[UR4][R2.64], R0 ;  /* 0x0000000002007985 */ /* 0x0003e4000c101904 */
[----:B-1----:R-:W-:Y:S02]  /*1450*/  IMAD.MOV.U32 R2, RZ, RZ, R32 ;  /* 0x000000ffff027224 */ /* 0x002fe400078e0020 */
[----:B------:R-:W-:-:S04]  /*1460*/  IMAD.MOV.U32 R3, RZ, RZ, 0x0 ;  /* 0x00000000ff037424 */ /* 0x000fc800078e00ff */
[----:B------:R-:W-:Y:S05]  /*1470*/  RET.REL.NODEC R2 `(_ZN5flash16flash_fwd_kernelI23Flash_fwd_kernel_traitsILi96ELi128ELi64ELi4ELb0ELb0EN7cutlass10bfloat16_tE19Flash_kernel_traitsILi96ELi128ELi64ELi4ES3_EELb1ELb0ELb1ELb0ELb0ELb0ELb0ELb1EEEvNS_16Flash_fwd_paramsE) ;  /* 0xffffffe802e07950 */ /* 0x000fea0003c3ffff */
.L_x_926:
[----:B------:R-:W2:Y:S01]  /*1480*/  LD.E R20, desc[UR4][R172.64+0x68] ;  /* 0x00006804ac147980 */ /* 0x000ea2000c101900 */
[----:B------:R-:W-:-:S03]  /*1490*/  ISETP.NE.AND P4, PT, R30, -0x1, PT ;  /* 0xffffffff1e00780c */ /* 0x000fc60003f85270 */
[----:B------:R-:W3:Y:S01]  /*14a0*/  LD.E.64 R10, desc[UR4][R172.64+0x38] ;  /* 0x00003804ac0a7980 */ /* 0x000ee2000c101b00 */
[----:B------:R-:W-:-:S03]  /*14b0*/  ISETP.NE.AND P2, PT, R34, -0x1, PT ;  /* 0xffffffff2200780c */ /* 0x000fc60003f45270 */
[----:B------:R-:W4:Y:S01]  /*14c0*/  LD.E.64 R4, desc[UR4][R172.64+0x30] ;  /* 0x00003004ac047980 */ /* 0x000f22000c101b00 */
[CC--:B------:R-:W-:Y:S01]  /*14d0*/  LEA.HI R17, R28.reuse, R149.reuse, RZ, 0x2 ;  /* 0x000000951c117211 */ /* 0x0c0fe200078f10ff */
[----:B------:R-:W1:Y:S04]  /*14e0*/  S2R R22, SR_CgaCtaId ;  /* 0x0000000000167919 */ /* 0x000e680000008800 */
[----:B------:R-:W4:Y:S01]  /*14f0*/  @!P4 LD.E.64 R12, desc[UR4][R172.64+0x20] ;  /* 0x00002004ac0cc980 */ /* 0x000f22000c101b00 */
[----:B------:R-:W-:Y:S02]  /*1500*/  LEA.HI R41, R28, R149, RZ, 0x3 ;  /* 0x000000951c297211 */ /* 0x000fe400078f18ff */
[----:B------:R-:W-:Y:S01]  /*1510*/  LOP3.LUT R0, R17, 0xfffffffc, RZ, 0xc0, !PT ;  /* 0xfffffffc11007812 */ /* 0x000fe200078ec0ff */
[----:B------:R-:W-:Y:S01]  /*1520*/  IMAD.IADD R35, R178, 0x1, -R156 ;  /* 0x00000001b2237824 */ /* 0x000fe200078e0a9c */
[----:B------:R-:W-:Y:S01]  /*1530*/  SHF.R.S32.HI R40, RZ, 0x3, R41 ;  /* 0x00000003ff287819 */ /* 0x000fe20000011429 */
[----:B------:R-:W4:Y:S02]  /*1540*/  @!P2 LD.E.64 R14, desc[UR4][R172.64+0x18] ;  /* 0x00001804ac0ea980 */ /* 0x000f24000c101b00 */
[----:B------:R-:W-:-:S02]  /*1550*/  IMAD.IADD R0, R149, 0x1, -R0 ;  /* 0x0000000195007824 */ /* 0x000fc400078e0a00 */
[----:B------:R-:W-:Y:S01]  /*1560*/  IMAD.SHL.U32 R3, R40, 0x40, RZ ;  /* 0x0000004028037824 */ /* 0x000fe200078e00ff */
[----:B------:R-:W-:Y:S01]  /*1570*/  MOV R21, 0x400 ;  /* 0x0000040000157802 */ /* 0x000fe20000000f00 */
[----:B------:R-:W4:Y:S01]  /*1580*/  LD.E.64 R18, desc[UR4][R172.64+0x48] ;  /* 0x00004804ac127980 */ /* 0x000f22000c101b00 */
[----:B------:R-:W-:Y:S02]  /*1590*/  SHF.L.U32 R171, R0, 0x3, RZ ;  /* 0x0000000300ab7819 */ /* 0x000fe400000006ff */
[----:B------:R-:W-:Y:S01]  /*15a0*/  LOP3.LUT R0, R3, 0xc0, RZ, 0xc0, !PT ;  /* 0x000000c003007812 */ /* 0x000fe200078ec0ff */
[----:B------:R-:W4:Y:S01]  /*15b0*/  LD.E.64 R44, desc[UR4][R172.64+0x40] ;  /* 0x00004004ac2c7980 */ /* 0x000f22000c101b00 */
[----:B------:R-:W-:Y:S02]  /*15c0*/  SHF.R.S32.HI R6, RZ, 0x2, R17 ;  /* 0x00000002ff067819 */ /* 0x000fe40000011411 */
[----:B------:R-:W-:Y:S01]  /*15d0*/  SHF.R.S32.HI R155, RZ, 0x5, R148 ;  /* 0x00000005ff9b7819 */ /* 0x000fe20000011494 */
[----:B------:R-:W4:Y:S01]  /*15e0*/  LD.E R217, desc[UR4][R172.64+0xc8] ;  /* 0x0000c804acd97980 */ /* 0x000f22000c101900 */
[----:B------:R-:W-:-:S03]  /*15f0*/  IADD3 R7, R6, 0x40, RZ ;  /* 0x0000004006077810 */ /* 0x000fc60007ffe0ff */
[----:B------:R1:W5:Y:S01]  /*1600*/  LD.E.64 R26, desc[UR4][R172.64+0x50] ;  /* 0x00005004ac1a7980 */ /* 0x000362000c101b00 */
[----:B------:R-:W-:Y:S02]  /*1610*/  ISETP.GE.AND P1, PT, R7, R35, PT ;  /* 0x000000230700720c */ /* 0x000fe40003f26270 */
[----:B------:R-:W-:Y:S01]  /*1620*/  LEA.HI R28, R28, R149, RZ, 0x4 ;  /* 0x000000951c1c7211 */ /* 0x000fe200078f20ff */
[----:B------:R1:W5:Y:S03]  /*1630*/  @!P4 LD.E.64 R32, desc[UR4][R172.64+0x28] ;  /* 0x00002804ac20c980 */ /* 0x000366000c101b00 */
[----:B------:R-:W-:Y:S01]  /*1640*/  SHF.R.S32.HI R25, RZ, 0x4, R28 ;  /* 0x00000004ff197819 */ /* 0x000fe2000001141c */
[----:B------:R1:W5:Y:S04]  /*1650*/  LD.E.64 R36, desc[UR4][R172.64+0x58] ;  /* 0x00005804ac247980 */ /* 0x000368000c101b00 */
[----:B------:R1:W5:Y:S04]  /*1660*/  LD.E R152, desc[UR4][R172.64+0x60] ;  /* 0x00006004ac987980 */ /* 0x000368000c101900 */
[----:B------:R1:W5:Y:S04]  /*1670*/  LD.E R153, desc[UR4][R172.64+0xc4] ;  /* 0x0000c404ac997980 */ /* 0x000368000c101900 */
[----:B------:R1:W5:Y:S04]  /*1680*/  LD.E R200, desc[UR4][R172.64+0xc0] ;  /* 0x0000c004acc87980 */ /* 0x000368000c101900 */
[----:B------:R1:W5:Y:S04]  /*1690*/  LD.E.64 R206, desc[UR4][R172.64+0x8] ;  /* 0x00000804acce7980 */ /* 0x000368000c101b00 */
[----:B------:R1:W5:Y:S04]  /*16a0*/  LD.E.64 R210, desc[UR4][R172.64+0x10] ;  /* 0x00001004acd27980 */ /* 0x000368000c101b00 */
[----:B------:R1:W5:Y:S01]  /*16b0*/  LD.E.64 R150, desc[UR4][R172.64+0x98] ;  /* 0x00009804ac967980 */ /* 0x000362000c101b00 */
[----:B--2---:R-:W-:-:S04]  /*16c0*/  IABS R2, R20 ;  /* 0x0000001400027213 */ /* 0x004fc80000000000 */
[----:B------:R-:W2:Y:S08]  /*16d0*/  I2F.RP R8, R2 ;  /* 0x0000000200087306 */ /* 0x000eb00000209400 */
[----:B--2---:R-:W2:Y:S02]  /*16e0*/  MUFU.RCP R8, R8 ;  /* 0x0000000800087308 */ /* 0x004ea40000001000 */
[----:B--2---:R-:W-:-:S06]  /*16f0*/  VIADD R8, R8, 0xffffffe ;  /* 0x0ffffffe08087836 */ /* 0x004fcc0000000000 */
[----:B------:R-:W2:Y:S01]  /*1700*/  F2I.FTZ.U32.TRUNC.NTZ R9, R8 ;  /* 0x0000000800097305 */ /* 0x000ea2000021f000 */
[----:B------:R-:W-:Y:S01]  /*1710*/  IABS R7, R20 ;  /* 0x0000001400077213 */ /* 0x000fe20000000000 */
[----:B--2---:R-:W-:Y:S01]  /*1720*/  IMAD.MOV R3, RZ, RZ, -R9 ;  /* 0x000000ffff037224 */ /* 0x004fe200078e0a09 */
[----:B------:R-:W-:Y:S02]  /*1730*/  LOP3.LUT R8, R0, 0x18, R171, 0xf8, !PT ;  /* 0x0000001800087812 */ /* 0x000fe400078ef8ab */
[----:B------:R-:W-:Y:S01]  /*1740*/  SHF.R.U32.HI R0, RZ, 0x3, R0 ;  /* 0x00000003ff007819 */ /* 0x000fe20000011600 */
[----:B------:R-:W-:-:S03]  /*1750*/  IMAD.MOV.U32 R16, RZ, RZ, R3 ;  /* 0x000000ffff107224 */ /* 0x000fc600078e0003 */
[----:B------:R-:W-:Y:S01]  /*1760*/  LOP3.LUT R23, R8, R0, RZ, 0x3c, !PT ;  /* 0x0000000008177212 */ /* 0x000fe200078e3cff */
[----:B------:R-:W-:Y:S02]  /*1770*/  IMAD R0, R16, R2, RZ ;  /* 0x0000000210007224 */ /* 0x000fe400078e02ff */
[----:B------:R-:W-:Y:S01]  /*1780*/  IMAD.MOV.U32 R8, RZ, RZ, RZ ;  /* 0x000000ffff087224 */ /* 0x000fe200078e00ff */
[----:B-1----:R-:W-:-:S03]  /*1790*/  LEA R3, R22, R21, 0x18 ;  /* 0x0000001516037211 */ /* 0x002fc600078ec0ff */
[----:B------:R-:W-:Y:S01]  /*17a0*/  IMAD.HI.U32 R8, R9, R0, R8 ;  /* 0x0000000009087227 */ /* 0x000fe200078e0008 */
[----:B------:R-:W-:Y:S02]  /*17b0*/  IADD3 R0, RZ, -R7, RZ ;  /* 0x80000007ff007210 */ /* 0x000fe40007ffe0ff */
[----:B------:R-:W-:-:S03]  /*17c0*/  IABS R21, R162 ;  /* 0x000000a200157213 */ /* 0x000fc60000000000 */
[----:B------:R-:W-:Y:S02]  /*17d0*/  IMAD.MOV.U32 R7, RZ, RZ, R0 ;  /* 0x000000ffff077224 */ /* 0x000fe400078e0000 */
[----:B------:R-:W-:Y:S01]  /*17e0*/  IMAD.HI.U32 R0, R8, R21, RZ ;  /* 0x0000001508007227 */ /* 0x000fe200078e00ff */
[----:B------:R-:W-:-:S03]  /*17f0*/  LEA.HI R8, R17, R6, RZ, 0x1 ;  /* 0x0000000611087211 */ /* 0x000fc600078f08ff */
[----:B------:R-:W-:Y:S01]  /*1800*/  IMAD R7, R0, R7, R21 ;  /* 0x0000000700077224 */ /* 0x000fe200078e0215 */
[----:B------:R-:W-:-:S04]  /*1810*/  LOP3.LUT R21, R8, 0x7fffffe, RZ, 0xc0, !PT ;  /* 0x07fffffe08157812 */ /* 0x000fc800078ec0ff */
[----:B------:R-:W-:Y:S01]  /*1820*/  ISETP.GT.U32.AND P6, PT, R2, R7, PT ;  /* 0x000000070200720c */ /* 0x000fe20003fc4070 */
[----:B---3--:R-:W-:Y:S01]  /*1830*/  @!P4 IMAD R9, R11, R24, RZ ;  /* 0x000000180b09c224 */ /* 0x008fe200078e02ff */
[----:B------:R-:W-:Y:S01]  /*1840*/  @!P4 SHF.R.S32.HI R16, RZ, 0x1f, R24 ;  /* 0x0000001fff10c819 */ /* 0x000fe20000011418 */
[----:B------:R-:W-:Y:S01]  /*1850*/  IMAD.IADD R21, R6, 0x1, -R21 ;  /* 0x0000000106157824 */ /* 0x000fe200078e0a15 */
[----:B------:R-:W-:-:S03]  /*1860*/  LEA.HI R17, R28, R25, RZ, 0x1 ;  /* 0x000000191c117211 */ /* 0x000fc600078f08ff */
[----:B------:R-:W-:Y:S01]  /*1870*/  @!P4 IMAD R22, R10, R16, R9 ;  /* 0x000000100a16c224 */ /* 0x000fe200078e0209 */
[----:B------:R-:W-:Y:S01]  /*1880*/  IADD3 R16, R6, 0x60, RZ ;  /* 0x0000006006107810 */ /* 0x000fe20007ffe0ff */
[----:B------:R-:W-:Y:S02]  /*1890*/  IMAD R21, R155, 0x8, R21 ;  /* 0x000000089b157824 */ /* 0x000fe400078e0215 */
[----:B------:R-:W-:Y:S02]  /*18a0*/  @!P4 IMAD.WIDE.U32 R8, R10, R24, RZ ;  /* 0x000000180a08c225 */ /* 0x000fe400078e00ff */
[----:B------:R-:W-:Y:S02]  /*18b0*/  @!P6 IADD3 R7, R7, -R2, RZ ;  /* 0x800000020707e210 */ /* 0x000fe40007ffe0ff */
[----:B------:R-:W-:Y:S01]  /*18c0*/  ISETP.GE.AND P0, PT, R16, R35, PT ;  /* 0x000000231000720c */ /* 0x000fe20003f06270 */
[----:B------:R-:W-:Y:S01]  /*18d0*/  IMAD.U32 R193, R21, 0x20, R23 ;  /* 0x0000002015c17824 */ /* 0x000fe200078e0017 */
[----:B------:R-:W-:Y:S01]  /*18e0*/  LOP3.LUT R17, R17, 0xfffffffe, RZ, 0xc0, !PT ;  /* 0xfffffffe11117812 */ /* 0x000fe200078ec0ff */
[----:B----4-:R-:W-:Y:S01]  /*18f0*/  @!P4 IMAD R13, R13, R159, RZ ;  /* 0x0000009f0d0dc224 */ /* 0x010fe200078e02ff */
[----:B------:R-:W-:-:S02]  /*1900*/  @P4 IADD3 R16, R24, R30, RZ ;  /* 0x0000001e18104210 */ /* 0x000fc40007ffe0ff */
[----:B------:R-:W-:Y:S01]  /*1910*/  @!P4 SHF.R.S32.HI R21, RZ, 0x1f, R159 ;  /* 0x0000001fff15c819 */ /* 0x000fe2000001149f */
[----:B------:R-:W-:Y:S01]  /*1920*/  @!P4 IMAD.IADD R9, R9, 0x1, R22 ;  /* 0x000000010909c824 */ /* 0x000fe200078e0216 */
[----:B------:R-:W-:Y:S02]  /*1930*/  ISETP.GE.U32.AND P3, PT, R7, R2, PT ;  /* 0x000000020700720c */ /* 0x000fe40003f66070 */
[----:B------:R-:W-:Y:S01]  /*1940*/  LOP3.LUT R2, R162, R20, RZ, 0x3c, !PT ;  /* 0x00000014a2027212 */ /* 0x000fe200078e3cff */
[----:B------:R-:W-:Y:S02]  /*1950*/  IMAD.IADD R38, R25, 0x1, -R17 ;  /* 0x0000000119267824 */ /* 0x000fe400078e0a11 */
[-C--:B------:R-:W-:Y:S01]  /*1960*/  @P4 IMAD R22, R11, R16.reuse, RZ ;  /* 0x000000100b164224 */ /* 0x080fe200078e02ff */
[----:B------:R-:W-:Y:S01]  /*1970*/  ISETP.GE.AND P5, PT, R2, RZ, PT ;  /* 0x000000ff0200720c */ /* 0x000fe20003fa6270 */
[----:B------:R-:W-:Y:S02]  /*1980*/  @!P4 IMAD R21, R12, R21, R13 ;  /* 0x000000150c15c224 */ /* 0x000fe400078e020d */
[----:B------:R-:W-:-:S04]  /*1990*/  @P4 IMAD.WIDE.U32 R16, R10, R16, RZ ;  /* 0x000000100a104225 */ /* 0x000fc800078e00ff */
[----:B------:R-:W-:-:S04]  /*19a0*/  @!P4 IMAD.WIDE.U32 R12, R159, R12, R8 ;  /* 0x0000000c9f0cc225 */ /* 0x000fc800078e0008 */
[----:B------:R-:W-:-:S04]  /*19b0*/  @P2 IMAD.WIDE.U32 R8, R4, R34, RZ ;  /* 0x0000002204082225 */ /* 0x000fc800078e00ff */
[----:B------:R-:W-:Y:S02]  /*19c0*/  @P2 IMAD R2, R5, R34, RZ ;  /* 0x0000002205022224 */ /* 0x000fe400078e02ff */
[----:B------:R-:W-:Y:S02]  /*19d0*/  @P4 IMAD.IADD R23, R17, 0x1, R22 ;  /* 0x0000000111174824 */ /* 0x000fe400078e0216 */
[----:B------:R-:W-:Y:S01]  /*19e0*/  @P4 IMAD.MOV.U32 R22, RZ, RZ, R16 ;  /* 0x000000ffff164224 */ /* 0x000fe200078e0010 */
[----:B------:R-:W-:Y:S01]  /*19f0*/  @P2 IADD3 R2, R9, R2, RZ ;  /* 0x0000000209022210 */ /* 0x000fe20007ffe0ff */
[----:B------:R-:W-:Y:S01]  /*1a00*/  @P2 IMAD.MOV.U32 R16, RZ, RZ, R8 ;  /* 0x000000ffff102224 */ /* 0x000fe200078e0008 */
[----:B------:R-:W-:Y:S01]  /*1a10*/  @P2 MOV R9, R5 ;  /* 0x0000000500092202 */ /* 0x000fe20000000f00 */
[--C-:B------:R-:W-:Y:S02]  /*1a20*/  @P2 IMAD.MOV.U32 R8, RZ, RZ, R4.reuse ;  /* 0x000000ffff082224 */ /* 0x100fe400078e0004 */
[----:B------:R-:W-:-:S02]  /*1a30*/  @!P2 IMAD.MOV.U32 R8, RZ, RZ, R4 ;  /* 0x000000ffff08a224 */ /* 0x000fc400078e0004 */
[----:B------:R-:W-:Y:S02]  /*1a40*/  @!P2 IMAD.MOV.U32 R9, RZ, RZ, R5 ;  /* 0x000000ffff09a224 */ /* 0x000fe400078e0005 */
[----:B------:R1:W5:Y:S01]  /*1a50*/  LD.E.64 R4, desc[UR4][R172.64] ;  /* 0x00000004ac047980 */ /* 0x000362000c101b00 */
[----:B------:R-:W-:Y:S01]  /*1a60*/  @!P4 IADD3 R23, R13, R21, RZ ;  /* 0x000000150d17c210 */ /* 0x000fe20007ffe0ff */
[----:B------:R-:W-:Y:S01]  /*1a70*/  @!P2 IMAD R7, R15, R159, RZ ;  /* 0x0000009f0f07a224 */ /* 0x000fe200078e02ff */
[----:B------:R-:W-:-:S05]  /*1a80*/  @!P2 SHF.R.S32.HI R13, RZ, 0x1f, R159 ;  /* 0x0000001fff0da819 */ /* 0x000fca000001149f */
[C---:B------:R-:W-:Y:S02]  /*1a90*/  @!P2 IMAD R7, R14.reuse, R13, R7 ;  /* 0x0000000d0e07a224 */ /* 0x040fe400078e0207 */
[----:B------:R-:W-:-:S04]  /*1aa0*/  @!P2 IMAD.WIDE.U32 R14, R14, R159, RZ ;  /* 0x0000009f0e0ea225 */ /* 0x000fc800078e00ff */
[----:B------:R-:W-:Y:S01]  /*1ab0*/  @!P2 IMAD.MOV.U32 R16, RZ, RZ, R14 ;  /* 0x000000ffff10a224 */ /* 0x000fe200078e000e */
[----:B------:R-:W-:Y:S01]  /*1ac0*/  @!P2 IADD3 R2, R15, R7, RZ ;  /* 0x000000070f02a210 */ /* 0x000fe20007ffe0ff */
[----:B------:R-:W-:Y:S01]  /*1ad0*/  IMAD R14, R19, R162, RZ ;  /* 0x000000a2130e7224 */ /* 0x000fe200078e02ff */
[----:B------:R-:W-:-:S05]  /*1ae0*/  SHF.R.S32.HI R7, RZ, 0x1f, R162 ;  /* 0x0000001fff077819 */ /* 0x000fca00000114a2 */
[----:B------:R-:W-:Y:S01]  /*1af0*/  IMAD R14, R18, R7, R14 ;  /* 0x00000007120e7224 */ /* 0x000fe200078e020e */
[--C-:B------:R-:W-:Y:S01]  /*1b00*/  SHF.R.S32.HI R7, RZ, 0x1f, R6.reuse ;  /* 0x0000001fff077819 */ /* 0x100fe20000011406 */
[C---:B------:R-:W-:Y:S01]  /*1b10*/  VIADD R170, R171.reuse, 0x20 ;  /* 0x00000020abaa7836 */ /* 0x040fe20000000000 */
[----:B------:R1:W-:Y:S01]  /*1b20*/  STL [R1+0x158], R171 ;  /* 0x000158ab01007387 */ /* 0x0003e20000100800 */
[----:B------:R-:W-:Y:S02]  /*1b30*/  @!P6 VIADD R0, R0, 0x1 ;  /* 0x000000010000e836 */ /* 0x000fe40000000000 */
[----:B------:R-:W-:Y:S01]  /*1b40*/  IMAD.WIDE R46, R174, 0x80, R6 ;  /* 0x00000080ae2e7825 */ /* 0x000fe200078e0206 */
[----:B------:R1:W-:Y:S03]  /*1b50*/  STL [R1+0x1e4], R35 ;  /* 0x0001e42301007387 */ /* 0x0003e60000100800 */
[----:B------:R-:W-:Y:S01]  /*1b60*/  VIADD R169, R171, 0x40 ;  /* 0x00000040aba97836 */ /* 0x000fe20000000000 */
[----:B------:R1:W-:Y:S01]  /*1b70*/  STL.64 [R1+0x150], R44 ;  /* 0x0001502c01007387 */ /* 0x0003e20000100a00 */
[----:B------:R-:W-:Y:S01]  /*1b80*/  @P3 VIADD R0, R0, 0x1 ;  /* 0x0000000100003836 */ /* 0x000fe20000000000 */
[----:B------:R-:W-:-:S02]  /*1b90*/  SHF.R.S32.HI R42, RZ, 0x1f, R171 ;  /* 0x0000001fff2a7819 */ /* 0x000fc400000114ab */
[----:B------:R1:W-:Y:S01]  /*1ba0*/  STL.64 [R1+0x1d8], R46 ;  /* 0x0001d82e01007387 */ /* 0x0003e20000100a00 */
[----:B------:R-:W-:-:S03]  /*1bb0*/  IADD3 R16, P3, R171, R16, RZ ;  /* 0x00000010ab107210 */ /* 0x000fc60007f7e0ff */
[----:B------:R1:W-:Y:S04]  /*1bc0*/  STL [R1+0x24], R170 ;  /* 0x000024aa01007387 */ /* 0x0003e80000100800 */
[----:B------:R1:W-:Y:S04]  /*1bd0*/  STL [R1+0x28], R169 ;  /* 0x000028a901007387 */ /* 0x0003e80000100800 */
[----:B------:R1:W-:Y:S01]  /*1be0*/  STL [R1+0x1a0], R217 ;  /* 0x0001a0d901007387 */ /* 0x0003e20000100800 */
[----:B------:R-:W-:Y:S01]  /*1bf0*/  IMAD.X R17, R42, 0x1, R2, P3 ;  /* 0x000000012a117824 */ /* 0x000fe200018e0602 */
[----:B------:R-:W-:-:S02]  /*1c00*/  ISETP.GE.AND P3, PT, R6, R35, PT ;  /* 0x000000230600720c */ /* 0x000fc40003f66270 */
[----:B------:R-:W-:Y:S02]  /*1c10*/  ISETP.NE.AND P6, PT, R20, RZ, PT ;  /* 0x000000ff1400720c */ /* 0x000fe40003fc5270 */
[----:B------:R-:W-:Y:S01]  /*1c20*/  @!P4 MOV R22, R12 ;  /* 0x0000000c0016c202 */ /* 0x000fe20000000f00 */
[----:B------:R-:W-:Y:S01]  /*1c30*/  IMAD.MOV.U32 R25, RZ, RZ, R0 ;  /* 0x000000ffff197224 */ /* 0x000fe200078e0000 */
[----:B------:R-:W-:Y:S02]  /*1c40*/  LOP3.LUT R0, R28, 0xfffffff0, RZ, 0xc0, !PT ;  /* 0xfffffff01c007812 */ /* 0x000fe400078ec0ff */
[----:B------:R-:W-:Y:S01]  /*1c50*/  IADD3 R12, P2, R171, R22, RZ ;  /* 0x00000016ab0c7210 */ /* 0x000fe20007f5e0ff */
[----:B------:R-:W-:Y:S01]  /*1c60*/  IMAD.WIDE.U32 R16, R162, R18, R16 ;  /* 0x00000012a2107225 */ /* 0x000fe200078e0010 */
[----:B------:R-:W-:Y:S02]  /*1c70*/  BSSY B0, `(.L_x_941) ;  /* 0x000002f000007945 */ /* 0x000fe40003800000 */
[----:B------:R-:W-:Y:S01]  /*1c80*/  IADD3.X R13, R42, R23, RZ, P2, !PT ;  /* 0x000000172a0d7210 */ /* 0x000fe200017fe4ff */
[----:B------:R-:W-:-:S02]  /*1c90*/  IMAD.IADD R0, R149, 0x1, -R0 ;  /* 0x0000000195007824 */ /* 0x000fc400078e0a00 */
[----:B------:R-:W-:Y:S01]  /*1ca0*/  IMAD R2, R11, R6, RZ ;  /* 0x000000060b027224 */ /* 0x000fe200078e02ff */
[----:B------:R-:W-:Y:S01]  /*1cb0*/  IADD3 R88, R158, -0x1, RZ ;  /* 0xffffffff9e587810 */ /* 0x000fe20007ffe0ff */
[----:B------:R-:W-:Y:S01]  /*1cc0*/  @!P5 IMAD.MOV R25, RZ, RZ, -R25 ;  /* 0x000000ffff19d224 */ /* 0x000fe200078e0a19 */
[----:B------:R-:W-:Y:S01]  /*1cd0*/  @!P6 LOP3.LUT R25, RZ, R20, RZ, 0x33, !PT ;  /* 0x00000014ff19e212 */ /* 0x000fe200078e33ff */
[----:B------:R-:W-:Y:S01]  /*1ce0*/  VIADD R31, R6, 0x20 ;  /* 0x00000020061f7836 */ /* 0x000fe20000000000 */
[----:B------:R-:W-:Y:S01]  /*1cf0*/  LEA.HI R29, R0, R0, RZ, 0x1 ;  /* 0x00000000001d7211 */ /* 0x000fe200078f08ff */
[C---:B------:R-:W-:Y:S01]  /*1d00*/  IMAD R28, R10.reuse, R7, R2 ;  /* 0x000000070a1c7224 */ /* 0x040fe200078e0202 */
[----:B------:R-:W-:Y:S01]  /*1d10*/  SHF.R.S32.HI R34, RZ, 0x1f, R0 ;  /* 0x0000001fff227819 */ /* 0x000fe20000011400 */
[----:B------:R-:W-:Y:S01]  /*1d20*/  IMAD.WIDE.U32 R22, R10, R6, R12 ;  /* 0x000000060a167225 */ /* 0x000fe200078e000c */
[----:B------:R-:W-:-:S03]  /*1d30*/  LEA R193, R193, R3, 0x1 ;  /* 0x00000003c1c17211 */ /* 0x000fc600078e08ff */
[----:B------:R-:W-:Y:S01]  /*1d40*/  IMAD.IADD R15, R17, 0x1, R14 ;  /* 0x00000001110f7824 */ /* 0x000fe200078e020e */
[----:B-1----:R-:W-:Y:S06]  /*1d50*/  @P3 BRA `(.L_x_942) ;  /* 0x0000000000803947 */ /* 0x002fec0003800000 */
[----:B-----5:R-:W-:Y:S01]  /*1d60*/  ISETP.GE.AND P6, PT, R171, R200, PT ;  /* 0x000000c8ab00720c */ /* 0x020fe20003fc6270 */
[----:B------:R-:W-:Y:S01]  /*1d70*/  IMAD R2, R47, R8, RZ ;  /* 0x000000082f027224 */ /* 0x000fe200078e02ff */
[-C--:B------:R-:W-:Y:S01]  /*1d80*/  ISETP.GE.AND P5, PT, R170, R200.reuse, PT ;  /* 0x000000c8aa00720c */ /* 0x080fe20003fa6270 */
[----:B------:R-:W-:Y:S01]  /*1d90*/  IMAD.MOV.U32 R14, RZ, RZ, R16 ;  /* 0x000000ffff0e7224 */ /* 0x000fe200078e0010 */
[----:B------:R-:W-:Y:S01]  /*1da0*/  ISETP.GE.AND P3, PT, R169, R200, PT ;  /* 0x000000c8a900720c */ /* 0x000fe20003f66270 */
[C---:B------:R-:W-:Y:S02]  /*1db0*/  IMAD R2, R46.reuse, R9, R2 ;  /* 0x000000092e027224 */ /* 0x040fe400078e0202 */
[----:B------:R-:W-:-:S04]  /*1dc0*/  IMAD.WIDE.U32 R12, R46, R8, R14 ;  /* 0x000000082e0c7225 */ /* 0x000fc800078e000e */
[----:B------:R-:W-:Y:S02]  /*1dd0*/  IMAD.IADD R2, R13, 0x1, R2 ;  /* 0x000000010d027824 */ /* 0x000fe400078e0202 */
[CC--:B------:R-:W-:Y:S01]  /*1de0*/  @!P6 LEA R20, P2, R12.reuse, R4.reuse, 0x1 ;  /* 0x000000040c14e211 */ /* 0x0c0fe200078408ff */
[----:B------:R1:W-:Y:S03]  /*1df0*/  @P6 STS [R193], RZ ;  /* 0x000000ffc1006388 */ /* 0x0003e60000000800 */
[C---:B------:R-:W-:Y:S01]  /*1e00*/  @!P6 LEA.HI.X R21, R12.reuse, R5, R2, 0x1, P2 ;  /* 0x000000050c15e211 */ /* 0x040fe200010f0c02 */
[----:B------:R1:W-:Y:S01]  /*1e10*/  @P6 STS [R193+0x4], RZ ;  /* 0x000004ffc1006388 */ /* 0x0003e20000000800 */
[----:B------:R-:W-:-:S03]  /*1e20*/  @!P5 LEA R18, P2, R12, R4, 0x1 ;  /* 0x000000040c12d211 */ /* 0x000fc600078408ff */
[----:B------:R1:W-:Y:S01]  /*1e30*/  @P6 STS.64 [R193+0x8], RZ ;  /* 0x000008ffc1006388 */ /* 0x0003e20000000a00 */
[----:B------:R-:W-:-:S03]  /*1e40*/  @!P5 LEA.HI.X R19, R12, R5, R2, 0x1, P2 ;  /* 0x000000050c13d211 */ /* 0x000fc600010f0c02 */
[----:B------:R-:W-:Y:S01]  /*1e50*/  @!PT LDS RZ, [RZ] ;  /* 0x00000000fffff984 */ /* 0x000fe20000000800 */
[----:B------:R-:W-:Y:S01]  /*1e60*/  @!PT LDS RZ, [RZ] ;  /* 0x00000000fffff984 */ /* 0x000fe20000000800 */
[----:B------:R-:W-:Y:S01]  /*1e70*/  @!PT LDS RZ, [RZ] ;  /* 0x00000000fffff984 */ /* 0x000fe20000000800 */
[----:B------:R1:W-:Y:S04]  /*1e80*/  @!P6 LDGSTS.E.BYPASS.LTC128B.128 [R193], desc[UR4][R20.64] ;  /* 0x0000000014c1efae */ /* 0x0003e8000b901d44 */
[----:B------:R1:W-:Y:S04]  /*1e90*/  @P5 STS.128 [R193+0x2000], RZ ;  /* 0x002000ffc1005388 */ /* 0x0003e80000000c00 */
[----:B------:R-:W-:Y:S01]  /*1ea0*/  @!PT LDS RZ, [RZ] ;  /* 0x00000000fffff984 */ /* 0x000fe20000000800 */
[----:B------:R-:W-:Y:S01]  /*1eb0*/  @!PT LDS RZ, [RZ] ;  /* 0x00000000fffff984 */ /* 0x000fe20000000800 */
[----:B------:R-:W-:Y:S01]  /*1ec0*/  @!PT LDS RZ, [RZ] ;  /* 0x00000000fffff984 */ /* 0x000fe20000000800 */
[----:B------:R1:W-:Y:S04]  /*1ed0*/  @!P5 LDGSTS.E.BYPASS.LTC128B.128 [R193+0x2000], desc[UR4][R18.64+0x40] ;  /* 0x0200004012c1dfae */ /* 0x0003e8000b901d44 */
[----:B------:R1:W-:Y:S01]  /*1ee0*/  @P3 STS.128 [R193+0x4000], RZ ;  /* 0x004000ffc1003388 */ /* 0x0003e20000000c00 */
[----:B------:R-:W-:Y:S05]  /*1ef0*/  @P3 BRA `(.L_x_942) ;  /* 0x0000000000183947 */ /* 0x000fea0003800000 */
[----:B-1----:R-:W-:-:S04]  /*1f00*/  LEA R18, P2, R12, R4, 0x1 ;  /* 0x000000040c127211 */ /* 0x002fc800078408ff */
[----:B------:R-:W-:-:S05]  /*1f10*/  LEA.HI.X R19, R12, R5, R2, 0x1, P2 ;  /* 0x000000050c137211 */ /* 0x000fca00010f0c02 */
[----:B------:R-:W-:Y:S01]  /*1f20*/  @!PT LDS RZ, [RZ] ;  /* 0x00000000fffff984 */ /* 0x000fe20000000800 */
[----:B------:R-:W-:Y:S01]  /*1f30*/  @!PT LDS RZ, [RZ] ;  /* 0x00000000fffff984 */ /* 0x000fe20000000800 */
[----:B------:R-:W-:Y:S01]  /*1f40*/  @!PT LDS RZ, [RZ] ;  /* 0x00000000fffff984 */ /* 0x000fe20000000800 */
[----:B------:R2:W-:Y:S04]  /*1f50*/  LDGSTS.E.BYPASS.LTC128B.128 [R193+0x4000], desc[UR4][R18.64+0x80] ;  /* 0x0400008012c17fae */ /* 0x0005e8000b901d44 */
.L_x_942:
[----:B------:R-:W-:Y:S05]  /*1f60*/  BSYNC B0 ;  /* 0x0000000000007941 */ /* 0x000fea0003800000 */
.L_x_941:
[----:B------:R-:W-:Y:S01]  /*1f70*/  LOP3.LUT R12, R29, 0x7fffffe, RZ, 0xc0, !PT ;  /* 0x07fffffe1d0c7812 */ /* 0x000fe200078ec0ff */
[----:B-----5:R-:W-:Y:S01]  /*1f80*/  IMAD R2, R27, R25, RZ ;  /* 0x000000191b027224 */ /* 0x020fe200078e02ff */
[----:B------:R-:W-:Y:S01]  /*1f90*/  IADD3 R13, R23, R28, RZ ;  /* 0x0000001c170d7210 */ /* 0x000fe20007ffe0ff */
[----:B------:R-:W-:Y:S01]  /*1fa0*/  BSSY B0, `(.L_x_943) ;  /* 0x000002c000007945 */ /* 0x000fe20003800000 */
[----:B------:R-:W-:Y:S01]  /*1fb0*/  IADD3 R63, R0, -R12, RZ ;  /* 0x8000000c003f7210 */ /* 0x000fe20007ffe0ff */
[----:B------:R-:W-:Y:S01]  /*1fc0*/  IMAD R27, R88, -0x40, R60 ;  /* 0xffffffc0581b7824 */ /* 0x000fe200078e023c */
[----:B------:R-:W-:Y:S02]  /*1fd0*/  MOV R12, R22 ;  /* 0x00000016000c7202 */ /* 0x000fe40000000f00 */
[----:B------:R-:W-:Y:S02]  /*1fe0*/  ISETP.GE.AND P2, PT, R31, R35, PT ;  /* 0x000000231f00720c */ /* 0x000fe40003f46270 */
[----:B------:R-:W-:Y:S01]  /*1ff0*/  SHF.R.S32.HI R35, RZ, 0x1f, R25 ;  /* 0x0000001fff237819 */ /* 0x000fe20000011419 */
[----:B------:R-:W-:Y:S01]  /*2000*/  IMAD.WIDE.U32 R48, R26, R25, R12 ;  /* 0x000000191a307225 */ /* 0x000fe200078e000c */
[----:B------:R-:W-:-:S03]  /*2010*/  LEA.HI R39, R34, R0, RZ, 0x3 ;  /* 0x0000000022277211 */ /* 0x000fc600078f18ff */
[----:B------:R-:W-:Y:S01]  /*2020*/  IMAD R28, R26, R35, R2 ;  /* 0x000000231a1c7224 */ /* 0x000fe200078e0202 */
[----:B------:R3:W-:Y:S05]  /*2030*/  STL.64 [R1+0x1c8], R48 ;  /* 0x0001c83001007387 */ /* 0x0007ea0000100a00 */
[----:B------:R-:W-:Y:S05]  /*2040*/  @P2 BRA `(.L_x_944) ;  /* 0x0000000000842947 */ /* 0x000fea0003800000 */
[----:B------:R-:W-:Y:S01]  /*2050*/  IADD3 R0, P2, R46, 0x20, RZ ;  /* 0x000000202e007810 */ /* 0x000fe20007f5e0ff */
[----:B------:R-:W-:Y:S01]  /*2060*/  IMAD.MOV.U32 R12, RZ, RZ, R16 ;  /* 0x000000ffff0c7224 */ /* 0x000fe200078e0010 */
[-C--:B------:R-:W-:Y:S01]  /*2070*/  ISETP.GE.AND P6, PT, R171, R200.reuse, PT ;  /* 0x000000c8ab00720c */ /* 0x080fe20003fc6270 */
[----:B------:R-:W-:Y:S01]  /*2080*/  IMAD.MOV.U32 R13, RZ, RZ, R15 ;  /* 0x000000ffff0d7224 */ /* 0x000fe200078e000f */
[-C--:B------:R-:W-:Y:S01]  /*2090*/  ISETP.GE.AND P5, PT, R170, R200.reuse, PT ;  /* 0x000000c8aa00720c */ /* 0x080fe20003fa6270 */
[----:B------:R-:W-:Y:S01]  /*20a0*/  IMAD.X R2, RZ, RZ, R47, P2 ;  /* 0x000000ffff027224 */ /* 0x000fe200010e062f */
[----:B------:R-:W-:Y:S01]  /*20b0*/  ISETP.GE.AND P2, PT, R169, R200, PT ;  /* 0x000000c8a900720c */ /* 0x000fe20003f46270 */
[----:B------:R-:W-:-:S04]  /*20c0*/  IMAD.WIDE.U32 R12, R8, R0, R12 ;  /* 0x00000000080c7225 */ /* 0x000fc800078e000c */
[----:B------:R-:W-:-:S04]  /*20d0*/  IMAD R2, R2, R8, RZ ;  /* 0x0000000802027224 */ /* 0x000fc800078e02ff */
[----:B------:R-:W-:Y:S01]  /*20e0*/  IMAD R0, R9, R0, R2 ;  /* 0x0000000009007224 */ /* 0x000fe200078e0202 */
[----:B-1----:R-:W-:Y:S01]  /*20f0*/  @!P6 LEA R20, P3, R12, R4, 0x1 ;  /* 0x000000040c14e211 */ /* 0x002fe200078608ff */
[----:B------:R4:W-:Y:S02]  /*2100*/  @P6 STS.128 [R193+0x800], RZ ;  /* 0x000800ffc1006388 */ /* 0x0009e40000000c00 */
[----:B------:R-:W-:-:S05]  /*2110*/  IMAD.IADD R0, R13, 0x1, R0 ;  /* 0x000000010d007824 */ /* 0x000fca00078e0200 */
        /* <DEDUP_REMOVED lines=14> */
[----:B----4-:R-:W-:-:S04]  /*2200*/  LEA R18, P2, R12, R4, 0x1 ;  /* 0x000000040c127211 */ /* 0x010fc800078408ff */
[----:B------:R-:W-:-:S05]  /*2210*/  LEA.HI.X R19, R12, R5, R0, 0x1, P2 ;  /* 0x000000050c137211 */ /* 0x000fca00010f0c00 */
[----:B------:R-:W-:Y:S01]  /*2220*/  @!PT LDS RZ, [RZ] ;  /* 0x00000000fffff984 */ /* 0x000fe20000000800 */
[----:B------:R-:W-:Y:S01]  /*2230*/  @!PT LDS RZ, [RZ] ;  /* 0x00000000fffff984 */ /* 0x000fe20000000800 */
[----:B------:R-:W-:Y:S01]  /*2240*/  @!PT LDS RZ, [RZ] ;  /* 0x00000000fffff984 */ /* 0x000fe20000000800 */
[----:B------:R1:W-:Y:S04]  /*2250*/  LDGSTS.E.BYPASS.LTC128B.128 [R193+0x4800], desc[UR4][R18.64+0x80] ;  /* 0x0480008012c17fae */ /* 0x0003e8000b901d44 */
.L_x_944:
[----:B------:R-:W-:Y:S05]  /*2260*/  BSYNC B0 ;  /* 0x0000000000007941 */ /* 0x000fea0003800000 */
.L_x_943:
[C---:B------:R-:W-:Y:S01]  /*2270*/  SHF.L.U64.HI R168, R10.reuse, 0x6, R11 ;  /* 0x000000060aa87819 */ /* 0x040fe2000001020b */
[----:B------:R-:W-:Y:S01]  /*2280*/  IMAD.SHL.U32 R165, R10, 0x40, RZ ;  /* 0x000000400aa57824 */ /* 0x000fe200078e00ff */
[----:B------:R-:W-:Y:S01]  /*2290*/  BSSY B0, `(.L_x_945) ;  /* 0x000002a000007945 */ /* 0x000fe20003800000 */
[----:B------:R-:W-:Y:S01]  /*22a0*/  ISETP.GE.AND P6, PT, R6, R27, PT ;  /* 0x0000001b0600720c */ /* 0x000fe20003fc6270 */
[----:B------:R-:W-:Y:S01]  /*22b0*/  @!P4 IMAD R26, R45, R24, RZ ;  /* 0x000000182d1ac224 */ /* 0x000fe200078e02ff */
[----:B------:R1:W-:Y:S01]  /*22c0*/  STL [R1+0x1d4], R168 ;  /* 0x0001d4a801007387 */ /* 0x0003e20000100800 */
[----:B------:R-:W-:Y:S01]  /*22d0*/  @!P4 SHF.R.S32.HI R22, RZ, 0x1f, R24 ;  /* 0x0000001fff16c819 */ /* 0x000fe20000011418 */
[----:B------:R-:W-:Y:S01]  /*22e0*/  IMAD R23, R168, R88, RZ ;  /* 0x00000058a8177224 */ /* 0x000fe200078e02ff */
[----:B------:R-:W-:Y:S01]  /*22f0*/  SHF.R.S32.HI R34, RZ, 0x1f, R88 ;  /* 0x0000001fff227819 */ /* 0x000fe20000011458 */
[----:B------:R1:W-:Y:S01]  /*2300*/  STL [R1+0x19c], R165 ;  /* 0x00019ca501007387 */ /* 0x0003e20000100800 */
        /* <DEDUP_REMOVED lines=11> */
[----:B-1--4-:R-:W-:Y:S01]  /*23c0*/  @!P5 LEA R20, P2, R12, R4, 0x1 ;  /* 0x000000040c14d211 */ /* 0x012fe200078408ff */
        /* <DEDUP_REMOVED lines=22> */
.L_x_946:
[----:B------:R-:W-:Y:S05]  /*2530*/  BSYNC B0 ;  /* 0x0000000000007941 */ /* 0x000fea0003800000 */
.L_x_945:
[C---:B------:R-:W-:Y:S01]  /*2540*/  SHF.L.U64.HI R163, R10.reuse, 0x5, R11 ;  /* 0x000000050aa37819 */ /* 0x040fe2000001020b */
[----:B------:R-:W-:Y:S01]  /*2550*/  BSSY B0, `(.L_x_947) ;  /* 0x000002c000007945 */ /* 0x000fe20003800000 */
[----:B------:R-:W-:Y:S01]  /*2560*/  SHF.L.U32 R164, R10, 0x5, RZ ;  /* 0x000000050aa47819 */ /* 0x000fe200000006ff */
[----:B------:R-:W-:Y:S01]  /*2570*/  @!P4 IMAD R22, R44, R22, R26 ;  /* 0x000000162c16c224 */ /* 0x000fe200078e021a */
[----:B------:R-:W-:Y:S01]  /*2580*/  IADD3 R167, R49, R28, RZ ;  /* 0x0000001c31a77210 */ /* 0x000fe20007ffe0ff */
[----:B------:R1:W-:Y:S01]  /*2590*/  STL [R1+0x1c0], R163 ;  /* 0x0001c0a301007387 */ /* 0x0003e20000100800 */
[----:B------:R-:W-:Y:S01]  /*25a0*/  MOV R166, R48 ;  /* 0x0000003000a67202 */ /* 0x000fe20000000f00 */
[----:B------:R-:W-:Y:S01]  /*25b0*/  IMAD R23, R34, R165, R23 ;  /* 0x000000a522177224 */ /* 0x000fe200078e0217 */
[----:B------:R-:W-:Y:S01]  /*25c0*/  ISETP.GE.AND P5, PT, R31, R27, PT ;  /* 0x0000001b1f00720c */ /* 0x000fe20003fa6270 */
[----:B------:R1:W-:Y:S02]  /*25d0*/  STL [R1+0x1a4], R164 ;  /* 0x0001a4a401007387 */ /* 0x0003e40000100800 */
[----:B------:R-:W-:-:S02]  /*25e0*/  IMAD.WIDE.U32 R10, R88, R165, R166 ;  /* 0x000000a5580a7225 */ /* 0x000fc400078e00a6 */
[----:B------:R1:W-:Y:S01]  /*25f0*/  STL.64 [R1+0x1a8], R166 ;  /* 0x0001a8a601007387 */ /* 0x0003e20000100a00 */
[----:B------:R-:W-:Y:S05]  /*2600*/  @P0 BRA `(.L_x_948) ;  /* 0x0000000000800947 */ /* 0x000fea0003800000 */
[----:B------:R-:W-:Y:S01]  /*2610*/  IADD3 R0, P0, R46, 0x60, RZ ;  /* 0x000000602e007810 */ /* 0x000fe20007f1e0ff */
[----:B------:R-:W-:Y:S01]  /*2620*/  IMAD.MOV.U32 R14, RZ, RZ, R16 ;  /* 0x000000ffff0e7224 */ /* 0x000fe200078e0010 */
[-C--:B------:R-:W-:Y:S02]  /*2630*/  ISETP.GE.AND P3, PT, R171, R200.reuse, PT ;  /* 0x000000c8ab00720c */ /* 0x080fe40003f66270 */
[-C--:B------:R-:W-:Y:S01]  /*2640*/  ISETP.GE.AND P2, PT, R170, R200.reuse, PT ;  /* 0x000000c8aa00720c */ /* 0x080fe20003f46270 */
[----:B------:R-:W-:Y:S01]  /*2650*/  IMAD.X R2, RZ, RZ, R47, P0 ;  /* 0x000000ffff027224 */ /* 0x000fe200000e062f */
[----:B------:R-:W-:Y:S01]  /*2660*/  ISETP.GE.AND P0, PT, R169, R200, PT ;  /* 0x000000c8a900720c */ /* 0x000fe20003f06270 */
[----:B------:R-:W-:-:S04]  /*2670*/  IMAD.WIDE.U32 R14, R8, R0, R14 ;  /* 0x00000000080e7225 */ /* 0x000fc800078e000e */
[----:B------:R-:W-:-:S04]  /*2680*/  IMAD R2, R2, R8, RZ ;  /* 0x0000000802027224 */ /* 0x000fc800078e02ff */
[----:B------:R-:W-:Y:S01]  /*2690*/  IMAD R0, R9, R0, R2 ;  /* 0x0000000009007224 */ /* 0x000fe200078e0202 */
[----:B------:R-:W-:Y:S01]  /*26a0*/  @!P3 LEA R12, P1, R14, R4, 0x1 ;  /* 0x000000040e0cb211 */ /* 0x000fe200078208ff */
[----:B------:R1:W-:Y:S02]  /*26b0*/  @P3 STS.128 [R193+0x1800], RZ ;  /* 0x001800ffc1003388 */ /* 0x0003e40000000c00 */
[----:B------:R-:W-:-:S05]  /*26c0*/  IMAD.IADD R0, R15, 0x1, R0 ;  /* 0x000000010f007824 */ /* 0x000fca00078e0200 */
[C---:B------:R-:W-:Y:S02]  /*26d0*/  @!P3 LEA.HI.X R13, R14.reuse, R5, R0, 0x1, P1 ;  /* 0x000000050e0db211 */ /* 0x040fe400008f0c00 */
[----:B------:R-:W-:-:S03]  /*26e0*/  @!P2 LEA R8, P1, R14, R4, 0x1 ;  /* 0x000000040e08a211 */ /* 0x000fc600078208ff */
        /* <DEDUP_REMOVED lines=12> */
[----:B------:R-:W-:-:S04]  /*27b0*/  LEA R4, P0, R14, R4, 0x1 ;  /* 0x000000040e047211 */ /* 0x000fc800078008ff */
[----:B------:R-:W-:-:S05]  /*27c0*/  LEA.HI.X R5, R14, R5, R0, 0x1, P0 ;  /* 0x000000050e057211 */ /* 0x000fca00000f0c00 */
[----:B------:R-:W-:Y:S01]  /*27d0*/  @!PT LDS RZ, [RZ] ;  /* 0x00000000fffff984 */ /* 0x000fe20000000800 */
[----:B------:R-:W-:Y:S01]  /*27e0*/  @!PT LDS RZ, [RZ] ;  /* 0x00000000fffff984 */ /* 0x000fe20000000800 */
[----:B------:R-:W-:Y:S01]  /*27f0*/  @!PT LDS RZ, [RZ] ;  /* 0x00000000fffff984 */ /* 0x000fe20000000800 */
[----:B------:R1:W-:Y:S04]  /*2800*/  LDGSTS.E.BYPASS.LTC128B.128 [R193+0x5800], desc[UR4][R4.64+0x80] ;  /* 0x0580008004c17fae */ /* 0x0003e8000b901d44 */
.L_x_948:
[----:B------:R-:W-:Y:S05]  /*2810*/  BSYNC B0 ;  /* 0x0000000000007941 */ /* 0x000fea0003800000 */
.L_x_947:
[----:B------:R-:W-:Y:S01]  /*2820*/  BSSY B0, `(.L_x_949) ;  /* 0x0000020000007945 */ /* 0x000fe20003800000 */
[----:B------:R-:W-:Y:S01]  /*2830*/  @P4 IADD3 R16, R24, R30, RZ ;  /* 0x0000001e18104210 */ /* 0x000fe20007ffe0ff */
[----:B------:R-:W-:Y:S01]  /*2840*/  @!P4 IMAD.WIDE.U32 R14, R44, R24, RZ ;  /* 0x000000182c0ec225 */ /* 0x000fe200078e00ff */
[----:B------:R-:W-:Y:S01]  /*2850*/  IADD3 R0, R11, R23, RZ ;  /* 0x000000170b007210 */ /* 0x000fe20007ffe0ff */
[----:B------:R-:W-:Y:S06]  /*2860*/  @P6 BRA `(.L_x_950) ;  /* 0x00000000006c6947 */ /* 0x000fec0003800000 */
[-C--:B------:R-:W-:Y:S02]  /*2870*/  ISETP.GE.AND P3, PT, R171, R200.reuse, PT ;  /* 0x000000c8ab00720c */ /* 0x080fe40003f66270 */
[-C--:B------:R-:W-:Y:S02]  /*2880*/  ISETP.GE.AND P2, PT, R170, R200.reuse, PT ;  /* 0x000000c8aa00720c */ /* 0x080fe40003f46270 */
[----:B------:R-:W-:-:S09]  /*2890*/  ISETP.GE.AND P0, PT, R169, R200, PT ;  /* 0x000000c8a900720c */ /* 0x000fd20003f06270 */
[CC--:B-1----:R-:W-:Y:S01]  /*28a0*/  @!P3 LEA R8, P6, R10.reuse, R206.reuse, 0x1 ;  /* 0x000000ce0a08b211 */ /* 0x0c2fe200078c08ff */
[----:B------:R1:W-:Y:S01]  /*28b0*/  @P3 STS [R193+0x6000], RZ ;  /* 0x006000ffc1003388 */ /* 0x0003e20000000800 */
[C---:B------:R-:W-:Y:S02]  /*28c0*/  @!P2 LEA R4, P1, R10.reuse, R206, 0x1 ;  /* 0x000000ce0a04a211 */ /* 0x040fe400078208ff */
[CCC-:B------:R-:W-:Y:S01]  /*28d0*/  @!P3 LEA.HI.X R9, R10.reuse, R207.reuse, R0.reuse, 0x1, P6 ;  /* 0x000000cf0a09b211 */ /* 0x1c0fe200030f0c00 */
[----:B------:R1:W-:Y:S01]  /*28e0*/  @P3 STS [R193+0x6004], RZ ;  /* 0x006004ffc1003388 */ /* 0x0003e20000000800 */
[----:B------:R-:W-:-:S03]  /*28f0*/  @!P2 LEA.HI.X R5, R10, R207, R0, 0x1, P1 ;  /* 0x000000cf0a05a211 */ /* 0x000fc600008f0c00 */
[----:B------:R1:W-:Y:S04]  /*2900*/  @P3 STS.64 [R193+0x6008], RZ ;  /* 0x006008ffc1003388 */ /* 0x0003e80000000a00 */
        /* <DEDUP_REMOVED lines=17> */
.L_x_950:
[----:B------:R-:W-:Y:S05]  /*2a20*/  BSYNC B0 ;  /* 0x0000000000007941 */ /* 0x000fea0003800000 */
.L_x_949:
[----:B------:R-:W-:Y:S04]  /*2a30*/  BSSY B0, `(.L_x_951) ;  /* 0x000001c000007945 */ /* 0x000fe80003800000 */
[----:B------:R-:W-:Y:S05]  /*2a40*/  @P5 BRA `(.L_x_952) ;  /* 0x0000000000685947 */ /* 0x000fea0003800000 */
[-C--:B------:R-:W-:Y:S02]  /*2a50*/  ISETP.GE.AND P5, PT, R171, R200.reuse, PT ;  /* 0x000000c8ab00720c */ /* 0x080fe40003fa6270 */
[-C--:B------:R-:W-:Y:S02]  /*2a60*/  ISETP.GE.AND P3, PT, R170, R200.reuse, PT ;  /* 0x000000c8aa00720c */ /* 0x080fe40003f66270 */
[----:B------:R-:W-:Y:S02]  /*2a70*/  ISETP.GE.AND P1, PT, R169, R200, PT ;  /* 0x000000c8a900720c */ /* 0x000fe40003f26270 */
[----:B------:R-:W-:-:S05]  /*2a80*/  IADD3 R10, P0, R164, R10, RZ ;  /* 0x0000000aa40a7210 */ /* 0x000fca0007f1e0ff */
[----:B------:R-:W-:Y:S02]  /*2a90*/  IMAD.X R0, R163, 0x1, R0, P0 ;  /* 0x00000001a3007824 */ /* 0x000fe400000e0600 */
[CC--:B-1----:R-:W-:Y:S01]  /*2aa0*/  @!P5 LEA R12, P6, R10.reuse, R206.reuse, 0x1 ;  /* 0x000000ce0a0cd211 */ /* 0x0c2fe200078c08ff */
[----:B------:R1:W-:Y:S01]  /*2ab0*/  @P5 STS.128 [R193+0x6800], RZ ;  /* 0x006800ffc1005388 */ /* 0x0003e20000000c00 */
[CC--:B------:R-:W-:Y:S02]  /*2ac0*/  @!P3 LEA R8, P2, R10.reuse, R206.reuse, 0x1 ;  /* 0x000000ce0a08b211 */ /* 0x0c0fe400078408ff */
[C---:B------:R-:W-:Y:S02]  /*2ad0*/  @!P1 LEA R4, P0, R10.reuse, R206, 0x1 ;  /* 0x000000ce0a049211 */ /* 0x040fe400078008ff */
[CCC-:B------:R-:W-:Y:S02]  /*2ae0*/  @!P5 LEA.HI.X R13, R10.reuse, R207.reuse, R0.reuse, 0x1, P6 ;  /* 0x000000cf0a0dd211 */ /* 0x1c0fe400030f0c00 */
[----:B------:R-:W-:-:S02]  /*2af0*/  @!P3 LEA.HI.X R9, R10, R207, R0, 0x1, P2 ;  /* 0x000000cf0a09b211 */ /* 0x000fc400010f0c00 */
        /* <DEDUP_REMOVED lines=14> */
[----:B------:R1:W-:Y:S02]  /*2be0*/  @!P1 LDGSTS.E.BYPASS.LTC128B.128 [R193+0x8800], desc[UR4][R4.64+0x80] ;  /* 0x0880008004c19fae */ /* 0x0003e4000b901d44 */
.L_x_952:
[----:B------:R-:W-:Y:S05]  /*2bf0*/  BSYNC B0 ;  /* 0x0000000000007941 */ /* 0x000fea0003800000 */
.L_x_951:
[----:B------:R-:W0:Y:S01]  /*2c00*/  LDGDEPBAR ;  /* 0x00000000000079af */ /* 0x000e220000000000 */
[----:B-1----:R-:W-:Y:S01]  /*2c10*/  @!P4 IMAD.IADD R5, R15, 0x1, R22 ;  /* 0x000000010f05c824 */ /* 0x002fe200078e0216 */
[----:B------:R-:W-:Y:S01]  /*2c20*/  @!P4 SHF.R.S32.HI R0, RZ, 0x1f, R159 ;  /* 0x0000001fff00c819 */ /* 0x000fe2000001149f */
[----:B------:R-:W-:Y:S01]  /*2c30*/  @!P4 IMAD.MOV.U32 R4, RZ, RZ, R14 ;  /* 0x000000ffff04c224 */ /* 0x000fe200078e000e */
[----:B------:R-:W-:Y:S01]  /*2c40*/  LOP3.LUT R11, R41, 0xfffffff8, RZ, 0xc0, !PT ;  /* 0xfffffff8290b7812 */ /* 0x000fe200078ec0ff */
[----:B------:R-:W-:Y:S01]  /*2c50*/  @!P4 IMAD R2, R33, R159, RZ ;  /* 0x0000009f2102c224 */ /* 0x000fe200078e02ff */
[----:B------:R-:W-:Y:S01]  /*2c60*/  SHF.R.S32.HI R12, RZ, 0x1, R29 ;  /* 0x00000001ff0c7819 */ /* 0x000fe2000001141d */
[----:B------:R-:W-:Y:S01]  /*2c70*/  @!P4 IMAD.WIDE.U32 R4, R159, R32, R4 ;  /* 0x000000209f04c225 */ /* 0x000fe200078e0004 */
[----:B------:R-:W-:Y:S01]  /*2c80*/  SHF.R.S32.HI R13, RZ, 0x1f, R29 ;  /* 0x0000001fff0d7819 */ /* 0x000fe2000001141d */
[----:B------:R1:W5:Y:S02]  /*2c90*/  LD.E R90, desc[UR4][R172.64+0x188] ;  /* 0x00018804ac5a7980 */ /* 0x000364000c101900 */
[C---:B------:R-:W-:Y:S01]  /*2ca0*/  @P4 IMAD.WIDE.U32 R8, R44.reuse, R16, RZ ;  /* 0x000000102c084225 */ /* 0x040fe200078e00ff */
[----:B------:R-:W-:Y:S01]  /*2cb0*/  IADD3 R11, -R11, R149, RZ ;  /* 0x000000950b0b7210 */ /* 0x000fe20007ffe1ff */
[----:B------:R1:W5:Y:S01]  /*2cc0*/  LD.E R91, desc[UR4][R172.64+0x184] ;  /* 0x00018404ac5b7980 */ /* 0x000362000c101900 */
[----:B------:R-:W-:Y:S01]  /*2cd0*/  SHF.L.U64.HI R17, R44, 0x6, R45 ;  /* 0x000000062c117819 */ /* 0x000fe2000001022d */
[----:B------:R-:W-:Y:S01]  /*2ce0*/  @!P4 IMAD R15, R32, R0, R2 ;  /* 0x00000000200fc224 */ /* 0x000fe200078e0202 */
[----:B------:R-:W-:Y:S01]  /*2cf0*/  LEA.HI R10, R11, R11, RZ, 0x1 ;  /* 0x0000000b0b0a7211 */ /* 0x000fe200078f08ff */
[----:B------:R-:W-:Y:S01]  /*2d00*/  @P4 IMAD R0, R45, R16, RZ ;  /* 0x000000102d004224 */ /* 0x000fe200078e02ff */
[----:B------:R-:W-:Y:S01]  /*2d10*/  ISETP.GE.AND P5, PT, R31, R27, PT ;  /* 0x0000001b1f00720c */ /* 0x000fe20003fa6270 */
[----:B------:R-:W-:Y:S01]  /*2d20*/  @P4 IMAD.MOV.U32 R2, RZ, RZ, R8 ;  /* 0x000000ffff024224 */ /* 0x000fe200078e0008 */
[----:B------:R-:W-:Y:S01]  /*2d30*/  LEA.HI R8, R13, R12, RZ, 0x2 ;  /* 0x0000000c0d087211 */ /* 0x000fe200078f10ff */
[----:B------:R-:W-:Y:S01]  /*2d40*/  @P4 IMAD.IADD R0, R9, 0x1, R0 ;  /* 0x0000000109004824 */ /* 0x000fe200078e0200 */
[----:B------:R-:W-:Y:S01]  /*2d50*/  @!P4 MOV R2, R4 ;  /* 0x000000040002c202 */ /* 0x000fe20000000f00 */
[----:B------:R-:W-:Y:S01]  /*2d60*/  @!P4 IMAD.IADD R0, R5, 0x1, R15 ;  /* 0x000000010500c824 */ /* 0x000fe200078e020f */
[----:B------:R-:W-:Y:S01]  /*2d70*/  LOP3.LUT R5, R8, 0xfffffffc, RZ, 0xc0, !PT ;  /* 0xfffffffc08057812 */ /* 0x000fe200078ec0ff */
[----:B------:R-:W-:-:S04]  /*2d80*/  DEPBAR.LE SB0, 0x0 ;  /* 0x000080000000791a */ /* 0x000fc80000000000 */
[----:B------:R-:W-:-:S13]  /*2d90*/  IADD3 R4, P0, R171, R2, RZ ;  /* 0x00000002ab047210 */ /* 0x000fda0007f1e0ff */
[----:B------:R-:W-:Y:S05]  /*2da0*/  WARPSYNC.ALL ;  /* 0x0000000000007948 */ /* 0x000fea0003800000 */
[----:B------:R-:W-:Y:S01]  /*2db0*/  SHF.R.S32.HI R33, RZ, 0x1, R10 ;  /* 0x00000001ff217819 */ /* 0x000fe2000001140a */
[-C--:B------:R-:W-:Y:S01]  /*2dc0*/  IMAD R2, R45, R6.reuse, RZ ;  /* 0x000000062d027224 */ /* 0x080fe200078e02ff */
[----:B------:R-:W-:Y:S01]  /*2dd0*/  IADD3 R32, R12, -R5, RZ ;  /* 0x800000050c207210 */ /* 0x000fe20007ffe0ff */
[----:B------:R-:W-:Y:S01]  /*2de0*/  IMAD.X R5, R42, 0x1, R0, P0 ;  /* 0x000000012a057824 */ /* 0x000fe200000e0600 */
[----:B------:R-:W-:Y:S01]  /*2df0*/  SHF.L.U32 R8, R40, 0x3, RZ ;  /* 0x0000000328087819 */ /* 0x000fe200000006ff */
[----:B------:R-:W-:Y:S01]  /*2e00*/  IMAD.SHL.U32 R0, R33, 0x40, RZ ;  /* 0x0000004021007824 */ /* 0x000fe200078e00ff */
[----:B------:R-:W-:Y:S01]  /*2e10*/  ISETP.GE.AND P0, PT, R6, R27, PT ;  /* 0x0000001b0600720c */ /* 0x000fe20003f06270 */
[----:B------:R-:W-:Y:S01]  /*2e20*/  BAR.SYNC.DEFER_BLOCKING 0x0 ;  /* 0x0000000000007b1d */ /* 0x000fe20000010000 */
[----:B------:R-:W-:Y:S01]  /*2e30*/  IMAD R7, R44, R7, R2 ;  /* 0x000000072c077224 */ /* 0x000fe200078e0202 */
[----:B------:R-:W-:Y:S01]  /*2e40*/  LOP3.LUT R14, R10, 0x7fffffe, RZ, 0xc0, !PT ;  /* 0x07fffffe0a0e7812 */ /* 0x000fe200078ec0ff */
[----:B------:R-:W-:Y:S01]  /*2e50*/  IMAD.WIDE.U32 R4, R44, R6, R4 ;  /* 0x000000062c047225 */ /* 0x000fe200078e0004 */
[----:B------:R-:W-:-:S02]  /*2e60*/  LOP3.LUT R0, R0, 0xc0, RZ, 0xc0, !PT ;  /* 0x000000c000007812 */ /* 0x000fc400078ec0ff */
[----:B------:R-:W-:Y:S01]  /*2e70*/  BSSY B0, `(.L_x_953) ;  /* 0x0000045000007945 */ /* 0x000fe20003800000 */
[----:B------:R-:W-:Y:S01]  /*2e80*/  IMAD.IADD R14, R11, 0x1, -R14 ;  /* 0x000000010b0e7824 */ /* 0x000fe200078e0a0e */
[----:B------:R-:W-:Y:S01]  /*2e90*/  LOP3.LUT R8, R0, 0x8, R8, 0xf8, !PT ;  /* 0x0000000800087812 */ /* 0x000fe200078ef808 */
[----:B------:R-:W-:Y:S01]  /*2ea0*/  IMAD.SHL.U32 R2, R32, 0x40, RZ ;  /* 0x0000004020027824 */ /* 0x000fe200078e00ff */
[----:B------:R-:W-:Y:S01]  /*2eb0*/  SHF.R.U32.HI R0, RZ, 0x3, R0 ;  /* 0x00000003ff007819 */ /* 0x000fe20000011600 */
[----:B------:R-:W-:Y:S01]  /*2ec0*/  IMAD.SHL.U32 R6, R38, 0x8, RZ ;  /* 0x0000000826067824 */ /* 0x000fe200078e00ff */
[----:B------:R-:W-:Y:S01]  /*2ed0*/  IADD3 R5, R5, R7, RZ ;  /* 0x0000000705057210 */ /* 0x000fe20007ffe0ff */
[----:B------:R-:W-:Y:S01]  /*2ee0*/  IMAD.SHL.U32 R7, R39, 0x20, RZ ;  /* 0x0000002027077824 */ /* 0x000fe200078e00ff */
[----:B------:R-:W-:Y:S01]  /*2ef0*/  LOP3.LUT R8, R8, R0, RZ, 0x3c, !PT ;  /* 0x0000000008087212 */ /* 0x000fe200078e3cff */
[----:B------:R-:W-:Y:S01]  /*2f00*/  IMAD R0, R37, R25, RZ ;  /* 0x0000001925007224 */ /* 0x000fe200078e02ff */
[----:B------:R-:W-:Y:S01]  /*2f10*/  LOP3.LUT R2, R2, 0xc0, RZ, 0xc0, !PT ;  /* 0x000000c002027812 */ /* 0x000fe200078ec0ff */
[----:B--2-4-:R-:W-:Y:S01]  /*2f20*/  IMAD.WIDE.U32 R18, R25, R36, R4 ;  /* 0x0000002419127225 */ /* 0x014fe200078e0004 */
[----:B------:R-:W-:-:S02]  /*2f30*/  LOP3.LUT R62, R7, 0xffffff00, RZ, 0xc0, !PT ;  /* 0xffffff00073e7812 */ /* 0x000fc400078ec0ff */
[----:B------:R-:W-:Y:S01]  /*2f40*/  LOP3.LUT R6, R2, 0x8, R6, 0xf8, !PT ;  /* 0x0000000802067812 */ /* 0x000fe200078ef806 */
[----:B------:R-:W-:Y:S01]  /*2f50*/  IMAD R5, R36, R35, R0 ;  /* 0x0000002324057224 */ /* 0x000fe200078e0200 */
[----:B------:R-:W-:Y:S01]  /*2f60*/  MOV R10, R18 ;  /* 0x00000012000a7202 */ /* 0x000fe20000000f00 */
[----:B------:R2:W-:Y:S01]  /*2f70*/  STL.64 [R1+0x1b8], R18 ;  /* 0x0001b81201007387 */ /* 0x0005e20000100a00 */
[----:B------:R-:W-:Y:S01]  /*2f80*/  SHF.R.U32.HI R2, RZ, 0x3, R2 ;  /* 0x00000003ff027819 */ /* 0x000fe20000011602 */
[----:B------:R-:W-:Y:S01]  /*2f90*/  IMAD.IADD R11, R19, 0x1, R5 ;  /* 0x00000001130b7824 */ /* 0x000fe200078e0205 */
[----:B------:R-:W-:Y:S01]  /*2fa0*/  LEA R0, R155, R62, 0x9 ;  /* 0x0000003e9b007211 */ /* 0x000fe200078e48ff */
[----:B------:R2:W-:Y:S01]  /*2fb0*/  STL [R1], R17 ;  /* 0x0000001101007387 */ /* 0x0005e20000100800 */
[----:B------:R-:W-:Y:S01]  /*2fc0*/  LOP3.LUT R61, R6, R2, RZ, 0x3c, !PT ;  /* 0x00000002063d7212 */ /* 0x000fe200078e3cff */
[C---:B------:R-:W-:Y:S01]  /*2fd0*/  IMAD.SHL.U32 R250, R44.reuse, 0x40, RZ ;  /* 0x000000402cfa7824 */ /* 0x040fe200078e00ff */
[----:B------:R-:W-:Y:S01]  /*2fe0*/  LEA R0, R63, R0, 0x5 ;  /* 0x000000003f007211 */ /* 0x000fe200078e28ff */
[----:B------:R2:W-:Y:S01]  /*2ff0*/  STL.64 [R1+0x1b0], R10 ;  /* 0x0001b00a01007387 */ /* 0x0005e20000100a00 */
[----:B------:R-:W-:Y:S01]  /*3000*/  IMAD R4, R17, R88, RZ ;  /* 0x0000005811047224 */ /* 0x000fe200078e02ff */
[----:B------:R-:W-:Y:S01]  /*3010*/  SHF.L.U64.HI R252, R44, 0x5, R45 ;  /* 0x000000052cfc7819 */ /* 0x000fe2000001022d */
[----:B------:R-:W-:Y:S01]  /*3020*/  IMAD R14, R38, 0x8, R14 ;  /* 0x00000008260e7824 */ /* 0x000fe200078e020e */
[----:B------:R2:W-:Y:S01]  /*3030*/  @P0 STS [R193+0x9000], RZ ;  /* 0x009000ffc1000388 */ /* 0x0005e20000000800 */
[----:B------:R-:W-:-:S02]  /*3040*/  IMAD R6, R34, R250, R4 ;  /* 0x000000fa22067224 */ /* 0x000fc400078e0204 */
[----:B------:R-:W-:Y:S01]  /*3050*/  IMAD.IADD R0, R61, 0x1, R0 ;  /* 0x000000013d007824 */ /* 0x000fe200078e0200 */
[----:B------:R2:W-:Y:S01]  /*3060*/  @P0 STS [R193+0x9004], RZ ;  /* 0x009004ffc1000388 */ /* 0x0005e20000000800 */
[----:B------:R-:W-:Y:S01]  /*3070*/  IMAD.WIDE.U32 R4, R88, R250, R10 ;  /* 0x000000fa58047225 */ /* 0x000fe200078e000a */
[----:B------:R-:W-:Y:S02]  /*3080*/  LEA R2, R14, R8, 0x5 ;  /* 0x000000080e027211 */ /* 0x000fe400078e28ff */
[----:B------:R2:W-:Y:S01]  /*3090*/  @P0 STS.64 [R193+0x9008], RZ ;  /* 0x009008ffc1000388 */ /* 0x0005e20000000a00 */
[----:B------:R-:W-:Y:S01]  /*30a0*/  IMAD R190, R0, 0x2, R3 ;  /* 0x0000000200be7824 */ /* 0x000fe200078e0203 */
[----:B------:R-:W-:Y:S01]  /*30b0*/  LEA R175, R2, R3, 0x1 ;  /* 0x0000000302af7211 */ /* 0x000fe200078e08ff */
[----:B------:R-:W-:Y:S01]  /*30c0*/  IMAD.SHL.U32 R251, R44, 0x20, RZ ;  /* 0x000000202cfb7824 */ /* 0x000fe200078e00ff */
[----:B------:R2:W-:Y:S01]  /*30d0*/  @P0 STS.128 [R193+0xa000], RZ ;  /* 0x00a000ffc1000388 */ /* 0x0005e20000000c00 */
[----:B------:R-:W-:-:S03]  /*30e0*/  IADD3 R0, R5, R6, RZ ;  /* 0x0000000605007210 */ /* 0x000fc60007ffe0ff */
[----:B------:R2:W-:Y:S01]  /*30f0*/  @P0 STS.128 [R193+0xb000], RZ ;  /* 0x00b000ffc1000388 */ /* 0x0005e20000000c00 */
[----:B------:R-:W-:Y:S05]  /*3100*/  @P0 BRA `(.L_x_954) ;  /* 0x00000000006c0947 */ /* 0x000fea0003800000 */
[-C--:B------:R-:W-:Y:S02]  /*3110*/  ISETP.GE.AND P3, PT, R171, R200.reuse, PT ;  /* 0x000000c8ab00720c */ /* 0x080fe40003f66270 */
[-C--:B------:R-:W-:Y:S02]  /*3120*/  ISETP.GE.AND P2, PT, R170, R200.reuse, PT ;  /* 0x000000c8aa00720c */ /* 0x080fe40003f46270 */
[----:B------:R-:W-:-:S09]  /*3130*/  ISETP.GE.AND P0, PT, R169, R200, PT ;  /* 0x000000c8a900720c */ /* 0x000fd20003f06270 */
[CC--:B------:R-:W-:Y:S01]  /*3140*/  @!P3 LEA R8, P4, R4.reuse, R210.reuse, 0x1 ;  /* 0x000000d20408b211 */ /* 0x0c0fe200078808ff */
        /* <DEDUP_REMOVED lines=23> */
.L_x_954:
[----:B------:R-:W-:Y:S05]  /*32c0*/  BSYNC B0 ;  /* 0x0000000000007941 */ /* 0x000fea0003800000 */
.L_x_953:
[----:B------:R1:W-:Y:S01]  /*32d0*/  @P5 STS.128 [R193+0x9800], RZ ;  /* 0x009800ffc1005388 */ /* 0x0003e20000000c00 */
[----:B------:R-:W-:Y:S03]  /*32e0*/  BSSY B0, `(.L_x_955) ;  /* 0x000001f000007945 */ /* 0x000fe60003800000 */
[----:B------:R1:W-:Y:S04]  /*32f0*/  @P5 STS.128 [R193+0xa800], RZ ;  /* 0x00a800ffc1005388 */ /* 0x0003e80000000c00 */
[----:B------:R1:W-:Y:S01]  /*3300*/  @P5 STS.128 [R193+0xb800], RZ ;  /* 0x00b800ffc1005388 */ /* 0x0003e20000000c00 */
[----:B------:R-:W-:Y:S05]  /*3310*/  @P5 BRA `(.L_x_956) ;  /* 0x00000000006c5947 */ /* 0x000fea0003800000 */
[-C--:B------:R-:W-:Y:S02]  /*3320*/  ISETP.GE.AND P3, PT, R171, R200.reuse, PT ;  /* 0x000000c8ab00720c */ /* 0x080fe40003f66270 */
[----:B------:R-:W-:Y:S02]  /*3330*/  ISETP.GE.AND P2, PT, R170, R200, PT ;  /* 0x000000c8aa00720c */ /* 0x000fe40003f46270 */
[----:B------:R-:W-:Y:S02]  /*3340*/  IADD3 R4, P1, R251, R4, RZ ;  /* 0x00000004fb047210 */ /* 0x000fe40007f3e0ff */
[----:B------:R-:W-:-:S03]  /*3350*/  ISETP.GE.AND P0, PT, R169, R200, PT ;  /* 0x000000c8a900720c */ /* 0x000fc60003f06270 */
[----:B------:R-:W-:-:S04]  /*3360*/  IMAD.X R0, R252, 0x1, R0, P1 ;  /* 0x00000001fc007824 */ /* 0x000fc800008e0600 */
[CC--:B----4-:R-:W-:Y:S01]  /*3370*/  @!P3 LEA R8, P4, R4.reuse, R210.reuse, 0x1 ;  /* 0x000000d20408b211 */ /* 0x0d0fe200078808ff */
[----:B------:R4:W-:Y:S01]  /*3380*/  @P3 STS.128 [R193+0x9800], RZ ;  /* 0x009800ffc1003388 */ /* 0x0009e20000000c00 */
[C---:B------:R-:W-:Y:S02]  /*3390*/  @!P2 LEA R6, P1, R4.reuse, R210, 0x1 ;  /* 0x000000d20406a211 */ /* 0x040fe400078208ff */
[CCC-:B------:R-:W-:Y:S02]  /*33a0*/  @!P3 LEA.HI.X R9, R4.reuse, R211.reuse, R0.reuse, 0x1, P4 ;  /* 0x000000d30409b211 */ /* 0x1c0fe400020f0c00 */
[----:B------:R-:W-:-:S03]  /*33b0*/  @!P2 LEA.HI.X R7, R4, R211, R0, 0x1, P1 ;  /* 0x000000d30407a211 */ /* 0x000fc600008f0c00 */
        /* <DEDUP_REMOVED lines=17> */
.L_x_956:
[----:B------:R-:W-:Y:S05]  /*34d0*/  BSYNC B0 ;  /* 0x0000000000007941 */ /* 0x000fea0003800000 */
.L_x_955:
[----:B--2---:R-:W-:Y:S01]  /*34e0*/  LDSM.16.M88.4 R16, [R190] ;  /* 0x00000000be10783b */ /* 0x004fe20000000200 */
[----:B------:R-:W-:Y:S01]  /*34f0*/  IMAD.MOV.U32 R2, RZ, RZ, 0x10 ;  /* 0x00000010ff027424 */ /* 0x000fe200078e00ff */
[----:B------:R-:W-:Y:S01]  /*3500*/  LOP3.LUT P0, RZ, R33, 0x2, RZ, 0xc0, !PT ;  /* 0x0000000221ff7812 */ /* 0x000fe2000780c0ff */
[----:B------:R-:W-:Y:S01]  /*3510*/  IMAD.SHL.U32 R149, R149, 0x2, RZ ;  /* 0x0000000295957824 */ /* 0x000fe200078e00ff */
[----:B----4-:R-:W2:Y:S01]  /*3520*/  LDSM.16.M88.4 R8, [R175+0x6000] ;  /* 0x00600000af08783b */ /* 0x010ea20000000200 */
[----:B------:R-:W-:Y:S01]  /*3530*/  LOP3.LUT P1, RZ, R32, 0x2, RZ, 0xc0, !PT ;  /* 0x0000000220ff7812 */ /* 0x000fe2000782c0ff */
[----:B------:R-:W-:Y:S01]  /*3540*/  VIADD R223, R160, 0xb54cda56 ;  /* 0xb54cda56a0df7836 */ /* 0x000fe20000000000 */
[C---:B------:R-:W-:Y:S01]  /*3550*/  SEL R0, R2.reuse, 0xfffffff0, !P0 ;  /* 0xfffffff002007807 */ /* 0x040fe20004000000 */
[----:B------:R-:W3:Y:S01]  /*3560*/  LDSM.16.M88.4 R12, [R190+0x1000] ;  /* 0x00100000be0c783b */ /* 0x000ee20000000200 */
[----:B------:R-:W-:Y:S01]  /*3570*/  SEL R2, R2, 0xfffffff0, !P1 ;  /* 0xfffffff002027807 */ /* 0x000fe20004800000 */
[----:B------:R-:W-:Y:S01]  /*3580*/  VIADD R186, R161, 0x646e171e ;  /* 0x646e171ea1ba7836 */ /* 0x000fe20000000000 */
[----:B------:R-:W-:Y:S01]  /*3590*/  LOP3.LUT R177, R149, 0x6, RZ, 0xc0, !PT ;  /* 0x0000000695b17812 */ /* 0x000fe200078ec0ff */
[----:B------:R-:W4:Y:S01]  /*35a0*/  LDSM.16.M88.4 R20, [R175+0x6c00] ;  /* 0x006c0000af14783b */ /* 0x000f220000000200 */
[----:B------:R-:W-:Y:S01]  /*35b0*/  IMAD R189, R0, 0x2, R175 ;  /* 0x0000000200bd7824 */ /* 0x000fe200078e02af */
[----:B------:R-:W-:Y:S01]  /*35c0*/  SHF.R.S32.HI R0, RZ, 0x1f, R148 ;  /* 0x0000001fff007819 */ /* 0x000fe20000011494 */
[----:B------:R-:W-:Y:S01]  /*35d0*/  IMAD R191, R2, 0x2, R190 ;  /* 0x0000000202bf7824 */ /* 0x000fe200078e02be */
[----:B------:R-:W1:Y:S01]  /*35e0*/  LDSM.16.M88.4 R28, [R175+0x6400] ;  /* 0x00640000af1c783b */ /* 0x000e620000000200 */
[----:B------:R-:W-:Y:S01]  /*35f0*/  BSSY B1, `(.L_x_957) ;  /* 0x00001b1000017945 */ /* 0x000fe20003800000 */
[----:B------:R-:W-:-:S02]  /*3600*/  LEA.HI R0, R0, R155, RZ, 0x2 ;  /* 0x0000009b00007211 */ /* 0x000fc400078f10ff */
[----:B------:R-:W1:Y:S04]  /*3610*/  LDSM.16.M88.4 R24, [R175+0x6800] ;  /* 0x00680000af18783b */ /* 0x000e680000000200 */
[----:B------:R-:W-:Y:S04]  /*3620*/  LDSM.16.M88.4 R4, [R191+0x1000] ;  /* 0x00100000bf04783b */ /* 0x000fe80000000200 */
        /* <DEDUP_REMOVED lines=8> */
[----:B------:R-:W-:Y:S03]  /*36b0*/  LDSM.16.M88.4 R104, [R175+0x7800] ;  /* 0x00780000af68783b */ /* 0x000fe60000000200 */
[-C--:B------:R-:W-:Y:S01]  /*36c0*/  HMMA.16816.F32.BF16 R80, R12, R10.reuse, RZ ;  /* 0x0000000a0c50723c */ /* 0x080fe200000418ff */
[----:B------:R-:W-:Y:S04]  /*36d0*/  LDSM.16.M88.4 R128, [R175+0x7c00] ;  /* 0x007c0000af80783b */ /* 0x000fe80000000200 */
[----:B------:R-:W0:Y:S01]  /*36e0*/  LDGDEPBAR ;  /* 0x00000000000079af */ /* 0x000e220000000000 */
[----:B------:R-:W-:Y:S03]  /*36f0*/  HMMA.16816.F32.BF16 R124, R16, R10, RZ ;  /* 0x0000000a107c723c */ /* 0x000fe600000418ff */
[----:B------:R-:W2:Y:S03]  /*3700*/  LDSM.16.M88.4 R8, [R191] ;  /* 0x00000000bf08783b */ /* 0x000ea60000000200 */
[C---:B----4-:R-:W-:Y:S01]  /*3710*/  HMMA.16816.F32.BF16 R76, R12.reuse, R20, RZ ;  /* 0x000000140c4c723c */ /* 0x050fe200000418ff */
[----:B------:R-:W-:Y:S04]  /*3720*/  STL [R1+0x4], R223 ;  /* 0x000004df01007387 */ /* 0x000fe80000100800 */
[----:B------:R-:W-:Y:S01]  /*3730*/  STL [R1+0x8], R186 ;  /* 0x000008ba01007387 */ /* 0x000fe20000100800 */
[C---:B-1----:R-:W-:Y:S06]  /*3740*/  HMMA.16816.F32.BF16 R64, R12.reuse, R28, RZ ;  /* 0x0000001c0c40723c */ /* 0x042fec00000418ff */
        /* <DEDUP_REMOVED lines=9> */
[----:B------:R-:W3:Y:S05]  /*37e0*/  LDSM.16.M88.4 R24, [R190+0x2000] ;  /* 0x00200000be18783b */ /* 0x000eea0000000200 */
[C---:B------:R-:W-:Y:S06]  /*37f0*/  HMMA.16816.F32.BF16 R72, R16.reuse, R20, RZ ;  /* 0x000000141048723c */ /* 0x040fec00000418ff */
[----:B------:R-:W-:Y:S06]  /*3800*/  HMMA.16816.F32.BF16 R84, R16, R22, RZ ;  /* 0x000000161054723c */ /* 0x000fec00000418ff */
        /* <DEDUP_REMOVED lines=18> */
[----:B------:R-:W2:Y:S04]  /*3930*/  LDSM.16.M88.4 R8, [R191+0x2000] ;  /* 0x00200000bf08783b */ /* 0x000ea80000000200 */
[----:B------:R-:W4:Y:S01]  /*3940*/  LDSM.16.M88.4 R32, [R189+0x7400] ;  /* 0x00740000bd20783b */ /* 0x000f220000000200 */
[C---:B-1----:R-:W-:Y:S06]  /*3950*/  HMMA.16816.F32.BF16 R108, R12.reuse, R56, R48 ;  /* 0x000000380c6c723c */ /* 0x042fec0000041830 */
[C---:B------:R-:W-:Y:S01]  /*3960*/  HMMA.16816.F32.BF16 R132, R12.reuse, R52, R28 ;  /* 0x000000340c84723c */ /* 0x040fe2000004181c */
[----:B------:R-:W1:Y:S05]  /*3970*/  LDSM.16.M88.4 R28, [R189+0x7800] ;  /* 0x00780000bd1c783b */ /* 0x000e6a0000000200 */
        /* <DEDUP_REMOVED lines=8> */
[----:B------:R-:W1:Y:S04]  /*3a00*/  LDSM.16.M88.4 R12, [R189+0x7c00] ;  /* 0x007c0000bd0c783b */ /* 0x000e680000000200 */
[----:B------:R-:W-:Y:S01]  /*3a10*/  LDSM.16.M88.4 R68, [R175+0x8400] ;  /* 0x00840000af44783b */ /* 0x000fe20000000200 */
[C---:B---3--:R-:W-:Y:S06]  /*3a20*/  HMMA.16816.F32.BF16 R72, R24.reuse, R56, R80 ;  /* 0x000000381848723c */ /* 0x048fec0000041850 */
[C---:B------:R-:W-:Y:S06]  /*3a30*/  HMMA.16816.F32.BF16 R76, R24.reuse, R58, R44 ;  /* 0x0000003a184c723c */ /* 0x040fec000004182c */
[C---:B------:R-:W-:Y:S06]  /*3a40*/  HMMA.16816.F32.BF16 R80, R24.reuse, R52, R136 ;  /* 0x000000341850723c */ /* 0x040fec0000041888 */
[C---:B------:R-:W-:Y:S01]  /*3a50*/  HMMA.16816.F32.BF16 R64, R24.reuse, R54, R40 ;  /* 0x000000361840723c */ /* 0x040fe20000041828 */
[----:B------:R-:W3:Y:S05]  /*3a60*/  LDSM.16.M88.4 R40, [R175+0x8000] ;  /* 0x00800000af28783b */ /* 0x000eea0000000200 */
[C---:B------:R-:W-:Y:S06]  /*3a70*/  HMMA.16816.F32.BF16 R56, R24.reuse, R104, R140 ;  /* 0x000000681838723c */ /* 0x040fec000004188c */
[C---:B------:R-:W-:Y:S06]  /*3a80*/  HMMA.16816.F32.BF16 R52, R24.reuse, R106, R116 ;  /* 0x0000006a1834723c */ /* 0x040fec0000041874 */
[C---:B------:R-:W-:Y:S06]  /*3a90*/  HMMA.16816.F32.BF16 R48, R24.reuse, R128, R144 ;  /* 0x000000801830723c */ /* 0x040fec0000041890 */
[----:B------:R-:W-:Y:S06]  /*3aa0*/  HMMA.16816.F32.BF16 R24, R24, R130, R112 ;  /* 0x000000821818723c */ /* 0x000fec0000041870 */
[-C--:B--2---:R-:W-:Y:S06]  /*3ab0*/  HMMA.16816.F32.BF16 R72, R8, R36.reuse, R72 ;  /* 0x000000240848723c */ /* 0x084fec0000041848 */
[C---:B------:R-:W-:Y:S06]  /*3ac0*/  HMMA.16816.F32.BF16 R44, R4.reuse, R36, R108 ;  /* 0x00000024042c723c */ /* 0x040fec000004186c */
[C---:B----4-:R-:W-:Y:S06]  /*3ad0*/  HMMA.16816.F32.BF16 R108, R4.reuse, R34, R96 ;  /* 0x00000022046c723c */ /* 0x050fec0000041860 */
        /* <DEDUP_REMOVED lines=8> */
[----:B------:R-:W-:Y:S01]  /*3b60*/  HMMA.16816.F32.BF16 R116, R8, R14, R24 ;  /* 0x0000000e0874723c */ /* 0x000fe20000041818 */
[----:B------:R-:W-:Y:S04]  /*3b70*/  LDSM.16.M88.4 R24, [R189+0x8000] ;  /* 0x00800000bd18783b */ /* 0x000fe80000000200 */
[----:B------:R-:W1:Y:S01]  /*3b80*/  LDSM.16.M88.4 R8, [R191+0x4000] ;  /* 0x00400000bf08783b */ /* 0x000e620000000200 */
[----:B------:R-:W-:Y:S01]  /*3b90*/  HMMA.16816.F32.BF16 R92, R4, R38, R92 ;  /* 0x00000026045c723c */ /* 0x000fe2000004185c */
[----:B------:R-:W-:-:S02]  /*3ba0*/  IADD3 R14, R60, 0x1, -R178 ;  /* 0x000000013c0e7810 */ /* 0x000fc40007ffe8b2 */
[----:B-----5:R-:W-:-:S03]  /*3bb0*/  IADD3 R15, -R91, R60, -R178 ;  /* 0x0000003c5b0f7210 */ /* 0x020fc60007ffe9b2 */
[----:B------:R-:W-:Y:S01]  /*3bc0*/  HMMA.16816.F32.BF16 R104, R4, R32, R132 ;  /* 0x000000200468723c */ /* 0x000fe20000041884 */
[----:B------:R-:W-:-:S05]  /*3bd0*/  IMAD.IADD R14, R90, 0x1, R14 ;  /* 0x000000015a0e7824 */ /* 0x000fca00078e020e */
[C---:B------:R-:W-:Y:S06]  /*3be0*/  HMMA.16816.F32.BF16 R124, R4.reuse, R28, R124 ;  /* 0x0000001c047c723c */ /* 0x040fec000004187c */
[----:B------:R-:W-:Y:S01]  /*3bf0*/  HMMA.16816.F32.BF16 R120, R4, R12, R120 ;  /* 0x0000000c0478723c */ /* 0x000fe20000041878 */
[----:B------:R-:W2:Y:S05]  /*3c00*/  LDSM.16.M88.4 R4, [R191+0x5000] ;  /* 0x00500000bf04783b */ /* 0x000eaa0000000200 */
[----:B---3--:R-:W-:Y:S01]  /*3c10*/  HMMA.16816.F32.BF16 R32, R20, R40, R72 ;  /* 0x000000281420723c */ /* 0x008fe20000041848 */
[----:B------:R-:W-:Y:S01]  /*3c20*/  SHF.R.S32.HI R12, RZ, 0x1f, R89 ;  /* 0x0000001fff0c7819 */ /* 0x000fe20000011459 */
[----:B------:R-:W-:-:S04]  /*3c30*/  IMAD R13, R63, 0x20, R62 ;  /* 0x000000203f0d7824 */ /* 0x000fc800078e023e */
[C---:B------:R-:W-:Y:S01]  /*3c40*/  HMMA.16816.F32.BF16 R44, R16.reuse, R40, R44 ;  /* 0x00000028102c723c */ /* 0x040fe2000004182c */
[----:B------:R-:W-:Y:S02]  /*3c50*/  LEA.HI R72, R12, R89, RZ, 0x2 ;  /* 0x000000590c487211 */ /* 0x000fe400078f10ff */
[----:B------:R-:W-:Y:S02]  /*3c60*/  LOP3.LUT R12, R0, 0xffffffc, RZ, 0xc0, !PT ;  /* 0x0ffffffc000c7812 */ /* 0x000fe400078ec0ff */
[----:B------:R-:W-:Y:S01]  /*3c70*/  SHF.R.S32.HI R0, RZ, 0x2, R72 ;  /* 0x00000002ff007819 */ /* 0x000fe20000011448 */
[----:B------:R-:W-:Y:S02]  /*3c80*/  HMMA.16816.F32.BF16 R36, R16, R42, R92 ;  /* 0x0000002a1024723c */ /* 0x000fe4000004185c */
[----:B------:R-:W-:-:S04]  /*3c90*/  IMAD.IADD R12, R155, 0x1, -R12 ;  /* 0x000000019b0c7824 */ /* 0x000fc800078e0a0c */
[----:B------:R-:W-:Y:S01]  /*3ca0*/  HMMA.16816.F32.BF16 R40, R20, R42, R76 ;  /* 0x0000002a1428723c */ /* 0x000fe2000004184c */
[--C-:B------:R-:W-:Y:S02]  /*3cb0*/  IMAD R132, R12, 0x10, R0.reuse ;  /* 0x000000100c847824 */ /* 0x100fe400078e0200 */
[----:B------:R-:W-:Y:S02]  /*3cc0*/  IMAD R12, R155, 0x10, R0 ;  /* 0x000000109b0c7824 */ /* 0x000fe400078e0200 */
[----:B------:R-:W-:Y:S01]  /*3cd0*/  IMAD.IADD R0, R61, 0x1, R13 ;  /* 0x000000013d007824 */ /* 0x000fe200078e020d */
[----:B-1----:R-:W-:Y:S01]  /*3ce0*/  HMMA.16816.F32.BF16 R48, R8, R24, R32 ;  /* 0x000000180830723c */ /* 0x002fe20000041820 */
[----:B------:R-:W-:Y:S01]  /*3cf0*/  IMAD.IADD R12, R156, 0x1, R12 ;  /* 0x000000019c0c7824 */ /* 0x000fe200078e020c */
[----:B------:R-:W1:Y:S01]  /*3d00*/  LDSM.16.M88.4 R32, [R189+0x8400] ;  /* 0x00840000bd20783b */ /* 0x000e620000000200 */
[----:B------:R-:W-:Y:S02]  /*3d10*/  IMAD R13, R88, 0x40, R177 ;  /* 0x00000040580d7824 */ /* 0x000fe400078e02b1 */
[C---:B------:R-:W-:Y:S01]  /*3d20*/  VIADD R28, R12.reuse, 0x8 ;  /* 0x000000080c1c7836 */ /* 0x040fe20000000000 */
[CC--:B------:R-:W-:Y:S01]  /*3d30*/  VIADDMNMX R198, R15.reuse, R12.reuse, RZ, !PT ;  /* 0x0000000c0fc67246 */ /* 0x0c0fe200078001ff */
[----:B------:R-:W-:Y:S01]  /*3d40*/  VIADD R29, R12, 0x40 ;  /* 0x000000400c1d7836 */ /* 0x000fe20000000000 */
[----:B------:R-:W-:Y:S01]  /*3d50*/  VIADDMNMX R204, R14, R12, R60, PT ;  /* 0x0000000c0ecc7246 */ /* 0x000fe2000380013c */
[----:B------:R-:W-:Y:S01]  /*3d60*/  VIADD R30, R12, 0x48 ;  /* 0x000000480c1e7836 */ /* 0x000fe20000000000 */
[----:B------:R-:W-:Y:S01]  /*3d70*/  VIADDMNMX R197, R15, R28, RZ, !PT ;  /* 0x0000001c0fc57246 */ /* 0x000fe200078001ff */
[----:B------:R-:W-:Y:S01]  /*3d80*/  HMMA.16816.F32.BF16 R52, R20, R68, R80 ;  /* 0x000000441434723c */ /* 0x000fe20000041850 */
[----:B------:R-:W-:-:S02]  /*3d90*/  IADD3 R28, R14, 0x40, R12 ;  /* 0x000000400e1c7810 */ /* 0x000fc40007ffe00c */
[C---:B------:R-:W-:Y:S02]  /*3da0*/  VIADDMNMX R196, R15.reuse, R29, RZ, !PT ;  /* 0x0000001d0fc47246 */ /* 0x040fe400078001ff */
[----:B------:R-:W-:Y:S01]  /*3db0*/  VIADDMNMX R199, R15, R30, RZ, !PT ;  /* 0x0000001e0fc77246 */ /* 0x000fe200078001ff */
[----:B------:R-:W-:Y:S01]  /*3dc0*/  HMMA.16816.F32.BF16 R56, R16, R68, R104 ;  /* 0x000000441038723c */ /* 0x000fe20000041868 */
[----:B------:R-:W-:Y:S02]  /*3dd0*/  VIMNMX R202, R28, R60, PT ;  /* 0x0000003c1cca7248 */ /* 0x000fe40003fe0100 */
[C-C-:B------:R-:W-:Y:S02]  /*3de0*/  IADD3 R15, R14.reuse, 0x8, R12.reuse ;  /* 0x000000080e0f7810 */ /* 0x140fe40007ffe00c */
[----:B------:R-:W-:Y:S01]  /*3df0*/  IADD3 R14, R14, 0x48, R12 ;  /* 0x000000480e0e7810 */ /* 0x000fe20007ffe00c */
[----:B--2---:R-:W-:Y:S01]  /*3e00*/  HMMA.16816.F32.BF16 R28, R4, R24, R44 ;  /* 0x00000018041c723c */ /* 0x004fe2000004182c */
[C---:B------:R-:W-:Y:S01]  /*3e10*/  VIADD R12, R13.reuse, 0x1 ;  /* 0x000000010d0c7836 */ /* 0x040fe20000000000 */
[----:B------:R-:W-:Y:S01]  /*3e20*/  ISETP.GE.AND P1, PT, R13, R198, PT ;  /* 0x000000c60d00720c */ /* 0x000fe20003f26270 */
[----:B------:R-:W-:Y:S01]  /*3e30*/  IMAD.MOV.U32 R107, RZ, RZ, R88 ;  /* 0x000000ffff6b7224 */ /* 0x000fe200078e0058 */
[----:B------:R-:W-:-:S02]  /*3e40*/  VIMNMX R203, R15, R60, PT ;  /* 0x0000003c0fcb7248 */ /* 0x000fc40003fe0100 */
[-C--:B------:R-:W-:Y:S01]  /*3e50*/  HMMA.16816.F32.BF16 R44, R4, R26.reuse, R36 ;  /* 0x0000001a042c723c */ /* 0x080fe20000041824 */
[----:B------:R-:W-:Y:S01]  /*3e60*/  VIMNMX R201, R14, R60, PT ;  /* 0x0000003c0ec97248 */ /* 0x000fe20003fe0100 */
[----:B------:R-:W-:Y:S01]  /*3e70*/  VIADD R14, R13, 0x9 ;  /* 0x000000090d0e7836 */ /* 0x000fe20000000000 */
[C---:B------:R-:W-:Y:S02]  /*3e80*/  ISETP.GE.AND P6, PT, R12.reuse, R198, PT ;  /* 0x000000c60c00720c */ /* 0x040fe40003fc6270 */
[C---:B------:R-:W-:Y:S01]  /*3e90*/  ISETP.GE.AND P5, PT, R12.reuse, R197, PT ;  /* 0x000000c50c00720c */ /* 0x040fe20003fa6270 */
[----:B------:R-:W-:Y:S01]  /*3ea0*/  HMMA.16816.F32.BF16 R36, R8, R26, R40 ;  /* 0x0000001a0824723c */ /* 0x000fe20000041828 */
[----:B------:R-:W2:Y:S01]  /*3eb0*/  LDSM.16.M88.4 R24, [R175+0x8800] ;  /* 0x00880000af18783b */ /* 0x000ea20000000200 */
[C---:B------:R-:W-:Y:S02]  /*3ec0*/  ISETP.GE.AND P4, PT, R12.reuse, R196, PT ;  /* 0x000000c40c00720c */ /* 0x040fe40003f86270 */
[----:B------:R-:W-:-:S02]  /*3ed0*/  ISETP.GE.AND P2, PT, R12, R199, PT ;  /* 0x000000c70c00720c */ /* 0x000fc40003f46270 */
[C---:B------:R-:W-:Y:S01]  /*3ee0*/  ISETP.GE.OR P1, PT, R13.reuse, R204, !P1 ;  /* 0x000000cc0d00720c */ /* 0x040fe20004f26670 */
[-C--:B------:R-:W-:Y:S01]  /*3ef0*/  HMMA.16816.F32.BF16 R40, R16, R70.reuse, R108 ;  /* 0x000000461028723c */ /* 0x080fe2000004186c */
[C---:B------:R-:W-:Y:S02]  /*3f00*/  ISETP.GE.AND P0, PT, R13.reuse, R197, PT ;  /* 0x000000c50d00720c */ /* 0x040fe40003f06270 */
[----:B------:R-:W-:Y:S02]  /*3f10*/  ISETP.GE.AND P3, PT, R13, R196, PT ;  /* 0x000000c40d00720c */ /* 0x000fe40003f66270 */
[C---:B------:R-:W-:Y:S01]  /*3f20*/  ISETP.GE.OR P6, PT, R12.reuse, R204, !P6 ;  /* 0x000000cc0c00720c */ /* 0x040fe200077c6670 */
[----:B------:R-:W-:Y:S01]  /*3f30*/  HMMA.16816.F32.BF16 R68, R20, R70, R64 ;  /* 0x000000461444723c */ /* 0x000fe20000041840 */
[C---:B------:R-:W-:Y:S02]  /*3f40*/  ISETP.GE.OR P5, PT, R12.reuse, R203, !P5 ;  /* 0x000000cb0c00720c */ /* 0x040fe40006fa6670 */
[----:B------:R-:W-:-:S02]  /*3f50*/  ISETP.GE.OR P4, PT, R12, R202, !P4 ;  /* 0x000000ca0c00720c */ /* 0x000fc40006786670 */
[----:B------:R-:W-:Y:S01]  /*3f60*/  ISETP.GE.OR P2, PT, R12, R201, !P2 ;  /* 0x000000c90c00720c */ /* 0x000fe20005746670 */
[C---:B------:R-:W-:Y:S01]  /*3f70*/  VIADD R12, R13.reuse, 0x8 ;  /* 0x000000080d0c7836 */ /* 0x040fe20000000000 */
[----:B------:R-:W-:Y:S01]  /*3f80*/  FSEL R74, R48, -INF , !P1 ;  /* 0xff800000304a7808 */ /* 0x000fe20004800000 */
[-C--:B-1----:R-:W-:Y:S01]  /*3f90*/  HMMA.16816.F32.BF16 R52, R8, R32.reuse, R52 ;  /* 0x000000200834723c */ /* 0x082fe20000041834 */
[C---:B------:R-:W-:Y:S02]  /*3fa0*/  ISETP.GE.AND P1, PT, R13.reuse, R199, PT ;  /* 0x000000c70d00720c */ /* 0x040fe40003f26270 */
[C---:B------:R-:W-:Y:S02]  /*3fb0*/  ISETP.GE.OR P0, PT, R13.reuse, R203, !P0 ;  /* 0x000000cb0d00720c */ /* 0x040fe40004706670 */
[C---:B------:R-:W-:Y:S01]  /*3fc0*/  ISETP.GE.OR P3, PT, R13.reuse, R202, !P3 ;  /* 0x000000ca0d00720c */ /* 0x040fe20005f66670 */
[----:B------:R-:W-:Y:S01]  /*3fd0*/  HMMA.16816.F32.BF16 R56, R4, R32, R56 ;  /* 0x000000200438723c */ /* 0x000fe20000041838 */
[----:B------:R-:W-:-:S02]  /*3fe0*/  ISETP.GE.OR P1, PT, R13, R201, !P1 ;  /* 0x000000c90d00720c */ /* 0x000fc40004f26670 */
[----:B------:R-:W-:Y:S02]  /*3ff0*/  FSEL R80, R50, -INF , !P0 ;  /* 0xff80000032507808 */ /* 0x000fe40004000000 */
[----:B------:R-:W-:Y:S02]  /*4000*/  FSEL R143, R28, -INF , !P3 ;  /* 0xff8000001c8f7808 */ /* 0x000fe40005800000 */
[----:B------:R-:W-:Y:S02]  /*4010*/  FSEL R73, R49, -INF , !P6 ;  /* 0xff80000031497808 */ /* 0x000fe40007000000 */
[----:B------:R-:W-:Y:S02]  /*4020*/  FSEL R76, R51, -INF , !P5 ;  /* 0xff800000334c7808 */ /* 0x000fe40006800000 */
[CC--:B------:R-:W-:Y:S02]  /*4030*/  ISETP.GE.AND P0, PT, R12.reuse, R198.reuse, PT ;  /* 0x000000c60c00720c */ /* 0x0c0fe40003f06270 */
[----:B------:R-:W-:Y:S01]  /*4040*/  ISETP.GE.AND P3, PT, R12, R197, PT ;  /* 0x000000c50c00720c */ /* 0x000fe20003f66270 */
[----:B--2---:R-:W-:Y:S01]  /*4050*/  HMMA.16816.F32.BF16 R60, R20, R24, R84 ;  /* 0x00000018143c723c */ /* 0x004fe20000041854 */
[----:B------:R-:W-:-:S02]  /*4060*/  ISETP.GE.AND P6, PT, R14, R198, PT ;  /* 0x000000c60e00720c */ /* 0x000fc40003fc6270 */
[----:B------:R-:W-:Y:S02]  /*4070*/  ISETP.GE.AND P5, PT, R14, R197, PT ;  /* 0x000000c50e00720c */ /* 0x000fe40003fa6270 */
[----:B------:R-:W-:Y:S01]  /*4080*/  FSEL R139, R30, -INF , !P1 ;  /* 0xff8000001e8b7808 */ /* 0x000fe20004800000 */
[C---:B------:R-:W-:Y:S01]  /*4090*/  HMMA.16816.F32.BF16 R48, R16.reuse, R24, R124 ;  /* 0x000000181030723c */ /* 0x040fe2000004187c */
[----:B------:R-:W-:Y:S02]  /*40a0*/  FSEL R142, R29, -INF , !P4 ;  /* 0xff8000001d8e7808 */ /* 0x000fe40006000000 */
[----:B------:R-:W-:Y:S02]  /*40b0*/  FSEL R138, R31, -INF , !P2 ;  /* 0xff8000001f8a7808 */ /* 0x000fe40005000000 */
[CC--:B------:R-:W-:Y:S01]  /*40c0*/  ISETP.GE.OR P0, PT, R12.reuse, R204.reuse, !P0 ;  /* 0x000000cc0c00720c */ /* 0x0c0fe20004706670 */
[----:B------:R-:W1:Y:S01]  /*40d0*/  LDSM.16.M88.4 R28, [R189+0x8800] ;  /* 0x00880000bd1c783b */ /* 0x000e620000000200 */
[----:B------:R-:W-:Y:S01]  /*40e0*/  ISETP.GE.OR P3, PT, R12, R203, !P3 ;  /* 0x000000cb0c00720c */ /* 0x000fe20005f66670 */
[----:B------:R-:W-:Y:S01]  /*40f0*/  HMMA.16816.F32.BF16 R64, R16, R26, R112 ;  /* 0x0000001a1040723c */ /* 0x000fe20000041870 */
[----:B------:R-:W-:-:S02]  /*4100*/  ISETP.GE.OR P6, PT, R14, R204, !P6 ;  /* 0x000000cc0e00720c */ /* 0x000fc400077c6670 */
[----:B------:R-:W-:Y:S02]  /*4110*/  ISETP.GE.OR P5, PT, R14, R203, !P5 ;  /* 0x000000cb0e00720c */ /* 0x000fe40006fa6670 */
[----:B------:R-:W-:Y:S02]  /*4120*/  FSEL R79, R36, -INF , !P0 ;  /* 0xff800000244f7808 */ /* 0x000fe40004000000 */
[----:B------:R-:W-:Y:S02]  /*4130*/  FSEL R81, R38, -INF , !P3 ;  /* 0xff80000026517808 */ /* 0x000fe40005800000 */
[----:B------:R-:W-:Y:S02]  /*4140*/  FSEL R75, R37, -INF , !P6 ;  /* 0xff800000254b7808 */ /* 0x000fe40007000000 */
[----:B------:R-:W-:Y:S02]  /*4150*/  FSEL R78, R39, -INF , !P5 ;  /* 0xff800000274e7808 */ /* 0x000fe40006800000 */
[----:B------:R-:W2:Y:S01]  /*4160*/  LDSM.16.M88.4 R36, [R175+0x8c00] ;  /* 0x008c0000af24783b */ /* 0x000ea20000000200 */
[----:B------:R-:W-:-:S02]  /*4170*/  ISETP.GE.AND P1, PT, R12, R196, PT ;  /* 0x000000c40c00720c */ /* 0x000fc40003f26270 */
[-C--:B------:R-:W-:Y:S02]  /*4180*/  ISETP.GE.AND P4, PT, R12, R199.reuse, PT ;  /* 0x000000c70c00720c */ /* 0x080fe40003f86270 */
[C---:B------:R-:W-:Y:S02]  /*4190*/  ISETP.GE.AND P2, PT, R14.reuse, R196, PT ;  /* 0x000000c40e00720c */ /* 0x040fe40003f46270 */
[----:B------:R-:W-:Y:S02]  /*41a0*/  ISETP.GE.AND P0, PT, R14, R199, PT ;  /* 0x000000c70e00720c */ /* 0x000fe40003f06270 */
[CC--:B------:R-:W-:Y:S02]  /*41b0*/  ISETP.GE.OR P1, PT, R12.reuse, R202.reuse, !P1 ;  /* 0x000000ca0c00720c */ /* 0x0c0fe40004f26670 */
[----:B------:R-:W-:Y:S01]  /*41c0*/  ISETP.GE.OR P4, PT, R12, R201, !P4 ;  /* 0x000000c90c00720c */ /* 0x000fe20006786670 */
[----:B------:R-:W-:Y:S01]  /*41d0*/  VIADD R12, R13, 0x10 ;  /* 0x000000100d0c7836 */ /* 0x000fe20000000000 */
[----:B------:R-:W-:-:S02]  /*41e0*/  ISETP.GE.OR P2, PT, R14, R202, !P2 ;  /* 0x000000ca0e00720c */ /* 0x000fc40005746670 */
[----:B------:R-:W-:Y:S01]  /*41f0*/  ISETP.GE.OR P0, PT, R14, R201, !P0 ;  /* 0x000000c90e00720c */ /* 0x000fe20004706670 */
[----:B------:R-:W-:Y:S01]  /*4200*/  VIADD R14, R13, 0x19 ;  /* 0x000000190d0e7836 */ /* 0x000fe20000000000 */
[----:B------:R-:W-:Y:S02]  /*4210*/  FSEL R141, R44, -INF , !P1 ;  /* 0xff8000002c8d7808 */ /* 0x000fe40004800000 */
[----:B------:R-:W-:Y:S02]  /*4220*/  FSEL R137, R46, -INF , !P4 ;  /* 0xff8000002e897808 */ /* 0x000fe40006000000 */
[----:B------:R-:W-:Y:S02]  /*4230*/  FSEL R140, R45, -INF , !P2 ;  /* 0xff8000002d8c7808 */ /* 0x000fe40005000000 */
[C---:B------:R-:W-:Y:S02]  /*4240*/  ISETP.GE.AND P3, PT, R12.reuse, R198, PT ;  /* 0x000000c60c00720c */ /* 0x040fe40003f66270 */
[C---:B------:R-:W-:Y:S01]  /*4250*/  ISETP.GE.AND P1, PT, R12.reuse, R197, PT ;  /* 0x000000c50c00720c */ /* 0x040fe20003f26270 */
[----:B-1----:R-:W-:Y:S01]  /*4260*/  HMMA.16816.F32.BF16 R60, R8, R28, R60 ;  /* 0x0000001c083c723c */ /* 0x002fe2000004183c */
[----:B------:R-:W-:-:S02]  /*4270*/  ISETP.GE.AND P4, PT, R12, R196, PT ;  /* 0x000000c40c00720c */ /* 0x000fc40003f86270 */
[C---:B------:R-:W-:Y:S02]  /*4280*/  ISETP.GE.AND P2, PT, R12.reuse, R199, PT ;  /* 0x000000c70c00720c */ /* 0x040fe40003f46270 */
[----:B------:R-:W-:Y:S02]  /*4290*/  FSEL R136, R47, -INF , !P0 ;  /* 0xff8000002f887808 */ /* 0x000fe40004000000 */
[----:B------:R-:W-:Y:S01]  /*42a0*/  HMMA.16816.F32.BF16 R44, R4, R34, R40 ;  /* 0x00000022042c723c */ /* 0x000fe20000041828 */
[C---:B------:R-:W-:Y:S02]  /*42b0*/  ISETP.GE.OR P3, PT, R12.reuse, R204, !P3 ;  /* 0x000000cc0c00720c */ /* 0x040fe40005f66670 */
[C---:B------:R-:W-:Y:S02]  /*42c0*/  ISETP.GE.OR P1, PT, R12.reuse, R203, !P1 ;  /* 0x000000cb0c00720c */ /* 0x040fe40004f26670 */
[C---:B------:R-:W-:Y:S01]  /*42d0*/  ISETP.GE.OR P4, PT, R12.reuse, R202, !P4 ;  /* 0x000000ca0c00720c */ /* 0x040fe20006786670 */
[----:B------:R-:W-:Y:S01]  /*42e0*/  HMMA.16816.F32.BF16 R40, R20, R26, R96 ;  /* 0x0000001a1428723c */ /* 0x000fe20000041860 */
[----:B------:R-:W-:Y:S01]  /*42f0*/  ISETP.GE.OR P2, PT, R12, R201, !P2 ;  /* 0x000000c90c00720c */ /* 0x000fe20005746670 */
[----:B------:R-:W1:Y:S01]  /*4300*/  LDSM.16.M88.4 R24, [R189+0x8c00] ;  /* 0x008c0000bd18783b */ /* 0x000e620000000200 */
[----:B------:R-:W-:Y:S01]  /*4310*/  VIADD R12, R13, 0x11 ;  /* 0x000000110d0c7836 */ /* 0x000fe20000000000 */
[----:B------:R-:W-:Y:S01]  /*4320*/  FSEL R87, R52, -INF , !P3 ;  /* 0xff80000034577808 */ /* 0x000fe20005800000 */
[----:B------:R-:W-:-:S04]  /*4330*/  DEPBAR.LE SB0, 0x0 ;  /* 0x000080000000791a */ /* 0x000fc80000000000 */
[----:B------:R-:W-:Y:S01]  /*4340*/  HMMA.16816.F32.BF16 R32, R8, R34, R68 ;  /* 0x000000220820723c */ /* 0x000fe20000041844 */
[C---:B------:R-:W-:Y:S02]  /*4350*/  ISETP.GE.AND P0, PT, R12.reuse, R198, PT ;  /* 0x000000c60c00720c */ /* 0x040fe40003f06270 */
[C---:B------:R-:W-:Y:S02]  /*4360*/  ISETP.GE.AND P6, PT, R12.reuse, R197, PT ;  /* 0x000000c50c00720c */ /* 0x040fe40003fc6270 */
[C---:B------:R-:W-:Y:S02]  /*4370*/  ISETP.GE.AND P5, PT, R12.reuse, R196, PT ;  /* 0x000000c40c00720c */ /* 0x040fe40003fa6270 */
[C---:B------:R-:W-:Y:S02]  /*4380*/  ISETP.GE.AND P3, PT, R12.reuse, R199, PT ;  /* 0x000000c70c00720c */ /* 0x040fe40003f66270 */
[C---:B------:R-:W-:Y:S02]  /*4390*/  ISETP.GE.OR P0, PT, R12.reuse, R204, !P0 ;  /* 0x000000cc0c00720c */ /* 0x040fe40004706670 */
[----:B------:R-:W-:-:S02]  /*43a0*/  ISETP.GE.OR P6, PT, R12, R203, !P6 ;  /* 0x000000cb0c00720c */ /* 0x000fc400077c6670 */
[C---:B------:R-:W-:Y:S02]  /*43b0*/  ISETP.GE.OR P5, PT, R12.reuse, R202, !P5 ;  /* 0x000000ca0c00720c */ /* 0x040fe40006fa6670 */
[----:B------:R-:W-:Y:S01]  /*43c0*/  ISETP.GE.OR P3, PT, R12, R201, !P3 ;  /* 0x000000c90c00720c */ /* 0x000fe20005f66670 */
[----:B------:R-:W-:Y:S01]  /*43d0*/  VIADD R12, R13, 0x18 ;  /* 0x000000180d0c7836 */ /* 0x000fe20000000000 */
[----:B------:R-:W-:Y:S01]  /*43e0*/  FSEL R86, R54, -INF , !P1 ;  /* 0xff80000036567808 */ /* 0x000fe20004800000 */
[----:B------:R-:W-:Y:S01]  /*43f0*/  HMMA.16816.F32.BF16 R40, R8, R30, R40 ;  /* 0x0000001e0828723c */ /* 0x000fe20000041828 */
[----:B------:R-:W-:Y:S02]  /*4400*/  FSEL R69, R53, -INF , !P0 ;  /* 0xff80000035457808 */ /* 0x000fe40004000000 */
[----:B------:R-:W-:Y:S02]  /*4410*/  FSEL R70, R55, -INF , !P6 ;  /* 0xff80000037467808 */ /* 0x000fe40007000000 */
[----:B------:R-:W-:Y:S01]  /*4420*/  FSEL R135, R56, -INF , !P4 ;  /* 0xff80000038877808 */ /* 0x000fe20006000000 */
[----:B------:R-:W-:Y:S01]  /*4430*/  HMMA.16816.F32.BF16 R52, R4, R28, R48 ;  /* 0x0000001c0434723c */ /* 0x000fe20000041830 */
[----:B------:R-:W-:-:S02]  /*4440*/  FSEL R134, R58, -INF , !P2 ;  /* 0xff8000003a867808 */ /* 0x000fc40005000000 */
[C---:B------:R-:W-:Y:S02]  /*4450*/  ISETP.GE.AND P1, PT, R12.reuse, R198, PT ;  /* 0x000000c60c00720c */ /* 0x040fe40003f26270 */
[C---:B------:R-:W-:Y:S01]  /*4460*/  ISETP.GE.AND P4, PT, R12.reuse, R197, PT ;  /* 0x000000c50c00720c */ /* 0x040fe20003f86270 */
[----:B--2---:R-:W-:Y:S01]  /*4470*/  HMMA.16816.F32.BF16 R48, R20, R36, R100 ;  /* 0x000000241430723c */ /* 0x004fe20000041864 */
[C---:B------:R-:W-:Y:S02]  /*4480*/  ISETP.GE.AND P2, PT, R12.reuse, R196, PT ;  /* 0x000000c40c00720c */ /* 0x040fe40003f46270 */
[C---:B------:R-:W-:Y:S02]  /*4490*/  ISETP.GE.AND P0, PT, R12.reuse, R199, PT ;  /* 0x000000c70c00720c */ /* 0x040fe40003f06270 */
[C---:B------:R-:W-:Y:S01]  /*44a0*/  ISETP.GE.OR P1, PT, R12.reuse, R204, !P1 ;  /* 0x000000cc0c00720c */ /* 0x040fe20004f26670 */
[----:B------:R-:W-:Y:S01]  /*44b0*/  HMMA.16816.F32.BF16 R28, R4, R30, R64 ;  /* 0x0000001e041c723c */ /* 0x000fe20000041840 */
        /* <DEDUP_REMOVED lines=12> */
[----:B------:R-:W-:Y:S01]  /*4580*/  ISETP.GE.AND P1, PT, R14, R199, PT ;  /* 0x000000c70e00720c */ /* 0x000fe20003f26270 */
[----:B------:R-:W-:Y:S01]  /*4590*/  HMMA.16816.F32.BF16 R16, R16, R38, R128 ;  /* 0x000000261010723c */ /* 0x000fe20000041880 */
[----:B------:R-:W-:Y:S02]  /*45a0*/  FSEL R83, R34, -INF , !P4 ;  /* 0xff80000022537808 */ /* 0x000fe40006000000 */
[----:B------:R-:W-:Y:S02]  /*45b0*/  ISETP.GE.AND P4, PT, R12, R198, PT ;  /* 0x000000c60c00720c */ /* 0x000fe40003f86270 */
[C---:B------:R-:W-:Y:S02]  /*45c0*/  ISETP.GE.OR P6, PT, R14.reuse, R204, !P6 ;  /* 0x000000cc0e00720c */ /* 0x040fe400077c6670 */
[----:B------:R-:W-:-:S02]  /*45d0*/  ISETP.GE.OR P5, PT, R14, R203, !P5 ;  /* 0x000000cb0e00720c */ /* 0x000fc40006fa6670 */
[C---:B------:R-:W-:Y:S02]  /*45e0*/  ISETP.GE.OR P3, PT, R14.reuse, R202, !P3 ;  /* 0x000000ca0e00720c */ /* 0x040fe40005f66670 */
[----:B------:R-:W-:Y:S01]  /*45f0*/  ISETP.GE.OR P1, PT, R14, R201, !P1 ;  /* 0x000000c90e00720c */ /* 0x000fe20004f26670 */
[----:B------:R-:W-:Y:S01]  /*4600*/  VIADD R14, R13, 0x21 ;  /* 0x000000210d0e7836 */ /* 0x000fe20000000000 */
[----:B------:R-:W-:Y:S02]  /*4610*/  ISETP.GE.OR P4, PT, R12, R204, !P4 ;  /* 0x000000cc0c00720c */ /* 0x000fe40006786670 */
[----:B------:R-:W-:Y:S02]  /*4620*/  FSEL R126, R44, -INF , !P2 ;  /* 0xff8000002c7e7808 */ /* 0x000fe40005000000 */
[----:B------:R-:W-:Y:S02]  /*4630*/  FSEL R124, R46, -INF , !P0 ;  /* 0xff8000002e7c7808 */ /* 0x000fe40004000000 */
[----:B------:R-:W-:-:S02]  /*4640*/  FSEL R125, R45, -INF , !P3 ;  /* 0xff8000002d7d7808 */ /* 0x000fc40005800000 */
[C---:B------:R-:W-:Y:S02]  /*4650*/  ISETP.GE.AND P2, PT, R12.reuse, R197, PT ;  /* 0x000000c50c00720c */ /* 0x040fe40003f46270 */
[C---:B------:R-:W-:Y:S01]  /*4660*/  ISETP.GE.AND P0, PT, R12.reuse, R196, PT ;  /* 0x000000c40c00720c */ /* 0x040fe20003f06270 */
[----:B-1----:R-:W-:Y:S01]  /*4670*/  HMMA.16816.F32.BF16 R16, R4, R26, R16 ;  /* 0x0000001a0410723c */ /* 0x002fe20000041810 */
[----:B------:R-:W-:Y:S01]  /*4680*/  BAR.SYNC.DEFER_BLOCKING 0x0 ;  /* 0x0000000000007b1d */ /* 0x000fe20000010000 */
[----:B------:R-:W-:Y:S02]  /*4690*/  ISETP.GE.AND P3, PT, R12, R199, PT ;  /* 0x000000c70c00720c */ /* 0x000fe40003f66270 */
[----:B------:R-:W-:Y:S02]  /*46a0*/  FSEL R115, R47, -INF , !P1 ;  /* 0xff8000002f737808 */ /* 0x000fe40004800000 */
[----:B------:R-:W-:Y:S01]  /*46b0*/  FSEL R68, R33, -INF , !P6 ;  /* 0xff80000021447808 */ /* 0x000fe20007000000 */
[----:B------:R-:W-:Y:S01]  /*46c0*/  HMMA.16816.F32.BF16 R44, R8, R24, R48 ;  /* 0x00000018082c723c */ /* 0x000fe20000041830 */
[----:B------:R-:W-:-:S02]  /*46d0*/  FSEL R77, R35, -INF , !P5 ;  /* 0xff800000234d7808 */ /* 0x000fc40006800000 */
[----:B------:R-:W-:Y:S02]  /*46e0*/  FSEL R60, R60, -INF , !P4 ;  /* 0xff8000003c3c7808 */ /* 0x000fe40006000000 */
[C---:B------:R-:W-:Y:S01]  /*46f0*/  ISETP.GE.AND P1, PT, R14.reuse, R198, PT ;  /* 0x000000c60e00720c */ /* 0x040fe20003f26270 */
[----:B------:R-:W-:Y:S01]  /*4700*/  HMMA.16816.F32.BF16 R32, R4, R24, R56 ;  /* 0x000000180420723c */ /* 0x000fe20000041838 */
[C---:B------:R-:W-:Y:S02]  /*4710*/  ISETP.GE.AND P6, PT, R14.reuse, R197, PT ;  /* 0x000000c50e00720c */ /* 0x040fe40003fc6270 */
[C---:B------:R-:W-:Y:S02]  /*4720*/  ISETP.GE.AND P5, PT, R14.reuse, R196, PT ;  /* 0x000000c40e00720c */ /* 0x040fe40003fa6270 */
[----:B------:R-:W-:Y:S01]  /*4730*/  ISETP.GE.AND P4, PT, R14, R199, PT ;  /* 0x000000c70e00720c */ /* 0x000fe20003f86270 */
[----:B------:R-:W-:Y:S01]  /*4740*/  HMMA.16816.F32.BF16 R8, R8, R26, R20 ;  /* 0x0000001a0808723c */ /* 0x000fe20000041814 */
[C---:B------:R-:W-:Y:S01]  /*4750*/  ISETP.GE.OR P2, PT, R12.reuse, R203, !P2 ;  /* 0x000000cb0c00720c */ /* 0x040fe20005746670 */
[----:B------:R-:W-:Y:S01]  /*4760*/  VIADD R4, R13, 0x39 ;  /* 0x000000390d047836 */ /* 0x000fe20000000000 */
[----:B------:R-:W-:-:S02]  /*4770*/  ISETP.GE.OR P0, PT, R12, R202, !P0 ;  /* 0x000000ca0c00720c */ /* 0x000fc40004706670 */
[----:B------:R-:W-:Y:S01]  /*4780*/  ISETP.GE.OR P3, PT, R12, R201, !P3 ;  /* 0x000000c90c00720c */ /* 0x000fe20005f66670 */
[C---:B------:R-:W-:Y:S01]  /*4790*/  VIADD R12, R13.reuse, 0x28 ;  /* 0x000000280d0c7836 */ /* 0x040fe20000000000 */
[C---:B------:R-:W-:Y:S02]  /*47a0*/  ISETP.GE.OR P1, PT, R14.reuse, R204, !P1 ;  /* 0x000000cc0e00720c */ /* 0x040fe40004f26670 */
[C---:B------:R-:W-:Y:S02]  /*47b0*/  ISETP.GE.OR P6, PT, R14.reuse, R203, !P6 ;  /* 0x000000cb0e00720c */ /* 0x040fe400077c6670 */
[C---:B------:R-:W-:Y:S02]  /*47c0*/  ISETP.GE.OR P5, PT, R14.reuse, R202, !P5 ;  /* 0x000000ca0e00720c */ /* 0x040fe40006fa6670 */
[----:B------:R-:W-:Y:S01]  /*47d0*/  ISETP.GE.OR P4, PT, R14, R201, !P4 ;  /* 0x000000c90e00720c */ /* 0x000fe20006786670 */
        /* <DEDUP_REMOVED lines=9> */
[----:B------:R-:W-:Y:S02]  /*4870*/  FSEL R111, R55, -INF , !P4 ;  /* 0xff800000376f7808 */ /* 0x000fe40006000000 */
[----:B------:R-:W-:Y:S02]  /*4880*/  ISETP.GE.AND P4, PT, R14, R196, PT ;  /* 0x000000c40e00720c */ /* 0x000fe40003f86270 */
[C---:B------:R-:W-:Y:S02]  /*4890*/  ISETP.GE.OR P2, PT, R12.reuse, R204, !P2 ;  /* 0x000000cc0c00720c */ /* 0x040fe40005746670 */
[C---:B------:R-:W-:Y:S02]  /*48a0*/  ISETP.GE.OR P0, PT, R12.reuse, R203, !P0 ;  /* 0x000000cb0c00720c */ /* 0x040fe40004706670 */
[----:B------:R-:W-:-:S02]  /*48b0*/  ISETP.GE.OR P3, PT, R12, R202, !P3 ;  /* 0x000000ca0c00720c */ /* 0x000fc40005f66670 */
[----:B------:R-:W-:Y:S01]  /*48c0*/  ISETP.GE.OR P1, PT, R12, R201, !P1 ;  /* 0x000000c90c00720c */ /* 0x000fe20004f26670 */
[----:B------:R-:W-:Y:S01]  /*48d0*/  VIADD R12, R13, 0x30 ;  /* 0x000000300d0c7836 */ /* 0x000fe20000000000 */
[----:B------:R-:W-:Y:S02]  /*48e0*/  ISETP.GE.OR P4, PT, R14, R202, !P4 ;  /* 0x000000ca0e00720c */ /* 0x000fe40006786670 */
        /* <DEDUP_REMOVED lines=11> */
[C---:B------:R-:W-:Y:S02]  /*49a0*/  ISETP.GE.AND P6, PT, R14.reuse, R198, PT ;  /* 0x000000c60e00720c */ /* 0x040fe40003fc6270 */
[C---:B------:R-:W-:Y:S02]  /*49b0*/  ISETP.GE.AND P5, PT, R14.reuse, R197, PT ;  /* 0x000000c50e00720c */ /* 0x040fe40003fa6270 */
[----:B------:R-:W-:Y:S02]  /*49c0*/  ISETP.GE.AND P2, PT, R14, R199, PT ;  /* 0x000000c70e00720c */ /* 0x000fe40003f46270 */
[C---:B------:R-:W-:Y:S02]  /*49d0*/  ISETP.GE.OR P0, PT, R12.reuse, R204, !P0 ;  /* 0x000000cc0c00720c */ /* 0x040fe40004706670 */
[----:B------:R-:W-:-:S02]  /*49e0*/  ISETP.GE.OR P3, PT, R12, R203, !P3 ;  /* 0x000000cb0c00720c */ /* 0x000fc40005f66670 */
[C---:B------:R-:W-:Y:S02]  /*49f0*/  ISETP.GE.OR P1, PT, R12.reuse, R202, !P1 ;  /* 0x000000ca0c00720c */ /* 0x040fe40004f26670 */
[----:B------:R-:W-:Y:S01]  /*4a00*/  ISETP.GE.OR P4, PT, R12, R201, !P4 ;  /* 0x000000c90c00720c */ /* 0x000fe20006786670 */
[----:B------:R-:W-:Y:S01]  /*4a10*/  VIADD R12, R13, 0x31 ;  /* 0x000000310d0c7836 */ /* 0x000fe20000000000 */
[C---:B------:R-:W-:Y:S02]  /*4a20*/  ISETP.GE.OR P6, PT, R14.reuse, R204, !P6 ;  /* 0x000000cc0e00720c */ /* 0x040fe400077c6670 */
[C---:B------:R-:W-:Y:S02]  /*4a30*/  ISETP.GE.OR P5, PT, R14.reuse, R203, !P5 ;  /* 0x000000cb0e00720c */ /* 0x040fe40006fa6670 */
[----:B------:R-:W-:Y:S02]  /*4a40*/  ISETP.GE.OR P2, PT, R14, R201, !P2 ;  /* 0x000000c90e00720c */ /* 0x000fe40005746670 */
        /* <DEDUP_REMOVED lines=8> */
[C---:B------:R-:W-:Y:S02]  /*4ad0*/  ISETP.GE.OR P6, PT, R12.reuse, R204, !P6 ;  /* 0x000000cc0c00720c */ /* 0x040fe400077c6670 */
[C---:B------:R-:W-:Y:S02]  /*4ae0*/  ISETP.GE.OR P5, PT, R12.reuse, R203, !P5 ;  /* 0x000000cb0c00720c */ /* 0x040fe40006fa6670 */
[C---:B------:R-:W-:Y:S02]  /*4af0*/  ISETP.GE.OR P2, PT, R12.reuse, R202, !P2 ;  /* 0x000000ca0c00720c */ /* 0x040fe40005746670 */
[----:B------:R-:W-:Y:S01]  /*4b00*/  ISETP.GE.OR P0, PT, R12, R201, !P0 ;  /* 0x000000c90c00720c */ /* 0x000fe20004706670 */
[----:B------:R-:W-:Y:S01]  /*4b10*/  VIADD R12, R13, 0x38 ;  /* 0x000000380d0c7836 */ /* 0x000fe20000000000 */
[----:B------:R-:W-:-:S02]  /*4b20*/  FSEL R53, R45, -INF , !P6 ;  /* 0xff8000002d357808 */ /* 0x000fc40007000000 */
[----:B------:R-:W-:Y:S02]  /*4b30*/  FSEL R58, R47, -INF , !P5 ;  /* 0xff8000002f3a7808 */ /* 0x000fe40006800000 */
[----:B------:R-:W-:Y:S02]  /*4b40*/  ISETP.GE.AND P6, PT, R12, R199, PT ;  /* 0x000000c70c00720c */ /* 0x000fe40003fc6270 */
[----:B------:R-:W-:Y:S02]  /*4b50*/  ISETP.GE.AND P5, PT, R4, R196, PT ;  /* 0x000000c40400720c */ /* 0x000fe40003fa6270 */
[----:B------:R-:W-:Y:S02]  /*4b60*/  ISETP.GE.OR P6, PT, R12, R201, !P6 ;  /* 0x000000c90c00720c */ /* 0x000fe400077c6670 */
[----:B------:R-:W-:Y:S02]  /*4b70*/  ISETP.GE.OR P5, PT, R4, R202, !P5 ;  /* 0x000000ca0400720c */ /* 0x000fe40006fa6670 */
[----:B------:R-:W-:Y:S01]  /*4b80*/  FSEL R95, R18, -INF , !P6 ;  /* 0xff800000125f7808 */ /* 0x000fe20007000000 */
[----:B------:R-:W-:Y:S01]  /*4b90*/  IMAD R18, R174, 0x8, R155 ;  /* 0x00000008ae127824 */ /* 0x000fe200078e029b */
[----:B------:R-:W-:-:S02]  /*4ba0*/  FSEL R99, R34, -INF , !P4 ;  /* 0xff80000022637808 */ /* 0x000fc40006000000 */
[C---:B------:R-:W-:Y:S02]  /*4bb0*/  ISETP.GE.AND P4, PT, R12.reuse, R196, PT ;  /* 0x000000c40c00720c */ /* 0x040fe40003f86270 */
[----:B------:R1:W-:Y:S01]  /*4bc0*/  STL [R1+0x168], R18 ;  /* 0x0001681201007387 */ /* 0x0003e20000100800 */
[----:B------:R-:W-:Y:S02]  /*4bd0*/  FSEL R97, R17, -INF , !P5 ;  /* 0xff80000011617808 */ /* 0x000fe40006800000 */
[----:B------:R-:W-:Y:S02]  /*4be0*/  ISETP.GT.AND P5, PT, R107, R176, PT ;  /* 0x000000b06b00720c */ /* 0x000fe40003fa4270 */
[----:B------:R-:W-:Y:S02]  /*4bf0*/  ISETP.GE.OR P4, PT, R12, R202, !P4 ;  /* 0x000000ca0c00720c */ /* 0x000fe40006786670 */
[----:B------:R-:W-:Y:S02]  /*4c00*/  FSEL R90, R46, -INF , !P3 ;  /* 0xff8000002e5a7808 */ /* 0x000fe40005800000 */
[----:B------:R-:W-:-:S02]  /*4c10*/  FSEL R106, R32, -INF , !P1 ;  /* 0xff800000206a7808 */ /* 0x000fc40004800000 */
[----:B------:R-:W-:Y:S02]  /*4c20*/  FSEL R98, R33, -INF , !P2 ;  /* 0xff80000021627808 */ /* 0x000fe40005000000 */
[----:B------:R-:W-:Y:S02]  /*4c30*/  FSEL R96, R35, -INF , !P0 ;  /* 0xff80000023607808 */ /* 0x000fe40004000000 */
[----:B------:R-:W-:Y:S02]  /*4c40*/  FSEL R104, R16, -INF , !P4 ;  /* 0xff80000010687808 */ /* 0x000fe40006000000 */
[CC--:B------:R-:W-:Y:S02]  /*4c50*/  ISETP.GE.AND P3, PT, R12.reuse, R198.reuse, PT ;  /* 0x000000c60c00720c */ /* 0x0c0fe40003f66270 */
[----:B------:R-:W-:Y:S02]  /*4c60*/  ISETP.GE.AND P1, PT, R12, R197, PT ;  /* 0x000000c50c00720c */ /* 0x000fe40003f26270 */
[----:B------:R-:W-:-:S02]  /*4c70*/  ISETP.GE.AND P2, PT, R4, R198, PT ;  /* 0x000000c60400720c */ /* 0x000fc40003f46270 */
[C---:B------:R-:W-:Y:S02]  /*4c80*/  ISETP.GE.AND P0, PT, R4.reuse, R197, PT ;  /* 0x000000c50400720c */ /* 0x040fe40003f06270 */
[----:B------:R-:W-:Y:S02]  /*4c90*/  ISETP.GE.AND P4, PT, R4, R199, PT ;  /* 0x000000c70400720c */ /* 0x000fe40003f86270 */
[CC--:B------:R-:W-:Y:S02]  /*4ca0*/  ISETP.GE.OR P3, PT, R12.reuse, R204.reuse, !P3 ;  /* 0x000000cc0c00720c */ /* 0x0c0fe40005f66670 */
[-C--:B------:R-:W-:Y:S02]  /*4cb0*/  ISETP.GE.OR P1, PT, R12, R203.reuse, !P1 ;  /* 0x000000cb0c00720c */ /* 0x080fe40004f26670 */
[C---:B------:R-:W-:Y:S02]  /*4cc0*/  ISETP.GE.OR P2, PT, R4.reuse, R204, !P2 ;  /* 0x000000cc0400720c */ /* 0x040fe40005746670 */
[----:B------:R-:W-:-:S02]  /*4cd0*/  ISETP.GE.OR P0, PT, R4, R203, !P0 ;  /* 0x000000cb0400720c */ /* 0x000fc40004706670 */
[----:B------:R-:W-:Y:S02]  /*4ce0*/  ISETP.GE.OR P4, PT, R4, R201, !P4 ;  /* 0x000000c90400720c */ /* 0x000fe40006786670 */
[----:B------:R-:W-:Y:S02]  /*4cf0*/  FSEL R91, R8, -INF , !P3 ;  /* 0xff800000085b7808 */ /* 0x000fe40005800000 */
[----:B------:R-:W-:Y:S02]  /*4d00*/  FSEL R94, R19, -INF , !P4 ;  /* 0xff800000135e7808 */ /* 0x000fe40006000000 */
[----:B------:R-:W-:Y:S02]  /*4d10*/  FSEL R93, R10, -INF , !P1 ;  /* 0xff8000000a5d7808 */ /* 0x000fe40004800000 */
[----:B------:R-:W-:Y:S02]  /*4d20*/  FSEL R88, R9, -INF , !P2 ;  /* 0xff80000009587808 */ /* 0x000fe40005000000 */
[----:B------:R-:W-:Y:S01]  /*4d30*/  FSEL R92, R11, -INF , !P0 ;  /* 0xff8000000b5c7808 */ /* 0x000fe20004000000 */
[----:B-1----:R-:W-:Y:S06]  /*4d40*/  @!P5 BRA `(.L_x_958) ;  /* 0x0000000000ecd947 */ /* 0x002fec0003800000 */
[----:B------:R-:W-:Y:S01]  /*4d50*/  VIADD R4, R158, 0xfffffffe ;  /* 0xfffffffe9e047836 */ /* 0x000fe20000000000 */
[-C--:B------:R-:W-:Y:S01]  /*4d60*/  ISETP.GE.AND P4, PT, R171, R200.reuse, PT ;  /* 0x000000c8ab00720c */ /* 0x080fe20003f86270 */
[----:B------:R-:W-:Y:S01]  /*4d70*/  BSSY B0, `(.L_x_959) ;  /* 0x0000037000007945 */ /* 0x000fe20003800000 */
[----:B------:R-:W-:Y:S01]  /*4d80*/  ISETP.GE.AND P3, PT, R170, R200, PT ;  /* 0x000000c8aa00720c */ /* 0x000fe20003f66270 */
[----:B------:R-:W-:Y:S01]  /*4d90*/  IMAD R6, R168, R4, RZ ;  /* 0x00000004a8067224 */ /* 0x000fe200078e02ff */
[----:B------:R-:W-:Y:S01]  /*4da0*/  SHF.R.S32.HI R7, RZ, 0x1f, R4 ;  /* 0x0000001fff077819 */ /* 0x000fe20000011404 */
[----:B------:R-:W-:Y:S01]  /*4db0*/  IMAD.WIDE.U32 R4, R4, R165, R166 ;  /* 0x000000a504047225 */ /* 0x000fe200078e00a6 */
[----:B------:R-:W-:-:S03]  /*4dc0*/  ISETP.GE.AND P1, PT, R169, R200, PT ;  /* 0x000000c8a900720c */ /* 0x000fc60003f26270 */
[----:B------:R-:W-:-:S04]  /*4dd0*/  IMAD R6, R7, R165, R6 ;  /* 0x000000a507067224 */ /* 0x000fc800078e0206 */
[----:B------:R-:W-:Y:S01]  /*4de0*/  IMAD.IADD R6, R5, 0x1, R6 ;  /* 0x0000000105067824 */ /* 0x000fe200078e0206 */
[CC--:B------:R-:W-:Y:S01]  /*4df0*/  @!P4 LEA R16, P6, R4.reuse, R206.reuse, 0x1 ;  /* 0x000000ce0410c211 */ /* 0x0c0fe200078c08ff */
[----:B------:R1:W-:Y:S01]  /*4e00*/  @P4 STS [R193+0x6000], RZ ;  /* 0x006000ffc1004388 */ /* 0x0003e20000000800 */
[CC--:B------:R-:W-:Y:S02]  /*4e10*/  @!P3 LEA R14, P2, R4.reuse, R206.reuse, 0x1 ;  /* 0x000000ce040eb211 */ /* 0x0c0fe400078408ff */
[CCC-:B------:R-:W-:Y:S01]  /*4e20*/  @!P4 LEA.HI.X R17, R4.reuse, R207.reuse, R6.reuse, 0x1, P6 ;  /* 0x000000cf0411c211 */ /* 0x1c0fe200030f0c06 */
[----:B------:R1:W-:Y:S01]  /*4e30*/  @P4 STS [R193+0x6004], RZ ;  /* 0x006004ffc1004388 */ /* 0x0003e20000000800 */
[----:B------:R-:W-:Y:S02]  /*4e40*/  @!P1 LEA R12, P0, R4, R206, 0x1 ;  /* 0x000000ce040c9211 */ /* 0x000fe400078008ff */
[----:B------:R-:W-:Y:S01]  /*4e50*/  IADD3 R5, P6, R164, R4, RZ ;  /* 0x00000004a4057210 */ /* 0x000fe20007fde0ff */
[----:B------:R1:W-:Y:S01]  /*4e60*/  @P4 STS.64 [R193+0x6008], RZ ;  /* 0x006008ffc1004388 */ /* 0x0003e20000000a00 */
[----:B------:R-:W-:-:S02]  /*4e70*/  @!P3 LEA.HI.X R15, R4, R207, R6, 0x1, P2 ;  /* 0x000000cf040fb211 */ /* 0x000fc400010f0c06 */
[-CC-:B------:R-:W-:Y:S01]  /*4e80*/  @!P1 LEA.HI.X R13, R4, R207.reuse, R6.reuse, 0x1, P0 ;  /* 0x000000cf040d9211 */ /* 0x180fe200000f0c06 */
[----:B------:R-:W-:Y:S01]  /*4e90*/  IMAD.X R6, R163, 0x1, R6, P6 ;  /* 0x00000001a3067824 */ /* 0x000fe200030e0606 */
[CC--:B------:R-:W-:Y:S01]  /*4ea0*/  @!P4 LEA R10, P2, R5.reuse, R206.reuse, 0x1 ;  /* 0x000000ce050ac211 */ /* 0x0c0fe200078408ff */
[----:B------:R-:W-:Y:S01]  /*4eb0*/  @!PT LDS RZ, [RZ] ;  /* 0x00000000fffff984 */ /* 0x000fe20000000800 */
[----:B------:R-:W-:Y:S01]  /*4ec0*/  @!PT LDS RZ, [RZ] ;  /* 0x00000000fffff984 */ /* 0x000fe20000000800 */
[----:B------:R-:W-:Y:S01]  /*4ed0*/  @!PT LDS RZ, [RZ] ;  /* 0x00000000fffff984 */ /* 0x000fe20000000800 */
[----:B------:R1:W-:Y:S01]  /*4ee0*/  @!P4 LDGSTS.E.BYPASS.LTC128B.128 [R193+0x6000], desc[UR4][R16.64] ;  /* 0x0600000010c1cfae */ /* 0x0003e2000b901d44 */
[C---:B------:R-:W-:Y:S02]  /*4ef0*/  @!P3 LEA R8, P0, R5.reuse, R206, 0x1 ;  /* 0x000000ce0508b211 */ /* 0x040fe400078008ff */
[CCC-:B------:R-:W-:Y:S01]  /*4f00*/  @!P4 LEA.HI.X R11, R5.reuse, R207.reuse, R6.reuse, 0x1, P2 ;  /* 0x000000cf050bc211 */ /* 0x1c0fe200010f0c06 */
[----:B------:R1:W-:Y:S01]  /*4f10*/  @P3 STS.128 [R193+0x7000], RZ ;  /* 0x007000ffc1003388 */ /* 0x0003e20000000c00 */
        /* <DEDUP_REMOVED lines=28> */
.L_x_960:
[----:B------:R-:W-:Y:S05]  /*50e0*/  BSYNC B0 ;  /* 0x0000000000007941 */ /* 0x000fea0003800000 */
.L_x_959:
[----:B------:R-:W0:Y:S02]  /*50f0*/  LDGDEPBAR ;  /* 0x00000000000079af */ /* 0x000e240000000000 */
.L_x_958:
[----:B------:R-:W-:Y:S05]  /*5100*/  BSYNC B1 ;  /* 0x0000000000017941 */ /* 0x000fea0003800000 */
.L_x_957:
[----:B--2---:R-:W2:Y:S01]  /*5110*/  LD.E R4, desc[UR4][R172.64+0xdc] ;  /* 0x0000dc04ac047980 */ /* 0x004ea2000c101900 */
[----:B------:R-:W-:Y:S01]  /*5120*/  FMNMX.FTZ R5, R74, R73, !PT ;  /* 0x000000494a057209 */ /* 0x000fe20007810000 */
[----:B------:R-:W-:Y:S01]  /*5130*/  IMAD R174, R0, 0x2, R3 ;  /* 0x0000000200ae7824 */ /* 0x000fe200078e0203 */
[----:B------:R-:W-:Y:S01]  /*5140*/  LOP3.LUT R226, R160, R154, RZ, 0x3c, !PT ;  /* 0x0000009aa0e27212 */ /* 0x000fe200078e3cff */
[----:B-1----:R-:W-:Y:S01]  /*5150*/  IMAD R9, R159, R152, R162 ;  /* 0x000000989f097224 */ /* 0x002fe200078e02a2 */
[----:B------:R-:W-:Y:S01]  /*5160*/  FMNMX.FTZ R5, R79, R5, !PT ;  /* 0x000000054f057209 */ /* 0x000fe20007810000 */
[----:B------:R-:W-:Y:S02]  /*5170*/  IMAD.SHL.U32 R8, R158, 0x40, RZ ;  /* 0x000000409e087824 */ /* 0x000fe400078e00ff */
[----:B------:R-:W-:Y:S01]  /*5180*/  IMAD R9, R153, R9, R156 ;  /* 0x0000000999097224 */ /* 0x000fe200078e029c */
[----:B------:R-:W-:Y:S01]  /*5190*/  FMNMX.FTZ R5, R75, R5, !PT ;  /* 0x000000054b057209 */ /* 0x000fe20007810000 */
[----:B------:R-:W-:Y:S01]  /*51a0*/  IMAD.WIDE.U32 R214, R18, -0x326172a9, RZ ;  /* 0xcd9e8d5712d67825 */ /* 0x000fe200078e00ff */
[----:B------:R-:W-:Y:S02]  /*51b0*/  STL [R1+0x194], R226 ;  /* 0x000194e201007387 */ /* 0x000fe40000100800 */
[----:B------:R-:W-:Y:S01]  /*51c0*/  FMNMX.FTZ R5, R87, R5, !PT ;  /* 0x0000000557057209 */ /* 0x000fe20007810000 */
[----:B------:R-:W-:-:S02]  /*51d0*/  IMAD R10, R217, R9, R8 ;  /* 0x00000009d90a7224 */ /* 0x000fc400078e0208 */
[----:B------:R-:W-:Y:S01]  /*51e0*/  VIADD R144, R161, 0xbb67ae85 ;  /* 0xbb67ae85a1907836 */ /* 0x000fe20000000000 */
[----:B------:R-:W-:Y:S01]  /*51f0*/  FMNMX.FTZ R6, R69, R5, !PT ;  /* 0x0000000545067209 */ /* 0x000fe20007810000 */
[----:B------:R-:W-:Y:S01]  /*5200*/  IMAD.WIDE.U32 R228, R157, -0x2daee0ad, RZ ;  /* 0xd2511f539de47825 */ /* 0x000fe200078e00ff */
[----:B------:R-:W-:Y:S02]  /*5210*/  FMNMX.FTZ R5, R80, R76, !PT ;  /* 0x0000004c50057209 */ /* 0x000fe40007810000 */
[----:B------:R-:W-:Y:S01]  /*5220*/  FMNMX.FTZ R7, R71, R6, !PT ;  /* 0x0000000647077209 */ /* 0x000fe20007810000 */
[C---:B------:R-:W-:Y:S01]  /*5230*/  VIADD R185, R160.reuse, 0x9e3779b9 ;  /* 0x9e3779b9a0b97836 */ /* 0x040fe20000000000 */
[----:B------:R-:W-:Y:S01]  /*5240*/  FMNMX.FTZ R6, R81, R5, !PT ;  /* 0x0000000551067209 */ /* 0x000fe20007810000 */
[----:B------:R-:W-:Y:S01]  /*5250*/  VIADD R184, R160, 0x3c6ef372 ;  /* 0x3c6ef372a0b87836 */ /* 0x000fe20000000000 */
[----:B------:R-:W-:Y:S01]  /*5260*/  FMNMX.FTZ R7, R68, R7, !PT ;  /* 0x0000000744077209 */ /* 0x000fe20007810000 */
[----:B------:R-:W-:Y:S01]  /*5270*/  VIADD R158, R18, 0x4 ;  /* 0x00000004129e7836 */ /* 0x000fe20000000000 */
[----:B------:R-:W-:Y:S01]  /*5280*/  FMNMX.FTZ R6, R78, R6, !PT ;  /* 0x000000064e067209 */ /* 0x000fe20007810000 */
[C---:B------:R-:W-:Y:S01]  /*5290*/  VIADD R188, R161.reuse, 0x76cf5d0a ;  /* 0x76cf5d0aa1bc7836 */ /* 0x040fe20000000000 */
[----:B------:R-:W-:Y:S01]  /*52a0*/  FMNMX.FTZ R7, R60, R7, !PT ;  /* 0x000000073c077209 */ /* 0x000fe20007810000 */
[----:B------:R-:W-:Y:S01]  /*52b0*/  IMAD.WIDE.U32 R12, R158, -0x326172a9, RZ ;  /* 0xcd9e8d579e0c7825 */ /* 0x000fe200078e00ff */
[----:B------:R-:W-:Y:S01]  /*52c0*/  FMNMX.FTZ R6, R86, R6, !PT ;  /* 0x0000000656067209 */ /* 0x000fe20007810000 */
[----:B------:R-:W-:Y:S01]  /*52d0*/  STL [R1+0x144], R185 ;  /* 0x000144b901007387 */ /* 0x000fe20000100800 */
[----:B------:R-:W-:Y:S01]  /*52e0*/  FMNMX.FTZ R7, R52, R7, !PT ;  /* 0x0000000734077209 */ /* 0x000fe20007810000 */
[----:B------:R-:W-:Y:S01]  /*52f0*/  VIADD R213, R161, 0x32370b8f ;  /* 0x32370b8fa1d57836 */ /* 0x000fe20000000000 */
[----:B------:R-:W-:Y:S01]  /*5300*/  FMNMX.FTZ R6, R70, R6, !PT ;  /* 0x0000000646067209 */ /* 0x000fe20007810000 */
[C---:B------:R-:W-:Y:S01]  /*5310*/  VIADD R195, R160.reuse, 0xdaa66d2b ;  /* 0xdaa66d2ba0c37836 */ /* 0x040fe20000000000 */
[----:B------:R-:W-:Y:S01]  /*5320*/  FMNMX.FTZ R3, R51, R7, !PT ;  /* 0x0000000733037209 */ /* 0x000fe20007810000 */
[----:B------:R-:W-:Y:S01]  /*5330*/  VIADD R187, R160, 0x78dde6e4 ;  /* 0x78dde6e4a0bb7836 */ /* 0x000fe20000000000 */
[----:B------:R-:W-:Y:S01]  /*5340*/  FMNMX.FTZ R0, R83, R6, !PT ;  /* 0x0000000653007209 */ /* 0x000fe20007810000 */
[C---:B------:R-:W-:Y:S01]  /*5350*/  VIADD R178, R161.reuse, 0xed9eba14 ;  /* 0xed9eba14a1b27836 */ /* 0x040fe20000000000 */
[----:B------:R-:W-:Y:S01]  /*5360*/  LOP3.LUT R5, R72, 0x7ffffffc, RZ, 0xc0, !PT ;  /* 0x7ffffffc48057812 */ /* 0x000fe200078ec0ff */
[----:B------:R-:W-:Y:S01]  /*5370*/  VIADD R177, R161, 0xa9066899 ;  /* 0xa9066899a1b17836 */ /* 0x000fe20000000000 */
[----:B------:R-:W-:Y:S01]  /*5380*/  FMNMX.FTZ R6, R50, R3, !PT ;  /* 0x0000000332067209 */ /* 0x000fe20007810000 */
[----:B------:R-:W-:Y:S01]  /*5390*/  VIADD R212, R160, 0x1715609d ;  /* 0x1715609da0d47836 */ /* 0x000fe20000000000 */
[----:B------:R-:W-:Y:S01]  /*53a0*/  FMNMX.FTZ R3, R77, R0, !PT ;  /* 0x000000004d037209 */ /* 0x000fe20007810000 */
[----:B------:R-:W-:Y:S01]  /*53b0*/  IMAD.IADD R5, R89, 0x1, -R5 ;  /* 0x0000000159057824 */ /* 0x000fe200078e0a05 */
[----:B------:R-:W-:Y:S01]  /*53c0*/  FMNMX.FTZ R6, R61, R6, !PT ;  /* 0x000000063d067209 */ /* 0x000fe20007810000 */
[----:B------:R-:W-:Y:S01]  /*53d0*/  IMAD.SHL.U32 R0, R107, 0x2, RZ ;  /* 0x000000026b007824 */ /* 0x000fe200078e00ff */
[----:B------:R-:W-:Y:S01]  /*53e0*/  FMNMX.FTZ R3, R62, R3, !PT ;  /* 0x000000033e037209 */ /* 0x000fe20007810000 */
[----:B------:R-:W-:Y:S01]  /*53f0*/  IMAD.SHL.U32 R5, R5, 0x2, RZ ;  /* 0x0000000205057824 */ /* 0x000fe200078e00ff */
[----:B------:R-:W-:Y:S01]  /*5400*/  FMNMX.FTZ R6, R53, R6, !PT ;  /* 0x0000000635067209 */ /* 0x000fe20007810000 */
[----:B------:R-:W-:Y:S01]  /*5410*/  STL [R1+0x14c], R184 ;  /* 0x00014cb801007387 */ /* 0x000fe20000100800 */
[----:B------:R-:W-:Y:S01]  /*5420*/  FMNMX.FTZ R3, R54, R3, !PT ;  /* 0x0000000336037209 */ /* 0x000fe20007810000 */
[----:B------:R-:W-:Y:S01]  /*5430*/  IMAD R9, R217, R132, R5 ;  /* 0x00000084d9097224 */ /* 0x000fe200078e0205 */
[----:B------:R-:W-:Y:S01]  /*5440*/  FMNMX.FTZ R6, R91, R6, !PT ;  /* 0x000000065b067209 */ /* 0x000fe20007810000 */
[----:B------:R-:W-:Y:S01]  /*5450*/  STL.64 [R1+0x10], R228 ;  /* 0x000010e401007387 */ /* 0x000fe20000100a00 */
[----:B------:R-:W-:-:S02]  /*5460*/  FMNMX.FTZ R5, R55, R3, !PT ;  /* 0x0000000337057209 */ /* 0x000fc40007810000 */
[----:B------:R-:W-:Y:S01]  /*5470*/  FMNMX.FTZ R3, R88, R6, !PT ;  /* 0x0000000658037209 */ /* 0x000fe20007810000 */
[----:B------:R-:W-:Y:S01]  /*5480*/  STL.64 [R1+0x110], R214 ;  /* 0x000110d601007387 */ /* 0x000fe20000100a00 */
[----:B------:R-:W-:Y:S02]  /*5490*/  FMNMX.FTZ R5, R56, R5, !PT ;  /* 0x0000000538057209 */ /* 0x000fe40007810000 */
[C---:B------:R-:W-:Y:S01]  /*54a0*/  LOP3.LUT R6, R161.reuse, R0, RZ, 0x3c, !PT ;  /* 0x00000000a1067212 */ /* 0x040fe200078e3cff */
[----:B------:R-:W-:Y:S01]  /*54b0*/  VIADD R0, R0, 0x1 ;  /* 0x0000000100007836 */ /* 0x000fe20000000000 */
[----:B------:R-:W1:Y:S01]  /*54c0*/  SHFL.BFLY PT, R11, R3, 0x2, 0x1f ;  /* 0x0c401f00030b7f89 */ /* 0x000e6200000e0000 */
[----:B------:R-:W-:Y:S02]  /*54d0*/  FMNMX.FTZ R5, R90, R5, !PT ;  /* 0x000000055a057209 */ /* 0x000fe40007810000 */
[----:B------:R-:W-:Y:S02]  /*54e0*/  LOP3.LUT R7, R226, R215, RZ, 0x3c, !PT ;  /* 0x000000d7e2077212 */ /* 0x000fe400078e3cff */
[----:B------:R-:W-:-:S02]  /*54f0*/  LOP3.LUT R152, R161, R0, RZ, 0x3c, !PT ;  /* 0x00000000a1987212 */ /* 0x000fc400078e3cff */
[----:B------:R-:W-:Y:S01]  /*5500*/  FMNMX.FTZ R0, R58, R5, !PT ;  /* 0x000000053a007209 */ /* 0x000fe20007810000 */
[----:B------:R-:W-:Y:S01]  /*5510*/  IMAD.WIDE.U32 R224, R7, -0x2daee0ad, RZ ;  /* 0xd2511f5307e07825 */ /* 0x000fe200078e00ff */
[----:B------:R-:W-:Y:S02]  /*5520*/  LOP3.LUT R6, R6, R229, RZ, 0x3c, !PT ;  /* 0x000000e506067212 */ /* 0x000fe400078e3cff */
[----:B------:R-:W-:Y:S01]  /*5530*/  FMNMX.FTZ R5, R93, R0, !PT ;  /* 0x000000005d057209 */ /* 0x000fe20007810000 */
[----:B------:R-:W-:Y:S01]  /*5540*/  VIADD R0, R10, 0xffffffc0 ;  /* 0xffffffc00a007836 */ /* 0x000fe20000000000 */
[----:B------:R-:W-:Y:S01]  /*5550*/  LOP3.LUT R7, R225, R144, R228, 0x96, !PT ;  /* 0x00000090e1077212 */ /* 0x000fe200078e96e4 */
[----:B------:R-:W-:Y:S01]  /*5560*/  IMAD.WIDE.U32 R154, R6, -0x326172a9, RZ ;  /* 0xcd9e8d57069a7825 */ /* 0x000fe200078e00ff */
[----:B------:R-:W-:Y:S01]  /*5570*/  FMNMX.FTZ R5, R92, R5, !PT ;  /* 0x000000055c057209 */ /* 0x000fe20007810000 */
[----:B------:R-:W-:Y:S01]  /*5580*/  STL.64 [R1+0x38], R224 ;  /* 0x000038e001007387 */ /* 0x000fe20000100a00 */
[----:B------:R-:W-:Y:S01]  /*5590*/  LOP3.LUT R8, R152, R229, RZ, 0x3c, !PT ;  /* 0x000000e598087212 */ /* 0x000fe200078e3cff */
[----:B------:R-:W-:Y:S01]  /*55a0*/  IMAD.WIDE.U32 R208, R7, -0x326172a9, RZ ;  /* 0xcd9e8d5707d07825 */ /* 0x000fe200078e00ff */
[----:B------:R-:W-:Y:S01]  /*55b0*/  SHF.R.S32.HI R6, RZ, 0x1f, R9 ;  /* 0x0000001fff067819 */ /* 0x000fe20000011409 */
[----:B------:R-:W3:Y:S01]  /*55c0*/  SHFL.BFLY PT, R15, R5, 0x2, 0x1f ;  /* 0x0c401f00050f7f89 */ /* 0x000ee200000e0000 */
[----:B------:R-:W-:Y:S01]  /*55d0*/  IADD3 R18, P0, R9, R0, RZ ;  /* 0x0000000009127210 */ /* 0x000fe20007f1e0ff */
[----:B------:R-:W-:Y:S01]  /*55e0*/  IMAD.WIDE.U32 R28, R8, -0x326172a9, RZ ;  /* 0xcd9e8d57081c7825 */ /* 0x000fe200078e00ff */
[----:B------:R-:W-:Y:S01]  /*55f0*/  LOP3.LUT R7, R155, R185, R214, 0x96, !PT ;  /* 0x000000b99b077212 */ /* 0x000fe200078e96d6 */
[----:B------:R-:W-:Y:S01]  /*5600*/  STL [R1+0x140], R188 ;  /* 0x000140bc01007387 */ /* 0x000fe20000100800 */
[----:B-1----:R-:W-:-:S02]  /*5610*/  FMNMX.FTZ R3, R3, R11, !PT ;  /* 0x0000000b03037209 */ /* 0x002fc40007810000 */
[----:B------:R-:W-:Y:S01]  /*5620*/  LOP3.LUT R10, R209, R184, R154, 0x96, !PT ;  /* 0x000000b8d10a7212 */ /* 0x000fe200078e969a */
[----:B------:R-:W-:Y:S01]  /*5630*/  STL [R1+0x148], R213 ;  /* 0x000148d501007387 */ /* 0x000fe20000100800 */
[----:B------:R-:W-:Y:S01]  /*5640*/  LEA.HI.X.SX32 R19, R0, R6, 0x1, P0 ;  /* 0x0000000600137211 */ /* 0x000fe200000f0eff */
[----:B------:R-:W-:Y:S01]  /*5650*/  IMAD.WIDE.U32 R6, R7, -0x2daee0ad, RZ ;  /* 0xd2511f5307067825 */ /* 0x000fe200078e00ff */
[-CC-:B------:R-:W-:Y:S01]  /*5660*/  LOP3.LUT R122, R155, R185.reuse, R12.reuse, 0x96, !PT ;  /* 0x000000b99b7a7212 */ /* 0x180fe200078e960c */
[----:B------:R-:W1:Y:S01]  /*5670*/  SHFL.BFLY PT, R102, R3, 0x1, 0x1f ;  /* 0x0c201f0003667f89 */ /* 0x000e6200000e0000 */
[CC--:B------:R-:W-:Y:S01]  /*5680*/  LOP3.LUT R145, R29.reuse, R185.reuse, R12, 0x96, !PT ;  /* 0x000000b91d917212 */ /* 0x0c0fe200078e960c */
[----:B------:R-:W-:Y:S01]  /*5690*/  IMAD.WIDE.U32 R10, R10, -0x2daee0ad, RZ ;  /* 0xd2511f530a0a7825 */ /* 0x000fe200078e00ff */
[----:B------:R-:W-:Y:S01]  /*56a0*/  LOP3.LUT R0, R29, R185, R214, 0x96, !PT ;  /* 0x000000b91d007212 */ /* 0x000fe200078e96d6 */
[----:B------:R-:W-:Y:S01]  /*56b0*/  STL [R1+0x74], R195 ;  /* 0x000074c301007387 */ /* 0x000fe20000100800 */
[----:B------:R-:W-:-:S02]  /*56c0*/  LOP3.LUT R12, R209, R184, R28, 0x96, !PT ;  /* 0x000000b8d10c7212 */ /* 0x000fc400078e961c */
[----:B------:R-:W-:Y:S01]  /*56d0*/  LOP3.LUT R128, R226, R13, RZ, 0x3c, !PT ;  /* 0x0000000de2807212 */ /* 0x000fe200078e3cff */
[----:B------:R-:W-:Y:S01]  /*56e0*/  STL [R1+0x120], R187 ;  /* 0x000120bb01007387 */ /* 0x000fe20000100800 */
[----:B------:R-:W-:Y:S01]  /*56f0*/  LOP3.LUT R9, R7, R188, R224, 0x96, !PT ;  /* 0x000000bc07097212 */ /* 0x000fe200078e96e0 */
[----:B------:R-:W-:Y:S01]  /*5700*/  IMAD.WIDE.U32 R12, R12, -0x2daee0ad, RZ ;  /* 0xd2511f530c0c7825 */ /* 0x000fe200078e00ff */
[----:B------:R-:W-:Y:S01]  /*5710*/  LOP3.LUT R8, R11, R213, R6, 0x96, !PT ;  /* 0x000000d50b087212 */ /* 0x000fe200078e9606 */
[----:B------:R-:W-:Y:S01]  /*5720*/  STL [R1+0x13c], R178 ;  /* 0x00013cb201007387 */ /* 0x000fe20000100800 */
[----:B---3--:R-:W-:Y:S01]  /*5730*/  FMNMX.FTZ R5, R5, R15, !PT ;  /* 0x0000000f05057209 */ /* 0x008fe20007810000 */
[----:B------:R-:W-:Y:S01]  /*5740*/  IMAD.WIDE.U32 R6, R0, -0x2daee0ad, RZ ;  /* 0xd2511f5300067825 */ /* 0x000fe200078e00ff */
[----:B------:R-:W-:Y:S01]  /*5750*/  LEA R34, P0, R18, R150, 0x1 ;  /* 0x0000009612227211 */ /* 0x000fe200078008ff */
[----:B------:R-:W-:Y:S02]  /*5760*/  STL [R1+0x11c], R177 ;  /* 0x00011cb101007387 */ /* 0x000fe40000100800 */
[----:B------:R-:W-:Y:S01]  /*5770*/  IMAD.WIDE.U32 R26, R9, -0x326172a9, RZ ;  /* 0xcd9e8d57091a7825 */ /* 0x000fe200078e00ff */
[----:B------:R-:W-:Y:S01]  /*5780*/  LOP3.LUT R7, R7, R188, R224, 0x96, !PT ;  /* 0x000000bc07077212 */ /* 0x000fe200078e96e0 */
[----:B------:R-:W3:Y:S01]  /*5790*/  SHFL.BFLY PT, R101, R5, 0x1, 0x1f ;  /* 0x0c201f0005657f89 */ /* 0x000ee200000e0000 */
[----:B------:R-:W-:Y:S01]  /*57a0*/  LOP3.LUT R14, R13, R213, R6, 0x96, !PT ;  /* 0x000000d50d0e7212 */ /* 0x000fe200078e9606 */
[----:B------:R-:W-:Y:S01]  /*57b0*/  IMAD.WIDE.U32 R22, R8, -0x326172a9, RZ ;  /* 0xcd9e8d5708167825 */ /* 0x000fe200078e00ff */
[----:B------:R-:W-:Y:S01]  /*57c0*/  LOP3.LUT R8, R27, R195, R208, 0x96, !PT ;  /* 0x000000c31b087212 */ /* 0x000fe200078e96d0 */
[----:B------:R-:W-:Y:S01]  /*57d0*/  STL [R1+0xfc], R212 ;  /* 0x0000fcd401007387 */ /* 0x000fe20000100800 */
[----:B-1----:R-:W-:Y:S01]  /*57e0*/  FMNMX.FTZ R102, R3, R102, !PT ;  /* 0x0000006603667209 */ /* 0x002fe20007810000 */
[----:B------:R-:W-:Y:S01]  /*57f0*/  IMAD.WIDE.U32 R6, R7, -0x326172a9, RZ ;  /* 0xcd9e8d5707067825 */ /* 0x000fe200078e00ff */
[----:B------:R-:W-:-:S02]  /*5800*/  LOP3.LUT R16, R23, R187, R26, 0x96, !PT ;  /* 0x000000bb17107212 */ /* 0x000fc400078e961a */
[----:B------:R-:W-:Y:S01]  /*5810*/  FSETP.NEU.FTZ.AND P1, PT, R102, -INF , PT ;  /* 0xff8000006600780b */ /* 0x000fe20003f3d000 */
[----:B------:R-:W-:Y:S01]  /*5820*/  IMAD.WIDE.U32 R14, R14, -0x326172a9, RZ ;  /* 0xcd9e8d570e0e7825 */ /* 0x000fe200078e00ff */
[----:B------:R-:W-:Y:S02]  /*5830*/  LOP3.LUT R11, R7, R195, R208, 0x96, !PT ;  /* 0x000000c3070b7212 */ /* 0x000fe400078e96d0 */
[----:B------:R-:W-:Y:S01]  /*5840*/  LEA.HI.X R35, R18, R151, R19, 0x1, P0 ;  /* 0x0000009712237211 */ /* 0x000fe200000f0c13 */
[----:B------:R-:W-:Y:S01]  /*5850*/  IMAD.WIDE.U32 R8, R8, -0x2daee0ad, RZ ;  /* 0xd2511f5308087825 */ /* 0x000fe200078e00ff */
[----:B------:R-:W-:-:S03]  /*5860*/  LOP3.LUT R6, R15, R187, R6, 0x96, !PT ;  /* 0x000000bb0f067212 */ /* 0x000fc600078e9606 */
[----:B------:R-:W-:Y:S01]  /*5870*/  IMAD.WIDE.U32 R16, R16, -0x2daee0ad, RZ ;  /* 0xd2511f5310107825 */ /* 0x000fe200078e00ff */
[----:B------:R-:W-:-:S03]  /*5880*/  LOP3.LUT R0, R9, R178, R10, 0x96, !PT ;  /* 0x000000b209007212 */ /* 0x000fc600078e960a */
[----:B------:R-:W-:Y:S01]  /*5890*/  IMAD.WIDE.U32 R20, R6, -0x2daee0ad, RZ ;  /* 0xd2511f5306147825 */ /* 0x000fe200078e00ff */
[----:B------:R-:W-:Y:S02]  /*58a0*/  LOP3.LUT R8, R17, R177, R8, 0x96, !PT ;  /* 0x000000b111087212 */ /* 0x000fe400078e9608 */
[----:B---3--:R-:W-:Y:S01]  /*58b0*/  FMNMX.FTZ R101, R5, R101, !PT ;  /* 0x0000006505657209 */ /* 0x008fe20007810000 */
[----:B------:R-:W-:-:S03]  /*58c0*/  IMAD.WIDE.U32 R24, R0, -0x326172a9, RZ ;  /* 0xcd9e8d5700187825 */ /* 0x000fc600078e00ff */
[----:B------:R-:W-:Y:S01]  /*58d0*/  FSETP.NEU.FTZ.AND P0, PT, R101, -INF , PT ;  /* 0xff8000006500780b */ /* 0x000fe20003f1d000 */
[----:B------:R-:W-:-:S04]  /*58e0*/  IMAD.WIDE.U32 R10, R11, -0x2daee0ad, RZ ;  /* 0xd2511f530b0a7825 */ /* 0x000fc800078e00ff */
[----:B------:R-:W-:Y:S01]  /*58f0*/  IMAD.WIDE.U32 R8, R8, -0x326172a9, RZ ;  /* 0xcd9e8d5708087825 */ /* 0x000fe200078e00ff */
[----:B------:R-:W-:Y:S02]  /*5900*/  LOP3.LUT R11, R11, R178, R12, 0x96, !PT ;  /* 0x000000b20b0b7212 */ /* 0x000fe400078e960c */
[----:B------:R-:W-:Y:S02]  /*5910*/  LOP3.LUT R7, R21, R177, R10, 0x96, !PT ;  /* 0x000000b115077212 */ /* 0x000fe400078e960a */
[----:B------:R-:W-:Y:S01]  /*5920*/  LOP3.LUT R3, R9, R223, R24, 0x96, !PT ;  /* 0x000000df09037212 */ /* 0x000fe200078e9618 */
[----:B------:R-:W-:Y:S01]  /*5930*/  IMAD.WIDE.U32 R10, R11, -0x326172a9, RZ ;  /* 0xcd9e8d570b0a7825 */ /* 0x000fe200078e00ff */
[C---:B------:R-:W-:Y:S02]  /*5940*/  LOP3.LUT R12, R8.reuse, 0xff, RZ, 0xc0, !PT ;  /* 0x000000ff080c7812 */ /* 0x040fe400078ec0ff */
[----:B------:R-:W-:Y:S02]  /*5950*/  LOP3.LUT R15, R8, 0xffff, RZ, 0xc0, !PT ;  /* 0x0000ffff080f7812 */ /* 0x000fe400078ec0ff */
[----:B------:R-:W-:-:S02]  /*5960*/  SHF.R.U32.HI R17, RZ, 0x10, R8 ;  /* 0x00000010ff117819 */ /* 0x000fc40000011608 */
[----:B------:R-:W-:Y:S01]  /*5970*/  SHF.R.U32.HI R13, RZ, 0x18, R8 ;  /* 0x00000018ff0d7819 */ /* 0x000fe20000011608 */
[----:B------:R-:W-:Y:S01]  /*5980*/  IMAD.WIDE.U32 R8, R7, -0x326172a9, RZ ;  /* 0xcd9e8d5707087825 */ /* 0x000fe200078e00ff */
[----:B------:R-:W-:Y:S02]  /*5990*/  LOP3.LUT R21, R11, R212, R14, 0x96, !PT ;  /* 0x000000d40b157212 */ /* 0x000fe400078e960e */
[----:B------:R-:W-:Y:S02]  /*59a0*/  ISETP.GE.U32.AND P2, PT, R192, R12, PT ;  /* 0x0000000cc000720c */ /* 0x000fe40003f46070 */
[----:B------:R-:W-:Y:S02]  /*59b0*/  LOP3.LUT R11, R9, R223, R10, 0x96, !PT ;  /* 0x000000df090b7212 */ /* 0x000fe400078e960a */
[C---:B------:R-:W-:Y:S02]  /*59c0*/  LOP3.LUT R14, R8.reuse, 0xff, RZ, 0xc0, !PT ;  /* 0x000000ff080e7812 */ /* 0x040fe400078ec0ff */
[----:B------:R-:W-:-:S02]  /*59d0*/  LOP3.LUT R29, R8, 0xffff, RZ, 0xc0, !PT ;  /* 0x0000ffff081d7812 */ /* 0x000fc400078ec0ff */
[--C-:B------:R-:W-:Y:S02]  /*59e0*/  SHF.R.U32.HI R19, RZ, 0x10, R8.reuse ;  /* 0x00000010ff137819 */ /* 0x100fe40000011608 */
[----:B------:R-:W-:Y:S02]  /*59f0*/  SHF.R.U32.HI R18, RZ, 0x18, R8 ;  /* 0x00000018ff127819 */ /* 0x000fe40000011608 */
[-CC-:B------:R-:W-:Y:S02]  /*5a00*/  LOP3.LUT R8, R25, R212.reuse, R22.reuse, 0x96, !PT ;  /* 0x000000d419087212 */ /* 0x180fe400078e9616 */
[----:B------:R-:W-:Y:S02]  /*5a10*/  LOP3.LUT R10, R3, 0xffff, RZ, 0xc0, !PT ;  /* 0x0000ffff030a7812 */ /* 0x000fe400078ec0ff */
[----:B------:R-:W-:Y:S01]  /*5a20*/  ISETP.GE.U32.AND P4, PT, R192, R13, PT ;  /* 0x0000000dc000720c */ /* 0x000fe20003f86070 */
[----:B------:R-:W-:Y:S01]  /*5a30*/  IMAD.WIDE.U32 R8, R8, -0x2daee0ad, RZ ;  /* 0xd2511f5308087825 */ /* 0x000fe200078e00ff */
[----:B------:R-:W-:-:S02]  /*5a40*/  LOP3.LUT R22, R25, R212, R22, 0x96, !PT ;  /* 0x000000d419167212 */ /* 0x000fc400078e9616 */
[----:B------:R-:W-:Y:S01]  /*5a50*/  SHF.R.U32.HI R13, RZ, 0x18, R8 ;  /* 0x00000018ff0d7819 */ /* 0x000fe20000011608 */
[C---:B--2---:R-:W-:Y:S01]  /*5a60*/  FMUL.FTZ R6, R4.reuse, R102 ;  /* 0x0000006604067220 */ /* 0x044fe20000410000 */
[----:B------:R-:W-:-:S04]  /*5a70*/  FMUL.FTZ R5, R4, R101 ;  /* 0x0000006504057220 */ /* 0x000fc80000410000 */
[----:B------:R-:W-:Y:S02]  /*5a80*/  FSEL R6, R6, RZ, P1 ;  /* 0x000000ff06067208 */ /* 0x000fe40000800000 */
[----:B------:R-:W-:-:S03]  /*5a90*/  FSEL R5, R5, RZ, P0 ;  /* 0x000000ff05057208 */ /* 0x000fc60000000000 */
[-CC-:B------:R-:W-:Y:S02]  /*5aa0*/  FFMA.FTZ R0, R74, R4.reuse, -R6.reuse ;  /* 0x000000044a007223 */ /* 0x180fe40000010806 */
[-C--:B------:R-:W-:Y:S02]  /*5ab0*/  FFMA.FTZ R7, R80, R4.reuse, -R5 ;  /* 0x0000000450077223 */ /* 0x080fe40000010805 */
[----:B------:R1:W-:Y:S08]  /*5ac0*/  MUFU.EX2 R157, R0 ;  /* 0x00000000009d7308 */ /* 0x0003f00000000800 */
[----:B------:R2:W-:Y:S01]  /*5ad0*/  MUFU.EX2 R153, R7 ;  /* 0x0000000700997308 */ /* 0x0005e20000000800 */
[----:B-1----:R-:W-:-:S07]  /*5ae0*/  FFMA.FTZ R0, R73, R4, -R6 ;  /* 0x0000000449007223 */ /* 0x002fce0000010806 */
[----:B------:R1:W3:Y:S01]  /*5af0*/  MUFU.EX2 R156, R0 ;  /* 0x00000000009c7308 */ /* 0x0002e20000000800 */
[----:B--2---:R-:W-:-:S07]  /*5b00*/  FFMA.FTZ R7, R76, R4, -R5 ;  /* 0x000000044c077223 */ /* 0x004fce0000010805 */
[----:B------:R2:W4:Y:S01]  /*5b10*/  MUFU.EX2 R151, R7 ;  /* 0x0000000700977308 */ /* 0x0005220000000800 */
[----:B-1----:R-:W-:Y:S02]  /*5b20*/  LOP3.LUT R0, R3, 0xff, RZ, 0xc0, !PT ;  /* 0x000000ff03007812 */ /* 0x002fe400078ec0ff */
[----:B---3--:R-:W-:Y:S02]  /*5b30*/  F2FP.BF16.F32.PACK_AB R12, R156, R157 ;  /* 0x0000009d9c0c723e */ /* 0x008fe400000010ff */
[----:B------:R-:W-:Y:S02]  /*5b40*/  ISETP.GE.U32.AND P3, PT, R192, R0, PT ;  /* 0x00000000c000720c */ /* 0x000fe40003f66070 */
[----:B------:R-:W-:Y:S01]  /*5b50*/  SHF.R.U32.HI R0, RZ, 0x8, R10 ;  /* 0x00000008ff007819 */ /* 0x000fe2000001160a */
[----:B--2---:R-:W-:Y:S01]  /*5b60*/  FFMA.FTZ R7, R79, R4, -R6 ;  /* 0x000000044f077223 */ /* 0x004fe20000010806 */
[----:B------:R-:W-:Y:S02]  /*5b70*/  PRMT R85, R12, 0x7610, R85 ;  /* 0x000076100c557816 */ /* 0x000fe40000000055 */
[----:B------:R-:W-:Y:S01]  /*5b80*/  LOP3.LUT R10, R0, 0xffff, RZ, 0xc0, !PT ;  /* 0x0000ffff000a7812 */ /* 0x000fe200078ec0ff */
[----:B------:R1:W-:Y:S01]  /*5b90*/  MUFU.EX2 R167, R7 ;  /* 0x0000000700a77308 */ /* 0x0003e20000000800 */
[----:B------:R-:W-:-:S02]  /*5ba0*/  PRMT R84, R12, 0x7632, R84 ;  /* 0x000076320c547816 */ /* 0x000fc40000000054 */
[----:B------:R-:W-:Y:S02]  /*5bb0*/  LOP3.LUT R0, R9, R186, R16, 0x96, !PT ;  /* 0x000000ba09007212 */ /* 0x000fe400078e9610 */
[----:B------:R-:W-:Y:S01]  /*5bc0*/  LOP3.LUT R12, R8, 0xffff, RZ, 0xc0, !PT ;  /* 0x0000ffff080c7812 */ /* 0x000fe200078ec0ff */
[----:B------:R-:W-:Y:S01]  /*5bd0*/  FFMA.FTZ R9, R75, R4, -R6 ;  /* 0x000000044b097223 */ /* 0x000fe20000010806 */
[----:B------:R-:W-:Y:S01]  /*5be0*/  ISETP.GE.U32.AND P1, PT, R192, R10, PT ;  /* 0x0000000ac000720c */ /* 0x000fe20003f26070 */
[----:B------:R-:W-:Y:S01]  /*5bf0*/  @!P3 HFMA2.BF16_V2 R30, -RZ.H0_H0, RZ.H0_H0, -R85.H0_H0 ;  /* 0x200000ffff1eb231 */ /* 0x000fe20000340955 */
[----:B------:R-:W-:Y:S01]  /*5c00*/  PRMT R168, R85, 0x5410, R84 ;  /* 0x0000541055a87816 */ /* 0x000fe20000000054 */
[----:B------:R2:W3:Y:S01]  /*5c10*/  MUFU.EX2 R170, R9 ;  /* 0x0000000900aa7308 */ /* 0x0004e20000000800 */
[----:B------:R-:W-:Y:S02]  /*5c20*/  LOP3.LUT R10, R8, 0xff, RZ, 0xc0, !PT ;  /* 0x000000ff080a7812 */ /* 0x000fe400078ec0ff */
[----:B------:R-:W-:-:S02]  /*5c30*/  @!P3 PRMT R85, R30, 0x5410, RZ ;  /* 0x000054101e55b816 */ /* 0x000fc400000000ff */
[----:B------:R-:W-:Y:S02]  /*5c40*/  SHF.R.U32.HI R16, RZ, 0x10, R8 ;  /* 0x00000010ff107819 */ /* 0x000fe40000011608 */
[--C-:B-1----:R-:W-:Y:S01]  /*5c50*/  SHF.R.U32.HI R7, RZ, 0x18, R3.reuse ;  /* 0x00000018ff077819 */ /* 0x102fe20000011603 */
[----:B------:R-:W-:Y:S01]  /*5c60*/  ST.E.U16 desc[UR4][R34.64], R85 ;  /* 0x0000005522007985 */ /* 0x000fe2000c101504 */
[----:B------:R-:W-:Y:S01]  /*5c70*/  SHF.R.U32.HI R3, RZ, 0x10, R3 ;  /* 0x00000010ff037819 */ /* 0x000fe20000011603 */
[----:B------:R-:W-:Y:S01]  /*5c80*/  @!P1 HFMA2.BF16_V2 R31, -RZ.H0_H0, RZ.H0_H0, -R84.H0_H0 ;  /* 0x200000ffff1f9231 */ /* 0x000fe20000340954 */
[----:B------:R-:W-:Y:S02]  /*5c90*/  ISETP.GE.U32.AND P0, PT, R192, R7, PT ;  /* 0x00000007c000720c */ /* 0x000fe40003f06070 */
[----:B------:R-:W-:Y:S02]  /*5ca0*/  LOP3.LUT R7, R3, 0xff, RZ, 0xc0, !PT ;  /* 0x000000ff03077812 */ /* 0x000fe400078ec0ff */
[----:B------:R-:W-:-:S02]  /*5cb0*/  SHF.R.U32.HI R3, RZ, 0x8, R15 ;  /* 0x00000008ff037819 */ /* 0x000fc4000001160f */
[----:B------:R-:W-:Y:S01]  /*5cc0*/  ISETP.GE.U32.AND P3, PT, R192, R7, PT ;  /* 0x00000007c000720c */ /* 0x000fe20003f66070 */
[-CC-:B--2---:R-:W-:Y:S01]  /*5cd0*/  FFMA.FTZ R9, R81, R4.reuse, -R5.reuse ;  /* 0x0000000451097223 */ /* 0x184fe20000010805 */
[----:B------:R-:W-:Y:S01]  /*5ce0*/  FFMA.FTZ R7, R78, R4, -R5 ;  /* 0x000000044e077223 */ /* 0x000fe20000010805 */
[----:B----4-:R-:W-:Y:S02]  /*5cf0*/  F2FP.BF16.F32.PACK_AB R8, R151, R153 ;  /* 0x000000999708723e */ /* 0x010fe400000010ff */
[----:B------:R-:W-:Y:S01]  /*5d00*/  MUFU.EX2 R163, R9 ;  /* 0x0000000900a37308 */ /* 0x000fe20000000800 */
[----:B------:R-:W-:Y:S02]  /*5d10*/  LOP3.LUT R3, R3, 0xffff, RZ, 0xc0, !PT ;  /* 0x0000ffff03037812 */ /* 0x000fe400078ec0ff */
[----:B------:R-:W-:Y:S02]  /*5d20*/  PRMT R81, R8, 0x7610, R81 ;  /* 0x0000761008517816 */ /* 0x000fe40000000051 */
[----:B------:R-:W-:-:S02]  /*5d30*/  @!P1 PRMT R84, R31, 0x5410, RZ ;  /* 0x000054101f549816 */ /* 0x000fc400000000ff */
[----:B------:R-:W-:Y:S01]  /*5d40*/  ISETP.GE.U32.AND P1, PT, R192, R3, PT ;  /* 0x00000003c000720c */ /* 0x000fe20003f26070 */
[----:B------:R1:W2:Y:S01]  /*5d50*/  MUFU.EX2 R169, R7 ;  /* 0x0000000700a97308 */ /* 0x0002a20000000800 */
[----:B---3--:R-:W-:Y:S01]  /*5d60*/  F2FP.BF16.F32.PACK_AB R3, R170, R167 ;  /* 0x000000a7aa03723e */ /* 0x008fe200000010ff */
[----:B------:R-:W-:Y:S01]  /*5d70*/  @!P3 HFMA2.BF16_V2 R37, -RZ.H0_H0, RZ.H0_H0, -R81.H0_H0 ;  /* 0x200000ffff25b231 */ /* 0x000fe20000340951 */
[----:B------:R-:W-:Y:S01]  /*5d80*/  PRMT R82, R8, 0x7632, R82 ;  /* 0x0000763208527816 */ /* 0x000fe20000000052 */
[----:B------:R-:W-:Y:S01]  /*5d90*/  ST.E.U16 desc[UR4][R34.64+0x2], R84 ;  /* 0x0000025422007985 */ /* 0x000fe2000c101504 */
[C---:B------:R-:W-:Y:S02]  /*5da0*/  PRMT R80, R3.reuse, 0x7610, R80 ;  /* 0x0000761003507816 */ /* 0x040fe40000000050 */
[----:B------:R-:W-:Y:S01]  /*5db0*/  PRMT R78, R3, 0x7632, R78 ;  /* 0x00007632034e7816 */ /* 0x000fe2000000004e */
[----:B------:R-:W-:Y:S01]  /*5dc0*/  @!P0 HFMA2.BF16_V2 R33, -RZ.H0_H0, RZ.H0_H0, -R82.H0_H0 ;  /* 0x200000ffff218231 */ /* 0x000fe20000340952 */
[----:B------:R-:W-:Y:S01]  /*5dd0*/  LOP3.LUT R3, R17, 0xff, RZ, 0xc0, !PT ;  /* 0x000000ff11037812 */ /* 0x000fe200078ec0ff */
[----:B------:R-:W-:Y:S01]  /*5de0*/  @!P2 HFMA2.BF16_V2 R32, -RZ.H0_H0, RZ.H0_H0, -R80.H0_H0 ;  /* 0x200000ffff20a231 */ /* 0x000fe20000340950 */
[----:B------:R-:W-:Y:S01]  /*5df0*/  PRMT R165, R81, 0x5410, R82 ;  /* 0x0000541051a57816 */ /* 0x000fe20000000052 */
[----:B------:R-:W-:Y:S01]  /*5e00*/  @!P1 HFMA2.BF16_V2 R36, -RZ.H0_H0, RZ.H0_H0, -R78.H0_H0 ;  /* 0x200000ffff249231 */ /* 0x000fe2000034094e */
[----:B------:R-:W-:-:S02]  /*5e10*/  @!P3 PRMT R81, R37, 0x5410, RZ ;  /* 0x000054102551b816 */ /* 0x000fc400000000ff */
[----:B------:R-:W-:Y:S01]  /*5e20*/  ISETP.GE.U32.AND P3, PT, R192, R3, PT ;  /* 0x00000003c000720c */ /* 0x000fe20003f66070 */
[----:B-1----:R-:W-:Y:S01]  /*5e30*/  FFMA.FTZ R7, R87, R4, -R6 ;  /* 0x0000000457077223 */ /* 0x002fe20000010806 */
[----:B--2---:R-:W-:Y:S02]  /*5e40*/  F2FP.BF16.F32.PACK_AB R3, R169, R163 ;  /* 0x000000a3a903723e */ /* 0x004fe400000010ff */
[C---:B------:R-:W-:Y:S01]  /*5e50*/  LOP3.LUT R8, R0.reuse, 0xffff, RZ, 0xc0, !PT ;  /* 0x0000ffff00087812 */ /* 0x040fe200078ec0ff */
[----:B------:R1:W-:Y:S01]  /*5e60*/  MUFU.EX2 R176, R7 ;  /* 0x0000000700b07308 */ /* 0x0003e20000000800 */
[----:B------:R-:W-:Y:S02]  /*5e70*/  LOP3.LUT R9, R0, 0xff, RZ, 0xc0, !PT ;  /* 0x000000ff00097812 */ /* 0x000fe400078ec0ff */
[C---:B------:R-:W-:Y:S02]  /*5e80*/  PRMT R76, R3.reuse, 0x7632, R76 ;  /* 0x00007632034c7816 */ /* 0x040fe4000000004c */
[----:B------:R-:W-:-:S02]  /*5e90*/  PRMT R75, R3, 0x7610, R75 ;  /* 0x00007610034b7816 */ /* 0x000fc4000000004b */
[----:B------:R-:W-:Y:S01]  /*5ea0*/  PRMT R162, R80, 0x5410, R78 ;  /* 0x0000541050a27816 */ /* 0x000fe2000000004e */
[----:B------:R-:W-:Y:S01]  /*5eb0*/  @!P4 HFMA2.BF16_V2 R38, -RZ.H0_H0, RZ.H0_H0, -R76.H0_H0 ;  /* 0x200000ffff26c231 */ /* 0x000fe2000034094c */
[----:B------:R-:W-:Y:S01]  /*5ec0*/  SHF.R.U32.HI R3, RZ, 0x8, R8 ;  /* 0x00000008ff037819 */ /* 0x000fe20000011608 */
[----:B------:R-:W-:Y:S01]  /*5ed0*/  @!P3 HFMA2.BF16_V2 R39, -RZ.H0_H0, RZ.H0_H0, -R75.H0_H0 ;  /* 0x200000ffff27b231 */ /* 0x000fe2000034094b */
[----:B------:R-:W-:Y:S01]  /*5ee0*/  @!P1 PRMT R78, R36, 0x5410, RZ ;  /* 0x00005410244e9816 */ /* 0x000fe200000000ff */
[-C--:B------:R-:W-:Y:S01]  /*5ef0*/  FFMA.FTZ R8, R71, R4.reuse, -R6 ;  /* 0x0000000447087223 */ /* 0x080fe20000010806 */
[----:B------:R-:W-:Y:S02]  /*5f00*/  ISETP.GE.U32.AND P1, PT, R192, R9, PT ;  /* 0x00000009c000720c */ /* 0x000fe40003f26070 */
[----:B------:R-:W-:Y:S01]  /*5f10*/  PRMT R159, R75, 0x5410, R76 ;  /* 0x000054104b9f7816 */ /* 0x000fe2000000004c */
[----:B------:R2:W-:Y:S01]  /*5f20*/  MUFU.EX2 R182, R8 ;  /* 0x0000000800b67308 */ /* 0x0005e20000000800 */
[----:B-1----:R-:W-:Y:S01]  /*5f30*/  FFMA.FTZ R7, R69, R4, -R6 ;  /* 0x0000000445077223 */ /* 0x002fe20000010806 */
[----:B------:R-:W-:Y:S01]  /*5f40*/  @!P4 PRMT R76, R38, 0x5410, RZ ;  /* 0x00005410264cc816 */ /* 0x000fe200000000ff */
[----:B------:R-:W-:Y:S01]  /*5f50*/  FADD.FTZ R38, R157, R156 ;  /* 0x0000009c9d267221 */ /* 0x000fe20000010000 */
[----:B------:R-:W-:-:S02]  /*5f60*/  @!P3 PRMT R75, R39, 0x5410, RZ ;  /* 0x00005410274bb816 */ /* 0x000fc400000000ff */
[----:B------:R-:W-:Y:S02]  /*5f70*/  @!P2 PRMT R80, R32, 0x5410, RZ ;  /* 0x000054102050a816 */ /* 0x000fe400000000ff */
[----:B------:R1:W3:Y:S01]  /*5f80*/  MUFU.EX2 R180, R7 ;  /* 0x0000000700b47308 */ /* 0x0002e20000000800 */
[C---:B------:R-:W-:Y:S02]  /*5f90*/  ISETP.GE.U32.AND P2, PT, R192.reuse, R10, PT ;  /* 0x0000000ac000720c */ /* 0x040fe40003f46070 */
[----:B------:R-:W-:Y:S02]  /*5fa0*/  @!P0 PRMT R82, R33, 0x5410, RZ ;  /* 0x0000541021528816 */ /* 0x000fe400000000ff */
[----:B------:R-:W-:Y:S01]  /*5fb0*/  ISETP.GE.U32.AND P0, PT, R192, R14, PT ;  /* 0x0000000ec000720c */ /* 0x000fe20003f06070 */
[----:B--2---:R-:W-:-:S03]  /*5fc0*/  IMAD.WIDE.U32 R8, R21, -0x2daee0ad, RZ ;  /* 0xd2511f5315087825 */ /* 0x004fc600078e00ff */
[----:B------:R-:W-:Y:S01]  /*5fd0*/  LOP3.LUT R10, R8, 0xff, RZ, 0xc0, !PT ;  /* 0x000000ff080a7812 */ /* 0x000fe200078ec0ff */
[----:B-1----:R-:W-:-:S04]  /*5fe0*/  FFMA.FTZ R7, R86, R4, -R5 ;  /* 0x0000000456077223 */ /* 0x002fc80000010805 */
[----:B------:R1:W-:Y:S02]  /*5ff0*/  MUFU.EX2 R171, R7 ;  /* 0x0000000700ab7308 */ /* 0x0003e40000000800 */
[----:B-1----:R-:W-:-:S06]  /*6000*/  FFMA.FTZ R7, R70, R4, -R5 ;  /* 0x0000000446077223 */ /* 0x002fcc0000010805 */
[----:B------:R1:W2:Y:S02]  /*6010*/  MUFU.EX2 R179, R7 ;  /* 0x0000000700b37308 */ /* 0x0002a40000000800 */
[----:B-1----:R-:W-:Y:S02]  /*6020*/  LOP3.LUT R7, R3, 0xffff, RZ, 0xc0, !PT ;  /* 0x0000ffff03077812 */ /* 0x002fe400078ec0ff */
[----:B---3--:R-:W-:Y:S02]  /*6030*/  F2FP.BF16.F32.PACK_AB R3, R180, R176 ;  /* 0x000000b0b403723e */ /* 0x008fe400000010ff */
[----:B------:R-:W-:Y:S01]  /*6040*/  ISETP.GE.U32.AND P4, PT, R192, R7, PT ;  /* 0x00000007c000720c */ /* 0x000fe20003f86070 */
[----:B------:R-:W-:Y:S01]  /*6050*/  FFMA.FTZ R7, R68, R4, -R6 ;  /* 0x0000000444077223 */ /* 0x000fe20000010806 */
[C---:B------:R-:W-:Y:S02]  /*6060*/  PRMT R73, R3.reuse, 0x7610, R73 ;  /* 0x0000761003497816 */ /* 0x040fe40000000049 */
[----:B------:R-:W-:Y:S01]  /*6070*/  PRMT R72, R3, 0x7632, R72 ;  /* 0x0000763203487816 */ /* 0x000fe20000000048 */
[----:B------:R2:W1:Y:S01]  /*6080*/  MUFU.EX2 R238, R7 ;  /* 0x0000000700ee7308 */ /* 0x0004620000000800 */
[--C-:B------:R-:W-:Y:S01]  /*6090*/  SHF.R.U32.HI R3, RZ, 0x18, R0.reuse ;  /* 0x00000018ff037819 */ /* 0x100fe20000011600 */
[----:B------:R-:W-:Y:S01]  /*60a0*/  @!P1 HFMA2.BF16_V2 R40, -RZ.H0_H0, RZ.H0_H0, -R73.H0_H0 ;  /* 0x200000ffff289231 */ /* 0x000fe20000340949 */
[----:B------:R-:W-:-:S02]  /*60b0*/  SHF.R.U32.HI R0, RZ, 0x10, R0 ;  /* 0x00000010ff007819 */ /* 0x000fc40000011600 */
[----:B------:R-:W-:Y:S01]  /*60c0*/  ISETP.GE.U32.AND P3, PT, R192, R3, PT ;  /* 0x00000003c000720c */ /* 0x000fe20003f66070 */
[----:B------:R-:W-:Y:S01]  /*60d0*/  FFMA.FTZ R3, R83, R4, -R5 ;  /* 0x0000000453037223 */ /* 0x000fe20000010805 */
[----:B------:R-:W-:Y:S01]  /*60e0*/  LOP3.LUT R0, R0, 0xff, RZ, 0xc0, !PT ;  /* 0x000000ff00007812 */ /* 0x000fe200078ec0ff */
[----:B------:R-:W-:Y:S01]  /*60f0*/  @!P4 HFMA2.BF16_V2 R41, -RZ.H0_H0, RZ.H0_H0, -R72.H0_H0 ;  /* 0x200000ffff29c231 */ /* 0x000fe20000340948 */
[----:B------:R-:W-:Y:S01]  /*6100*/  PRMT R166, R73, 0x5410, R72 ;  /* 0x0000541049a67816 */ /* 0x000fe20000000048 */
[----:B------:R3:W-:Y:S01]  /*6110*/  MUFU.EX2 R181, R3 ;  /* 0x0000000300b57308 */ /* 0x0007e20000000800 */
[----:B------:R-:W-:Y:S02]  /*6120*/  @!P1 PRMT R73, R40, 0x5410, RZ ;  /* 0x0000541028499816 */ /* 0x000fe400000000ff */
[----:B------:R-:W-:Y:S02]  /*6130*/  ISETP.GE.U32.AND P1, PT, R192, R0, PT ;  /* 0x00000000c000720c */ /* 0x000fe40003f26070 */
[----:B------:R-:W-:-:S02]  /*6140*/  SHF.R.U32.HI R0, RZ, 0x8, R12 ;  /* 0x00000008ff007819 */ /* 0x000fc4000001160c */
[----:B--2---:R-:W-:Y:S02]  /*6150*/  F2FP.BF16.F32.PACK_AB R7, R179, R171 ;  /* 0x000000abb307723e */ /* 0x004fe400000010ff */
[----:B------:R-:W-:Y:S02]  /*6160*/  @!P4 PRMT R72, R41, 0x5410, RZ ;  /* 0x000054102948c816 */ /* 0x000fe400000000ff */
[C---:B------:R-:W-:Y:S02]  /*6170*/  PRMT R70, R7.reuse, 0x7632, R70 ;  /* 0x0000763207467816 */ /* 0x040fe40000000046 */
[----:B------:R-:W-:Y:S02]  /*6180*/  PRMT R69, R7, 0x7610, R69 ;  /* 0x0000761007457816 */ /* 0x000fe40000000045 */
[----:B------:R-:W-:Y:S01]  /*6190*/  LOP3.LUT R7, R0, 0xffff, RZ, 0xc0, !PT ;  /* 0x0000ffff00077812 */ /* 0x000fe200078ec0ff */
[----:B------:R-:W-:Y:S02]  /*61a0*/  @!P3 HFMA2.BF16_V2 R42, -RZ.H0_H0, RZ.H0_H0, -R70.H0_H0 ;  /* 0x200000ffff2ab231 */ /* 0x000fe40000340946 */
[----:B---3--:R-:W-:Y:S01]  /*61b0*/  FFMA.FTZ R3, R77, R4, -R5 ;  /* 0x000000044d037223 */ /* 0x008fe20000010805 */
[----:B-1----:R-:W-:Y:S01]  /*61c0*/  F2FP.BF16.F32.PACK_AB R0, R238, R182 ;  /* 0x000000b6ee00723e */ /* 0x002fe200000010ff */
[----:B------:R-:W-:Y:S01]  /*61d0*/  @!P1 HFMA2.BF16_V2 R44, -RZ.H0_H0, RZ.H0_H0, -R69.H0_H0 ;  /* 0x200000ffff2c9231 */ /* 0x000fe20000340945 */
[----:B------:R-:W-:Y:S01]  /*61e0*/  PRMT R164, R69, 0x5410, R70 ;  /* 0x0000541045a47816 */ /* 0x000fe20000000046 */
[----:B------:R1:W2:Y:S01]  /*61f0*/  MUFU.EX2 R183, R3 ;  /* 0x0000000300b77308 */ /* 0x0002a20000000800 */
[----:B------:R-:W-:-:S02]  /*6200*/  PRMT R68, R0, 0x7610, R68 ;  /* 0x0000761000447816 */ /* 0x000fc40000000044 */
[----:B------:R-:W-:Y:S02]  /*6210*/  PRMT R67, R0, 0x7632, R67 ;  /* 0x0000763200437816 */ /* 0x000fe40000000043 */
[----:B------:R-:W-:Y:S01]  /*6220*/  ISETP.GE.U32.AND P4, PT, R192, R7, PT ;  /* 0x00000007c000720c */ /* 0x000fe20003f86070 */
[----:B------:R-:W-:Y:S01]  /*6230*/  @!P2 HFMA2.BF16_V2 R43, -RZ.H0_H0, RZ.H0_H0, -R68.H0_H0 ;  /* 0x200000ffff2ba231 */ /* 0x000fe20000340944 */
[----:B------:R-:W-:Y:S02]  /*6240*/  @!P3 PRMT R70, R42, 0x5410, RZ ;  /* 0x000054102a46b816 */ /* 0x000fe400000000ff */
[----:B------:R-:W-:Y:S02]  /*6250*/  LOP3.LUT R0, R16, 0xff, RZ, 0xc0, !PT ;  /* 0x000000ff10007812 */ /* 0x000fe400078ec0ff */
[----:B------:R-:W-:Y:S02]  /*6260*/  ISETP.GE.U32.AND P3, PT, R192, R13, PT ;  /* 0x0000000dc000720c */ /* 0x000fe40003f66070 */
[----:B------:R-:W-:-:S02]  /*6270*/  @!P1 PRMT R69, R44, 0x5410, RZ ;  /* 0x000054102c459816 */ /* 0x000fc400000000ff */
[----:B------:R-:W-:Y:S01]  /*6280*/  ISETP.GE.U32.AND P1, PT, R192, R0, PT ;  /* 0x00000000c000720c */ /* 0x000fe20003f26070 */
[----:B-1----:R-:W-:Y:S01]  /*6290*/  FFMA.FTZ R3, R60, R4, -R6 ;  /* 0x000000043c037223 */ /* 0x002fe20000010806 */
[----:B--2---:R-:W-:Y:S01]  /*62a0*/  F2FP.BF16.F32.PACK_AB R0, R183, R181 ;  /* 0x000000b5b700723e */ /* 0x004fe200000010ff */
[----:B------:R-:W-:Y:S01]  /*62b0*/  @!P4 HFMA2.BF16_V2 R45, -RZ.H0_H0, RZ.H0_H0, -R67.H0_H0 ;  /* 0x200000ffff2dc231 */ /* 0x000fe20000340943 */
[----:B------:R-:W-:Y:S01]  /*62c0*/  LOP3.LUT R7, R11, 0xffff, RZ, 0xc0, !PT ;  /* 0x0000ffff0b077812 */ /* 0x000fe200078ec0ff */
[----:B------:R1:W-:Y:S01]  /*62d0*/  MUFU.EX2 R237, R3 ;  /* 0x0000000300ed7308 */ /* 0x0003e20000000800 */
[C---:B------:R-:W-:Y:S02]  /*62e0*/  PRMT R66, R0.reuse, 0x7632, R66 ;  /* 0x0000763200427816 */ /* 0x040fe40000000042 */
[----:B------:R-:W-:Y:S02]  /*62f0*/  PRMT R65, R0, 0x7610, R65 ;  /* 0x0000761000417816 */ /* 0x000fe40000000041 */
[----:B------:R-:W-:Y:S01]  /*6300*/  SHF.R.U32.HI R0, RZ, 0x8, R7 ;  /* 0x00000008ff007819 */ /* 0x000fe20000011607 */
[----:B------:R-:W-:Y:S01]  /*6310*/  @!P3 HFMA2.BF16_V2 R46, -RZ.H0_H0, RZ.H0_H0, -R66.H0_H0 ;  /* 0x200000ffff2eb231 */ /* 0x000fe20000340942 */
[----:B------:R-:W-:Y:S01]  /*6320*/  PRMT R161, R68, 0x5410, R67 ;  /* 0x0000541044a17816 */ /* 0x000fe20000000043 */
[----:B------:R-:W-:Y:S01]  /*6330*/  @!P1 HFMA2.BF16_V2 R47, -RZ.H0_H0, RZ.H0_H0, -R65.H0_H0 ;  /* 0x200000ffff2f9231 */ /* 0x000fe20000340941 */
[----:B------:R-:W-:-:S02]  /*6340*/  LOP3.LUT R0, R0, 0xffff, RZ, 0xc0, !PT ;  /* 0x0000ffff00007812 */ /* 0x000fc400078ec0ff */
[----:B------:R-:W-:Y:S02]  /*6350*/  @!P4 PRMT R67, R45, 0x5410, RZ ;  /* 0x000054102d43c816 */ /* 0x000fe400000000ff */
[----:B------:R-:W-:Y:S02]  /*6360*/  PRMT R160, R65, 0x5410, R66 ;  /* 0x0000541041a07816 */ /* 0x000fe40000000042 */
[----:B------:R-:W-:Y:S01]  /*6370*/  @!P3 PRMT R66, R46, 0x5410, RZ ;  /* 0x000054102e42b816 */ /* 0x000fe200000000ff */
[----:B-1----:R-:W-:Y:S01]  /*6380*/  FFMA.FTZ R3, R52, R4, -R6 ;  /* 0x0000000434037223 */ /* 0x002fe20000010806 */
[----:B------:R-:W-:Y:S02]  /*6390*/  ISETP.GE.U32.AND P3, PT, R192, R0, PT ;  /* 0x00000000c000720c */ /* 0x000fe40003f66070 */
[----:B------:R-:W-:Y:S01]  /*63a0*/  SHF.R.U32.HI R0, RZ, 0x18, R11 ;  /* 0x00000018ff007819 */ /* 0x000fe2000001160b */
[----:B------:R1:W2:Y:S01]  /*63b0*/  MUFU.EX2 R236, R3 ;  /* 0x0000000300ec7308 */ /* 0x0002a20000000800 */
[----:B------:R-:W-:-:S02]  /*63c0*/  @!P1 PRMT R65, R47, 0x5410, RZ ;  /* 0x000054102f419816 */ /* 0x000fc400000000ff */
[----:B------:R-:W-:Y:S02]  /*63d0*/  ISETP.GE.U32.AND P1, PT, R192, R0, PT ;  /* 0x00000000c000720c */ /* 0x000fe40003f26070 */
[----:B------:R-:W-:Y:S02]  /*63e0*/  LOP3.LUT R0, R19, 0xff, RZ, 0xc0, !PT ;  /* 0x000000ff13007812 */ /* 0x000fe400078ec0ff */
[----:B------:R-:W-:Y:S02]  /*63f0*/  LOP3.LUT R13, R8, 0xffff, RZ, 0xc0, !PT ;  /* 0x0000ffff080d7812 */ /* 0x000fe400078ec0ff */
[----:B------:R-:W-:Y:S02]  /*6400*/  SHF.R.U32.HI R12, RZ, 0x10, R8 ;  /* 0x00000010ff0c7819 */ /* 0x000fe40000011608 */
[----:B------:R-:W-:Y:S02]  /*6410*/  @!P2 PRMT R68, R43, 0x5410, RZ ;  /* 0x000054102b44a816 */ /* 0x000fe400000000ff */
[----:B------:R-:W-:-:S02]  /*6420*/  ISETP.GE.U32.AND P2, PT, R192, R18, PT ;  /* 0x00000012c000720c */ /* 0x000fc40003f46070 */
[----:B-1----:R-:W-:Y:S02]  /*6430*/  LOP3.LUT R3, R11, 0xff, RZ, 0xc0, !PT ;  /* 0x000000ff0b037812 */ /* 0x002fe400078ec0ff */
[----:B--2---:R-:W-:Y:S02]  /*6440*/  F2FP.BF16.F32.PACK_AB R7, R236, R237 ;  /* 0x000000edec07723e */ /* 0x004fe400000010ff */
[----:B------:R-:W-:Y:S01]  /*6450*/  ISETP.GE.U32.AND P4, PT, R192, R3, PT ;  /* 0x00000003c000720c */ /* 0x000fe20003f86070 */
[----:B------:R-:W-:Y:S01]  /*6460*/  FFMA.FTZ R3, R62, R4, -R5 ;  /* 0x000000043e037223 */ /* 0x000fe20000010805 */
[C---:B------:R-:W-:Y:S02]  /*6470*/  PRMT R64, R7.reuse, 0x7610, R64 ;  /* 0x0000761007407816 */ /* 0x040fe40000000040 */
[----:B------:R-:W-:Y:S01]  /*6480*/  PRMT R63, R7, 0x7632, R63 ;  /* 0x00007632073f7816 */ /* 0x000fe2000000003f */
[----:B------:R1:W-:Y:S01]  /*6490*/  MUFU.EX2 R232, R3 ;  /* 0x0000000300e87308 */ /* 0x0003e20000000800 */
[----:B------:R-:W-:-:S02]  /*64a0*/  FMNMX.FTZ R7, R139, R138, !PT ;  /* 0x0000008a8b077209 */ /* 0x000fc40007810000 */
[----:B------:R-:W-:Y:S01]  /*64b0*/  PRMT R222, R64, 0x5410, R63 ;  /* 0x0000541040de7816 */ /* 0x000fe2000000003f */
[----:B------:R-:W-:-:S04]  /*64c0*/  @!P3 HFMA2.BF16_V2 R49, -RZ.H0_H0, RZ.H0_H0, -R63.H0_H0 ;  /* 0x200000ffff31b231 */ /* 0x000fc8000034093f */
[----:B------:R-:W-:Y:S01]  /*64d0*/  @!P4 HFMA2.BF16_V2 R48, -RZ.H0_H0, RZ.H0_H0, -R64.H0_H0 ;  /* 0x200000ffff30c231 */ /* 0x000fe20000340940 */
[----:B------:R-:W-:-:S04]  /*64e0*/  @!P3 PRMT R63, R49, 0x5410, RZ ;  /* 0x00005410313fb816 */ /* 0x000fc800000000ff */
[----:B------:R-:W-:Y:S02]  /*64f0*/  @!P4 PRMT R64, R48, 0x5410, RZ ;  /* 0x000054103040c816 */ /* 0x000fe400000000ff */
[----:B------:R-:W-:Y:S01]  /*6500*/  ISETP.GE.U32.AND P4, PT, R192, R0, PT ;  /* 0x00000000c000720c */ /* 0x000fe20003f86070 */
[----:B-1----:R-:W-:Y:S01]  /*6510*/  FFMA.FTZ R3, R54, R4, -R5 ;  /* 0x0000000436037223 */ /* 0x002fe20000010805 */
[----:B------:R-:W-:Y:S01]  /*6520*/  LOP3.LUT R0, R9, R186, R20, 0x96, !PT ;  /* 0x000000ba09007212 */ /* 0x000fe200078e9614 */
[----:B------:R-:W-:Y:S02]  /*6530*/  FFMA.FTZ R9, R51, R4, -R6 ;  /* 0x0000000433097223 */ /* 0x000fe40000010806 */
[----:B------:R1:W2:Y:S08]  /*6540*/  MUFU.EX2 R234, R3 ;  /* 0x0000000300ea7308 */ /* 0x0002b00000000800 */
[----:B------:R2:W-:Y:S01]  /*6550*/  MUFU.EX2 R231, R9 ;  /* 0x0000000900e77308 */ /* 0x0005e20000000800 */
[----:B-1----:R-:W-:-:S02]  /*6560*/  SHF.R.U32.HI R3, RZ, 0x10, R11 ;  /* 0x00000010ff037819 */ /* 0x002fc4000001160b */
[----:B------:R-:W-:Y:S02]  /*6570*/  SHF.R.U32.HI R11, RZ, 0x18, R8 ;  /* 0x00000018ff0b7819 */ /* 0x000fe40000011608 */
[----:B------:R-:W-:Y:S02]  /*6580*/  LOP3.LUT R3, R3, 0xff, RZ, 0xc0, !PT ;  /* 0x000000ff03037812 */ /* 0x000fe400078ec0ff */
[----:B------:R-:W-:Y:S02]  /*6590*/  FMNMX.FTZ R8, R143, R142, !PT ;  /* 0x0000008e8f087209 */ /* 0x000fe40007810000 */
[----:B------:R-:W-:Y:S02]  /*65a0*/  ISETP.GE.U32.AND P3, PT, R192, R3, PT ;  /* 0x00000003c000720c */ /* 0x000fe40003f66070 */
[----:B------:R-:W-:Y:S02]  /*65b0*/  FMNMX.FTZ R3, R137, R7, !PT ;  /* 0x0000000789037209 */ /* 0x000fe40007810000 */
[----:B------:R-:W-:Y:S01]  /*65c0*/  FMNMX.FTZ R7, R141, R8, !PT ;  /* 0x000000088d077209 */ /* 0x000fe20007810000 */
[----:B------:R-:W-:Y:S01]  /*65d0*/  FFMA.FTZ R8, R50, R4, -R6 ;  /* 0x0000000432087223 */ /* 0x000fe20000010806 */
[----:B------:R-:W-:-:S02]  /*65e0*/  FMNMX.FTZ R3, R136, R3, !PT ;  /* 0x0000000388037209 */ /* 0x000fc40007810000 */
[----:B--2---:R-:W-:Y:S01]  /*65f0*/  F2FP.BF16.F32.PACK_AB R9, R234, R232 ;  /* 0x000000e8ea09723e */ /* 0x004fe200000010ff */
[----:B------:R1:W2:Y:S01]  /*6600*/  MUFU.EX2 R235, R8 ;  /* 0x0000000800eb7308 */ /* 0x0002a20000000800 */
[----:B------:R-:W-:Y:S02]  /*6610*/  FMNMX.FTZ R7, R140, R7, !PT ;  /* 0x000000078c077209 */ /* 0x000fe40007810000 */
[----:B------:R-:W-:Y:S02]  /*6620*/  FMNMX.FTZ R3, R134, R3, !PT ;  /* 0x0000000386037209 */ /* 0x000fe40007810000 */
[C---:B------:R-:W-:Y:S02]  /*6630*/  PRMT R59, R9.reuse, 0x7632, R59 ;  /* 0x00007632093b7816 */ /* 0x040fe4000000003b */
[----:B------:R-:W-:-:S03]  /*6640*/  PRMT R57, R9, 0x7610, R57 ;  /* 0x0000761009397816 */ /* 0x000fc60000000039 */
[----:B------:R-:W-:Y:S01]  /*6650*/  @!P1 HFMA2.BF16_V2 R50, -RZ.H0_H0, RZ.H0_H0, -R59.H0_H0 ;  /* 0x200000ffff329231 */ /* 0x000fe2000034093b */
[----:B------:R-:W-:Y:S01]  /*6660*/  PRMT R220, R57, 0x5410, R59 ;  /* 0x0000541039dc7816 */ /* 0x000fe2000000003b */
[----:B------:R-:W-:-:S03]  /*6670*/  @!P3 HFMA2.BF16_V2 R51, -RZ.H0_H0, RZ.H0_H0, -R57.H0_H0 ;  /* 0x200000ffff33b231 */ /* 0x000fc60000340939 */
[----:B------:R-:W-:Y:S02]  /*6680*/  @!P1 PRMT R59, R50, 0x5410, RZ ;  /* 0x00005410323b9816 */ /* 0x000fe400000000ff */
[----:B-1----:R-:W-:Y:S02]  /*6690*/  FMNMX.FTZ R8, R135, R7, !PT ;  /* 0x0000000787087209 */ /* 0x002fe40007810000 */
[----:B------:R-:W-:Y:S02]  /*66a0*/  FMNMX.FTZ R7, R127, R3, !PT ;  /* 0x000000037f077209 */ /* 0x000fe40007810000 */
[----:B------:R-:W-:Y:S01]  /*66b0*/  SHF.R.U32.HI R3, RZ, 0x8, R29 ;  /* 0x00000008ff037819 */ /* 0x000fe2000001161d */
[----:B------:R-:W-:Y:S01]  /*66c0*/  FADD.FTZ R29, R153, R151 ;  /* 0x00000097991d7221 */ /* 0x000fe20000010000 */
[----:B------:R-:W-:Y:S01]  /*66d0*/  FMNMX.FTZ R8, R133, R8, !PT ;  /* 0x0000000885087209 */ /* 0x000fe20007810000 */
[----:B------:R-:W-:Y:S01]  /*66e0*/  IMAD.MOV.U32 R153, RZ, RZ, R195 ;  /* 0x000000ffff997224 */ /* 0x000fe200078e00c3 */
[----:B------:R-:W-:-:S02]  /*66f0*/  LOP3.LUT R3, R3, 0xffff, RZ, 0xc0, !PT ;  /* 0x0000ffff03037812 */ /* 0x000fc400078ec0ff */
[----:B------:R-:W-:Y:S02]  /*6700*/  FMNMX.FTZ R7, R124, R7, !PT ;  /* 0x000000077c077209 */ /* 0x000fe40007810000 */
[----:B------:R-:W-:Y:S02]  /*6710*/  FMNMX.FTZ R8, R126, R8, !PT ;  /* 0x000000087e087209 */ /* 0x000fe40007810000 */
[----:B------:R-:W-:Y:S02]  /*6720*/  ISETP.GE.U32.AND P1, PT, R192, R3, PT ;  /* 0x00000003c000720c */ /* 0x000fe40003f26070 */
[----:B------:R-:W-:Y:S02]  /*6730*/  FMNMX.FTZ R3, R115, R7, !PT ;  /* 0x0000000773037209 */ /* 0x000fe40007810000 */
[----:B------:R-:W-:Y:S02]  /*6740*/  FMNMX.FTZ R8, R125, R8, !PT ;  /* 0x000000087d087209 */ /* 0x000fe40007810000 */
[----:B------:R-:W-:Y:S01]  /*6750*/  FMNMX.FTZ R7, R112, R3, !PT ;  /* 0x0000000370077209 */ /* 0x000fe20007810000 */
[----:B------:R-:W-:Y:S01]  /*6760*/  FFMA.FTZ R3, R55, R4, -R5 ;  /* 0x0000000437037223 */ /* 0x000fe20000010805 */
[----:B------:R-:W-:-:S02]  /*6770*/  FMNMX.FTZ R8, R114, R8, !PT ;  /* 0x0000000872087209 */ /* 0x000fc40007810000 */
[----:B--2---:R-:W-:Y:S01]  /*6780*/  F2FP.BF16.F32.PACK_AB R9, R235, R231 ;  /* 0x000000e7eb09723e */ /* 0x004fe200000010ff */
[----:B------:R1:W-:Y:S01]  /*6790*/  MUFU.EX2 R194, R3 ;  /* 0x0000000300c27308 */ /* 0x0003e20000000800 */
[----:B------:R-:W-:Y:S02]  /*67a0*/  @!P3 PRMT R57, R51, 0x5410, RZ ;  /* 0x000054103339b816 */ /* 0x000fe400000000ff */
[C---:B------:R-:W-:Y:S02]  /*67b0*/  PRMT R55, R9.reuse, 0x7610, R55 ;  /* 0x0000761009377816 */ /* 0x040fe40000000037 */
[----:B------:R-:W-:Y:S02]  /*67c0*/  PRMT R54, R9, 0x7632, R54 ;  /* 0x0000763209367816 */ /* 0x000fe40000000036 */
[----:B------:R-:W-:Y:S01]  /*67d0*/  ISETP.GE.U32.AND P3, PT, R192, R10, PT ;  /* 0x0000000ac000720c */ /* 0x000fe20003f66070 */
[----:B------:R-:W-:Y:S01]  /*67e0*/  @!P0 HFMA2.BF16_V2 R52, -RZ.H0_H0, RZ.H0_H0, -R55.H0_H0 ;  /* 0x200000ffff348231 */ /* 0x000fe20000340937 */
[----:B------:R-:W-:-:S04]  /*67f0*/  PRMT R219, R55, 0x5410, R54 ;  /* 0x0000541037db7816 */ /* 0x000fc80000000036 */
[----:B------:R-:W-:Y:S02]  /*6800*/  @!P0 PRMT R55, R52, 0x5410, RZ ;  /* 0x0000541034378816 */ /* 0x000fe400000000ff */
[----:B------:R-:W-:Y:S02]  /*6810*/  ISETP.GE.U32.AND P0, PT, R192, R11, PT ;  /* 0x0000000bc000720c */ /* 0x000fe40003f06070 */
[----:B-1----:R-:W-:Y:S02]  /*6820*/  FMNMX.FTZ R3, R111, R7, !PT ;  /* 0x000000076f037209 */ /* 0x002fe40007810000 */
[----:B------:R-:W-:Y:S01]  /*6830*/  FMNMX.FTZ R7, R113, R8, !PT ;  /* 0x0000000871077209 */ /* 0x000fe20007810000 */
[----:B------:R-:W-:Y:S01]  /*6840*/  FFMA.FTZ R8, R56, R4, -R5 ;  /* 0x0000000438087223 */ /* 0x000fe20000010805 */
[----:B------:R-:W-:Y:S01]  /*6850*/  FMNMX.FTZ R3, R108, R3, !PT ;  /* 0x000000036c037209 */ /* 0x000fe20007810000 */
[----:B------:R-:W-:Y:S01]  /*6860*/  @!P1 HFMA2.BF16_V2 R56, -RZ.H0_H0, RZ.H0_H0, -R54.H0_H0 ;  /* 0x200000ffff389231 */ /* 0x000fe20000340936 */
[----:B------:R-:W-:Y:S01]  /*6870*/  FMNMX.FTZ R7, R110, R7, !PT ;  /* 0x000000076e077209 */ /* 0x000fe20007810000 */
[----:B------:R1:W2:Y:S01]  /*6880*/  MUFU.EX2 R247, R8 ;  /* 0x0000000800f77308 */ /* 0x0002a20000000800 */
        /* <DEDUP_REMOVED lines=8> */
[-CC-:B------:R-:W-:Y:S01]  /*6910*/  FFMA.FTZ R7, R53, R4.reuse, -R6.reuse ;  /* 0x0000000435077223 */ /* 0x180fe20000010806 */
[----:B-1----:R-:W-:Y:S01]  /*6920*/  FFMA.FTZ R8, R61, R4, -R6 ;  /* 0x000000043d087223 */ /* 0x002fe20000010806 */
[----:B------:R-:W-:Y:S02]  /*6930*/  FMNMX.FTZ R103, R94, R103, !PT ;  /* 0x000000675e677209 */ /* 0x000fe40007810000 */
[----:B------:R1:W-:Y:S01]  /*6940*/  MUFU.EX2 R245, R7 ;  /* 0x0000000700f57308 */ /* 0x0003e20000000800 */
[----:B------:R-:W-:Y:S02]  /*6950*/  LOP3.LUT R3, R12, 0xff, RZ, 0xc0, !PT ;  /* 0x000000ff0c037812 */ /* 0x000fe400078ec0ff */
[----:B------:R-:W-:Y:S01]  /*6960*/  FMNMX.FTZ R100, R97, R100, !PT ;  /* 0x0000006461647209 */ /* 0x000fe20007810000 */
[----:B------:R-:W3:Y:S01]  /*6970*/  SHFL.BFLY PT, R9, R103, 0x2, 0x1f ;  /* 0x0c401f0067097f89 */ /* 0x000ee200000e0000 */
[----:B------:R-:W-:-:S02]  /*6980*/  @!P1 PRMT R54, R56, 0x5410, RZ ;  /* 0x0000541038369816 */ /* 0x000fc400000000ff */
[----:B------:R-:W-:Y:S01]  /*6990*/  ISETP.GE.U32.AND P1, PT, R192, R3, PT ;  /* 0x00000003c000720c */ /* 0x000fe20003f26070 */
[----:B------:R2:W4:Y:S01]  /*69a0*/  MUFU.EX2 R246, R8 ;  /* 0x0000000800f67308 */ /* 0x0005220000000800 */
[C---:B------:R-:W-:Y:S01]  /*69b0*/  LOP3.LUT R3, R0.reuse, 0xffff, RZ, 0xc0, !PT ;  /* 0x0000ffff00037812 */ /* 0x040fe200078ec0ff */
[----:B------:R-:W5:Y:S03]  /*69c0*/  SHFL.BFLY PT, R10, R100, 0x2, 0x1f ;  /* 0x0c401f00640a7f89 */ /* 0x000f6600000e0000 */
[----:B------:R-:W-:Y:S02]  /*69d0*/  SHF.R.U32.HI R3, RZ, 0x8, R3 ;  /* 0x00000008ff037819 */ /* 0x000fe40000011603 */
[----:B-1----:R-:W-:Y:S02]  /*69e0*/  LOP3.LUT R7, R0, 0xff, RZ, 0xc0, !PT ;  /* 0x000000ff00077812 */ /* 0x002fe400078ec0ff */
[----:B------:R-:W-:-:S02]  /*69f0*/  LOP3.LUT R3, R3, 0xffff, RZ, 0xc0, !PT ;  /* 0x0000ffff03037812 */ /* 0x000fc400078ec0ff */
[----:B--2---:R-:W-:Y:S02]  /*6a00*/  F2FP.BF16.F32.PACK_AB R8, R247, R194 ;  /* 0x000000c2f708723e */ /* 0x004fe400000010ff */
[----:B---3--:R-:W-:Y:S02]  /*6a10*/  FMNMX.FTZ R103, R103, R9, !PT ;  /* 0x0000000967677209 */ /* 0x008fe40007810000 */
[C---:B------:R-:W-:Y:S02]  /*6a20*/  PRMT R53, R8.reuse, 0x7632, R53 ;  /* 0x0000763208357816 */ /* 0x040fe40000000035 */
[----:B------:R-:W-:Y:S02]  /*6a30*/  PRMT R52, R8, 0x7610, R52 ;  /* 0x0000761008347816 */ /* 0x000fe40000000034 */
[----:B----4-:R-:W-:Y:S01]  /*6a40*/  F2FP.BF16.F32.PACK_AB R8, R245, R246 ;  /* 0x000000f6f508723e */ /* 0x010fe200000010ff */
[----:B------:R-:W-:Y:S01]  /*6a50*/  @!P2 HFMA2.BF16_V2 R60, -RZ.H0_H0, RZ.H0_H0, -R53.H0_H0 ;  /* 0x200000ffff3ca231 */ /* 0x000fe20000340935 */
[----:B------:R-:W-:Y:S01]  /*6a60*/  PRMT R218, R52, 0x5410, R53 ;  /* 0x0000541034da7816 */ /* 0x000fe20000000035 */
[----:B------:R-:W-:Y:S01]  /*6a70*/  @!P4 HFMA2.BF16_V2 R61, -RZ.H0_H0, RZ.H0_H0, -R52.H0_H0 ;  /* 0x200000ffff3dc231 */ /* 0x000fe20000340934 */
[----:B------:R-:W-:-:S02]  /*6a80*/  PRMT R51, R8, 0x7610, R51 ;  /* 0x0000761008337816 */ /* 0x000fc40000000033 */
[----:B------:R-:W-:Y:S02]  /*6a90*/  @!P2 PRMT R53, R60, 0x5410, RZ ;  /* 0x000054103c35a816 */ /* 0x000fe400000000ff */
[----:B------:R-:W-:Y:S01]  /*6aa0*/  ISETP.GE.U32.AND P2, PT, R192, R7, PT ;  /* 0x00000007c000720c */ /* 0x000fe20003f46070 */
[-CC-:B------:R-:W-:Y:S01]  /*6ab0*/  FFMA.FTZ R7, R90, R4.reuse, -R5.reuse ;  /* 0x000000045a077223 */ /* 0x180fe20000010805 */
[----:B------:R-:W-:Y:S02]  /*6ac0*/  @!P4 PRMT R52, R61, 0x5410, RZ ;  /* 0x000054103d34c816 */ /* 0x000fe400000000ff */
[----:B------:R-:W-:Y:S01]  /*6ad0*/  ISETP.GE.U32.AND P4, PT, R192, R3, PT ;  /* 0x00000003c000720c */ /* 0x000fe20003f86070 */
[----:B------:R-:W-:Y:S01]  /*6ae0*/  FFMA.FTZ R3, R58, R4, -R5 ;  /* 0x000000043a037223 */ /* 0x000fe20000010805 */
[----:B------:R-:W-:Y:S01]  /*6af0*/  PRMT R50, R8, 0x7632, R50 ;  /* 0x0000763208327816 */ /* 0x000fe20000000032 */
[----:B------:R1:W-:Y:S01]  /*6b00*/  MUFU.EX2 R244, R7 ;  /* 0x0000000700f47308 */ /* 0x0003e20000000800 */
[----:B-----5:R-:W-:-:S02]  /*6b10*/  FMNMX.FTZ R100, R100, R10, !PT ;  /* 0x0000000a64647209 */ /* 0x020fc40007810000 */
[----:B------:R-:W-:-:S03]  /*6b20*/  PRMT R216, R51, 0x5410, R50 ;  /* 0x0000541033d87816 */ /* 0x000fc60000000032 */
[----:B------:R-:W-:Y:S02]  /*6b30*/  @!P2 HFMA2.BF16_V2 R58, -RZ.H0_H0, RZ.H0_H0, -R51.H0_H0 ;  /* 0x200000ffff3aa231 */ /* 0x000fe40000340933 */
[----:B------:R2:W3:Y:S02]  /*6b40*/  MUFU.EX2 R243, R3 ;  /* 0x0000000300f37308 */ /* 0x0004e40000000800 */
[----:B------:R-:W-:Y:S01]  /*6b50*/  @!P4 HFMA2.BF16_V2 R62, -RZ.H0_H0, RZ.H0_H0, -R50.H0_H0 ;  /* 0x200000ffff3ec231 */ /* 0x000fe20000340932 */
[----:B------:R-:W-:-:S04]  /*6b60*/  @!P2 PRMT R51, R58, 0x5410, RZ ;  /* 0x000054103a33a816 */ /* 0x000fc800000000ff */
[----:B------:R-:W-:Y:S01]  /*6b70*/  @!P4 PRMT R50, R62, 0x5410, RZ ;  /* 0x000054103e32c816 */ /* 0x000fe200000000ff */
[----:B-1----:R-:W1:Y:S01]  /*6b80*/  SHFL.BFLY PT, R7, R100, 0x1, 0x1f ;  /* 0x0c201f0064077f89 */ /* 0x002e6200000e0000 */
[--C-:B--2---:R-:W-:Y:S02]  /*6b90*/  SHF.R.U32.HI R3, RZ, 0x18, R0.reuse ;  /* 0x00000018ff037819 */ /* 0x104fe40000011600 */
[----:B------:R-:W-:Y:S02]  /*6ba0*/  SHF.R.U32.HI R0, RZ, 0x10, R0 ;  /* 0x00000010ff007819 */ /* 0x000fe40000011600 */
[----:B------:R-:W-:Y:S02]  /*6bb0*/  ISETP.GE.U32.AND P2, PT, R192, R3, PT ;  /* 0x00000003c000720c */ /* 0x000fe40003f46070 */
[----:B------:R-:W2:Y:S01]  /*6bc0*/  SHFL.BFLY PT, R3, R103, 0x1, 0x1f ;  /* 0x0c201f0067037f89 */ /* 0x000ea200000e0000 */
[----:B------:R-:W-:-:S04]  /*6bd0*/  LOP3.LUT R0, R0, 0xff, RZ, 0xc0, !PT ;  /* 0x000000ff00007812 */ /* 0x000fc800078ec0ff */
[----:B------:R-:W-:Y:S02]  /*6be0*/  ISETP.GE.U32.AND P4, PT, R192, R0, PT ;  /* 0x00000000c000720c */ /* 0x000fe40003f86070 */
[----:B---3--:R-:W-:Y:S02]  /*6bf0*/  F2FP.BF16.F32.PACK_AB R0, R243, R244 ;  /* 0x000000f4f300723e */ /* 0x008fe400000010ff */
[----:B-1----:R-:W-:Y:S02]  /*6c00*/  FMNMX.FTZ R100, R100, R7, !PT ;  /* 0x0000000764647209 */ /* 0x002fe40007810000 */
        /* <DEDUP_REMOVED lines=8> */
[----:B--2---:R-:W-:Y:S01]  /*6c90*/  FMNMX.FTZ R103, R103, R3, !PT ;  /* 0x0000000367677209 */ /* 0x004fe20007810000 */
[C---:B------:R-:W-:Y:S01]  /*6ca0*/  FMUL.FTZ R3, R4.reuse, R100 ;  /* 0x0000006404037220 */ /* 0x040fe20000410000 */
[----:B------:R-:W-:Y:S02]  /*6cb0*/  @!P4 PRMT R48, R79, 0x5410, RZ ;  /* 0x000054104f30c816 */ /* 0x000fe400000000ff */
[----:B------:R-:W-:Y:S01]  /*6cc0*/  FSETP.NEU.FTZ.AND P2, PT, R103, -INF , PT ;  /* 0xff8000006700780b */ /* 0x000fe20003f5d000 */
[----:B------:R-:W-:-:S05]  /*6cd0*/  FMUL.FTZ R0, R4, R103 ;  /* 0x0000006704007220 */ /* 0x000fca0000410000 */
[----:B------:R-:W-:Y:S02]  /*6ce0*/  FSEL R0, R0, RZ, P2 ;  /* 0x000000ff00007208 */ /* 0x000fe40001000000 */
[----:B------:R-:W-:-:S03]  /*6cf0*/  FSETP.NEU.FTZ.AND P2, PT, R100, -INF , PT ;  /* 0xff8000006400780b */ /* 0x000fc60003f5d000 */
[-CC-:B------:R-:W-:Y:S01]  /*6d00*/  FFMA.FTZ R89, R115, R4.reuse, -R0.reuse ;  /* 0x0000000473597223 */ /* 0x180fe20000010800 */
[----:B------:R-:W-:Y:S01]  /*6d10*/  FSEL R3, R3, RZ, P2 ;  /* 0x000000ff03037208 */ /* 0x000fe20001000000 */
[-C--:B------:R-:W-:Y:S01]  /*6d20*/  FFMA.FTZ R119, R111, R4.reuse, -R0 ;  /* 0x000000046f777223 */ /* 0x080fe20000010800 */
[----:B------:R-:W-:Y:S01]  /*6d30*/  ISETP.GE.U32.AND P2, PT, R192, R7, PT ;  /* 0x00000007c000720c */ /* 0x000fe20003f46070 */
[-CC-:B------:R-:W-:Y:S01]  /*6d40*/  FFMA.FTZ R7, R91, R4.reuse, -R6.reuse ;  /* 0x000000045b077223 */ /* 0x180fe20000010806 */
[-C--:B------:R-:W-:Y:S01]  /*6d50*/  FFMA.FTZ R6, R88, R4.reuse, -R6 ;  /* 0x0000000458067223 */ /* 0x080fe20000010806 */
[-CC-:B------:R-:W-:Y:S01]  /*6d60*/  FFMA.FTZ R19, R139, R4.reuse, -R0.reuse ;  /* 0x000000048b137223 */ /* 0x180fe20000010800 */
[-CC-:B------:R-:W-:Y:S01]  /*6d70*/  FFMA.FTZ R20, R138, R4.reuse, -R0.reuse ;  /* 0x000000048a147223 */ /* 0x180fe20000010800 */
[----:B------:R-:W-:Y:S01]  /*6d80*/  MUFU.EX2 R242, R7 ;  /* 0x0000000700f27308 */ /* 0x000fe20000000800 */
[-CC-:B------:R-:W-:Y:S01]  /*6d90*/  FFMA.FTZ R33, R137, R4.reuse, -R0.reuse ;  /* 0x0000000489217223 */ /* 0x180fe20000010800 */
[-CC-:B------:R-:W-:Y:S01]  /*6da0*/  FFMA.FTZ R32, R136, R4.reuse, -R0.reuse ;  /* 0x0000000488207223 */ /* 0x180fe20000010800 */
[-CC-:B------:R-:W-:Y:S01]  /*6db0*/  FFMA.FTZ R56, R134, R4.reuse, -R0.reuse ;  /* 0x0000000486387223 */ /* 0x180fe20000010800 */
[-CC-:B------:R-:W-:Y:S01]  /*6dc0*/  FFMA.FTZ R58, R127, R4.reuse, -R0.reuse ;  /* 0x000000047f3a7223 */ /* 0x180fe20000010800 */
[-CC-:B------:R-:W-:Y:S01]  /*6dd0*/  FFMA.FTZ R83, R124, R4.reuse, -R0.reuse ;  /* 0x000000047c537223 */ /* 0x180fe20000010800 */
[-CC-:B------:R-:W-:Y:S01]  /*6de0*/  FFMA.FTZ R117, R112, R4.reuse, -R0.reuse ;  /* 0x0000000470757223 */ /* 0x180fe20000010800 */
[-CC-:B------:R-:W-:Y:S01]  /*6df0*/  FFMA.FTZ R108, R108, R4.reuse, -R0.reuse ;  /* 0x000000046c6c7223 */ /* 0x180fe20000010800 */
[----:B------:R1:W2:Y:S01]  /*6e00*/  MUFU.EX2 R241, R6 ;  /* 0x0000000600f17308 */ /* 0x0002a20000000800 */
[-CC-:B------:R-:W-:Y:S01]  /*6e10*/  FFMA.FTZ R111, R105, R4.reuse, -R0.reuse ;  /* 0x00000004696f7223 */ /* 0x180fe20000010800 */
[-CC-:B------:R-:W-:Y:S01]  /*6e20*/  FFMA.FTZ R118, R99, R4.reuse, -R0.reuse ;  /* 0x0000000463767223 */ /* 0x180fe20000010800 */
[-CC-:B------:R-:W-:Y:S01]  /*6e30*/  FFMA.FTZ R121, R96, R4.reuse, -R0.reuse ;  /* 0x0000000460797223 */ /* 0x180fe20000010800 */
[-CC-:B------:R-:W-:Y:S01]  /*6e40*/  FFMA.FTZ R116, R95, R4.reuse, -R0.reuse ;  /* 0x000000045f747223 */ /* 0x180fe20000010800 */
[-C--:B------:R-:W-:Y:S01]  /*6e50*/  FFMA.FTZ R115, R94, R4.reuse, -R0 ;  /* 0x000000045e737223 */ /* 0x080fe20000010800 */
[-CC-:B------:R-:W-:Y:S01]  /*6e60*/  FFMA.FTZ R0, R143, R4.reuse, -R3.reuse ;  /* 0x000000048f007223 */ /* 0x180fe20000010803 */
        /* <DEDUP_REMOVED lines=9> */
[-C--:B------:R-:W-:Y:S01]  /*6f00*/  FFMA.FTZ R106, R106, R4.reuse, -R3 ;  /* 0x000000046a6a7223 */ /* 0x080fe20000010803 */
[-CC-:B-1----:R-:W-:Y:S01]  /*6f10*/  FFMA.FTZ R6, R93, R4.reuse, -R5.reuse ;  /* 0x000000045d067223 */ /* 0x182fe20000010805 */
[-C--:B------:R-:W-:Y:S01]  /*6f20*/  FFMA.FTZ R5, R92, R4.reuse, -R5 ;  /* 0x000000045c057223 */ /* 0x080fe20000010805 */
[-CC-:B------:R-:W-:Y:S01]  /*6f30*/  FFMA.FTZ R92, R109, R4.reuse, -R3.reuse ;  /* 0x000000046d5c7223 */ /* 0x180fe20000010803 */
[-CC-:B------:R-:W-:Y:S01]  /*6f40*/  FFMA.FTZ R105, R98, R4.reuse, -R3.reuse ;  /* 0x0000000462697223 */ /* 0x180fe20000010803 */
[----:B------:R1:W-:Y:S01]  /*6f50*/  MUFU.EX2 R240, R6 ;  /* 0x0000000600f07308 */ /* 0x0003e20000000800 */
[-CC-:B------:R-:W-:Y:S01]  /*6f60*/  FFMA.FTZ R110, R104, R4.reuse, -R3.reuse ;  /* 0x00000004686e7223 */ /* 0x180fe20000010803 */
[----:B------:R-:W-:-:S06]  /*6f70*/  FFMA.FTZ R109, R97, R4, -R3 ;  /* 0x00000004616d7223 */ /* 0x000fcc0000010803 */
[----:B------:R-:W-:Y:S08]  /*6f80*/  MUFU.EX2 R239, R5 ;  /* 0x0000000500ef7308 */ /* 0x000ff00000000800 */
[----:B------:R2:W-:Y:S01]  /*6f90*/  MUFU.EX2 R5, R0 ;  /* 0x0000000000057308 */ /* 0x0005e20000000800 */
[----:B-1----:R-:W-:Y:S01]  /*6fa0*/  FFMA.FTZ R6, R142, R4, -R3 ;  /* 0x000000048e067223 */ /* 0x002fe20000010803 */
[----:B------:R-:W-:-:S06]  /*6fb0*/  LOP3.LUT R3, R27, R153, R208, 0x96, !PT ;  /* 0x000000991b037212 */ /* 0x000fcc00078e96d0 */
[----:B------:R-:W1:Y:S08]  /*6fc0*/  MUFU.EX2 R6, R6 ;  /* 0x0000000600067308 */ /* 0x000e700000000800 */
[----:B------:R-:W-:Y:S01]  /*6fd0*/  MUFU.EX2 R56, R56 ;  /* 0x0000003800387308 */ /* 0x000fe20000000800 */
[----:B--2---:R-:W-:-:S04]  /*6fe0*/  F2FP.BF16.F32.PACK_AB R0, R241, R242 ;  /* 0x000000f2f100723e */ /* 0x004fc800000010ff */
[C---:B------:R-:W-:Y:S02]  /*6ff0*/  PRMT R47, R0.reuse, 0x7610, R47 ;  /* 0x00007610002f7816 */ /* 0x040fe4000000002f */
[----:B------:R-:W-:Y:S01]  /*7000*/  PRMT R46, R0, 0x7632, R46 ;  /* 0x00007632002e7816 */ /* 0x000fe2000000002e */
[----:B------:R-:W-:Y:S01]  /*7010*/  MUFU.EX2 R157, R74 ;  /* 0x0000004a009d7308 */ /* 0x000fe20000000800 */
[----:B-1----:R-:W-:Y:S01]  /*7020*/  FADD.FTZ R39, R5, R6 ;  /* 0x0000000605277221 */ /* 0x002fe20000010000 */
[----:B------:R-:W-:Y:S01]  /*7030*/  @!P3 HFMA2.BF16_V2 R87, -RZ.H0_H0, RZ.H0_H0, -R47.H0_H0 ;  /* 0x200000ffff57b231 */ /* 0x000fe2000034092f */
[----:B------:R-:W-:Y:S01]  /*7040*/  PRMT R195, R47, 0x5410, R46 ;  /* 0x000054102fc37816 */ /* 0x000fe2000000002e */
[----:B------:R-:W-:Y:S01]  /*7050*/  @!P2 HFMA2.BF16_V2 R86, -RZ.H0_H0, RZ.H0_H0, -R46.H0_H0 ;  /* 0x200000ffff56a231 */ /* 0x000fe2000034092e */
[----:B------:R-:W-:Y:S01]  /*7060*/  F2FP.BF16.F32.PACK_AB R18, R6, R5 ;  /* 0x000000050612723e */ /* 0x000fe200000010ff */
[----:B------:R-:W-:Y:S01]  /*7070*/  IMAD.WIDE.U32 R6, R122, -0x2daee0ad, RZ ;  /* 0xd2511f537a067825 */ /* 0x000fe200078e00ff */
[----:B------:R-:W-:Y:S01]  /*7080*/  @!P3 PRMT R47, R87, 0x5410, RZ ;  /* 0x00005410572fb816 */ /* 0x000fe200000000ff */
[----:B------:R-:W-:Y:S01]  /*7090*/  MUFU.EX2 R122, R37 ;  /* 0x00000025007a7308 */ /* 0x000fe20000000800 */
[----:B------:R-:W-:Y:S01]  /*70a0*/  @!P2 PRMT R46, R86, 0x5410, RZ ;  /* 0x00005410562ea816 */ /* 0x000fe200000000ff */
[----:B------:R-:W-:Y:S01]  /*70b0*/  IMAD.WIDE.U32 R86, R128, -0x2daee0ad, RZ ;  /* 0xd2511f5380567825 */ /* 0x000fe200078e00ff */
[----:B------:R-:W-:-:S03]  /*70c0*/  F2FP.BF16.F32.PACK_AB R0, R239, R240 ;  /* 0x000000f0ef00723e */ /* 0x000fc600000010ff */
[----:B------:R-:W-:Y:S01]  /*70d0*/  IMAD.MOV.U32 R128, RZ, RZ, R187 ;  /* 0x000000ffff807224 */ /* 0x000fe200078e00bb */
[----:B------:R-:W-:Y:S01]  /*70e0*/  LOP3.LUT R8, R87, R144, R228, 0x96, !PT ;  /* 0x0000009057087212 */ /* 0x000fe200078e96e4 */
[----:B------:R1:W-:Y:S01]  /*70f0*/  MUFU.EX2 R156, R89 ;  /* 0x00000059009c7308 */ /* 0x0003e20000000800 */
[C---:B------:R-:W-:Y:S02]  /*7100*/  PRMT R45, R0.reuse, 0x7610, R45 ;  /* 0x00007610002d7816 */ /* 0x040fe4000000002d */
[----:B------:R-:W-:Y:S01]  /*7110*/  PRMT R44, R0, 0x7632, R44 ;  /* 0x00007632002c7816 */ /* 0x000fe2000000002c */
[----:B------:R-:W-:Y:S01]  /*7120*/  IMAD.WIDE.U32 R8, R8, -0x326172a9, RZ ;  /* 0xcd9e8d5708087825 */ /* 0x000fe200078e00ff */
[----:B------:R-:W-:-:S03]  /*7130*/  LOP3.LUT R4, R7, R188, R86, 0x96, !PT ;  /* 0x000000bc07047212 */ /* 0x000fc600078e9656 */
[----:B------:R-:W-:Y:S01]  /*7140*/  @!P1 HFMA2.BF16_V2 R94, -RZ.H0_H0, RZ.H0_H0, -R45.H0_H0 ;  /* 0x200000ffff5e9231 */ /* 0x000fe2000034092d */
[----:B------:R-:W-:Y:S01]  /*7150*/  PRMT R151, R45, 0x5410, R44 ;  /* 0x000054102d977816 */ /* 0x000fe2000000002c */
[----:B------:R-:W-:Y:S01]  /*7160*/  @!P0 HFMA2.BF16_V2 R93, -RZ.H0_H0, RZ.H0_H0, -R44.H0_H0 ;  /* 0x200000ffff5d8231 */ /* 0x000fe2000034092c */
[-C--:B------:R-:W-:Y:S01]  /*7170*/  LOP3.LUT R0, R9, R184.reuse, R154, 0x96, !PT ;  /* 0x000000b809007212 */ /* 0x080fe200078e969a */
[----:B------:R-:W-:Y:S01]  /*7180*/  IMAD.WIDE.U32 R4, R4, -0x326172a9, RZ ;  /* 0xcd9e8d5704047825 */ /* 0x000fe200078e00ff */
[----:B------:R-:W-:Y:S01]  /*7190*/  @!P1 PRMT R45, R94, 0x5410, RZ ;  /* 0x000054105e2d9816 */ /* 0x000fe200000000ff */
[----:B------:R-:W-:Y:S01]  /*71a0*/  MUFU.EX2 R87, R36 ;  /* 0x0000002400577308 */ /* 0x000fe20000000800 */
[----:B------:R-:W-:Y:S01]  /*71b0*/  @!P0 PRMT R44, R93, 0x5410, RZ ;  /* 0x000054105d2c8816 */ /* 0x000fe200000000ff */
[----:B------:R-:W-:Y:S01]  /*71c0*/  IMAD.WIDE.U32 R14, R0, -0x2daee0ad, RZ ;  /* 0xd2511f53000e7825 */ /* 0x000fe200078e00ff */
[----:B------:R-:W-:Y:S02]  /*71d0*/  LOP3.LUT R10, R5, R153, R8, 0x96, !PT ;  /* 0x00000099050a7212 */ /* 0x000fe400078e9608 */
[----:B------:R-:W-:Y:S01]  /*71e0*/  LOP3.LUT R31, R9, R184, R28, 0x96, !PT ;  /* 0x000000b8091f7212 */ /* 0x000fe200078e961c */
[----:B------:R-:W-:Y:S01]  /*71f0*/  IMAD.MOV.U32 R154, RZ, RZ, R228 ;  /* 0x000000ffff9a7224 */ /* 0x000fe200078e00e4 */
[----:B------:R-:W-:Y:S01]  /*7200*/  LOP3.LUT R6, R15, R213, R6, 0x96, !PT ;  /* 0x000000d50f067212 */ /* 0x000fe200078e9606 */
[----:B------:R-:W-:Y:S01]  /*7210*/  IMAD.WIDE.U32 R10, R10, -0x2daee0ad, RZ ;  /* 0xd2511f530a0a7825 */ /* 0x000fe200078e00ff */
[----:B------:R-:W-:Y:S01]  /*7220*/  PRMT R28, R18, 0x7632, R28 ;  /* 0x00007632121c7816 */ /* 0x000fe2000000001c */
[----:B------:R-:W-:Y:S02]  /*7230*/  MUFU.EX2 R9, R32 ;  /* 0x0000002000097308 */ /* 0x000fe40000000800 */
[----:B------:R-:W-:Y:S01]  /*7240*/  IMAD.WIDE.U32 R6, R6, -0x326172a9, RZ ;  /* 0xcd9e8d5706067825 */ /* 0x000fe200078e00ff */
[----:B------:R-:W-:-:S03]  /*7250*/  LOP3.LUT R5, R11, R178, R14, 0x96, !PT ;  /* 0x000000b20b057212 */ /* 0x000fc600078e960e */
[----:B-1----:R-:W-:Y:S01]  /*7260*/  IMAD.MOV.U32 R89, RZ, RZ, R225 ;  /* 0x000000ffff597224 */ /* 0x002fe200078e00e1 */
[----:B------:R-:W-:Y:S01]  /*7270*/  LOP3.LUT R12, R7, R128, R4, 0x96, !PT ;  /* 0x00000080070c7212 */ /* 0x000fe200078e9604 */
[----:B------:R-:W-:Y:S01]  /*7280*/  IMAD.WIDE.U32 R4, R5, -0x326172a9, RZ ;  /* 0xcd9e8d5705047825 */ /* 0x000fe200078e00ff */
[----:B------:R-:W-:Y:S03]  /*7290*/  MUFU.EX2 R221, R91 ;  /* 0x0000005b00dd7308 */ /* 0x000fe60000000800 */
[----:B------:R-:W-:Y:S01]  /*72a0*/  IMAD.WIDE.U32 R12, R12, -0x2daee0ad, RZ ;  /* 0xd2511f530c0c7825 */ /* 0x000fe200078e00ff */
[----:B------:R-:W-:Y:S02]  /*72b0*/  LOP3.LUT R11, R5, R212, R6, 0x96, !PT ;  /* 0x000000d4050b7212 */ /* 0x000fe400078e9606 */
[----:B------:R-:W-:Y:S02]  /*72c0*/  LOP3.LUT R5, R23, R128, R26, 0x96, !PT ;  /* 0x0000008017057212 */ /* 0x000fe400078e961a */
[----:B------:R-:W-:Y:S01]  /*72d0*/  LOP3.LUT R6, R13, R177, R10, 0x96, !PT ;  /* 0x000000b10d067212 */ /* 0x000fe200078e960a */
[--C-:B------:R-:W-:Y:S01]  /*72e0*/  FADD.FTZ R13, R163, R29.reuse ;  /* 0x0000001da30d7221 */ /* 0x100fe20000010000 */
[----:B------:R-:W-:Y:S01]  /*72f0*/  PRMT R29, R18, 0x7610, R29 ;  /* 0x00007610121d7816 */ /* 0x000fe2000000001d */
[----:B------:R-:W-:Y:S01]  /*7300*/  IMAD.WIDE.U32 R16, R5, -0x2daee0ad, RZ ;  /* 0xd2511f5305107825 */ /* 0x000fe200078e00ff */
[----:B------:R-:W-:Y:S02]  /*7310*/  MUFU.EX2 R10, R33 ;  /* 0x00000021000a7308 */ /* 0x000fe40000000800 */
[----:B------:R-:W-:Y:S01]  /*7320*/  PRMT R113, R29, 0x5410, R28 ;  /* 0x000054101d717816 */ /* 0x000fe2000000001c */
[----:B------:R-:W-:-:S04]  /*7330*/  IMAD.WIDE.U32 R6, R6, -0x326172a9, RZ ;  /* 0xcd9e8d5706067825 */ /* 0x000fc800078e00ff */
[----:B------:R-:W-:Y:S01]  /*7340*/  IMAD.MOV.U32 R163, RZ, RZ, R178 ;  /* 0x000000ffffa37224 */ /* 0x000fe200078e00b2 */
[----:B------:R-:W-:Y:S01]  /*7350*/  LOP3.LUT R0, R7, R223, R4, 0x96, !PT ;  /* 0x000000df07007212 */ /* 0x000fe200078e9604 */
[----:B------:R-:W-:Y:S01]  /*7360*/  IMAD R4, R3, -0x2daee0ad, RZ ;  /* 0xd2511f5303047824 */ /* 0x000fe200078e02ff */
[----:B------:R-:W-:Y:S02]  /*7370*/  MUFU.EX2 R178, R77 ;  /* 0x0000004d00b27308 */ /* 0x000fe40000000800 */
[----:B------:R-:W-:Y:S02]  /*7380*/  LOP3.LUT R3, R0, 0xff, RZ, 0xc0, !PT ;  /* 0x000000ff00037812 */ /* 0x000fe400078ec0ff */
[----:B------:R-:W-:Y:S01]  /*7390*/  LOP3.LUT R4, R17, R177, R4, 0x96, !PT ;  /* 0x000000b111047212 */ /* 0x000fe200078e9604 */
[----:B------:R-:W-:Y:S01]  /*73a0*/  FADD.FTZ R17, R167, R38 ;  /* 0x00000026a7117221 */ /* 0x000fe20000010000 */
[----:B------:R-:W-:Y:S01]  /*73b0*/  ISETP.GE.U32.AND P4, PT, R192, R3, PT ;  /* 0x00000003c000720c */ /* 0x000fe20003f86070 */
[----:B------:R-:W-:Y:S01]  /*73c0*/  IMAD.MOV.U32 R167, RZ, RZ, R186 ;  /* 0x000000ffffa77224 */ /* 0x000fe200078e00ba */
[----:B------:R-:W-:Y:S01]  /*73d0*/  LOP3.LUT R3, R0, 0xffff, RZ, 0xc0, !PT ;  /* 0x0000ffff00037812 */ /* 0x000fe200078ec0ff */
[----:B------:R-:W-:-:S04]  /*73e0*/  IMAD.WIDE.U32 R4, R4, -0x326172a9, RZ ;  /* 0xcd9e8d5704047825 */ /* 0x000fc800078e00ff */
[----:B------:R-:W-:Y:S01]  /*73f0*/  FADD.FTZ R17, R170, R17 ;  /* 0x00000011aa117221 */ /* 0x000fe20000010000 */
[----:B------:R-:W-:Y:S01]  /*7400*/  MUFU.EX2 R233, R92 ;  /* 0x0000005c00e97308 */ /* 0x000fe20000000800 */
[----:B------:R-:W-:Y:S01]  /*7410*/  SHF.R.U32.HI R3, RZ, 0x8, R3 ;  /* 0x00000008ff037819 */ /* 0x000fe20000011603 */
[----:B------:R-:W-:Y:S01]  /*7420*/  IMAD.MOV.U32 R170, RZ, RZ, R177 ;  /* 0x000000ffffaa7224 */ /* 0x000fe200078e00b1 */
[----:B------:R-:W-:Y:S01]  /*7430*/  LOP3.LUT R24, R5, R223, R24, 0x96, !PT ;  /* 0x000000df05187212 */ /* 0x000fe200078e9618 */
[----:B------:R-:W-:Y:S01]  /*7440*/  IMAD.WIDE.U32 R186, R158, -0x326172a9, RZ ;  /* 0xcd9e8d579eba7825 */ /* 0x000fe200078e00ff */
[----:B------:R-:W-:Y:S02]  /*7450*/  LOP3.LUT R3, R3, 0xffff, RZ, 0xc0, !PT ;  /* 0x0000ffff03037812 */ /* 0x000fe400078ec0ff */
[----:B------:R-:W-:Y:S01]  /*7460*/  LOP3.LUT R23, R4, 0xffff, RZ, 0xc0, !PT ;  /* 0x0000ffff04177812 */ /* 0x000fe200078ec0ff */
[----:B------:R-:W-:Y:S01]  /*7470*/  @!P4 HFMA2.BF16_V2 R95, -RZ.H0_H0, RZ.H0_H0, -R29.H0_H0 ;  /* 0x200000ffff5fc231 */ /* 0x000fe2000034091d */
[----:B------:R-:W-:Y:S01]  /*7480*/  ISETP.GE.U32.AND P0, PT, R192, R3, PT ;  /* 0x00000003c000720c */ /* 0x000fe20003f06070 */
[----:B------:R-:W-:Y:S01]  /*7490*/  MUFU.EX2 R5, R19 ;  /* 0x0000001300057308 */ /* 0x000fe20000000800 */
[----:B------:R-:W-:Y:S01]  /*74a0*/  SHF.R.U32.HI R3, RZ, 0x10, R0 ;  /* 0x00000010ff037819 */ /* 0x000fe20000011600 */
[----:B------:R-:W-:Y:S01]  /*74b0*/  IMAD.MOV.U32 R158, RZ, RZ, R223 ;  /* 0x000000ffff9e7224 */ /* 0x000fe200078e00df */
[----:B------:R-:W-:Y:S01]  /*74c0*/  LOP3.LUT R61, R4, 0xff, RZ, 0xc0, !PT ;  /* 0x000000ff043d7812 */ /* 0x000fe200078ec0ff */
[----:B------:R-:W-:Y:S01]  /*74d0*/  STL.64 [R1+0x30], R186 ;  /* 0x000030ba01007387 */ /* 0x000fe20000100a00 */
[----:B------:R-:W-:-:S02]  /*74e0*/  LOP3.LUT R3, R3, 0xff, RZ, 0xc0, !PT ;  /* 0x000000ff03037812 */ /* 0x000fc400078ec0ff */
[--C-:B------:R-:W-:Y:S01]  /*74f0*/  SHF.R.U32.HI R71, RZ, 0x10, R4.reuse ;  /* 0x00000010ff477819 */ /* 0x100fe20000011604 */
[----:B------:R1:W-:Y:S01]  /*7500*/  MUFU.EX2 R177, R88 ;  /* 0x0000005800b17308 */ /* 0x0003e20000000800 */
[C---:B------:R-:W-:Y:S02]  /*7510*/  ISETP.GE.U32.AND P2, PT, R192.reuse, R3, PT ;  /* 0x00000003c000720c */ /* 0x040fe40003f46070 */
[----:B------:R-:W-:Y:S01]  /*7520*/  SHF.R.U32.HI R62, RZ, 0x18, R4 ;  /* 0x00000018ff3e7819 */ /* 0x000fe20000011604 */
[----:B------:R-:W-:Y:S01]  /*7530*/  @!P0 HFMA2.BF16_V2 R96, -RZ.H0_H0, RZ.H0_H0, -R28.H0_H0 ;  /* 0x200000ffff608231 */ /* 0x000fe2000034091c */
[----:B------:R-:W-:Y:S02]  /*7540*/  SHF.R.U32.HI R0, RZ, 0x18, R0 ;  /* 0x00000018ff007819 */ /* 0x000fe40000011600 */
[----:B------:R-:W-:Y:S01]  /*7550*/  @!P4 PRMT R29, R95, 0x5410, RZ ;  /* 0x000054105f1dc816 */ /* 0x000fe200000000ff */
[----:B------:R-:W2:Y:S01]  /*7560*/  MUFU.EX2 R3, R20 ;  /* 0x0000001400037308 */ /* 0x000ea20000000800 */
[----:B------:R-:W-:-:S02]  /*7570*/  ISETP.GE.U32.AND P1, PT, R192, R0, PT ;  /* 0x00000000c000720c */ /* 0x000fc40003f26070 */
[----:B------:R-:W-:Y:S02]  /*7580*/  LOP3.LUT R0, R6, 0xff, RZ, 0xc0, !PT ;  /* 0x000000ff06007812 */ /* 0x000fe400078ec0ff */
[----:B------:R-:W-:Y:S02]  /*7590*/  @!P0 PRMT R28, R96, 0x5410, RZ ;  /* 0x00005410601c8816 */ /* 0x000fe400000000ff */
[----:B------:R-:W-:Y:S01]  /*75a0*/  ISETP.GE.U32.AND P3, PT, R192, R0, PT ;  /* 0x00000000c000720c */ /* 0x000fe20003f66070 */
[----:B------:R-:W3:Y:S01]  /*75b0*/  MUFU.EX2 R4, R21 ;  /* 0x0000001500047308 */ /* 0x000ee20000000800 */
[----:B------:R-:W-:Y:S01]  /*75c0*/  LOP3.LUT R0, R6, 0xffff, RZ, 0xc0, !PT ;  /* 0x0000ffff06007812 */ /* 0x000fe200078ec0ff */
[----:B-1----:R-:W-:Y:S01]  /*75d0*/  IMAD.MOV.U32 R88, RZ, RZ, R224 ;  /* 0x000000ffff587224 */ /* 0x002fe200078e00e0 */
[--C-:B------:R-:W-:Y:S02]  /*75e0*/  SHF.R.U32.HI R7, RZ, 0x10, R6.reuse ;  /* 0x00000010ff077819 */ /* 0x100fe40000011606 */
[----:B------:R-:W-:-:S02]  /*75f0*/  SHF.R.U32.HI R6, RZ, 0x18, R6 ;  /* 0x00000018ff067819 */ /* 0x000fc40000011606 */
[----:B------:R-:W-:Y:S01]  /*7600*/  SHF.R.U32.HI R0, RZ, 0x8, R0 ;  /* 0x00000008ff007819 */ /* 0x000fe20000011600 */
[----:B------:R-:W1:Y:S01]  /*7610*/  MUFU.EX2 R20, R30 ;  /* 0x0000001e00147308 */ /* 0x000e620000000800 */
[----:B--2---:R-:W-:Y:S01]  /*7620*/  FADD.FTZ R18, R5, R3 ;  /* 0x0000000305127221 */ /* 0x004fe20000010000 */
[----:B------:R-:W-:Y:S02]  /*7630*/  F2FP.BF16.F32.PACK_AB R3, R3, R5 ;  /* 0x000000050303723e */ /* 0x000fe400000010ff */
[----:B------:R-:W-:Y:S02]  /*7640*/  ISETP.GE.U32.AND P4, PT, R192, R6, PT ;  /* 0x00000006c000720c */ /* 0x000fe40003f86070 */
[C---:B------:R-:W-:Y:S02]  /*7650*/  PRMT R43, R3.reuse, 0x7610, R43 ;  /* 0x00007610032b7816 */ /* 0x040fe4000000002b */
[----:B------:R-:W-:Y:S01]  /*7660*/  LOP3.LUT R0, R0, 0xffff, RZ, 0xc0, !PT ;  /* 0x0000ffff00007812 */ /* 0x000fe200078ec0ff */
[----:B---3--:R-:W-:Y:S01]  /*7670*/  FADD.FTZ R19, R4, R39 ;  /* 0x0000002704137221 */ /* 0x008fe20000010000 */
[----:B------:R-:W-:Y:S01]  /*7680*/  PRMT R42, R3, 0x7632, R42 ;  /* 0x00007632032a7816 */ /* 0x000fe2000000002a */
[----:B------:R-:W-:Y:S01]  /*7690*/  @!P2 HFMA2.BF16_V2 R97, -RZ.H0_H0, RZ.H0_H0, -R43.H0_H0 ;  /* 0x200000ffff61a231 */ /* 0x000fe2000034092b */
[----:B------:R-:W-:Y:S01]  /*76a0*/  ISETP.GE.U32.AND P0, PT, R192, R0, PT ;  /* 0x00000000c000720c */ /* 0x000fe20003f06070 */
[----:B------:R-:W-:Y:S01]  /*76b0*/  MUFU.EX2 R230, R106 ;  /* 0x0000006a00e67308 */ /* 0x000fe20000000800 */
[----:B------:R-:W-:Y:S01]  /*76c0*/  LOP3.LUT R3, R7, 0xff, RZ, 0xc0, !PT ;  /* 0x000000ff07037812 */ /* 0x000fe200078ec0ff */
[----:B------:R-:W-:Y:S01]  /*76d0*/  @!P1 HFMA2.BF16_V2 R98, -RZ.H0_H0, RZ.H0_H0, -R42.H0_H0 ;  /* 0x200000ffff629231 */ /* 0x000fe2000034092a */
[----:B------:R-:W-:-:S02]  /*76e0*/  PRMT R112, R43, 0x5410, R42 ;  /* 0x000054102b707816 */ /* 0x000fc4000000002a */
[----:B-1----:R-:W-:Y:S01]  /*76f0*/  F2FP.BF16.F32.PACK_AB R6, R20, R4 ;  /* 0x000000041406723e */ /* 0x002fe200000010ff */
[----:B------:R-:W-:Y:S01]  /*7700*/  IMAD.WIDE.U32 R4, R11, -0x2daee0ad, RZ ;  /* 0xd2511f530b047825 */ /* 0x000fe200078e00ff */
[----:B------:R-:W-:Y:S01]  /*7710*/  @!P2 PRMT R43, R97, 0x5410, RZ ;  /* 0x00005410612ba816 */ /* 0x000fe200000000ff */
[----:B------:R-:W-:Y:S01]  /*7720*/  MUFU.EX2 R228, R110 ;  /* 0x0000006e00e47308 */ /* 0x000fe20000000800 */
[----:B------:R-:W-:Y:S02]  /*7730*/  PRMT R41, R6, 0x7610, R41 ;  /* 0x0000761006297816 */ /* 0x000fe40000000029 */
[----:B------:R-:W-:Y:S02]  /*7740*/  LOP3.LUT R0, R5, R167, R12, 0x96, !PT ;  /* 0x000000a705007212 */ /* 0x000fe400078e960c */
[----:B------:R-:W-:Y:S01]  /*7750*/  ISETP.GE.U32.AND P2, PT, R192, R3, PT ;  /* 0x00000003c000720c */ /* 0x000fe20003f46070 */
[----:B------:R-:W-:Y:S01]  /*7760*/  @!P3 HFMA2.BF16_V2 R99, -RZ.H0_H0, RZ.H0_H0, -R41.H0_H0 ;  /* 0x200000ffff63b231 */ /* 0x000fe20000340929 */
[----:B------:R-:W-:Y:S01]  /*7770*/  PRMT R40, R6, 0x7632, R40 ;  /* 0x0000763206287816 */ /* 0x000fe20000000028 */
[----:B------:R-:W-:Y:S01]  /*7780*/  FADD.FTZ R6, R10, R18 ;  /* 0x000000120a067221 */ /* 0x000fe20000010000 */
[----:B------:R-:W-:Y:S01]  /*7790*/  SHF.R.U32.HI R3, RZ, 0x10, R0 ;  /* 0x00000010ff037819 */ /* 0x000fe20000011600 */
[----:B------:R-:W-:Y:S01]  /*77a0*/  FADD.FTZ R18, R169, R13 ;  /* 0x0000000da9127221 */ /* 0x000fe20000010000 */
[----:B------:R-:W-:Y:S01]  /*77b0*/  @!P1 PRMT R42, R98, 0x5410, RZ ;  /* 0x00005410622a9816 */ /* 0x000fe200000000ff */
[----:B------:R-:W-:Y:S01]  /*77c0*/  FADD.FTZ R60, R9, R6 ;  /* 0x00000006093c7221 */ /* 0x000fe20000010000 */
[----:B------:R-:W-:Y:S01]  /*77d0*/  LOP3.LUT R3, R3, 0xff, RZ, 0xc0, !PT ;  /* 0x000000ff03037812 */ /* 0x000fe200078ec0ff */
[----:B------:R-:W-:Y:S01]  /*77e0*/  @!P0 HFMA2.BF16_V2 R104, -RZ.H0_H0, RZ.H0_H0, -R40.H0_H0 ;  /* 0x200000ffff688231 */ /* 0x000fe20000340928 */
[----:B------:R-:W-:Y:S01]  /*77f0*/  F2FP.BF16.F32.PACK_AB R6, R9, R10 ;  /* 0x0000000a0906723e */ /* 0x000fe200000010ff */
[----:B------:R-:W-:Y:S01]  /*7800*/  IMAD.WIDE.U32 R10, R31, -0x2daee0ad, RZ ;  /* 0xd2511f531f0a7825 */ /* 0x000fe200078e00ff */
[----:B------:R-:W-:-:S03]  /*7810*/  ISETP.GE.U32.AND P1, PT, R192, R3, PT ;  /* 0x00000003c000720c */ /* 0x000fc60003f26070 */
[----:B------:R-:W-:Y:S01]  /*7820*/  FADD.FTZ R60, R56, R60 ;  /* 0x0000003c383c7221 */ /* 0x000fe20000010000 */
[----:B------:R-:W-:Y:S01]  /*7830*/  LOP3.LUT R3, R0, 0xff, RZ, 0xc0, !PT ;  /* 0x000000ff00037812 */ /* 0x000fe200078ec0ff */
[----:B------:R-:W-:Y:S01]  /*7840*/  IMAD.MOV.U32 R169, RZ, RZ, R217 ;  /* 0x000000ffffa97224 */ /* 0x000fe200078e00d9 */
[----:B------:R-:W-:Y:S01]  /*7850*/  PRMT R39, R6, 0x7610, R39 ;  /* 0x0000761006277816 */ /* 0x000fe20000000027 */
[----:B------:R-:W-:Y:S01]  /*7860*/  MUFU.EX2 R217, R111 ;  /* 0x0000006f00d97308 */ /* 0x000fe20000000800 */
[----:B------:R-:W-:Y:S02]  /*7870*/  PRMT R97, R41, 0x5410, R40 ;  /* 0x0000541029617816 */ /* 0x000fe40000000028 */
[----:B------:R-:W-:Y:S01]  /*7880*/  @!P3 PRMT R41, R99, 0x5410, RZ ;  /* 0x000054106329b816 */ /* 0x000fe200000000ff */
[----:B------:R-:W-:Y:S01]  /*7890*/  @!P2 HFMA2.BF16_V2 R114, -RZ.H0_H0, RZ.H0_H0, -R39.H0_H0 ;  /* 0x200000ffff72a231 */ /* 0x000fe20000340927 */
[----:B------:R-:W-:Y:S02]  /*78a0*/  ISETP.GE.U32.AND P3, PT, R192, R3, PT ;  /* 0x00000003c000720c */ /* 0x000fe40003f66070 */
[----:B------:R-:W-:Y:S01]  /*78b0*/  SHF.R.U32.HI R3, RZ, 0x18, R0 ;  /* 0x00000018ff037819 */ /* 0x000fe20000011600 */
[----:B------:R-:W-:Y:S01]  /*78c0*/  MUFU.EX2 R99, R83 ;  /* 0x0000005300637308 */ /* 0x000fe20000000800 */
[----:B------:R-:W-:Y:S01]  /*78d0*/  PRMT R38, R6, 0x7632, R38 ;  /* 0x0000763206267816 */ /* 0x000fe20000000026 */
[----:B------:R-:W-:Y:S01]  /*78e0*/  IMAD.WIDE.U32 R6, R145, -0x2daee0ad, RZ ;  /* 0xd2511f5391067825 */ /* 0x000fe200078e00ff */
[----:B------:R-:W-:-:S02]  /*78f0*/  LOP3.LUT R0, R0, 0xffff, RZ, 0xc0, !PT ;  /* 0x0000ffff00007812 */ /* 0x000fc400078ec0ff */
[----:B------:R-:W-:Y:S01]  /*7900*/  PRMT R98, R39, 0x5410, R38 ;  /* 0x0000541027627816 */ /* 0x000fe20000000026 */
[----:B------:R-:W-:Y:S01]  /*7910*/  @!P4 HFMA2.BF16_V2 R120, -RZ.H0_H0, RZ.H0_H0, -R38.H0_H0 ;  /* 0x200000ffff78c231 */ /* 0x000fe20000340926 */
[----:B------:R-:W-:Y:S01]  /*7920*/  SHF.R.U32.HI R0, RZ, 0x8, R0 ;  /* 0x00000008ff007819 */ /* 0x000fe20000011600 */
[----:B------:R-:W-:Y:S01]  /*7930*/  MUFU.EX2 R227, R109 ;  /* 0x0000006d00e37308 */ /* 0x000fe20000000800 */
[----:B------:R-:W-:Y:S02]  /*7940*/  @!P2 PRMT R39, R114, 0x5410, RZ ;  /* 0x000054107227a816 */ /* 0x000fe400000000ff */
[----:B------:R-:W-:Y:S02]  /*7950*/  LOP3.LUT R7, R7, R188, R86, 0x96, !PT ;  /* 0x000000bc07077212 */ /* 0x000fe400078e9656 */
[----:B------:R-:W-:Y:S02]  /*7960*/  LOP3.LUT R0, R0, 0xffff, RZ, 0xc0, !PT ;  /* 0x0000ffff00007812 */ /* 0x000fe400078ec0ff */
[----:B------:R-:W-:Y:S01]  /*7970*/  LOP3.LUT R12, R11, R213, R6, 0x96, !PT ;  /* 0x000000d50b0c7212 */ /* 0x000fe200078e9606 */
[----:B------:R-:W1:Y:S01]  /*7980*/  MUFU.EX2 R114, R58 ;  /* 0x0000003a00727308 */ /* 0x000e620000000800 */
[----:B------:R-:W-:Y:S01]  /*7990*/  ISETP.GE.U32.AND P2, PT, R192, R0, PT ;  /* 0x00000000c000720c */ /* 0x000fe20003f46070 */
[----:B------:R-:W-:Y:S01]  /*79a0*/  IMAD.WIDE.U32 R6, R7, -0x326172a9, RZ ;  /* 0xcd9e8d5707067825 */ /* 0x000fe200078e00ff */
[----:B------:R-:W-:-:S02]  /*79b0*/  F2FP.BF16.F32.PACK_AB R0, R122, R87 ;  /* 0x000000577a00723e */ /* 0x000fc400000010ff */
[----:B------:R-:W-:Y:S01]  /*79c0*/  @!P0 PRMT R40, R104, 0x5410, RZ ;  /* 0x0000541068288816 */ /* 0x000fe200000000ff */
[----:B------:R-:W-:Y:S01]  /*79d0*/  IMAD.WIDE.U32 R12, R12, -0x326172a9, RZ ;  /* 0xcd9e8d570c0c7825 */ /* 0x000fe200078e00ff */
[----:B------:R-:W-:Y:S01]  /*79e0*/  LOP3.LUT R7, R7, R153, R8, 0x96, !PT ;  /* 0x0000009907077212 */ /* 0x000fe200078e9608 */
[----:B------:R-:W-:Y:S01]  /*79f0*/  MUFU.EX2 R225, R116 ;  /* 0x0000007400e17308 */ /* 0x000fe20000000800 */
[C---:B------:R-:W-:Y:S02]  /*7a00*/  PRMT R36, R0.reuse, 0x7632, R36 ;  /* 0x0000763200247816 */ /* 0x040fe40000000024 */
[----:B------:R-:W-:Y:S01]  /*7a10*/  LOP3.LUT R8, R13, R128, R6, 0x96, !PT ;  /* 0x000000800d087212 */ /* 0x000fe200078e9606 */
[----:B------:R-:W-:Y:S01]  /*7a20*/  IMAD.WIDE.U32 R6, R7, -0x2daee0ad, RZ ;  /* 0xd2511f5307067825 */ /* 0x000fe200078e00ff */
[----:B------:R-:W-:-:S03]  /*7a30*/  PRMT R37, R0, 0x7610, R37 ;  /* 0x0000761000257816 */ /* 0x000fc60000000025 */
[----:B------:R-:W-:Y:S01]  /*7a40*/  @!P2 HFMA2.BF16_V2 R124, -RZ.H0_H0, RZ.H0_H0, -R36.H0_H0 ;  /* 0x200000ffff7ca231 */ /* 0x000fe20000340924 */
[----:B------:R-:W-:Y:S01]  /*7a50*/  ISETP.GE.U32.AND P0, PT, R192, R3, PT ;  /* 0x00000003c000720c */ /* 0x000fe20003f06070 */
[----:B------:R-:W-:Y:S01]  /*7a60*/  IMAD.WIDE.U32 R8, R8, -0x2daee0ad, RZ ;  /* 0xd2511f5308087825 */ /* 0x000fe200078e00ff */
[----:B-1----:R-:W-:-:S03]  /*7a70*/  F2FP.BF16.F32.PACK_AB R0, R114, R56 ;  /* 0x000000387200723e */ /* 0x002fc600000010ff */
[----:B------:R-:W-:Y:S01]  /*7a80*/  @!P3 HFMA2.BF16_V2 R123, -RZ.H0_H0, RZ.H0_H0, -R37.H0_H0 ;  /* 0x200000ffff7bb231 */ /* 0x000fe20000340925 */
[----:B------:R-:W-:Y:S01]  /*7a90*/  @!P4 PRMT R38, R120, 0x5410, RZ ;  /* 0x000054107826c816 */ /* 0x000fe200000000ff */
[----:B------:R-:W-:Y:S01]  /*7aa0*/  MUFU.EX2 R224, R121 ;  /* 0x0000007900e07308 */ /* 0x000fe20000000800 */
[C---:B------:R-:W-:Y:S02]  /*7ab0*/  PRMT R27, R0.reuse, 0x7610, R27 ;  /* 0x00007610001b7816 */ /* 0x040fe4000000001b */
[----:B------:R-:W-:Y:S02]  /*7ac0*/  PRMT R26, R0, 0x7632, R26 ;  /* 0x00007632001a7816 */ /* 0x000fe4000000001a */
[----:B------:R-:W-:Y:S01]  /*7ad0*/  LOP3.LUT R0, R4, 0xff, RZ, 0xc0, !PT ;  /* 0x000000ff04007812 */ /* 0x000fe200078ec0ff */
[----:B------:R-:W-:Y:S01]  /*7ae0*/  @!P1 HFMA2.BF16_V2 R126, -RZ.H0_H0, RZ.H0_H0, -R27.H0_H0 ;  /* 0x200000ffff7e9231 */ /* 0x000fe2000034091b */
[----:B------:R-:W-:Y:S01]  /*7af0*/  LOP3.LUT R3, R9, R170, R6, 0x96, !PT ;  /* 0x000000aa09037212 */ /* 0x000fe200078e9606 */
[----:B------:R-:W-:Y:S01]  /*7b00*/  @!P0 HFMA2.BF16_V2 R125, -RZ.H0_H0, RZ.H0_H0, -R26.H0_H0 ;  /* 0x200000ffff7d8231 */ /* 0x000fe2000034091a */
[----:B------:R-:W-:-:S02]  /*7b10*/  PRMT R120, R37, 0x5410, R36 ;  /* 0x0000541025787816 */ /* 0x000fc40000000024 */
[----:B------:R-:W-:Y:S02]  /*7b20*/  @!P2 PRMT R36, R124, 0x5410, RZ ;  /* 0x000054107c24a816 */ /* 0x000fe400000000ff */
[----:B------:R-:W-:Y:S02]  /*7b30*/  LOP3.LUT R7, R7, R163, R10, 0x96, !PT ;  /* 0x000000a307077212 */ /* 0x000fe400078e960a */
[----:B------:R-:W-:Y:S02]  /*7b40*/  ISETP.GE.U32.AND P2, PT, R192, R0, PT ;  /* 0x00000000c000720c */ /* 0x000fe40003f46070 */
[--C-:B------:R-:W-:Y:S01]  /*7b50*/  SHF.R.U32.HI R0, RZ, 0x18, R4.reuse ;  /* 0x00000018ff007819 */ /* 0x100fe20000011604 */
[----:B------:R-:W-:Y:S01]  /*7b60*/  IMAD.WIDE.U32 R6, R7, -0x326172a9, RZ ;  /* 0xcd9e8d5707067825 */ /* 0x000fe200078e00ff */
[----:B------:R-:W-:Y:S02]  /*7b70*/  LOP3.LUT R9, R4, 0xffff, RZ, 0xc0, !PT ;  /* 0x0000ffff04097812 */ /* 0x000fe400078ec0ff */
[----:B------:R-:W-:Y:S01]  /*7b80*/  SHF.R.U32.HI R10, RZ, 0x10, R4 ;  /* 0x00000010ff0a7819 */ /* 0x000fe20000011604 */
[----:B------:R-:W-:Y:S01]  /*7b90*/  IMAD.WIDE.U32 R4, R3, -0x326172a9, RZ ;  /* 0xcd9e8d5703047825 */ /* 0x000fe200078e00ff */
[----:B------:R-:W-:-:S02]  /*7ba0*/  ISETP.GE.U32.AND P4, PT, R192, R0, PT ;  /* 0x00000000c000720c */ /* 0x000fc40003f86070 */
[----:B------:R-:W-:Y:S02]  /*7bb0*/  PRMT R104, R27, 0x5410, R26 ;  /* 0x000054101b687816 */ /* 0x000fe4000000001a */
[----:B------:R-:W-:Y:S02]  /*7bc0*/  SHF.R.U32.HI R0, RZ, 0x18, R4 ;  /* 0x00000018ff007819 */ /* 0x000fe40000011604 */
[----:B------:R-:W-:Y:S02]  /*7bd0*/  @!P1 PRMT R27, R126, 0x5410, RZ ;  /* 0x000054107e1b9816 */ /* 0x000fe400000000ff */
[----:B------:R-:W-:Y:S02]  /*7be0*/  ISETP.GE.U32.AND P1, PT, R192, R0, PT ;  /* 0x00000000c000720c */ /* 0x000fe40003f26070 */
[----:B------:R-:W-:Y:S02]  /*7bf0*/  SHF.R.U32.HI R0, RZ, 0x8, R9 ;  /* 0x00000008ff007819 */ /* 0x000fe40000011609 */
[----:B------:R-:W-:-:S02]  /*7c00*/  @!P3 PRMT R37, R123, 0x5410, RZ ;  /* 0x000054107b25b816 */ /* 0x000fc400000000ff */
[----:B------:R-:W-:Y:S02]  /*7c10*/  LOP3.LUT R0, R0, 0xffff, RZ, 0xc0, !PT ;  /* 0x0000ffff00007812 */ /* 0x000fe400078ec0ff */
[----:B------:R-:W-:Y:S02]  /*7c20*/  LOP3.LUT R3, R4, 0xff, RZ, 0xc0, !PT ;  /* 0x000000ff04037812 */ /* 0x000fe400078ec0ff */
[----:B------:R-:W-:Y:S02]  /*7c30*/  ISETP.GE.U32.AND P3, PT, R192, R0, PT ;  /* 0x00000000c000720c */ /* 0x000fe40003f66070 */
[----:B------:R-:W-:Y:S02]  /*7c40*/  F2FP.BF16.F32.PACK_AB R0, R178, R157 ;  /* 0x0000009db200723e */ /* 0x000fe400000010ff */
[----:B------:R-:W-:Y:S02]  /*7c50*/  @!P0 PRMT R26, R125, 0x5410, RZ ;  /* 0x000054107d1a8816 */ /* 0x000fe400000000ff */
[----:B------:R-:W-:-:S02]  /*7c60*/  ISETP.GE.U32.AND P0, PT, R192, R3, PT ;  /* 0x00000003c000720c */ /* 0x000fc40003f06070 */
[--C-:B------:R-:W-:Y:S02]  /*7c70*/  SHF.R.U32.HI R3, RZ, 0x8, R23.reuse ;  /* 0x00000008ff037819 */ /* 0x100fe40000011617 */
[----:B------:R-:W-:Y:S02]  /*7c80*/  PRMT R23, R0, 0x7610, R23 ;  /* 0x0000761000177816 */ /* 0x000fe40000000017 */
[----:B------:R-:W-:Y:S02]  /*7c90*/  LOP3.LUT R12, R7, R212, R12, 0x96, !PT ;  /* 0x000000d4070c7212 */ /* 0x000fe400078e960c */
[----:B------:R-:W-:Y:S01]  /*7ca0*/  LOP3.LUT R13, R5, R223, R6, 0x96, !PT ;  /* 0x000000df050d7212 */ /* 0x000fe200078e9606 */
[----:B------:R-:W-:Y:S01]  /*7cb0*/  @!P2 HFMA2.BF16_V2 R127, -RZ.H0_H0, RZ.H0_H0, -R23.H0_H0 ;  /* 0x200000ffff7fa231 */ /* 0x000fe20000340917 */
[----:B------:R-:W-:Y:S01]  /*7cc0*/  LOP3.LUT R11, R4, 0xffff, RZ, 0xc0, !PT ;  /* 0x0000ffff040b7812 */ /* 0x000fe200078ec0ff */
[----:B------:R-:W-:Y:S01]  /*7cd0*/  MUFU.EX2 R223, R118 ;  /* 0x0000007600df7308 */ /* 0x000fe20000000800 */
[----:B------:R-:W-:Y:S01]  /*7ce0*/  SHF.R.U32.HI R7, RZ, 0x10, R4 ;  /* 0x00000010ff077819 */ /* 0x000fe20000011604 */
[----:B------:R-:W-:Y:S01]  /*7cf0*/  IMAD.WIDE.U32 R4, R22, -0x2daee0ad, RZ ;  /* 0xd2511f5316047825 */ /* 0x000fe200078e00ff */
[----:B------:R-:W-:-:S02]  /*7d00*/  PRMT R22, R0, 0x7632, R22 ;  /* 0x0000763200167816 */ /* 0x000fc40000000016 */
[----:B------:R-:W-:Y:S02]  /*7d10*/  PRMT R94, R61, 0x5410, R3 ;  /* 0x000054103d5e7816 */ /* 0x000fe40000000003 */
[----:B------:R-:W-:Y:S01]  /*7d20*/  LOP3.LUT R3, R10, 0xff, RZ, 0xc0, !PT ;  /* 0x000000ff0a037812 */ /* 0x000fe200078ec0ff */
[----:B------:R-:W-:Y:S01]  /*7d30*/  @!P3 HFMA2.BF16_V2 R129, -RZ.H0_H0, RZ.H0_H0, -R22.H0_H0 ;  /* 0x200000ffff81b231 */ /* 0x000fe20000340916 */
[----:B------:R-:W-:Y:S01]  /*7d40*/  LOP3.LUT R0, R71, 0xff, RZ, 0xc0, !PT ;  /* 0x000000ff47007812 */ /* 0x000fe200078ec0ff */
[----:B------:R-:W-:Y:S01]  /*7d50*/  FADD.FTZ R71, R171, R18 ;  /* 0x00000012ab477221 */ /* 0x000fe20000010000 */
[----:B------:R-:W-:Y:S02]  /*7d60*/  PRMT R96, R23, 0x5410, R22 ;  /* 0x0000541017607816 */ /* 0x000fe40000000016 */
[----:B------:R-:W-:Y:S02]  /*7d70*/  @!P2 PRMT R23, R127, 0x5410, RZ ;  /* 0x000054107f17a816 */ /* 0x000fe400000000ff */
[----:B------:R-:W-:-:S02]  /*7d80*/  ISETP.GE.U32.AND P2, PT, R192, R3, PT ;  /* 0x00000003c000720c */ /* 0x000fc40003f46070 */
[----:B------:R-:W-:Y:S01]  /*7d90*/  PRMT R93, R0, 0x5410, R62 ;  /* 0x00005410005d7816 */ /* 0x000fe2000000003e */
[----:B------:R-:W-:Y:S01]  /*7da0*/  FADD.FTZ R62, R176, R17 ;  /* 0x00000011b03e7221 */ /* 0x000fe20000010000 */
[----:B------:R-:W-:Y:S01]  /*7db0*/  LOP3.LUT R0, R13, 0xff, RZ, 0xc0, !PT ;  /* 0x000000ff0d007812 */ /* 0x000fe200078ec0ff */
[----:B------:R-:W1:Y:S01]  /*7dc0*/  MUFU.EX2 R176, R90 ;  /* 0x0000005a00b07308 */ /* 0x000e620000000800 */
[----:B------:R-:W-:Y:S02]  /*7dd0*/  LOP3.LUT R25, R5, R167, R16, 0x96, !PT ;  /* 0x000000a705197212 */ /* 0x000fe400078e9610 */
[C---:B------:R-:W-:Y:S02]  /*7de0*/  LOP3.LUT R30, R4.reuse, 0xffff, RZ, 0xc0, !PT ;  /* 0x0000ffff041e7812 */ /* 0x040fe400078ec0ff */
[----:B------:R-:W-:Y:S02]  /*7df0*/  LOP3.LUT R31, R4, 0xff, RZ, 0xc0, !PT ;  /* 0x000000ff041f7812 */ /* 0x000fe400078ec0ff */
[----:B------:R-:W-:-:S02]  /*7e00*/  SHF.R.U32.HI R32, RZ, 0x10, R4 ;  /* 0x00000010ff207819 */ /* 0x000fc40000011604 */
[----:B------:R-:W-:Y:S01]  /*7e10*/  SHF.R.U32.HI R33, RZ, 0x18, R4 ;  /* 0x00000018ff217819 */ /* 0x000fe20000011604 */
[----:B------:R-:W-:Y:S01]  /*7e20*/  IMAD.WIDE.U32 R4, R12, -0x2daee0ad, RZ ;  /* 0xd2511f530c047825 */ /* 0x000fe200078e00ff */
[----:B------:R-:W-:Y:S02]  /*7e30*/  F2FP.BF16.F32.PACK_AB R3, R156, R99 ;  /* 0x000000639c03723e */ /* 0x000fe400000010ff */
[----:B------:R-:W-:Y:S02]  /*7e40*/  @!P3 PRMT R22, R129, 0x5410, RZ ;  /* 0x000054108116b816 */ /* 0x000fe400000000ff */
[----:B------:R-:W-:Y:S02]  /*7e50*/  ISETP.GE.U32.AND P3, PT, R192, R0, PT ;  /* 0x00000000c000720c */ /* 0x000fe40003f66070 */
[----:B------:R-:W-:Y:S02]  /*7e60*/  LOP3.LUT R0, R13, 0xffff, RZ, 0xc0, !PT ;  /* 0x0000ffff0d007812 */ /* 0x000fe400078ec0ff */
[----:B------:R-:W-:-:S02]  /*7e70*/  PRMT R21, R3, 0x7610, R21 ;  /* 0x0000761003157816 */ /* 0x000fc40000000015 */
[----:B------:R-:W-:Y:S02]  /*7e80*/  LOP3.LUT R12, R5, R167, R8, 0x96, !PT ;  /* 0x000000a7050c7212 */ /* 0x000fe400078e9608 */
[C---:B------:R-:W-:Y:S01]  /*7e90*/  LOP3.LUT R79, R4.reuse, 0xffff, RZ, 0xc0, !PT ;  /* 0x0000ffff044f7812 */ /* 0x040fe200078ec0ff */
[----:B------:R-:W-:Y:S01]  /*7ea0*/  @!P2 HFMA2.BF16_V2 R130, -RZ.H0_H0, RZ.H0_H0, -R21.H0_H0 ;  /* 0x200000ffff82a231 */ /* 0x000fe20000340915 */
[----:B------:R-:W-:Y:S02]  /*7eb0*/  LOP3.LUT R6, R4, 0xff, RZ, 0xc0, !PT ;  /* 0x000000ff04067812 */ /* 0x000fe400078ec0ff */
[--C-:B------:R-:W-:Y:S02]  /*7ec0*/  SHF.R.U32.HI R77, RZ, 0x10, R4.reuse ;  /* 0x00000010ff4d7819 */ /* 0x100fe40000011604 */
[----:B------:R-:W-:Y:S01]  /*7ed0*/  SHF.R.U32.HI R5, RZ, 0x18, R4 ;  /* 0x00000018ff057819 */ /* 0x000fe20000011604 */
[----:B------:R-:W-:Y:S01]  /*7ee0*/  FADD.FTZ R4, R20, R19 ;  /* 0x0000001314047221 */ /* 0x000fe20000010000 */
[----:B------:R-:W-:-:S02]  /*7ef0*/  SHF.R.U32.HI R0, RZ, 0x8, R0 ;  /* 0x00000008ff007819 */ /* 0x000fc40000011600 */
[----:B------:R-:W-:Y:S01]  /*7f00*/  PRMT R20, R3, 0x7632, R20 ;  /* 0x0000763203147816 */ /* 0x000fe20000000014 */
[----:B------:R-:W-:Y:S01]  /*7f10*/  FADD.FTZ R56, R87, R4 ;  /* 0x0000000457387221 */ /* 0x000fe20000010000 */
[----:B------:R-:W-:Y:S02]  /*7f20*/  LOP3.LUT R0, R0, 0xffff, RZ, 0xc0, !PT ;  /* 0x0000ffff00007812 */ /* 0x000fe400078ec0ff */
[----:B------:R-:W-:Y:S01]  /*7f30*/  PRMT R95, R21, 0x5410, R20 ;  /* 0x00005410155f7816 */ /* 0x000fe20000000014 */
[----:B------:R-:W-:Y:S01]  /*7f40*/  @!P4 HFMA2.BF16_V2 R133, -RZ.H0_H0, RZ.H0_H0, -R20.H0_H0 ;  /* 0x200000ffff85c231 */ /* 0x000fe20000340914 */
[----:B------:R-:W-:Y:S01]  /*7f50*/  @!P2 PRMT R21, R130, 0x5410, RZ ;  /* 0x000054108215a816 */ /* 0x000fe200000000ff */
[----:B------:R-:W-:Y:S01]  /*7f60*/  FADD.FTZ R106, R122, R56 ;  /* 0x000000387a6a7221 */ /* 0x000fe20000010000 */
[----:B------:R-:W-:Y:S01]  /*7f70*/  ISETP.GE.U32.AND P2, PT, R192, R0, PT ;  /* 0x00000000c000720c */ /* 0x000fe20003f46070 */
[----:B------:R-:W-:Y:S01]  /*7f80*/  IMAD.MOV.U32 R56, RZ, RZ, R128 ;  /* 0x000000ffff387224 */ /* 0x000fe200078e0080 */
[----:B-1----:R-:W-:-:S02]  /*7f90*/  F2FP.BF16.F32.PACK_AB R3, R176, R177 ;  /* 0x000000b1b003723e */ /* 0x002fc400000010ff */
[----:B------:R-:W-:Y:S02]  /*7fa0*/  LOP3.LUT R0, R7, 0xff, RZ, 0xc0, !PT ;  /* 0x000000ff07007812 */ /* 0x000fe400078ec0ff */
[----:B------:R-:W-:Y:S02]  /*7fb0*/  PRMT R18, R3, 0x7632, R18 ;  /* 0x0000763203127816 */ /* 0x000fe40000000012 */
[----:B------:R-:W-:Y:S02]  /*7fc0*/  @!P4 PRMT R20, R133, 0x5410, RZ ;  /* 0x000054108514c816 */ /* 0x000fe400000000ff */
[----:B------:R-:W-:Y:S02]  /*7fd0*/  ISETP.GE.U32.AND P4, PT, R192, R0, PT ;  /* 0x00000000c000720c */ /* 0x000fe40003f86070 */
[----:B------:R-:W-:Y:S01]  /*7fe0*/  SHF.R.U32.HI R0, RZ, 0x8, R11 ;  /* 0x00000008ff007819 */ /* 0x000fe2000001160b */
[----:B------:R-:W-:Y:S01]  /*7ff0*/  @!P2 HFMA2.BF16_V2 R131, -RZ.H0_H0, RZ.H0_H0, -R18.H0_H0 ;  /* 0x200000ffff83a231 */ /* 0x000fe20000340912 */
[----:B------:R-:W-:-:S02]  /*8000*/  PRMT R19, R3, 0x7610, R19 ;  /* 0x0000761003137816 */ /* 0x000fc40000000013 */
[----:B------:R-:W-:Y:S02]  /*8010*/  LOP3.LUT R0, R0, 0xffff, RZ, 0xc0, !PT ;  /* 0x0000ffff00007812 */ /* 0x000fe400078ec0ff */
[----:B------:R-:W-:Y:S01]  /*8020*/  PRMT R145, R19, 0x5410, R18 ;  /* 0x0000541013917816 */ /* 0x000fe20000000012 */
[----:B------:R-:W-:Y:S01]  /*8030*/  @!P3 HFMA2.BF16_V2 R132, -RZ.H0_H0, RZ.H0_H0, -R19.H0_H0 ;  /* 0x200000ffff84b231 */ /* 0x000fe20000340913 */
[----:B------:R-:W-:Y:S02]  /*8040*/  @!P2 PRMT R18, R131, 0x5410, RZ ;  /* 0x000054108312a816 */ /* 0x000fe400000000ff */
[----:B------:R-:W-:Y:S02]  /*8050*/  ISETP.GE.U32.AND P2, PT, R192, R0, PT ;  /* 0x00000000c000720c */ /* 0x000fe40003f46070 */
[----:B------:R-:W-:Y:S01]  /*8060*/  LOP3.LUT R0, R155, R185, R186, 0x96, !PT ;  /* 0x000000b99b007212 */ /* 0x000fe200078e96ba */
[----:B------:R-:W-:Y:S01]  /*8070*/  IMAD.MOV.U32 R155, RZ, RZ, R229 ;  /* 0x000000ffff9b7224 */ /* 0x000fe200078e00e5 */
[----:B------:R-:W-:Y:S01]  /*8080*/  LOP3.LUT R4, R226, R187, RZ, 0x3c, !PT ;  /* 0x000000bbe2047212 */ /* 0x000fe200078e3cff */
[----:B------:R-:W-:Y:S01]  /*8090*/  MUFU.EX2 R229, R105 ;  /* 0x0000006900e57308 */ /* 0x000fe20000000800 */
[----:B------:R-:W-:-:S02]  /*80a0*/  @!P3 PRMT R19, R132, 0x5410, RZ ;  /* 0x000054108413b816 */ /* 0x000fc400000000ff */
[----:B------:R-:W-:Y:S01]  /*80b0*/  ISETP.GE.U32.AND P3, PT, R192, R6, PT ;  /* 0x00000006c000720c */ /* 0x000fe20003f66070 */
[----:B------:R-:W-:Y:S01]  /*80c0*/  IMAD.WIDE.U32 R6, R0, -0x2daee0ad, RZ ;  /* 0xd2511f5300067825 */ /* 0x000fe200078e00ff */
[----:B------:R-:W-:-:S03]  /*80d0*/  F2FP.BF16.F32.PACK_AB R3, R233, R221 ;  /* 0x000000dde903723e */ /* 0x000fc600000010ff */
[----:B------:R-:W-:Y:S01]  /*80e0*/  IMAD.WIDE.U32 R90, R4, -0x2daee0ad, RZ ;  /* 0xd2511f53045a7825 */ /* 0x000fe200078e00ff */
[----:B------:R-:W-:Y:S01]  /*80f0*/  LOP3.LUT R8, R15, R213, R6, 0x96, !PT ;  /* 0x000000d50f087212 */ /* 0x000fe200078e9606 */
[----:B------:R-:W-:Y:S01]  /*8100*/  MUFU.EX2 R226, R115 ;  /* 0x0000007300e27308 */ /* 0x000fe20000000800 */
[----:B------:R-:W-:Y:S02]  /*8110*/  PRMT R17, R3, 0x7610, R17 ;  /* 0x0000761003117816 */ /* 0x000fe40000000011 */
[----:B------:R-:W-:Y:S01]  /*8120*/  LOP3.LUT R6, R7, R188, R90, 0x96, !PT ;  /* 0x000000bc07067212 */ /* 0x000fe200078e965a */
[----:B------:R-:W-:Y:S01]  /*8130*/  IMAD.WIDE.U32 R8, R8, -0x326172a9, RZ ;  /* 0xcd9e8d5708087825 */ /* 0x000fe200078e00ff */
[----:B------:R-:W-:-:S03]  /*8140*/  LOP3.LUT R0, R91, R144, R154, 0x96, !PT ;  /* 0x000000905b007212 */ /* 0x000fc600078e969a */
[----:B------:R-:W-:Y:S01]  /*8150*/  @!P0 HFMA2.BF16_V2 R134, -RZ.H0_H0, RZ.H0_H0, -R17.H0_H0 ;  /* 0x200000ffff868231 */ /* 0x000fe20000340911 */
[----:B------:R-:W-:Y:S01]  /*8160*/  PRMT R16, R3, 0x7632, R16 ;  /* 0x0000763203107816 */ /* 0x000fe20000000010 */
[----:B------:R-:W-:Y:S01]  /*8170*/  IMAD.WIDE.U32 R6, R6, -0x326172a9, RZ ;  /* 0xcd9e8d5706067825 */ /* 0x000fe200078e00ff */
[----:B------:R-:W1:Y:S01]  /*8180*/  MUFU.EX2 R144, R108 ;  /* 0x0000006c00907308 */ /* 0x000e620000000800 */
[----:B------:R-:W-:Y:S01]  /*8190*/  STL.64 [R1+0x18], R90 ;  /* 0x0000185a01007387 */ /* 0x000fe20000100a00 */
[----:B------:R-:W-:Y:S01]  /*81a0*/  PRMT R141, R17, 0x5410, R16 ;  /* 0x00005410118d7816 */ /* 0x000fe20000000010 */
[----:B------:R-:W-:Y:S01]  /*81b0*/  IMAD.WIDE.U32 R248, R0, -0x326172a9, RZ ;  /* 0xcd9e8d5700f87825 */ /* 0x000fe200078e00ff */
[----:B------:R-:W-:-:S03]  /*81c0*/  LOP3.LUT R0, R24, 0xffff, RZ, 0xc0, !PT ;  /* 0x0000ffff18007812 */ /* 0x000fc600078ec0ff */
[----:B------:R-:W-:Y:S01]  /*81d0*/  @!P2 HFMA2.BF16_V2 R135, -RZ.H0_H0, RZ.H0_H0, -R16.H0_H0 ;  /* 0x200000ffff87a231 */ /* 0x000fe20000340910 */
[----:B------:R-:W-:Y:S01]  /*81e0*/  LOP3.LUT R10, R9, R128, R6, 0x96, !PT ;  /* 0x00000080090a7212 */ /* 0x000fe200078e9606 */
[----:B------:R-:W-:Y:S01]  /*81f0*/  FADD.FTZ R9, R179, R71 ;  /* 0x00000047b3097221 */ /* 0x000fe20000010000 */
[----:B------:R-:W-:Y:S01]  /*8200*/  LOP3.LUT R4, R7, R153, R248, 0x96, !PT ;  /* 0x0000009907047212 */ /* 0x000fe200078e96f8 */
[----:B------:R-:W-:Y:S01]  /*8210*/  IMAD.MOV.U32 R179, RZ, RZ, R163 ;  /* 0x000000ffffb37224 */ /* 0x000fe200078e00a3 */
[----:B------:R-:W-:Y:S01]  /*8220*/  SHF.R.U32.HI R3, RZ, 0x8, R0 ;  /* 0x00000008ff037819 */ /* 0x000fe20000011600 */
[----:B------:R-:W-:Y:S01]  /*8230*/  IMAD.WIDE.U32 R10, R10, -0x2daee0ad, RZ ;  /* 0xd2511f530a0a7825 */ /* 0x000fe200078e00ff */
[----:B------:R-:W-:-:S03]  /*8240*/  LOP3.LUT R0, R24, 0xff, RZ, 0xc0, !PT ;  /* 0x000000ff18007812 */ /* 0x000fc600078ec0ff */
[----:B------:R-:W-:Y:S01]  /*8250*/  FADD.FTZ R71, R181, R9 ;  /* 0x00000009b5477221 */ /* 0x000fe20000010000 */
[----:B------:R-:W-:Y:S02]  /*8260*/  @!P0 PRMT R17, R134, 0x5410, RZ ;  /* 0x0000541086118816 */ /* 0x000fe400000000ff */
[----:B------:R-:W-:Y:S01]  /*8270*/  ISETP.GE.U32.AND P0, PT, R192, R5, PT ;  /* 0x00000005c000720c */ /* 0x000fe20003f06070 */
[----:B------:R-:W-:Y:S01]  /*8280*/  IMAD.WIDE.U32 R4, R4, -0x2daee0ad, RZ ;  /* 0xd2511f5304047825 */ /* 0x000fe200078e00ff */
[----:B------:R-:W-:Y:S01]  /*8290*/  PRMT R83, R0, 0x5410, R3 ;  /* 0x0000541000537816 */ /* 0x000fe20000000003 */
[----:B------:R-:W-:Y:S01]  /*82a0*/  MUFU.EX2 R134, R117 ;  /* 0x0000007500867308 */ /* 0x000fe20000000800 */
[----:B------:R-:W-:Y:S02]  /*82b0*/  SHF.R.U32.HI R0, RZ, 0x10, R24 ;  /* 0x00000010ff007819 */ /* 0x000fe40000011618 */
[----:B------:R-:W-:Y:S02]  /*82c0*/  LOP3.LUT R7, R5, R163, R14, 0x96, !PT ;  /* 0x000000a305077212 */ /* 0x000fe400078e960e */
[----:B------:R-:W-:Y:S01]  /*82d0*/  SHF.R.U32.HI R5, RZ, 0x18, R24 ;  /* 0x00000018ff057819 */ /* 0x000fe20000011618 */
[----:B------:R-:W-:Y:S01]  /*82e0*/  FADD.FTZ R24, R180, R62 ;  /* 0x0000003eb4187221 */ /* 0x000fe20000010000 */
[----:B------:R-:W-:Y:S01]  /*82f0*/  LOP3.LUT R3, R0, 0xff, RZ, 0xc0, !PT ;  /* 0x000000ff00037812 */ /* 0x000fe200078ec0ff */
[----:B------:R-:W-:Y:S01]  /*8300*/  IMAD.WIDE.U32 R6, R7, -0x326172a9, RZ ;  /* 0xcd9e8d5707067825 */ /* 0x000fe200078e00ff */
[----:B------:R-:W-:-:S02]  /*8310*/  LOP3.LUT R4, R11, R170, R4, 0x96, !PT ;  /* 0x000000aa0b047212 */ /* 0x000fc400078e9604 */
[----:B------:R-:W-:Y:S01]  /*8320*/  PRMT R74, R3, 0x5410, R5 ;  /* 0x00005410034a7816 */ /* 0x000fe20000000005 */
[----:B------:R-:W-:Y:S01]  /*8330*/  IMAD.MOV.U32 R180, RZ, RZ, R170 ;  /* 0x000000ffffb47224 */ /* 0x000fe200078e00aa */
[----:B------:R-:W-:Y:S01]  /*8340*/  SHF.R.U32.HI R0, RZ, 0x8, R30 ;  /* 0x00000008ff007819 */ /* 0x000fe2000001161e */
[----:B------:R-:W-:Y:S01]  /*8350*/  IMAD.WIDE.U32 R4, R4, -0x326172a9, RZ ;  /* 0xcd9e8d5704047825 */ /* 0x000fe200078e00ff */
[----:B------:R-:W-:Y:S02]  /*8360*/  LOP3.LUT R8, R7, R212, R8, 0x96, !PT ;  /* 0x000000d407087212 */ /* 0x000fe400078e9608 */
[----:B------:R-:W-:Y:S01]  /*8370*/  PRMT R92, R31, 0x5410, R0 ;  /* 0x000054101f5c7816 */ /* 0x000fe20000000000 */
[----:B------:R-:W-:Y:S01]  /*8380*/  IMAD.SHL.U32 R30, R169, 0x40, RZ ;  /* 0x00000040a91e7824 */ /* 0x000fe200078e00ff */
[----:B------:R-:W-:Y:S01]  /*8390*/  LOP3.LUT R14, R5, R158, R6, 0x96, !PT ;  /* 0x0000009e050e7212 */ /* 0x000fe200078e9606 */
[----:B------:R-:W-:Y:S01]  /*83a0*/  IMAD.MOV.U32 R62, RZ, RZ, R212 ;  /* 0x000000ffff3e7224 */ /* 0x000fe200078e00d4 */
[----:B------:R-:W-:Y:S01]  /*83b0*/  LOP3.LUT R0, R4, 0xffff, RZ, 0xc0, !PT ;  /* 0x0000ffff04007812 */ /* 0x000fe200078ec0ff */
[----:B------:R-:W-:Y:S01]  /*83c0*/  IMAD.WIDE R30, R30, 0x2, R34 ;  /* 0x000000021e1e7825 */ /* 0x000fe200078e0222 */
[----:B------:R-:W-:-:S02]  /*83d0*/  LOP3.LUT R5, R32, 0xff, RZ, 0xc0, !PT ;  /* 0x000000ff20057812 */ /* 0x000fc400078ec0ff */
[----:B------:R-:W-:Y:S01]  /*83e0*/  SHF.R.U32.HI R3, RZ, 0x8, R0 ;  /* 0x00000008ff037819 */ /* 0x000fe20000011600 */
[----:B------:R-:W-:Y:S01]  /*83f0*/  IMAD.SHL.U32 R32, R169, 0x8, RZ ;  /* 0x00000008a9207824 */ /* 0x000fe200078e00ff */
[----:B------:R-:W-:Y:S02]  /*8400*/  LOP3.LUT R0, R4, 0xff, RZ, 0xc0, !PT ;  /* 0x000000ff04007812 */ /* 0x000fe400078ec0ff */
[--C-:B------:R-:W-:Y:S02]  /*8410*/  SHF.R.U32.HI R6, RZ, 0x10, R4.reuse ;  /* 0x00000010ff067819 */ /* 0x100fe40000011604 */
[----:B------:R-:W-:Y:S02]  /*8420*/  SHF.R.U32.HI R7, RZ, 0x18, R4 ;  /* 0x00000018ff077819 */ /* 0x000fe40000011604 */
[----:B------:R-:W-:Y:S01]  /*8430*/  PRMT R87, R5, 0x5410, R33 ;  /* 0x0000541005577816 */ /* 0x000fe20000000021 */
[----:B------:R-:W-:Y:S01]  /*8440*/  IMAD.WIDE.U32 R4, R8, -0x2daee0ad, RZ ;  /* 0xd2511f5308047825 */ /* 0x000fe200078e00ff */
[----:B------:R-:W-:-:S02]  /*8450*/  PRMT R61, R0, 0x5410, R3 ;  /* 0x00005410003d7816 */ /* 0x000fc40000000003 */
[----:B-1----:R-:W-:Y:S01]  /*8460*/  F2FP.BF16.F32.PACK_AB R11, R217, R144 ;  /* 0x00000090d90b723e */ /* 0x002fe200000010ff */
[----:B------:R-:W-:Y:S01]  /*8470*/  IMAD.WIDE R32, R32, 0x2, R34 ;  /* 0x0000000220207825 */ /* 0x000fe200078e0222 */
[----:B------:R-:W-:Y:S02]  /*8480*/  LOP3.LUT R0, R4, 0xffff, RZ, 0xc0, !PT ;  /* 0x0000ffff04007812 */ /* 0x000fe400078ec0ff */
[----:B------:R-:W-:Y:S01]  /*8490*/  LOP3.LUT R15, R5, R167, R10, 0x96, !PT ;  /* 0x000000a7050f7212 */ /* 0x000fe200078e960a */
[----:B------:R-:W-:Y:S01]  /*84a0*/  @!P4 HFMA2.BF16_V2 R137, -RZ.H0_H0, RZ.H0_H0, -R11.H0_H0 ;  /* 0x200000ffff89c231 */ /* 0x000fe2000034090b */
[----:B------:R-:W-:Y:S01]  /*84b0*/  SHF.R.U32.HI R3, RZ, 0x8, R0 ;  /* 0x00000008ff037819 */ /* 0x000fe20000011600 */
[----:B------:R-:W-:Y:S01]  /*84c0*/  ST.E.U16 desc[UR4][R32.64], R81 ;  /* 0x0000005120007985 */ /* 0x000fe2000c101504 */
[----:B------:R-:W-:Y:S02]  /*84d0*/  LOP3.LUT R5, R6, 0xff, RZ, 0xc0, !PT ;  /* 0x000000ff06057812 */ /* 0x000fe400078ec0ff */
[----:B------:R-:W-:Y:S01]  /*84e0*/  LOP3.LUT R0, R4, 0xff, RZ, 0xc0, !PT ;  /* 0x000000ff04007812 */ /* 0x000fe200078ec0ff */
[----:B------:R-:W-:Y:S01]  /*84f0*/  ST.E.U16 desc[UR4][R32.64+0x2], R82 ;  /* 0x0000025220007985 */ /* 0x000fe2000c101504 */
[----:B------:R-:W-:-:S02]  /*8500*/  SHF.R.U32.HI R6, RZ, 0x10, R4 ;  /* 0x00000010ff067819 */ /* 0x000fc40000011604 */
[----:B------:R-:W-:Y:S01]  /*8510*/  PRMT R86, R0, 0x5410, R3 ;  /* 0x0000541000567816 */ /* 0x000fe20000000003 */
[----:B------:R1:W-:Y:S01]  /*8520*/  ST.E.U16 desc[UR4][R30.64+0x2], R28 ;  /* 0x0000021c1e007985 */ /* 0x0003e2000c101504 */
[----:B------:R-:W-:Y:S02]  /*8530*/  SHF.R.U32.HI R4, RZ, 0x18, R4 ;  /* 0x00000018ff047819 */ /* 0x000fe40000011604 */
[----:B------:R-:W-:Y:S01]  /*8540*/  LOP3.LUT R0, R6, 0xff, RZ, 0xc0, !PT ;  /* 0x000000ff06007812 */ /* 0x000fe200078ec0ff */
[----:B------:R2:W-:Y:S01]  /*8550*/  ST.E.U16 desc[UR4][R30.64], R29 ;  /* 0x0000001d1e007985 */ /* 0x0005e2000c101504 */
[----:B------:R-:W-:Y:S01]  /*8560*/  PRMT R58, R5, 0x5410, R7 ;  /* 0x00005410053a7816 */ /* 0x000fe20000000007 */
[----:B------:R-:W-:Y:S01]  /*8570*/  FADD.FTZ R5, R114, R60 ;  /* 0x0000003c72057221 */ /* 0x000fe20000010000 */
[----:B------:R-:W-:Y:S02]  /*8580*/  PRMT R60, R0, 0x5410, R4 ;  /* 0x00005410003c7816 */ /* 0x000fe40000000004 */
[C---:B------:R-:W-:Y:S01]  /*8590*/  LOP3.LUT R0, R12.reuse, 0xffff, RZ, 0xc0, !PT ;  /* 0x0000ffff0c007812 */ /* 0x040fe200078ec0ff */
[----:B------:R-:W-:Y:S01]  /*85a0*/  FADD.FTZ R105, R99, R5 ;  /* 0x0000000563697221 */ /* 0x000fe20000010000 */
[----:B------:R-:W-:Y:S01]  /*85b0*/  LOP3.LUT R3, R12, 0xff, RZ, 0xc0, !PT ;  /* 0x000000ff0c037812 */ /* 0x000fe200078ec0ff */
[----:B------:R-:W-:Y:S01]  /*85c0*/  FADD.FTZ R99, R182, R24 ;  /* 0x00000018b6637221 */ /* 0x000fe20000010000 */
[----:B------:R-:W-:-:S02]  /*85d0*/  SHF.R.U32.HI R0, RZ, 0x8, R0 ;  /* 0x00000008ff007819 */ /* 0x000fc40000011600 */
[----:B------:R-:W-:Y:S02]  /*85e0*/  @!P2 PRMT R16, R135, 0x5410, RZ ;  /* 0x000054108710a816 */ /* 0x000fe400000000ff */
[C---:B------:R-:W-:Y:S01]  /*85f0*/  PRMT R10, R11.reuse, 0x7632, R10 ;  /* 0x000076320b0a7816 */ /* 0x040fe2000000000a */
[----:B------:R-:W3:Y:S01]  /*8600*/  MUFU.EX2 R135, R119 ;  /* 0x0000007700877308 */ /* 0x000ee20000000800 */
[----:B------:R-:W-:Y:S02]  /*8610*/  ISETP.GE.U32.AND P2, PT, R192, R3, PT ;  /* 0x00000003c000720c */ /* 0x000fe40003f46070 */
[----:B------:R-:W-:Y:S01]  /*8620*/  LOP3.LUT R0, R0, 0xffff, RZ, 0xc0, !PT ;  /* 0x0000ffff00007812 */ /* 0x000fe200078ec0ff */
[----:B------:R-:W-:Y:S01]  /*8630*/  @!P1 HFMA2.BF16_V2 R136, -RZ.H0_H0, RZ.H0_H0, -R10.H0_H0 ;  /* 0x200000ffff889231 */ /* 0x000fe2000034090a */
[----:B------:R-:W-:Y:S02]  /*8640*/  PRMT R133, R11, 0x5410, R10 ;  /* 0x000054100b857816 */ /* 0x000fe4000000000a */
[----:B------:R-:W-:-:S02]  /*8650*/  @!P4 PRMT R11, R137, 0x5410, RZ ;  /* 0x00005410890bc816 */ /* 0x000fc400000000ff */
[----:B------:R-:W-:Y:S01]  /*8660*/  ISETP.GE.U32.AND P4, PT, R192, R0, PT ;  /* 0x00000000c000720c */ /* 0x000fe20003f86070 */
[----:B-1----:R-:W-:Y:S01]  /*8670*/  IMAD R28, R169, 0x48, RZ ;  /* 0x00000048a91c7824 */ /* 0x002fe200078e02ff */
[----:B------:R-:W-:Y:S02]  /*8680*/  LOP3.LUT R0, R77, 0xff, RZ, 0xc0, !PT ;  /* 0x000000ff4d007812 */ /* 0x000fe400078ec0ff */
[----:B------:R-:W-:Y:S01]  /*8690*/  F2FP.BF16.F32.PACK_AB R7, R229, R230 ;  /* 0x000000e6e507723e */ /* 0x000fe200000010ff */
[----:B--2---:R-:W-:Y:S01]  /*86a0*/  IMAD.WIDE R28, R28, 0x2, R34 ;  /* 0x000000021c1c7825 */ /* 0x004fe200078e0222 */
[----:B------:R-:W-:Y:S02]  /*86b0*/  @!P1 PRMT R10, R136, 0x5410, RZ ;  /* 0x00005410880a9816 */ /* 0x000fe400000000ff */
[----:B------:R-:W-:Y:S01]  /*86c0*/  ISETP.GE.U32.AND P1, PT, R192, R0, PT ;  /* 0x00000000c000720c */ /* 0x000fe20003f26070 */
[----:B------:R-:W-:Y:S01]  /*86d0*/  @!P2 HFMA2.BF16_V2 R139, -RZ.H0_H0, RZ.H0_H0, -R7.H0_H0 ;  /* 0x200000ffff8ba231 */ /* 0x000fe20000340907 */
[----:B------:R-:W-:Y:S01]  /*86e0*/  SHF.R.U32.HI R0, RZ, 0x8, R79 ;  /* 0x00000008ff007819 */ /* 0x000fe2000001164f */
[----:B------:R-:W-:Y:S01]  /*86f0*/  ST.E.U16 desc[UR4][R28.64], R43 ;  /* 0x0000002b1c007985 */ /* 0x000fe2000c101504 */
[----:B------:R-:W-:-:S02]  /*8700*/  PRMT R6, R7, 0x7632, R6 ;  /* 0x0000763207067816 */ /* 0x000fc40000000006 */
[----:B------:R-:W-:Y:S01]  /*8710*/  LOP3.LUT R0, R0, 0xffff, RZ, 0xc0, !PT ;  /* 0x0000ffff00007812 */ /* 0x000fe200078ec0ff */
[----:B------:R-:W-:Y:S01]  /*8720*/  ST.E.U16 desc[UR4][R28.64+0x2], R42 ;  /* 0x0000022a1c007985 */ /* 0x000fe2000c101504 */
[----:B------:R-:W-:Y:S01]  /*8730*/  PRMT R132, R7, 0x5410, R6 ;  /* 0x0000541007847816 */ /* 0x000fe20000000006 */
[----:B------:R-:W-:Y:S01]  /*8740*/  @!P4 HFMA2.BF16_V2 R138, -RZ.H0_H0, RZ.H0_H0, -R6.H0_H0 ;  /* 0x200000ffff8ac231 */ /* 0x000fe20000340906 */
[----:B------:R-:W-:Y:S01]  /*8750*/  @!P2 PRMT R7, R139, 0x5410, RZ ;  /* 0x000054108b07a816 */ /* 0x000fe200000000ff */
[----:B------:R-:W-:Y:S01]  /*8760*/  ST.E.U16 desc[UR4][R34.64+0x10], R80 ;  /* 0x0000105022007985 */ /* 0x000fe2000c101504 */
[----:B------:R-:W-:Y:S02]  /*8770*/  ISETP.GE.U32.AND P2, PT, R192, R0, PT ;  /* 0x00000000c000720c */ /* 0x000fe40003f46070 */
[----:B------:R-:W-:Y:S01]  /*8780*/  SHF.R.U32.HI R0, RZ, 0x18, R13 ;  /* 0x00000018ff007819 */ /* 0x000fe2000001160d */
[----:B------:R-:W-:Y:S01]  /*8790*/  ST.E.U16 desc[UR4][R34.64+0x12], R78 ;  /* 0x0000124e22007985 */ /* 0x000fe2000c101504 */
[----:B------:R-:W-:-:S02]  /*87a0*/  F2FP.BF16.F32.PACK_AB R3, R227, R228 ;  /* 0x000000e4e303723e */ /* 0x000fc400000010ff */
[----:B------:R-:W-:Y:S01]  /*87b0*/  @!P4 PRMT R6, R138, 0x5410, RZ ;  /* 0x000054108a06c816 */ /* 0x000fe200000000ff */
[----:B------:R-:W-:Y:S01]  /*87c0*/  ST.E.U16 desc[UR4][R32.64+0x10], R75 ;  /* 0x0000104b20007985 */ /* 0x000fe2000c101504 */
[----:B------:R-:W-:Y:S01]  /*87d0*/  SHF.R.U32.HI R4, RZ, 0x10, R13 ;  /* 0x00000010ff047819 */ /* 0x000fe2000001160d */
[----:B------:R-:W-:Y:S01]  /*87e0*/  @!P3 HFMA2.BF16_V2 R140, -RZ.H0_H0, RZ.H0_H0, -R3.H0_H0 ;  /* 0x200000ffff8cb231 */ /* 0x000fe20000340903 */
[----:B------:R-:W-:Y:S01]  /*87f0*/  ISETP.GE.U32.AND P4, PT, R192, R0, PT ;  /* 0x00000000c000720c */ /* 0x000fe20003f86070 */
[----:B------:R-:W-:Y:S01]  /*8800*/  ST.E.U16 desc[UR4][R32.64+0x12], R76 ;  /* 0x0000124c20007985 */ /* 0x000fe2000c101504 */
[C---:B------:R-:W-:Y:S02]  /*8810*/  PRMT R0, R3.reuse, 0x7632, R0 ;  /* 0x0000763203007816 */ /* 0x040fe40000000000 */
[----:B------:R-:W-:Y:S01]  /*8820*/  LOP3.LUT R4, R4, 0xff, RZ, 0xc0, !PT ;  /* 0x000000ff04047812 */ /* 0x000fe200078ec0ff */
[----:B------:R-:W-:Y:S01]  /*8830*/  ST.E.U16 desc[UR4][R30.64+0x10], R41 ;  /* 0x000010291e007985 */ /* 0x000fe2000c101504 */
[----:B------:R-:W-:Y:S01]  /*8840*/  PRMT R127, R3, 0x5410, R0 ;  /* 0x00005410037f7816 */ /* 0x000fe20000000000 */
[----:B------:R-:W-:Y:S01]  /*8850*/  @!P2 HFMA2.BF16_V2 R142, -RZ.H0_H0, RZ.H0_H0, -R0.H0_H0 ;  /* 0x200000ffff8ea231 */ /* 0x000fe20000340900 */
[----:B------:R-:W-:Y:S01]  /*8860*/  @!P3 PRMT R3, R140, 0x5410, RZ ;  /* 0x000054108c03b816 */ /* 0x000fe200000000ff */
[----:B------:R-:W-:Y:S01]  /*8870*/  ST.E.U16 desc[UR4][R30.64+0x12], R40 ;  /* 0x000012281e007985 */ /* 0x000fe2000c101504 */
[----:B------:R-:W-:Y:S01]  /*8880*/  ISETP.GE.U32.AND P3, PT, R192, R4, PT ;  /* 0x00000004c000720c */ /* 0x000fe20003f66070 */
[----:B------:R-:W-:Y:S01]  /*8890*/  IMAD.MOV.U32 R140, RZ, RZ, R153 ;  /* 0x000000ffff8c7224 */ /* 0x000fe200078e0099 */
[----:B------:R-:W-:Y:S01]  /*88a0*/  F2FP.BF16.F32.PACK_AB R5, R226, R225 ;  /* 0x000000e1e205723e */ /* 0x000fe200000010ff */
[----:B------:R-:W-:Y:S01]  /*88b0*/  ST.E.U16 desc[UR4][R28.64+0x10], R39 ;  /* 0x000010271c007985 */ /* 0x000fe2000c101504 */
[----:B------:R-:W-:-:S02]  /*88c0*/  SHF.R.U32.HI R4, RZ, 0x18, R12 ;  /* 0x00000018ff047819 */ /* 0x000fc4000001160c */
[----:B------:R-:W-:Y:S01]  /*88d0*/  @!P2 PRMT R0, R142, 0x5410, RZ ;  /* 0x000054108e00a816 */ /* 0x000fe200000000ff */
[----:B------:R-:W-:Y:S01]  /*88e0*/  @!P1 HFMA2.BF16_V2 R143, -RZ.H0_H0, RZ.H0_H0, -R5.H0_H0 ;  /* 0x200000ffff8f9231 */ /* 0x000fe20000340905 */
[----:B------:R-:W-:Y:S01]  /*88f0*/  SHF.R.U32.HI R8, RZ, 0x10, R12 ;  /* 0x00000010ff087819 */ /* 0x000fe2000001160c */
[----:B------:R-:W-:Y:S01]  /*8900*/  ST.E.U16 desc[UR4][R28.64+0x12], R38 ;  /* 0x000012261c007985 */ /* 0x000fe2000c101504 */
[----:B------:R-:W-:Y:S01]  /*8910*/  ISETP.GE.U32.AND P2, PT, R192, R4, PT ;  /* 0x00000004c000720c */ /* 0x000fe20003f46070 */
[----:B------:R-:W-:Y:S01]  /*8920*/  IMAD.MOV.U32 R142, RZ, RZ, R213 ;  /* 0x000000ffff8e7224 */ /* 0x000fe200078e00d5 */
[----:B------:R-:W-:Y:S01]  /*8930*/  PRMT R4, R5, 0x7632, R4 ;  /* 0x0000763205047816 */ /* 0x000fe20000000004 */
[----:B------:R-:W-:Y:S01]  /*8940*/  ST.E.U16 desc[UR4][R34.64+0x20], R73 ;  /* 0x0000204922007985 */ /* 0x000fe2000c101504 */
[----:B------:R-:W-:Y:S02]  /*8950*/  LOP3.LUT R8, R8, 0xff, RZ, 0xc0, !PT ;  /* 0x000000ff08087812 */ /* 0x000fe400078ec0ff */
[----:B---3--:R-:W-:Y:S01]  /*8960*/  F2FP.BF16.F32.PACK_AB R13, R135, R134 ;  /* 0x00000086870d723e */ /* 0x008fe200000010ff */
[----:B------:R-:W-:Y:S01]  /*8970*/  ST.E.U16 desc[UR4][R34.64+0x22], R72 ;  /* 0x0000224822007985 */ /* 0x000fe2000c101504 */
[----:B------:R-:W-:Y:S01]  /*8980*/  PRMT R126, R5, 0x5410, R4 ;  /* 0x00005410057e7816 */ /* 0x000fe20000000004 */
[----:B------:R-:W-:Y:S01]  /*8990*/  @!P0 HFMA2.BF16_V2 R146, -RZ.H0_H0, RZ.H0_H0, -R4.H0_H0 ;  /* 0x200000ffff928231 */ /* 0x000fe20000340904 */
[----:B------:R-:W-:Y:S01]  /*89a0*/  @!P1 PRMT R5, R143, 0x5410, RZ ;  /* 0x000054108f059816 */ /* 0x000fe200000000ff */
[----:B------:R-:W-:Y:S01]  /*89b0*/  @!P3 HFMA2.BF16_V2 R147, -RZ.H0_H0, RZ.H0_H0, -R13.H0_H0 ;  /* 0x200000ffff93b231 */ /* 0x000fe2000034090d */
[----:B------:R-:W-:Y:S01]  /*89c0*/  ISETP.GE.U32.AND P1, PT, R192, R8, PT ;  /* 0x00000008c000720c */ /* 0x000fe20003f26070 */
[----:B------:R1:W-:Y:S01]  /*89d0*/  ST.E.U16 desc[UR4][R32.64+0x20], R69 ;  /* 0x0000204520007985 */ /* 0x0003e2000c101504 */
[C---:B------:R-:W-:Y:S01]  /*89e0*/  PRMT R12, R13.reuse, 0x7632, R12 ;  /* 0x000076320d0c7816 */ /* 0x040fe2000000000c */
[----:B------:R-:W-:Y:S01]  /*89f0*/  IMAD.MOV.U32 R143, RZ, RZ, R188 ;  /* 0x000000ffff8f7224 */ /* 0x000fe200078e00bc */
[----:B------:R-:W-:Y:S01]  /*8a00*/  F2FP.BF16.F32.PACK_AB R9, R224, R223 ;  /* 0x000000dfe009723e */ /* 0x000fe200000010ff */
[----:B------:R-:W-:Y:S01]  /*8a10*/  ST.E.U16 desc[UR4][R32.64+0x22], R70 ;  /* 0x0000224620007985 */ /* 0x000fe2000c101504 */
[----:B------:R-:W-:Y:S01]  /*8a20*/  PRMT R124, R13, 0x5410, R12 ;  /* 0x000054100d7c7816 */ /* 0x000fe2000000000c */
[----:B------:R-:W-:Y:S01]  /*8a30*/  @!P4 HFMA2.BF16_V2 R150, -RZ.H0_H0, RZ.H0_H0, -R12.H0_H0 ;  /* 0x200000ffff96c231 */ /* 0x000fe2000034090c */
[----:B------:R-:W-:Y:S01]  /*8a40*/  PRMT R8, R9, 0x7632, R8 ;  /* 0x0000763209087816 */ /* 0x000fe20000000008 */
[----:B------:R-:W-:Y:S01]  /*8a50*/  ST.E.U16 desc[UR4][R30.64+0x20], R37 ;  /* 0x000020251e007985 */ /* 0x000fe2000c101504 */
[----:B------:R-:W-:Y:S01]  /*8a60*/  @!P3 PRMT R13, R147, 0x5410, RZ ;  /* 0x00005410930db816 */ /* 0x000fe200000000ff */
[----:B------:R-:W-:Y:S01]  /*8a70*/  IMAD.MOV.U32 R147, RZ, RZ, R91 ;  /* 0x000000ffff937224 */ /* 0x000fe200078e005b */
[----:B------:R-:W-:Y:S01]  /*8a80*/  @!P4 PRMT R12, R150, 0x5410, RZ ;  /* 0x00005410960cc816 */ /* 0x000fe200000000ff */
[----:B------:R-:W-:Y:S01]  /*8a90*/  ST.E.U16 desc[UR4][R30.64+0x22], R36 ;  /* 0x000022241e007985 */ /* 0x000fe2000c101504 */
[----:B------:R-:W-:Y:S01]  /*8aa0*/  @!P1 HFMA2.BF16_V2 R149, -RZ.H0_H0, RZ.H0_H0, -R9.H0_H0 ;  /* 0x200000ffff959231 */ /* 0x000fe20000340909 */
[----:B------:R-:W-:Y:S01]  /*8ab0*/  PRMT R125, R9, 0x5410, R8 ;  /* 0x00005410097d7816 */ /* 0x000fe20000000008 */
[----:B------:R-:W-:Y:S01]  /*8ac0*/  @!P2 HFMA2.BF16_V2 R148, -RZ.H0_H0, RZ.H0_H0, -R8.H0_H0 ;  /* 0x200000ffff94a231 */ /* 0x000fe20000340908 */
[----:B------:R-:W-:Y:S01]  /*8ad0*/  ST.E.U16 desc[UR4][R28.64+0x20], R27 ;  /* 0x0000201b1c007985 */ /* 0x000fe2000c101504 */
[----:B------:R-:W-:Y:S01]  /*8ae0*/  @!P0 PRMT R4, R146, 0x5410, RZ ;  /* 0x0000541092048816 */ /* 0x000fe200000000ff */
[----:B------:R-:W-:Y:S01]  /*8af0*/  IMAD.MOV.U32 R146, RZ, RZ, R90 ;  /* 0x000000ffff927224 */ /* 0x000fe200078e005a */
[----:B------:R-:W-:Y:S01]  /*8b00*/  @!P1 PRMT R9, R149, 0x5410, RZ ;  /* 0x0000541095099816 */ /* 0x000fe200000000ff */
[----:B------:R-:W-:Y:S01]  /*8b10*/  ST.E.U16 desc[UR4][R28.64+0x22], R26 ;  /* 0x0000221a1c007985 */ /* 0x000fe2000c101504 */
[----:B------:R-:W-:Y:S01]  /*8b20*/  @!P2 PRMT R8, R148, 0x5410, RZ ;  /* 0x000054109408a816 */ /* 0x000fe200000000ff */
[----:B------:R-:W-:-:S02]  /*8b30*/  IMAD.MOV.U32 R148, RZ, RZ, R88 ;  /* 0x000000ffff947224 */ /* 0x000fc400078e0058 */
[----:B------:R-:W-:Y:S01]  /*8b40*/  ST.E.U16 desc[UR4][R34.64+0x30], R68 ;  /* 0x0000304422007985 */ /* 0x000fe2000c101504 */
[----:B------:R-:W-:Y:S01]  /*8b50*/  IMAD.MOV.U32 R149, RZ, RZ, R89 ;  /* 0x000000ffff957224 */ /* 0x000fe200078e0059 */
[----:B-1----:R-:W-:Y:S02]  /*8b60*/  PRMT R69, R192, 0x7054, R192 ;  /* 0x00007054c0457816 */ /* 0x002fe400000000c0 */
[----:B------:R-:W-:Y:S01]  /*8b70*/  ST.E.U16 desc[UR4][R34.64+0x32], R67 ;  /* 0x0000324322007985 */ /* 0x000fe2000c101504 */
[----:B------:R-:W-:-:S03]  /*8b80*/  IMAD R188, R2, 0x2, R174 ;  /* 0x0000000202bc7824 */ /* 0x000fc600078e02ae */
[----:B------:R-:W-:Y:S04]  /*8b90*/  ST.E.U16 desc[UR4][R32.64+0x30], R65 ;  /* 0x0000304120007985 */ /* 0x000fe8000c101504 */
        /* <DEDUP_REMOVED lines=19> */
[----:B------:R1:W-:Y:S04]  /*8cd0*/  ST.E.U16 desc[UR4][R28.64+0x50], R11 ;  /* 0x0000500b1c007985 */ /* 0x0003e8000c101504 */
[----:B------:R2:W-:Y:S04]  /*8ce0*/  ST.E.U16 desc[UR4][R28.64+0x52], R10 ;  /* 0x0000520a1c007985 */ /* 0x0005e8000c101504 */
[----:B------:R-:W-:Y:S04]  /*8cf0*/  ST.E.U16 desc[UR4][R34.64+0x60], R51 ;  /* 0x0000603322007985 */ /* 0x000fe8000c101504 */
[----:B------:R-:W-:Y:S04]  /*8d00*/  ST.E.U16 desc[UR4][R34.64+0x62], R50 ;  /* 0x0000623222007985 */ /* 0x000fe8000c101504 */
[----:B------:R-:W-:Y:S04]  /*8d10*/  ST.E.U16 desc[UR4][R32.64+0x60], R48 ;  /* 0x0000603020007985 */ /* 0x000fe8000c101504 */
[----:B------:R-:W-:Y:S04]  /*8d20*/  ST.E.U16 desc[UR4][R32.64+0x62], R49 ;  /* 0x0000623120007985 */ /* 0x000fe8000c101504 */
[----:B------:R3:W-:Y:S01]  /*8d30*/  ST.E.U16 desc[UR4][R30.64+0x60], R7 ;  /* 0x000060071e007985 */ /* 0x0007e2000c101504 */
[----:B-1----:R-:W-:-:S03]  /*8d40*/  LOP3.LUT R11, R25, 0xff, RZ, 0xc0, !PT ;  /* 0x000000ff190b7812 */ /* 0x002fc600078ec0ff */
[----:B------:R-:W-:Y:S01]  /*8d50*/  ST.E.U16 desc[UR4][R30.64+0x62], R6 ;  /* 0x000062061e007985 */ /* 0x000fe2000c101504 */
[----:B--2---:R-:W-:-:S03]  /*8d60*/  SHF.R.U32.HI R10, RZ, 0x18, R25 ;  /* 0x00000018ff0a7819 */ /* 0x004fc60000011619 */
[----:B------:R1:W-:Y:S04]  /*8d70*/  ST.E.U16 desc[UR4][R28.64+0x60], R9 ;  /* 0x000060091c007985 */ /* 0x0003e8000c101504 */
[----:B------:R2:W-:Y:S04]  /*8d80*/  ST.E.U16 desc[UR4][R28.64+0x62], R8 ;  /* 0x000062081c007985 */ /* 0x0005e8000c101504 */
[----:B------:R-:W-:Y:S04]  /*8d90*/  ST.E.U16 desc[UR4][R34.64+0x70], R47 ;  /* 0x0000702f22007985 */ /* 0x000fe8000c101504 */
[----:B------:R-:W-:Y:S04]  /*8da0*/  ST.E.U16 desc[UR4][R34.64+0x72], R46 ;  /* 0x0000722e22007985 */ /* 0x000fe8000c101504 */
[----:B------:R-:W-:Y:S01]  /*8db0*/  ST.E.U16 desc[UR4][R32.64+0x70], R45 ;  /* 0x0000702d20007985 */ /* 0x000fe2000c101504 */
[----:B---3--:R-:W-:-:S03]  /*8dc0*/  SHF.R.U32.HI R7, RZ, 0x18, R14 ;  /* 0x00000018ff077819 */ /* 0x008fc6000001160e */
[----:B------:R-:W-:Y:S04]  /*8dd0*/  ST.E.U16 desc[UR4][R32.64+0x72], R44 ;  /* 0x0000722c20007985 */ /* 0x000fe8000c101504 */
[----:B------:R3:W-:Y:S01]  /*8de0*/  ST.E.U16 desc[UR4][R30.64+0x70], R3 ;  /* 0x000070031e007985 */ /* 0x0007e2000c101504 */
[----:B-1----:R-:W-:-:S03]  /*8df0*/  LOP3.LUT R9, R14, 0xff, RZ, 0xc0, !PT ;  /* 0x000000ff0e097812 */ /* 0x002fc600078ec0ff */
[----:B------:R1:W-:Y:S01]  /*8e00*/  ST.E.U16 desc[UR4][R30.64+0x72], R0 ;  /* 0x000072001e007985 */ /* 0x0003e2000c101504 */
[----:B--2---:R-:W-:-:S03]  /*8e10*/  SHF.R.U32.HI R8, RZ, 0x10, R14 ;  /* 0x00000010ff087819 */ /* 0x004fc6000001160e */
[----:B------:R2:W-:Y:S04]  /*8e20*/  ST.E.U16 desc[UR4][R28.64+0x70], R5 ;  /* 0x000070051c007985 */ /* 0x0005e8000c101504 */
[----:B------:R4:W-:Y:S04]  /*8e30*/  ST.E.U16 desc[UR4][R28.64+0x72], R4 ;  /* 0x000072041c007985 */ /* 0x0009e8000c101504 */
[----:B------:R-:W5:Y:S04]  /*8e40*/  LDSM.16.MT88.4 R88, [R174+0x9000] ;  /* 0x00900000ae58783b */ /* 0x000f680000004200 */
[----:B------:R-:W-:Y:S04]  /*8e50*/  LDSM.16.MT88.4 R108, [R188+0x9000] ;  /* 0x00900000bc6c783b */ /* 0x000fe80000004200 */
[----:B------:R-:W-:Y:S01]  /*8e60*/  LDSM.16.MT88.4 R76, [R188+0x9400] ;  /* 0x00940000bc4c783b */ /* 0x000fe20000004200 */
[----:B---3--:R-:W-:-:S03]  /*8e70*/  SHF.R.U32.HI R3, RZ, 0x10, R25 ;  /* 0x00000010ff037819 */ /* 0x008fc60000011619 */
[----:B------:R-:W3:Y:S01]  /*8e80*/  LDSM.16.MT88.4 R116, [R188+0xa000] ;  /* 0x00a00000bc74783b */ /* 0x000ee20000004200 */
[----:B-1----:R-:W-:-:S03]  /*8e90*/  LOP3.LUT R0, R25, 0xffff, RZ, 0xc0, !PT ;  /* 0x0000ffff19007812 */ /* 0x002fc600078ec0ff */
[----:B------:R-:W-:Y:S01]  /*8ea0*/  LDSM.16.MT88.4 R52, [R174+0xb000] ;  /* 0x00b00000ae34783b */ /* 0x000fe20000004200 */
[----:B--2---:R-:W-:Y:S02]  /*8eb0*/  LOP3.LUT R5, R14, 0xffff, RZ, 0xc0, !PT ;  /* 0x0000ffff0e057812 */ /* 0x004fe400078ec0ff */
[----:B------:R-:W-:Y:S02]  /*8ec0*/  SHF.R.U32.HI R6, RZ, 0x8, R0 ;  /* 0x00000008ff067819 */ /* 0x000fe40000011600 */
[----:B----4-:R-:W-:Y:S02]  /*8ed0*/  LOP3.LUT R4, R3, 0xff, RZ, 0xc0, !PT ;  /* 0x000000ff03047812 */ /* 0x010fe400078ec0ff */
[----:B------:R-:W-:Y:S02]  /*8ee0*/  SHF.R.U32.HI R3, RZ, 0x8, R5 ;  /* 0x00000008ff037819 */ /* 0x000fe40000011605 */
[----:B------:R-:W-:Y:S02]  /*8ef0*/  LOP3.LUT R0, R8, 0xff, RZ, 0xc0, !PT ;  /* 0x000000ff08007812 */ /* 0x000fe400078ec0ff */
[----:B------:R-:W-:-:S02]  /*8f00*/  PRMT R9, R9, 0x5410, R3 ;  /* 0x0000541009097816 */ /* 0x000fc40000000003 */
[--C-:B------:R-:W-:Y:S02]  /*8f10*/  HSET2.LE.AND R3, R74, R69.reuse, PT ;  /* 0x000000454a037233 */ /* 0x100fe40003803000 */
[----:B------:R-:W-:Y:S01]  /*8f20*/  PRMT R7, R0, 0x5410, R7 ;  /* 0x0000541000077816 */ /* 0x000fe20000000007 */
[----:B------:R-:W-:Y:S01]  /*8f30*/  LDSM.16.MT88.4 R72, [R174+0xa400] ;  /* 0x00a40000ae48783b */ /* 0x000fe20000004200 */
[--C-:B------:R-:W-:Y:S02]  /*8f40*/  HSET2.LE.AND R2, R9, R69.reuse, PT ;  /* 0x0000004509027233 */ /* 0x100fe40003803000 */
[----:B------:R-:W-:Y:S02]  /*8f50*/  LOP3.LUT R25, R165, R3, RZ, 0xc0, !PT ;  /* 0x00000003a5197212 */ /* 0x000fe400078ec0ff */
[--C-:B------:R-:W-:Y:S02]  /*8f60*/  HSET2.LE.AND R3, R7, R69.reuse, PT ;  /* 0x0000004507037233 */ /* 0x100fe40003803000 */
[----:B------:R-:W-:-:S02]  /*8f70*/  HSET2.LE.AND R0, R83, R69, PT ;  /* 0x0000004553007233 */ /* 0x000fc40003803000 */
[----:B------:R-:W-:Y:S01]  /*8f80*/  LDSM.16.MT88.4 R80, [R174+0x9400] ;  /* 0x00940000ae50783b */ /* 0x000fe20000004200 */
[----:B------:R-:W-:Y:S02]  /*8f90*/  LOP3.LUT R20, R113, R2, RZ, 0xc0, !PT ;  /* 0x0000000271147212 */ /* 0x000fe400078ec0ff */
[----:B------:R-:W-:Y:S02]  /*8fa0*/  LOP3.LUT R21, R112, R3, RZ, 0xc0, !PT ;  /* 0x0000000370157212 */ /* 0x000fe400078ec0ff */
[----:B------:R-:W1:Y:S01]  /*8fb0*/  LDSM.16.MT88.4 R112, [R174+0xa000] ;  /* 0x00a00000ae70783b */ /* 0x000e620000004200 */
[----:B------:R-:W-:Y:S02]  /*8fc0*/  PRMT R10, R4, 0x5410, R10 ;  /* 0x00005410040a7816 */ /* 0x000fe4000000000a */
[--C-:B------:R-:W-:Y:S02]  /*8fd0*/  HSET2.LE.AND R4, R94, R69.reuse, PT ;  /* 0x000000455e047233 */ /* 0x100fe40003803000 */
[----:B------:R-:W-:-:S02]  /*8fe0*/  HSET2.LE.AND R5, R93, R69, PT ;  /* 0x000000455d057233 */ /* 0x000fc40003803000 */
[----:B------:R-:W-:Y:S02]  /*8ff0*/  LOP3.LUT R24, R168, R0, RZ, 0xc0, !PT ;  /* 0x00000000a8187212 */ /* 0x000fe400078ec0ff */
[----:B------:R-:W-:Y:S02]  /*9000*/  LOP3.LUT R26, R162, R4, RZ, 0xc0, !PT ;  /* 0x00000004a21a7212 */ /* 0x000fe400078ec0ff */
[----:B------:R-:W-:Y:S02]  /*9010*/  LOP3.LUT R27, R159, R5, RZ, 0xc0, !PT ;  /* 0x000000059f1b7212 */ /* 0x000fe400078ec0ff */
[--C-:B------:R-:W-:Y:S02]  /*9020*/  HSET2.LE.AND R0, R58, R69.reuse, PT ;  /* 0x000000453a007233 */ /* 0x100fe40003803000 */
[----:B------:R-:W-:Y:S02]  /*9030*/  LOP3.LUT R4, R15, 0xffff, RZ, 0xc0, !PT ;  /* 0x0000ffff0f047812 */ /* 0x000fe400078ec0ff */
[----:B------:R-:W-:Y:S01]  /*9040*/  PRMT R11, R11, 0x5410, R6 ;  /* 0x000054100b0b7816 */ /* 0x000fe20000000006 */
[----:B-----5:R-:W-:Y:S01]  /*9050*/  HMMA.16816.F32.BF16 R36, R24, R88, RZ ;  /* 0x000000581824723c */ /* 0x020fe200000418ff */
[----:B------:R-:W-:-:S02]  /*9060*/  HSET2.LE.AND R6, R61, R69, PT ;  /* 0x000000453d067233 */ /* 0x000fc40003803000 */
[----:B------:R-:W-:Y:S02]  /*9070*/  LOP3.LUT R23, R98, R0, RZ, 0xc0, !PT ;  /* 0x0000000062177212 */ /* 0x000fe400078ec0ff */
[----:B------:R-:W-:Y:S01]  /*9080*/  LOP3.LUT R5, R15, 0xff, RZ, 0xc0, !PT ;  /* 0x000000ff0f057812 */ /* 0x000fe200078ec0ff */
[----:B---3--:R-:W-:Y:S01]  /*9090*/  HMMA.16816.F32.BF16 R44, R24, R116, RZ ;  /* 0x00000074182c723c */ /* 0x008fe200000418ff */
[----:B------:R-:W-:Y:S02]  /*90a0*/  SHF.R.U32.HI R2, RZ, 0x8, R4 ;  /* 0x00000008ff027819 */ /* 0x000fe40000011604 */
[----:B------:R-:W-:Y:S02]  /*90b0*/  SHF.R.U32.HI R0, RZ, 0x10, R15 ;  /* 0x00000010ff007819 */ /* 0x000fe4000001160f */
[----:B------:R-:W-:Y:S02]  /*90c0*/  LOP3.LUT R22, R97, R6, RZ, 0xc0, !PT ;  /* 0x0000000661167212 */ /* 0x000fe400078ec0ff */
[----:B------:R-:W-:-:S02]  /*90d0*/  PRMT R6, R5, 0x5410, R2 ;  /* 0x0000541005067816 */ /* 0x000fc40000000002 */
[----:B------:R-:W-:Y:S02]  /*90e0*/  SHF.R.U32.HI R5, RZ, 0x18, R15 ;  /* 0x00000018ff057819 */ /* 0x000fe4000001160f */
[----:B------:R-:W-:Y:S01]  /*90f0*/  LOP3.LUT R4, R0, 0xff, RZ, 0xc0, !PT ;  /* 0x000000ff00047812 */ /* 0x000fe200078ec0ff */
[C---:B------:R-:W-:Y:S01]  /*9100*/  HMMA.16816.F32.BF16 R12, R20.reuse, R88, RZ ;  /* 0x00000058140c723c */ /* 0x040fe200000418ff */
[--C-:B------:R-:W-:Y:S02]  /*9110*/  HSET2.LE.AND R0, R11, R69.reuse, PT ;  /* 0x000000450b007233 */ /* 0x100fe40003803000 */
[----:B------:R-:W-:Y:S02]  /*9120*/  PRMT R5, R4, 0x5410, R5 ;  /* 0x0000541004057816 */ /* 0x000fe40000000005 */
[----:B------:R-:W-:Y:S01]  /*9130*/  HSET2.LE.AND R2, R10, R69, PT ;  /* 0x000000450a027233 */ /* 0x000fe20003803000 */
[----:B-1----:R-:W-:Y:S01]  /*9140*/  HMMA.16816.F32.BF16 R40, R20, R112, RZ ;  /* 0x000000701428723c */ /* 0x002fe200000418ff */
[----:B------:R-:W-:-:S02]  /*9150*/  LOP3.LUT R16, R166, R0, RZ, 0xc0, !PT ;  /* 0x00000000a6107212 */ /* 0x000fc400078ec0ff */
[--C-:B------:R-:W-:Y:S02]  /*9160*/  HSET2.LE.AND R3, R92, R69.reuse, PT ;  /* 0x000000455c037233 */ /* 0x100fe40003803000 */
[--C-:B------:R-:W-:Y:S01]  /*9170*/  HSET2.LE.AND R0, R87, R69.reuse, PT ;  /* 0x0000004557007233 */ /* 0x100fe20003803000 */
[----:B------:R-:W-:Y:S01]  /*9180*/  HMMA.16816.F32.BF16 R48, R20, R116, RZ ;  /* 0x000000741430723c */ /* 0x000fe200000418ff */
[--C-:B------:R-:W-:Y:S02]  /*9190*/  HSET2.LE.AND R4, R6, R69.reuse, PT ;  /* 0x0000004506047233 */ /* 0x100fe40003803000 */
[----:B------:R-:W-:Y:S02]  /*91a0*/  HSET2.LE.AND R5, R5, R69, PT ;  /* 0x0000004505057233 */ /* 0x000fe40003803000 */
[----:B------:R-:W-:Y:S02]  /*91b0*/  LOP3.LUT R17, R164, R2, RZ, 0xc0, !PT ;  /* 0x00000002a4117212 */ /* 0x000fe400078ec0ff */
[----:B------:R-:W-:-:S02]  /*91c0*/  LOP3.LUT R18, R161, R3, RZ, 0xc0, !PT ;  /* 0x00000003a1127212 */ /* 0x000fc400078ec0ff */
[----:B------:R-:W-:Y:S02]  /*91d0*/  LOP3.LUT R19, R160, R0, RZ, 0xc0, !PT ;  /* 0x00000000a0137212 */ /* 0x000fe400078ec0ff */
[----:B------:R-:W-:Y:S02]  /*91e0*/  LOP3.LUT R8, R120, R4, RZ, 0xc0, !PT ;  /* 0x0000000478087212 */ /* 0x000fe400078ec0ff */
[----:B------:R-:W-:Y:S02]  /*91f0*/  LOP3.LUT R9, R104, R5, RZ, 0xc0, !PT ;  /* 0x0000000568097212 */ /* 0x000fe400078ec0ff */
[----:B------:R-:W-:Y:S01]  /*9200*/  HMMA.16816.F32.BF16 R4, R20, R108, RZ ;  /* 0x0000006c1404723c */ /* 0x000fe200000418ff */
[--C-:B------:R-:W-:Y:S02]  /*9210*/  HSET2.LE.AND R2, R86, R69.reuse, PT ;  /* 0x0000004556027233 */ /* 0x100fe40003803000 */
[----:B------:R-:W-:Y:S01]  /*9220*/  HSET2.LE.AND R3, R60, R69, PT ;  /* 0x000000453c037233 */ /* 0x000fe20003803000 */
[----:B------:R-:W1:Y:S02]  /*9230*/  LDSM.16.MT88.4 R84, [R188+0xa400] ;  /* 0x00a40000bc54783b */ /* 0x000e640000004200 */
[----:B------:R-:W-:Y:S01]  /*9240*/  HMMA.16816.F32.BF16 R168, R16, R80, R36 ;  /* 0x0000005010a8723c */ /* 0x000fe20000041824 */
[----:B------:R-:W-:-:S02]  /*9250*/  LOP3.LUT R10, R96, R2, RZ, 0xc0, !PT ;  /* 0x00000002600a7212 */ /* 0x000fc400078ec0ff */
[----:B------:R-:W-:Y:S02]  /*9260*/  LOP3.LUT R11, R95, R3, RZ, 0xc0, !PT ;  /* 0x000000035f0b7212 */ /* 0x000fe400078ec0ff */
[----:B------:R-:W-:Y:S01]  /*9270*/  LOP3.LUT R2, R152, R155, RZ, 0x3c, !PT ;  /* 0x0000009b98027212 */ /* 0x000fe200078e3cff */
[----:B------:R-:W-:Y:S04]  /*9280*/  HMMA.16816.F32.BF16 R36, R24, R112, RZ ;  /* 0x000000701824723c */ /* 0x000fe800000418ff */
[----:B------:R-:W-:Y:S02]  /*9290*/  IMAD.WIDE.U32 R2, R2, -0x326172a9, RZ ;  /* 0xcd9e8d5702027825 */ /* 0x000fe400078e00ff */
[----:B------:R-:W-:Y:S03]  /*92a0*/  HMMA.16816.F32.BF16 R136, R8, R80, R12 ;  /* 0x000000500888723c */ /* 0x000fe6000004180c */
[----:B------:R-:W-:-:S02]  /*92b0*/  LOP3.LUT R0, R3, R185, R214, 0x96, !PT ;  /* 0x000000b903007212 */ /* 0x000fc400078e96d6 */
[----:B------:R-:W-:Y:S01]  /*92c0*/  LOP3.LUT R3, R3, R185, R186, 0x96, !PT ;  /* 0x000000b903037212 */ /* 0x000fe200078e96ba */
[----:B------:R-:W-:Y:S06]  /*92d0*/  HMMA.16816.F32.BF16 R12, R24, R108, RZ ;  /* 0x0000006c180c723c */ /* 0x000fec00000418ff */
[----:B------:R-:W-:Y:S06]  /*92e0*/  HMMA.16816.F32.BF16 R128, R8, R76, R4 ;  /* 0x0000004c0880723c */ /* 0x000fec0000041804 */
[----:B------:R-:W-:Y:S01]  /*92f0*/  HMMA.16816.F32.BF16 R152, R16, R72, R36 ;  /* 0x000000481098723c */ /* 0x000fe20000041824 */
[-CC-:B------:R-:W-:Y:S01]  /*9300*/  LOP3.LUT R7, R209, R184.reuse, R2.reuse, 0x96, !PT ;  /* 0x000000b8d1077212 */ /* 0x180fe200078e9602 */
[----:B------:R-:W-:Y:S01]  /*9310*/  IMAD.WIDE.U32 R4, R0, -0x2daee0ad, RZ ;  /* 0xd2511f5300047825 */ /* 0x000fe200078e00ff */
[----:B------:R-:W-:-:S03]  /*9320*/  LOP3.LUT R6, R249, R184, R2, 0x96, !PT ;  /* 0x000000b8f9067212 */ /* 0x000fc600078e9602 */
[----:B------:R-:W-:Y:S01]  /*9330*/  HMMA.16816.F32.BF16 R120, R8, R72, R40 ;  /* 0x000000480878723c */ /* 0x000fe20000041828 */
[----:B------:R-:W-:-:S04]  /*9340*/  IMAD.WIDE.U32 R36, R7, -0x2daee0ad, RZ ;  /* 0xd2511f5307247825 */ /* 0x000fc800078e00ff */
[----:B------:R-:W-:Y:S01]  /*9350*/  IMAD.WIDE.U32 R2, R3, -0x2daee0ad, RZ ;  /* 0xd2511f5303027825 */ /* 0x000fe200078e00ff */
[C---:B------:R-:W-:Y:S03]  /*9360*/  HMMA.16816.F32.BF16 R160, R16.reuse, R76, R12 ;  /* 0x0000004c10a0723c */ /* 0x040fe6000004180c */
[----:B------:R-:W-:Y:S01]  /*9370*/  IMAD.WIDE.U32 R40, R6, -0x2daee0ad, RZ ;  /* 0xd2511f5306287825 */ /* 0x000fe200078e00ff */
[-C--:B------:R-:W-:Y:S02]  /*9380*/  LOP3.LUT R6, R5, R143.reuse, R148, 0x96, !PT ;  /* 0x0000008f05067212 */ /* 0x080fe400078e9694 */
[-C--:B------:R-:W-:Y:S01]  /*9390*/  LOP3.LUT R5, R37, R142.reuse, R4, 0x96, !PT ;  /* 0x0000008e25057212 */ /* 0x080fe200078e9604 */
[----:B-1----:R-:W-:Y:S01]  /*93a0*/  HMMA.16816.F32.BF16 R212, R16, R84, R44 ;  /* 0x0000005410d4723c */ /* 0x002fe2000004182c */
[----:B------:R-:W-:Y:S02]  /*93b0*/  LOP3.LUT R4, R3, R143, R146, 0x96, !PT ;  /* 0x0000008f03047212 */ /* 0x000fe400078e9692 */
[----:B------:R-:W-:Y:S01]  /*93c0*/  LOP3.LUT R0, R41, R142, R2, 0x96, !PT ;  /* 0x0000008e29007212 */ /* 0x000fe200078e9602 */
[----:B------:R-:W-:-:S02]  /*93d0*/  IMAD.WIDE.U32 R2, R6, -0x326172a9, RZ ;  /* 0xcd9e8d5706027825 */ /* 0x000fc400078e00ff */
[----:B------:R-:W-:Y:S02]  /*93e0*/  HMMA.16816.F32.BF16 R184, R8, R84, R48 ;  /* 0x0000005408b8723c */ /* 0x000fe40000041830 */
[----:B------:R-:W-:Y:S01]  /*93f0*/  IMAD.WIDE.U32 R14, R5, -0x326172a9, RZ ;  /* 0xcd9e8d57050e7825 */ /* 0x000fe200078e00ff */
[----:B------:R-:W-:-:S03]  /*9400*/  LOP3.LUT R6, R3, R140, R208, 0x96, !PT ;  /* 0x0000008c03067212 */ /* 0x000fc600078e96d0 */
[----:B------:R-:W-:Y:S01]  /*9410*/  IMAD.WIDE.U32 R38, R0, -0x326172a9, RZ ;  /* 0xcd9e8d5700267825 */ /* 0x000fe200078e00ff */
[----:B------:R-:W-:-:S03]  /*9420*/  LOP3.LUT R5, R15, R56, R2, 0x96, !PT ;  /* 0x000000380f057212 */ /* 0x000fc600078e9602 */
[----:B------:R-:W-:-:S04]  /*9430*/  IMAD.WIDE.U32 R2, R4, -0x326172a9, RZ ;  /* 0xcd9e8d5704027825 */ /* 0x000fc800078e00ff */
[----:B------:R-:W-:Y:S01]  /*9440*/  IMAD.WIDE.U32 R12, R5, -0x2daee0ad, RZ ;  /* 0xd2511f53050c7825 */ /* 0x000fe200078e00ff */
[----:B------:R-:W-:Y:S02]  /*9450*/  LOP3.LUT R4, R3, R140, R248, 0x96, !PT ;  /* 0x0000008c03047212 */ /* 0x000fe400078e96f8 */
[----:B------:R-:W-:Y:S01]  /*9460*/  LOP3.LUT R0, R39, R56, R2, 0x96, !PT ;  /* 0x0000003827007212 */ /* 0x000fe200078e9602 */
[----:B------:R-:W-:-:S05]  /*9470*/  IMAD.WIDE.U32 R2, R6, -0x2daee0ad, RZ ;  /* 0xd2511f5306027825 */ /* 0x000fca00078e00ff */
[----:B------:R-:W-:Y:S01]  /*9480*/  LOP3.LUT R6, R3, R179, R36, 0x96, !PT ;  /* 0x000000b303067212 */ /* 0x000fe200078e9624 */
[----:B------:R-:W-:Y:S01]  /*9490*/  IMAD.WIDE.U32 R36, R0, -0x2daee0ad, RZ ;  /* 0xd2511f5300247825 */ /* 0x000fe200078e00ff */
[----:B------:R-:W-:-:S03]  /*94a0*/  LOP3.LUT R5, R13, R180, R2, 0x96, !PT ;  /* 0x000000b40d057212 */ /* 0x000fc600078e9602 */
[----:B------:R-:W-:-:S04]  /*94b0*/  IMAD.WIDE.U32 R2, R4, -0x2daee0ad, RZ ;  /* 0xd2511f5304027825 */ /* 0x000fc800078e00ff */
[----:B------:R-:W-:Y:S01]  /*94c0*/  IMAD.WIDE.U32 R6, R6, -0x326172a9, RZ ;  /* 0xcd9e8d5706067825 */ /* 0x000fe200078e00ff */
[----:B------:R-:W-:Y:S02]  /*94d0*/  LOP3.LUT R4, R3, R179, R40, 0x96, !PT ;  /* 0x000000b303047212 */ /* 0x000fe400078e9628 */
[----:B------:R-:W-:Y:S01]  /*94e0*/  LOP3.LUT R0, R37, R180, R2, 0x96, !PT ;  /* 0x000000b425007212 */ /* 0x000fe200078e9602 */
[----:B------:R-:W-:Y:S01]  /*94f0*/  IMAD.WIDE.U32 R2, R5, -0x326172a9, RZ ;  /* 0xcd9e8d5705027825 */ /* 0x000fe200078e00ff */
[----:B------:R-:W-:-:S03]  /*9500*/  LOP3.LUT R7, R7, R62, R14, 0x96, !PT ;  /* 0x0000003e07077212 */ /* 0x000fc600078e960e */
[----:B------:R-:W-:Y:S01]  /*9510*/  IMAD.WIDE.U32 R4, R4, -0x326172a9, RZ ;  /* 0xcd9e8d5704047825 */ /* 0x000fe200078e00ff */
[----:B------:R-:W-:Y:S02]  /*9520*/  LOP3.LUT R6, R3, R158, R6, 0x96, !PT ;  /* 0x0000009e03067212 */ /* 0x000fe400078e9606 */
[C---:B------:R-:W-:Y:S02]  /*9530*/  LOP3.LUT R13, R2.reuse, 0xffff, RZ, 0xc0, !PT ;  /* 0x0000ffff020d7812 */ /* 0x040fe400078ec0ff */
[----:B------:R-:W-:Y:S02]  /*9540*/  LOP3.LUT R37, R2, 0xff, RZ, 0xc0, !PT ;  /* 0x000000ff02257812 */ /* 0x000fe400078ec0ff */
[--C-:B------:R-:W-:Y:S02]  /*9550*/  SHF.R.U32.HI R15, RZ, 0x10, R2.reuse ;  /* 0x00000010ff0f7819 */ /* 0x100fe40000011602 */
[----:B------:R-:W-:Y:S01]  /*9560*/  SHF.R.U32.HI R14, RZ, 0x18, R2 ;  /* 0x00000018ff0e7819 */ /* 0x000fe20000011602 */
[----:B------:R-:W-:Y:S01]  /*9570*/  IMAD.WIDE.U32 R2, R0, -0x326172a9, RZ ;  /* 0xcd9e8d5700027825 */ /* 0x000fe200078e00ff */
[----:B------:R-:W-:-:S02]  /*9580*/  LOP3.LUT R0, R5, R62, R38, 0x96, !PT ;  /* 0x0000003e05007212 */ /* 0x000fc400078e9626 */
[----:B------:R-:W-:Y:S02]  /*9590*/  SHF.R.U32.HI R13, RZ, 0x8, R13 ;  /* 0x00000008ff0d7819 */ /* 0x000fe4000001160d */
[----:B------:R-:W-:Y:S02]  /*95a0*/  LOP3.LUT R4, R3, R158, R4, 0x96, !PT ;  /* 0x0000009e03047212 */ /* 0x000fe400078e9604 */
[C---:B------:R-:W-:Y:S02]  /*95b0*/  LOP3.LUT R41, R2.reuse, 0xffff, RZ, 0xc0, !PT ;  /* 0x0000ffff02297812 */ /* 0x040fe400078ec0ff */
[----:B------:R-:W-:Y:S02]  /*95c0*/  LOP3.LUT R43, R2, 0xff, RZ, 0xc0, !PT ;  /* 0x000000ff022b7812 */ /* 0x000fe400078ec0ff */
[--C-:B------:R-:W-:Y:S02]  /*95d0*/  SHF.R.U32.HI R42, RZ, 0x10, R2.reuse ;  /* 0x00000010ff2a7819 */ /* 0x100fe40000011602 */
[----:B------:R-:W-:Y:S01]  /*95e0*/  SHF.R.U32.HI R44, RZ, 0x18, R2 ;  /* 0x00000018ff2c7819 */ /* 0x000fe20000011602 */
[----:B------:R-:W-:Y:S01]  /*95f0*/  IMAD.WIDE.U32 R2, R7, -0x2daee0ad, RZ ;  /* 0xd2511f5307027825 */ /* 0x000fe200078e00ff */
[----:B------:R-:W-:-:S02]  /*9600*/  LOP3.LUT R5, R15, 0xff, RZ, 0xc0, !PT ;  /* 0x000000ff0f057812 */ /* 0x000fc400078ec0ff */
[----:B------:R-:W-:Y:S02]  /*9610*/  PRMT R68, R37, 0x5410, R13 ;  /* 0x0000541025447816 */ /* 0x000fe4000000000d */
[----:B------:R-:W-:Y:S02]  /*9620*/  PRMT R67, R5, 0x5410, R14 ;  /* 0x0000541005437816 */ /* 0x000fe4000000000e */
[----:B------:R-:W-:Y:S02]  /*9630*/  LOP3.LUT R5, R3, R167, R12, 0x96, !PT ;  /* 0x000000a703057212 */ /* 0x000fe400078e960c */
[C---:B------:R-:W-:Y:S02]  /*9640*/  LOP3.LUT R13, R2.reuse, 0xffff, RZ, 0xc0, !PT ;  /* 0x0000ffff020d7812 */ /* 0x040fe400078ec0ff */
[----:B------:R-:W-:Y:S02]  /*9650*/  LOP3.LUT R37, R2, 0xff, RZ, 0xc0, !PT ;  /* 0x000000ff02257812 */ /* 0x000fe400078ec0ff */
[----:B------:R-:W-:-:S02]  /*9660*/  SHF.R.U32.HI R15, RZ, 0x10, R2 ;  /* 0x00000010ff0f7819 */ /* 0x000fc40000011602 */
[----:B------:R-:W-:Y:S01]  /*9670*/  SHF.R.U32.HI R14, RZ, 0x18, R2 ;  /* 0x00000018ff0e7819 */ /* 0x000fe20000011602 */
[----:B------:R-:W-:Y:S01]  /*9680*/  IMAD.WIDE.U32 R2, R0, -0x2daee0ad, RZ ;  /* 0xd2511f5300027825 */ /* 0x000fe200078e00ff */
[----:B------:R-:W-:Y:S02]  /*9690*/  SHF.R.U32.HI R7, RZ, 0x10, R6 ;  /* 0x00000010ff077819 */ /* 0x000fe40000011606 */
[----:B------:R-:W-:Y:S02]  /*96a0*/  LOP3.LUT R12, R6, 0xff, RZ, 0xc0, !PT ;  /* 0x000000ff060c7812 */ /* 0x000fe400078ec0ff */
[----:B------:R-:W-:Y:S02]  /*96b0*/  LOP3.LUT R0, R3, R167, R36, 0x96, !PT ;  /* 0x000000a703007212 */ /* 0x000fe400078e9624 */
[C---:B------:R-:W-:Y:S02]  /*96c0*/  LOP3.LUT R36, R2.reuse, 0xffff, RZ, 0xc0, !PT ;  /* 0x0000ffff02247812 */ /* 0x040fe400078ec0ff */
[----:B------:R-:W-:-:S02]  /*96d0*/  LOP3.LUT R40, R2, 0xff, RZ, 0xc0, !PT ;  /* 0x000000ff02287812 */ /* 0x000fc400078ec0ff */
[--C-:B------:R-:W-:Y:S02]  /*96e0*/  SHF.R.U32.HI R39, RZ, 0x10, R2.reuse ;  /* 0x00000010ff277819 */ /* 0x100fe40000011602 */
[----:B------:R-:W-:Y:S02]  /*96f0*/  SHF.R.U32.HI R38, RZ, 0x18, R2 ;  /* 0x00000018ff267819 */ /* 0x000fe40000011602 */
[----:B------:R-:W-:Y:S02]  /*9700*/  LOP3.LUT R2, R6, 0xffff, RZ, 0xc0, !PT ;  /* 0x0000ffff06027812 */ /* 0x000fe400078ec0ff */
[----:B------:R-:W-:Y:S02]  /*9710*/  SHF.R.U32.HI R6, RZ, 0x18, R6 ;  /* 0x00000018ff067819 */ /* 0x000fe40000011606 */
[----:B------:R-:W-:Y:S02]  /*9720*/  SHF.R.U32.HI R3, RZ, 0x8, R2 ;  /* 0x00000008ff037819 */ /* 0x000fe40000011602 */
[----:B------:R-:W-:-:S02]  /*9730*/  LOP3.LUT R2, R7, 0xff, RZ, 0xc0, !PT ;  /* 0x000000ff07027812 */ /* 0x000fc400078ec0ff */
[----:B------:R-:W-:Y:S02]  /*9740*/  PRMT R66, R12, 0x5410, R3 ;  /* 0x000054100c427816 */ /* 0x000fe40000000003 */
[----:B------:R-:W-:Y:S02]  /*9750*/  PRMT R65, R2, 0x5410, R6 ;  /* 0x0000541002417816 */ /* 0x000fe40000000006 */
[----:B------:R-:W-:Y:S02]  /*9760*/  LOP3.LUT R2, R15, 0xff, RZ, 0xc0, !PT ;  /* 0x000000ff0f027812 */ /* 0x000fe400078ec0ff */
[----:B------:R-:W-:Y:S02]  /*9770*/  SHF.R.U32.HI R3, RZ, 0x8, R13 ;  /* 0x00000008ff037819 */ /* 0x000fe4000001160d */
[----:B------:R-:W-:Y:S02]  /*9780*/  PRMT R61, R2, 0x5410, R14 ;  /* 0x00005410023d7816 */ /* 0x000fe4000000000e */
[----:B------:R-:W-:Y:S01]  /*9790*/  LOP3.LUT R2, R4, 0xffff, RZ, 0xc0, !PT ;  /* 0x0000ffff04027812 */ /* 0x000fe200078ec0ff */
[----:B------:R-:W-:Y:S01]  /*97a0*/  HMMA.16816.F32.BF16 R12, R24, R52, RZ ;  /* 0x00000034180c723c */ /* 0x000fe200000418ff */
[----:B------:R-:W-:-:S02]  /*97b0*/  PRMT R62, R37, 0x5410, R3 ;  /* 0x00005410253e7816 */ /* 0x000fc40000000003 */
[----:B------:R-:W-:Y:S02]  /*97c0*/  SHF.R.U32.HI R3, RZ, 0x8, R2 ;  /* 0x00000008ff037819 */ /* 0x000fe40000011602 */
[----:B------:R-:W-:Y:S02]  /*97d0*/  LOP3.LUT R2, R4, 0xff, RZ, 0xc0, !PT ;  /* 0x000000ff04027812 */ /* 0x000fe400078ec0ff */
[----:B------:R-:W-:Y:S02]  /*97e0*/  LOP3.LUT R6, R42, 0xff, RZ, 0xc0, !PT ;  /* 0x000000ff2a067812 */ /* 0x000fe400078ec0ff */
[----:B------:R-:W-:Y:S02]  /*97f0*/  PRMT R60, R2, 0x5410, R3 ;  /* 0x00005410023c7816 */ /* 0x000fe40000000003 */
[----:B------:R-:W-:Y:S02]  /*9800*/  SHF.R.U32.HI R2, RZ, 0x10, R4 ;  /* 0x00000010ff027819 */ /* 0x000fe40000011604 */
[----:B------:R-:W-:-:S02]  /*9810*/  PRMT R63, R6, 0x5410, R44 ;  /* 0x00005410063f7816 */ /* 0x000fc4000000002c */
[----:B------:R-:W-:Y:S01]  /*9820*/  SHF.R.U32.HI R6, RZ, 0x18, R4 ;  /* 0x00000018ff067819 */ /* 0x000fe20000011604 */
[----:B------:R-:W-:Y:S01]  /*9830*/  LDSM.16.MT88.4 R44, [R188+0xb000] ;  /* 0x00b00000bc2c783b */ /* 0x000fe20000004200 */
[----:B------:R-:W-:Y:S02]  /*9840*/  LOP3.LUT R4, R2, 0xff, RZ, 0xc0, !PT ;  /* 0x000000ff02047812 */ /* 0x000fe400078ec0ff */
[----:B------:R-:W-:Y:S02]  /*9850*/  LOP3.LUT R2, R39, 0xff, RZ, 0xc0, !PT ;  /* 0x000000ff27027812 */ /* 0x000fe400078ec0ff */
[----:B------:R-:W-:Y:S02]  /*9860*/  SHF.R.U32.HI R7, RZ, 0x8, R41 ;  /* 0x00000008ff077819 */ /* 0x000fe40000011629 */
[----:B------:R-:W-:Y:S01]  /*9870*/  SHF.R.U32.HI R3, RZ, 0x8, R36 ;  /* 0x00000008ff037819 */ /* 0x000fe20000011624 */
[----:B------:R-:W-:Y:S01]  /*9880*/  FADD.FTZ R36, R183, R71 ;  /* 0x00000047b7247221 */ /* 0x000fe20000010000 */
[----:B------:R-:W-:-:S02]  /*9890*/  PRMT R50, R2, 0x5410, R38 ;  /* 0x0000541002327816 */ /* 0x000fc40000000026 */
[----:B------:R-:W-:Y:S02]  /*98a0*/  LOP3.LUT R2, R5, 0xffff, RZ, 0xc0, !PT ;  /* 0x0000ffff05027812 */ /* 0x000fe400078ec0ff */
[----:B------:R-:W-:Y:S02]  /*98b0*/  PRMT R64, R43, 0x5410, R7 ;  /* 0x000054102b407816 */ /* 0x000fe40000000007 */
[----:B------:R-:W-:Y:S02]  /*98c0*/  PRMT R49, R40, 0x5410, R3 ;  /* 0x0000541028317816 */ /* 0x000fe40000000003 */
[----:B------:R-:W-:Y:S01]  /*98d0*/  SHF.R.U32.HI R3, RZ, 0x8, R2 ;  /* 0x00000008ff037819 */ /* 0x000fe20000011602 */
[----:B------:R-:W1:Y:S01]  /*98e0*/  LDSM.16.MT88.4 R40, [R174+0xb400] ;  /* 0x00b40000ae28783b */ /* 0x000e620000004200 */
[----:B------:R-:W-:Y:S02]  /*98f0*/  LOP3.LUT R2, R5, 0xff, RZ, 0xc0, !PT ;  /* 0x000000ff05027812 */ /* 0x000fe400078ec0ff */
[----:B------:R-:W-:-:S02]  /*9900*/  SHF.R.U32.HI R7, RZ, 0x18, R5 ;  /* 0x00000018ff077819 */ /* 0x000fc40000011605 */
[----:B------:R-:W-:Y:S02]  /*9910*/  PRMT R58, R2, 0x5410, R3 ;  /* 0x00005410023a7816 */ /* 0x000fe40000000003 */
[----:B------:R-:W-:Y:S02]  /*9920*/  SHF.R.U32.HI R3, RZ, 0x10, R5 ;  /* 0x00000010ff037819 */ /* 0x000fe40000011605 */
[----:B------:R-:W-:Y:S02]  /*9930*/  LOP3.LUT R2, R0, 0xffff, RZ, 0xc0, !PT ;  /* 0x0000ffff00027812 */ /* 0x000fe400078ec0ff */
[----:B------:R-:W-:Y:S02]  /*9940*/  SHF.R.U32.HI R5, RZ, 0x10, R0 ;  /* 0x00000010ff057819 */ /* 0x000fe40000011600 */
[----:B------:R-:W-:Y:S02]  /*9950*/  PRMT R59, R4, 0x5410, R6 ;  /* 0x00005410043b7816 */ /* 0x000fe40000000006 */
[----:B------:R-:W-:-:S02]  /*9960*/  LOP3.LUT R6, R0, 0xff, RZ, 0xc0, !PT ;  /* 0x000000ff00067812 */ /* 0x000fc400078ec0ff */
[----:B------:R-:W-:Y:S02]  /*9970*/  SHF.R.U32.HI R4, RZ, 0x18, R0 ;  /* 0x00000018ff047819 */ /* 0x000fe40000011600 */
[----:B------:R-:W-:Y:S02]  /*9980*/  LOP3.LUT R3, R3, 0xff, RZ, 0xc0, !PT ;  /* 0x000000ff03037812 */ /* 0x000fe400078ec0ff */
[----:B------:R-:W-:Y:S02]  /*9990*/  SHF.R.U32.HI R2, RZ, 0x8, R2 ;  /* 0x00000008ff027819 */ /* 0x000fe40000011602 */
[----:B------:R-:W-:Y:S02]  /*99a0*/  LOP3.LUT R0, R5, 0xff, RZ, 0xc0, !PT ;  /* 0x000000ff05007812 */ /* 0x000fe400078ec0ff */
[----:B------:R-:W-:Y:S01]  /*99b0*/  PRMT R57, R3, 0x5410, R7 ;  /* 0x0000541003397816 */ /* 0x000fe20000000007 */
[----:B------:R-:W-:Y:S01]  /*99c0*/  FADD.FTZ R3, R238, R99 ;  /* 0x00000063ee037221 */ /* 0x000fe20000010000 */
[----:B------:R-:W-:Y:S01]  /*99d0*/  PRMT R56, R6, 0x5410, R2 ;  /* 0x0000541006387816 */ /* 0x000fe20000000002 */
[----:B------:R-:W-:Y:S01]  /*99e0*/  FADD.FTZ R2, R157, R106 ;  /* 0x0000006a9d027221 */ /* 0x000fe20000010000 */
[----:B------:R-:W-:Y:S01]  /*99f0*/  PRMT R48, R0, 0x5410, R4 ;  /* 0x0000541000307816 */ /* 0x000fe20000000004 */
[----:B------:R-:W-:Y:S01]  /*9a00*/  FADD.FTZ R0, R156, R105 ;  /* 0x000000699c007221 */ /* 0x000fe20000010000 */
[----:B------:R-:W-:Y:S01]  /*9a10*/  HMMA.16816.F32.BF16 R4, R20, R52, RZ ;  /* 0x000000341404723c */ /* 0x000fe200000418ff */
[----:B------:R-:W-:Y:S01]  /*9a20*/  FADD.FTZ R2, R178, R2 ;  /* 0x00000002b2027221 */ /* 0x000fe20000010000 */
[--C-:B------:R-:W-:Y:S01]  /*9a30*/  HSET2.LE.AND R49, R49, R69.reuse, PT ;  /* 0x0000004531317233 */ /* 0x100fe20003803000 */
[----:B------:R-:W-:Y:S01]  /*9a40*/  FADD.FTZ R0, R134, R0 ;  /* 0x0000000086007221 */ /* 0x000fe20000010000 */
[----:B------:R-:W-:-:S02]  /*9a50*/  HSET2.LE.AND R50, R50, R69, PT ;  /* 0x0000004532327233 */ /* 0x000fc40003803000 */
[----:B------:R-:W-:Y:S02]  /*9a60*/  HSET2.LE.AND R48, R48, R69, PT ;  /* 0x0000004530307233 */ /* 0x000fe40003803000 */
[----:B------:R-:W-:Y:S01]  /*9a70*/  LOP3.LUT R94, R127, R49, RZ, 0xc0, !PT ;  /* 0x000000317f5e7212 */ /* 0x000fe200078ec0ff */
[----:B-1----:R-:W-:Y:S01]  /*9a80*/  HMMA.16816.F32.BF16 R180, R16, R40, R12 ;  /* 0x0000002810b4723c */ /* 0x002fe2000004180c */
[----:B------:R-:W-:Y:S02]  /*9a90*/  LOP3.LUT R95, R126, R50, RZ, 0xc0, !PT ;  /* 0x000000327e5f7212 */ /* 0x000fe400078ec0ff */
[----:B------:R-:W-:-:S03]  /*9aa0*/  LOP3.LUT R93, R125, R48, RZ, 0xc0, !PT ;  /* 0x000000307d5d7212 */ /* 0x000fc600078ec0ff */
[----:B------:R-:W-:Y:S09]  /*9ab0*/  HMMA.16816.F32.BF16 R12, R24, R44, RZ ;  /* 0x0000002c180c723c */ /* 0x000ff200000418ff */
[----:B------:R-:W-:Y:S07]  /*9ac0*/  HMMA.16816.F32.BF16 R164, R8, R40, R4 ;  /* 0x0000002808a4723c */ /* 0x000fee0000041804 */
[----:B------:R-:W-:Y:S01]  /*9ad0*/  FADD.FTZ R4, R237, R3 ;  /* 0x00000003ed047221 */ /* 0x000fe20000010000 */
[----:B------:R-:W-:Y:S01]  /*9ae0*/  FADD.FTZ R3, R232, R36 ;  /* 0x00000024e8037221 */ /* 0x000fe20000010000 */
[----:B------:R-:W-:Y:S01]  /*9af0*/  FADD.FTZ R5, R177, R2 ;  /* 0x00000002b1057221 */ /* 0x000fe20000010000 */
[----:B------:R-:W1:Y:S01]  /*9b00*/  LDSM.16.MT88.4 R36, [R188+0xb400] ;  /* 0x00b40000bc24783b */ /* 0x000e620000004200 */
[----:B------:R-:W-:Y:S01]  /*9b10*/  FADD.FTZ R2, R135, R0 ;  /* 0x0000000087027221 */ /* 0x000fe20000010000 */
[----:B------:R-:W-:Y:S01]  /*9b20*/  FADD.FTZ R0, R236, R4 ;  /* 0x00000004ec007221 */ /* 0x000fe20000010000 */
[----:B------:R-:W-:Y:S01]  /*9b30*/  FADD.FTZ R40, R176, R5 ;  /* 0x00000005b0287221 */ /* 0x000fe20000010000 */
[----:B------:R-:W-:Y:S01]  /*9b40*/  FADD.FTZ R3, R234, R3 ;  /* 0x00000003ea037221 */ /* 0x000fe20000010000 */
[C---:B------:R-:W-:Y:S01]  /*9b50*/  HMMA.16816.F32.BF16 R4, R20.reuse, R44, RZ ;  /* 0x0000002c1404723c */ /* 0x040fe200000418ff */
[----:B------:R-:W-:Y:S01]  /*9b60*/  FADD.FTZ R51, R231, R0 ;  /* 0x00000000e7337221 */ /* 0x000fe20000010000 */
[----:B------:R-:W-:Y:S01]  /*9b70*/  FADD.FTZ R52, R144, R2 ;  /* 0x0000000290347221 */ /* 0x000fe20000010000 */
[----:B------:R-:W-:Y:S01]  /*9b80*/  FADD.FTZ R194, R194, R3 ;  /* 0x00000003c2c27221 */ /* 0x000fe20000010000 */
[----:B------:R-:W-:Y:S01]  /*9b90*/  FADD.FTZ R106, R221, R40 ;  /* 0x00000028dd6a7221 */ /* 0x000fe20000010000 */
[--C-:B------:R-:W-:Y:S01]  /*9ba0*/  HSET2.LE.AND R0, R68, R69.reuse, PT ;  /* 0x0000004544007233 */ /* 0x100fe20003803000 */
[----:B------:R-:W-:Y:S01]  /*9bb0*/  FADD.FTZ R105, R235, R51 ;  /* 0x00000033eb697221 */ /* 0x000fe20000010000 */
[--C-:B------:R-:W-:Y:S01]  /*9bc0*/  HSET2.LE.AND R2, R67, R69.reuse, PT ;  /* 0x0000004543027233 */ /* 0x100fe20003803000 */
[----:B------:R-:W-:Y:S01]  /*9bd0*/  HMMA.16816.F32.BF16 R48, R20, R54, RZ ;  /* 0x000000361430723c */ /* 0x000fe200000418ff */
[--C-:B------:R-:W-:Y:S01]  /*9be0*/  HSET2.LE.AND R40, R63, R69.reuse, PT ;  /* 0x000000453f287233 */ /* 0x100fe20003803000 */
[----:B------:R-:W-:Y:S01]  /*9bf0*/  FADD.FTZ R104, R217, R52 ;  /* 0x00000034d9687221 */ /* 0x000fe20000010000 */
[----:B------:R-:W-:-:S02]  /*9c00*/  HSET2.LE.AND R3, R62, R69, PT ;  /* 0x000000453e037233 */ /* 0x000fc40003803000 */
[--C-:B------:R-:W-:Y:S02]  /*9c10*/  HSET2.LE.AND R41, R60, R69.reuse, PT ;  /* 0x000000453c297233 */ /* 0x100fe40003803000 */
[--C-:B------:R-:W-:Y:S02]  /*9c20*/  HSET2.LE.AND R44, R59, R69.reuse, PT ;  /* 0x000000453b2c7233 */ /* 0x100fe40003803000 */
[--C-:B------:R-:W-:Y:S02]  /*9c30*/  HSET2.LE.AND R45, R56, R69.reuse, PT ;  /* 0x00000045382d7233 */ /* 0x100fe40003803000 */
[----:B------:R-:W-:Y:S01]  /*9c40*/  LOP3.LUT R98, R195, R3, RZ, 0xc0, !PT ;  /* 0x00000003c3627212 */ /* 0x000fe200078ec0ff */
[----:B------:R-:W-:Y:S02]  /*9c50*/  FADD.FTZ R3, R233, R106 ;  /* 0x0000006ae9037221 */ /* 0x000fe40000010000 */
[----:B------:R-:W-:Y:S01]  /*9c60*/  LOP3.LUT R92, R132, R45, RZ, 0xc0, !PT ;  /* 0x0000002d845c7212 */ /* 0x000fe200078ec0ff */
[-C--:B-1----:R-:W-:Y:S06]  /*9c70*/  HMMA.16816.F32.BF16 R176, R16, R36.reuse, R12 ;  /* 0x0000002410b0723c */ /* 0x082fec000004180c */
[----:B------:R-:W-:Y:S01]  /*9c80*/  HMMA.16816.F32.BF16 R156, R8, R36, R4 ;  /* 0x00000024089c723c */ /* 0x000fe20000041804 */
[----:B------:R-:W-:Y:S01]  /*9c90*/  LOP3.LUT R14, R219, R0, RZ, 0xc0, !PT ;  /* 0x00000000db0e7212 */ /* 0x000fe200078ec0ff */
[----:B------:R-:W-:Y:S01]  /*9ca0*/  FADD.FTZ R0, R247, R194 ;  /* 0x000000c2f7007221 */ /* 0x000fe20000010000 */
[----:B------:R-:W-:Y:S01]  /*9cb0*/  LOP3.LUT R15, R218, R2, RZ, 0xc0, !PT ;  /* 0x00000002da0f7212 */ /* 0x000fe200078ec0ff */
[----:B------:R-:W-:Y:S01]  /*9cc0*/  FADD.FTZ R2, R246, R105 ;  /* 0x00000069f6027221 */ /* 0x000fe20000010000 */
[----:B------:R-:W-:Y:S01]  /*9cd0*/  IADD3 R194, P0, R34, -0x80, RZ ;  /* 0xffffff8022c27810 */ /* 0x000fe20007f1e0ff */
[----:B------:R-:W-:Y:S01]  /*9ce0*/  FADD.FTZ R0, R244, R0 ;  /* 0x00000000f4007221 */ /* 0x000fe20000010000 */
[--C-:B------:R-:W-:Y:S01]  /*9cf0*/  HSET2.LE.AND R5, R66, R69.reuse, PT ;  /* 0x0000004542057233 */ /* 0x100fe20003803000 */
[----:B------:R-:W-:Y:S01]  /*9d00*/  FADD.FTZ R2, R245, R2 ;  /* 0x00000002f5027221 */ /* 0x000fe20000010000 */
[--C-:B------:R-:W-:Y:S01]  /*9d10*/  HSET2.LE.AND R6, R65, R69.reuse, PT ;  /* 0x0000004541067233 */ /* 0x100fe20003803000 */
[----:B------:R-:W-:Y:S01]  /*9d20*/  FADD.FTZ R0, R243, R0 ;  /* 0x00000000f3007221 */ /* 0x000fe20000010000 */
[----:B------:R-:W-:-:S02]  /*9d30*/  HSET2.LE.AND R37, R64, R69, PT ;  /* 0x0000004540257233 */ /* 0x000fc40003803000 */
[--C-:B------:R-:W-:Y:S01]  /*9d40*/  HSET2.LE.AND R4, R61, R69.reuse, PT ;  /* 0x000000453d047233 */ /* 0x100fe20003803000 */
[C---:B------:R-:W-:Y:S01]  /*9d50*/  HMMA.16816.F32.BF16 R64, R20.reuse, R110, RZ ;  /* 0x0000006e1440723c */ /* 0x040fe200000418ff */
[--C-:B------:R-:W-:Y:S02]  /*9d60*/  HSET2.LE.AND R7, R58, R69.reuse, PT ;  /* 0x000000453a077233 */ /* 0x100fe40003803000 */
[----:B------:R-:W-:Y:S02]  /*9d70*/  HSET2.LE.AND R36, R57, R69, PT ;  /* 0x0000004539247233 */ /* 0x000fe40003803000 */
[----:B------:R-:W-:Y:S01]  /*9d80*/  LOP3.LUT R99, R151, R4, RZ, 0xc0, !PT ;  /* 0x0000000497637212 */ /* 0x000fe200078ec0ff */
[----:B------:R-:W-:Y:S01]  /*9d90*/  HMMA.16816.F32.BF16 R68, R20, R90, RZ ;  /* 0x0000005a1444723c */ /* 0x000fe200000418ff */
[----:B------:R-:W-:Y:S02]  /*9da0*/  LOP3.LUT R13, R220, R6, RZ, 0xc0, !PT ;  /* 0x00000006dc0d7212 */ /* 0x000fe400078ec0ff */
[----:B------:R-:W-:-:S02]  /*9db0*/  LOP3.LUT R6, R141, R37, RZ, 0xc0, !PT ;  /* 0x000000258d067212 */ /* 0x000fc400078ec0ff */
[----:B------:R-:W-:Y:S01]  /*9dc0*/  LOP3.LUT R4, R145, R41, RZ, 0xc0, !PT ;  /* 0x0000002991047212 */ /* 0x000fe200078ec0ff */
[C---:B------:R-:W-:Y:S01]  /*9dd0*/  HMMA.16816.F32.BF16 R60, R20.reuse, R114, RZ ;  /* 0x00000072143c723c */ /* 0x040fe200000418ff */
[----:B------:R-:W-:Y:S02]  /*9de0*/  LOP3.LUT R12, R222, R5, RZ, 0xc0, !PT ;  /* 0x00000005de0c7212 */ /* 0x000fe400078ec0ff */
[----:B------:R-:W-:Y:S02]  /*9df0*/  LOP3.LUT R96, R216, R7, RZ, 0xc0, !PT ;  /* 0x00000007d8607212 */ /* 0x000fe400078ec0ff */
[----:B------:R-:W-:Y:S01]  /*9e00*/  LOP3.LUT R7, R133, R40, RZ, 0xc0, !PT ;  /* 0x0000002885077212 */ /* 0x000fe200078ec0ff */
[----:B------:R-:W-:Y:S01]  /*9e10*/  HMMA.16816.F32.BF16 R56, R20, R118, RZ ;  /* 0x000000761438723c */ /* 0x000fe200000418ff */
[----:B------:R-:W-:Y:S02]  /*9e20*/  LOP3.LUT R5, R124, R44, RZ, 0xc0, !PT ;  /* 0x0000002c7c057212 */ /* 0x000fe400078ec0ff */
[----:B------:R-:W-:-:S02]  /*9e30*/  LOP3.LUT R97, R205, R36, RZ, 0xc0, !PT ;  /* 0x00000024cd617212 */ /* 0x000fc400078ec0ff */
[----:B------:R-:W-:Y:S01]  /*9e40*/  IADD3.X R195, R35, -0x1, RZ, P0, !PT ;  /* 0xffffffff23c37810 */ /* 0x000fe200007fe4ff */
[----:B------:R-:W-:Y:S06]  /*9e50*/  HMMA.16816.F32.BF16 R20, R20, R46, RZ ;  /* 0x0000002e1414723c */ /* 0x000fec00000418ff */
[C---:B------:R-:W-:Y:S06]  /*9e60*/  HMMA.16816.F32.BF16 R68, R8.reuse, R82, R68 ;  /* 0x000000520844723c */ /* 0x040fec0000041844 */
[C---:B------:R-:W-:Y:S06]  /*9e70*/  HMMA.16816.F32.BF16 R64, R8.reuse, R78, R64 ;  /* 0x0000004e0840723c */ /* 0x040fec0000041840 */
[C---:B------:R-:W-:Y:S06]  /*9e80*/  HMMA.16816.F32.BF16 R60, R8.reuse, R74, R60 ;  /* 0x0000004a083c723c */ /* 0x040fec000004183c */
[C---:B------:R-:W-:Y:S06]  /*9e90*/  HMMA.16816.F32.BF16 R148, R8.reuse, R86, R56 ;  /* 0x000000560894723c */ /* 0x040fec0000041838 */
[C---:B------:R-:W-:Y:S06]  /*9ea0*/  HMMA.16816.F32.BF16 R144, R8.reuse, R42, R48 ;  /* 0x0000002a0890723c */ /* 0x040fec0000041830 */
[----:B------:R-:W-:Y:S06]  /*9eb0*/  HMMA.16816.F32.BF16 R140, R8, R38, R20 ;  /* 0x00000026088c723c */ /* 0x000fec0000041814 */
[C---:B------:R-:W-:Y:S06]  /*9ec0*/  HMMA.16816.F32.BF16 R8, R24.reuse, R90, RZ ;  /* 0x0000005a1808723c */ /* 0x040fec00000418ff */
[----:B------:R-:W-:-:S15]  /*9ed0*/  HMMA.16816.F32.BF16 R20, R24, R110, RZ ;  /* 0x0000006e1814723c */ /* 0x000fde00000418ff */
[----:B------:R-:W-:-:S03]  /*9ee0*/  NOP ;  /* 0x0000000000007918 */ /* 0x000fc60000000000 */
[----:B------:R-:W-:Y:S06]  /*9ef0*/  HMMA.16816.F32.BF16 R80, R16, R82, R8 ;  /* 0x000000521050723c */ /* 0x000fec0000041808 */
[----:B------:R-:W-:Y:S06]  /*9f00*/  HMMA.16816.F32.BF16 R8, R24, R114, RZ ;  /* 0x000000721808723c */ /* 0x000fec00000418ff */
[----:B------:R-:W-:Y:S06]  /*9f10*/  HMMA.16816.F32.BF16 R56, R16, R78, R20 ;  /* 0x0000004e1038723c */ /* 0x000fec0000041814 */
[----:B------:R-:W-:-:S12]  /*9f20*/  HMMA.16816.F32.BF16 R20, R24, R118, RZ ;  /* 0x000000761814723c */ /* 0x000fd800000418ff */
[----:B------:R-:W-:Y:S06]  /*9f30*/  HMMA.16816.F32.BF16 R48, R16, R74, R8 ;  /* 0x0000004a1030723c */ /* 0x000fec0000041808 */
[C---:B------:R-:W-:Y:S06]  /*9f40*/  HMMA.16816.F32.BF16 R8, R24.reuse, R54, RZ ;  /* 0x000000361808723c */ /* 0x040fec00000418ff */
[----:B------:R-:W-:Y:S06]  /*9f50*/  HMMA.16816.F32.BF16 R24, R24, R46, RZ ;  /* 0x0000002e1818723c */ /* 0x000fec00000418ff */
[C---:B------:R-:W-:Y:S01]  /*9f60*/  HMMA.16816.F32.BF16 R44, R16.reuse, R86, R20 ;  /* 0x00000056102c723c */ /* 0x040fe20000041814 */
[----:B------:R-:W1:Y:S11]  /*9f70*/  LDSM.16.MT88.4 R20, [R174+0x9800] ;  /* 0x00980000ae14783b */ /* 0x000e760000004200 */
[C---:B------:R-:W-:Y:S01]  /*9f80*/  HMMA.16816.F32.BF16 R40, R16.reuse, R42, R8 ;  /* 0x0000002a1028723c */ /* 0x040fe20000041808 */
[----:B------:R-:W-:Y:S05]  /*9f90*/  LDSM.16.MT88.4 R8, [R174+0xa800] ;  /* 0x00a80000ae08783b */ /* 0x000fea0000004200 */
[----:B------:R-:W-:Y:S01]  /*9fa0*/  HMMA.16816.F32.BF16 R24, R16, R38, R24 ;  /* 0x000000261018723c */ /* 0x000fe20000041818 */
[----:B------:R-:W2:Y:S05]  /*9fb0*/  LDSM.16.MT88.4 R16, [R188+0x9800] ;  /* 0x00980000bc10783b */ /* 0x000eaa0000004200 */
[-C--:B-1----:R-:W-:Y:S06]  /*9fc0*/  HMMA.16816.F32.BF16 R168, R12, R20.reuse, R168 ;  /* 0x000000140ca8723c */ /* 0x082fec00000418a8 */
[C---:B------:R-:W-:Y:S06]  /*9fd0*/  HMMA.16816.F32.BF16 R136, R4.reuse, R20, R136 ;  /* 0x000000140488723c */ /* 0x040fec0000041888 */
[-C--:B------:R-:W-:Y:S06]  /*9fe0*/  HMMA.16816.F32.BF16 R132, R4, R22.reuse, R68 ;  /* 0x000000160484723c */ /* 0x080fec0000041844 */
[C---:B------:R-:W-:Y:S01]  /*9ff0*/  HMMA.16816.F32.BF16 R36, R12.reuse, R22, R80 ;  /* 0x000000160c24723c */ /* 0x040fe20000041850 */
[----:B------:R-:W1:Y:S04]  /*a000*/  LDSM.16.MT88.4 R20, [R188+0xa800] ;  /* 0x00a80000bc14783b */ /* 0x000e680000004200 */
[----:B------:R-:W-:Y:S01]  /*a010*/  LDSM.16.MT88.4 R80, [R174+0xbc00] ;  /* 0x00bc0000ae50783b */ /* 0x000fe20000004200 */
        /* <DEDUP_REMOVED lines=8> */
[----:B------:R-:W-:Y:S01]  /*a0a0*/  HMMA.16816.F32.BF16 R52, R12, R10, R48 ;  /* 0x0000000a0c34723c */ /* 0x000fe20000041830 */
[----:B------:R-:W3:Y:S05]  /*a0b0*/  LDSM.16.MT88.4 R8, [R188+0xb800] ;  /* 0x00b80000bc08783b */ /* 0x000eea0000004200 */
[C---:B-1----:R-:W-:Y:S06]  /*a0c0*/  HMMA.16816.F32.BF16 R112, R4.reuse, R20, R184 ;  /* 0x000000140470723c */ /* 0x042fec00000418b8 */
[C---:B------:R-:W-:Y:S01]  /*a0d0*/  HMMA.16816.F32.BF16 R108, R4.reuse, R22, R148 ;  /* 0x00000016046c723c */ /* 0x040fe20000041894 */
[----:B------:R-:W-:Y:S05]  /*a0e0*/  LDSM.16.MT88.4 R148, [R174+0xac00] ;  /* 0x00ac0000ae94783b */ /* 0x000fea0000004200 */
[C---:B--2---:R-:W-:Y:S01]  /*a0f0*/  HMMA.16816.F32.BF16 R72, R4.reuse, R16, R164 ;  /* 0x000000100448723c */ /* 0x044fe200000418a4 */
[----:B------:R-:W1:Y:S05]  /*a100*/  LDSM.16.MT88.4 R164, [R174+0x9c00] ;  /* 0x009c0000aea4783b */ /* 0x000e6a0000004200 */
[----:B------:R-:W-:Y:S06]  /*a110*/  HMMA.16816.F32.BF16 R76, R4, R18, R144 ;  /* 0x00000012044c723c */ /* 0x000fec0000041890 */
[C---:B------:R-:W-:Y:S06]  /*a120*/  HMMA.16816.F32.BF16 R144, R12.reuse, R20, R212 ;  /* 0x000000140c90723c */ /* 0x040fec00000418d4 */
[----:B------:R-:W-:Y:S06]  /*a130*/  HMMA.16816.F32.BF16 R68, R12, R16, R180 ;  /* 0x000000100c44723c */ /* 0x000fec00000418b4 */
[C---:B---3--:R-:W-:Y:S01]  /*a140*/  HMMA.16816.F32.BF16 R88, R4.reuse, R8, R156 ;  /* 0x000000080458723c */ /* 0x048fe2000004189c */
[----:B------:R-:W-:Y:S05]  /*a150*/  LDSM.16.MT88.4 R156, [R188+0x9c00] ;  /* 0x009c0000bc9c783b */ /* 0x000fea0000004200 */
[----:B------:R-:W-:Y:S01]  /*a160*/  HMMA.16816.F32.BF16 R48, R4, R10, R140 ;  /* 0x0000000a0430723c */ /* 0x000fe2000004188c */
[----:B------:R-:W2:Y:S04]  /*a170*/  LDSM.16.MT88.4 R4, [R188+0xbc00] ;  /* 0x00bc0000bc04783b */ /* 0x000ea80000004200 */
[----:B------:R-:W3:Y:S01]  /*a180*/  LDSM.16.MT88.4 R140, [R188+0xac00] ;  /* 0x00ac0000bc8c783b */ /* 0x000ee20000004200 */
[C---:B------:R-:W-:Y:S06]  /*a190*/  HMMA.16816.F32.BF16 R84, R12.reuse, R8, R176 ;  /* 0x000000080c54723c */ /* 0x040fec00000418b0 */
[C---:B------:R-:W-:Y:S06]  /*a1a0*/  HMMA.16816.F32.BF16 R44, R12.reuse, R22, R44 ;  /* 0x000000160c2c723c */ /* 0x040fec000004182c */
[C---:B------:R-:W-:Y:S06]  /*a1b0*/  HMMA.16816.F32.BF16 R40, R12.reuse, R18, R40 ;  /* 0x000000120c28723c */ /* 0x040fec0000041828 */
[----:B------:R-:W-:Y:S06]  /*a1c0*/  HMMA.16816.F32.BF16 R24, R12, R10, R24 ;  /* 0x0000000a0c18723c */ /* 0x000fec0000041818 */
[-C--:B-1----:R-:W-:Y:S06]  /*a1d0*/  HMMA.16816.F32.BF16 R168, R96, R164.reuse, R168 ;  /* 0x000000a460a8723c */ /* 0x082fec00000418a8 */
[C---:B------:R-:W-:Y:S06]  /*a1e0*/  HMMA.16816.F32.BF16 R136, R92.reuse, R164, R136 ;  /* 0x000000a45c88723c */ /* 0x040fec0000041888 */
[-C--:B--2---:R-:W-:Y:S06]  /*a1f0*/  HMMA.16816.F32.BF16 R88, R92, R4.reuse, R88 ;  /* 0x000000045c58723c */ /* 0x084fec0000041858 */
[----:B------:R-:W-:Y:S06]  /*a200*/  HMMA.16816.F32.BF16 R84, R96, R4, R84 ;  /* 0x000000046054723c */ /* 0x000fec0000041854 */
[----:B------:R-:W-:Y:S01]  /*a210*/  HMMA.16816.F32.BF16 R132, R92, R166, R132 ;  /* 0x000000a65c84723c */ /* 0x000fe20000041884 */
[----:B------:R-:W-:Y:S01]  /*a220*/  FADD.FTZ R5, R223, R104 ;  /* 0x00000068df057221 */ /* 0x000fe20000010000 */
[----:B------:R-:W-:-:S03]  /*a230*/  FADD.FTZ R4, R230, R3 ;  /* 0x00000003e6047221 */ /* 0x000fc60000010000 */
[----:B------:R-:W-:Y:S01]  /*a240*/  FADD.FTZ R3, R224, R5 ;  /* 0x00000005e0037221 */ /* 0x000fe20000010000 */
[----:B------:R-:W-:Y:S01]  /*a250*/  FADD.FTZ R5, R229, R4 ;  /* 0x00000004e5057221 */ /* 0x000fe20000010000 */
[C---:B------:R-:W-:Y:S02]  /*a260*/  HMMA.16816.F32.BF16 R128, R92.reuse, R156, R128 ;  /* 0x0000009c5c80723c */ /* 0x040fe40000041880 */
        /* <DEDUP_REMOVED lines=15> */
[C---:B---3--:R-:W-:Y:S06]  /*a360*/  HMMA.16816.F32.BF16 R112, R92.reuse, R140, R112 ;  /* 0x0000008c5c70723c */ /* 0x048fec0000041870 */
        /* <DEDUP_REMOVED lines=17> */
[----:B------:R-:W-:-:S04]  /*a480*/  DEPBAR.LE SB0, 0x0 ;  /* 0x000080000000791a */ /* 0x000fc80000000000 */
[----:B------:R-:W3:Y:S04]  /*a490*/  LDL R231, [R1+0x24] ;  /* 0x0000240001e77983 */ /* 0x000ee80000100800 */
[----:B------:R-:W4:Y:S04]  /*a4a0*/  LDL R234, [R1+0x28] ;  /* 0x0000280001ea7983 */ /* 0x000f280000100800 */
[----:B------:R-:W5:Y:S04]  /*a4b0*/  LDL.LU R232, [R1] ;  /* 0x0000000001e87983 */ /* 0x000f680000300800 */
[----:B------:R-:W5:Y:S04]  /*a4c0*/  LDL R217, [R1+0x158] ;  /* 0x0001580001d97983 */ /* 0x000f680000100800 */
[----:B------:R-:W5:Y:S04]  /*a4d0*/  LDL.64 R236, [R1+0x1b0] ;  /* 0x0001b00001ec7983 */ /* 0x000f680000100a00 */
[----:B------:R-:W5:Y:S01]  /*a4e0*/  LDL R238, [R1+0x198] ;  /* 0x0001980001ee7983 */ /* 0x000f620000100800 */
[----:B------:R-:W-:Y:S05]  /*a4f0*/  WARPSYNC.ALL ;  /* 0x0000000000007948 */ /* 0x000fea0003800000 */
[----:B------:R-:W-:Y:S01]  /*a500*/  BAR.SYNC.DEFER_BLOCKING 0x0 ;  /* 0x0000000000007b1d */ /* 0x000fe20000010000 */
[----:B--2---:R-:W-:Y:S01]  /*a510*/  VIADD R205, R221, 0xfffffffe ;  /* 0xfffffffeddcd7836 */ /* 0x004fe20000000000 */
[----:B---3--:R-:W-:-:S02]  /*a520*/  ISETP.GE.AND P3, PT, R231, R200, PT ;  /* 0x000000c8e700720c */ /* 0x008fc40003f66270 */
[-C--:B----4-:R-:W-:Y:S02]  /*a530*/  ISETP.GE.AND P2, PT, R234, R200.reuse, PT ;  /* 0x000000c8ea00720c */ /* 0x090fe40003f46270 */
[----:B------:R-:W-:Y:S01]  /*a540*/  SHF.R.S32.HI R4, RZ, 0x1f, R205 ;  /* 0x0000001fff047819 */ /* 0x000fe200000114cd */
[----:B-----5:R-:W-:Y:S01]  /*a550*/  IMAD R0, R232, R205, RZ ;  /* 0x000000cde8007224 */ /* 0x020fe200078e02ff */
[----:B------:R-:W-:-:S03]  /*a560*/  ISETP.GE.AND P4, PT, R217, R200, PT ;  /* 0x000000c8d900720c */ /* 0x000fc60003f86270 */
[-C--:B------:R-:W-:Y:S02]  /*a570*/  IMAD R0, R4, R250.reuse, R0 ;  /* 0x000000fa04007224 */ /* 0x080fe400078e0200 */
[----:B------:R-:W-:-:S04]  /*a580*/  IMAD.WIDE.U32 R2, R205, R250, R236 ;  /* 0x000000facd027225 */ /* 0x000fc800078e00ec */
[----:B------:R-:W-:Y:S01]  /*a590*/  IMAD.IADD R3, R3, 0x1, R0 ;  /* 0x0000000103037824 */ /* 0x000fe200078e0200 */
[CC--:B------:R-:W-:Y:S02]  /*a5a0*/  @!P3 LEA R10, P1, R2.reuse, R210.reuse, 0x1 ;  /* 0x000000d2020ab211 */ /* 0x0c0fe400078208ff */
[CC--:B------:R-:W-:Y:S02]  /*a5b0*/  @!P2 LEA R8, P0, R2.reuse, R210.reuse, 0x1 ;  /* 0x000000d20208a211 */ /* 0x0c0fe400078008ff */
[C---:B------:R-:W-:Y:S02]  /*a5c0*/  @!P4 LEA R12, P6, R2.reuse, R210, 0x1 ;  /* 0x000000d2020cc211 */ /* 0x040fe400078c08ff */
[----:B------:R-:W-:Y:S02]  /*a5d0*/  IADD3 R0, P5, R251, R2, RZ ;  /* 0x00000002fb007210 */ /* 0x000fe40007fbe0ff */
[CCC-:B------:R-:W-:Y:S02]  /*a5e0*/  @!P4 LEA.HI.X R13, R2.reuse, R211.reuse, R3.reuse, 0x1, P6 ;  /* 0x000000d3020dc211 */ /* 0x1c0fe400030f0c03 */
[----:B------:R-:W-:-:S02]  /*a5f0*/  @!P3 LEA.HI.X R11, R2, R211, R3, 0x1, P1 ;  /* 0x000000d3020bb211 */ /* 0x000fc400008f0c03 */
[--C-:B------:R-:W-:Y:S01]  /*a600*/  @!P2 LEA.HI.X R9, R2, R211, R3.reuse, 0x1, P0 ;  /* 0x000000d30209a211 */ /* 0x100fe200000f0c03 */
[----:B------:R-:W-:Y:S01]  /*a610*/  IMAD.X R3, R252, 0x1, R3, P5 ;  /* 0x00000001fc037824 */ /* 0x000fe200028e0603 */
[CC--:B------:R-:W-:Y:S01]  /*a620*/  @!P4 LEA R6, P5, R0.reuse, R210.reuse, 0x1 ;  /* 0x000000d20006c211 */ /* 0x0c0fe200078a08ff */
[----:B------:R-:W-:Y:S01]  /*a630*/  @P4 STS [R193+0x9000], RZ ;  /* 0x009000ffc1004388 */ /* 0x000fe20000000800 */
[----:B------:R-:W-:-:S03]  /*a640*/  @!P3 LEA R4, P1, R0, R210, 0x1 ;  /* 0x000000d20004b211 */ /* 0x000fc600078208ff */
[----:B------:R-:W-:Y:S01]  /*a650*/  @P4 STS [R193+0x9004], RZ ;  /* 0x009004ffc1004388 */ /* 0x000fe20000000800 */
[----:B------:R-:W-:-:S03]  /*a660*/  @!P2 LEA R2, P0, R0, R210, 0x1 ;  /* 0x000000d20002a211 */ /* 0x000fc600078008ff */
[----:B------:R-:W-:Y:S01]  /*a670*/  @P4 STS.64 [R193+0x9008], RZ ;  /* 0x009008ffc1004388 */ /* 0x000fe20000000a00 */
[----:B------:R-:W-:-:S03]  /*a680*/  @!P4 LEA.HI.X R7, R0, R211, R3, 0x1, P5 ;  /* 0x000000d30007c211 */ /* 0x000fc600028f0c03 */
[----:B------:R-:W-:Y:S01]  /*a690*/  @!PT LDS RZ, [RZ] ;  /* 0x00000000fffff984 */ /* 0x000fe20000000800 */
[----:B------:R-:W-:Y:S01]  /*a6a0*/  @!PT LDS RZ, [RZ] ;  /* 0x00000000fffff984 */ /* 0x000fe20000000800 */
[----:B------:R-:W-:Y:S01]  /*a6b0*/  @!PT LDS RZ, [RZ] ;  /* 0x00000000fffff984 */ /* 0x000fe20000000800 */
[----:B------:R1:W-:Y:S01]  /*a6c0*/  @!P4 LDGSTS.E.BYPASS.LTC128B.128 [R193+0x9000], desc[UR4][R12.64] ;  /* 0x090000000cc1cfae */ /* 0x0003e2000b901d44 */
[----:B------:R-:W-:-:S03]  /*a6d0*/  @!P3 LEA.HI.X R5, R0, R211, R3, 0x1, P1 ;  /* 0x000000d30005b211 */ /* 0x000fc600008f0c03 */
        /* <DEDUP_REMOVED lines=26> */
[----:B------:R-:W-:Y:S04]  /*a880*/  LDSM.16.M88.4 R16, [R190] ;  /* 0x00000000be10783b */ /* 0x000fe80000000200 */
[----:B-1----:R-:W-:Y:S04]  /*a890*/  LDSM.16.M88.4 R12, [R190+0x1000] ;  /* 0x00100000be0c783b */ /* 0x002fe80000000200 */
[----:B------:R-:W1:Y:S04]  /*a8a0*/  LDSM.16.M88.4 R48, [R175+0x6800] ;  /* 0x00680000af30783b */ /* 0x000e680000000200 */
[----:B------:R-:W5:Y:S04]  /*a8b0*/  LDSM.16.M88.4 R44, [R175+0x6c00] ;  /* 0x006c0000af2c783b */ /* 0x000f680000000200 */
[----:B--2---:R-:W-:Y:S04]  /*a8c0*/  LDSM.16.M88.4 R8, [R191] ;  /* 0x00000000bf08783b */ /* 0x004fe80000000200 */
[----:B---3--:R-:W-:Y:S04]  /*a8d0*/  LDSM.16.M88.4 R4, [R191+0x1000] ;  /* 0x00100000bf04783b */ /* 0x008fe80000000200 */
[----:B------:R-:W2:Y:S04]  /*a8e0*/  LDSM.16.M88.4 R24, [R189+0x6800] ;  /* 0x00680000bd18783b */ /* 0x000ea80000000200 */
[----:B------:R-:W3:Y:S04]  /*a8f0*/  LDSM.16.M88.4 R20, [R189+0x6c00] ;  /* 0x006c0000bd14783b */ /* 0x000ee80000000200 */
[----:B------:R-:W4:Y:S04]  /*a900*/  LDSM.16.M88.4 R56, [R175+0x6000] ;  /* 0x00600000af38783b */ /* 0x000f280000000200 */
[----:B------:R-:W4:Y:S04]  /*a910*/  LDSM.16.M88.4 R52, [R175+0x6400] ;  /* 0x00640000af34783b */ /* 0x000f280000000200 */
[----:B------:R-:W-:Y:S04]  /*a920*/  LDSM.16.M88.4 R40, [R189+0x6000] ;  /* 0x00600000bd28783b */ /* 0x000fe80000000200 */
[----:B------:R-:W4:Y:S01]  /*a930*/  LDSM.16.M88.4 R36, [R189+0x6400] ;  /* 0x00640000bd24783b */ /* 0x000f220000000200 */
[----:B-1----:R-:W-:Y:S01]  /*a940*/  HMMA.16816.F32.BF16 R104, R12, R48, RZ ;  /* 0x000000300c68723c */ /* 0x002fe200000418ff */
[----:B------:R-:W-:Y:S01]  /*a950*/  IMAD.MOV.U32 R195, RZ, RZ, R238 ;  /* 0x000000ffffc37224 */ /* 0x000fe200078e00ee */
[----:B------:R-:W1:Y:S04]  /*a960*/  S2R R194, SR_TID.X ;  /* 0x0000000000c27919 */ /* 0x000e680000002100 */
[-C--:B-----5:R-:W-:Y:S01]  /*a970*/  HMMA.16816.F32.BF16 R64, R16, R44.reuse, RZ ;  /* 0x0000002c1040723c */ /* 0x0a0fe200000418ff */
[----:B------:R-:W0:Y:S05]  /*a980*/  LDGDEPBAR ;  /* 0x00000000000079af */ /* 0x000e2a0000000000 */
[----:B------:R-:W-:Y:S06]  /*a990*/  HMMA.16816.F32.BF16 R60, R12, R44, RZ ;  /* 0x0000002c0c3c723c */ /* 0x000fec00000418ff */
[----:B------:R-:W-:Y:S06]  /*a9a0*/  HMMA.16816.F32.BF16 R176, R16, R48, RZ ;  /* 0x0000003010b0723c */ /* 0x000fec00000418ff */
[----:B--2---:R-:W-:Y:S06]  /*a9b0*/  HMMA.16816.F32.BF16 R232, R4, R24, R104 ;  /* 0x0000001804e8723c */ /* 0x004fec0000041868 */
[-C--:B---3--:R-:W-:Y:S06]  /*a9c0*/  HMMA.16816.F32.BF16 R244, R8, R20.reuse, R64 ;  /* 0x0000001408f4723c */ /* 0x088fec0000041840 */
[----:B------:R-:W-:Y:S06]  /*a9d0*/  HMMA.16816.F32.BF16 R240, R4, R20, R60 ;  /* 0x0000001404f0723c */ /* 0x000fec000004183c */
[-C--:B----4-:R-:W-:Y:S06]  /*a9e0*/  HMMA.16816.F32.BF16 R216, R16, R56.reuse, RZ ;  /* 0x0000003810d8723c */ /* 0x090fec00000418ff */
[----:B------:R-:W-:Y:S06]  /*a9f0*/  HMMA.16816.F32.BF16 R212, R12, R56, RZ ;  /* 0x000000380cd4723c */ /* 0x000fec00000418ff */
[-C--:B------:R-:W-:Y:S06]  /*aa00*/  HMMA.16816.F32.BF16 R184, R16, R52.reuse, RZ ;  /* 0x0000003410b8723c */ /* 0x080fec00000418ff */
[C---:B------:R-:W-:Y:S06]  /*aa10*/  HMMA.16816.F32.BF16 R180, R12.reuse, R52, RZ ;  /* 0x000000340cb4723c */ /* 0x040fec00000418ff */
[C---:B------:R-:W-:Y:S06]  /*aa20*/  HMMA.16816.F32.BF16 R104, R12.reuse, R58, RZ ;  /* 0x0000003a0c68723c */ /* 0x040fec00000418ff */
[C---:B------:R-:W-:Y:S06]  /*aa30*/  HMMA.16816.F32.BF16 R64, R12.reuse, R54, RZ ;  /* 0x000000360c40723c */ /* 0x040fec00000418ff */
[----:B------:R-:W-:Y:S06]  /*aa40*/  HMMA.16816.F32.BF16 R60, R12, R50, RZ ;  /* 0x000000320c3c723c */ /* 0x000fec00000418ff */
[C---:B------:R-:W-:Y:S06]  /*aa50*/  HMMA.16816.F32.BF16 R56, R16.reuse, R58, RZ ;  /* 0x0000003a1038723c */ /* 0x040fec00000418ff */
[C---:B------:R-:W-:Y:S06]  /*aa60*/  HMMA.16816.F32.BF16 R52, R16.reuse, R54, RZ ;  /* 0x000000361034723c */ /* 0x040fec00000418ff */
[----:B------:R-:W-:Y:S06]  /*aa70*/  HMMA.16816.F32.BF16 R48, R16, R50, RZ ;  /* 0x000000321030723c */ /* 0x000fec00000418ff */
[-C--:B------:R-:W-:Y:S06]  /*aa80*/  HMMA.16816.F32.BF16 R12, R12, R46.reuse, RZ ;  /* 0x0000002e0c0c723c */ /* 0x080fec00000418ff */
[----:B------:R-:W-:Y:S06]  /*aa90*/  HMMA.16816.F32.BF16 R16, R16, R46, RZ ;  /* 0x0000002e1010723c */ /* 0x000fec00000418ff */
[C---:B------:R-:W-:Y:S06]  /*aaa0*/  HMMA.16816.F32.BF16 R236, R8.reuse, R24, R176 ;  /* 0x0000001808ec723c */ /* 0x040fec00000418b0 */
[-C--:B------:R-:W-:Y:S06]  /*aab0*/  HMMA.16816.F32.BF16 R228, R8, R36.reuse, R184 ;  /* 0x0000002408e4723c */ /* 0x080fec00000418b8 */
[C---:B------:R-:W-:Y:S06]  /*aac0*/  HMMA.16816.F32.BF16 R220, R4.reuse, R36, R180 ;  /* 0x0000002404dc723c */ /* 0x040fec00000418b4 */
[----:B------:R-:W-:Y:S06]  /*aad0*/  HMMA.16816.F32.BF16 R176, R4, R42, R104 ;  /* 0x0000002a04b0723c */ /* 0x000fec0000041868 */
[-C--:B------:R-:W-:Y:S06]  /*aae0*/  HMMA.16816.F32.BF16 R216, R8, R40.reuse, R216 ;  /* 0x0000002808d8723c */ /* 0x080fec00000418d8 */
[C---:B------:R-:W-:Y:S06]  /*aaf0*/  HMMA.16816.F32.BF16 R212, R4.reuse, R40, R212 ;  /* 0x0000002804d4723c */ /* 0x040fec00000418d4 */
[C---:B------:R-:W-:Y:S06]  /*ab00*/  HMMA.16816.F32.BF16 R180, R4.reuse, R38, R64 ;  /* 0x0000002604b4723c */ /* 0x040fec0000041840 */
[C---:B------:R-:W-:Y:S06]  /*ab10*/  HMMA.16816.F32.BF16 R184, R4.reuse, R26, R60 ;  /* 0x0000001a04b8723c */ /* 0x040fec000004183c */
[----:B------:R-:W-:Y:S01]  /*ab20*/  HMMA.16816.F32.BF16 R224, R4, R22, R12 ;  /* 0x0000001604e0723c */ /* 0x000fe2000004180c */
[----:B------:R-:W-:Y:S04]  /*ab30*/  LDSM.16.M88.4 R4, [R190+0x3000] ;  /* 0x00300000be04783b */ /* 0x000fe80000000200 */
[----:B------:R-:W2:Y:S01]  /*ab40*/  LDSM.16.M88.4 R12, [R175+0x7000] ;  /* 0x00700000af0c783b */ /* 0x000ea20000000200 */
[C---:B------:R-:W-:Y:S06]  /*ab50*/  HMMA.16816.F32.BF16 R56, R8.reuse, R42, R56 ;  /* 0x0000002a0838723c */ /* 0x040fec0000041838 */
[C---:B------:R-:W-:Y:S06]  /*ab60*/  HMMA.16816.F32.BF16 R104, R8.reuse, R38, R52 ;  /* 0x000000260868723c */ /* 0x040fec0000041834 */
[C---:B------:R-:W-:Y:S06]  /*ab70*/  HMMA.16816.F32.BF16 R48, R8.reuse, R26, R48 ;  /* 0x0000001a0830723c */ /* 0x040fec0000041830 */
[----:B------:R-:W-:Y:S01]  /*ab80*/  HMMA.16816.F32.BF16 R16, R8, R22, R16 ;  /* 0x000000160810723c */ /* 0x000fe20000041810 */
[----:B------:R-:W3:Y:S05]  /*ab90*/  LDSM.16.M88.4 R8, [R190+0x2000] ;  /* 0x00200000be08783b */ /* 0x000eea0000000200 */
[C---:B--2---:R-:W-:Y:S06]  /*aba0*/  HMMA.16816.F32.BF16 R64, R4.reuse, R12, R212 ;  /* 0x0000000c0440723c */ /* 0x044fec00000418d4 */
[----:B------:R-:W-:Y:S06]  /*abb0*/  HMMA.16816.F32.BF16 R52, R4, R14, R176 ;  /* 0x0000000e0434723c */ /* 0x000fec00000418b0 */
[C---:B---3--:R-:W-:Y:S06]  /*abc0*/  HMMA.16816.F32.BF16 R60, R8.reuse, R12, R216 ;  /* 0x0000000c083c723c */ /* 0x048fec00000418d8 */
[C---:B------:R-:W-:Y:S01]  /*abd0*/  HMMA.16816.F32.BF16 R24, R8.reuse, R14, R56 ;  /* 0x0000000e0818723c */ /* 0x040fe20000041838 */
[----:B------:R-:W2:Y:S05]  /*abe0*/  LDSM.16.M88.4 R12, [R175+0x7400] ;  /* 0x00740000af0c783b */ /* 0x000eaa0000000200 */
[-C--:B--2---:R-:W-:Y:S06]  /*abf0*/  HMMA.16816.F32.BF16 R44, R8, R12.reuse, R228 ;  /* 0x0000000c082c723c */ /* 0x084fec00000418e4 */
[C---:B------:R-:W-:Y:S06]  /*ac00*/  HMMA.16816.F32.BF16 R40, R4.reuse, R12, R220 ;  /* 0x0000000c0428723c */ /* 0x040fec00000418dc */
[-C--:B------:R-:W-:Y:S06]  /*ac10*/  HMMA.16816.F32.BF16 R36, R4, R14.reuse, R180 ;  /* 0x0000000e0424723c */ /* 0x080fec00000418b4 */
        /* <DEDUP_REMOVED lines=9> */
[-C--:B------:R-:W-:Y:S01]  /*acb0*/  HMMA.16816.F32.BF16 R224, R4, R14.reuse, R224 ;  /* 0x0000000e04e0723c */ /* 0x080fe200000418e0 */
[----:B------:R-:W-:Y:S05]  /*acc0*/  LDSM.16.M88.4 R4, [R191+0x3000] ;  /* 0x00300000bf04783b */ /* 0x000fea0000000200 */
[----:B------:R-:W-:Y:S01]  /*acd0*/  HMMA.16816.F32.BF16 R16, R8, R14, R16 ;  /* 0x0000000e0810723c */ /* 0x000fe20000041810 */
[----:B------:R-:W2:Y:S04]  /*ace0*/  LDSM.16.M88.4 R12, [R189+0x7000] ;  /* 0x00700000bd0c783b */ /* 0x000ea80000000200 */
[----:B------:R-:W3:Y:S01]  /*acf0*/  LDSM.16.M88.4 R8, [R191+0x2000] ;  /* 0x00200000bf08783b */ /* 0x000ee20000000200 */
[-C--:B--2---:R-:W-:Y:S06]  /*ad00*/  HMMA.16816.F32.BF16 R236, R4, R12.reuse, R64 ;  /* 0x0000000c04ec723c */ /* 0x084fec0000041840 */
[----:B---3--:R-:W-:Y:S06]  /*ad10*/  HMMA.16816.F32.BF16 R220, R8, R12, R60 ;  /* 0x0000000c08dc723c */ /* 0x008fec000004183c */
[-C--:B------:R-:W-:Y:S06]  /*ad20*/  HMMA.16816.F32.BF16 R216, R4, R14.reuse, R52 ;  /* 0x0000000e04d8723c */ /* 0x080fec0000041834 */
[----:B------:R-:W-:Y:S01]  /*ad30*/  HMMA.16816.F32.BF16 R176, R8, R14, R24 ;  /* 0x0000000e08b0723c */ /* 0x000fe20000041818 */
[----:B------:R-:W2:Y:S05]  /*ad40*/  LDSM.16.M88.4 R12, [R189+0x7400] ;  /* 0x00740000bd0c783b */ /* 0x000eaa0000000200 */
[----:B--2---:R-:W-:Y:S06]  /*ad50*/  HMMA.16816.F32.BF16 R60, R4, R14, R36 ;  /* 0x0000000e043c723c */ /* 0x004fec0000041824 */
[-C--:B------:R-:W-:Y:S06]  /*ad60*/  HMMA.16816.F32.BF16 R232, R8, R12.reuse, R44 ;  /* 0x0000000c08e8723c */ /* 0x080fec000004182c */
[----:B------:R-:W-:Y:S06]  /*ad70*/  HMMA.16816.F32.BF16 R64, R4, R12, R40 ;  /* 0x0000000c0440723c */ /* 0x000fec0000041828 */
        /* <DEDUP_REMOVED lines=44> */
[----:B------:R-:W-:Y:S01]  /*b040*/  HMMA.16816.F32.BF16 R212, R8, R14, R212 ;  /* 0x0000000e08d4723c */ /* 0x000fe200000418d4 */
[----:B------:R-:W2:Y:S01]  /*b050*/  LDSM.16.M88.4 R12, [R189+0x8800] ;  /* 0x00880000bd0c783b */ /* 0x000ea20000000200 */
[----:B-1----:R-:W-:-:S05]  /*b060*/  IMAD.SHL.U32 R194, R194, 0x2, RZ ;  /* 0x00000002c2c27824 */ /* 0x002fca00078e00ff */
[----:B------:R-:W-:Y:S01]  /*b070*/  LOP3.LUT R194, R194, 0x6, RZ, 0xc0, !PT ;  /* 0x00000006c2c27812 */ /* 0x000fe200078ec0ff */
[-C--:B--2---:R-:W-:Y:S06]  /*b080*/  HMMA.16816.F32.BF16 R236, R8, R12.reuse, R216 ;  /* 0x0000000c08ec723c */ /* 0x084fec00000418d8 */
[C---:B------:R-:W-:Y:S06]  /*b090*/  HMMA.16816.F32.BF16 R228, R4.reuse, R12, R176 ;  /* 0x0000000c04e4723c */ /* 0x040fec00000418b0 */
[-C--:B------:R-:W-:Y:S06]  /*b0a0*/  HMMA.16816.F32.BF16 R240, R4, R14.reuse, R60 ;  /* 0x0000000e04f0723c */ /* 0x080fec000004183c */
[----:B------:R-:W-:Y:S01]  /*b0b0*/  HMMA.16816.F32.BF16 R216, R8, R14, R56 ;  /* 0x0000000e08d8723c */ /* 0x000fe20000041838 */
[----:B------:R-:W1:Y:S01]  /*b0c0*/  LDSM.16.M88.4 R12, [R189+0x8c00] ;  /* 0x008c0000bd0c783b */ /* 0x000e620000000200 */
[----:B------:R-:W-:Y:S01]  /*b0d0*/  IMAD R0, R205, 0x40, R194 ;  /* 0x00000040cd007824 */ /* 0x000fe200078e02c2 */
[----:B------:R-:W-:-:S04]  /*b0e0*/  DEPBAR.LE SB0, 0x0 ;  /* 0x000080000000791a */ /* 0x000fc80000000000 */
[C---:B------:R-:W-:Y:S01]  /*b0f0*/  ISETP.GE.AND P0, PT, R0.reuse, R199, PT ;  /* 0x000000c70000720c */ /* 0x040fe20003f06270 */
[C---:B------:R-:W-:Y:S01]  /*b100*/  VIADD R2, R0.reuse, 0x1 ;  /* 0x0000000100027836 */ /* 0x040fe20000000000 */
[C---:B------:R-:W-:Y:S02]  /*b110*/  ISETP.GE.AND P1, PT, R0.reuse, R196, PT ;  /* 0x000000c40000720c */ /* 0x040fe40003f26270 */
[C---:B------:R-:W-:Y:S02]  /*b120*/  ISETP.GE.OR P0, PT, R0.reuse, R201, !P0 ;  /* 0x000000c90000720c */ /* 0x040fe40004706670 */
[C---:B------:R-:W-:Y:S02]  /*b130*/  ISETP.GE.AND P5, PT, R0.reuse, R198, PT ;  /* 0x000000c60000720c */ /* 0x040fe40003fa6270 */
[C---:B------:R-:W-:Y:S01]  /*b140*/  ISETP.GE.OR P1, PT, R0.reuse, R202, !P1 ;  /* 0x000000ca0000720c */ /* 0x040fe20004f26670 */
[C---:B------:R-:W-:Y:S01]  /*b150*/  VIADD R3, R0.reuse, 0x8 ;  /* 0x0000000800037836 */ /* 0x040fe20000000000 */
[----:B------:R-:W-:-:S02]  /*b160*/  ISETP.GE.OR P5, PT, R0, R204, !P5 ;  /* 0x000000cc0000720c */ /* 0x000fc40006fa6670 */
[----:B------:R-:W-:Y:S02]  /*b170*/  FSEL R178, R20, -INF , !P1 ;  /* 0xff80000014b27808 */ /* 0x000fe40004800000 */
[C---:B------:R-:W-:Y:S02]  /*b180*/  ISETP.GE.AND P6, PT, R2.reuse, R196, PT ;  /* 0x000000c40200720c */ /* 0x040fe40003fc6270 */
[C---:B------:R-:W-:Y:S02]  /*b190*/  ISETP.GE.AND P1, PT, R2.reuse, R197, PT ;  /* 0x000000c50200720c */ /* 0x040fe40003f26270 */
[C---:B------:R-:W-:Y:S02]  /*b1a0*/  ISETP.GE.OR P6, PT, R2.reuse, R202, !P6 ;  /* 0x000000ca0200720c */ /* 0x040fe400077c6670 */
[----:B------:R-:W-:Y:S01]  /*b1b0*/  ISETP.GE.OR P1, PT, R2, R203, !P1 ;  /* 0x000000cb0200720c */ /* 0x000fe20004f26670 */
[----:B-1----:R-:W-:Y:S07]  /*b1c0*/  HMMA.16816.F32.BF16 R220, R4, R14, R24 ;  /* 0x0000000e04dc723c */ /* 0x002fee0000041818 */
[----:B------:R-:W-:-:S02]  /*b1d0*/  FSEL R25, R22, -INF , !P0 ;  /* 0xff80000016197808 */ /* 0x000fc40004000000 */
[C---:B------:R-:W-:Y:S01]  /*b1e0*/  ISETP.GE.AND P0, PT, R2.reuse, R199, PT ;  /* 0x000000c70200720c */ /* 0x040fe20003f06270 */
[----:B------:R-:W-:Y:S03]  /*b1f0*/  HMMA.16816.F32.BF16 R232, R8, R12, R36 ;  /* 0x0000000c08e8723c */ /* 0x000fe60000041824 */
[----:B------:R-:W-:-:S03]  /*b200*/  ISETP.GE.OR P0, PT, R2, R201, !P0 ;  /* 0x000000c90200720c */ /* 0x000fc60004706670 */
[----:B------:R-:W-:Y:S01]  /*b210*/  HMMA.16816.F32.BF16 R224, R4, R12, R40 ;  /* 0x0000000c04e0723c */ /* 0x000fe20000041828 */
[----:B------:R-:W-:Y:S01]  /*b220*/  FSEL R39, R44, -INF , !P5 ;  /* 0xff8000002c277808 */ /* 0x000fe20006800000 */
[----:B------:R-:W-:Y:S01]  /*b230*/  BAR.SYNC.DEFER_BLOCKING 0x0 ;  /* 0x0000000000007b1d */ /* 0x000fe20000010000 */
[----:B------:R-:W-:-:S04]  /*b240*/  ISETP.GE.AND P5, PT, R2, R198, PT ;  /* 0x000000c60200720c */ /* 0x000fc80003fa6270 */
[----:B------:R-:W-:Y:S02]  /*b250*/  FSEL R40, R23, -INF , !P0 ;  /* 0xff80000017287808 */ /* 0x000fe40004000000 */
[----:B------:R-:W-:Y:S02]  /*b260*/  ISETP.GE.AND P0, PT, R3, R198, PT ;  /* 0x000000c60300720c */ /* 0x000fe40003f06270 */
[----:B------:R-:W-:Y:S02]  /*b270*/  FSEL R181, R21, -INF , !P6 ;  /* 0xff80000015b57808 */ /* 0x000fe40007000000 */
[----:B------:R-:W-:Y:S01]  /*b280*/  ISETP.GE.OR P5, PT, R2, R204, !P5 ;  /* 0x000000cc0200720c */ /* 0x000fe20006fa6670 */
[C---:B------:R-:W-:Y:S01]  /*b290*/  VIADD R2, R0.reuse, 0x9 ;  /* 0x0000000900027836 */ /* 0x040fe20000000000 */
[----:B------:R-:W-:Y:S02]  /*b2a0*/  FSEL R61, R47, -INF , !P1 ;  /* 0xff8000002f3d7808 */ /* 0x000fe40004800000 */
[----:B------:R-:W-:-:S02]  /*b2b0*/  ISETP.GE.AND P6, PT, R0, R197, PT ;  /* 0x000000c50000720c */ /* 0x000fc40003fc6270 */
[C---:B------:R-:W-:Y:S02]  /*b2c0*/  ISETP.GE.OR P1, PT, R3.reuse, R204, !P0 ;  /* 0x000000cc0300720c */ /* 0x040fe40004726670 */
[C---:B------:R-:W-:Y:S02]  /*b2d0*/  ISETP.GE.AND P0, PT, R3.reuse, R199, PT ;  /* 0x000000c70300720c */ /* 0x040fe40003f06270 */
[----:B------:R-:W-:Y:S02]  /*b2e0*/  ISETP.GE.OR P6, PT, R0, R203, !P6 ;  /* 0x000000cb0000720c */ /* 0x000fe400077c6670 */
[----:B------:R-:W-:Y:S02]  /*b2f0*/  FSEL R44, R48, -INF , !P1 ;  /* 0xff800000302c7808 */ /* 0x000fe40004800000 */
[----:B------:R-:W-:Y:S02]  /*b300*/  ISETP.GE.AND P1, PT, R2, R196, PT ;  /* 0x000000c40200720c */ /* 0x000fe40003f26270 */
[----:B------:R-:W-:-:S02]  /*b310*/  ISETP.GE.OR P0, PT, R3, R201, !P0 ;  /* 0x000000c90300720c */ /* 0x000fc40004706670 */
[----:B------:R-:W-:Y:S02]  /*b320*/  FSEL R60, R46, -INF , !P6 ;  /* 0xff8000002e3c7808 */ /* 0x000fe40007000000 */
[----:B------:R-:W-:Y:S02]  /*b330*/  FSEL R45, R45, -INF , !P5 ;  /* 0xff8000002d2d7808 */ /* 0x000fe40006800000 */
[C---:B------:R-:W-:Y:S02]  /*b340*/  ISETP.GE.AND P6, PT, R3.reuse, R197, PT ;  /* 0x000000c50300720c */ /* 0x040fe40003fc6270 */
[----:B------:R-:W-:Y:S02]  /*b350*/  ISETP.GE.AND P5, PT, R3, R196, PT ;  /* 0x000000c40300720c */ /* 0x000fe40003fa6270 */
[----:B------:R-:W-:Y:S02]  /*b360*/  ISETP.GE.OR P1, PT, R2, R202, !P1 ;  /* 0x000000ca0200720c */ /* 0x000fe40004f26670 */
[----:B------:R-:W-:-:S02]  /*b370*/  FSEL R37, R54, -INF , !P0 ;  /* 0xff80000036257808 */ /* 0x000fc40004000000 */
[----:B------:R-:W-:Y:S02]  /*b380*/  ISETP.GE.AND P0, PT, R2, R199, PT ;  /* 0x000000c70200720c */ /* 0x000fe40003f06270 */
[C---:B------:R-:W-:Y:S02]  /*b390*/  ISETP.GE.OR P5, PT, R3.reuse, R202, !P5 ;  /* 0x000000ca0300720c */ /* 0x040fe40006fa6670 */
[----:B------:R-:W-:Y:S01]  /*b3a0*/  ISETP.GE.OR P6, PT, R3, R203, !P6 ;  /* 0x000000cb0300720c */ /* 0x000fe200077c6670 */
[----:B------:R-:W-:Y:S01]  /*b3b0*/  VIADD R3, R0, 0x10 ;  /* 0x0000001000037836 */ /* 0x000fe20000000000 */
[----:B------:R-:W-:Y:S02]  /*b3c0*/  FSEL R179, R53, -INF , !P1 ;  /* 0xff80000035b37808 */ /* 0x000fe40004800000 */
[C---:B------:R-:W-:Y:S02]  /*b3d0*/  ISETP.GE.AND P1, PT, R2.reuse, R197, PT ;  /* 0x000000c50200720c */ /* 0x040fe40003f26270 */
[----:B------:R-:W-:-:S02]  /*b3e0*/  ISETP.GE.OR P0, PT, R2, R201, !P0 ;  /* 0x000000c90200720c */ /* 0x000fc40004706670 */
[----:B------:R-:W-:Y:S02]  /*b3f0*/  FSEL R180, R52, -INF , !P5 ;  /* 0xff80000034b47808 */ /* 0x000fe40006800000 */
[CC--:B------:R-:W-:Y:S02]  /*b400*/  ISETP.GE.AND P5, PT, R2.reuse, R198.reuse, PT ;  /* 0x000000c60200720c */ /* 0x0c0fe40003fa6270 */
[C---:B------:R-:W-:Y:S02]  /*b410*/  ISETP.GE.OR P1, PT, R2.reuse, R203, !P1 ;  /* 0x000000cb0200720c */ /* 0x040fe40004f26670 */
[----:B------:R-:W-:Y:S02]  /*b420*/  FSEL R36, R55, -INF , !P0 ;  /* 0xff80000037247808 */ /* 0x000fe40004000000 */
[----:B------:R-:W-:Y:S02]  /*b430*/  ISETP.GE.AND P0, PT, R3, R198, PT ;  /* 0x000000c60300720c */ /* 0x000fe40003f06270 */
[----:B------:R-:W-:Y:S01]  /*b440*/  ISETP.GE.OR P5, PT, R2, R204, !P5 ;  /* 0x000000cc0200720c */ /* 0x000fe20006fa6670 */
[----:B------:R-:W-:Y:S01]  /*b450*/  VIADD R2, R0, 0x11 ;  /* 0x0000001100027836 */ /* 0x000fe20000000000 */
[----:B------:R-:W-:-:S02]  /*b460*/  FSEL R58, R51, -INF , !P1 ;  /* 0xff800000333a7808 */ /* 0x000fc40004800000 */
[----:B------:R-:W-:-:S04]  /*b470*/  ISETP.GE.OR P1, PT, R3, R204, !P0 ;  /* 0x000000cc0300720c */ /* 0x000fc80004726670 */
[----:B------:R-:W-:Y:S02]  /*b480*/  FSEL R42, R64, -INF , !P1 ;  /* 0xff800000402a7808 */ /* 0x000fe40004800000 */
[----:B------:R-:W-:Y:S02]  /*b490*/  ISETP.GE.AND P1, PT, R2, R198, PT ;  /* 0x000000c60200720c */ /* 0x000fe40003f26270 */
[----:B------:R-:W-:Y:S02]  /*b4a0*/  FSEL R59, R50, -INF , !P6 ;  /* 0xff800000323b7808 */ /* 0x000fe40007000000 */
[----:B------:R-:W-:Y:S02]  /*b4b0*/  FSEL R43, R49, -INF , !P5 ;  /* 0xff800000312b7808 */ /* 0x000fe40006800000 */
[C---:B------:R-:W-:Y:S02]  /*b4c0*/  ISETP.GE.AND P6, PT, R3.reuse, R197, PT ;  /* 0x000000c50300720c */ /* 0x040fe40003fc6270 */
[----:B------:R-:W-:-:S02]  /*b4d0*/  ISETP.GE.AND P5, PT, R3, R196, PT ;  /* 0x000000c40300720c */ /* 0x000fc40003fa6270 */
[C---:B------:R-:W-:Y:S02]  /*b4e0*/  ISETP.GE.AND P0, PT, R3.reuse, R199, PT ;  /* 0x000000c70300720c */ /* 0x040fe40003f06270 */
[----:B------:R-:W-:Y:S02]  /*b4f0*/  ISETP.GE.OR P1, PT, R2, R204, !P1 ;  /* 0x000000cc0200720c */ /* 0x000fe40004f26670 */
[C---:B------:R-:W-:Y:S02]  /*b500*/  ISETP.GE.OR P6, PT, R3.reuse, R203, !P6 ;  /* 0x000000cb0300720c */ /* 0x040fe400077c6670 */
[C---:B------:R-:W-:Y:S02]  /*b510*/  ISETP.GE.OR P5, PT, R3.reuse, R202, !P5 ;  /* 0x000000ca0300720c */ /* 0x040fe40006fa6670 */
[----:B------:R-:W-:Y:S01]  /*b520*/  ISETP.GE.OR P0, PT, R3, R201, !P0 ;  /* 0x000000c90300720c */ /* 0x000fe20004706670 */
[----:B------:R-:W-:Y:S01]  /*b530*/  VIADD R3, R0, 0x18 ;  /* 0x0000001800037836 */ /* 0x000fe20000000000 */
[----:B------:R-:W-:-:S02]  /*b540*/  FSEL R41, R65, -INF , !P1 ;  /* 0xff80000041297808 */ /* 0x000fc40004800000 */
[----:B------:R-:W-:Y:S02]  /*b550*/  ISETP.GE.AND P1, PT, R2, R199, PT ;  /* 0x000000c70200720c */ /* 0x000fe40003f26270 */
[----:B------:R-:W-:Y:S02]  /*b560*/  FSEL R57, R66, -INF , !P6 ;  /* 0xff80000042397808 */ /* 0x000fe40007000000 */
[----:B------:R-:W-:Y:S02]  /*b570*/  FSEL R177, R104, -INF , !P5 ;  /* 0xff80000068b17808 */ /* 0x000fe40006800000 */
[C---:B------:R-:W-:Y:S02]  /*b580*/  ISETP.GE.AND P6, PT, R2.reuse, R197, PT ;  /* 0x000000c50200720c */ /* 0x040fe40003fc6270 */
[C---:B------:R-:W-:Y:S02]  /*b590*/  ISETP.GE.AND P5, PT, R2.reuse, R196, PT ;  /* 0x000000c40200720c */ /* 0x040fe40003fa6270 */
[----:B------:R-:W-:-:S02]  /*b5a0*/  ISETP.GE.OR P1, PT, R2, R201, !P1 ;  /* 0x000000c90200720c */ /* 0x000fc40004f26670 */
[----:B------:R-:W-:Y:S02]  /*b5b0*/  FSEL R23, R106, -INF , !P0 ;  /* 0xff8000006a177808 */ /* 0x000fe40004000000 */
[----:B------:R-:W-:Y:S02]  /*b5c0*/  ISETP.GE.AND P0, PT, R3, R198, PT ;  /* 0x000000c60300720c */ /* 0x000fe40003f06270 */
[C---:B------:R-:W-:Y:S02]  /*b5d0*/  ISETP.GE.OR P6, PT, R2.reuse, R203, !P6 ;  /* 0x000000cb0200720c */ /* 0x040fe400077c6670 */
[----:B------:R-:W-:Y:S01]  /*b5e0*/  ISETP.GE.OR P5, PT, R2, R202, !P5 ;  /* 0x000000ca0200720c */ /* 0x000fe20006fa6670 */
[----:B------:R-:W-:Y:S01]  /*b5f0*/  VIADD R2, R0, 0x19 ;  /* 0x0000001900027836 */ /* 0x000fe20000000000 */
[----:B------:R-:W-:Y:S02]  /*b600*/  FSEL R22, R107, -INF , !P1 ;  /* 0xff8000006b167808 */ /* 0x000fe40004800000 */
[----:B------:R-:W-:-:S02]  /*b610*/  ISETP.GE.OR P1, PT, R3, R204, !P0 ;  /* 0x000000cc0300720c */ /* 0x000fc40004726670 */
[C---:B------:R-:W-:Y:S02]  /*b620*/  ISETP.GE.AND P0, PT, R3.reuse, R199, PT ;  /* 0x000000c70300720c */ /* 0x040fe40003f06270 */
[----:B------:R-:W-:Y:S02]  /*b630*/  FSEL R38, R212, -INF , !P1 ;  /* 0xff800000d4267808 */ /* 0x000fe40004800000 */
[----:B------:R-:W-:Y:S02]  /*b640*/  ISETP.GE.AND P1, PT, R2, R196, PT ;  /* 0x000000c40200720c */ /* 0x000fe40003f26270 */
[----:B------:R-:W-:Y:S02]  /*b650*/  ISETP.GE.OR P0, PT, R3, R201, !P0 ;  /* 0x000000c90300720c */ /* 0x000fe40004706670 */
[----:B------:R-:W-:Y:S02]  /*b660*/  FSEL R56, R67, -INF , !P6 ;  /* 0xff80000043387808 */ /* 0x000fe40007000000 */
[----:B------:R-:W-:-:S02]  /*b670*/  FSEL R176, R105, -INF , !P5 ;  /* 0xff80000069b07808 */ /* 0x000fc40006800000 */
[C---:B------:R-:W-:Y:S02]  /*b680*/  ISETP.GE.AND P6, PT, R3.reuse, R197, PT ;  /* 0x000000c50300720c */ /* 0x040fe40003fc6270 */
[C---:B------:R-:W-:Y:S02]  /*b690*/  ISETP.GE.AND P5, PT, R3.reuse, R196, PT ;  /* 0x000000c40300720c */ /* 0x040fe40003fa6270 */
[-C--:B------:R-:W-:Y:S02]  /*b6a0*/  ISETP.GE.OR P1, PT, R2, R202.reuse, !P1 ;  /* 0x000000ca0200720c */ /* 0x080fe40004f26670 */
[----:B------:R-:W-:Y:S02]  /*b6b0*/  FSEL R20, R246, -INF , !P0 ;  /* 0xff800000f6147808 */ /* 0x000fe40004000000 */
[----:B------:R-:W-:Y:S02]  /*b6c0*/  ISETP.GE.AND P0, PT, R2, R199, PT ;  /* 0x000000c70200720c */ /* 0x000fe40003f06270 */
[----:B------:R-:W-:-:S02]  /*b6d0*/  ISETP.GE.OR P5, PT, R3, R202, !P5 ;  /* 0x000000ca0300720c */ /* 0x000fc40006fa6670 */
[----:B------:R-:W-:Y:S01]  /*b6e0*/  ISETP.GE.OR P6, PT, R3, R203, !P6 ;  /* 0x000000cb0300720c */ /* 0x000fe200077c6670 */
[----:B------:R-:W-:Y:S01]  /*b6f0*/  VIADD R3, R0, 0x20 ;  /* 0x0000002000037836 */ /* 0x000fe20000000000 */
[----:B------:R-:W-:Y:S02]  /*b700*/  FSEL R107, R245, -INF , !P1 ;  /* 0xff800000f56b7808 */ /* 0x000fe40004800000 */
[C---:B------:R-:W-:Y:S02]  /*b710*/  ISETP.GE.AND P1, PT, R2.reuse, R197, PT ;  /* 0x000000c50200720c */ /* 0x040fe40003f26270 */
[----:B------:R-:W-:Y:S01]  /*b720*/  ISETP.GE.OR P0, PT, R2, R201, !P0 ;  /* 0x000000c90200720c */ /* 0x000fe20004706670 */
[----:B------:R-:W-:Y:S01]  /*b730*/  HMMA.16816.F32.BF16 R184, R8, R14, R16 ;  /* 0x0000000e08b8723c */ /* 0x000fe20000041810 */
[----:B------:R-:W-:Y:S02]  /*b740*/  FSEL R106, R244, -INF , !P5 ;  /* 0xff800000f46a7808 */ /* 0x000fe40006800000 */
[----:B------:R-:W-:-:S02]  /*b750*/  ISETP.GE.AND P5, PT, R2, R198, PT ;  /* 0x000000c60200720c */ /* 0x000fc40003fa6270 */
[C---:B------:R-:W-:Y:S02]  /*b760*/  ISETP.GE.OR P1, PT, R2.reuse, R203, !P1 ;  /* 0x000000cb0200720c */ /* 0x040fe40004f26670 */
[----:B------:R-:W-:Y:S02]  /*b770*/  FSEL R19, R247, -INF , !P0 ;  /* 0xff800000f7137808 */ /* 0x000fe40004000000 */
[----:B------:R-:W-:Y:S02]  /*b780*/  ISETP.GE.AND P0, PT, R3, R198, PT ;  /* 0x000000c60300720c */ /* 0x000fe40003f06270 */
[-C--:B------:R-:W-:Y:S01]  /*b790*/  ISETP.GE.OR P5, PT, R2, R204.reuse, !P5 ;  /* 0x000000cc0200720c */ /* 0x080fe20006fa6670 */
[----:B------:R-:W-:Y:S01]  /*b7a0*/  VIADD R2, R0, 0x21 ;  /* 0x0000002100027836 */ /* 0x000fe20000000000 */
[----:B------:R-:W-:Y:S02]  /*b7b0*/  FSEL R55, R215, -INF , !P1 ;  /* 0xff800000d7377808 */ /* 0x000fe40004800000 */
        /* <DEDUP_REMOVED lines=16> */
[----:B------:R-:W-:Y:S02]  /*b8c0*/  ISETP.GE.OR P1, PT, R2, R201, !P1 ;  /* 0x000000c90200720c */ /* 0x000fe40004f26670 */
[----:B------:R-:W-:Y:S02]  /*b8d0*/  ISETP.GE.AND P0, PT, R3, R198, PT ;  /* 0x000000c60300720c */ /* 0x000fe40003f06270 */
[----:B------:R-:W-:Y:S02]  /*b8e0*/  FSEL R53, R238, -INF , !P6 ;  /* 0xff800000ee357808 */ /* 0x000fe40007000000 */
[----:B------:R-:W-:-:S02]  /*b8f0*/  FSEL R105, R228, -INF , !P5 ;  /* 0xff800000e4697808 */ /* 0x000fc40006800000 */
[C---:B------:R-:W-:Y:S02]  /*b900*/  ISETP.GE.AND P6, PT, R2.reuse, R197, PT ;  /* 0x000000c50200720c */ /* 0x040fe40003fc6270 */
[C---:B------:R-:W-:Y:S02]  /*b910*/  ISETP.GE.AND P5, PT, R2.reuse, R196, PT ;  /* 0x000000c40200720c */ /* 0x040fe40003fa6270 */
[----:B------:R-:W-:Y:S02]  /*b920*/  FSEL R14, R231, -INF , !P1 ;  /* 0xff800000e70e7808 */ /* 0x000fe40004800000 */
[C---:B------:R-:W-:Y:S02]  /*b930*/  ISETP.GE.OR P1, PT, R3.reuse, R204, !P0 ;  /* 0x000000cc0300720c */ /* 0x040fe40004726670 */
[----:B------:R-:W-:Y:S02]  /*b940*/  ISETP.GE.AND P0, PT, R3, R199, PT ;  /* 0x000000c70300720c */ /* 0x000fe40003f06270 */
[----:B------:R-:W-:-:S02]  /*b950*/  ISETP.GE.OR P6, PT, R2, R203, !P6 ;  /* 0x000000cb0200720c */ /* 0x000fc400077c6670 */
[----:B------:R-:W-:Y:S01]  /*b960*/  ISETP.GE.OR P5, PT, R2, R202, !P5 ;  /* 0x000000ca0200720c */ /* 0x000fe20006fa6670 */
[----:B------:R-:W-:Y:S01]  /*b970*/  VIADD R2, R0, 0x29 ;  /* 0x0000002900027836 */ /* 0x000fe20000000000 */
[----:B------:R-:W-:Y:S02]  /*b980*/  ISETP.GE.OR P0, PT, R3, R201, !P0 ;  /* 0x000000c90300720c */ /* 0x000fe40004706670 */
[----:B------:R-:W-:Y:S02]  /*b990*/  FSEL R52, R239, -INF , !P6 ;  /* 0xff800000ef347808 */ /* 0x000fe40007000000 */
[----:B------:R-:W-:Y:S02]  /*b9a0*/  FSEL R104, R229, -INF , !P5 ;  /* 0xff800000e5687808 */ /* 0x000fe40006800000 */
[----:B------:R-:W-:Y:S02]  /*b9b0*/  FSEL R21, R216, -INF , !P1 ;  /* 0xff800000d8157808 */ /* 0x000fe40004800000 */
[----:B------:R-:W-:-:S02]  /*b9c0*/  ISETP.GE.AND P6, PT, R3, R197, PT ;  /* 0x000000c50300720c */ /* 0x000fc40003fc6270 */
[CC--:B------:R-:W-:Y:S02]  /*b9d0*/  ISETP.GE.AND P5, PT, R3.reuse, R196.reuse, PT ;  /* 0x000000c40300720c */ /* 0x0c0fe40003fa6270 */
[----:B------:R-:W-:Y:S02]  /*b9e0*/  ISETP.GE.AND P1, PT, R2, R196, PT ;  /* 0x000000c40200720c */ /* 0x000fe40003f26270 */
[----:B------:R-:W-:Y:S02]  /*b9f0*/  FSEL R13, R242, -INF , !P0 ;  /* 0xff800000f20d7808 */ /* 0x000fe40004000000 */
[----:B------:R-:W-:Y:S02]  /*ba00*/  ISETP.GE.AND P0, PT, R2, R199, PT ;  /* 0x000000c70200720c */ /* 0x000fe40003f06270 */
[CC--:B------:R-:W-:Y:S02]  /*ba10*/  ISETP.GE.OR P5, PT, R3.reuse, R202.reuse, !P5 ;  /* 0x000000ca0300720c */ /* 0x0c0fe40006fa6670 */
[----:B------:R-:W-:Y:S01]  /*ba20*/  ISETP.GE.OR P6, PT, R3, R203, !P6 ;  /* 0x000000cb0300720c */ /* 0x000fe200077c6670 */
[----:B------:R-:W-:Y:S01]  /*ba30*/  VIADD R3, R0, 0x30 ;  /* 0x0000003000037836 */ /* 0x000fe20000000000 */
[----:B------:R-:W-:-:S02]  /*ba40*/  ISETP.GE.OR P1, PT, R2, R202, !P1 ;  /* 0x000000ca0200720c */ /* 0x000fc40004f26670 */
[----:B------:R-:W-:Y:S02]  /*ba50*/  ISETP.GE.OR P0, PT, R2, R201, !P0 ;  /* 0x000000c90200720c */ /* 0x000fe40004706670 */
[----:B------:R-:W-:Y:S02]  /*ba60*/  FSEL R67, R240, -INF , !P5 ;  /* 0xff800000f0437808 */ /* 0x000fe40006800000 */
[----:B------:R-:W-:Y:S02]  /*ba70*/  FSEL R66, R241, -INF , !P1 ;  /* 0xff800000f1427808 */ /* 0x000fe40004800000 */
[C---:B------:R-:W-:Y:S02]  /*ba80*/  ISETP.GE.AND P5, PT, R2.reuse, R198, PT ;  /* 0x000000c60200720c */ /* 0x040fe40003fa6270 */
[----:B------:R-:W-:Y:S02]  /*ba90*/  ISETP.GE.AND P1, PT, R2, R197, PT ;  /* 0x000000c50200720c */ /* 0x000fe40003f26270 */
[----:B------:R-:W-:-:S02]  /*baa0*/  FSEL R12, R243, -INF , !P0 ;  /* 0xff800000f30c7808 */ /* 0x000fc40004000000 */
[C---:B------:R-:W-:Y:S02]  /*bab0*/  ISETP.GE.AND P0, PT, R3.reuse, R198, PT ;  /* 0x000000c60300720c */ /* 0x040fe40003f06270 */
[CC--:B------:R-:W-:Y:S02]  /*bac0*/  ISETP.GE.OR P5, PT, R2.reuse, R204.reuse, !P5 ;  /* 0x000000cc0200720c */ /* 0x0c0fe40006fa6670 */
[----:B------:R-:W-:Y:S01]  /*bad0*/  ISETP.GE.OR P1, PT, R2, R203, !P1 ;  /* 0x000000cb0200720c */ /* 0x000fe20004f26670 */
[----:B------:R-:W-:Y:S01]  /*bae0*/  VIADD R2, R0, 0x31 ;  /* 0x0000003100027836 */ /* 0x000fe20000000000 */
[----:B------:R-:W-:Y:S02]  /*baf0*/  ISETP.GE.OR P0, PT, R3, R204, !P0 ;  /* 0x000000cc0300720c */ /* 0x000fe40004706670 */
[----:B------:R-:W-:Y:S02]  /*bb00*/  FSEL R18, R217, -INF , !P5 ;  /* 0xff800000d9127808 */ /* 0x000fe40006800000 */
[----:B------:R-:W-:-:S02]  /*bb10*/  FSEL R50, R219, -INF , !P1 ;  /* 0xff800000db327808 */ /* 0x000fc40004800000 */
[----:B------:R-:W-:Y:S02]  /*bb20*/  FSEL R17, R232, -INF , !P0 ;  /* 0xff800000e8117808 */ /* 0x000fe40004000000 */
[C---:B------:R-:W-:Y:S02]  /*bb30*/  ISETP.GE.AND P5, PT, R3.reuse, R197, PT ;  /* 0x000000c50300720c */ /* 0x040fe40003fa6270 */
[C---:B------:R-:W-:Y:S02]  /*bb40*/  ISETP.GE.AND P1, PT, R3.reuse, R196, PT ;  /* 0x000000c40300720c */ /* 0x040fe40003f26270 */
[----:B------:R-:W-:Y:S02]  /*bb50*/  ISETP.GE.AND P0, PT, R2, R198, PT ;  /* 0x000000c60200720c */ /* 0x000fe40003f06270 */
[C---:B------:R-:W-:Y:S02]  /*bb60*/  ISETP.GE.OR P5, PT, R3.reuse, R203, !P5 ;  /* 0x000000cb0300720c */ /* 0x040fe40006fa6670 */
[----:B------:R-:W-:-:S02]  /*bb70*/  ISETP.GE.OR P1, PT, R3, R202, !P1 ;  /* 0x000000ca0300720c */ /* 0x000fc40004f26670 */
[----:B------:R-:W-:Y:S02]  /*bb80*/  ISETP.GE.OR P0, PT, R2, R204, !P0 ;  /* 0x000000cc0200720c */ /* 0x000fe40004706670 */
[----:B------:R-:W-:Y:S02]  /*bb90*/  FSEL R49, R234, -INF , !P5 ;  /* 0xff800000ea317808 */ /* 0x000fe40006800000 */
[----:B------:R-:W-:Y:S02]  /*bba0*/  FSEL R65, R224, -INF , !P1 ;  /* 0xff800000e0417808 */ /* 0x000fe40004800000 */
[----:B------:R-:W-:Y:S02]  /*bbb0*/  FSEL R16, R233, -INF , !P0 ;  /* 0xff800000e9107808 */ /* 0x000fe40004000000 */
[C---:B------:R-:W-:Y:S02]  /*bbc0*/  ISETP.GE.AND P5, PT, R2.reuse, R197, PT ;  /* 0x000000c50200720c */ /* 0x040fe40003fa6270 */
[----:B------:R-:W-:-:S02]  /*bbd0*/  ISETP.GE.AND P1, PT, R2, R196, PT ;  /* 0x000000c40200720c */ /* 0x000fc40003f26270 */
[C---:B------:R-:W-:Y:S02]  /*bbe0*/  ISETP.GE.AND P0, PT, R2.reuse, R199, PT ;  /* 0x000000c70200720c */ /* 0x040fe40003f06270 */
[C---:B------:R-:W-:Y:S02]  /*bbf0*/  ISETP.GE.OR P5, PT, R2.reuse, R203, !P5 ;  /* 0x000000cb0200720c */ /* 0x040fe40006fa6670 */
[C---:B------:R-:W-:Y:S02]  /*bc00*/  ISETP.GE.OR P1, PT, R2.reuse, R202, !P1 ;  /* 0x000000ca0200720c */ /* 0x040fe40004f26670 */
[----:B------:R-:W-:Y:S01]  /*bc10*/  ISETP.GE.OR P0, PT, R2, R201, !P0 ;  /* 0x000000c90200720c */ /* 0x000fe20004706670 */
[----:B------:R-:W-:-:S03]  /*bc20*/  VIADD R2, R0, 0x38 ;  /* 0x0000003800027836 */ /* 0x000fc60000000000 */
[----:B------:R-:W-:Y:S02]  /*bc30*/  FSEL R8, R227, -INF , !P0 ;  /* 0xff800000e3087808 */ /* 0x000fe40004000000 */
[----:B------:R-:W-:Y:S01]  /*bc40*/  ISETP.GE.AND P0, PT, R2, R197, PT ;  /* 0x000000c50200720c */ /* 0x000fe20003f06270 */
[----:B------:R-:W-:Y:S01]  /*bc50*/  VIADD R0, R0, 0x39 ;  /* 0x0000003900007836 */ /* 0x000fe20000000000 */
[----:B------:R-:W-:Y:S02]  /*bc60*/  FSEL R51, R218, -INF , !P6 ;  /* 0xff800000da337808 */ /* 0x000fe40007000000 */
[----:B------:R-:W-:Y:S02]  /*bc70*/  ISETP.GE.OR P0, PT, R2, R203, !P0 ;  /* 0x000000cb0200720c */ /* 0x000fe40004706670 */
[----:B------:R-:W-:Y:S02]  /*bc80*/  ISETP.GE.AND P6, PT, R3, R199, PT ;  /* 0x000000c70300720c */ /* 0x000fe40003fc6270 */
[----:B------:R-:W-:-:S02]  /*bc90*/  FSEL R47, R186, -INF , !P0 ;  /* 0xff800000ba2f7808 */ /* 0x000fc40004000000 */
[C---:B------:R-:W-:Y:S02]  /*bca0*/  ISETP.GE.AND P0, PT, R0.reuse, R196, PT ;  /* 0x000000c40000720c */ /* 0x040fe40003f06270 */
[----:B------:R-:W-:Y:S01]  /*bcb0*/  ISETP.GE.OR P6, PT, R3, R201, !P6 ;  /* 0x000000c90300720c */ /* 0x000fe200077c6670 */
[----:B------:R-:W-:Y:S01]  /*bcc0*/  IMAD.MOV.U32 R252, RZ, RZ, R195 ;  /* 0x000000fffffc7224 */ /* 0x000fe200078e00c3 */
[----:B------:R-:W-:Y:S02]  /*bcd0*/  ISETP.GE.OR P0, PT, R0, R202, !P0 ;  /* 0x000000ca0000720c */ /* 0x000fe40004706670 */
[----:B------:R-:W-:Y:S02]  /*bce0*/  FSEL R48, R235, -INF , !P5 ;  /* 0xff800000eb307808 */ /* 0x000fe40006800000 */
[----:B------:R-:W-:Y:S02]  /*bcf0*/  FSEL R9, R226, -INF , !P6 ;  /* 0xff800000e2097808 */ /* 0x000fe40007000000 */
[----:B------:R-:W-:-:S02]  /*bd00*/  FSEL R64, R225, -INF , !P1 ;  /* 0xff800000e1407808 */ /* 0x000fc40004800000 */
[C---:B------:R-:W-:Y:S02]  /*bd10*/  ISETP.GE.AND P6, PT, R2.reuse, R198, PT ;  /* 0x000000c60200720c */ /* 0x040fe40003fc6270 */
[C---:B------:R-:W-:Y:S02]  /*bd20*/  ISETP.GE.AND P5, PT, R2.reuse, R196, PT ;  /* 0x000000c40200720c */ /* 0x040fe40003fa6270 */
[C---:B------:R-:W-:Y:S02]  /*bd30*/  ISETP.GE.AND P1, PT, R2.reuse, R199, PT ;  /* 0x000000c70200720c */ /* 0x040fe40003f26270 */
[----:B------:R-:W-:Y:S02]  /*bd40*/  FSEL R62, R221, -INF , !P0 ;  /* 0xff800000dd3e7808 */ /* 0x000fe40004000000 */
[----:B------:R-:W-:Y:S02]  /*bd50*/  ISETP.GT.AND P0, PT, R205, R252, PT ;  /* 0x000000fccd00720c */ /* 0x000fe40003f04270 */
[----:B------:R-:W-:-:S02]  /*bd60*/  ISETP.GE.OR P6, PT, R2, R204, !P6 ;  /* 0x000000cc0200720c */ /* 0x000fc400077c6670 */
[C---:B------:R-:W-:Y:S02]  /*bd70*/  ISETP.GE.OR P5, PT, R2.reuse, R202, !P5 ;  /* 0x000000ca0200720c */ /* 0x040fe40006fa6670 */
[----:B------:R-:W-:Y:S02]  /*bd80*/  ISETP.GE.OR P1, PT, R2, R201, !P1 ;  /* 0x000000c90200720c */ /* 0x000fe40004f26670 */
[----:B------:R-:W-:Y:S02]  /*bd90*/  FSEL R11, R184, -INF , !P6 ;  /* 0xff800000b80b7808 */ /* 0x000fe40007000000 */
[----:B------:R-:W-:Y:S02]  /*bda0*/  FSEL R63, R220, -INF , !P5 ;  /* 0xff800000dc3f7808 */ /* 0x000fe40006800000 */
[----:B------:R-:W-:Y:S02]  /*bdb0*/  FSEL R7, R222, -INF , !P1 ;  /* 0xff800000de077808 */ /* 0x000fe40004800000 */
[----:B------:R-:W-:-:S02]  /*bdc0*/  ISETP.GE.AND P6, PT, R0, R198, PT ;  /* 0x000000c60000720c */ /* 0x000fc40003fc6270 */
[C---:B------:R-:W-:Y:S02]  /*bdd0*/  ISETP.GE.AND P5, PT, R0.reuse, R197, PT ;  /* 0x000000c50000720c */ /* 0x040fe40003fa6270 */
[C---:B------:R-:W-:Y:S01]  /*bde0*/  ISETP.GE.AND P1, PT, R0.reuse, R199, PT ;  /* 0x000000c70000720c */ /* 0x040fe20003f26270 */
[----:B------:R-:W-:Y:S01]  /*bdf0*/  BSSY B1, `(.L_x_962) ;  /* 0x0000046000017945 */ /* 0x000fe20003800000 */
[C---:B------:R-:W-:Y:S02]  /*be00*/  ISETP.GE.OR P6, PT, R0.reuse, R204, !P6 ;  /* 0x000000cc0000720c */ /* 0x040fe400077c6670 */
[C---:B------:R-:W-:Y:S02]  /*be10*/  ISETP.GE.OR P5, PT, R0.reuse, R203, !P5 ;  /* 0x000000cb0000720c */ /* 0x040fe40006fa6670 */
[----:B------:R-:W-:Y:S02]  /*be20*/  ISETP.GE.OR P1, PT, R0, R201, !P1 ;  /* 0x000000c90000720c */ /* 0x000fe40004f26670 */
[----:B------:R-:W-:-:S02]  /*be30*/  FSEL R10, R185, -INF , !P6 ;  /* 0xff800000b90a7808 */ /* 0x000fc40007000000 */
[----:B------:R-:W-:Y:S02]  /*be40*/  FSEL R6, R223, -INF , !P1 ;  /* 0xff800000df067808 */ /* 0x000fe40004800000 */
[----:B------:R-:W-:Y:S01]  /*be50*/  FSEL R46, R187, -INF , !P5 ;  /* 0xff800000bb2e7808 */ /* 0x000fe20006800000 */
[----:B------:R-:W-:Y:S06]  /*be60*/  @!P0 BRA `(.L_x_963) ;  /* 0x0000000000f88947 */ /* 0x000fec0003800000 */
[----:B------:R-:W2:Y:S04]  /*be70*/  LDL R5, [R1+0x2c] ;  /* 0x00002c0001057983 */ /* 0x000ea80000100800 */
[----:B------:R-:W3:Y:S04]  /*be80*/  LDL R251, [R1+0x1d4] ;  /* 0x0001d40001fb7983 */ /* 0x000ee80000100800 */
[----:B------:R-:W4:Y:S04]  /*be90*/  LDL R250, [R1+0x19c] ;  /* 0x00019c0001fa7983 */ /* 0x000f280000100800 */
[----:B------:R-:W5:Y:S04]  /*bea0*/  LDL.64 R182, [R1+0x1a8] ;  /* 0x0001a80001b67983 */ /* 0x000f680000100a00 */
[----:B------:R-:W5:Y:S04]  /*beb0*/  LDL R194, [R1+0x1a4] ;  /* 0x0001a40001c27983 */ /* 0x000f680000100800 */
[----:B------:R-:W5:Y:S04]  /*bec0*/  LDL R195, [R1+0x1c0] ;  /* 0x0001c00001c37983 */ /* 0x000f680000100800 */
[----:B------:R1:W-:Y:S04]  /*bed0*/  @P4 STS [R193+0x6000], RZ ;  /* 0x006000ffc1004388 */ /* 0x0003e80000000800 */
[----:B------:R1:W-:Y:S04]  /*bee0*/  @P4 STS [R193+0x6004], RZ ;  /* 0x006004ffc1004388 */ /* 0x0003e80000000800 */
[----:B------:R1:W-:Y:S01]  /*bef0*/  @P4 STS.64 [R193+0x6008], RZ ;  /* 0x006008ffc1004388 */ /* 0x0003e20000000a00 */
[----:B------:R-:W-:Y:S01]  /*bf00*/  BSSY B0, `(.L_x_964) ;  /* 0x0000033000007945 */ /* 0x000fe20003800000 */
[----:B--2---:R-:W-:-:S04]  /*bf10*/  VIADD R2, R5, 0xfffffffd ;  /* 0xfffffffd05027836 */ /* 0x004fc80000000000 */
[----:B---3--:R-:W-:Y:S01]  /*bf20*/  IMAD R0, R251, R2, RZ ;  /* 0x00000002fb007224 */ /* 0x008fe200078e02ff */
[----:B------:R-:W-:-:S05]  /*bf30*/  SHF.R.S32.HI R3, RZ, 0x1f, R2 ;  /* 0x0000001fff037819 */ /* 0x000fca0000011402 */
[-C--:B----4-:R-:W-:Y:S02]  /*bf40*/  IMAD R0, R3, R250.reuse, R0 ;  /* 0x000000fa03007224 */ /* 0x090fe400078e0200 */
[----:B-----5:R-:W-:-:S04]  /*bf50*/  IMAD.WIDE.U32 R2, R2, R250, R182 ;  /* 0x000000fa02027225 */ /* 0x020fc800078e00b6 */
[----:B------:R-:W-:Y:S01]  /*bf60*/  IMAD.IADD R0, R3, 0x1, R0 ;  /* 0x0000000103007824 */ /* 0x000fe200078e0200 */
[----:B------:R-:W-:-:S04]  /*bf70*/  @!P4 LEA R4, P0, R2, R206, 0x1 ;  /* 0x000000ce0204c211 */ /* 0x000fc800078008ff */
[----:B------:R-:W-:-:S05]  /*bf80*/  @!P4 LEA.HI.X R5, R2, R207, R0, 0x1, P0 ;  /* 0x000000cf0205c211 */ /* 0x000fca00000f0c00 */
[----:B------:R-:W-:Y:S01]  /*bf90*/  @!PT LDS RZ, [RZ] ;  /* 0x00000000fffff984 */ /* 0x000fe20000000800 */
[----:B------:R-:W-:Y:S01]  /*bfa0*/  @!PT LDS RZ, [RZ] ;  /* 0x00000000fffff984 */ /* 0x000fe20000000800 */
[----:B------:R-:W-:Y:S01]  /*bfb0*/  @!PT LDS RZ, [RZ] ;  /* 0x00000000fffff984 */ /* 0x000fe20000000800 */
[----:B------:R2:W-:Y:S04]  /*bfc0*/  @!P4 LDGSTS.E.BYPASS.LTC128B.128 [R193+0x6000], desc[UR4][R4.64] ;  /* 0x0600000004c1cfae */ /* 0x0005e8000b901d44 */
[----:B------:R1:W-:Y:S01]  /*bfd0*/  @P3 STS.128 [R193+0x7000], RZ ;  /* 0x007000ffc1003388 */ /* 0x0003e20000000c00 */
[----:B--2---:R-:W-:-:S04]  /*bfe0*/  @!P3 LEA R4, P0, R2, R206, 0x1 ;  /* 0x000000ce0204b211 */ /* 0x004fc800078008ff */
[----:B------:R-:W-:-:S05]  /*bff0*/  @!P3 LEA.HI.X R5, R2, R207, R0, 0x1, P0 ;  /* 0x000000cf0205b211 */ /* 0x000fca00000f0c00 */
[----:B------:R-:W-:Y:S01]  /*c000*/  @!PT LDS RZ, [RZ] ;  /* 0x00000000fffff984 */ /* 0x000fe20000000800 */
[----:B------:R-:W-:Y:S01]  /*c010*/  @!PT LDS RZ, [RZ] ;  /* 0x00000000fffff984 */ /* 0x000fe20000000800 */
[----:B------:R-:W-:Y:S01]  /*c020*/  @!PT LDS RZ, [RZ] ;  /* 0x00000000fffff984 */ /* 0x000fe20000000800 */
[----:B------:R2:W-:Y:S04]  /*c030*/  @!P3 LDGSTS.E.BYPASS.LTC128B.128 [R193+0x7000], desc[UR4][R4.64+0x40] ;  /* 0x0700004004c1bfae */ /* 0x0005e8000b901d44 */
[----:B------:R1:W-:Y:S01]  /*c040*/  @P2 STS.128 [R193+0x8000], RZ ;  /* 0x008000ffc1002388 */ /* 0x0003e20000000c00 */
[----:B--2---:R-:W-:-:S04]  /*c050*/  @!P2 LEA R4, P0, R2, R206, 0x1 ;  /* 0x000000ce0204a211 */ /* 0x004fc800078008ff */
[----:B------:R-:W-:Y:S02]  /*c060*/  @!P2 LEA.HI.X R5, R2, R207, R0, 0x1, P0 ;  /* 0x000000cf0205a211 */ /* 0x000fe400000f0c00 */
[----:B------:R-:W-:-:S03]  /*c070*/  IADD3 R2, P0, R194, R2, RZ ;  /* 0x00000002c2027210 */ /* 0x000fc60007f1e0ff */
[----:B------:R-:W-:Y:S01]  /*c080*/  @!PT LDS RZ, [RZ] ;  /* 0x00000000fffff984 */ /* 0x000fe20000000800 */
[----:B------:R-:W-:Y:S01]  /*c090*/  @!PT LDS RZ, [RZ] ;  /* 0x00000000fffff984 */ /* 0x000fe20000000800 */
[----:B------:R-:W-:Y:S01]  /*c0a0*/  @!PT LDS RZ, [RZ] ;  /* 0x00000000fffff984 */ /* 0x000fe20000000800 */
[----:B------:R2:W-:Y:S02]  /*c0b0*/  @!P2 LDGSTS.E.BYPASS.LTC128B.128 [R193+0x8000], desc[UR4][R4.64+0x80] ;  /* 0x0800008004c1afae */ /* 0x0005e4000b901d44 */
[----:B------:R-:W-:Y:S02]  /*c0c0*/  IMAD.X R0, R195, 0x1, R0, P0 ;  /* 0x00000001c3007824 */ /* 0x000fe400000e0600 */
        /* <DEDUP_REMOVED lines=22> */
.L_x_965:
[----:B------:R-:W-:Y:S05]  /*c230*/  BSYNC B0 ;  /* 0x0000000000007941 */ /* 0x000fea0003800000 */
.L_x_964:
[----:B------:R-:W0:Y:S02]  /*c240*/  LDGDEPBAR ;  /* 0x00000000000079af */ /* 0x000e240000000000 */
.L_x_963:
[----:B------:R-:W-:Y:S05]  /*c250*/  BSYNC B1 ;  /* 0x0000000000017941 */ /* 0x000fea0003800000 */
.L_x_962:
[----:B------:R-:W3:Y:S01]  /*c260*/  LD.E R0, desc[UR4][R172.64+0xdc] ;  /* 0x0000dc04ac007980 */ /* 0x000ee2000c101900 */
[----:B------:R-:W-:-:S03]  /*c270*/  FMNMX.FTZ R2, R103, R25, !PT ;  /* 0x0000001967027209 */ /* 0x000fc60007810000 */
[----:B-12---:R-:W2:Y:S01]  /*c280*/  LDL R5, [R1+0x8] ;  /* 0x0000080001057983 */ /* 0x006ea20000100800 */
[----:B------:R-:W-:-:S03]  /*c290*/  FMNMX.FTZ R2, R40, R2, !PT ;  /* 0x0000000228027209 */ /* 0x000fc60007810000 */
[----:B------:R-:W4:Y:S01]  /*c2a0*/  LDL.64 R184, [R1+0x10] ;  /* 0x0000100001b87983 */ /* 0x000f220000100a00 */
[----:B------:R-:W-:-:S03]  /*c2b0*/  FMNMX.FTZ R2, R37, R2, !PT ;  /* 0x0000000225027209 */ /* 0x000fc60007810000 */
[----:B------:R-:W2:Y:S01]  /*c2c0*/  LDL R182, [R1+0x120] ;  /* 0x0001200001b67983 */ /* 0x000ea20000100800 */
[----:B------:R-:W-:-:S03]  /*c2d0*/  FMNMX.FTZ R2, R36, R2, !PT ;  /* 0x0000000224027209 */ /* 0x000fc60007810000 */
[----:B------:R-:W4:Y:S01]  /*c2e0*/  LDL R183, [R1+0x13c] ;  /* 0x00013c0001b77983 */ /* 0x000f220000100800 */
[----:B------:R-:W-:-:S03]  /*c2f0*/  FMNMX.FTZ R2, R23, R2, !PT ;  /* 0x0000000217027209 */ /* 0x000fc60007810000 */
[----:B------:R-:W2:Y:S01]  /*c300*/  LDL R223, [R1+0x4] ;  /* 0x0000040001df7983 */ /* 0x000ea20000100800 */
        /* <DEDUP_REMOVED lines=11> */
[----:B------:R-:W2:Y:S01]  /*c3c0*/  LDL.LU R241, [R1+0x15c] ;  /* 0x00015c0001f17983 */ /* 0x000ea20000300800 */
        /* <DEDUP_REMOVED lines=11> */
[----:B------:R-:W-:Y:S01]  /*c480*/  STL.64 [R1+0x288], R32 ;  /* 0x0002882001007387 */ /* 0x000fe20000100a00 */
[----:B------:R-:W-:Y:S02]  /*c490*/  FMNMX.FTZ R2, R6, R2, !PT ;  /* 0x0000000206027209 */ /* 0x000fe40007810000 */
[----:B------:R-:W-:Y:S01]  /*c4a0*/  FMNMX.FTZ R3, R42, R3, !PT ;  /* 0x000000032a037209 */ /* 0x000fe20007810000 */
[----:B------:R-:W-:Y:S04]  /*c4b0*/  STL.64 [R1+0x280], R30 ;  /* 0x0002801e01007387 */ /* 0x000fe80000100a00 */
[----:B------:R-:W1:Y:S01]  /*c4c0*/  SHFL.BFLY PT, R4, R2, 0x2, 0x1f ;  /* 0x0c401f0002047f89 */ /* 0x000e6200000e0000 */
[----:B------:R-:W-:-:S03]  /*c4d0*/  FMNMX.FTZ R3, R41, R3, !PT ;  /* 0x0000000329037209 */ /* 0x000fc60007810000 */
[----:B------:R-:W-:Y:S01]  /*c4e0*/  STL.64 [R1+0x278], R28 ;  /* 0x0002781c01007387 */ /* 0x000fe20000100a00 */
[----:B------:R-:W-:-:S03]  /*c4f0*/  FMNMX.FTZ R3, R38, R3, !PT ;  /* 0x0000000326037209 */ /* 0x000fc60007810000 */
[----:B------:R-:W-:Y:S01]  /*c500*/  STL [R1+0x22c], R211 ;  /* 0x00022cd301007387 */ /* 0x000fe20000100800 */
[----:B------:R-:W-:-:S03]  /*c510*/  FMNMX.FTZ R3, R27, R3, !PT ;  /* 0x000000031b037209 */ /* 0x000fc60007810000 */
[----:B------:R-:W-:Y:S01]  /*c520*/  STL [R1+0x228], R210 ;  /* 0x000228d201007387 */ /* 0x000fe20000100800 */
[----:B-1----:R-:W-:-:S03]  /*c530*/  FMNMX.FTZ R2, R2, R4, !PT ;  /* 0x0000000402027209 */ /* 0x002fc60007810000 */
[----:B------:R-:W-:Y:S04]  /*c540*/  STL [R1+0x224], R207 ;  /* 0x000224cf01007387 */ /* 0x000fe80000100800 */
[----:B------:R-:W1:Y:S01]  /*c550*/  SHFL.BFLY PT, R4, R2, 0x1, 0x1f ;  /* 0x0c201f0002047f89 */ /* 0x000e6200000e0000 */
[----:B------:R-:W-:-:S03]  /*c560*/  FMNMX.FTZ R3, R26, R3, !PT ;  /* 0x000000031a037209 */ /* 0x000fc60007810000 */
[----:B------:R-:W-:Y:S01]  /*c570*/  STL [R1+0x220], R206 ;  /* 0x000220ce01007387 */ /* 0x000fe20000100800 */
[----:B------:R-:W-:-:S03]  /*c580*/  FMNMX.FTZ R3, R24, R3, !PT ;  /* 0x0000000318037209 */ /* 0x000fc60007810000 */
[----:B------:R-:W-:Y:S01]  /*c590*/  STL [R1+0x21c], R204 ;  /* 0x00021ccc01007387 */ /* 0x000fe20000100800 */
[----:B------:R-:W-:-:S03]  /*c5a0*/  FMNMX.FTZ R3, R21, R3, !PT ;  /* 0x0000000315037209 */ /* 0x000fc60007810000 */
[----:B------:R-:W-:Y:S04]  /*c5b0*/  STL [R1+0x218], R203 ;  /* 0x000218cb01007387 */ /* 0x000fe80000100800 */
[----:B------:R-:W-:Y:S04]  /*c5c0*/  STL [R1+0x214], R202 ;  /* 0x000214ca01007387 */ /* 0x000fe80000100800 */
[----:B------:R-:W-:Y:S01]  /*c5d0*/  STL [R1+0x210], R201 ;  /* 0x000210c901007387 */ /* 0x000fe20000100800 */
[----:B-1----:R-:W-:-:S03]  /*c5e0*/  FMNMX.FTZ R251, R2, R4, !PT ;  /* 0x0000000402fb7209 */ /* 0x002fc60007810000 */
[----:B------:R-:W-:Y:S01]  /*c5f0*/  STL [R1+0x20c], R200 ;  /* 0x00020cc801007387 */ /* 0x000fe20000100800 */
[----:B------:R-:W-:Y:S02]  /*c600*/  FMNMX.FTZ R2, R18, R3, !PT ;  /* 0x0000000312027209 */ /* 0x000fe40007810000 */
[----:B------:R-:W-:Y:S01]  /*c610*/  FSETP.NEU.FTZ.AND P0, PT, R251, -INF , PT ;  /* 0xff800000fb00780b */ /* 0x000fe20003f1d000 */
[----:B------:R-:W-:Y:S01]  /*c620*/  STL [R1+0x208], R199 ;  /* 0x000208c701007387 */ /* 0x000fe20000100800 */
[----:B------:R-:W-:-:S03]  /*c630*/  FMNMX.FTZ R3, R17, R2, !PT ;  /* 0x0000000211037209 */ /* 0x000fc60007810000 */
[----:B------:R-:W-:Y:S01]  /*c640*/  STL [R1+0x204], R198 ;  /* 0x000204c601007387 */ /* 0x000fe20000100800 */
[----:B------:R-:W-:-:S03]  /*c650*/  FMNMX.FTZ R3, R16, R3, !PT ;  /* 0x0000000310037209 */ /* 0x000fc60007810000 */
[----:B------:R-:W-:Y:S01]  /*c660*/  STL [R1+0x200], R197 ;  /* 0x000200c501007387 */ /* 0x000fe20000100800 */
[----:B------:R-:W-:-:S03]  /*c670*/  FMNMX.FTZ R3, R11, R3, !PT ;  /* 0x000000030b037209 */ /* 0x000fc60007810000 */
[----:B------:R-:W-:Y:S04]  /*c680*/  STL [R1+0x1fc], R196 ;  /* 0x0001fcc401007387 */ /* 0x000fe80000100800 */
[----:B------:R-:W-:Y:S04]  /*c690*/  STL [R1+0x1f8], R193 ;  /* 0x0001f8c101007387 */ /* 0x000fe80000100800 */
[----:B------:R-:W-:Y:S04]  /*c6a0*/  STL [R1+0x1f4], R191 ;  /* 0x0001f4bf01007387 */ /* 0x000fe80000100800 */
[----:B------:R-:W-:Y:S04]  /*c6b0*/  STL [R1+0x1f0], R190 ;  /* 0x0001f0be01007387 */ /* 0x000fe80000100800 */
[----:B------:R-:W-:Y:S04]  /*c6c0*/  STL [R1+0x1ec], R189 ;  /* 0x0001ecbd01007387 */ /* 0x000fe80000100800 */
[----:B------:R1:W-:Y:S04]  /*c6d0*/  STL [R1+0x1e8], R175 ;  /* 0x0001e8af01007387 */ /* 0x0003e80000100800 */
[----:B-1----:R-:W4:Y:S04]  /*c6e0*/  LDL R175, [R1+0x14c] ;  /* 0x00014c0001af7983 */ /* 0x002f280000100800 */
[----:B------:R-:W-:Y:S04]  /*c6f0*/  STL [R1+0x234], R172 ;  /* 0x000234ac01007387 */ /* 0x000fe80000100800 */
[----:B------:R-:W-:Y:S04]  /*c700*/  STL [R1+0x230], R173 ;  /* 0x000230ad01007387 */ /* 0x000fe80000100800 */
[----:B------:R-:W-:Y:S01]  /*c710*/  STL [R1+0x238], R251 ;  /* 0x000238fb01007387 */ /* 0x000fe20000100800 */
[----:B---3--:R-:W-:-:S05]  /*c720*/  FMUL.FTZ R2, R0, R251 ;  /* 0x000000fb00027220 */ /* 0x008fca0000410000 */
[----:B------:R-:W-:-:S05]  /*c730*/  FSEL R2, R2, RZ, P0 ;  /* 0x000000ff02027208 */ /* 0x000fca0000000000 */
        /* <DEDUP_REMOVED lines=15> */
[----:B------:R-:W-:Y:S01]  /*c830*/  FFMA.FTZ R236, R6, R0, -R2 ;  /* 0x0000000006ec7223 */ /* 0x000fe20000010802 */
[----:B------:R-:W-:-:S02]  /*c840*/  FMNMX.FTZ R2, R10, R3, !PT ;  /* 0x000000030a027209 */ /* 0x000fc40007810000 */
[----:B------:R-:W-:-:S05]  /*c850*/  FSEL R3, R251, RZ, P0 ;  /* 0x000000fffb037208 */ /* 0x000fca0000000000 */
[----:B------:R-:W-:Y:S02]  /*c860*/  FADD.FTZ R12, R103, -R3 ;  /* 0x80000003670c7221 */ /* 0x000fe40000010000 */
[----:B------:R-:W1:Y:S02]  /*c870*/  SHFL.BFLY PT, R3, R2, 0x2, 0x1f ;  /* 0x0c401f0002037f89 */ /* 0x000e6400000e0000 */
[----:B-1----:R-:W-:-:S05]  /*c880*/  FMNMX.FTZ R2, R2, R3, !PT ;  /* 0x0000000302027209 */ /* 0x002fca0007810000 */
[----:B------:R-:W1:Y:S02]  /*c890*/  SHFL.BFLY PT, R3, R2, 0x1, 0x1f ;  /* 0x0c201f0002037f89 */ /* 0x000e6400000e0000 */
[----:B-1----:R-:W-:-:S05]  /*c8a0*/  FMNMX.FTZ R246, R2, R3, !PT ;  /* 0x0000000302f67209 */ /* 0x002fca0007810000 */
[----:B------:R-:W-:Y:S04]  /*c8b0*/  STL [R1+0x23c], R246 ;  /* 0x00023cf601007387 */ /* 0x000fe80000100800 */
[----:B------:R-:W3:Y:S01]  /*c8c0*/  LDL.LU R244, [R1+0x16c] ;  /* 0x00016c0001f47983 */ /* 0x000ee20000300800 */
[----:B------:R-:W-:-:S04]  /*c8d0*/  FSETP.NEU.FTZ.AND P0, PT, R246, -INF , PT ;  /* 0xff800000f600780b */ /* 0x000fc80003f1d000 */
[----:B------:R-:W-:-:S05]  /*c8e0*/  FSEL R2, R246, RZ, P0 ;  /* 0x000000fff6027208 */ /* 0x000fca0000000000 */
[----:B------:R-:W-:Y:S01]  /*c8f0*/  FADD.FTZ R3, R102, -R2 ;  /* 0x8000000266037221 */ /* 0x000fe20000010000 */
[----:B------:R-:W-:-:S05]  /*c900*/  FMUL.FTZ R2, R0, R246 ;  /* 0x000000f600027220 */ /* 0x000fca0000410000 */
        /* <DEDUP_REMOVED lines=25> */
[----:B------:R-:W-:Y:S01]  /*caa0*/  FMNMX.FTZ R2, R53, R2, !PT ;  /* 0x0000000235027209 */ /* 0x000fe20007810000 */
[----:B------:R-:W-:-:S03]  /*cab0*/  FMUL.FTZ R3, R0, R3 ;  /* 0x0000000300037220 */ /* 0x000fc60000410000 */
[----:B------:R-:W-:Y:S01]  /*cac0*/  FMNMX.FTZ R2, R52, R2, !PT ;  /* 0x0000000234027209 */ /* 0x000fe20007810000 */
[----:B------:R-:W-:Y:S03]  /*cad0*/  MUFU.EX2 R39, R39 ;  /* 0x0000002700277308 */ /* 0x000fe60000000800 */
[----:B------:R-:W-:-:S05]  /*cae0*/  FMNMX.FTZ R2, R51, R2, !PT ;  /* 0x0000000233027209 */ /* 0x000fca0007810000 */
[----:B------:R-:W2:Y:S01]  /*caf0*/  MUFU.EX2 R4, R3 ;  /* 0x0000000300047308 */ /* 0x000ea20000000800 */
[----:B------:R-:W-:-:S04]  /*cb00*/  FMNMX.FTZ R2, R50, R2, !PT ;  /* 0x0000000232027209 */ /* 0x000fc80007810000 */
[----:B------:R-:W-:-:S03]  /*cb10*/  FMNMX.FTZ R2, R49, R2, !PT ;  /* 0x0000000231027209 */ /* 0x000fc60007810000 */
[----:B------:R-:W1:Y:S01]  /*cb20*/  MUFU.EX2 R45, R45 ;  /* 0x0000002d002d7308 */ /* 0x000e620000000800 */
[----:B------:R-:W-:-:S04]  /*cb30*/  FMNMX.FTZ R2, R48, R2, !PT ;  /* 0x0000000230027209 */ /* 0x000fc80007810000 */
[----:B------:R-:W-:Y:S01]  /*cb40*/  FMNMX.FTZ R2, R47, R2, !PT ;  /* 0x000000022f027209 */ /* 0x000fe20007810000 */
[----:B--2---:R-:W-:-:S03]  /*cb50*/  FFMA.FTZ R3, R241, R4, R39 ;  /* 0x00000004f1037223 */ /* 0x004fc60000010027 */
[----:B------:R-:W-:Y:S01]  /*cb60*/  FMNMX.FTZ R2, R46, R2, !PT ;  /* 0x000000022e027209 */ /* 0x000fe20007810000 */
[----:B-1----:R-:W-:-:S04]  /*cb70*/  FADD.FTZ R102, R45, R3 ;  /* 0x000000032d667221 */ /* 0x002fc80000010000 */
[----:B------:R-:W1:Y:S02]  /*cb80*/  SHFL.BFLY PT, R3, R2, 0x2, 0x1f ;  /* 0x0c401f0002037f89 */ /* 0x000e6400000e0000 */
[----:B-1----:R-:W-:-:S05]  /*cb90*/  FMNMX.FTZ R2, R2, R3, !PT ;  /* 0x0000000302027209 */ /* 0x002fca0007810000 */
[----:B------:R-:W1:Y:S01]  /*cba0*/  SHFL.BFLY PT, R3, R2, 0x1, 0x1f ;  /* 0x0c201f0002037f89 */ /* 0x000e6200000e0000 */
[----:B----4-:R-:W-:Y:S02]  /*cbb0*/  IMAD.MOV.U32 R243, RZ, RZ, R240 ;  /* 0x000000fffff37224 */ /* 0x010fe400078e00f0 */
[----:B------:R-:W-:Y:S02]  /*cbc0*/  IMAD.MOV.U32 R240, RZ, RZ, R237 ;  /* 0x000000fffff07224 */ /* 0x000fe400078e00ed */
[----:B------:R-:W-:Y:S02]  /*cbd0*/  IMAD.MOV.U32 R237, RZ, RZ, R183 ;  /* 0x000000ffffed7224 */ /* 0x000fe400078e00b7 */
[----:B------:R-:W-:Y:S02]  /*cbe0*/  IMAD.MOV.U32 R183, RZ, RZ, R182 ;  /* 0x000000ffffb77224 */ /* 0x000fe400078e00b6 */
[----:B------:R-:W-:Y:S01]  /*cbf0*/  IMAD.MOV.U32 R182, RZ, RZ, R5 ;  /* 0x000000ffffb67224 */ /* 0x000fe200078e0005 */
[----:B-1----:R-:W-:-:S04]  /*cc00*/  FMNMX.FTZ R247, R2, R3, !PT ;  /* 0x0000000302f77209 */ /* 0x002fc80007810000 */
[----:B------:R-:W-:-:S04]  /*cc10*/  FSETP.NEU.FTZ.AND P0, PT, R247, -INF , PT ;  /* 0xff800000f700780b */ /* 0x000fc80003f1d000 */
[----:B------:R-:W-:-:S05]  /*cc20*/  FSEL R2, R247, RZ, P0 ;  /* 0x000000fff7027208 */ /* 0x000fca0000000000 */
[----:B------:R-:W-:Y:S01]  /*cc30*/  FADD.FTZ R5, R101, -R2 ;  /* 0x8000000265057221 */ /* 0x000fe20000010000 */
[----:B------:R-:W-:Y:S01]  /*cc40*/  FMUL.FTZ R2, R0, R247 ;  /* 0x000000f700027220 */ /* 0x000fe20000410000 */
[----:B------:R-:W-:-:S04]  /*cc50*/  IMAD.MOV.U32 R242, RZ, RZ, R239 ;  /* 0x000000fffff27224 */ /* 0x000fc800078e00ef */
[----:B------:R-:W-:Y:S01]  /*cc60*/  FSEL R2, R2, RZ, P0 ;  /* 0x000000ff02027208 */ /* 0x000fe20000000000 */
[----:B------:R-:W-:Y:S02]  /*cc70*/  IMAD.MOV.U32 R241, RZ, RZ, R238 ;  /* 0x000000fffff17224 */ /* 0x000fe400078e00ee */
[----:B------:R-:W-:Y:S02]  /*cc80*/  IMAD.MOV.U32 R239, RZ, RZ, R224 ;  /* 0x000000ffffef7224 */ /* 0x000fe400078e00e0 */
[----:B------:R-:W-:Y:S02]  /*cc90*/  IMAD.MOV.U32 R238, RZ, RZ, R223 ;  /* 0x000000ffffee7224 */ /* 0x000fe400078e00df */
        /* <DEDUP_REMOVED lines=24> */
[----:B------:R1:W-:Y:S03]  /*ce20*/  MUFU.EX2 R21, R3 ;  /* 0x0000000300157308 */ /* 0x0003e60000000800 */
[----:B------:R-:W-:-:S04]  /*ce30*/  FMNMX.FTZ R2, R105, R2, !PT ;  /* 0x0000000269027209 */ /* 0x000fc80007810000 */
[----:B------:R-:W-:-:S04]  /*ce40*/  FMNMX.FTZ R2, R104, R2, !PT ;  /* 0x0000000268027209 */ /* 0x000fc80007810000 */
[----:B------:R-:W-:Y:S01]  /*ce50*/  FMNMX.FTZ R2, R67, R2, !PT ;  /* 0x0000000243027209 */ /* 0x000fe20007810000 */
[----:B-1----:R-:W-:-:S03]  /*ce60*/  FMUL.FTZ R3, R0, R5 ;  /* 0x0000000500037220 */ /* 0x002fc60000410000 */
[----:B------:R-:W-:-:S03]  /*ce70*/  FMNMX.FTZ R2, R66, R2, !PT ;  /* 0x0000000242027209 */ /* 0x000fc60007810000 */
[----:B------:R-:W3:Y:S01]  /*ce80*/  MUFU.EX2 R3, R3 ;  /* 0x0000000300037308 */ /* 0x000ee20000000800 */
[----:B------:R-:W-:-:S07]  /*ce90*/  FMNMX.FTZ R2, R65, R2, !PT ;  /* 0x0000000241027209 */ /* 0x000fce0007810000 */
[----:B------:R-:W1:Y:S01]  /*cea0*/  MUFU.EX2 R6, R6 ;  /* 0x0000000600067308 */ /* 0x000e620000000800 */
[----:B------:R-:W-:-:S04]  /*ceb0*/  FMNMX.FTZ R2, R64, R2, !PT ;  /* 0x0000000240027209 */ /* 0x000fc80007810000 */
[----:B------:R-:W-:-:S04]  /*cec0*/  FMNMX.FTZ R2, R63, R2, !PT ;  /* 0x000000023f027209 */ /* 0x000fc80007810000 */
[----:B------:R-:W-:Y:S01]  /*ced0*/  FMNMX.FTZ R2, R62, R2, !PT ;  /* 0x000000023e027209 */ /* 0x000fe20007810000 */
[----:B---3--:R-:W-:-:S04]  /*cee0*/  FFMA.FTZ R5, R244, R3, R21 ;  /* 0x00000003f4057223 */ /* 0x008fc80000010015 */
[----:B-1----:R-:W-:Y:S02]  /*cef0*/  FADD.FTZ R27, R6, R5 ;  /* 0x00000005061b7221 */ /* 0x002fe40000010000 */
[----:B------:R-:W1:Y:S04]  /*cf00*/  SHFL.BFLY PT, R5, R2, 0x2, 0x1f ;  /* 0x0c401f0002057f89 */ /* 0x000e6800000e0000 */
[----:B------:R-:W-:Y:S04]  /*cf10*/  STL [R1+0x240], R247 ;  /* 0x000240f701007387 */ /* 0x000fe80000100800 */
[----:B------:R-:W2:Y:S04]  /*cf20*/  LDL.LU R245, [R1+0x170] ;  /* 0x0001700001f57983 */ /* 0x000ea80000300800 */
[----:B------:R-:W3:Y:S01]  /*cf30*/  LDL.LU R244, [R1+0x174] ;  /* 0x0001740001f47983 */ /* 0x000ee20000300800 */
[----:B------:R-:W-:-:S02]  /*cf40*/  IMAD.MOV.U32 R202, RZ, RZ, R184 ;  /* 0x000000ffffca7224 */ /* 0x000fc400078e00b8 */
[----:B------:R-:W-:Y:S01]  /*cf50*/  IMAD.MOV.U32 R203, RZ, RZ, R185 ;  /* 0x000000ffffcb7224 */ /* 0x000fe200078e00b9 */
[----:B------:R-:W4:Y:S01]  /*cf60*/  LDL.64 R30, [R1+0x38] ;  /* 0x00003800011e7983 */ /* 0x000f220000100a00 */
[----:B-1----:R-:W-:-:S05]  /*cf70*/  FMNMX.FTZ R2, R2, R5, !PT ;  /* 0x0000000502027209 */ /* 0x002fca0007810000 */
[----:B------:R-:W1:Y:S02]  /*cf80*/  SHFL.BFLY PT, R5, R2, 0x1, 0x1f ;  /* 0x0c201f0002057f89 */ /* 0x000e6400000e0000 */
[----:B-1----:R-:W-:-:S05]  /*cf90*/  FMNMX.FTZ R250, R2, R5, !PT ;  /* 0x0000000502fa7209 */ /* 0x002fca0007810000 */
[----:B------:R-:W-:Y:S04]  /*cfa0*/  STL [R1+0x244], R250 ;  /* 0x000244fa01007387 */ /* 0x000fe80000100800 */
[----:B------:R-:W4:Y:S04]  /*cfb0*/  LDL.64 R184, [R1+0x160] ;  /* 0x0001600001b87983 */ /* 0x000f280000100a00 */
[----:B------:R-:W4:Y:S04]  /*cfc0*/  LDL.64 R32, [R1+0x110] ;  /* 0x0001100001207983 */ /* 0x000f280000100a00 */
[----:B------:R-:W4:Y:S01]  /*cfd0*/  LDL R174, [R1+0xfc] ;  /* 0x0000fc0001ae7983 */ /* 0x000f220000100800 */
[----:B------:R-:W-:-:S04]  /*cfe0*/  FSETP.NEU.FTZ.AND P0, PT, R250, -INF , PT ;  /* 0xff800000fa00780b */ /* 0x000fc80003f1d000 */
[----:B------:R-:W-:Y:S02]  /*cff0*/  FSEL R2, R250, RZ, P0 ;  /* 0x000000fffa027208 */ /* 0x000fe40000000000 */
[----:B------:R-:W-:-:S03]  /*d000*/  F2FP.BF16.F32.PACK_AB R21, R6, R21 ;  /* 0x000000150615723e */ /* 0x000fc600000010ff */
[----:B------:R-:W-:Y:S01]  /*d010*/  FADD.FTZ R6, R100, -R2 ;  /* 0x8000000264067221 */ /* 0x000fe20000010000 */
[----:B------:R-:W-:-:S05]  /*d020*/  FMUL.FTZ R2, R0, R250 ;  /* 0x000000fa00027220 */ /* 0x000fca0000410000 */
[----:B------:R-:W-:-:S05]  /*d030*/  FSEL R2, R2, RZ, P0 ;  /* 0x000000ff02027208 */ /* 0x000fca0000000000 */
[----:B------:R-:W-:Y:S01]  /*d040*/  FFMA.FTZ R5, R178, R0, -R2 ;  /* 0x00000000b2057223 */ /* 0x000fe20000010802 */
[----:B------:R-:W-:-:S03]  /*d050*/  FMUL.FTZ R6, R0, R6 ;  /* 0x0000000600067220 */ /* 0x000fc60000410000 */
[----:B------:R1:W-:Y:S08]  /*d060*/  MUFU.EX2 R16, R5 ;  /* 0x0000000500107308 */ /* 0x0003f00000000800 */
[----:B------:R-:W-:Y:S01]  /*d070*/  MUFU.EX2 R6, R6 ;  /* 0x0000000600067308 */ /* 0x000fe20000000800 */
[----:B-1----:R-:W-:-:S07]  /*d080*/  FFMA.FTZ R5, R181, R0, -R2 ;  /* 0x00000000b5057223 */ /* 0x002fce0000010802 */
[----:B------:R1:W-:Y:S08]  /*d090*/  MUFU.EX2 R14, R5 ;  /* 0x00000005000e7308 */ /* 0x0003f00000000800 */
[----:B------:R-:W-:Y:S01]  /*d0a0*/  MUFU.EX2 R25, R25 ;  /* 0x0000001900197308 */ /* 0x000fe20000000800 */
[----:B-1----:R-:W-:-:S07]  /*d0b0*/  FMUL.FTZ R5, R0, R12 ;  /* 0x0000000c00057220 */ /* 0x002fce0000410000 */
[----:B------:R-:W1:Y:S08]  /*d0c0*/  MUFU.EX2 R44, R44 ;  /* 0x0000002c002c7308 */ /* 0x000e700000000800 */
[----:B------:R-:W-:Y:S01]  /*d0d0*/  MUFU.EX2 R5, R5 ;  /* 0x0000000500057308 */ /* 0x000fe20000000800 */
[----:B------:R-:W-:-:S07]  /*d0e0*/  F2FP.BF16.F32.PACK_AB R39, R45, R39 ;  /* 0x000000272d27723e */ /* 0x000fce00000010ff */
[----:B------:R-:W-:Y:S01]  /*d0f0*/  MUFU.EX2 R40, R40 ;  /* 0x0000002800287308 */ /* 0x000fe20000000800 */
[-CC-:B------:R-:W-:Y:S01]  /*d100*/  FFMA.FTZ R12, R107, R0.reuse, -R2.reuse ;  /* 0x000000006b0c7223 */ /* 0x180fe20000010802 */
[----:B------:R-:W-:-:S06]  /*d110*/  FFMA.FTZ R17, R105, R0, -R2 ;  /* 0x0000000069117223 */ /* 0x000fcc0000010802 */
[----:B------:R-:W-:Y:S01]  /*d120*/  MUFU.EX2 R43, R43 ;  /* 0x0000002b002b7308 */ /* 0x000fe20000000800 */
[-CC-:B------:R-:W-:Y:S01]  /*d130*/  FFMA.FTZ R18, R104, R0.reuse, -R2.reuse ;  /* 0x0000000068127223 */ /* 0x180fe20000010802 */
[-CC-:B------:R-:W-:Y:S01]  /*d140*/  FFMA.FTZ R67, R67, R0.reuse, -R2.reuse ;  /* 0x0000000043437223 */ /* 0x180fe20000010802 */
[----:B------:R-:W-:-:S05]  /*d150*/  FFMA.FTZ R66, R66, R0, -R2 ;  /* 0x0000000042427223 */ /* 0x000fca0000010802 */
[----:B------:R1:W-:Y:S01]  /*d160*/  MUFU.EX2 R20, R9 ;  /* 0x0000000900147308 */ /* 0x0003e20000000800 */
[-CC-:B------:R-:W-:Y:S01]  /*d170*/  FFMA.FTZ R65, R65, R0.reuse, -R2.reuse ;  /* 0x0000000041417223 */ /* 0x180fe20000010802 */
[-CC-:B------:R-:W-:Y:S01]  /*d180*/  FFMA.FTZ R64, R64, R0.reuse, -R2.reuse ;  /* 0x0000000040407223 */ /* 0x180fe20000010802 */
[-CC-:B------:R-:W-:Y:S01]  /*d190*/  FFMA.FTZ R63, R63, R0.reuse, -R2.reuse ;  /* 0x000000003f3f7223 */ /* 0x180fe20000010802 */
[----:B------:R-:W-:-:S04]  /*d1a0*/  FFMA.FTZ R62, R62, R0, -R2 ;  /* 0x000000003e3e7223 */ /* 0x000fc80000010802 */
[----:B------:R1:W1:Y:S08]  /*d1b0*/  MUFU.EX2 R19, R8 ;  /* 0x0000000800137308 */ /* 0x0002700000000800 */
[----:B------:R-:W-:Y:S01]  /*d1c0*/  MUFU.EX2 R52, R23 ;  /* 0x0000001700347308 */ /* 0x000fe20000000800 */
[----:B-1----:R-:W-:-:S07]  /*d1d0*/  FFMA.FTZ R9, R106, R0, -R2 ;  /* 0x000000006a097223 */ /* 0x002fce0000010802 */
[----:B------:R-:W-:Y:S01]  /*d1e0*/  MUFU.EX2 R45, R22 ;  /* 0x00000016002d7308 */ /* 0x000fe20000000800 */
[----:B------:R-:W-:-:S07]  /*d1f0*/  FFMA.FTZ R8, R180, R0, -R2 ;  /* 0x00000000b4087223 */ /* 0x000fce0000010802 */
[----:B------:R-:W1:Y:S08]  /*d200*/  MUFU.EX2 R42, R42 ;  /* 0x0000002a002a7308 */ /* 0x000e700000000800 */
[----:B------:R1:W-:Y:S08]  /*d210*/  MUFU.EX2 R23, R7 ;  /* 0x0000000700177308 */ /* 0x0003f00000000800 */
[----:B------:R1:W-:Y:S08]  /*d220*/  MUFU.EX2 R22, R10 ;  /* 0x0000000a00167308 */ /* 0x0003f00000000800 */
[----:B------:R1:W-:Y:S02]  /*d230*/  MUFU.EX2 R100, R11 ;  /* 0x0000000b00647308 */ /* 0x0003e40000000800 */
[----:B-1----:R-:W-:-:S06]  /*d240*/  FFMA.FTZ R7, R179, R0, -R2 ;  /* 0x00000000b3077223 */ /* 0x002fcc0000010802 */
[----:B------:R-:W1:Y:S01]  /*d250*/  MUFU.EX2 R15, R8 ;  /* 0x00000008000f7308 */ /* 0x000e620000000800 */
[-CC-:B------:R-:W-:Y:S01]  /*d260*/  FFMA.FTZ R10, R176, R0.reuse, -R2.reuse ;  /* 0x00000000b00a7223 */ /* 0x180fe20000010802 */
[----:B------:R-:W-:-:S06]  /*d270*/  FFMA.FTZ R11, R177, R0, -R2 ;  /* 0x00000000b10b7223 */ /* 0x000fcc0000010802 */
[----:B------:R-:W1:Y:S01]  /*d280*/  MUFU.EX2 R37, R37 ;  /* 0x0000002500257308 */ /* 0x000e620000000800 */
[----:B------:R-:W-:-:S07]  /*d290*/  FADD.FTZ R2, R44, R102 ;  /* 0x000000662c027221 */ /* 0x000fce0000010000 */
[----:B------:R-:W1:Y:S08]  /*d2a0*/  MUFU.EX2 R41, R41 ;  /* 0x0000002900297308 */ /* 0x000e700000000800 */
[----:B------:R1:W3:Y:S08]  /*d2b0*/  MUFU.EX2 R13, R7 ;  /* 0x00000007000d7308 */ /* 0x0002f00000000800 */
[----:B------:R-:W3:Y:S08]  /*d2c0*/  MUFU.EX2 R36, R36 ;  /* 0x0000002400247308 */ /* 0x000ef00000000800 */
[----:B------:R-:W3:Y:S01]  /*d2d0*/  MUFU.EX2 R11, R11 ;  /* 0x0000000b000b7308 */ /* 0x000ee20000000800 */
[----:B------:R-:W-:-:S07]  /*d2e0*/  F2FP.BF16.F32.PACK_AB R105, R19, R20 ;  /* 0x000000141369723e */ /* 0x000fce00000010ff */
[----:B------:R-:W3:Y:S01]  /*d2f0*/  MUFU.EX2 R55, R55 ;  /* 0x0000003700377308 */ /* 0x000ee20000000800 */
[----:B------:R-:W-:Y:S02]  /*d300*/  IMAD.SHL.U32 R35, R205, 0x2, RZ ;  /* 0x00000002cd237824 */ /* 0x000fe400078e00ff */
[----:B--2---:R-:W-:-:S04]  /*d310*/  FFMA.FTZ R0, R245, R6, R16 ;  /* 0x00000006f5007223 */ /* 0x004fc80000010010 */
[----:B-1----:R-:W-:Y:S01]  /*d320*/  FADD.FTZ R7, R14, R0 ;  /* 0x000000000e077221 */ /* 0x002fe20000010000 */
[----:B---3--:R-:W-:-:S04]  /*d330*/  FFMA.FTZ R0, R244, R5, R25 ;  /* 0x00000005f4007223 */ /* 0x008fc80000010019 */
[----:B------:R-:W-:Y:S01]  /*d340*/  FADD.FTZ R8, R40, R0 ;  /* 0x0000000028087221 */ /* 0x000fe20000010000 */
[----:B------:R-:W-:Y:S01]  /*d350*/  FADD.FTZ R0, R43, R2 ;  /* 0x000000022b007221 */ /* 0x000fe20000010000 */
[----:B------:R-:W-:-:S03]  /*d360*/  FADD.FTZ R2, R20, R27 ;  /* 0x0000001b14027221 */ /* 0x000fc60000010000 */
        /* <DEDUP_REMOVED lines=10> */
[----:B------:R-:W-:-:S02]  /*d410*/  FADD.FTZ R7, R52, R8 ;  /* 0x0000000834077221 */ /* 0x000fc40000010000 */
[----:B------:R-:W-:Y:S02]  /*d420*/  FADD.FTZ R0, R100, R0 ;  /* 0x0000000064007221 */ /* 0x000fe40000010000 */
[----:B------:R-:W-:Y:S02]  /*d430*/  FADD.FTZ R19, R45, R7 ;  /* 0x000000072d137221 */ /* 0x000fe40000010000 */
[----:B------:R-:W-:Y:S01]  /*d440*/  FADD.FTZ R7, R55, R0 ;  /* 0x0000000037077221 */ /* 0x000fe20000010000 */
[----:B------:R-:W1:Y:S01]  /*d450*/  MUFU.EX2 R10, R10 ;  /* 0x0000000a000a7308 */ /* 0x000e620000000800 */
[----:B------:R-:W-:Y:S01]  /*d460*/  F2FP.BF16.F32.PACK_AB R102, R41, R42 ;  /* 0x0000002a2966723e */ /* 0x000fe200000010ff */
[----:B------:R-:W-:Y:S01]  /*d470*/  IMAD.MOV.U32 R28, RZ, RZ, R242 ;  /* 0x000000ffff1c7224 */ /* 0x000fe200078e00f2 */
[----:B------:R-:W-:-:S05]  /*d480*/  F2FP.BF16.F32.PACK_AB R41, R45, R52 ;  /* 0x000000342d29723e */ /* 0x000fca00000010ff */
[----:B------:R-:W2:Y:S01]  /*d490*/  MUFU.EX2 R9, R9 ;  /* 0x0000000900097308 */ /* 0x000ea20000000800 */
[----:B----4-:R-:W-:-:S04]  /*d4a0*/  LOP3.LUT R0, R185, R35, RZ, 0x3c, !PT ;  /* 0x00000023b9007212 */ /* 0x010fc800078e3cff */
[----:B------:R-:W-:-:S03]  /*d4b0*/  LOP3.LUT R0, R0, R203, RZ, 0x3c, !PT ;  /* 0x000000cb00007212 */ /* 0x000fc600078e3cff */
[----:B------:R-:W3:Y:S02]  /*d4c0*/  MUFU.EX2 R12, R12 ;  /* 0x0000000c000c7308 */ /* 0x000ee40000000800 */
[----:B------:R-:W-:-:S05]  /*d4d0*/  IMAD.WIDE.U32 R52, R0, -0x326172a9, RZ ;  /* 0xcd9e8d5700347825 */ /* 0x000fca00078e00ff */
[----:B------:R-:W-:Y:S01]  /*d4e0*/  LOP3.LUT R0, R53, R28, R32, 0x96, !PT ;  /* 0x0000001c35007212 */ /* 0x000fe200078e9620 */
[----:B------:R-:W-:Y:S02]  /*d4f0*/  IMAD.MOV.U32 R29, RZ, RZ, R243 ;  /* 0x000000ffff1d7224 */ /* 0x000fe400078e00f3 */
[----:B------:R-:W-:Y:S02]  /*d500*/  IMAD.MOV.U32 R243, RZ, RZ, R183 ;  /* 0x000000fffff37224 */ /* 0x000fe400078e00b7 */
[----:B------:R-:W-:Y:S02]  /*d510*/  IMAD.MOV.U32 R211, RZ, RZ, R182 ;  /* 0x000000ffffd37224 */ /* 0x000fe400078e00b6 */
[----:B------:R-:W-:-:S04]  /*d520*/  IMAD.WIDE.U32 R182, R0, -0x2daee0ad, RZ ;  /* 0xd2511f5300b67825 */ /* 0x000fc800078e00ff */
[----:B-1----:R-:W-:Y:S01]  /*d530*/  FADD.FTZ R2, R10, R2 ;  /* 0x000000020a027221 */ /* 0x002fe20000010000 */
[----:B------:R-:W-:Y:S02]  /*d540*/  F2FP.BF16.F32.PACK_AB R27, R36, R37 ;  /* 0x00000025241b723e */ /* 0x000fe400000010ff */
[----:B------:R-:W-:Y:S01]  /*d550*/  LOP3.LUT R8, R183, R29, R30, 0x96, !PT ;  /* 0x0000001db7087212 */ /* 0x000fe200078e961e */
[----:B--2---:R-:W-:Y:S01]  /*d560*/  FADD.FTZ R2, R9, R2 ;  /* 0x0000000209027221 */ /* 0x004fe20000010000 */
[----:B---3--:R-:W-:Y:S01]  /*d570*/  F2FP.BF16.F32.PACK_AB R36, R12, R9 ;  /* 0x000000090c24723e */ /* 0x008fe200000010ff */
[----:B------:R-:W-:Y:S01]  /*d580*/  IMAD.MOV.U32 R200, RZ, RZ, R239 ;  /* 0x000000ffffc87224 */ /* 0x000fe200078e00ef */
[----:B------:R-:W-:Y:S01]  /*d590*/  LOP3.LUT R0, R209, R175, R52, 0x96, !PT ;  /* 0x000000afd1007212 */ /* 0x000fe200078e9634 */
[----:B------:R-:W-:Y:S01]  /*d5a0*/  IMAD.WIDE.U32 R8, R8, -0x326172a9, RZ ;  /* 0xcd9e8d5708087825 */ /* 0x000fe200078e00ff */
[----:B------:R-:W-:-:S03]  /*d5b0*/  F2FP.BF16.F32.PACK_AB R229, R14, R16 ;  /* 0x000000100ee5723e */ /* 0x000fc600000010ff */
[----:B------:R-:W-:Y:S01]  /*d5c0*/  IMAD.MOV.U32 R201, RZ, RZ, R240 ;  /* 0x000000ffffc97224 */ /* 0x000fe200078e00f0 */
[----:B------:R-:W-:Y:S01]  /*d5d0*/  LOP3.LUT R14, R9, R200, R208, 0x96, !PT ;  /* 0x000000c8090e7212 */ /* 0x000fe200078e96d0 */
[----:B------:R-:W-:Y:S01]  /*d5e0*/  IMAD.WIDE.U32 R184, R0, -0x2daee0ad, RZ ;  /* 0xd2511f5300b87825 */ /* 0x000fe200078e00ff */
[----:B------:R-:W-:-:S03]  /*d5f0*/  F2FP.BF16.F32.PACK_AB R40, R40, R25 ;  /* 0x000000192828723e */ /* 0x000fc600000010ff */
[----:B------:R-:W-:Y:S01]  /*d600*/  FADD.FTZ R16, R12, R2 ;  /* 0x000000020c107221 */ /* 0x000fe20000010000 */
[----:B------:R-:W-:Y:S01]  /*d610*/  F2FP.BF16.F32.PACK_AB R25, R13, R15 ;  /* 0x0000000f0d19723e */ /* 0x000fe200000010ff */
[----:B------:R-:W-:Y:S01]  /*d620*/  IMAD.MOV.U32 R242, RZ, RZ, R237 ;  /* 0x000000fffff27224 */ /* 0x000fe200078e00ed */
[----:B------:R-:W-:Y:S01]  /*d630*/  LOP3.LUT R12, R185, R201, R182, 0x96, !PT ;  /* 0x000000c9b90c7212 */ /* 0x000fe200078e96b6 */
[----:B------:R-:W-:Y:S01]  /*d640*/  IMAD.WIDE.U32 R14, R14, -0x2daee0ad, RZ ;  /* 0xd2511f530e0e7825 */ /* 0x000fe200078e00ff */
[----:B------:R-:W-:Y:S02]  /*d650*/  F2FP.BF16.F32.PACK_AB R104, R22, R23 ;  /* 0x000000171668723e */ /* 0x000fe400000010ff */
[----:B------:R-:W-:Y:S01]  /*d660*/  F2FP.BF16.F32.PACK_AB R23, R10, R11 ;  /* 0x0000000b0a17723e */ /* 0x000fe200000010ff */
[----:B------:R-:W-:Y:S01]  /*d670*/  IMAD.WIDE.U32 R12, R12, -0x326172a9, RZ ;  /* 0xcd9e8d570c0c7825 */ /* 0x000fe200078e00ff */
[----:B------:R-:W-:-:S04]  /*d680*/  LOP3.LUT R10, R15, R242, R184, 0x96, !PT ;  /* 0x000000f20f0a7212 */ /* 0x000fc800078e96b8 */
[----:B------:R-:W-:Y:S01]  /*d690*/  LOP3.LUT R13, R13, R243, R8, 0x96, !PT ;  /* 0x000000f30d0d7212 */ /* 0x000fe200078e9608 */
[----:B------:R-:W-:-:S04]  /*d6a0*/  IMAD.WIDE.U32 R10, R10, -0x326172a9, RZ ;  /* 0xcd9e8d570a0a7825 */ /* 0x000fc800078e00ff */
[----:B------:R-:W-:Y:S01]  /*d6b0*/  IMAD.MOV.U32 R206, RZ, RZ, R241 ;  /* 0x000000ffffce7224 */ /* 0x000fe200078e00f1 */
[----:B------:R-:W-:Y:S01]  /*d6c0*/  LOP3.LUT R11, R11, R174, R12, 0x96, !PT ;  /* 0x000000ae0b0b7212 */ /* 0x000fe200078e960c */
[----:B------:R-:W-:-:S05]  /*d6d0*/  IMAD.WIDE.U32 R12, R13, -0x2daee0ad, RZ ;  /* 0xd2511f530d0c7825 */ /* 0x000fca00078e00ff */
[----:B------:R-:W-:Y:S01]  /*d6e0*/  LOP3.LUT R8, R13, R206, R14, 0x96, !PT ;  /* 0x000000ce0d087212 */ /* 0x000fe200078e960e */
[----:B------:R-:W-:-:S04]  /*d6f0*/  IMAD.MOV.U32 R245, RZ, RZ, R238 ;  /* 0x000000fffff57224 */ /* 0x000fc800078e00ee */
[----:B------:R-:W-:-:S05]  /*d700*/  IMAD.WIDE.U32 R8, R8, -0x326172a9, RZ ;  /* 0xcd9e8d5708087825 */ /* 0x000fca00078e00ff */
[----:B------:R-:W-:-:S04]  /*d710*/  LOP3.LUT R0, R9, R245, R10, 0x96, !PT ;  /* 0x000000f509007212 */ /* 0x000fc800078e960a */
[----:B------:R-:W-:-:S04]  /*d720*/  LOP3.LUT R2, R0, 0xff, RZ, 0xc0, !PT ;  /* 0x000000ff00027812 */ /* 0x000fc800078ec0ff */
[----:B------:R-:W-:Y:S02]  /*d730*/  ISETP.GE.U32.AND P6, PT, R192, R2, PT ;  /* 0x00000002c000720c */ /* 0x000fe40003fc6070 */
[----:B------:R-:W-:Y:S01]  /*d740*/  LOP3.LUT R2, R0, 0xffff, RZ, 0xc0, !PT ;  /* 0x0000ffff00027812 */ /* 0x000fe200078ec0ff */
[----:B------:R-:W1:Y:S03]  /*d750*/  MUFU.EX2 R14, R24 ;  /* 0x00000018000e7308 */ /* 0x000e660000000800 */
[----:B------:R-:W-:-:S05]  /*d760*/  SHF.R.U32.HI R2, RZ, 0x8, R2 ;  /* 0x00000008ff027819 */ /* 0x000fca0000011602 */
[----:B------:R-:W2:Y:S01]  /*d770*/  MUFU.EX2 R17, R17 ;  /* 0x0000001100117308 */ /* 0x000ea20000000800 */
[----:B------:R-:W-:-:S04]  /*d780*/  LOP3.LUT R2, R2, 0xffff, RZ, 0xc0, !PT ;  /* 0x0000ffff02027812 */ /* 0x000fc800078ec0ff */
[----:B------:R-:W-:-:S03]  /*d790*/  ISETP.GE.U32.AND P5, PT, R192, R2, PT ;  /* 0x00000002c000720c */ /* 0x000fc60003fa6070 */
[----:B------:R-:W3:Y:S01]  /*d7a0*/  MUFU.EX2 R10, R26 ;  /* 0x0000001a000a7308 */ /* 0x000ee20000000800 */
[--C-:B------:R-:W-:Y:S02]  /*d7b0*/  SHF.R.U32.HI R2, RZ, 0x18, R0.reuse ;  /* 0x00000018ff027819 */ /* 0x100fe40000011600 */
[----:B------:R-:W-:-:S05]  /*d7c0*/  SHF.R.U32.HI R0, RZ, 0x10, R0 ;  /* 0x00000010ff007819 */ /* 0x000fca0000011600 */
[----:B------:R4:W4:Y:S01]  /*d7d0*/  MUFU.EX2 R13, R18 ;  /* 0x00000012000d7308 */ /* 0x0009220000000800 */
[----:B------:R-:W-:Y:S02]  /*d7e0*/  ISETP.GE.U32.AND P0, PT, R192, R2, PT ;  /* 0x00000002c000720c */ /* 0x000fe40003f06070 */
[----:B------:R-:W-:Y:S01]  /*d7f0*/  LOP3.LUT R0, R0, 0xff, RZ, 0xc0, !PT ;  /* 0x000000ff00007812 */ /* 0x000fe200078ec0ff */
[----:B-1----:R-:W-:Y:S01]  /*d800*/  FADD.FTZ R2, R14, R7 ;  /* 0x000000070e027221 */ /* 0x002fe20000010000 */
[----:B------:R-:W-:Y:S02]  /*d810*/  PRMT R177, R39, 0x7632, R177 ;  /* 0x0000763227b17816 */ /* 0x000fe400000000b1 */
[----:B------:R-:W-:Y:S01]  /*d820*/  ISETP.GE.U32.AND P1, PT, R192, R0, PT ;  /* 0x00000000c000720c */ /* 0x000fe20003f26070 */
[----:B--2---:R-:W-:Y:S01]  /*d830*/  FADD.FTZ R0, R17, R16 ;  /* 0x0000001011007221 */ /* 0x004fe20000010000 */
[C---:B---3--:R-:W-:Y:S01]  /*d840*/  FADD.FTZ R7, R10.reuse, R2 ;  /* 0x000000020a077221 */ /* 0x048fe20000010000 */
[----:B------:R-:W-:Y:S01]  /*d850*/  PRMT R178, R39, 0x7610, R178 ;  /* 0x0000761027b27816 */ /* 0x000fe200000000b2 */
[----:B------:R-:W-:Y:S01]  /*d860*/  @!P5 HFMA2.BF16_V2 R47, -RZ.H0_H0, RZ.H0_H0, -R177.H0_H0 ;  /* 0x200000ffff2fd231 */ /* 0x000fe200003409b1 */
[----:B------:R-:W-:Y:S01]  /*d870*/  PRMT R179, R21, 0x7632, R179 ;  /* 0x0000763215b37816 */ /* 0x000fe200000000b3 */
[----:B------:R-:W-:Y:S01]  /*d880*/  IMAD.MOV.U32 R210, RZ, RZ, R252 ;  /* 0x000000ffffd27224 */ /* 0x000fe200078e00fc */
[----:B----4-:R-:W-:Y:S01]  /*d890*/  F2FP.BF16.F32.PACK_AB R18, R10, R14 ;  /* 0x0000000e0a12723e */ /* 0x010fe200000010ff */
[----:B------:R-:W-:Y:S01]  /*d8a0*/  FADD.FTZ R10, R13, R0 ;  /* 0x000000000d0a7221 */ /* 0x000fe20000010000 */
[----:B------:R-:W-:Y:S01]  /*d8b0*/  LOP3.LUT R0, R8, 0xff, RZ, 0xc0, !PT ;  /* 0x000000ff08007812 */ /* 0x000fe200078ec0ff */
[----:B------:R-:W1:Y:S01]  /*d8c0*/  MUFU.EX2 R14, R51 ;  /* 0x00000033000e7308 */ /* 0x000e620000000800 */
[----:B------:R-:W-:Y:S01]  /*d8d0*/  PRMT R252, R178, 0x5410, R177 ;  /* 0x00005410b2fc7816 */ /* 0x000fe200000000b1 */
[----:B------:R-:W-:Y:S01]  /*d8e0*/  @!P0 HFMA2.BF16_V2 R38, -RZ.H0_H0, RZ.H0_H0, -R179.H0_H0 ;  /* 0x200000ffff268231 */ /* 0x000fe200003409b3 */
[----:B------:R-:W-:-:S02]  /*d8f0*/  PRMT R180, R21, 0x7610, R180 ;  /* 0x0000761015b47816 */ /* 0x000fc400000000b4 */
[----:B------:R-:W-:Y:S02]  /*d900*/  @!P5 PRMT R177, R47, 0x5410, RZ ;  /* 0x000054102fb1d816 */ /* 0x000fe400000000ff */
[----:B------:R-:W-:Y:S02]  /*d910*/  F2FP.BF16.F32.PACK_AB R230, R13, R17 ;  /* 0x000000110de6723e */ /* 0x000fe400000010ff */
[----:B------:R-:W-:Y:S01]  /*d920*/  ISETP.GE.U32.AND P5, PT, R192, R0, PT ;  /* 0x00000000c000720c */ /* 0x000fe20003fa6070 */
[----:B------:R-:W2:Y:S01]  /*d930*/  MUFU.EX2 R13, R50 ;  /* 0x00000032000d7308 */ /* 0x000ea20000000800 */
[--C-:B------:R-:W-:Y:S02]  /*d940*/  SHF.R.U32.HI R0, RZ, 0x18, R8.reuse ;  /* 0x00000018ff007819 */ /* 0x100fe40000011608 */
[----:B------:R-:W-:Y:S02]  /*d950*/  SHF.R.U32.HI R2, RZ, 0x10, R8 ;  /* 0x00000010ff027819 */ /* 0x000fe40000011608 */
[----:B------:R-:W-:-:S02]  /*d960*/  LOP3.LUT R8, R8, 0xffff, RZ, 0xc0, !PT ;  /* 0x0000ffff08087812 */ /* 0x000fc400078ec0ff */
[----:B------:R-:W-:Y:S02]  /*d970*/  PRMT R239, R180, 0x5410, R179 ;  /* 0x00005410b4ef7816 */ /* 0x000fe400000000b3 */
[----:B------:R-:W-:Y:S02]  /*d980*/  @!P0 PRMT R179, R38, 0x5410, RZ ;  /* 0x0000541026b38816 */ /* 0x000fe400000000ff */
[----:B------:R-:W-:Y:S01]  /*d990*/  ISETP.GE.U32.AND P0, PT, R192, R0, PT ;  /* 0x00000000c000720c */ /* 0x000fe20003f06070 */
[----:B------:R-:W-:Y:S01]  /*d9a0*/  @!P1 HFMA2.BF16_V2 R46, -RZ.H0_H0, RZ.H0_H0, -R180.H0_H0 ;  /* 0x200000ffff2e9231 */ /* 0x000fe200003409b4 */
[----:B------:R-:W-:Y:S01]  /*d9b0*/  SHF.R.U32.HI R0, RZ, 0x8, R8 ;  /* 0x00000008ff007819 */ /* 0x000fe20000011608 */
[----:B------:R-:W-:Y:S01]  /*d9c0*/  @!P6 HFMA2.BF16_V2 R54, -RZ.H0_H0, RZ.H0_H0, -R178.H0_H0 ;  /* 0x200000ffff36e231 */ /* 0x000fe200003409b2 */
[----:B------:R-:W-:Y:S01]  /*d9d0*/  LOP3.LUT R2, R2, 0xff, RZ, 0xc0, !PT ;  /* 0x000000ff02027812 */ /* 0x000fe200078ec0ff */
[----:B------:R-:W-:Y:S01]  /*d9e0*/  IMAD.WIDE.U32 R8, R11, -0x2daee0ad, RZ ;  /* 0xd2511f530b087825 */ /* 0x000fe200078e00ff */
[----:B------:R-:W-:-:S02]  /*d9f0*/  LOP3.LUT R0, R0, 0xffff, RZ, 0xc0, !PT ;  /* 0x0000ffff00007812 */ /* 0x000fc400078ec0ff */
[----:B------:R-:W-:Y:S02]  /*da00*/  @!P1 PRMT R180, R46, 0x5410, RZ ;  /* 0x000054102eb49816 */ /* 0x000fe400000000ff */
[----:B------:R-:W-:Y:S02]  /*da10*/  @!P6 PRMT R178, R54, 0x5410, RZ ;  /* 0x0000541036b2e816 */ /* 0x000fe400000000ff */
[----:B------:R-:W-:Y:S01]  /*da20*/  ISETP.GE.U32.AND P1, PT, R192, R2, PT ;  /* 0x00000002c000720c */ /* 0x000fe20003f26070 */
[----:B-1----:R-:W-:Y:S01]  /*da30*/  FADD.FTZ R2, R14, R7 ;  /* 0x000000070e027221 */ /* 0x002fe20000010000 */
[----:B------:R-:W-:Y:S02]  /*da40*/  ISETP.GE.U32.AND P6, PT, R192, R0, PT ;  /* 0x00000000c000720c */ /* 0x000fe40003fc6070 */
[----:B------:R-:W-:Y:S01]  /*da50*/  LOP3.LUT R0, R9, R211, R12, 0x96, !PT ;  /* 0x000000d309007212 */ /* 0x000fe200078e960c */
[----:B--2---:R-:W-:Y:S01]  /*da60*/  FADD.FTZ R7, R13, R2 ;  /* 0x000000020d077221 */ /* 0x004fe20000010000 */
[----:B------:R-:W-:-:S02]  /*da70*/  F2FP.BF16.F32.PACK_AB R176, R43, R44 ;  /* 0x0000002c2bb0723e */ /* 0x000fc400000010ff */
[----:B------:R-:W-:Y:S02]  /*da80*/  LOP3.LUT R2, R0, 0xffff, RZ, 0xc0, !PT ;  /* 0x0000ffff00027812 */ /* 0x000fe400078ec0ff */
[C---:B------:R-:W-:Y:S02]  /*da90*/  PRMT R107, R176.reuse, 0x7632, R107 ;  /* 0x00007632b06b7816 */ /* 0x040fe4000000006b */
[----:B------:R-:W-:Y:S01]  /*daa0*/  SHF.R.U32.HI R2, RZ, 0x8, R2 ;  /* 0x00000008ff027819 */ /* 0x000fe20000011602 */
[----:B------:R-:W-:Y:S01]  /*dab0*/  @!P5 HFMA2.BF16_V2 R56, -RZ.H0_H0, RZ.H0_H0, -R176.H0_H0 ;  /* 0x200000ffff38d231 */ /* 0x000fe200003409b0 */
[----:B------:R-:W-:Y:S02]  /*dac0*/  PRMT R238, R176, 0x5410, R107 ;  /* 0x00005410b0ee7816 */ /* 0x000fe4000000006b */
[----:B------:R-:W-:Y:S01]  /*dad0*/  LOP3.LUT R2, R2, 0xffff, RZ, 0xc0, !PT ;  /* 0x0000ffff02027812 */ /* 0x000fe200078ec0ff */
[----:B------:R-:W-:Y:S01]  /*dae0*/  @!P6 HFMA2.BF16_V2 R57, -RZ.H0_H0, RZ.H0_H0, -R107.H0_H0 ;  /* 0x200000ffff39e231 */ /* 0x000fe2000034096b */
[----:B------:R-:W-:-:S02]  /*daf0*/  @!P5 PRMT R176, R56, 0x5410, RZ ;  /* 0x0000541038b0d816 */ /* 0x000fc400000000ff */
[----:B------:R-:W-:Y:S02]  /*db00*/  ISETP.GE.U32.AND P5, PT, R192, R2, PT ;  /* 0x00000002c000720c */ /* 0x000fe40003fa6070 */
[----:B------:R-:W-:Y:S02]  /*db10*/  LOP3.LUT R2, R0, 0xff, RZ, 0xc0, !PT ;  /* 0x000000ff00027812 */ /* 0x000fe400078ec0ff */
[----:B------:R-:W-:Y:S02]  /*db20*/  @!P6 PRMT R107, R57, 0x5410, RZ ;  /* 0x00005410396be816 */ /* 0x000fe400000000ff */
[----:B------:R-:W-:Y:S02]  /*db30*/  ISETP.GE.U32.AND P6, PT, R192, R2, PT ;  /* 0x00000002c000720c */ /* 0x000fe40003fc6070 */
[----:B------:R-:W-:Y:S02]  /*db40*/  SHF.R.U32.HI R2, RZ, 0x18, R0 ;  /* 0x00000018ff027819 */ /* 0x000fe40000011600 */
[----:B------:R-:W-:-:S02]  /*db50*/  PRMT R106, R105, 0x7632, R106 ;  /* 0x00007632696a7816 */ /* 0x000fc4000000006a */
[----:B------:R-:W-:Y:S01]  /*db60*/  SHF.R.U32.HI R0, RZ, 0x10, R0 ;  /* 0x00000010ff007819 */ /* 0x000fe20000011600 */
[----:B------:R-:W-:Y:S01]  /*db70*/  @!P1 HFMA2.BF16_V2 R59, -RZ.H0_H0, RZ.H0_H0, -R105.H0_H0 ;  /* 0x200000ffff3b9231 */ /* 0x000fe20000340969 */
[----:B------:R-:W-:Y:S01]  /*db80*/  PRMT R237, R105, 0x5410, R106 ;  /* 0x0000541069ed7816 */ /* 0x000fe2000000006a */
[----:B------:R-:W-:Y:S01]  /*db90*/  @!P0 HFMA2.BF16_V2 R58, -RZ.H0_H0, RZ.H0_H0, -R106.H0_H0 ;  /* 0x200000ffff3a8231 */ /* 0x000fe2000034096a */
[----:B------:R-:W-:Y:S02]  /*dba0*/  LOP3.LUT R0, R0, 0xff, RZ, 0xc0, !PT ;  /* 0x000000ff00007812 */ /* 0x000fe400078ec0ff */
[----:B------:R-:W-:Y:S01]  /*dbb0*/  @!P1 PRMT R105, R59, 0x5410, RZ ;  /* 0x000054103b699816 */ /* 0x000fe200000000ff */
[----:B------:R-:W-:Y:S01]  /*dbc0*/  @!P6 HFMA2.BF16_V2 R181, -RZ.H0_H0, RZ.H0_H0, -R102.H0_H0 ;  /* 0x200000ffffb5e231 */ /* 0x000fe20000340966 */
[----:B------:R-:W-:Y:S02]  /*dbd0*/  PRMT R101, R102, 0x7632, R101 ;  /* 0x0000763266657816 */ /* 0x000fe40000000065 */
[----:B------:R-:W-:Y:S01]  /*dbe0*/  ISETP.GE.U32.AND P1, PT, R192, R0, PT ;  /* 0x00000000c000720c */ /* 0x000fe20003f26070 */
[----:B------:R-:W1:Y:S01]  /*dbf0*/  MUFU.EX2 R67, R67 ;  /* 0x0000004300437308 */ /* 0x000e620000000800 */
[----:B------:R-:W-:-:S02]  /*dc00*/  LOP3.LUT R0, R8, 0xff, RZ, 0xc0, !PT ;  /* 0x000000ff08007812 */ /* 0x000fc400078ec0ff */
[----:B------:R-:W-:Y:S02]  /*dc10*/  @!P0 PRMT R106, R58, 0x5410, RZ ;  /* 0x000054103a6a8816 */ /* 0x000fe400000000ff */
[----:B------:R-:W-:Y:S02]  /*dc20*/  ISETP.GE.U32.AND P0, PT, R192, R2, PT ;  /* 0x00000002c000720c */ /* 0x000fe40003f06070 */
[----:B------:R-:W-:Y:S02]  /*dc30*/  PRMT R193, R102, 0x5410, R101 ;  /* 0x0000541066c17816 */ /* 0x000fe40000000065 */
[----:B------:R-:W-:Y:S01]  /*dc40*/  @!P6 PRMT R102, R181, 0x5410, RZ ;  /* 0x00005410b566e816 */ /* 0x000fe200000000ff */
[----:B------:R-:W2:Y:S01]  /*dc50*/  MUFU.EX2 R66, R66 ;  /* 0x0000004200427308 */ /* 0x000ea20000000800 */
[----:B------:R-:W-:Y:S02]  /*dc60*/  ISETP.GE.U32.AND P6, PT, R192, R0, PT ;  /* 0x00000000c000720c */ /* 0x000fe40003fc6070 */
[----:B------:R-:W-:-:S05]  /*dc70*/  LOP3.LUT R0, R8, 0xffff, RZ, 0xc0, !PT ;  /* 0x0000ffff08007812 */ /* 0x000fca00078ec0ff */
[----:B------:R-:W3:Y:S01]  /*dc80*/  MUFU.EX2 R11, R49 ;  /* 0x00000031000b7308 */ /* 0x000ee20000000800 */
[----:B------:R-:W-:Y:S01]  /*dc90*/  SHF.R.U32.HI R0, RZ, 0x8, R0 ;  /* 0x00000008ff007819 */ /* 0x000fe20000011600 */
[----:B------:R-:W-:-:S06]  /*dca0*/  @!P5 HFMA2.BF16_V2 R60, -RZ.H0_H0, RZ.H0_H0, -R101.H0_H0 ;  /* 0x200000ffff3cd231 */ /* 0x000fcc0000340965 */
[----:B------:R4:W-:Y:S01]  /*dcb0*/  MUFU.EX2 R12, R103 ;  /* 0x00000067000c7308 */ /* 0x0009e20000000800 */
[----:B------:R-:W-:-:S07]  /*dcc0*/  LOP3.LUT R0, R0, 0xffff, RZ, 0xc0, !PT ;  /* 0x0000ffff00007812 */ /* 0x000fce00078ec0ff */
[----:B------:R-:W3:Y:S01]  /*dcd0*/  MUFU.EX2 R17, R48 ;  /* 0x0000003000117308 */ /* 0x000ee20000000800 */
[----:B------:R-:W-:-:S07]  /*dce0*/  @!P5 PRMT R101, R60, 0x5410, RZ ;  /* 0x000054103c65d816 */ /* 0x000fce00000000ff */
[----:B------:R-:W3:Y:S01]  /*dcf0*/  MUFU.EX2 R9, R214 ;  /* 0x000000d600097308 */ /* 0x000ee20000000800 */
[----:B----4-:R-:W-:Y:S02]  /*dd00*/  PRMT R103, R104, 0x7632, R103 ;  /* 0x0000763268677816 */ /* 0x010fe40000000067 */
[----:B------:R-:W-:-:S03]  /*dd10*/  SHF.R.U32.HI R2, RZ, 0x18, R8 ;  /* 0x00000018ff027819 */ /* 0x000fc60000011608 */
[----:B------:R-:W-:Y:S01]  /*dd20*/  @!P0 HFMA2.BF16_V2 R186, -RZ.H0_H0, RZ.H0_H0, -R103.H0_H0 ;  /* 0x200000ffffba8231 */ /* 0x000fe20000340967 */
[----:B------:R-:W-:Y:S01]  /*dd30*/  ISETP.GE.U32.AND P5, PT, R192, R0, PT ;  /* 0x00000000c000720c */ /* 0x000fe20003fa6070 */
[----:B-1----:R-:W-:Y:S01]  /*dd40*/  FADD.FTZ R0, R67, R10 ;  /* 0x0000000a43007221 */ /* 0x002fe20000010000 */
[----:B------:R-:W-:Y:S02]  /*dd50*/  PRMT R191, R104, 0x5410, R103 ;  /* 0x0000541068bf7816 */ /* 0x000fe40000000067 */
[----:B------:R-:W-:Y:S02]  /*dd60*/  @!P0 PRMT R103, R186, 0x5410, RZ ;  /* 0x00005410ba678816 */ /* 0x000fe400000000ff */
[----:B------:R-:W-:Y:S01]  /*dd70*/  ISETP.GE.U32.AND P0, PT, R192, R2, PT ;  /* 0x00000002c000720c */ /* 0x000fe20003f06070 */
[----:B--2---:R-:W-:Y:S01]  /*dd80*/  FADD.FTZ R2, R66, R0 ;  /* 0x0000000042027221 */ /* 0x004fe20000010000 */
[----:B---3--:R-:W-:Y:S01]  /*dd90*/  FADD.FTZ R0, R11, R7 ;  /* 0x000000070b007221 */ /* 0x008fe20000010000 */
[----:B------:R-:W-:Y:S01]  /*dda0*/  @!P1 HFMA2.BF16_V2 R187, -RZ.H0_H0, RZ.H0_H0, -R104.H0_H0 ;  /* 0x200000ffffbb9231 */ /* 0x000fe20000340968 */
[----:B------:R-:W-:-:S02]  /*ddb0*/  F2FP.BF16.F32.PACK_AB R100, R55, R100 ;  /* 0x000000643764723e */ /* 0x000fc400000010ff */
[----:B------:R-:W-:Y:S01]  /*ddc0*/  FADD.FTZ R22, R17, R0 ;  /* 0x0000000011167221 */ /* 0x000fe20000010000 */
[----:B------:R-:W-:Y:S02]  /*ddd0*/  F2FP.BF16.F32.PACK_AB R0, R9, R12 ;  /* 0x0000000c0900723e */ /* 0x000fe400000010ff */
[----:B------:R-:W-:Y:S01]  /*dde0*/  @!P1 PRMT R104, R187, 0x5410, RZ ;  /* 0x00005410bb689816 */ /* 0x000fe200000000ff */
[----:B------:R-:W-:Y:S01]  /*ddf0*/  STL [R1+0x248], R205 ;  /* 0x000248cd01007387 */ /* 0x000fe20000100800 */
[----:B------:R-:W-:Y:S02]  /*de00*/  F2FP.BF16.F32.PACK_AB R187, R66, R67 ;  /* 0x0000004342bb723e */ /* 0x000fe400000010ff */
[C---:B------:R-:W-:Y:S01]  /*de10*/  PRMT R55, R0.reuse, 0x7610, R55 ;  /* 0x0000761000377816 */ /* 0x040fe20000000037 */
[----:B------:R-:W-:Y:S01]  /*de20*/  STL [R1+0xe8], R35 ;  /* 0x0000e82301007387 */ /* 0x000fe20000100800 */
[----:B------:R-:W-:Y:S02]  /*de30*/  PRMT R66, R0, 0x7632, R66 ;  /* 0x0000763200427816 */ /* 0x000fe40000000042 */
[----:B------:R-:W-:Y:S01]  /*de40*/  PRMT R67, R100, 0x7632, R67 ;  /* 0x0000763264437816 */ /* 0x000fe20000000043 */
[----:B------:R1:W-:Y:S01]  /*de50*/  STL.64 [R1+0x270], R182 ;  /* 0x000270b601007387 */ /* 0x0003e20000100a00 */
[----:B------:R-:W-:-:S03]  /*de60*/  PRMT R190, R55, 0x5410, R66 ;  /* 0x0000541037be7816 */ /* 0x000fc60000000042 */
[----:B------:R-:W-:Y:S01]  /*de70*/  STL [R1+0x24c], R252 ;  /* 0x00024cfc01007387 */ /* 0x000fe20000100800 */
[----:B------:R-:W-:-:S03]  /*de80*/  PRMT R189, R100, 0x5410, R67 ;  /* 0x0000541064bd7816 */ /* 0x000fc60000000043 */
[----:B------:R-:W-:Y:S04]  /*de90*/  STL [R1+0x250], R239 ;  /* 0x000250ef01007387 */ /* 0x000fe80000100800 */
[----:B------:R-:W-:Y:S04]  /*dea0*/  STL [R1+0x254], R238 ;  /* 0x000254ee01007387 */ /* 0x000fe80000100800 */
[----:B------:R-:W-:Y:S04]  /*deb0*/  STL [R1+0x258], R237 ;  /* 0x000258ed01007387 */ /* 0x000fe80000100800 */
[----:B------:R-:W-:Y:S04]  /*dec0*/  STL [R1+0x25c], R193 ;  /* 0x00025cc101007387 */ /* 0x000fe80000100800 */
[----:B------:R-:W-:Y:S04]  /*ded0*/  STL [R1+0x260], R191 ;  /* 0x000260bf01007387 */ /* 0x000fe80000100800 */
[----:B------:R-:W-:Y:S04]  /*dee0*/  STL [R1+0x264], R190 ;  /* 0x000264be01007387 */ /* 0x000fe80000100800 */
[----:B------:R-:W-:Y:S04]  /*def0*/  STL [R1+0x268], R189 ;  /* 0x000268bd01007387 */ /* 0x000fe80000100800 */
[----:B-1----:R-:W2:Y:S01]  /*df00*/  LDL.64 R182, [R1+0x160] ;  /* 0x0001600001b67983 */ /* 0x002ea20000100a00 */
[----:B------:R-:W1:Y:S08]  /*df10*/  MUFU.EX2 R65, R65 ;  /* 0x0000004100417308 */ /* 0x000e700000000800 */
[----:B------:R-:W3:Y:S08]  /*df20*/  MUFU.EX2 R64, R64 ;  /* 0x0000004000407308 */ /* 0x000ef00000000800 */
[----:B------:R-:W4:Y:S01]  /*df30*/  MUFU.EX2 R63, R63 ;  /* 0x0000003f003f7308 */ /* 0x000f220000000800 */
[----:B------:R-:W-:Y:S01]  /*df40*/  SHF.R.U32.HI R8, RZ, 0x10, R8 ;  /* 0x00000010ff087819 */ /* 0x000fe20000011608 */
[----:B-1----:R-:W-:-:S06]  /*df50*/  FADD.FTZ R0, R65, R2 ;  /* 0x0000000241007221 */ /* 0x002fcc0000010000 */
[----:B------:R-:W1:Y:S01]  /*df60*/  MUFU.EX2 R7, R62 ;  /* 0x0000003e00077308 */ /* 0x000e620000000800 */
[----:B------:R-:W-:Y:S01]  /*df70*/  LOP3.LUT R8, R8, 0xff, RZ, 0xc0, !PT ;  /* 0x000000ff08087812 */ /* 0x000fe200078ec0ff */
[----:B---3--:R-:W-:-:S03]  /*df80*/  FADD.FTZ R0, R64, R0 ;  /* 0x0000000040007221 */ /* 0x008fc60000010000 */
[----:B------:R-:W-:Y:S01]  /*df90*/  ISETP.GE.U32.AND P1, PT, R192, R8, PT ;  /* 0x00000008c000720c */ /* 0x000fe20003f26070 */
[----:B----4-:R-:W-:Y:S02]  /*dfa0*/  FADD.FTZ R0, R63, R0 ;  /* 0x000000003f007221 */ /* 0x010fe40000010000 */
[----:B------:R-:W3:Y:S02]  /*dfb0*/  MUFU.EX2 R8, R216 ;  /* 0x000000d800087308 */ /* 0x000ee40000000800 */
[C---:B-1----:R-:W-:Y:S01]  /*dfc0*/  FADD.FTZ R0, R7.reuse, R0 ;  /* 0x0000000007007221 */ /* 0x042fe20000010000 */
[----:B------:R-:W-:-:S05]  /*dfd0*/  F2FP.BF16.F32.PACK_AB R186, R7, R63 ;  /* 0x0000003f07ba723e */ /* 0x000fca00000010ff */
[----:B------:R-:W1:Y:S01]  /*dfe0*/  MUFU.EX2 R7, R215 ;  /* 0x000000d700077308 */ /* 0x000e620000000800 */
[----:B------:R3:W-:Y:S01]  /*dff0*/  STL [R1+0x170], R0 ;  /* 0x0001700001007387 */ /* 0x0007e20000100800 */
[----:B------:R-:W-:Y:S01]  /*e000*/  @!P5 HFMA2.BF16_V2 R194, -RZ.H0_H0, RZ.H0_H0, -R66.H0_H0 ;  /* 0x200000ffffc2d231 */ /* 0x000fe20000340942 */
[----:B------:R-:W-:Y:S01]  /*e010*/  F2FP.BF16.F32.PACK_AB R21, R13, R14 ;  /* 0x0000000e0d15723e */ /* 0x000fe200000010ff */
[-C--:B------:R-:W-:Y:S01]  /*e020*/  FMUL.FTZ R13, R145, R4.reuse ;  /* 0x00000004910d7220 */ /* 0x080fe20000410000 */
[----:B------:R-:W-:Y:S02]  /*e030*/  IMAD.MOV.U32 R145, RZ, RZ, R203 ;  /* 0x000000ffff917224 */ /* 0x000fe400078e00cb */
[----:B------:R-:W-:Y:S01]  /*e040*/  @!P5 PRMT R66, R194, 0x5410, RZ ;  /* 0x00005410c242d816 */ /* 0x000fe200000000ff */
[-C--:B------:R-:W-:Y:S01]  /*e050*/  FMUL.FTZ R14, R149, R4.reuse ;  /* 0x00000004950e7220 */ /* 0x080fe20000410000 */
[----:B------:R-:W-:Y:S01]  /*e060*/  FMUL.FTZ R250, R141, R4 ;  /* 0x000000048dfa7220 */ /* 0x000fe20000410000 */
[----:B---3--:R-:W-:Y:S01]  /*e070*/  FADD.FTZ R0, R8, R19 ;  /* 0x0000001308007221 */ /* 0x008fe20000010000 */
[----:B-1----:R-:W-:-:S03]  /*e080*/  F2FP.BF16.F32.PACK_AB R19, R7, R8 ;  /* 0x000000080713723e */ /* 0x002fc600000010ff */
[----:B------:R-:W-:Y:S01]  /*e090*/  FADD.FTZ R7, R7, R0 ;  /* 0x0000000007077221 */ /* 0x000fe20000010000 */
[----:B------:R-:W-:Y:S02]  /*e0a0*/  VIADD R0, R35, 0x1 ;  /* 0x0000000123007836 */ /* 0x000fe40000000000 */
[----:B------:R-:W-:Y:S01]  /*e0b0*/  FADD.FTZ R2, R12, R20 ;  /* 0x000000140c027221 */ /* 0x000fe20000010000 */
[----:B------:R-:W-:Y:S02]  /*e0c0*/  IMAD.MOV.U32 R141, RZ, RZ, R14 ;  /* 0x000000ffff8d7224 */ /* 0x000fe400078e000e */
[----:B------:R-:W-:Y:S02]  /*e0d0*/  @!P6 HFMA2.BF16_V2 R195, -RZ.H0_H0, RZ.H0_H0, -R55.H0_H0 ;  /* 0x200000ffffc3e231 */ /* 0x000fe40000340937 */
[----:B------:R-:W-:Y:S02]  /*e0e0*/  @!P1 HFMA2.BF16_V2 R213, -RZ.H0_H0, RZ.H0_H0, -R100.H0_H0 ;  /* 0x200000ffffd59231 */ /* 0x000fe40000340964 */
[----:B------:R-:W-:-:S02]  /*e0f0*/  @!P0 HFMA2.BF16_V2 R212, -RZ.H0_H0, RZ.H0_H0, -R67.H0_H0 ;  /* 0x200000ffffd48231 */ /* 0x000fc40000340943 */
[----:B------:R-:W-:Y:S02]  /*e100*/  IMAD.MOV.U32 R204, RZ, RZ, R210 ;  /* 0x000000ffffcc7224 */ /* 0x000fe400078e00d2 */
[----:B------:R-:W-:Y:S01]  /*e110*/  FADD.FTZ R16, R9, R2 ;  /* 0x0000000209107221 */ /* 0x000fe20000010000 */
[-C--:B------:R-:W-:Y:S01]  /*e120*/  FMUL.FTZ R244, R144, R4.reuse ;  /* 0x0000000490f47220 */ /* 0x080fe20000410000 */
[----:B------:R-:W-:Y:S01]  /*e130*/  @!P6 PRMT R55, R195, 0x5410, RZ ;  /* 0x00005410c337e816 */ /* 0x000fe200000000ff */
[----:B------:R-:W-:Y:S01]  /*e140*/  IMAD.MOV.U32 R144, RZ, RZ, R202 ;  /* 0x000000ffff907224 */ /* 0x000fe200078e00ca */
[----:B------:R-:W-:Y:S01]  /*e150*/  @!P1 PRMT R100, R213, 0x5410, RZ ;  /* 0x00005410d5649816 */ /* 0x000fe200000000ff */
[-C--:B------:R-:W-:Y:S01]  /*e160*/  FMUL.FTZ R168, R168, R4.reuse ;  /* 0x00000004a8a87220 */ /* 0x080fe20000410000 */
[----:B------:R-:W-:Y:S01]  /*e170*/  @!P0 PRMT R67, R212, 0x5410, RZ ;  /* 0x00005410d4438816 */ /* 0x000fe200000000ff */
[-C--:B------:R-:W-:Y:S01]  /*e180*/  FMUL.FTZ R169, R169, R4.reuse ;  /* 0x00000004a9a97220 */ /* 0x080fe20000410000 */
[----:B------:R-:W-:Y:S01]  /*e190*/  F2FP.BF16.F32.PACK_AB R17, R17, R11 ;  /* 0x0000000b1111723e */ /* 0x000fe200000010ff */
        /* <DEDUP_REMOVED lines=20> */
[-C--:B------:R-:W-:Y:S01]  /*e2e0*/  FMUL.FTZ R247, R142, R3.reuse ;  /* 0x000000038ef77220 */ /* 0x080fe20000410000 */
[----:B------:R-:W-:Y:S01]  /*e2f0*/  FMUL.FTZ R246, R143, R3 ;  /* 0x000000038ff67220 */ /* 0x000fe20000410000 */
[----:B------:R-:W-:-:S02]  /*e300*/  IMAD.MOV.U32 R167, RZ, RZ, R243 ;  /* 0x000000ffffa77224 */ /* 0x000fc400078e00f3 */
[-C--:B------:R-:W-:Y:S01]  /*e310*/  FMUL.FTZ R170, R170, R3.reuse ;  /* 0x00000003aaaa7220 */ /* 0x080fe20000410000 */
[----:B------:R-:W-:Y:S02]  /*e320*/  IMAD.MOV.U32 R216, RZ, RZ, R242 ;  /* 0x000000ffffd87224 */ /* 0x000fe400078e00f2 */
[-C--:B------:R-:W-:Y:S01]  /*e330*/  FMUL.FTZ R171, R171, R3.reuse ;  /* 0x00000003abab7220 */ /* 0x080fe20000410000 */
[----:B------:R-:W-:Y:S02]  /*e340*/  IMAD.MOV.U32 R146, RZ, RZ, R245 ;  /* 0x000000ffff927224 */ /* 0x000fe400078e00f5 */
[-C--:B------:R-:W-:Y:S01]  /*e350*/  FMUL.FTZ R214, R166, R3.reuse ;  /* 0x00000003a6d67220 */ /* 0x080fe20000410000 */
[----:B------:R-:W-:Y:S02]  /*e360*/  IMAD.MOV.U32 R142, RZ, RZ, R200 ;  /* 0x000000ffff8e7224 */ /* 0x000fe400078e00c8 */
        /* <DEDUP_REMOVED lines=21> */
[----:B------:R-:W-:Y:S01]  /*e4c0*/  IMAD.MOV.U32 R20, RZ, RZ, R13 ;  /* 0x000000ffff147224 */ /* 0x000fe200078e000d */
[----:B------:R-:W3:Y:S01]  /*e4d0*/  LDL.LU R35, [R1+0x298] ;  /* 0x0002980001237983 */ /* 0x000ee20000300800 */
[----:B--2---:R-:W-:-:S04]  /*e4e0*/  LOP3.LUT R194, R183, R0, RZ, 0x3c, !PT ;  /* 0x00000000b7c27212 */ /* 0x004fc800078e3cff */
[----:B------:R-:W-:-:S05]  /*e4f0*/  LOP3.LUT R0, R194, R145, RZ, 0x3c, !PT ;  /* 0x00000091c2007212 */ /* 0x000fca00078e3cff */
[----:B------:R-:W-:-:S05]  /*e500*/  IMAD.WIDE.U32 R14, R0, -0x326172a9, RZ ;  /* 0xcd9e8d57000e7825 */ /* 0x000fca00078e00ff */
[----:B------:R-:W-:-:S05]  /*e510*/  LOP3.LUT R2, R15, R28, R32, 0x96, !PT ;  /* 0x0000001c0f027212 */ /* 0x000fca00078e9620 */
[----:B------:R-:W-:-:S05]  /*e520*/  IMAD.WIDE.U32 R2, R2, -0x2daee0ad, RZ ;  /* 0xd2511f5302027825 */ /* 0x000fca00078e00ff */
[----:B------:R-:W-:Y:S02]  /*e530*/  LOP3.LUT R0, R3, R29, R30, 0x96, !PT ;  /* 0x0000001d03007212 */ /* 0x000fe400078e961e */
[----:B------:R-:W-:-:S03]  /*e540*/  LOP3.LUT R3, R209, R175, R14, 0x96, !PT ;  /* 0x000000afd1037212 */ /* 0x000fc600078e960e */
[----:B------:R-:W-:-:S04]  /*e550*/  IMAD.WIDE.U32 R12, R0, -0x326172a9, RZ ;  /* 0xcd9e8d57000c7825 */ /* 0x000fc800078e00ff */
[----:B------:R-:W-:Y:S01]  /*e560*/  IMAD.WIDE.U32 R8, R3, -0x2daee0ad, RZ ;  /* 0xd2511f5303087825 */ /* 0x000fe200078e00ff */
[----:B------:R-:W-:-:S04]  /*e570*/  LOP3.LUT R3, R13, R142, R208, 0x96, !PT ;  /* 0x0000008e0d037212 */ /* 0x000fc800078e96d0 */
[----:B------:R-:W-:Y:S01]  /*e580*/  LOP3.LUT R0, R9, R143, R2, 0x96, !PT ;  /* 0x0000008f09007212 */ /* 0x000fe200078e9602 */
[----:B------:R-:W-:-:S04]  /*e590*/  IMAD.WIDE.U32 R2, R3, -0x2daee0ad, RZ ;  /* 0xd2511f5303027825 */ /* 0x000fc800078e00ff */
[----:B------:R-:W-:Y:S01]  /*e5a0*/  IMAD.MOV.U32 R9, RZ, RZ, R10 ;  /* 0x000000ffff097224 */ /* 0x000fe200078e000a */
[----:B------:R-:W-:Y:S01]  /*e5b0*/  LOP3.LUT R3, R3, R216, R8, 0x96, !PT ;  /* 0x000000d803037212 */ /* 0x000fe200078e9608 */
[----:B------:R-:W-:Y:S02]  /*e5c0*/  IMAD.MOV.U32 R8, RZ, RZ, R11 ;  /* 0x000000ffff087224 */ /* 0x000fe400078e000b */
[----:B------:R-:W-:-:S05]  /*e5d0*/  IMAD.WIDE.U32 R10, R0, -0x326172a9, RZ ;  /* 0xcd9e8d57000a7825 */ /* 0x000fca00078e00ff */
[----:B------:R-:W-:-:S05]  /*e5e0*/  LOP3.LUT R0, R11, R167, R12, 0x96, !PT ;  /* 0x000000a70b007212 */ /* 0x000fca00078e960c */
[----:B------:R-:W-:-:S04]  /*e5f0*/  IMAD.WIDE.U32 R12, R0, -0x2daee0ad, RZ ;  /* 0xd2511f53000c7825 */ /* 0x000fc800078e00ff */
[----:B------:R-:W-:-:S05]  /*e600*/  IMAD.MOV.U32 R0, RZ, RZ, R8 ;  /* 0x000000ffff007224 */ /* 0x000fca00078e0008 */
[----:B------:R-:W-:Y:S01]  /*e610*/  LOP3.LUT R2, R13, R0, R2, 0x96, !PT ;  /* 0x000000000d027212 */ /* 0x000fe200078e9602 */
[----:B------:R-:W-:Y:S02]  /*e620*/  IMAD.MOV.U32 R13, RZ, RZ, R9 ;  /* 0x000000ffff0d7224 */ /* 0x000fe400078e0009 */
[----:B------:R-:W-:-:S04]  /*e630*/  IMAD.WIDE.U32 R8, R3, -0x326172a9, RZ ;  /* 0xcd9e8d5703087825 */ /* 0x000fc800078e00ff */
[----:B------:R-:W-:Y:S01]  /*e640*/  IMAD.WIDE.U32 R2, R2, -0x326172a9, RZ ;  /* 0xcd9e8d5702027825 */ /* 0x000fe200078e00ff */
[----:B------:R-:W-:-:S03]  /*e650*/  LOP3.LUT R10, R9, R174, R10, 0x96, !PT ;  /* 0x000000ae090a7212 */ /* 0x000fc600078e960a */
[----:B------:R-:W-:Y:S01]  /*e660*/  IMAD.MOV.U32 R11, RZ, RZ, R0 ;  /* 0x000000ffff0b7224 */ /* 0x000fe200078e0000 */
[----:B------:R-:W-:Y:S01]  /*e670*/  LOP3.LUT R0, R3, R146, R8, 0x96, !PT ;  /* 0x0000009203007212 */ /* 0x000fe200078e9608 */
[----:B------:R1:W2:Y:S02]  /*e680*/  MUFU.EX2 R9, R219 ;  /* 0x000000db00097308 */ /* 0x0002a40000000800 */
[----:B-1----:R-:W-:Y:S01]  /*e690*/  IMAD.MOV.U32 R219, RZ, RZ, R4 ;  /* 0x000000ffffdb7224 */ /* 0x002fe200078e0004 */
[----:B------:R-:W-:-:S04]  /*e6a0*/  LOP3.LUT R4, R0, 0xff, RZ, 0xc0, !PT ;  /* 0x000000ff00047812 */ /* 0x000fc800078ec0ff */
[----:B------:R-:W-:Y:S02]  /*e6b0*/  ISETP.GE.U32.AND P6, PT, R192, R4, PT ;  /* 0x00000004c000720c */ /* 0x000fe40003fc6070 */
[----:B------:R-:W-:-:S04]  /*e6c0*/  LOP3.LUT R4, R0, 0xffff, RZ, 0xc0, !PT ;  /* 0x0000ffff00047812 */ /* 0x000fc800078ec0ff */
[----:B------:R-:W-:-:S04]  /*e6d0*/  SHF.R.U32.HI R4, RZ, 0x8, R4 ;  /* 0x00000008ff047819 */ /* 0x000fc80000011604 */
[----:B------:R-:W-:Y:S01]  /*e6e0*/  LOP3.LUT R4, R4, 0xffff, RZ, 0xc0, !PT ;  /* 0x0000ffff04047812 */ /* 0x000fe200078ec0ff */
[----:B------:R1:W4:Y:S03]  /*e6f0*/  MUFU.EX2 R8, R220 ;  /* 0x000000dc00087308 */ /* 0x0003260000000800 */
[----:B------:R-:W-:Y:S01]  /*e700*/  ISETP.GE.U32.AND P5, PT, R192, R4, PT ;  /* 0x00000004c000720c */ /* 0x000fe20003fa6070 */
[----:B------:R-:W-:-:S04]  /*e710*/  IMAD.MOV.U32 R4, RZ, RZ, R11 ;  /* 0x000000ffff047224 */ /* 0x000fc800078e000b */
[----:B------:R2:W-:Y:S01]  /*e720*/  MUFU.EX2 R11, R218 ;  /* 0x000000da000b7308 */ /* 0x0005e20000000800 */
[----:B-1----:R-:W-:-:S07]  /*e730*/  IMAD.MOV.U32 R220, RZ, RZ, R13 ;  /* 0x000000ffffdc7224 */ /* 0x002fce00078e000d */
[----:B------:R-:W1:Y:S01]  /*e740*/  MUFU.EX2 R13, R217 ;  /* 0x000000d9000d7308 */ /* 0x000e620000000800 */
[----:B--2---:R-:W-:Y:S01]  /*e750*/  IMAD.MOV.U32 R218, RZ, RZ, R4 ;  /* 0x000000ffffda7224 */ /* 0x004fe200078e0004 */
[--C-:B------:R-:W-:Y:S02]  /*e760*/  SHF.R.U32.HI R4, RZ, 0x10, R0.reuse ;  /* 0x00000010ff047819 */ /* 0x100fe40000011600 */
[----:B------:R-:W-:Y:S02]  /*e770*/  SHF.R.U32.HI R0, RZ, 0x18, R0 ;  /* 0x00000018ff007819 */ /* 0x000fe40000011600 */
[----:B------:R-:W-:Y:S02]  /*e780*/  LOP3.LUT R4, R4, 0xff, RZ, 0xc0, !PT ;  /* 0x000000ff04047812 */ /* 0x000fe400078ec0ff */
[C---:B------:R-:W-:Y:S01]  /*e790*/  ISETP.GE.U32.AND P0, PT, R192.reuse, R0, PT ;  /* 0x00000000c000720c */ /* 0x040fe20003f06070 */
[----:B------:R-:W-:Y:S01]  /*e7a0*/  IMAD.MOV.U32 R0, RZ, RZ, R188 ;  /* 0x000000ffff007224 */ /* 0x000fe200078e00bc */
[----:B------:R-:W-:-:S03]  /*e7b0*/  ISETP.GE.U32.AND P1, PT, R192, R4, PT ;  /* 0x00000004c000720c */ /* 0x000fc60003f26070 */
[----:B------:R-:W-:Y:S02]  /*e7c0*/  IMAD.MOV.U32 R4, RZ, RZ, R0 ;  /* 0x000000ffff047224 */ /* 0x000fe400078e0000 */
[----:B------:R-:W-:Y:S01]  /*e7d0*/  FADD.FTZ R0, R9, R7 ;  /* 0x0000000709007221 */ /* 0x000fe20000010000 */
[C---:B----4-:R-:W-:Y:S01]  /*e7e0*/  F2FP.BF16.F32.PACK_AB R82, R8.reuse, R9 ;  /* 0x000000090852723e */ /* 0x050fe200000010ff */
[----:B------:R-:W-:Y:S02]  /*e7f0*/  IMAD.MOV.U32 R9, RZ, RZ, R4 ;  /* 0x000000ffff097224 */ /* 0x000fe400078e0004 */
[----:B-1----:R-:W-:Y:S01]  /*e800*/  FADD.FTZ R4, R13, R16 ;  /* 0x000000100d047221 */ /* 0x002fe20000010000 */
[----:B------:R-:W-:Y:S02]  /*e810*/  IMAD.MOV.U32 R217, RZ, RZ, R174 ;  /* 0x000000ffffd97224 */ /* 0x000fe400078e00ae */
[----:B------:R-:W-:Y:S01]  /*e820*/  FADD.FTZ R7, R8, R0 ;  /* 0x0000000008077221 */ /* 0x000fe20000010000 */
[----:B------:R-:W2:Y:S01]  /*e830*/  LDL.LU R174, [R1+0x294] ;  /* 0x0002940001ae7983 */ /* 0x000ea20000300800 */
[----:B------:R-:W-:Y:S01]  /*e840*/  IMAD.MOV.U32 R16, RZ, RZ, R9 ;  /* 0x000000ffff107224 */ /* 0x000fe200078e0009 */
[C---:B------:R-:W-:Y:S01]  /*e850*/  F2FP.BF16.F32.PACK_AB R0, R11.reuse, R13 ;  /* 0x0000000d0b00723e */ /* 0x040fe200000010ff */
[----:B------:R-:W-:Y:S01]  /*e860*/  FADD.FTZ R8, R11, R4 ;  /* 0x000000040b087221 */ /* 0x000fe20000010000 */
[----:B------:R-:W4:Y:S01]  /*e870*/  LDL.LU R188, [R1+0x290] ;  /* 0x0002900001bc7983 */ /* 0x000f220000300800 */
[----:B------:R-:W1:Y:S08]  /*e880*/  MUFU.EX2 R11, R226 ;  /* 0x000000e2000b7308 */ /* 0x000e700000000800 */
[----:B------:R3:W1:Y:S02]  /*e890*/  MUFU.EX2 R9, R227 ;  /* 0x000000e300097308 */ /* 0x0006640000000800 */
[----:B---3--:R-:W3:Y:S01]  /*e8a0*/  LDL.LU.64 R226, [R1+0x30] ;  /* 0x0000300001e27983 */ /* 0x008ee20000300a00 */
[----:B------:R-:W-:-:S02]  /*e8b0*/  F2FP.BF16.F32.PACK_AB R181, R64, R65 ;  /* 0x0000004140b5723e */ /* 0x000fc400000010ff */
[----:B------:R-:W-:Y:S02]  /*e8c0*/  PRMT R65, R0, 0x7610, R65 ;  /* 0x0000761000417816 */ /* 0x000fe40000000041 */
[----:B------:R-:W-:Y:S02]  /*e8d0*/  PRMT R63, R18, 0x7632, R63 ;  /* 0x00007632123f7816 */ /* 0x000fe4000000003f */
[----:B------:R-:W-:Y:S01]  /*e8e0*/  PRMT R62, R0, 0x7632, R62 ;  /* 0x00007632003e7816 */ /* 0x000fe2000000003e */
[----:B------:R-:W-:Y:S01]  /*e8f0*/  @!P6 HFMA2.BF16_V2 R68, -RZ.H0_H0, RZ.H0_H0, -R65.H0_H0 ;  /* 0x200000ffff44e231 */ /* 0x000fe20000340941 */
[----:B------:R-:W-:Y:S01]  /*e900*/  PRMT R64, R18, 0x7610, R64 ;  /* 0x0000761012407816 */ /* 0x000fe20000000040 */
[----:B------:R-:W-:Y:S02]  /*e910*/  @!P0 HFMA2.BF16_V2 R69, -RZ.H0_H0, RZ.H0_H0, -R63.H0_H0 ;  /* 0x200000ffff458231 */ /* 0x000fe4000034093f */
[----:B------:R-:W-:Y:S01]  /*e920*/  IMAD.MOV.U32 R13, RZ, RZ, R218 ;  /* 0x000000ffff0d7224 */ /* 0x000fe200078e00da */
[----:B------:R-:W-:Y:S01]  /*e930*/  PRMT R218, R65, 0x5410, R62 ;  /* 0x0000541041da7816 */ /* 0x000fe2000000003e */
[----:B------:R-:W-:Y:S01]  /*e940*/  IMAD.MOV.U32 R4, RZ, RZ, R220 ;  /* 0x000000ffff047224 */ /* 0x000fe200078e00dc */
[----:B------:R-:W-:-:S02]  /*e950*/  PRMT R220, R64, 0x5410, R63 ;  /* 0x0000541040dc7816 */ /* 0x000fc4000000003f */
[----:B------:R-:W-:Y:S02]  /*e960*/  @!P6 PRMT R65, R68, 0x5410, RZ ;  /* 0x000054104441e816 */ /* 0x000fe400000000ff */
[----:B------:R-:W-:Y:S01]  /*e970*/  @!P0 PRMT R63, R69, 0x5410, RZ ;  /* 0x00005410453f8816 */ /* 0x000fe200000000ff */
[----:B------:R-:W-:Y:S01]  /*e980*/  @!P1 HFMA2.BF16_V2 R70, -RZ.H0_H0, RZ.H0_H0, -R64.H0_H0 ;  /* 0x200000ffff469231 */ /* 0x000fe20000340940 */
[----:B------:R-:W-:-:S04]  /*e990*/  LOP3.LUT R0, R2, 0xff, RZ, 0xc0, !PT ;  /* 0x000000ff02007812 */ /* 0x000fc800078ec0ff */
[----:B------:R-:W-:Y:S02]  /*e9a0*/  ISETP.GE.U32.AND P6, PT, R192, R0, PT ;  /* 0x00000000c000720c */ /* 0x000fe40003fc6070 */
[----:B------:R-:W-:Y:S02]  /*e9b0*/  LOP3.LUT R0, R2, 0xffff, RZ, 0xc0, !PT ;  /* 0x0000ffff02007812 */ /* 0x000fe400078ec0ff */
[----:B------:R-:W-:Y:S01]  /*e9c0*/  @!P1 PRMT R64, R70, 0x5410, RZ ;  /* 0x0000541046409816 */ /* 0x000fe200000000ff */
[----:B------:R-:W-:Y:S01]  /*e9d0*/  IMAD.MOV.U32 R70, RZ, RZ, R4 ;  /* 0x000000ffff467224 */ /* 0x000fe200078e0004 */
[--C-:B------:R-:W-:Y:S02]  /*e9e0*/  SHF.R.U32.HI R4, RZ, 0x18, R2.reuse ;  /* 0x00000018ff047819 */ /* 0x100fe40000011602 */
[----:B------:R-:W-:Y:S02]  /*e9f0*/  SHF.R.U32.HI R2, RZ, 0x10, R2 ;  /* 0x00000010ff027819 */ /* 0x000fe40000011602 */
[----:B------:R-:W-:Y:S01]  /*ea00*/  SHF.R.U32.HI R0, RZ, 0x8, R0 ;  /* 0x00000008ff007819 */ /* 0x000fe20000011600 */
[----:B------:R-:W-:Y:S01]  /*ea10*/  @!P5 HFMA2.BF16_V2 R61, -RZ.H0_H0, RZ.H0_H0, -R62.H0_H0 ;  /* 0x200000ffff3dd231 */ /* 0x000fe2000034093e */
[----:B------:R-:W-:-:S02]  /*ea20*/  LOP3.LUT R2, R2, 0xff, RZ, 0xc0, !PT ;  /* 0x000000ff02027812 */ /* 0x000fc400078ec0ff */
[----:B------:R-:W-:Y:S02]  /*ea30*/  LOP3.LUT R0, R0, 0xffff, RZ, 0xc0, !PT ;  /* 0x0000ffff00007812 */ /* 0x000fe400078ec0ff */
[C---:B------:R-:W-:Y:S02]  /*ea40*/  ISETP.GE.U32.AND P1, PT, R192.reuse, R4, PT ;  /* 0x00000004c000720c */ /* 0x040fe40003f26070 */
[----:B------:R-:W-:Y:S02]  /*ea50*/  @!P5 PRMT R62, R61, 0x5410, RZ ;  /* 0x000054103d3ed816 */ /* 0x000fe400000000ff */
[----:B------:R-:W-:Y:S01]  /*ea60*/  ISETP.GE.U32.AND P5, PT, R192, R2, PT ;  /* 0x00000002c000720c */ /* 0x000fe20003fa6070 */
[----:B------:R-:W-:Y:S01]  /*ea70*/  IMAD.WIDE.U32 R2, R10, -0x2daee0ad, RZ ;  /* 0xd2511f530a027825 */ /* 0x000fe200078e00ff */
[----:B------:R-:W-:-:S03]  /*ea80*/  ISETP.GE.U32.AND P0, PT, R192, R0, PT ;  /* 0x00000000c000720c */ /* 0x000fc60003f06070 */
[----:B-1----:R-:W-:Y:S01]  /*ea90*/  FADD.FTZ R0, R11, R7 ;  /* 0x000000070b007221 */ /* 0x002fe20000010000 */
[----:B------:R-:W-:-:S03]  /*eaa0*/  F2FP.BF16.F32.PACK_AB R81, R9, R11 ;  /* 0x0000000b0951723e */ /* 0x000fc600000010ff */
[----:B------:R-:W-:Y:S01]  /*eab0*/  FADD.FTZ R9, R9, R0 ;  /* 0x0000000009097221 */ /* 0x000fe20000010000 */
[----:B------:R-:W-:Y:S01]  /*eac0*/  LOP3.LUT R0, R3, R70, R12, 0x96, !PT ;  /* 0x0000004603007212 */ /* 0x000fe200078e960c */
[----:B------:R-:W-:Y:S01]  /*ead0*/  MUFU.EX2 R18, R228 ;  /* 0x000000e400127308 */ /* 0x000fe20000000800 */
[----:B------:R-:W-:-:S07]  /*eae0*/  PRMT R58, R21, 0x7610, R58 ;  /* 0x00007610153a7816 */ /* 0x000fce000000003a */
[----:B------:R-:W-:Y:S01]  /*eaf0*/  MUFU.EX2 R12, R225 ;  /* 0x000000e1000c7308 */ /* 0x000fe20000000800 */
[----:B------:R-:W-:Y:S01]  /*eb00*/  PRMT R59, R21, 0x7632, R59 ;  /* 0x00007632153b7816 */ /* 0x000fe2000000003b */
[----:B------:R-:W-:-:S04]  /*eb10*/  @!P5 HFMA2.BF16_V2 R84, -RZ.H0_H0, RZ.H0_H0, -R58.H0_H0 ;  /* 0x200000ffff54d231 */ /* 0x000fc8000034093a */
[----:B------:R-:W-:Y:S01]  /*eb20*/  @!P1 HFMA2.BF16_V2 R83, -RZ.H0_H0, RZ.H0_H0, -R59.H0_H0 ;  /* 0x200000ffff539231 */ /* 0x000fe2000034093b */
[C---:B------:R-:W-:Y:S02]  /*eb30*/  PRMT R56, R17.reuse, 0x7610, R56 ;  /* 0x0000761011387816 */ /* 0x040fe40000000038 */
[----:B------:R-:W-:Y:S01]  /*eb40*/  PRMT R51, R17, 0x7632, R51 ;  /* 0x0000763211337816 */ /* 0x000fe20000000033 */
[----:B------:R1:W-:Y:S08]  /*eb50*/  MUFU.EX2 R10, R233 ;  /* 0x000000e9000a7308 */ /* 0x0003f00000000800 */
[----:B------:R-:W-:Y:S01]  /*eb60*/  MUFU.EX2 R11, R223 ;  /* 0x000000df000b7308 */ /* 0x000fe20000000800 */
[----:B-1----:R-:W-:Y:S01]  /*eb70*/  PRMT R233, R56, 0x5410, R51 ;  /* 0x0000541038e97816 */ /* 0x002fe20000000033 */
[----:B---3--:R-:W-:-:S02]  /*eb80*/  IMAD.MOV.U32 R68, RZ, RZ, R226 ;  /* 0x000000ffff447224 */ /* 0x008fc400078e00e2 */
[----:B------:R-:W-:Y:S02]  /*eb90*/  IMAD.MOV.U32 R69, RZ, RZ, R227 ;  /* 0x000000ffff457224 */ /* 0x000fe400078e00e3 */
[----:B------:R-:W-:Y:S02]  /*eba0*/  IMAD.MOV.U32 R227, RZ, RZ, R13 ;  /* 0x000000ffffe37224 */ /* 0x000fe400078e000d */
[----:B------:R-:W-:Y:S01]  /*ebb0*/  IMAD.MOV.U32 R226, RZ, RZ, R16 ;  /* 0x000000ffffe27224 */ /* 0x000fe200078e0010 */
[----:B------:R-:W-:Y:S08]  /*ebc0*/  MUFU.EX2 R13, R221 ;  /* 0x000000dd000d7308 */ /* 0x000ff00000000800 */
[----:B------:R-:W1:Y:S02]  /*ebd0*/  MUFU.EX2 R16, R222 ;  /* 0x000000de00107308 */ /* 0x000e640000000800 */
[----:B-1----:R-:W-:-:S04]  /*ebe0*/  F2FP.BF16.F32.PACK_AB R4, R16, R13 ;  /* 0x0000000d1004723e */ /* 0x002fc800000010ff */
[C---:B------:R-:W-:Y:S02]  /*ebf0*/  PRMT R61, R4.reuse, 0x7610, R61 ;  /* 0x00007610043d7816 */ /* 0x040fe4000000003d */
[----:B------:R-:W-:-:S03]  /*ec00*/  PRMT R60, R4, 0x7632, R60 ;  /* 0x00007632043c7816 */ /* 0x000fc6000000003c */
[----:B------:R-:W-:Y:S01]  /*ec10*/  @!P6 HFMA2.BF16_V2 R71, -RZ.H0_H0, RZ.H0_H0, -R61.H0_H0 ;  /* 0x200000ffff47e231 */ /* 0x000fe2000034093d */
[----:B------:R-:W-:Y:S01]  /*ec20*/  LOP3.LUT R4, R0, 0xff, RZ, 0xc0, !PT ;  /* 0x000000ff00047812 */ /* 0x000fe200078ec0ff */
[----:B------:R-:W-:Y:S01]  /*ec30*/  IMAD.MOV.U32 R222, RZ, RZ, R217 ;  /* 0x000000ffffde7224 */ /* 0x000fe200078e00d9 */
[----:B------:R-:W-:Y:S01]  /*ec40*/  PRMT R217, R61, 0x5410, R60 ;  /* 0x000054103dd97816 */ /* 0x000fe2000000003c */
[----:B------:R-:W-:Y:S01]  /*ec50*/  @!P0 HFMA2.BF16_V2 R80, -RZ.H0_H0, RZ.H0_H0, -R60.H0_H0 ;  /* 0x200000ffff508231 */ /* 0x000fe2000034093c */
[----:B------:R-:W-:Y:S02]  /*ec60*/  @!P6 PRMT R61, R71, 0x5410, RZ ;  /* 0x00005410473de816 */ /* 0x000fe400000000ff */
[----:B------:R-:W-:Y:S02]  /*ec70*/  ISETP.GE.U32.AND P6, PT, R192, R4, PT ;  /* 0x00000004c000720c */ /* 0x000fe40003fc6070 */
[----:B------:R-:W-:Y:S02]  /*ec80*/  SHF.R.U32.HI R4, RZ, 0x18, R0 ;  /* 0x00000018ff047819 */ /* 0x000fe40000011600 */
[----:B------:R-:W-:-:S02]  /*ec90*/  @!P0 PRMT R60, R80, 0x5410, RZ ;  /* 0x00005410503c8816 */ /* 0x000fc400000000ff */
[----:B------:R-:W-:Y:S02]  /*eca0*/  ISETP.GE.U32.AND P0, PT, R192, R4, PT ;  /* 0x00000004c000720c */ /* 0x000fe40003f06070 */
[----:B------:R-:W-:Y:S02]  /*ecb0*/  SHF.R.U32.HI R4, RZ, 0x10, R0 ;  /* 0x00000010ff047819 */ /* 0x000fe40000011600 */
[----:B------:R-:W-:-:S04]  /*ecc0*/  LOP3.LUT R0, R0, 0xffff, RZ, 0xc0, !PT ;  /* 0x0000ffff00007812 */ /* 0x000fc800078ec0ff */
[----:B------:R-:W-:Y:S02]  /*ecd0*/  SHF.R.U32.HI R0, RZ, 0x8, R0 ;  /* 0x00000008ff007819 */ /* 0x000fe40000011600 */
[----:B------:R-:W-:Y:S02]  /*ece0*/  LOP3.LUT R4, R4, 0xff, RZ, 0xc0, !PT ;  /* 0x000000ff04047812 */ /* 0x000fe400078ec0ff */
[----:B------:R-:W-:Y:S02]  /*ecf0*/  LOP3.LUT R0, R0, 0xffff, RZ, 0xc0, !PT ;  /* 0x0000ffff00007812 */ /* 0x000fe400078ec0ff */
[----:B------:R-:W-:Y:S02]  /*ed00*/  PRMT R221, R58, 0x5410, R59 ;  /* 0x000054103add7816 */ /* 0x000fe4000000003b */
[----:B------:R-:W-:Y:S02]  /*ed10*/  @!P5 PRMT R58, R84, 0x5410, RZ ;  /* 0x00005410543ad816 */ /* 0x000fe400000000ff */
[----:B------:R-:W-:-:S02]  /*ed20*/  @!P1 PRMT R59, R83, 0x5410, RZ ;  /* 0x00005410533b9816 */ /* 0x000fc400000000ff */
[C---:B------:R-:W-:Y:S02]  /*ed30*/  ISETP.GE.U32.AND P5, PT, R192.reuse, R0, PT ;  /* 0x00000000c000720c */ /* 0x040fe40003fa6070 */
[----:B------:R-:W-:Y:S02]  /*ed40*/  ISETP.GE.U32.AND P1, PT, R192, R4, PT ;  /* 0x00000004c000720c */ /* 0x000fe40003f26070 */
[----:B------:R-:W-:-:S04]  /*ed50*/  F2FP.BF16.F32.PACK_AB R0, R18, R12 ;  /* 0x0000000c1200723e */ /* 0x000fc800000010ff */
[C---:B------:R-:W-:Y:S01]  /*ed60*/  PRMT R57, R0.reuse, 0x7610, R57 ;  /* 0x0000761000397816 */ /* 0x040fe20000000039 */
[----:B------:R-:W-:Y:S01]  /*ed70*/  FADD.FTZ R7, R13, R8 ;  /* 0x000000080d077221 */ /* 0x000fe20000010000 */
[----:B------:R-:W-:-:S03]  /*ed80*/  PRMT R50, R0, 0x7632, R50 ;  /* 0x0000763200327816 */ /* 0x000fc60000000032 */
[----:B------:R-:W-:Y:S01]  /*ed90*/  @!P6 HFMA2.BF16_V2 R96, -RZ.H0_H0, RZ.H0_H0, -R57.H0_H0 ;  /* 0x200000ffff60e231 */ /* 0x000fe20000340939 */
[----:B------:R-:W-:Y:S01]  /*eda0*/  LOP3.LUT R0, R2, 0xff, RZ, 0xc0, !PT ;  /* 0x000000ff02007812 */ /* 0x000fe200078ec0ff */
[----:B------:R-:W-:Y:S01]  /*edb0*/  FADD.FTZ R7, R16, R7 ;  /* 0x0000000710077221 */ /* 0x000fe20000010000 */
[----:B------:R1:W-:Y:S01]  /*edc0*/  MUFU.EX2 R8, R234 ;  /* 0x000000ea00087308 */ /* 0x0003e20000000800 */
[----:B------:R-:W-:Y:S02]  /*edd0*/  @!P5 HFMA2.BF16_V2 R87, -RZ.H0_H0, RZ.H0_H0, -R50.H0_H0 ;  /* 0x200000ffff57d231 */ /* 0x000fe40000340932 */
[----:B------:R-:W-:Y:S02]  /*ede0*/  @!P1 HFMA2.BF16_V2 R86, -RZ.H0_H0, RZ.H0_H0, -R56.H0_H0 ;  /* 0x200000ffff569231 */ /* 0x000fe40000340938 */
[----:B------:R-:W-:Y:S02]  /*edf0*/  IMAD.MOV.U32 R223, RZ, RZ, R69 ;  /* 0x000000ffffdf7224 */ /* 0x000fe400078e0045 */
[----:B------:R-:W-:Y:S01]  /*ee00*/  IMAD.MOV.U32 R69, RZ, RZ, R28 ;  /* 0x000000ffff457224 */ /* 0x000fe200078e001c */
[----:B------:R-:W-:Y:S01]  /*ee10*/  @!P1 PRMT R56, R86, 0x5410, RZ ;  /* 0x0000541056389816 */ /* 0x000fe200000000ff */
[----:B------:R-:W-:Y:S01]  /*ee20*/  IMAD.MOV.U32 R86, RZ, RZ, R32 ;  /* 0x000000ffff567224 */ /* 0x000fe200078e0020 */
[----:B-1----:R-:W-:-:S02]  /*ee30*/  PRMT R234, R57, 0x5410, R50 ;  /* 0x0000541039ea7816 */ /* 0x002fc40000000032 */
[----:B------:R-:W-:Y:S02]  /*ee40*/  @!P6 PRMT R57, R96, 0x5410, RZ ;  /* 0x000054106039e816 */ /* 0x000fe400000000ff */
[----:B------:R-:W-:Y:S02]  /*ee50*/  ISETP.GE.U32.AND P6, PT, R192, R0, PT ;  /* 0x00000000c000720c */ /* 0x000fe40003fc6070 */
[----:B------:R-:W-:Y:S01]  /*ee60*/  LOP3.LUT R0, R2, 0xffff, RZ, 0xc0, !PT ;  /* 0x0000ffff02007812 */ /* 0x000fe200078ec0ff */
[----:B------:R-:W-:Y:S01]  /*ee70*/  FADD.FTZ R3, R12, R7 ;  /* 0x000000070c037221 */ /* 0x000fe20000010000 */
[----:B------:R-:W-:Y:S01]  /*ee80*/  @!P5 PRMT R50, R87, 0x5410, RZ ;  /* 0x000054105732d816 */ /* 0x000fe200000000ff */
[----:B------:R1:W-:Y:S01]  /*ee90*/  MUFU.EX2 R7, R235 ;  /* 0x000000eb00077308 */ /* 0x0003e20000000800 */
[----:B------:R-:W-:Y:S02]  /*eea0*/  IMAD.MOV.U32 R87, RZ, RZ, R33 ;  /* 0x000000ffff577224 */ /* 0x000fe400078e0021 */
[----:B------:R-:W3:Y:S01]  /*eeb0*/  LDL.LU.64 R32, [R1+0x288] ;  /* 0x0002880001207983 */ /* 0x000ee20000300a00 */
[----:B-1----:R-:W-:-:S02]  /*eec0*/  IMAD.MOV.U32 R235, RZ, RZ, R227 ;  /* 0x000000ffffeb7224 */ /* 0x002fc400078e00e3 */
[----:B------:R-:W-:Y:S02]  /*eed0*/  IMAD.MOV.U32 R227, RZ, RZ, R29 ;  /* 0x000000ffffe37224 */ /* 0x000fe400078e001d */
[----:B------:R-:W2:Y:S01]  /*eee0*/  LDL.LU.64 R28, [R1+0x18] ;  /* 0x00001800011c7983 */ /* 0x000ea20000300a00 */
[----:B------:R-:W-:Y:S01]  /*eef0*/  MUFU.EX2 R13, R232 ;  /* 0x000000e8000d7308 */ /* 0x000fe20000000800 */
[----:B------:R-:W-:-:S07]  /*ef00*/  SHF.R.U32.HI R4, RZ, 0x18, R2 ;  /* 0x00000018ff047819 */ /* 0x000fce0000011602 */
[----:B------:R-:W1:Y:S01]  /*ef10*/  MUFU.EX2 R16, R231 ;  /* 0x000000e700107308 */ /* 0x000e620000000800 */
[----:B------:R-:W-:-:S04]  /*ef20*/  SHF.R.U32.HI R2, RZ, 0x10, R2 ;  /* 0x00000010ff027819 */ /* 0x000fc80000011602 */
[----:B------:R-:W-:-:S03]  /*ef30*/  LOP3.LUT R2, R2, 0xff, RZ, 0xc0, !PT ;  /* 0x000000ff02027812 */ /* 0x000fc600078ec0ff */
[----:B------:R-:W4:Y:S01]  /*ef40*/  MUFU.EX2 R12, R224 ;  /* 0x000000e0000c7308 */ /* 0x000f220000000800 */
[----:B------:R-:W-:Y:S02]  /*ef50*/  ISETP.GE.U32.AND P1, PT, R192, R2, PT ;  /* 0x00000002c000720c */ /* 0x000fe40003f26070 */
[----:B------:R-:W-:Y:S02]  /*ef60*/  SHF.R.U32.HI R0, RZ, 0x8, R0 ;  /* 0x00000008ff007819 */ /* 0x000fe40000011600 */
[----:B-1----:R-:W-:Y:S02]  /*ef70*/  F2FP.BF16.F32.PACK_AB R2, R16, R13 ;  /* 0x0000000d1002723e */ /* 0x002fe400000010ff */
[----:B------:R-:W-:Y:S02]  /*ef80*/  LOP3.LUT R0, R0, 0xffff, RZ, 0xc0, !PT ;  /* 0x0000ffff00007812 */ /* 0x000fe400078ec0ff */
[C---:B------:R-:W-:Y:S02]  /*ef90*/  PRMT R49, R2.reuse, 0x7610, R49 ;  /* 0x0000761002317816 */ /* 0x040fe40000000031 */
[----:B------:R-:W-:Y:S01]  /*efa0*/  PRMT R48, R2, 0x7632, R48 ;  /* 0x0000763202307816 */ /* 0x000fe20000000030 */
[----:B------:R-:W-:Y:S01]  /*efb0*/  FADD.FTZ R2, R18, R3 ;  /* 0x0000000312027221 */ /* 0x000fe20000010000 */
[----:B------:R-:W-:Y:S01]  /*efc0*/  @!P0 HFMA2.BF16_V2 R85, -RZ.H0_H0, RZ.H0_H0, -R51.H0_H0 ;  /* 0x200000ffff558231 */ /* 0x000fe20000340933 */
[----:B------:R-:W1:Y:S01]  /*efd0*/  MUFU.EX2 R3, R236 ;  /* 0x000000ec00037308 */ /* 0x000e620000000800 */
[----:B------:R-:W-:Y:S01]  /*efe0*/  ISETP.GE.U32.AND P5, PT, R192, R0, PT ;  /* 0x00000000c000720c */ /* 0x000fe20003fa6070 */
[----:B------:R-:W-:-:S02]  /*eff0*/  FADD.FTZ R0, R10, R9 ;  /* 0x000000090a007221 */ /* 0x000fc40000010000 */
[----:B------:R-:W-:Y:S02]  /*f000*/  @!P0 PRMT R51, R85, 0x5410, RZ ;  /* 0x0000541055338816 */ /* 0x000fe400000000ff */
[----:B------:R-:W-:Y:S01]  /*f010*/  ISETP.GE.U32.AND P0, PT, R192, R4, PT ;  /* 0x00000004c000720c */ /* 0x000fe20003f06070 */
[----:B------:R-:W-:Y:S01]  /*f020*/  FADD.FTZ R4, R8, R0 ;  /* 0x0000000008047221 */ /* 0x000fe20000010000 */
[----:B----4-:R-:W-:Y:S01]  /*f030*/  F2FP.BF16.F32.PACK_AB R0, R12, R11 ;  /* 0x0000000b0c00723e */ /* 0x010fe200000010ff */
[----:B------:R-:W-:Y:S02]  /*f040*/  IMAD.MOV.U32 R83, RZ, RZ, R222 ;  /* 0x000000ffff537224 */ /* 0x000fe400078e00de */
[----:B------:R-:W-:Y:S01]  /*f050*/  IMAD.MOV.U32 R222, RZ, RZ, R68 ;  /* 0x000000ffffde7224 */ /* 0x000fe200078e0044 */
[C---:B------:R-:W-:Y:S02]  /*f060*/  PRMT R47, R0.reuse, 0x7610, R47 ;  /* 0x00007610002f7816 */ /* 0x040fe4000000002f */
[----:B------:R-:W-:Y:S01]  /*f070*/  PRMT R46, R0, 0x7632, R46 ;  /* 0x00007632002e7816 */ /* 0x000fe2000000002e */
[----:B------:R-:W-:Y:S01]  /*f080*/  FADD.FTZ R0, R7, R4 ;  /* 0x0000000407007221 */ /* 0x000fe20000010000 */
[----:B------:R-:W-:-:S02]  /*f090*/  IMAD.MOV.U32 R224, RZ, RZ, R222 ;  /* 0x000000ffffe07224 */ /* 0x000fc400078e00de */
[----:B------:R-:W-:Y:S01]  /*f0a0*/  FADD.FTZ R2, R13, R2 ;  /* 0x000000020d027221 */ /* 0x000fe20000010000 */
[C---:B-1----:R-:W-:Y:S01]  /*f0b0*/  F2FP.BF16.F32.PACK_AB R54, R3.reuse, R7 ;  /* 0x000000070336723e */ /* 0x042fe200000010ff */
[----:B------:R-:W-:Y:S01]  /*f0c0*/  FADD.FTZ R3, R3, R0 ;  /* 0x0000000003037221 */ /* 0x000fe20000010000 */
[----:B------:R-:W-:Y:S02]  /*f0d0*/  IMAD.MOV.U32 R71, RZ, RZ, R143 ;  /* 0x000000ffff477224 */ /* 0x000fe400078e008f */
[----:B------:R-:W-:Y:S01]  /*f0e0*/  FADD.FTZ R0, R16, R2 ;  /* 0x0000000210007221 */ /* 0x000fe20000010000 */
[----:B------:R-:W-:Y:S01]  /*f0f0*/  LOP3.LUT R2, R53, R69, R224, 0x96, !PT ;  /* 0x0000004535027212 */ /* 0x000fe200078e96e0 */
[----:B------:R-:W-:Y:S01]  /*f100*/  IMAD.MOV.U32 R236, RZ, RZ, R71 ;  /* 0x000000ffffec7224 */ /* 0x000fe200078e0047 */
[----:B------:R1:W-:Y:S01]  /*f110*/  STL [R1+0x174], R3 ;  /* 0x0001740301007387 */ /* 0x0003e20000100800 */
[----:B------:R-:W-:Y:S02]  /*f120*/  IMAD.MOV.U32 R71, RZ, RZ, R227 ;  /* 0x000000ffff477224 */ /* 0x000fe400078e00e3 */
[----:B------:R-:W-:-:S02]  /*f130*/  @!P6 HFMA2.BF16_V2 R97, -RZ.H0_H0, RZ.H0_H0, -R49.H0_H0 ;  /* 0x200000ffff61e231 */ /* 0x000fc40000340931 */
[----:B------:R-:W-:Y:S02]  /*f140*/  IMAD.MOV.U32 R84, RZ, RZ, R86 ;  /* 0x000000ffff547224 */ /* 0x000fe400078e0056 */
[----:B------:R-:W-:Y:S02]  /*f150*/  @!P5 HFMA2.BF16_V2 R140, -RZ.H0_H0, RZ.H0_H0, -R48.H0_H0 ;  /* 0x200000ffff8cd231 */ /* 0x000fe40000340930 */
[----:B------:R-:W-:Y:S01]  /*f160*/  IMAD.MOV.U32 R85, RZ, RZ, R87 ;  /* 0x000000ffff557224 */ /* 0x000fe200078e0057 */
[----:B------:R2:W-:Y:S01]  /*f170*/  STL [R1+0x15c], R0 ;  /* 0x00015c0001007387 */ /* 0x0005e20000100800 */
[----:B------:R-:W-:Y:S01]  /*f180*/  IMAD.MOV.U32 R227, RZ, RZ, R226 ;  /* 0x000000ffffe37224 */ /* 0x000fe200078e00e2 */
[----:B------:R-:W-:Y:S01]  /*f190*/  PRMT R232, R49, 0x5410, R48 ;  /* 0x0000541031e87816 */ /* 0x000fe20000000030 */
[----:B------:R-:W-:Y:S01]  /*f1a0*/  IMAD.MOV.U32 R225, RZ, RZ, R223 ;  /* 0x000000ffffe17224 */ /* 0x000fe200078e00df */
[----:B------:R-:W-:Y:S01]  /*f1b0*/  @!P6 PRMT R49, R97, 0x5410, RZ ;  /* 0x000054106131e816 */ /* 0x000fe200000000ff */
[----:B------:R-:W-:Y:S01]  /*f1c0*/  IMAD.MOV.U32 R222, RZ, RZ, R84 ;  /* 0x000000ffffde7224 */ /* 0x000fe200078e0054 */
[----:B------:R-:W-:Y:S01]  /*f1d0*/  @!P5 PRMT R48, R140, 0x5410, RZ ;  /* 0x000054108c30d816 */ /* 0x000fe200000000ff */
[----:B------:R-:W-:-:S02]  /*f1e0*/  IMAD.MOV.U32 R223, RZ, RZ, R85 ;  /* 0x000000ffffdf7224 */ /* 0x000fc400078e0055 */
[-C--:B------:R-:W-:Y:S01]  /*f1f0*/  FMUL.FTZ R84, R108, R6.reuse ;  /* 0x000000066c547220 */ /* 0x080fe20000410000 */
[----:B------:R-:W-:Y:S02]  /*f200*/  IMAD.MOV.U32 R226, RZ, RZ, R141 ;  /* 0x000000ffffe27224 */ /* 0x000fe400078e008d */
[----:B------:R-:W-:Y:S01]  /*f210*/  FMUL.FTZ R85, R109, R6 ;  /* 0x000000066d557220 */ /* 0x000fe20000410000 */
[----:B-1----:R-:W-:-:S04]  /*f220*/  IMAD.WIDE.U32 R2, R2, -0x2daee0ad, RZ ;  /* 0xd2511f5302027825 */ /* 0x002fc800078e00ff */
        /* <DEDUP_REMOVED lines=22> */
[----:B------:R-:W-:-:S02]  /*f390*/  IMAD.MOV.U32 R228, RZ, RZ, R227 ;  /* 0x000000ffffe47224 */ /* 0x000fc400078e00e3 */
[----:B------:R-:W-:Y:S02]  /*f3a0*/  IMAD.MOV.U32 R68, RZ, RZ, R142 ;  /* 0x000000ffff447224 */ /* 0x000fe400078e008e */
[----:B------:R-:W-:Y:S02]  /*f3b0*/  IMAD.MOV.U32 R227, RZ, RZ, R20 ;  /* 0x000000ffffe37224 */ /* 0x000fe400078e0014 */
[----:B------:R-:W-:Y:S02]  /*f3c0*/  @!P1 HFMA2.BF16_V2 R99, -RZ.H0_H0, RZ.H0_H0, -R47.H0_H0 ;  /* 0x200000ffff639231 */ /* 0x000fe4000034092f */
[----:B------:R-:W-:Y:S01]  /*f3d0*/  @!P0 HFMA2.BF16_V2 R98, -RZ.H0_H0, RZ.H0_H0, -R46.H0_H0 ;  /* 0x200000ffff628231 */ /* 0x000fe2000034092e */
[----:B------:R-:W-:Y:S01]  /*f3e0*/  PRMT R231, R47, 0x5410, R46 ;  /* 0x000054102fe77816 */ /* 0x000fe2000000002e */
[-C--:B------:R-:W-:Y:S01]  /*f3f0*/  FMUL.FTZ R86, R110, R5.reuse ;  /* 0x000000056e567220 */ /* 0x080fe20000410000 */
[----:B------:R-:W-:Y:S01]  /*f400*/  @!P1 PRMT R47, R99, 0x5410, RZ ;  /* 0x00005410632f9816 */ /* 0x000fe200000000ff */
[-C--:B------:R-:W-:Y:S01]  /*f410*/  FMUL.FTZ R87, R111, R5.reuse ;  /* 0x000000056f577220 */ /* 0x080fe20000410000 */
[----:B------:R-:W-:Y:S01]  /*f420*/  @!P0 PRMT R46, R98, 0x5410, RZ ;  /* 0x00005410622e8816 */ /* 0x000fe200000000ff */
        /* <DEDUP_REMOVED lines=22> */
[----:B------:R-:W-:Y:S01]  /*f590*/  F2FP.BF16.F32.PACK_AB R80, R8, R10 ;  /* 0x0000000a0850723e */ /* 0x000fe200000010ff */
[----:B------:R-:W-:Y:S01]  /*f5a0*/  FADD.FTZ R10, R11, R22 ;  /* 0x000000160b0a7221 */ /* 0x000fe20000010000 */
[----:B------:R-:W-:-:S02]  /*f5b0*/  PRMT R43, R229, 0x7610, R43 ;  /* 0x00007610e52b7816 */ /* 0x000fc4000000002b */
[----:B------:R-:W-:Y:S01]  /*f5c0*/  PRMT R42, R229, 0x7632, R42 ;  /* 0x00007632e52a7816 */ /* 0x000fe2000000002a */
[----:B------:R-:W-:Y:S01]  /*f5d0*/  IMAD.MOV.U32 R229, RZ, RZ, R71 ;  /* 0x000000ffffe57224 */ /* 0x000fe200078e0047 */
[----:B------:R-:W-:Y:S02]  /*f5e0*/  PRMT R39, R40, 0x7632, R39 ;  /* 0x0000763228277816 */ /* 0x000fe40000000027 */
[C---:B------:R-:W-:Y:S02]  /*f5f0*/  PRMT R38, R25.reuse, 0x7610, R38 ;  /* 0x0000761019267816 */ /* 0x040fe40000000026 */
[----:B------:R-:W-:Y:S02]  /*f600*/  PRMT R37, R25, 0x7632, R37 ;  /* 0x0000763219257816 */ /* 0x000fe40000000025 */
[----:B--2---:R-:W-:Y:S02]  /*f610*/  LOP3.LUT R0, R3, R71, R28, 0x96, !PT ;  /* 0x0000004703007212 */ /* 0x004fe400078e961c */
[----:B------:R-:W-:-:S03]  /*f620*/  LOP3.LUT R3, R249, R175, R52, 0x96, !PT ;  /* 0x000000aff9037212 */ /* 0x000fc600078e9634 */
[----:B------:R-:W-:-:S04]  /*f630*/  IMAD.WIDE.U32 R6, R0, -0x326172a9, RZ ;  /* 0xcd9e8d5700067825 */ /* 0x000fc800078e00ff */
[----:B------:R-:W-:Y:S01]  /*f640*/  IMAD.WIDE.U32 R20, R3, -0x2daee0ad, RZ ;  /* 0xd2511f5303147825 */ /* 0x000fe200078e00ff */
[----:B------:R-:W-:-:S04]  /*f650*/  LOP3.LUT R0, R7, R68, R248, 0x96, !PT ;  /* 0x0000004407007212 */ /* 0x000fc800078e96f8 */
[----:B------:R-:W-:Y:S01]  /*f660*/  LOP3.LUT R2, R21, R236, R2, 0x96, !PT ;  /* 0x000000ec15027212 */ /* 0x000fe200078e9602 */
[----:B------:R-:W-:-:S04]  /*f670*/  IMAD.WIDE.U32 R4, R0, -0x2daee0ad, RZ ;  /* 0xd2511f5300047825 */ /* 0x000fc800078e00ff */
[----:B------:R-:W-:Y:S01]  /*f680*/  IMAD.WIDE.U32 R2, R2, -0x326172a9, RZ ;  /* 0xcd9e8d5702027825 */ /* 0x000fe200078e00ff */
[----:B------:R-:W-:-:S04]  /*f690*/  LOP3.LUT R0, R5, R216, R20, 0x96, !PT ;  /* 0x000000d805007212 */ /* 0x000fc800078e9614 */
[----:B------:R-:W-:Y:S01]  /*f6a0*/  LOP3.LUT R3, R3, R167, R6, 0x96, !PT ;  /* 0x000000a703037212 */ /* 0x000fe200078e9606 */
[----:B------:R-:W-:-:S04]  /*f6b0*/  IMAD.WIDE.U32 R6, R0, -0x326172a9, RZ ;  /* 0xcd9e8d5700067825 */ /* 0x000fc800078e00ff */
[----:B------:R-:W-:Y:S01]  /*f6c0*/  IMAD.WIDE.U32 R8, R3, -0x2daee0ad, RZ ;  /* 0xd2511f5303087825 */ /* 0x000fe200078e00ff */
[----:B------:R-:W-:-:S04]  /*f6d0*/  LOP3.LUT R5, R7, R83, R2, 0x96, !PT ;  /* 0x0000005307057212 */ /* 0x000fc800078e9602 */
[----:B------:R-:W-:-:S05]  /*f6e0*/  LOP3.LUT R2, R9, R235, R4, 0x96, !PT ;  /* 0x000000eb09027212 */ /* 0x000fca00078e9604 */
[----:B------:R-:W-:-:S05]  /*f6f0*/  IMAD.WIDE.U32 R2, R2, -0x326172a9, RZ ;  /* 0xcd9e8d5702027825 */ /* 0x000fca00078e00ff */
[----:B------:R-:W-:-:S04]  /*f700*/  LOP3.LUT R0, R3, R146, R6, 0x96, !PT ;  /* 0x0000009203007212 */ /* 0x000fc800078e9606 */
[----:B------:R-:W-:-:S04]  /*f710*/  LOP3.LUT R4, R0, 0xff, RZ, 0xc0, !PT ;  /* 0x000000ff00047812 */ /* 0x000fc800078ec0ff */
[----:B------:R-:W-:Y:S01]  /*f720*/  ISETP.GE.U32.AND P0, PT, R192, R4, PT ;  /* 0x00000004c000720c */ /* 0x000fe20003f06070 */
[----:B------:R-:W-:Y:S01]  /*f730*/  FADD.FTZ R4, R12, R10 ;  /* 0x0000000a0c047221 */ /* 0x000fe20000010000 */
[----:B------:R-:W-:Y:S02]  /*f740*/  IMAD.MOV.U32 R6, RZ, RZ, R30 ;  /* 0x000000ffff067224 */ /* 0x000fe400078e001e */
[----:B------:R-:W-:Y:S02]  /*f750*/  IMAD.MOV.U32 R7, RZ, RZ, R31 ;  /* 0x000000ffff077224 */ /* 0x000fe400078e001f */
[----:B------:R-:W2:Y:S04]  /*f760*/  LDL.LU.64 R30, [R1+0x280] ;  /* 0x00028000011e7983 */ /* 0x000ea80000300a00 */
[----:B------:R1:W-:Y:S03]  /*f770*/  STL [R1+0x16c], R4 ;  /* 0x00016c0401007387 */ /* 0x0003e60000100800 */
[----:B------:R-:W-:Y:S01]  /*f780*/  @!P0 HFMA2.BF16_V2 R76, -RZ.H0_H0, RZ.H0_H0, -R43.H0_H0 ;  /* 0x200000ffff4c8231 */ /* 0x000fe2000034092b */
[----:B------:R-:W-:-:S04]  /*f790*/  PRMT R71, R43, 0x5410, R42 ;  /* 0x000054102b477816 */ /* 0x000fc8000000002a */
[----:B------:R-:W-:Y:S02]  /*f7a0*/  @!P0 PRMT R43, R76, 0x5410, RZ ;  /* 0x000054104c2b8816 */ /* 0x000fe400000000ff */
[----:B-1----:R-:W-:-:S04]  /*f7b0*/  LOP3.LUT R4, R0, 0xffff, RZ, 0xc0, !PT ;  /* 0x0000ffff00047812 */ /* 0x002fc800078ec0ff */
[----:B------:R-:W-:-:S04]  /*f7c0*/  SHF.R.U32.HI R4, RZ, 0x8, R4 ;  /* 0x00000008ff047819 */ /* 0x000fc80000011604 */
[----:B------:R-:W-:-:S04]  /*f7d0*/  LOP3.LUT R4, R4, 0xffff, RZ, 0xc0, !PT ;  /* 0x0000ffff04047812 */ /* 0x000fc800078ec0ff */
[----:B------:R-:W-:Y:S02]  /*f7e0*/  ISETP.GE.U32.AND P0, PT, R192, R4, PT ;  /* 0x00000004c000720c */ /* 0x000fe40003f06070 */
[----:B------:R-:W-:-:S11]  /*f7f0*/  SHF.R.U32.HI R4, RZ, 0x18, R0 ;  /* 0x00000018ff047819 */ /* 0x000fd60000011600 */
[----:B------:R-:W-:-:S05]  /*f800*/  @!P0 HFMA2.BF16_V2 R77, -RZ.H0_H0, RZ.H0_H0, -R42.H0_H0 ;  /* 0x200000ffff4d8231 */ /* 0x000fca000034092a */
[----:B------:R-:W-:Y:S02]  /*f810*/  @!P0 PRMT R42, R77, 0x5410, RZ ;  /* 0x000054104d2a8816 */ /* 0x000fe400000000ff */
[----:B------:R-:W-:Y:S02]  /*f820*/  ISETP.GE.U32.AND P0, PT, R192, R4, PT ;  /* 0x00000004c000720c */ /* 0x000fe40003f06070 */
[----:B------:R-:W-:-:S04]  /*f830*/  SHF.R.U32.HI R0, RZ, 0x10, R0 ;  /* 0x00000010ff007819 */ /* 0x000fc80000011600 */
[----:B------:R-:W-:Y:S01]  /*f840*/  LOP3.LUT R0, R0, 0xff, RZ, 0xc0, !PT ;  /* 0x000000ff00007812 */ /* 0x000fe200078ec0ff */
[----:B------:R-:W-:-:S03]  /*f850*/  IMAD.MOV.U32 R76, RZ, RZ, R70 ;  /* 0x000000ffff4c7224 */ /* 0x000fc600078e0046 */
[----:B------:R-:W-:-:S03]  /*f860*/  ISETP.GE.U32.AND P1, PT, R192, R0, PT ;  /* 0x00000000c000720c */ /* 0x000fc60003f26070 */
[----:B------:R-:W-:Y:S01]  /*f870*/  @!P0 HFMA2.BF16_V2 R78, -RZ.H0_H0, RZ.H0_H0, -R39.H0_H0 ;  /* 0x200000ffff4e8231 */ /* 0x000fe20000340927 */
[----:B------:R-:W-:Y:S02]  /*f880*/  LOP3.LUT R0, R2, 0xff, RZ, 0xc0, !PT ;  /* 0x000000ff02007812 */ /* 0x000fe400078ec0ff */
[----:B------:R-:W-:Y:S02]  /*f890*/  PRMT R70, R40, 0x5410, R39 ;  /* 0x0000541028467816 */ /* 0x000fe40000000027 */
[----:B------:R-:W-:Y:S02]  /*f8a0*/  @!P0 PRMT R39, R78, 0x5410, RZ ;  /* 0x000054104e278816 */ /* 0x000fe400000000ff */
[----:B------:R-:W-:Y:S02]  /*f8b0*/  ISETP.GE.U32.AND P0, PT, R192, R0, PT ;  /* 0x00000000c000720c */ /* 0x000fe40003f06070 */
[----:B------:R-:W-:-:S04]  /*f8c0*/  LOP3.LUT R0, R2, 0xffff, RZ, 0xc0, !PT ;  /* 0x0000ffff02007812 */ /* 0x000fc800078ec0ff */
[----:B------:R-:W-:Y:S01]  /*f8d0*/  SHF.R.U32.HI R0, RZ, 0x8, R0 ;  /* 0x00000008ff007819 */ /* 0x000fe20000011600 */
[----:B------:R-:W-:Y:S02]  /*f8e0*/  IMAD.MOV.U32 R78, RZ, RZ, R76 ;  /* 0x000000ffff4e7224 */ /* 0x000fe400078e004c */
[----:B------:R-:W-:Y:S01]  /*f8f0*/  IMAD.MOV.U32 R76, RZ, RZ, R69 ;  /* 0x000000ffff4c7224 */ /* 0x000fe200078e0045 */
[----:B------:R-:W-:-:S03]  /*f900*/  LOP3.LUT R0, R0, 0xffff, RZ, 0xc0, !PT ;  /* 0x0000ffff00007812 */ /* 0x000fc600078ec0ff */
[----:B------:R-:W-:Y:S01]  /*f910*/  @!P0 HFMA2.BF16_V2 R88, -RZ.H0_H0, RZ.H0_H0, -R38.H0_H0 ;  /* 0x200000ffff588231 */ /* 0x000fe20000340926 */
[----:B------:R-:W-:-:S04]  /*f920*/  PRMT R69, R38, 0x5410, R37 ;  /* 0x0000541026457816 */ /* 0x000fc80000000025 */
[----:B------:R-:W-:Y:S02]  /*f930*/  @!P0 PRMT R38, R88, 0x5410, RZ ;  /* 0x0000541058268816 */ /* 0x000fe400000000ff */
[----:B------:R-:W-:Y:S02]  /*f940*/  ISETP.GE.U32.AND P0, PT, R192, R0, PT ;  /* 0x00000000c000720c */ /* 0x000fe40003f06070 */
[--C-:B------:R-:W-:Y:S02]  /*f950*/  SHF.R.U32.HI R0, RZ, 0x10, R2.reuse ;  /* 0x00000010ff007819 */ /* 0x100fe40000011602 */
[----:B------:R-:W-:-:S09]  /*f960*/  SHF.R.U32.HI R2, RZ, 0x18, R2 ;  /* 0x00000018ff027819 */ /* 0x000fd20000011602 */
[----:B------:R-:W-:-:S05]  /*f970*/  @!P0 HFMA2.BF16_V2 R89, -RZ.H0_H0, RZ.H0_H0, -R37.H0_H0 ;  /* 0x200000ffff598231 */ /* 0x000fca0000340925 */
[----:B------:R-:W-:Y:S02]  /*f980*/  @!P0 PRMT R37, R89, 0x5410, RZ ;  /* 0x0000541059258816 */ /* 0x000fe400000000ff */
[----:B------:R-:W-:Y:S01]  /*f990*/  ISETP.GE.U32.AND P0, PT, R192, R2, PT ;  /* 0x00000002c000720c */ /* 0x000fe20003f06070 */
[----:B------:R-:W-:Y:S01]  /*f9a0*/  @!P1 HFMA2.BF16_V2 R79, -RZ.H0_H0, RZ.H0_H0, -R40.H0_H0 ;  /* 0x200000ffff4f9231 */ /* 0x000fe20000340928 */
[----:B------:R-:W-:Y:S01]  /*f9b0*/  LOP3.LUT R0, R0, 0xff, RZ, 0xc0, !PT ;  /* 0x000000ff00007812 */ /* 0x000fe200078ec0ff */
[----:B------:R-:W-:Y:S01]  /*f9c0*/  IMAD.WIDE.U32 R2, R5, -0x2daee0ad, RZ ;  /* 0xd2511f5305027825 */ /* 0x000fe200078e00ff */
[----:B------:R-:W-:Y:S02]  /*f9d0*/  PRMT R26, R27, 0x7632, R26 ;  /* 0x000076321b1a7816 */ /* 0x000fe4000000001a */
[----:B------:R-:W-:Y:S02]  /*f9e0*/  @!P1 PRMT R40, R79, 0x5410, RZ ;  /* 0x000054104f289816 */ /* 0x000fe400000000ff */
[----:B------:R-:W-:-:S02]  /*f9f0*/  ISETP.GE.U32.AND P1, PT, R192, R0, PT ;  /* 0x00000000c000720c */ /* 0x000fc40003f26070 */
[----:B------:R-:W-:-:S03]  /*fa00*/  LOP3.LUT R0, R3, R78, R8, 0x96, !PT ;  /* 0x0000004e03007212 */ /* 0x000fc600078e9608 */
[----:B------:R-:W-:Y:S01]  /*fa10*/  @!P0 HFMA2.BF16_V2 R91, -RZ.H0_H0, RZ.H0_H0, -R26.H0_H0 ;  /* 0x200000ffff5b8231 */ /* 0x000fe2000034091a */
[----:B------:R-:W-:Y:S01]  /*fa20*/  LOP3.LUT R4, R0, 0xff, RZ, 0xc0, !PT ;  /* 0x000000ff00047812 */ /* 0x000fe200078ec0ff */
[----:B------:R-:W-:Y:S01]  /*fa30*/  IMAD.MOV.U32 R77, RZ, RZ, R68 ;  /* 0x000000ffff4d7224 */ /* 0x000fe200078e0044 */
[----:B------:R-:W-:Y:S02]  /*fa40*/  PRMT R68, R27, 0x5410, R26 ;  /* 0x000054101b447816 */ /* 0x000fe4000000001a */
[----:B------:R-:W-:Y:S02]  /*fa50*/  @!P0 PRMT R26, R91, 0x5410, RZ ;  /* 0x000054105b1a8816 */ /* 0x000fe400000000ff */
[----:B------:R-:W-:Y:S02]  /*fa60*/  ISETP.GE.U32.AND P0, PT, R192, R4, PT ;  /* 0x00000004c000720c */ /* 0x000fe40003f06070 */
[----:B------:R-:W-:Y:S02]  /*fa70*/  LOP3.LUT R4, R0, 0xffff, RZ, 0xc0, !PT ;  /* 0x0000ffff00047812 */ /* 0x000fe400078ec0ff */
[----:B------:R-:W-:-:S02]  /*fa80*/  PRMT R25, R23, 0x7610, R25 ;  /* 0x0000761017197816 */ /* 0x000fc40000000019 */
[----:B------:R-:W-:Y:S02]  /*fa90*/  SHF.R.U32.HI R4, RZ, 0x8, R4 ;  /* 0x00000008ff047819 */ /* 0x000fe40000011604 */
[----:B------:R-:W-:Y:S01]  /*faa0*/  PRMT R24, R23, 0x7632, R24 ;  /* 0x0000763217187816 */ /* 0x000fe20000000018 */
        /* <DEDUP_REMOVED lines=10> */
[----:B------:R-:W-:Y:S02]  /*fb50*/  ISETP.GE.U32.AND P0, PT, R192, R0, PT ;  /* 0x00000000c000720c */ /* 0x000fe40003f06070 */
[C---:B------:R-:W-:Y:S01]  /*fb60*/  PRMT R22, R41.reuse, 0x7632, R22 ;  /* 0x0000763229167816 */ /* 0x040fe20000000016 */
[----:B------:R-:W-:Y:S01]  /*fb70*/  IMAD.MOV.U32 R88, RZ, RZ, R77 ;  /* 0x000000ffff587224 */ /* 0x000fe200078e004d */
[----:B------:R-:W-:Y:S01]  /*fb80*/  PRMT R23, R41, 0x7610, R23 ;  /* 0x0000761029177816 */ /* 0x000fe20000000017 */
[----:B------:R-:W-:Y:S01]  /*fb90*/  IMAD.MOV.U32 R77, RZ, RZ, R7 ;  /* 0x000000ffff4d7224 */ /* 0x000fe200078e0007 */
[----:B------:R-:W-:Y:S01]  /*fba0*/  LOP3.LUT R0, R2, 0xff, RZ, 0xc0, !PT ;  /* 0x000000ff02007812 */ /* 0x000fe200078ec0ff */
[----:B------:R-:W-:Y:S02]  /*fbb0*/  IMAD.MOV.U32 R7, RZ, RZ, R225 ;  /* 0x000000ffff077224 */ /* 0x000fe400078e00e1 */
[----:B------:R-:W-:-:S04]  /*fbc0*/  IMAD.MOV.U32 R225, RZ, RZ, R145 ;  /* 0x000000ffffe17224 */ /* 0x000fc800078e0091 */
[----:B------:R-:W-:Y:S01]  /*fbd0*/  @!P0 HFMA2.BF16_V2 R95, -RZ.H0_H0, RZ.H0_H0, -R22.H0_H0 ;  /* 0x200000ffff5f8231 */ /* 0x000fe20000340916 */
[----:B------:R-:W-:-:S04]  /*fbe0*/  PRMT R145, R23, 0x5410, R22 ;  /* 0x0000541017917816 */ /* 0x000fc80000000016 */
[----:B------:R-:W-:Y:S02]  /*fbf0*/  @!P0 PRMT R22, R95, 0x5410, RZ ;  /* 0x000054105f168816 */ /* 0x000fe400000000ff */
[----:B------:R-:W-:Y:S02]  /*fc00*/  ISETP.GE.U32.AND P0, PT, R192, R0, PT ;  /* 0x00000000c000720c */ /* 0x000fe40003f06070 */
[----:B------:R-:W-:Y:S01]  /*fc10*/  LOP3.LUT R0, R2, 0xffff, RZ, 0xc0, !PT ;  /* 0x0000ffff02007812 */ /* 0x000fe200078ec0ff */
[----:B------:R-:W-:Y:S01]  /*fc20*/  IMAD.MOV.U32 R89, RZ, RZ, R76 ;  /* 0x000000ffff597224 */ /* 0x000fe200078e004c */
[----:B------:R-:W-:Y:S02]  /*fc30*/  PRMT R41, R36, 0x7632, R41 ;  /* 0x0000763224297816 */ /* 0x000fe40000000029 */
[----:B------:R-:W-:Y:S01]  /*fc40*/  SHF.R.U32.HI R0, RZ, 0x8, R0 ;  /* 0x00000008ff007819 */ /* 0x000fe20000011600 */
[----:B------:R-:W-:Y:S02]  /*fc50*/  IMAD.MOV.U32 R76, RZ, RZ, R6 ;  /* 0x000000ffff4c7224 */ /* 0x000fe400078e0006 */
[----:B------:R-:W-:Y:S01]  /*fc60*/  IMAD.MOV.U32 R6, RZ, RZ, R224 ;  /* 0x000000ffff067224 */ /* 0x000fe200078e00e0 */
[----:B------:R-:W-:-:S03]  /*fc70*/  LOP3.LUT R0, R0, 0xffff, RZ, 0xc0, !PT ;  /* 0x0000ffff00007812 */ /* 0x000fc600078ec0ff */
[----:B------:R-:W-:Y:S02]  /*fc80*/  @!P0 HFMA2.BF16_V2 R147, -RZ.H0_H0, RZ.H0_H0, -R36.H0_H0 ;  /* 0x200000ffff938231 */ /* 0x000fe40000340924 */
[----:B------:R-:W-:Y:S01]  /*fc90*/  IMAD.MOV.U32 R224, RZ, RZ, R144 ;  /* 0x000000ffffe07224 */ /* 0x000fe200078e0090 */
[----:B------:R-:W-:Y:S02]  /*fca0*/  PRMT R144, R36, 0x5410, R41 ;  /* 0x0000541024907816 */ /* 0x000fe40000000029 */
[----:B------:R-:W-:Y:S02]  /*fcb0*/  @!P0 PRMT R36, R147, 0x5410, RZ ;  /* 0x0000541093248816 */ /* 0x000fe400000000ff */
[----:B------:R-:W-:Y:S02]  /*fcc0*/  ISETP.GE.U32.AND P0, PT, R192, R0, PT ;  /* 0x00000000c000720c */ /* 0x000fe40003f06070 */
[----:B------:R-:W-:Y:S01]  /*fcd0*/  SHF.R.U32.HI R0, RZ, 0x10, R2 ;  /* 0x00000010ff007819 */ /* 0x000fe20000011602 */
[----:B------:R-:W-:-:S03]  /*fce0*/  @!P1 HFMA2.BF16_V2 R90, -RZ.H0_H0, RZ.H0_H0, -R27.H0_H0 ;  /* 0x200000ffff5a9231 */ /* 0x000fc6000034091b */
[----:B------:R-:W-:Y:S02]  /*fcf0*/  LOP3.LUT R0, R0, 0xff, RZ, 0xc0, !PT ;  /* 0x000000ff00007812 */ /* 0x000fe400078ec0ff */
[----:B------:R-:W-:Y:S02]  /*fd00*/  LOP3.LUT R4, R4, 0xff, RZ, 0xc0, !PT ;  /* 0x000000ff04047812 */ /* 0x000fe400078ec0ff */
[----:B------:R-:W-:Y:S02]  /*fd10*/  ISETP.GE.U32.AND P5, PT, R192, R0, PT ;  /* 0x00000000c000720c */ /* 0x000fe40003fa6070 */
[----:B------:R-:W-:Y:S02]  /*fd20*/  LOP3.LUT R0, R15, R89, R6, 0x96, !PT ;  /* 0x000000590f007212 */ /* 0x000fe400078e9606 */
[----:B------:R-:W-:Y:S01]  /*fd30*/  @!P1 PRMT R27, R90, 0x5410, RZ ;  /* 0x000054105a1b9816 */ /* 0x000fe200000000ff */
[----:B------:R-:W-:Y:S01]  /*fd40*/  IMAD.MOV.U32 R93, RZ, RZ, R229 ;  /* 0x000000ffff5d7224 */ /* 0x000fe200078e00e5 */
[----:B------:R-:W-:Y:S01]  /*fd50*/  ISETP.GE.U32.AND P1, PT, R192, R4, PT ;  /* 0x00000004c000720c */ /* 0x000fe20003f26070 */
[----:B------:R-:W-:Y:S01]  /*fd60*/  IMAD.WIDE.U32 R4, R0, -0x2daee0ad, RZ ;  /* 0xd2511f5300047825 */ /* 0x000fe200078e00ff */
[----:B------:R-:W-:-:S04]  /*fd70*/  LOP3.LUT R3, R249, R175, R14, 0x96, !PT ;  /* 0x000000aff9037212 */ /* 0x000fc800078e960e */
[----:B------:R-:W-:Y:S01]  /*fd80*/  LOP3.LUT R0, R5, R93, R28, 0x96, !PT ;  /* 0x0000005d05007212 */ /* 0x000fe200078e961c */
[----:B------:R-:W-:Y:S01]  /*fd90*/  IMAD.MOV.U32 R147, RZ, RZ, R236 ;  /* 0x000000ffff937224 */ /* 0x000fe200078e00ec */
[----:B------:R1:W-:Y:S03]  /*fda0*/  ST.E.U16 desc[UR4][R34.64+-0x7e], R177 ;  /* 0xffff82b122007985 */ /* 0x0003e6000c101504 */
[----:B------:R-:W-:Y:S01]  /*fdb0*/  IMAD.WIDE.U32 R6, R0, -0x326172a9, RZ ;  /* 0xcd9e8d5700067825 */ /* 0x000fe200078e00ff */
[----:B------:R-:W4:Y:S03]  /*fdc0*/  LDL.LU.64 R28, [R1+0x278] ;  /* 0x00027800011c7983 */ /* 0x000f260000300a00 */
[----:B------:R-:W-:Y:S01]  /*fdd0*/  IMAD.WIDE.U32 R8, R3, -0x2daee0ad, RZ ;  /* 0xd2511f5303087825 */ /* 0x000fe200078e00ff */
[----:B------:R-:W-:-:S04]  /*fde0*/  LOP3.LUT R0, R7, R88, R248, 0x96, !PT ;  /* 0x0000005807007212 */ /* 0x000fc800078e96f8 */
[----:B------:R-:W-:Y:S01]  /*fdf0*/  LOP3.LUT R3, R9, R147, R4, 0x96, !PT ;  /* 0x0000009309037212 */ /* 0x000fe200078e9604 */
[----:B------:R-:W-:-:S05]  /*fe00*/  IMAD.WIDE.U32 R4, R0, -0x2daee0ad, RZ ;  /* 0xd2511f5300047825 */ /* 0x000fca00078e00ff */
[----:B------:R-:W-:Y:S01]  /*fe10*/  LOP3.LUT R5, R5, R216, R8, 0x96, !PT ;  /* 0x000000d805057212 */ /* 0x000fe200078e9608 */
[----:B------:R-:W-:Y:S01]  /*fe20*/  ST.E.U16 desc[UR4][R34.64+-0x80], R178 ;  /* 0xffff80b222007985 */ /* 0x000fe2000c101504 */
[----:B-1----:R-:W-:-:S03]  /*fe30*/  IMAD.MOV.U32 R177, RZ, RZ, R216 ;  /* 0x000000ffffb17224 */ /* 0x002fc600078e00d8 */
[----:B------:R-:W2:Y:S04]  /*fe40*/  LDL R216, [R1+0x168] ;  /* 0x0001680001d87983 */ /* 0x000ea80000100800 */
[----:B---3--:R1:W-:Y:S02]  /*fe50*/  ST.E.U16 desc[UR4][R32.64+-0x7e], R179 ;  /* 0xffff82b320007985 */ /* 0x0083e4000c101504 */
[----:B-1----:R-:W-:Y:S02]  /*fe60*/  IMAD.MOV.U32 R179, RZ, RZ, R89 ;  /* 0x000000ffffb37224 */ /* 0x002fe400078e0059 */
[----:B------:R-:W3:Y:S01]  /*fe70*/  LDL R89, [R1+0x194] ;  /* 0x0001940001597983 */ /* 0x000ee20000100800 */
[----:B------:R-:W-:-:S05]  /*fe80*/  IMAD.WIDE.U32 R8, R3, -0x326172a9, RZ ;  /* 0xcd9e8d5703087825 */ /* 0x000fca00078e00ff */
[----:B------:R-:W-:Y:S01]  /*fe90*/  LOP3.LUT R0, R9, R167, R6, 0x96, !PT ;  /* 0x000000a709007212 */ /* 0x000fe200078e9606 */
[----:B------:R-:W-:Y:S02]  /*fea0*/  IMAD.MOV.U32 R236, RZ, RZ, R228 ;  /* 0x000000ffffec7224 */ /* 0x000fe400078e00e4 */
[----:B------:R-:W-:Y:S02]  /*feb0*/  IMAD.MOV.U32 R228, RZ, RZ, R45 ;  /* 0x000000ffffe47224 */ /* 0x000fe400078e002d */
[----:B------:R-:W-:Y:S02]  /*fec0*/  IMAD.MOV.U32 R229, RZ, RZ, R44 ;  /* 0x000000ffffe57224 */ /* 0x000fe400078e002c */
[----:B------:R-:W-:Y:S02]  /*fed0*/  IMAD.MOV.U32 R249, RZ, RZ, R235 ;  /* 0x000000fffff97224 */ /* 0x000fe400078e00eb */
[----:B------:R-:W-:Y:S01]  /*fee0*/  IMAD.WIDE.U32 R44, R0, -0x2daee0ad, RZ ;  /* 0xd2511f53002c7825 */ /* 0x000fe200078e00ff */
[----:B------:R-:W-:-:S04]  /*fef0*/  SHF.R.U32.HI R6, RZ, 0x18, R2 ;  /* 0x00000018ff067819 */ /* 0x000fc80000011602 */
[----:B------:R-:W-:Y:S01]  /*ff00*/  LOP3.LUT R3, R45, R249, R4, 0x96, !PT ;  /* 0x000000f92d037212 */ /* 0x000fe200078e9604 */
[----:B------:R-:W-:Y:S02]  /*ff10*/  IMAD.MOV.U32 R92, RZ, RZ, R79 ;  /* 0x000000ffff5c7224 */ /* 0x000fe400078e004f */
[----:B------:R-:W-:-:S04]  /*ff20*/  IMAD.WIDE.U32 R4, R5, -0x326172a9, RZ ;  /* 0xcd9e8d5705047825 */ /* 0x000fc800078e00ff */
[----:B------:R-:W-:-:S04]  /*ff30*/  IMAD.WIDE.U32 R2, R3, -0x326172a9, RZ ;  /* 0xcd9e8d5703027825 */ /* 0x000fc800078e00ff */
[----:B------:R-:W-:Y:S01]  /*ff40*/  @!P0 HFMA2.BF16_V2 R148, -RZ.H0_H0, RZ.H0_H0, -R41.H0_H0 ;  /* 0x200000ffff948231 */ /* 0x000fe20000340929 */
[----:B------:R-:W-:-:S04]  /*ff50*/  LOP3.LUT R0, R3, R92, R4, 0x96, !PT ;  /* 0x0000005c03007212 */ /* 0x000fc800078e9604 */
[----:B------:R-:W-:Y:S02]  /*ff60*/  LOP3.LUT R4, R0, 0xff, RZ, 0xc0, !PT ;  /* 0x000000ff00047812 */ /* 0x000fe400078ec0ff */
[----:B------:R-:W-:Y:S02]  /*ff70*/  @!P0 PRMT R41, R148, 0x5410, RZ ;  /* 0x0000541094298816 */ /* 0x000fe400000000ff */
[----:B------:R-:W-:Y:S02]  /*ff80*/  ISETP.GE.U32.AND P0, PT, R192, R4, PT ;  /* 0x00000004c000720c */ /* 0x000fe40003f06070 */
[----:B------:R-:W-:Y:S02]  /*ff90*/  LOP3.LUT R4, R0, 0xffff, RZ, 0xc0, !PT ;  /* 0x0000ffff00047812 */ /* 0x000fe400078ec0ff */
[----:B------:R-:W-:Y:S02]  /*ffa0*/  PRMT R17, R230, 0x7610, R17 ;  /* 0x00007610e6117816 */ /* 0x000fe40000000011 */
[----:B------:R-:W-:-:S02]  /*ffb0*/  SHF.R.U32.HI R4, RZ, 0x8, R4 ;  /* 0x00000008ff047819 */ /* 0x000fc40000011604 */
        /* <DEDUP_REMOVED lines=12> */
[C---:B------:R-:W-:Y:S02]  /*10080*/  PRMT R14, R82.reuse, 0x7632, R14 ;  /* 0x00007632520e7816 */ /* 0x040fe4000000000e */
[----:B------:R-:W-:Y:S01]  /*10090*/  PRMT R15, R82, 0x7610, R15 ;  /* 0x00007610520f7816 */ /* 0x000fe2000000000f */
[----:B------:R-:W-:Y:S01]  /*100a0*/  IMAD.MOV.U32 R95, RZ, RZ, R225 ;  /* 0x000000ffff5f7224 */ /* 0x000fe200078e00e1 */
[----:B------:R-:W-:Y:S02]  /*100b0*/  LOP3.LUT R0, R2, 0xff, RZ, 0xc0, !PT ;  /* 0x000000ff02007812 */ /* 0x000fe400078ec0ff */
[----:B------:R-:W-:-:S05]  /*100c0*/  PRMT R225, R15, 0x5410, R14 ;  /* 0x000054100fe17816 */ /* 0x000fca000000000e */
[----:B------:R-:W-:-:S05]  /*100d0*/  @!P0 HFMA2.BF16_V2 R153, -RZ.H0_H0, RZ.H0_H0, -R14.H0_H0 ;  /* 0x200000ffff998231 */ /* 0x000fca000034090e */
[----:B------:R-:W-:Y:S02]  /*100e0*/  @!P0 PRMT R14, R153, 0x5410, RZ ;  /* 0x00005410990e8816 */ /* 0x000fe400000000ff */
[----:B------:R-:W-:Y:S01]  /*100f0*/  ISETP.GE.U32.AND P0, PT, R192, R0, PT ;  /* 0x00000000c000720c */ /* 0x000fe20003f06070 */
[----:B------:R-:W-:Y:S01]  /*10100*/  @!P1 HFMA2.BF16_V2 R94, -RZ.H0_H0, RZ.H0_H0, -R23.H0_H0 ;  /* 0x200000ffff5e9231 */ /* 0x000fe20000340917 */
[----:B------:R-:W-:Y:S02]  /*10110*/  LOP3.LUT R0, R2, 0xffff, RZ, 0xc0, !PT ;  /* 0x0000ffff02007812 */ /* 0x000fe400078ec0ff */
[----:B------:R-:W-:Y:S02]  /*10120*/  PRMT R13, R187, 0x7610, R13 ;  /* 0x00007610bb0d7816 */ /* 0x000fe4000000000d */
[----:B------:R-:W-:Y:S02]  /*10130*/  @!P1 PRMT R23, R94, 0x5410, RZ ;  /* 0x000054105e179816 */ /* 0x000fe400000000ff */
[----:B------:R-:W-:-:S02]  /*10140*/  ISETP.GE.U32.AND P1, PT, R192, R6, PT ;  /* 0x00000006c000720c */ /* 0x000fc40003f26070 */
[----:B------:R-:W-:Y:S02]  /*10150*/  SHF.R.U32.HI R0, RZ, 0x8, R0 ;  /* 0x00000008ff007819 */ /* 0x000fe40000011600 */
[----:B------:R-:W-:Y:S01]  /*10160*/  PRMT R12, R187, 0x7632, R12 ;  /* 0x00007632bb0c7816 */ /* 0x000fe2000000000c */
[----:B------:R-:W-:Y:S01]  /*10170*/  @!P0 HFMA2.BF16_V2 R155, -RZ.H0_H0, RZ.H0_H0, -R13.H0_H0 ;  /* 0x200000ffff9b8231 */ /* 0x000fe2000034090d */
[----:B------:R-:W-:Y:S01]  /*10180*/  LOP3.LUT R0, R0, 0xffff, RZ, 0xc0, !PT ;  /* 0x0000ffff00007812 */ /* 0x000fe200078ec0ff */
[----:B------:R-:W-:Y:S01]  /*10190*/  IMAD.MOV.U32 R94, RZ, RZ, R224 ;  /* 0x000000ffff5e7224 */ /* 0x000fe200078e00e0 */
[----:B------:R-:W-:Y:S02]  /*101a0*/  PRMT R224, R13, 0x5410, R12 ;  /* 0x000054100de07816 */ /* 0x000fe4000000000c */
[----:B------:R-:W-:Y:S02]  /*101b0*/  PRMT R18, R19, 0x7632, R18 ;  /* 0x0000763213127816 */ /* 0x000fe40000000012 */
[----:B------:R-:W-:-:S02]  /*101c0*/  @!P0 PRMT R13, R155, 0x5410, RZ ;  /* 0x000054109b0d8816 */ /* 0x000fc400000000ff */
[----:B------:R-:W-:Y:S01]  /*101d0*/  ISETP.GE.U32.AND P0, PT, R192, R0, PT ;  /* 0x00000000c000720c */ /* 0x000fe20003f06070 */
[----:B------:R-:W-:Y:S01]  /*101e0*/  @!P1 HFMA2.BF16_V2 R151, -RZ.H0_H0, RZ.H0_H0, -R18.H0_H0 ;  /* 0x200000ffff979231 */ /* 0x000fe20000340912 */
[----:B------:R-:W-:Y:S02]  /*101f0*/  LOP3.LUT R4, R4, 0xff, RZ, 0xc0, !PT ;  /* 0x000000ff04047812 */ /* 0x000fe400078ec0ff */
[----:B------:R-:W-:Y:S02]  /*10200*/  PRMT R148, R19, 0x5410, R18 ;  /* 0x0000541013947816 */ /* 0x000fe40000000012 */
[----:B------:R-:W-:Y:S02]  /*10210*/  @!P1 PRMT R18, R151, 0x5410, RZ ;  /* 0x0000541097129816 */ /* 0x000fe400000000ff */
[----:B------:R-:W-:Y:S02]  /*10220*/  ISETP.GE.U32.AND P1, PT, R192, R4, PT ;  /* 0x00000004c000720c */ /* 0x000fe40003f26070 */
[----:B------:R-:W-:-:S03]  /*10230*/  SHF.R.U32.HI R0, RZ, 0x10, R2 ;  /* 0x00000010ff007819 */ /* 0x000fc60000011602 */
[----:B------:R-:W-:Y:S01]  /*10240*/  @!P0 HFMA2.BF16_V2 R156, -RZ.H0_H0, RZ.H0_H0, -R12.H0_H0 ;  /* 0x200000ffff9c8231 */ /* 0x000fe2000034090c */
[----:B------:R-:W-:Y:S02]  /*10250*/  SHF.R.U32.HI R2, RZ, 0x18, R2 ;  /* 0x00000018ff027819 */ /* 0x000fe40000011602 */
[----:B------:R-:W-:Y:S02]  /*10260*/  LOP3.LUT R5, R5, R83, R8, 0x96, !PT ;  /* 0x0000005305057212 */ /* 0x000fe400078e9608 */
[----:B------:R-:W-:Y:S02]  /*10270*/  @!P0 PRMT R12, R156, 0x5410, RZ ;  /* 0x000054109c0c8816 */ /* 0x000fe400000000ff */
[----:B------:R-:W-:Y:S01]  /*10280*/  ISETP.GE.U32.AND P0, PT, R192, R2, PT ;  /* 0x00000002c000720c */ /* 0x000fe20003f06070 */
[----:B------:R-:W-:Y:S02]  /*10290*/  @!P1 HFMA2.BF16_V2 R154, -RZ.H0_H0, RZ.H0_H0, -R15.H0_H0 ;  /* 0x200000ffff9a9231 */ /* 0x000fe4000034090f */
[----:B------:R-:W-:Y:S01]  /*102a0*/  IMAD.MOV.U32 R150, RZ, RZ, R78 ;  /* 0x000000ffff967224 */ /* 0x000fe200078e004e */
[----:B------:R-:W-:Y:S01]  /*102b0*/  LOP3.LUT R0, R0, 0xff, RZ, 0xc0, !PT ;  /* 0x000000ff00007812 */ /* 0x000fe200078ec0ff */
[----:B------:R-:W-:Y:S01]  /*102c0*/  IMAD.WIDE.U32 R2, R5, -0x2daee0ad, RZ ;  /* 0xd2511f5305027825 */ /* 0x000fe200078e00ff */
[----:B------:R-:W-:-:S02]  /*102d0*/  PRMT R10, R81, 0x7632, R10 ;  /* 0x00007632510a7816 */ /* 0x000fc4000000000a */
[----:B------:R-:W-:Y:S02]  /*102e0*/  @!P1 PRMT R15, R154, 0x5410, RZ ;  /* 0x000054109a0f9816 */ /* 0x000fe400000000ff */
[----:B------:R-:W-:Y:S02]  /*102f0*/  ISETP.GE.U32.AND P1, PT, R192, R0, PT ;  /* 0x00000000c000720c */ /* 0x000fe40003f26070 */
[----:B------:R-:W-:Y:S02]  /*10300*/  LOP3.LUT R0, R3, R150, R44, 0x96, !PT ;  /* 0x0000009603007212 */ /* 0x000fe400078e962c */
[----:B------:R-:W-:Y:S01]  /*10310*/  PRMT R11, R81, 0x7610, R11 ;  /* 0x00007610510b7816 */ /* 0x000fe2000000000b */
[----:B------:R-:W-:Y:S02]  /*10320*/  @!P0 HFMA2.BF16_V2 R158, -RZ.H0_H0, RZ.H0_H0, -R10.H0_H0 ;  /* 0x200000ffff9e8231 */ /* 0x000fe4000034090a */
[----:B------:R-:W-:Y:S01]  /*10330*/  IMAD.MOV.U32 R78, RZ, RZ, R236 ;  /* 0x000000ffff4e7224 */ /* 0x000fe200078e00ec */
[----:B------:R-:W-:Y:S01]  /*10340*/  LOP3.LUT R4, R0, 0xff, RZ, 0xc0, !PT ;  /* 0x000000ff00047812 */ /* 0x000fe200078ec0ff */
[----:B------:R-:W-:Y:S01]  /*10350*/  IMAD.MOV.U32 R236, RZ, RZ, R195 ;  /* 0x000000ffffec7224 */ /* 0x000fe200078e00c3 */
[----:B------:R-:W-:-:S02]  /*10360*/  PRMT R195, R11, 0x5410, R10 ;  /* 0x000054100bc37816 */ /* 0x000fc4000000000a */
[----:B------:R-:W-:Y:S02]  /*10370*/  @!P0 PRMT R10, R158, 0x5410, RZ ;  /* 0x000054109e0a8816 */ /* 0x000fe400000000ff */
[----:B------:R-:W-:Y:S02]  /*10380*/  ISETP.GE.U32.AND P0, PT, R192, R4, PT ;  /* 0x00000004c000720c */ /* 0x000fe40003f06070 */
[----:B------:R-:W-:Y:S02]  /*10390*/  LOP3.LUT R4, R0, 0xffff, RZ, 0xc0, !PT ;  /* 0x0000ffff00047812 */ /* 0x000fe400078ec0ff */
[C---:B------:R-:W-:Y:S02]  /*103a0*/  PRMT R9, R181.reuse, 0x7610, R9 ;  /* 0x00007610b5097816 */ /* 0x040fe40000000009 */
[----:B------:R-:W-:Y:S02]  /*103b0*/  SHF.R.U32.HI R4, RZ, 0x8, R4 ;  /* 0x00000008ff047819 */ /* 0x000fe40000011604 */
[----:B------:R-:W-:-:S02]  /*103c0*/  PRMT R8, R181, 0x7632, R8 ;  /* 0x00007632b5087816 */ /* 0x000fc40000000008 */
        /* <DEDUP_REMOVED lines=13> */
[----:B------:R-:W-:Y:S01]  /*104a0*/  LOP3.LUT R0, R2, 0xff, RZ, 0xc0, !PT ;  /* 0x000000ff02007812 */ /* 0x000fe200078ec0ff */
[----:B------:R-:W-:Y:S01]  /*104b0*/  IMAD.MOV.U32 R76, RZ, RZ, R229 ;  /* 0x000000ffff4c7224 */ /* 0x000fe200078e00e5 */
[----:B------:R-:W-:-:S05]  /*104c0*/  PRMT R229, R7, 0x5410, R6 ;  /* 0x0000541007e57816 */ /* 0x000fca0000000006 */
[----:B------:R-:W-:-:S05]  /*104d0*/  @!P0 HFMA2.BF16_V2 R161, -RZ.H0_H0, RZ.H0_H0, -R6.H0_H0 ;  /* 0x200000ffffa18231 */ /* 0x000fca0000340906 */
[----:B------:R-:W-:Y:S02]  /*104e0*/  @!P0 PRMT R6, R161, 0x5410, RZ ;  /* 0x00005410a1068816 */ /* 0x000fe400000000ff */
[----:B------:R-:W-:Y:S01]  /*104f0*/  ISETP.GE.U32.AND P0, PT, R192, R0, PT ;  /* 0x00000000c000720c */ /* 0x000fe20003f06070 */
[----:B------:R-:W-:Y:S01]  /*10500*/  @!P1 HFMA2.BF16_V2 R157, -RZ.H0_H0, RZ.H0_H0, -R11.H0_H0 ;  /* 0x200000ffff9d9231 */ /* 0x000fe2000034090b */
[----:B------:R-:W-:Y:S02]  /*10510*/  LOP3.LUT R0, R2, 0xffff, RZ, 0xc0, !PT ;  /* 0x0000ffff02007812 */ /* 0x000fe400078ec0ff */
[----:B------:R-:W-:Y:S02]  /*10520*/  LOP3.LUT R4, R4, 0xff, RZ, 0xc0, !PT ;  /* 0x000000ff04047812 */ /* 0x000fe400078ec0ff */
[----:B------:R-:W-:Y:S02]  /*10530*/  PRMT R5, R186, 0x7610, R5 ;  /* 0x00007610ba057816 */ /* 0x000fe40000000005 */
[----:B------:R-:W-:-:S02]  /*10540*/  @!P1 PRMT R11, R157, 0x5410, RZ ;  /* 0x000054109d0b9816 */ /* 0x000fc400000000ff */
[----:B------:R-:W-:Y:S02]  /*10550*/  SHF.R.U32.HI R0, RZ, 0x8, R0 ;  /* 0x00000008ff007819 */ /* 0x000fe40000011600 */
[----:B------:R-:W-:Y:S01]  /*10560*/  ISETP.GE.U32.AND P1, PT, R192, R4, PT ;  /* 0x00000004c000720c */ /* 0x000fe20003f26070 */
[----:B------:R-:W-:Y:S01]  /*10570*/  @!P0 HFMA2.BF16_V2 R163, -RZ.H0_H0, RZ.H0_H0, -R5.H0_H0 ;  /* 0x200000ffffa38231 */ /* 0x000fe20000340905 */
[----:B------:R-:W-:Y:S01]  /*10580*/  PRMT R4, R186, 0x7632, R4 ;  /* 0x00007632ba047816 */ /* 0x000fe20000000004 */
[----:B------:R-:W-:Y:S01]  /*10590*/  IMAD.MOV.U32 R91, RZ, RZ, R77 ;  /* 0x000000ffff5b7224 */ /* 0x000fe200078e004d */
[----:B------:R-:W-:Y:S01]  /*105a0*/  LOP3.LUT R0, R0, 0xffff, RZ, 0xc0, !PT ;  /* 0x0000ffff00007812 */ /* 0x000fe200078ec0ff */
[----:B------:R-:W-:Y:S01]  /*105b0*/  IMAD.MOV.U32 R77, RZ, RZ, R228 ;  /* 0x000000ffff4d7224 */ /* 0x000fe200078e00e4 */
[----:B------:R-:W-:Y:S02]  /*105c0*/  PRMT R228, R5, 0x5410, R4 ;  /* 0x0000541005e47816 */ /* 0x000fe40000000004 */
[----:B------:R-:W-:-:S02]  /*105d0*/  @!P0 PRMT R5, R163, 0x5410, RZ ;  /* 0x00005410a3058816 */ /* 0x000fc400000000ff */
[----:B------:R-:W-:Y:S02]  /*105e0*/  ISETP.GE.U32.AND P0, PT, R192, R0, PT ;  /* 0x00000000c000720c */ /* 0x000fe40003f06070 */
[----:B------:R-:W-:-:S04]  /*105f0*/  SHF.R.U32.HI R0, RZ, 0x10, R2 ;  /* 0x00000010ff007819 */ /* 0x000fc80000011602 */
[----:B------:R-:W-:-:S07]  /*10600*/  LOP3.LUT R0, R0, 0xff, RZ, 0xc0, !PT ;  /* 0x000000ff00007812 */ /* 0x000fce00078ec0ff */
[----:B------:R-:W-:-:S05]  /*10610*/  @!P0 HFMA2.BF16_V2 R164, -RZ.H0_H0, RZ.H0_H0, -R4.H0_H0 ;  /* 0x200000ffffa48231 */ /* 0x000fca0000340904 */
[----:B------:R-:W-:Y:S02]  /*10620*/  @!P0 PRMT R4, R164, 0x5410, RZ ;  /* 0x00005410a4048816 */ /* 0x000fe400000000ff */
[----:B------:R-:W-:Y:S01]  /*10630*/  ISETP.GE.U32.AND P0, PT, R192, R0, PT ;  /* 0x00000000c000720c */ /* 0x000fe20003f06070 */
[----:B------:R-:W-:Y:S01]  /*10640*/  @!P5 HFMA2.BF16_V2 R149, -RZ.H0_H0, RZ.H0_H0, -R19.H0_H0 ;  /* 0x200000ffff95d231 */ /* 0x000fe20000340913 */
[----:B------:R-:W-:Y:S01]  /*10650*/  SHF.R.U32.HI R2, RZ, 0x18, R2 ;  /* 0x00000018ff027819 */ /* 0x000fe20000011602 */
[----:B------:R-:W-:Y:S01]  /*10660*/  IMAD.MOV.U32 R79, RZ, RZ, R227 ;  /* 0x000000ffff4f7224 */ /* 0x000fe200078e00e3 */
[----:B------:R-:W-:Y:S02]  /*10670*/  ST.E.U16 desc[UR4][R32.64+-0x80], R180 ;  /* 0xffff80b420007985 */ /* 0x000fe4000c101504 */
[----:B------:R-:W-:Y:S01]  /*10680*/  @!P5 PRMT R19, R149, 0x5410, RZ ;  /* 0x000054109513d816 */ /* 0x000fe200000000ff */
[----:B------:R-:W-:-:S06]  /*10690*/  IMAD.MOV.U32 R149, RZ, RZ, R88 ;  /* 0x000000ffff957224 */ /* 0x000fcc00078e0058 */
[----:B------:R-:W-:Y:S01]  /*106a0*/  @!P0 HFMA2.BF16_V2 R165, -RZ.H0_H0, RZ.H0_H0, -R54.H0_H0 ;  /* 0x200000ffffa58231 */ /* 0x000fe20000340936 */
[----:B------:R-:W-:Y:S01]  /*106b0*/  @P0 PRMT R44, R54, 0x7610, R44 ;  /* 0x00007610362c0816 */ /* 0x000fe2000000002c */
[----:B------:R-:W-:-:S03]  /*106c0*/  IMAD.MOV.U32 R88, RZ, RZ, R79 ;  /* 0x000000ffff587224 */ /* 0x000fc600078e004f */
[----:B------:R-:W-:Y:S02]  /*106d0*/  @!P0 PRMT R44, R165, 0x5410, RZ ;  /* 0x00005410a52c8816 */ /* 0x000fe400000000ff */
[----:B------:R-:W-:Y:S01]  /*106e0*/  ISETP.GE.U32.AND P0, PT, R192, R2, PT ;  /* 0x00000002c000720c */ /* 0x000fe20003f06070 */
[----:B--2---:R-:W-:Y:S01]  /*106f0*/  VIADD R2, R216, 0x4 ;  /* 0x00000004d8027836 */ /* 0x004fe20000000000 */
[----:B------:R-:W-:Y:S01]  /*10700*/  ST.E.U16 desc[UR4][R30.64+-0x80], R43 ;  /* 0xffff802b1e007985 */ /* 0x000fe2000c101504 */
[----:B------:R-:W-:Y:S02]  /*10710*/  IMAD.MOV.U32 R79, RZ, RZ, R78 ;  /* 0x000000ffff4f7224 */ /* 0x000fe400078e004e */
[----:B------:R-:W-:Y:S01]  /*10720*/  IMAD.MOV.U32 R78, RZ, RZ, R235 ;  /* 0x000000ffff4e7224 */ /* 0x000fe200078e00eb */
[----:B------:R-:W-:Y:S01]  /*10730*/  ST.E.U16 desc[UR4][R30.64+-0x7e], R42 ;  /* 0xffff822a1e007985 */ /* 0x000fe2000c101504 */
[----:B------:R-:W-:-:S03]  /*10740*/  IMAD.MOV.U32 R235, RZ, RZ, R217 ;  /* 0x000000ffffeb7224 */ /* 0x000fc600078e00d9 */
[----:B----4-:R-:W-:Y:S01]  /*10750*/  ST.E.U16 desc[UR4][R28.64+-0x80], R40 ;  /* 0xffff80281c007985 */ /* 0x010fe2000c101504 */
[----:B------:R-:W-:-:S03]  /*10760*/  IMAD.WIDE.U32 R216, R2, -0x326172a9, RZ ;  /* 0xcd9e8d5702d87825 */ /* 0x000fc600078e00ff */
[----:B------:R-:W-:Y:S04]  /*10770*/  ST.E.U16 desc[UR4][R28.64+-0x7e], R39 ;  /* 0xffff82271c007985 */ /* 0x000fe8000c101504 */
[----:B------:R1:W-:Y:S04]  /*10780*/  ST.E.U16 desc[UR4][R34.64+-0x70], R176 ;  /* 0xffff90b022007985 */ /* 0x0003e8000c101504 */
        /* <DEDUP_REMOVED lines=11> */
[----:B------:R2:W-:Y:S04]  /*10840*/  STL [R1+0xf0], R2 ;  /* 0x0000f00201007387 */ /* 0x0005e80000100800 */
[----:B------:R3:W-:Y:S01]  /*10850*/  ST.E.U16 desc[UR4][R30.64+-0x5e], R24 ;  /* 0xffffa2181e007985 */ /* 0x0007e2000c101504 */
[----:B------:R-:W-:-:S02]  /*10860*/  IMAD.MOV.U32 R178, RZ, RZ, R249 ;  /* 0x000000ffffb27224 */ /* 0x000fc400078e00f9 */
[----:B-1----:R-:W-:Y:S01]  /*10870*/  IMAD.MOV.U32 R176, RZ, RZ, R93 ;  /* 0x000000ffffb07224 */ /* 0x002fe200078e005d */
[----:B------:R1:W-:Y:S01]  /*10880*/  ST.E.U16 desc[UR4][R30.64+-0x60], R25 ;  /* 0xffffa0191e007985 */ /* 0x0003e2000c101504 */
[----:B------:R-:W-:Y:S02]  /*10890*/  IMAD.MOV.U32 R156, RZ, RZ, R94 ;  /* 0x000000ffff9c7224 */ /* 0x000fe400078e005e */
[----:B------:R-:W-:Y:S01]  /*108a0*/  IMAD.MOV.U32 R180, RZ, RZ, R90 ;  /* 0x000000ffffb47224 */ /* 0x000fe200078e005a */
[----:B--2---:R-:W-:Y:S02]  /*108b0*/  LOP3.LUT R2, R53, R179, R216, 0x96, !PT ;  /* 0x000000b335027212 */ /* 0x004fe400078e96d8 */
[----:B---3--:R-:W-:-:S03]  /*108c0*/  LOP3.LUT R24, R89, R217, RZ, 0x3c, !PT ;  /* 0x000000d959187212 */ /* 0x008fc600078e3cff */
[----:B------:R-:W-:-:S04]  /*108d0*/  IMAD.WIDE.U32 R2, R2, -0x2daee0ad, RZ ;  /* 0xd2511f5302027825 */ /* 0x000fc800078e00ff */
[----:B------:R-:W-:Y:S01]  /*108e0*/  IMAD.WIDE.U32 R248, R24, -0x2daee0ad, RZ ;  /* 0xd2511f5318f87825 */ /* 0x000fe200078e00ff */
[----:B------:R-:W-:-:S03]  /*108f0*/  LOP3.LUT R21, R21, R147, R2, 0x96, !PT ;  /* 0x0000009315157212 */ /* 0x000fc600078e9602 */
[----:B-1----:R-:W-:Y:S01]  /*10900*/  VIADD R25, R183, 0xbb67ae85 ;  /* 0xbb67ae85b7197836 */ /* 0x002fe20000000000 */
[----:B------:R-:W-:Y:S01]  /*10910*/  LOP3.LUT R2, R3, R176, R248, 0x96, !PT ;  /* 0x000000b003027212 */ /* 0x000fe200078e96f8 */
[----:B------:R-:W-:Y:S03]  /*10920*/  ST.E.U16 desc[UR4][R28.64+-0x60], R23 ;  /* 0xffffa0171c007985 */ /* 0x000fe6000c101504 */
[----:B------:R-:W-:Y:S01]  /*10930*/  LOP3.LUT R3, R249, R25, R156, 0x96, !PT ;  /* 0x00000019f9037212 */ /* 0x000fe200078e969c */
[----:B------:R-:W-:Y:S01]  /*10940*/  ST.E.U16 desc[UR4][R28.64+-0x5e], R22 ;  /* 0xffffa2161c007985 */ /* 0x000fe2000c101504 */
[----:B------:R-:W-:Y:S02]  /*10950*/  IMAD.MOV.U32 R181, RZ, RZ, R91 ;  /* 0x000000ffffb57224 */ /* 0x000fe400078e005b */
[----:B------:R-:W-:Y:S01]  /*10960*/  IMAD.MOV.U32 R90, RZ, RZ, R88 ;  /* 0x000000ffff5a7224 */ /* 0x000fe200078e0058 */
[----:B------:R1:W-:Y:S01]  /*10970*/  ST.E.U16 desc[UR4][R34.64+-0x50], R55 ;  /* 0xffffb03722007985 */ /* 0x0003e2000c101504 */
[----:B------:R-:W-:-:S02]  /*10980*/  IMAD.MOV.U32 R88, RZ, RZ, R245 ;  /* 0x000000ffff587224 */ /* 0x000fc400078e00f5 */
[----:B------:R-:W-:Y:S01]  /*10990*/  IMAD.MOV.U32 R91, RZ, RZ, R244 ;  /* 0x000000ffff5b7224 */ /* 0x000fe200078e00f4 */
[----:B------:R-:W-:Y:S01]  /*109a0*/  ST.E.U16 desc[UR4][R34.64+-0x4e], R66 ;  /* 0xffffb24222007985 */ /* 0x000fe2000c101504 */
[----:B------:R-:W-:-:S03]  /*109b0*/  IMAD.WIDE.U32 R244, R3, -0x326172a9, RZ ;  /* 0xcd9e8d5703f47825 */ /* 0x000fc600078e00ff */
[----:B------:R-:W-:Y:S01]  /*109c0*/  ST.E.U16 desc[UR4][R32.64+-0x50], R100 ;  /* 0xffffb06420007985 */ /* 0x000fe2000c101504 */
[----:B------:R-:W-:-:S03]  /*109d0*/  IMAD.WIDE.U32 R2, R2, -0x326172a9, RZ ;  /* 0xcd9e8d5702027825 */ /* 0x000fc600078e00ff */
[----:B------:R-:W-:Y:S01]  /*109e0*/  ST.E.U16 desc[UR4][R32.64+-0x4e], R67 ;  /* 0xffffb24320007985 */ /* 0x000fe2000c101504 */
[----:B------:R-:W-:Y:S01]  /*109f0*/  PRMT R0, R54, 0x7632, R0 ;  /* 0x0000763236007816 */ /* 0x000fe20000000000 */
[----:B------:R-:W-:Y:S02]  /*10a00*/  IMAD.WIDE.U32 R52, R21, -0x326172a9, RZ ;  /* 0xcd9e8d5715347825 */ /* 0x000fe400078e00ff */
[----:B------:R-:W-:Y:S02]  /*10a10*/  ST.E.U16 desc[UR4][R30.64+-0x50], R36 ;  /* 0xffffb0241e007985 */ /* 0x000fe4000c101504 */
[----:B------:R-:W-:Y:S02]  /*10a20*/  @!P1 HFMA2.BF16_V2 R162, -RZ.H0_H0, RZ.H0_H0, -R7.H0_H0 ;  /* 0x200000ffffa29231 */ /* 0x000fe40000340907 */
[----:B------:R-:W-:Y:S04]  /*10a30*/  ST.E.U16 desc[UR4][R30.64+-0x4e], R41 ;  /* 0xffffb2291e007985 */ /* 0x000fe8000c101504 */
[----:B------:R-:W-:Y:S04]  /*10a40*/  ST.E.U16 desc[UR4][R28.64+-0x50], R19 ;  /* 0xffffb0131c007985 */ /* 0x000fe8000c101504 */
[----:B------:R-:W-:Y:S04]  /*10a50*/  ST.E.U16 desc[UR4][R28.64+-0x4e], R18 ;  /* 0xffffb2121c007985 */ /* 0x000fe8000c101504 */
[----:B------:R-:W-:Y:S04]  /*10a60*/  ST.E.U16 desc[UR4][R34.64+-0x40], R65 ;  /* 0xffffc04122007985 */ /* 0x000fe8000c101504 */
[----:B------:R-:W-:Y:S01]  /*10a70*/  ST.E.U16 desc[UR4][R34.64+-0x3e], R62 ;  /* 0xffffc23e22007985 */ /* 0x000fe2000c101504 */
[----:B------:R-:W-:-:S03]  /*10a80*/  LOP3.LUT R3, R3, R149, R244, 0x96, !PT ;  /* 0x0000009503037212 */ /* 0x000fc600078e96f4 */
[----:B------:R-:W-:Y:S04]  /*10a90*/  ST.E.U16 desc[UR4][R32.64+-0x40], R64 ;  /* 0xffffc04020007985 */ /* 0x000fe8000c101504 */
[----:B------:R-:W-:Y:S01]  /*10aa0*/  ST.E.U16 desc[UR4][R32.64+-0x3e], R63 ;  /* 0xffffc23f20007985 */ /* 0x000fe2000c101504 */
[----:B------:R-:W-:-:S03]  /*10ab0*/  @!P0 HFMA2.BF16_V2 R166, -RZ.H0_H0, RZ.H0_H0, -R0.H0_H0 ;  /* 0x200000ffffa68231 */ /* 0x000fc60000340900 */
[----:B------:R-:W-:Y:S01]  /*10ac0*/  ST.E.U16 desc[UR4][R30.64+-0x40], R17 ;  /* 0xffffc0111e007985 */ /* 0x000fe2000c101504 */
[----:B------:R-:W-:-:S03]  /*10ad0*/  LOP3.LUT R21, R53, R167, R2, 0x96, !PT ;  /* 0x000000a735157212 */ /* 0x000fc600078e9602 */
[----:B------:R-:W-:Y:S01]  /*10ae0*/  ST.E.U16 desc[UR4][R30.64+-0x3e], R16 ;  /* 0xffffc2101e007985 */ /* 0x000fe2000c101504 */
[----:B------:R-:W-:-:S03]  /*10af0*/  @!P1 PRMT R7, R162, 0x5410, RZ ;  /* 0x00005410a2079816 */ /* 0x000fc600000000ff */
[----:B------:R-:W-:Y:S04]  /*10b00*/  ST.E.U16 desc[UR4][R28.64+-0x40], R15 ;  /* 0xffffc00f1c007985 */ /* 0x000fe8000c101504 */
[----:B------:R-:W-:Y:S04]  /*10b10*/  ST.E.U16 desc[UR4][R28.64+-0x3e], R14 ;  /* 0xffffc20e1c007985 */ /* 0x000fe8000c101504 */
[----:B------:R-:W-:Y:S04]  /*10b20*/  ST.E.U16 desc[UR4][R34.64+-0x30], R61 ;  /* 0xffffd03d22007985 */ /* 0x000fe8000c101504 */
[----:B------:R-:W-:Y:S04]  /*10b30*/  ST.E.U16 desc[UR4][R34.64+-0x2e], R60 ;  /* 0xffffd23c22007985 */ /* 0x000fe8000c101504 */
[----:B------:R-:W-:Y:S04]  /*10b40*/  STL.64 [R1+0x78], R216 ;  /* 0x000078d801007387 */ /* 0x000fe80000100a00 */
[----:B------:R-:W-:Y:S04]  /*10b50*/  ST.E.U16 desc[UR4][R32.64+-0x30], R58 ;  /* 0xffffd03a20007985 */ /* 0x000fe8000c101504 */
[----:B------:R-:W-:Y:S01]  /*10b60*/  ST.E.U16 desc[UR4][R32.64+-0x2e], R59 ;  /* 0xffffd23b20007985 */ /* 0x000fe2000c101504 */
[----:B------:R-:W-:-:S03]  /*10b70*/  PRMT R227, R54, 0x5410, R0 ;  /* 0x0000541036e37816 */ /* 0x000fc60000000000 */
[----:B------:R-:W2:Y:S01]  /*10b80*/  LDL.LU.64 R182, [R1+0x270] ;  /* 0x0002700001b67983 */ /* 0x000ea20000300a00 */
[----:B------:R-:W-:-:S03]  /*10b90*/  IMAD.WIDE.U32 R2, R3, -0x2daee0ad, RZ ;  /* 0xd2511f5303027825 */ /* 0x000fc600078e00ff */
[----:B------:R-:W-:Y:S04]  /*10ba0*/  ST.E.U16 desc[UR4][R30.64+-0x30], R13 ;  /* 0xffffd00d1e007985 */ /* 0x000fe8000c101504 */
[----:B------:R3:W-:Y:S01]  /*10bb0*/  ST.E.U16 desc[UR4][R30.64+-0x2e], R12 ;  /* 0xffffd20c1e007985 */ /* 0x0007e2000c101504 */
[----:B------:R-:W-:-:S03]  /*10bc0*/  @!P0 PRMT R0, R166, 0x5410, RZ ;  /* 0x00005410a6008816 */ /* 0x000fc600000000ff */
[----:B------:R-:W-:Y:S01]  /*10bd0*/  ST.E.U16 desc[UR4][R28.64+-0x30], R11 ;  /* 0xffffd00b1c007985 */ /* 0x000fe2000c101504 */
[----:B-1----:R-:W-:-:S03]  /*10be0*/  IMAD.WIDE.U32 R54, R21, -0x2daee0ad, RZ ;  /* 0xd2511f5315367825 */ /* 0x002fc600078e00ff */
[----:B------:R1:W-:Y:S04]  /*10bf0*/  ST.E.U16 desc[UR4][R28.64+-0x2e], R10 ;  /* 0xffffd20a1c007985 */ /* 0x0003e8000c101504 */
[----:B------:R-:W-:Y:S04]  /*10c00*/  ST.E.U16 desc[UR4][R34.64+-0x20], R57 ;  /* 0xffffe03922007985 */ /* 0x000fe8000c101504 */
[----:B------:R-:W-:Y:S04]  /*10c10*/  ST.E.U16 desc[UR4][R34.64+-0x1e], R50 ;  /* 0xffffe23222007985 */ /* 0x000fe8000c101504 */
[----:B------:R-:W-:Y:S04]  /*10c20*/  ST.E.U16 desc[UR4][R32.64+-0x20], R56 ;  /* 0xffffe03820007985 */ /* 0x000fe8000c101504 */
[----:B------:R-:W-:Y:S04]  /*10c30*/  ST.E.U16 desc[UR4][R32.64+-0x1e], R51 ;  /* 0xffffe23320007985 */ /* 0x000fe8000c101504 */
[----:B------:R4:W-:Y:S04]  /*10c40*/  ST.E.U16 desc[UR4][R30.64+-0x20], R9 ;  /* 0xffffe0091e007985 */ /* 0x0009e8000c101504 */
[----:B------:R-:W-:Y:S01]  /*10c50*/  ST.E.U16 desc[UR4][R30.64+-0x1e], R8 ;  /* 0xffffe2081e007985 */ /* 0x000fe2000c101504 */
[----:B------:R-:W-:-:S03]  /*10c60*/  LOP3.LUT R3, R3, R177, R20, 0x96, !PT ;  /* 0x000000b103037212 */ /* 0x000fc600078e9614 */
[----:B------:R-:W-:Y:S04]  /*10c70*/  ST.E.U16 desc[UR4][R28.64+-0x20], R7 ;  /* 0xffffe0071c007985 */ /* 0x000fe8000c101504 */
[----:B------:R-:W-:Y:S01]  /*10c80*/  ST.E.U16 desc[UR4][R28.64+-0x1e], R6 ;  /* 0xffffe2061c007985 */ /* 0x000fe2000c101504 */
[----:B------:R-:W-:-:S03]  /*10c90*/  LOP3.LUT R2, R55, R178, R2, 0x96, !PT ;  /* 0x000000b237027212 */ /* 0x000fc600078e9602 */
[----:B------:R-:W-:Y:S04]  /*10ca0*/  ST.E.U16 desc[UR4][R34.64+-0x10], R49 ;  /* 0xfffff03122007985 */ /* 0x000fe8000c101504 */
[----:B------:R-:W-:Y:S04]  /*10cb0*/  ST.E.U16 desc[UR4][R34.64+-0xe], R48 ;  /* 0xfffff23022007985 */ /* 0x000fe8000c101504 */
[----:B------:R-:W-:Y:S04]  /*10cc0*/  ST.E.U16 desc[UR4][R32.64+-0x10], R47 ;  /* 0xfffff02f20007985 */ /* 0x000fe8000c101504 */
[----:B------:R-:W-:Y:S04]  /*10cd0*/  ST.E.U16 desc[UR4][R32.64+-0xe], R46 ;  /* 0xfffff22e20007985 */ /* 0x000fe8000c101504 */
[----:B------:R-:W-:Y:S04]  /*10ce0*/  ST.E.U16 desc[UR4][R30.64+-0x10], R5 ;  /* 0xfffff0051e007985 */ /* 0x000fe8000c101504 */
[----:B------:R4:W-:Y:S04]  /*10cf0*/  ST.E.U16 desc[UR4][R30.64+-0xe], R4 ;  /* 0xfffff2041e007985 */ /* 0x0009e8000c101504 */
[----:B------:R-:W-:Y:S04]  /*10d00*/  ST.E.U16 desc[UR4][R28.64+-0x10], R44 ;  /* 0xfffff02c1c007985 */ /* 0x000fe8000c101504 */
[----:B------:R4:W-:Y:S01]  /*10d10*/  ST.E.U16 desc[UR4][R28.64+-0xe], R0 ;  /* 0xfffff2001c007985 */ /* 0x0009e2000c101504 */
[----:B---3--:R-:W-:-:S03]  /*10d20*/  IMAD.WIDE.U32 R12, R3, -0x326172a9, RZ ;  /* 0xcd9e8d57030c7825 */ /* 0x008fc600078e00ff */
[----:B------:R-:W3:Y:S01]  /*10d30*/  LDSM.16.MT88.4 R48, [R174+0x9000] ;  /* 0x00900000ae30783b */ /* 0x000ee20000004200 */
[----:B------:R-:W-:-:S04]  /*10d40*/  IMAD.WIDE.U32 R2, R2, -0x326172a9, RZ ;  /* 0xcd9e8d5702027825 */ /* 0x000fc800078e00ff */
[----:B------:R-:W-:Y:S01]  /*10d50*/  IMAD.MOV.U32 R89, RZ, RZ, R236 ;  /* 0x000000ffff597224 */ /* 0x000fe200078e00ec */
[----:B-1----:R-:W-:Y:S01]  /*10d60*/  LOP3.LUT R10, R2, 0xff, RZ, 0xc0, !PT ;  /* 0x000000ff020a7812 */ /* 0x002fe200078ec0ff */
[----:B------:R-:W-:Y:S01]  /*10d70*/  STL [R1+0x30], R25 ;  /* 0x0000301901007387 */ /* 0x000fe20000100800 */
[----:B----4-:R-:W-:Y:S01]  /*10d80*/  SHF.R.U32.HI R9, RZ, 0x18, R2 ;  /* 0x00000018ff097819 */ /* 0x010fe20000011602 */
[----:B------:R-:W-:Y:S02]  /*10d90*/  IMAD.MOV.U32 R56, RZ, RZ, R189 ;  /* 0x000000ffff387224 */ /* 0x000fe400078e00bd */
[----:B------:R-:W-:Y:S01]  /*10da0*/  IMAD.MOV.U32 R57, RZ, RZ, R190 ;  /* 0x000000ffff397224 */ /* 0x000fe200078e00be */
[----:B------:R-:W1:Y:S01]  /*10db0*/  LDSM.16.MT88.4 R40, [R174+0xb000] ;  /* 0x00b00000ae28783b */ /* 0x000e620000004200 */
[----:B------:R-:W-:-:S03]  /*10dc0*/  SHF.R.U32.HI R4, RZ, 0x10, R2 ;  /* 0x00000010ff047819 */ /* 0x000fc60000011602 */
[----:B------:R-:W4:Y:S01]  /*10dd0*/  LDL.LU R189, [R1+0x268] ;  /* 0x0002680001bd7983 */ /* 0x000f220000300800 */
[----:B------:R-:W-:Y:S02]  /*10de0*/  IMAD.MOV.U32 R58, RZ, RZ, R191 ;  /* 0x000000ffff3a7224 */ /* 0x000fe400078e00bf */
[----:B------:R-:W-:Y:S01]  /*10df0*/  IMAD.MOV.U32 R59, RZ, RZ, R193 ;  /* 0x000000ffff3b7224 */ /* 0x000fe200078e00c1 */
[----:B------:R-:W1:Y:S01]  /*10e00*/  LDSM.16.MT88.4 R44, [R188+0x9000] ;  /* 0x00900000bc2c783b */ /* 0x000e620000004200 */
[----:B------:R-:W-:-:S03]  /*10e10*/  LOP3.LUT R0, R3, R92, R12, 0x96, !PT ;  /* 0x0000005c03007212 */ /* 0x000fc600078e960c */
[----:B------:R-:W4:Y:S01]  /*10e20*/  LDL.LU R190, [R1+0x264] ;  /* 0x0002640001be7983 */ /* 0x000f220000300800 */
[----:B------:R-:W-:Y:S02]  /*10e30*/  LOP3.LUT R3, R2, 0xffff, RZ, 0xc0, !PT ;  /* 0x0000ffff02037812 */ /* 0x000fe400078ec0ff */
[----:B------:R-:W-:Y:S01]  /*10e40*/  LOP3.LUT R2, R0, 0xffff, RZ, 0xc0, !PT ;  /* 0x0000ffff00027812 */ /* 0x000fe200078ec0ff */
[----:B------:R-:W4:Y:S01]  /*10e50*/  LDL.LU R191, [R1+0x260] ;  /* 0x0002600001bf7983 */ /* 0x000f220000300800 */
[----:B------:R-:W-:Y:S02]  /*10e60*/  SHF.R.U32.HI R6, RZ, 0x8, R3 ;  /* 0x00000008ff067819 */ /* 0x000fe40000011603 */
[----:B------:R-:W-:Y:S01]  /*10e70*/  SHF.R.U32.HI R3, RZ, 0x10, R0 ;  /* 0x00000010ff037819 */ /* 0x000fe20000011600 */
[----:B------:R-:W4:Y:S01]  /*10e80*/  LDL.LU R193, [R1+0x25c] ;  /* 0x00025c0001c17983 */ /* 0x000f220000300800 */
[----:B------:R-:W-:Y:S02]  /*10e90*/  LOP3.LUT R5, R4, 0xff, RZ, 0xc0, !PT ;  /* 0x000000ff04057812 */ /* 0x000fe400078ec0ff */
[----:B------:R-:W-:Y:S01]  /*10ea0*/  SHF.R.U32.HI R4, RZ, 0x8, R2 ;  /* 0x00000008ff047819 */ /* 0x000fe20000011602 */
[----:B------:R-:W1:Y:S01]  /*10eb0*/  LDSM.16.MT88.4 R20, [R174+0xa000] ;  /* 0x00a00000ae14783b */ /* 0x000e620000004200 */
[----:B------:R-:W-:-:S02]  /*10ec0*/  LOP3.LUT R8, R0, 0xff, RZ, 0xc0, !PT ;  /* 0x000000ff00087812 */ /* 0x000fc400078ec0ff */
[----:B------:R-:W-:Y:S01]  /*10ed0*/  SHF.R.U32.HI R7, RZ, 0x18, R0 ;  /* 0x00000018ff077819 */ /* 0x000fe20000011600 */
[----:B------:R-:W1:Y:S01]  /*10ee0*/  LDSM.16.MT88.4 R16, [R188+0xa000] ;  /* 0x00a00000bc10783b */ /* 0x000e620000004200 */
[----:B------:R-:W-:Y:S02]  /*10ef0*/  LOP3.LUT R2, R3, 0xff, RZ, 0xc0, !PT ;  /* 0x000000ff03027812 */ /* 0x000fe400078ec0ff */
[----:B------:R-:W-:Y:S01]  /*10f00*/  PRMT R3, R5, 0x5410, R9 ;  /* 0x0000541005037816 */ /* 0x000fe20000000009 */
[----:B------:R-:W2:Y:S01]  /*10f10*/  LDSM.16.MT88.4 R36, [R188+0xb000] ;  /* 0x00b00000bc24783b */ /* 0x000ea20000004200 */
[----:B------:R-:W-:Y:S02]  /*10f20*/  PRMT R236, R192, 0x7054, R192 ;  /* 0x00007054c0ec7816 */ /* 0x000fe400000000c0 */
[----:B------:R-:W-:Y:S02]  /*10f30*/  PRMT R0, R10, 0x5410, R6 ;  /* 0x000054100a007816 */ /* 0x000fe40000000006 */
[----:B------:R-:W-:-:S02]  /*10f40*/  PRMT R4, R8, 0x5410, R4 ;  /* 0x0000541008047816 */ /* 0x000fc40000000004 */
[----:B------:R-:W-:Y:S02]  /*10f50*/  PRMT R5, R2, 0x5410, R7 ;  /* 0x0000541002057816 */ /* 0x000fe40000000007 */
[--C-:B------:R-:W-:Y:S02]  /*10f60*/  HSET2.LE.AND R2, R3, R236.reuse, PT ;  /* 0x000000ec03027233 */ /* 0x100fe40003803000 */
[--C-:B------:R-:W-:Y:S02]  /*10f70*/  HSET2.LE.AND R0, R0, R236.reuse, PT ;  /* 0x000000ec00007233 */ /* 0x100fe40003803000 */
[--C-:B------:R-:W-:Y:S02]  /*10f80*/  HSET2.LE.AND R3, R4, R236.reuse, PT ;  /* 0x000000ec04037233 */ /* 0x100fe40003803000 */
[----:B------:R-:W-:Y:S02]  /*10f90*/  HSET2.LE.AND R5, R5, R236, PT ;  /* 0x000000ec05057233 */ /* 0x000fe40003803000 */
[----:B------:R-:W-:-:S02]  /*10fa0*/  LOP3.LUT R6, R69, R0, RZ, 0xc0, !PT ;  /* 0x0000000045067212 */ /* 0x000fc400078ec0ff */
[----:B------:R-:W-:Y:S02]  /*10fb0*/  LOP3.LUT R7, R68, R2, RZ, 0xc0, !PT ;  /* 0x0000000244077212 */ /* 0x000fe400078ec0ff */
[----:B------:R-:W-:Y:S02]  /*10fc0*/  LOP3.LUT R4, R71, R3, RZ, 0xc0, !PT ;  /* 0x0000000347047212 */ /* 0x000fe400078ec0ff */
[----:B------:R-:W-:-:S07]  /*10fd0*/  LOP3.LUT R5, R70, R5, RZ, 0xc0, !PT ;  /* 0x0000000546057212 */ /* 0x000fce00078ec0ff */
[----:B---3--:R-:W-:Y:S07]  /*10fe0*/  HMMA.16816.F32.BF16 R104, R4, R48, R136 ;  /* 0x000000300468723c */ /* 0x008fee0000041888 */
[----:B------:R-:W-:Y:S02]  /*10ff0*/  IMAD.MOV.U32 R136, RZ, RZ, R237 ;  /* 0x000000ffff887224 */ /* 0x000fe400078e00ed */
[----:B------:R-:W3:Y:S01]  /*11000*/  LDL.LU R237, [R1+0x258] ;  /* 0x0002580001ed7983 */ /* 0x000ee20000300800 */
[----:B------:R-:W-:-:S02]  /*11010*/  IMAD.MOV.U32 R137, RZ, RZ, R238 ;  /* 0x000000ffff897224 */ /* 0x000fc400078e00ee */
[----:B------:R-:W-:Y:S01]  /*11020*/  IMAD.MOV.U32 R138, RZ, RZ, R239 ;  /* 0x000000ffff8a7224 */ /* 0x000fe200078e00ef */
[----:B------:R-:W4:Y:S04]  /*11030*/  LDL.LU R238, [R1+0x254] ;  /* 0x0002540001ee7983 */ /* 0x000f280000300800 */
[----:B------:R-:W3:Y:S01]  /*11040*/  LDL.LU R239, [R1+0x250] ;  /* 0x0002500001ef7983 */ /* 0x000ee20000300800 */
[----:B------:R-:W-:-:S03]  /*11050*/  IMAD.MOV.U32 R139, RZ, RZ, R252 ;  /* 0x000000ffff8b7224 */ /* 0x000fc600078e00fc */
[----:B------:R-:W4:Y:S01]  /*11060*/  LDL.LU R252, [R1+0x24c] ;  /* 0x00024c0001fc7983 */ /* 0x000f220000300800 */
[----:B------:R-:W-:Y:S01]  /*11070*/  IMAD.MOV.U32 R151, RZ, RZ, R83 ;  /* 0x000000ffff977224 */ /* 0x000fe200078e0053 */
[C---:B-1----:R-:W-:Y:S01]  /*11080*/  HMMA.16816.F32.BF16 R64, R4.reuse, R42, R96 ;  /* 0x0000002a0440723c */ /* 0x042fe20000041860 */
[----:B------:R-:W-:Y:S02]  /*11090*/  IMAD.MOV.U32 R157, RZ, RZ, R95 ;  /* 0x000000ffff9d7224 */ /* 0x000fe400078e005f */
[----:B------:R-:W-:Y:S02]  /*110a0*/  IMAD.MOV.U32 R152, RZ, RZ, R91 ;  /* 0x000000ffff987224 */ /* 0x000fe400078e005b */
        /* <DEDUP_REMOVED lines=9> */
[C---:B------:R-:W-:Y:S06]  /*11140*/  HMMA.16816.F32.BF16 R80, R4.reuse, R46, R124 ;  /* 0x0000002e0450723c */ /* 0x040fec000004187c */
[C---:B------:R-:W-:Y:S06]  /*11150*/  HMMA.16816.F32.BF16 R88, R4.reuse, R20, R120 ;  /* 0x000000140458723c */ /* 0x040fec0000041878 */
[C---:B------:R-:W-:Y:S06]  /*11160*/  HMMA.16816.F32.BF16 R76, R4.reuse, R22, R116 ;  /* 0x00000016044c723c */ /* 0x040fec0000041874 */
[C---:B------:R-:W-:Y:S06]  /*11170*/  HMMA.16816.F32.BF16 R84, R4.reuse, R18, R84 ;  /* 0x000000120454723c */ /* 0x040fec0000041854 */
[----:B------:R-:W-:Y:S01]  /*11180*/  HMMA.16816.F32.BF16 R72, R4, R40, R72 ;  /* 0x000000280448723c */ /* 0x000fe20000041848 */
[----:B--2---:R-:W-:-:S02]  /*11190*/  LOP3.LUT R9, R183, R176, R180, 0x96, !PT ;  /* 0x000000b0b7097212 */ /* 0x004fc400078e96b4 */
        /* <DEDUP_REMOVED lines=9> */
[----:B------:R-:W-:Y:S02]  /*11230*/  IMAD.MOV.U32 R183, RZ, RZ, R92 ;  /* 0x000000ffffb77224 */ /* 0x000fe400078e005c */
[----:B------:R-:W-:-:S04]  /*11240*/  IMAD.WIDE.U32 R14, R0, -0x326172a9, RZ ;  /* 0xcd9e8d57000e7825 */ /* 0x000fc800078e00ff */
[----:B------:R-:W-:-:S05]  /*11250*/  IMAD.WIDE.U32 R2, R2, -0x326172a9, RZ ;  /* 0xcd9e8d5702027825 */ /* 0x000fca00078e00ff */
[----:B------:R-:W-:Y:S02]  /*11260*/  LOP3.LUT R0, R3, R183, R14, 0x96, !PT ;  /* 0x000000b703007212 */ /* 0x000fe400078e960e */
[C---:B------:R-:W-:Y:S02]  /*11270*/  LOP3.LUT R3, R2.reuse, 0xffff, RZ, 0xc0, !PT ;  /* 0x0000ffff02037812 */ /* 0x040fe400078ec0ff */
[----:B------:R-:W-:Y:S02]  /*11280*/  LOP3.LUT R11, R2, 0xff, RZ, 0xc0, !PT ;  /* 0x000000ff020b7812 */ /* 0x000fe400078ec0ff */
[--C-:B------:R-:W-:Y:S02]  /*11290*/  SHF.R.U32.HI R12, RZ, 0x10, R2.reuse ;  /* 0x00000010ff0c7819 */ /* 0x100fe40000011602 */
[----:B------:R-:W-:Y:S02]  /*112a0*/  SHF.R.U32.HI R14, RZ, 0x18, R2 ;  /* 0x00000018ff0e7819 */ /* 0x000fe40000011602 */
[----:B------:R-:W-:-:S02]  /*112b0*/  LOP3.LUT R2, R0, 0xffff, RZ, 0xc0, !PT ;  /* 0x0000ffff00027812 */ /* 0x000fc400078ec0ff */
[----:B------:R-:W-:Y:S02]  /*112c0*/  SHF.R.U32.HI R8, RZ, 0x8, R3 ;  /* 0x00000008ff087819 */ /* 0x000fe40000011603 */
[----:B------:R-:W-:Y:S02]  /*112d0*/  SHF.R.U32.HI R3, RZ, 0x10, R0 ;  /* 0x00000010ff037819 */ /* 0x000fe40000011600 */
[----:B------:R-:W-:Y:S02]  /*112e0*/  SHF.R.U32.HI R9, RZ, 0x8, R2 ;  /* 0x00000008ff097819 */ /* 0x000fe40000011602 */
[----:B------:R-:W-:Y:S02]  /*112f0*/  LOP3.LUT R10, R0, 0xff, RZ, 0xc0, !PT ;  /* 0x000000ff000a7812 */ /* 0x000fe400078ec0ff */
[----:B------:R-:W-:Y:S02]  /*11300*/  SHF.R.U32.HI R2, RZ, 0x18, R0 ;  /* 0x00000018ff027819 */ /* 0x000fe40000011600 */
[----:B------:R-:W-:-:S04]  /*11310*/  LOP3.LUT R0, R3, 0xff, RZ, 0xc0, !PT ;  /* 0x000000ff03007812 */ /* 0x000fc800078ec0ff */
[----:B------:R-:W-:Y:S02]  /*11320*/  PRMT R2, R0, 0x5410, R2 ;  /* 0x0000541000027816 */ /* 0x000fe40000000002 */
[----:B------:R-:W-:-:S03]  /*11330*/  PRMT R3, R11, 0x5410, R8 ;  /* 0x000054100b037816 */ /* 0x000fc60000000008 */
[--C-:B------:R-:W-:Y:S02]  /*11340*/  HSET2.LE.AND R2, R2, R236.reuse, PT ;  /* 0x000000ec02027233 */ /* 0x100fe40003803000 */
[----:B------:R-:W-:Y:S02]  /*11350*/  PRMT R8, R10, 0x5410, R9 ;  /* 0x000054100a087816 */ /* 0x000fe40000000009 */
[----:B------:R-:W-:-:S03]  /*11360*/  HSET2.LE.AND R3, R3, R236, PT ;  /* 0x000000ec03037233 */ /* 0x000fc60003803000 */
[----:B------:R-:W-:Y:S02]  /*11370*/  HSET2.LE.AND R0, R8, R236, PT ;  /* 0x000000ec08007233 */ /* 0x000fe40003803000 */
[----:B------:R-:W-:Y:S01]  /*11380*/  LOP3.LUT R11, R12, 0xff, RZ, 0xc0, !PT ;  /* 0x000000ff0c0b7812 */ /* 0x000fe200078ec0ff */
[----:B------:R-:W-:Y:S03]  /*11390*/  HMMA.16816.F32.BF16 R92, R4, R16, R112 ;  /* 0x00000010045c723c */ /* 0x000fe60000041870 */
[----:B------:R-:W-:-:S03]  /*113a0*/  PRMT R11, R11, 0x5410, R14 ;  /* 0x000054100b0b7816 */ /* 0x000fc6000000000e */
[----:B------:R-:W-:Y:S02]  /*113b0*/  HMMA.16816.F32.BF16 R100, R4, R36, R108 ;  /* 0x000000240464723c */ /* 0x000fe4000004186c */
[----:B------:R-:W-:-:S04]  /*113c0*/  HSET2.LE.AND R11, R11, R236, PT ;  /* 0x000000ec0b0b7233 */ /* 0x000fc80003803000 */
[----:B------:R-:W-:Y:S01]  /*113d0*/  HMMA.16816.F32.BF16 R96, R4, R38, R140 ;  /* 0x000000260460723c */ /* 0x000fe2000004188c */
[----:B------:R-:W-:Y:S02]  /*113e0*/  IMAD.MOV.U32 R182, RZ, RZ, R147 ;  /* 0x000000ffffb67224 */ /* 0x000fe400078e0093 */
[----:B------:R-:W-:Y:S02]  /*113f0*/  IMAD.MOV.U32 R184, RZ, RZ, R210 ;  /* 0x000000ffffb87224 */ /* 0x000fe400078e00d2 */
[----:B------:R-:W-:Y:S02]  /*11400*/  IMAD.MOV.U32 R185, RZ, RZ, R207 ;  /* 0x000000ffffb97224 */ /* 0x000fe400078e00cf */
[----:B------:R-:W-:Y:S02]  /*11410*/  IMAD.MOV.U32 R186, RZ, RZ, R206 ;  /* 0x000000ffffba7224 */ /* 0x000fe400078e00ce */
[----:B------:R-:W-:Y:S01]  /*11420*/  IMAD.MOV.U32 R187, RZ, RZ, R204 ;  /* 0x000000ffffbb7224 */ /* 0x000fe200078e00cc */
[----:B---3--:R-:W-:Y:S01]  /*11430*/  LOP3.LUT R9, R239, R2, RZ, 0xc0, !PT ;  /* 0x00000002ef097212 */ /* 0x008fe200078ec0ff */
[----:B------:R-:W-:Y:S01]  /*11440*/  IMAD.MOV.U32 R239, RZ, RZ, R151 ;  /* 0x000000ffffef7224 */ /* 0x000fe200078e0097 */
[----:B----4-:R-:W-:-:S04]  /*11450*/  LOP3.LUT R10, R238, R3, RZ, 0xc0, !PT ;  /* 0x00000003ee0a7212 */ /* 0x010fc800078ec0ff */
[----:B------:R-:W-:Y:S02]  /*11460*/  LOP3.LUT R2, R13, R239, R52, 0x96, !PT ;  /* 0x000000ef0d027212 */ /* 0x000fe400078e9634 */
[----:B------:R-:W-:Y:S01]  /*11470*/  LOP3.LUT R8, R252, R0, RZ, 0xc0, !PT ;  /* 0x00000000fc087212 */ /* 0x000fe200078ec0ff */
[----:B------:R-:W-:Y:S02]  /*11480*/  IMAD.MOV.U32 R252, RZ, RZ, R150 ;  /* 0x000000fffffc7224 */ /* 0x000fe400078e0096 */
[----:B------:R-:W-:-:S05]  /*11490*/  IMAD.WIDE.U32 R2, R2, -0x2daee0ad, RZ ;  /* 0xd2511f5302027825 */ /* 0x000fca00078e00ff */
[----:B------:R-:W-:Y:S02]  /*114a0*/  LOP3.LUT R0, R3, R252, R54, 0x96, !PT ;  /* 0x000000fc03007212 */ /* 0x000fe400078e9636 */
[----:B------:R-:W-:Y:S01]  /*114b0*/  LOP3.LUT R3, R2, 0xffff, RZ, 0xc0, !PT ;  /* 0x0000ffff02037812 */ /* 0x000fe200078ec0ff */
[----:B------:R-:W-:Y:S01]  /*114c0*/  LDSM.16.MT88.4 R52, [R188+0xb400] ;  /* 0x00b40000bc34783b */ /* 0x000fe20000004200 */
[C---:B------:R-:W-:Y:S02]  /*114d0*/  LOP3.LUT R4, R0.reuse, 0xffff, RZ, 0xc0, !PT ;  /* 0x0000ffff00047812 */ /* 0x040fe400078ec0ff */
[----:B------:R-:W-:Y:S02]  /*114e0*/  LOP3.LUT R13, R0, 0xff, RZ, 0xc0, !PT ;  /* 0x000000ff000d7812 */ /* 0x000fe400078ec0ff */
[--C-:B------:R-:W-:Y:S02]  /*114f0*/  SHF.R.U32.HI R5, RZ, 0x10, R0.reuse ;  /* 0x00000010ff057819 */ /* 0x100fe40000011600 */
[----:B------:R-:W-:-:S02]  /*11500*/  SHF.R.U32.HI R12, RZ, 0x18, R0 ;  /* 0x00000018ff0c7819 */ /* 0x000fc40000011600 */
[----:B------:R-:W-:Y:S02]  /*11510*/  LOP3.LUT R6, R2, 0xff, RZ, 0xc0, !PT ;  /* 0x000000ff02067812 */ /* 0x000fe400078ec0ff */
[----:B------:R-:W-:Y:S02]  /*11520*/  SHF.R.U32.HI R0, RZ, 0x8, R3 ;  /* 0x00000008ff007819 */ /* 0x000fe40000011603 */
[----:B------:R-:W-:Y:S02]  /*11530*/  SHF.R.U32.HI R3, RZ, 0x8, R4 ;  /* 0x00000008ff037819 */ /* 0x000fe40000011604 */
[----:B------:R-:W-:Y:S02]  /*11540*/  SHF.R.U32.HI R14, RZ, 0x10, R2 ;  /* 0x00000010ff0e7819 */ /* 0x000fe40000011602 */
[----:B------:R-:W-:Y:S02]  /*11550*/  LOP3.LUT R4, R5, 0xff, RZ, 0xc0, !PT ;  /* 0x000000ff05047812 */ /* 0x000fe400078ec0ff */
[----:B------:R-:W-:-:S02]  /*11560*/  PRMT R6, R6, 0x5410, R0 ;  /* 0x0000541006067816 */ /* 0x000fc40000000000 */
[----:B------:R-:W-:Y:S02]  /*11570*/  LOP3.LUT R11, R237, R11, RZ, 0xc0, !PT ;  /* 0x0000000bed0b7212 */ /* 0x000fe400078ec0ff */
[----:B------:R-:W-:Y:S02]  /*11580*/  PRMT R0, R13, 0x5410, R3 ;  /* 0x000054100d007816 */ /* 0x000fe40000000003 */
[----:B------:R-:W-:Y:S02]  /*11590*/  SHF.R.U32.HI R7, RZ, 0x18, R2 ;  /* 0x00000018ff077819 */ /* 0x000fe40000011602 */
[----:B------:R-:W-:Y:S02]  /*115a0*/  PRMT R2, R4, 0x5410, R12 ;  /* 0x0000541004027816 */ /* 0x000fe4000000000c */
[----:B------:R-:W-:Y:S02]  /*115b0*/  LOP3.LUT R5, R14, 0xff, RZ, 0xc0, !PT ;  /* 0x000000ff0e057812 */ /* 0x000fe400078ec0ff */
[----:B------:R-:W-:Y:S01]  /*115c0*/  HSET2.LE.AND R0, R0, R236, PT ;  /* 0x000000ec00007233 */ /* 0x000fe20003803000 */
[----:B------:R-:W-:Y:S01]  /*115d0*/  HMMA.16816.F32.BF16 R116, R8, R46, R136 ;  /* 0x0000002e0874723c */ /* 0x000fe20000041888 */
[----:B------:R-:W-:-:S02]  /*115e0*/  PRMT R5, R5, 0x5410, R7 ;  /* 0x0000541005057816 */ /* 0x000fc40000000007 */
[----:B------:R-:W-:-:S03]  /*115f0*/  HSET2.LE.AND R2, R2, R236, PT ;  /* 0x000000ec02027233 */ /* 0x000fc60003803000 */
[----:B------:R-:W-:Y:S01]  /*11600*/  HMMA.16816.F32.BF16 R124, R8, R20, R56 ;  /* 0x00000014087c723c */ /* 0x000fe20000041838 */
[----:B------:R-:W-:Y:S01]  /*11610*/  IMAD.MOV.U32 R136, RZ, RZ, R205 ;  /* 0x000000ffff887224 */ /* 0x000fe200078e00cd */
[----:B------:R-:W-:Y:S01]  /*11620*/  HSET2.LE.AND R3, R6, R236, PT ;  /* 0x000000ec06037233 */ /* 0x000fe20003803000 */
[----:B------:R-:W-:Y:S01]  /*11630*/  IMAD.MOV.U32 R137, RZ, RZ, R250 ;  /* 0x000000ffff897224 */ /* 0x000fe200078e00fa */
[----:B------:R-:W-:Y:S01]  /*11640*/  LOP3.LUT R4, R146, R0, RZ, 0xc0, !PT ;  /* 0x0000000092047212 */ /* 0x000fe200078ec0ff */
[----:B------:R-:W-:Y:S02]  /*11650*/  IMAD.MOV.U32 R138, RZ, RZ, R247 ;  /* 0x000000ffff8a7224 */ /* 0x000fe400078e00f7 */
[----:B------:R-:W-:Y:S02]  /*11660*/  IMAD.MOV.U32 R139, RZ, RZ, R246 ;  /* 0x000000ffff8b7224 */ /* 0x000fe400078e00f6 */
[----:B------:R-:W-:Y:S02]  /*11670*/  IMAD.MOV.U32 R56, RZ, RZ, R199 ;  /* 0x000000ffff387224 */ /* 0x000fe400078e00c7 */
[----:B------:R-:W-:-:S02]  /*11680*/  IMAD.MOV.U32 R57, RZ, RZ, R198 ;  /* 0x000000ffff397224 */ /* 0x000fc400078e00c6 */
[----:B------:R-:W-:Y:S02]  /*11690*/  IMAD.MOV.U32 R58, RZ, RZ, R197 ;  /* 0x000000ffff3a7224 */ /* 0x000fe400078e00c5 */
[----:B------:R-:W-:Y:S01]  /*116a0*/  IMAD.MOV.U32 R59, RZ, RZ, R196 ;  /* 0x000000ffff3b7224 */ /* 0x000fe200078e00c4 */
[----:B------:R-:W-:Y:S01]  /*116b0*/  HSET2.LE.AND R0, R5, R236, PT ;  /* 0x000000ec05007233 */ /* 0x000fe20003803000 */
[----:B------:R-:W-:Y:S01]  /*116c0*/  HMMA.16816.F32.BF16 R120, R8, R44, R240 ;  /* 0x0000002c0878723c */ /* 0x000fe200000418f0 */
[----:B------:R-:W-:Y:S01]  /*116d0*/  LOP3.LUT R5, R145, R2, RZ, 0xc0, !PT ;  /* 0x0000000291057212 */ /* 0x000fe200078ec0ff */
[----:B------:R-:W-:Y:S01]  /*116e0*/  LDSM.16.MT88.4 R44, [R188+0x9400] ;  /* 0x00940000bc2c783b */ /* 0x000fe20000004200 */
[----:B------:R-:W-:-:S03]  /*116f0*/  LOP3.LUT R2, R15, R239, R24, 0x96, !PT ;  /* 0x000000ef0f027212 */ /* 0x000fc600078e9618 */
[C---:B------:R-:W-:Y:S01]  /*11700*/  HMMA.16816.F32.BF16 R128, R8.reuse, R22, R160 ;  /* 0x000000160880723c */ /* 0x040fe200000418a0 */
[----:B------:R-:W1:Y:S01]  /*11710*/  LDSM.16.MT88.4 R20, [R174+0x9400] ;  /* 0x00940000ae14783b */ /* 0x000e620000004200 */
[----:B------:R-:W-:Y:S01]  /*11720*/  LOP3.LUT R6, R144, R3, RZ, 0xc0, !PT ;  /* 0x0000000390067212 */ /* 0x000fe200078ec0ff */
[----:B------:R-:W-:Y:S02]  /*11730*/  IMAD.WIDE.U32 R2, R2, -0x2daee0ad, RZ ;  /* 0xd2511f5302027825 */ /* 0x000fe400078e00ff */
[----:B------:R-:W2:Y:S01]  /*11740*/  LDL.LU R205, [R1+0x248] ;  /* 0x0002480001cd7983 */ /* 0x000ea20000300800 */
[----:B------:R-:W-:Y:S01]  /*11750*/  HMMA.16816.F32.BF16 R112, R8, R48, R168 ;  /* 0x000000300870723c */ /* 0x000fe200000418a8 */
[----:B------:R-:W-:-:S05]  /*11760*/  IMAD.MOV.U32 R160, RZ, RZ, R203 ;  /* 0x000000ffffa07224 */ /* 0x000fca00078e00cb */
[----:B------:R-:W-:Y:S01]  /*11770*/  HMMA.16816.F32.BF16 R108, R8, R50, R212 ;  /* 0x00000032086c723c */ /* 0x000fe200000418d4 */
[----:B------:R-:W3:Y:S01]  /*11780*/  LDSM.16.MT88.4 R48, [R174+0xa400] ;  /* 0x00a40000ae30783b */ /* 0x000ee20000004200 */
[----:B------:R-:W-:-:S04]  /*11790*/  IMAD.MOV.U32 R161, RZ, RZ, R202 ;  /* 0x000000ffffa17224 */ /* 0x000fc800078e00ca */
[----:B------:R-:W-:Y:S01]  /*117a0*/  HMMA.16816.F32.BF16 R132, R8, R16, R152 ;  /* 0x000000100884723c */ /* 0x000fe20000041898 */
[----:B------:R-:W-:-:S05]  /*117b0*/  IMAD.MOV.U32 R162, RZ, RZ, R201 ;  /* 0x000000ffffa27224 */ /* 0x000fca00078e00c9 */
[----:B------:R-:W-:Y:S01]  /*117c0*/  HMMA.16816.F32.BF16 R136, R8, R18, R136 ;  /* 0x000000120888723c */ /* 0x000fe20000041888 */
[----:B------:R-:W4:Y:S01]  /*117d0*/  LDSM.16.MT88.4 R16, [R188+0xa400] ;  /* 0x00a40000bc10783b */ /* 0x000f220000004200 */
[----:B------:R-:W-:-:S04]  /*117e0*/  IMAD.MOV.U32 R152, RZ, RZ, R251 ;  /* 0x000000ffff987224 */ /* 0x000fc800078e00fb */
[C---:B------:R-:W-:Y:S01]  /*117f0*/  HMMA.16816.F32.BF16 R144, R8.reuse, R42, R56 ;  /* 0x0000002a0890723c */ /* 0x040fe20000041838 */
[----:B------:R-:W4:Y:S01]  /*11800*/  LDSM.16.MT88.4 R56, [R174+0xb400] ;  /* 0x00b40000ae38783b */ /* 0x000f220000004200 */
[----:B------:R-:W-:Y:S02]  /*11810*/  IMAD.MOV.U32 R153, RZ, RZ, R172 ;  /* 0x000000ffff997224 */ /* 0x000fe400078e00ac */
[----:B------:R-:W-:Y:S02]  /*11820*/  IMAD.MOV.U32 R154, RZ, RZ, R173 ;  /* 0x000000ffff9a7224 */ /* 0x000fe400078e00ad */
[----:B------:R-:W-:Y:S01]  /*11830*/  IMAD.MOV.U32 R163, RZ, RZ, R200 ;  /* 0x000000ffffa37224 */ /* 0x000fe200078e00c8 */
[----:B------:R-:W-:Y:S01]  /*11840*/  LOP3.LUT R7, R148, R0, RZ, 0xc0, !PT ;  /* 0x0000000094077212 */ /* 0x000fe200078ec0ff */
[----:B------:R-:W-:Y:S01]  /*11850*/  IMAD.MOV.U32 R155, RZ, RZ, R211 ;  /* 0x000000ffff9b7224 */ /* 0x000fe200078e00d3 */
[----:B------:R-:W-:Y:S01]  /*11860*/  LOP3.LUT R0, R2, 0xffff, RZ, 0xc0, !PT ;  /* 0x0000ffff02007812 */ /* 0x000fe200078ec0ff */
[----:B------:R-:W-:Y:S01]  /*11870*/  IMAD.MOV.U32 R238, RZ, RZ, R149 ;  /* 0x000000ffffee7224 */ /* 0x000fe200078e0095 */
[C---:B------:R-:W-:Y:S01]  /*11880*/  HMMA.16816.F32.BF16 R140, R8.reuse, R40, R184 ;  /* 0x00000028088c723c */ /* 0x040fe200000418b8 */
[----:B------:R-:W-:Y:S01]  /*11890*/  SHF.R.U32.HI R12, RZ, 0x18, R2 ;  /* 0x00000018ff0c7819 */ /* 0x000fe20000011602 */
[----:B------:R-:W2:Y:S04]  /*118a0*/  LDL.LU R250, [R1+0x244] ;  /* 0x0002440001fa7983 */ /* 0x000ea80000300800 */
[C---:B------:R-:W-:Y:S01]  /*118b0*/  HMMA.16816.F32.BF16 R148, R8.reuse, R36, R160 ;  /* 0x000000240894723c */ /* 0x040fe200000418a0 */
[----:B------:R-:W2:Y:S04]  /*118c0*/  LDL.LU R247, [R1+0x240] ;  /* 0x0002400001f77983 */ /* 0x000ea80000300800 */
[----:B------:R-:W2:Y:S01]  /*118d0*/  LDL.LU R246, [R1+0x23c] ;  /* 0x00023c0001f67983 */ /* 0x000ea20000300800 */
[----:B------:R-:W-:Y:S03]  /*118e0*/  HMMA.16816.F32.BF16 R152, R8, R38, R152 ;  /* 0x000000260898723c */ /* 0x000fe60000041898 */
[----:B------:R-:W2:Y:S04]  /*118f0*/  LDL.LU R251, [R1+0x238] ;  /* 0x0002380001fb7983 */ /* 0x000ea80000300800 */
[----:B------:R-:W-:Y:S01]  /*11900*/  SHF.R.U32.HI R8, RZ, 0x8, R0 ;  /* 0x00000008ff087819 */ /* 0x000fe20000011600 */
[----:B------:R1:W5:Y:S01]  /*11910*/  LDL.LU R172, [R1+0x234] ;  /* 0x0002340001ac7983 */ /* 0x0003620000300800 */
[----:B------:R-:W-:-:S02]  /*11920*/  LOP3.LUT R0, R3, R252, R26, 0x96, !PT ;  /* 0x000000fc03007212 */ /* 0x000fc400078e961a */
[----:B------:R-:W-:Y:S01]  /*11930*/  LOP3.LUT R9, R2, 0xff, RZ, 0xc0, !PT ;  /* 0x000000ff02097812 */ /* 0x000fe200078ec0ff */
[----:B------:R1:W5:Y:S01]  /*11940*/  LDL.LU R173, [R1+0x230] ;  /* 0x0002300001ad7983 */ /* 0x0003620000300800 */
[----:B------:R-:W-:Y:S02]  /*11950*/  SHF.R.U32.HI R3, RZ, 0x10, R2 ;  /* 0x00000010ff037819 */ /* 0x000fe40000011602 */
[----:B------:R-:W-:Y:S01]  /*11960*/  LOP3.LUT R2, R0, 0xffff, RZ, 0xc0, !PT ;  /* 0x0000ffff00027812 */ /* 0x000fe200078ec0ff */
[----:B------:R1:W5:Y:S01]  /*11970*/  LDL.LU R211, [R1+0x22c] ;  /* 0x00022c0001d37983 */ /* 0x0003620000300800 */
[----:B------:R-:W-:Y:S02]  /*11980*/  PRMT R13, R9, 0x5410, R8 ;  /* 0x00005410090d7816 */ /* 0x000fe40000000008 */
[----:B------:R-:W-:Y:S01]  /*11990*/  LOP3.LUT R9, R3, 0xff, RZ, 0xc0, !PT ;  /* 0x000000ff03097812 */ /* 0x000fe200078ec0ff */
[----:B------:R1:W5:Y:S01]  /*119a0*/  LDL.LU R210, [R1+0x228] ;  /* 0x0002280001d27983 */ /* 0x0003620000300800 */
[----:B------:R-:W-:-:S02]  /*119b0*/  SHF.R.U32.HI R3, RZ, 0x10, R0 ;  /* 0x00000010ff037819 */ /* 0x000fc40000011600 */
[----:B------:R-:W-:Y:S01]  /*119c0*/  LOP3.LUT R11, R0, 0xff, RZ, 0xc0, !PT ;  /* 0x000000ff000b7812 */ /* 0x000fe200078ec0ff */
[----:B------:R-:W-:Y:S01]  /*119d0*/  IMAD.MOV.U32 R241, RZ, RZ, R157 ;  /* 0x000000fffff17224 */ /* 0x000fe200078e009d */
[----:B------:R-:W-:Y:S01]  /*119e0*/  SHF.R.U32.HI R8, RZ, 0x8, R2 ;  /* 0x00000008ff087819 */ /* 0x000fe20000011602 */
[----:B------:R1:W5:Y:S01]  /*119f0*/  LDL.LU R207, [R1+0x224] ;  /* 0x0002240001cf7983 */ /* 0x0003620000300800 */
[----:B------:R-:W-:Y:S02]  /*11a00*/  SHF.R.U32.HI R10, RZ, 0x18, R0 ;  /* 0x00000018ff0a7819 */ /* 0x000fe40000011600 */
[----:B------:R-:W-:Y:S01]  /*11a10*/  LOP3.LUT R2, R3, 0xff, RZ, 0xc0, !PT ;  /* 0x000000ff03027812 */ /* 0x000fe200078ec0ff */
[----:B------:R1:W5:Y:S01]  /*11a20*/  LDL.LU R206, [R1+0x220] ;  /* 0x0002200001ce7983 */ /* 0x0003620000300800 */
[----:B------:R-:W-:Y:S02]  /*11a30*/  PRMT R0, R11, 0x5410, R8 ;  /* 0x000054100b007816 */ /* 0x000fe40000000008 */
[----:B------:R-:W-:Y:S01]  /*11a40*/  PRMT R2, R2, 0x5410, R10 ;  /* 0x0000541002027816 */ /* 0x000fe2000000000a */
[----:B------:R2:W5:Y:S01]  /*11a50*/  LDL.LU R204, [R1+0x21c] ;  /* 0x00021c0001cc7983 */ /* 0x0005620000300800 */
[----:B------:R-:W-:-:S02]  /*11a60*/  PRMT R14, R9, 0x5410, R12 ;  /* 0x00005410090e7816 */ /* 0x000fc4000000000c */
[--C-:B------:R-:W-:Y:S01]  /*11a70*/  HSET2.LE.AND R0, R0, R236.reuse, PT ;  /* 0x000000ec00007233 */ /* 0x100fe20003803000 */
[----:B------:R2:W5:Y:S01]  /*11a80*/  LDL.LU R203, [R1+0x218] ;  /* 0x0002180001cb7983 */ /* 0x0005620000300800 */
[----:B------:R-:W-:Y:S01]  /*11a90*/  LOP3.LUT R9, R194, R241, RZ, 0x3c, !PT ;  /* 0x000000f1c2097212 */ /* 0x000fe200078e3cff */
[----:B------:R-:W-:Y:S02]  /*11aa0*/  IMAD.MOV.U32 R40, RZ, RZ, R180 ;  /* 0x000000ffff287224 */ /* 0x000fe400078e00b4 */
[----:B------:R2:W5:Y:S01]  /*11ab0*/  LDL.LU R202, [R1+0x214] ;  /* 0x0002140001ca7983 */ /* 0x0005620000300800 */
[----:B------:R-:W-:Y:S01]  /*11ac0*/  IMAD.MOV.U32 R41, RZ, RZ, R181 ;  /* 0x000000ffff297224 */ /* 0x000fe200078e00b5 */
[--C-:B------:R-:W-:Y:S02]  /*11ad0*/  HSET2.LE.AND R2, R2, R236.reuse, PT ;  /* 0x000000ec02027233 */ /* 0x100fe40003803000 */
[----:B------:R2:W5:Y:S01]  /*11ae0*/  LDL.LU R201, [R1+0x210] ;  /* 0x0002100001c97983 */ /* 0x0005620000300800 */
[----:B------:R-:W-:Y:S01]  /*11af0*/  IMAD.MOV.U32 R180, RZ, RZ, R222 ;  /* 0x000000ffffb47224 */ /* 0x000fe200078e00de */
[----:B------:R-:W-:Y:S01]  /*11b00*/  LOP3.LUT R8, R193, R0, RZ, 0xc0, !PT ;  /* 0x00000000c1087212 */ /* 0x000fe200078ec0ff */
[----:B------:R-:W-:Y:S01]  /*11b10*/  IMAD.MOV.U32 R181, RZ, RZ, R223 ;  /* 0x000000ffffb57224 */ /* 0x000fe200078e00df */
[----:B------:R2:W5:Y:S01]  /*11b20*/  LDL.LU R200, [R1+0x20c] ;  /* 0x00020c0001c87983 */ /* 0x0005620000300800 */
[--C-:B------:R-:W-:Y:S01]  /*11b30*/  HSET2.LE.AND R3, R13, R236.reuse, PT ;  /* 0x000000ec0d037233 */ /* 0x100fe20003803000 */
[----:B------:R-:W-:Y:S01]  /*11b40*/  IMAD.MOV.U32 R38, RZ, RZ, R167 ;  /* 0x000000ffff267224 */ /* 0x000fe200078e00a7 */
[----:B------:R-:W-:Y:S01]  /*11b50*/  HSET2.LE.AND R0, R14, R236, PT ;  /* 0x000000ec0e007233 */ /* 0x000fe20003803000 */
[----:B------:R2:W5:Y:S01]  /*11b60*/  LDL.LU R199, [R1+0x208] ;  /* 0x0002080001c77983 */ /* 0x0005620000300800 */
[----:B------:R-:W-:Y:S01]  /*11b70*/  IMAD.WIDE.U32 R12, R9, -0x326172a9, RZ ;  /* 0xcd9e8d57090c7825 */ /* 0x000fe200078e00ff */
[----:B-1----:R-:W-:Y:S02]  /*11b80*/  HMMA.16816.F32.BF16 R160, R4, R22, R68 ;  /* 0x0000001604a0723c */ /* 0x002fe40000041844 */
[----:B------:R1:W5:Y:S01]  /*11b90*/  LDL.LU R198, [R1+0x204] ;  /* 0x0002040001c67983 */ /* 0x0003620000300800 */
[----:B------:R-:W-:Y:S01]  /*11ba0*/  IMAD.MOV.U32 R240, RZ, RZ, R156 ;  /* 0x000000fffff07224 */ /* 0x000fe200078e009c */
[----:B------:R-:W-:-:S02]  /*11bb0*/  LOP3.LUT R9, R191, R2, RZ, 0xc0, !PT ;  /* 0x00000002bf097212 */ /* 0x000fc400078ec0ff */
[----:B------:R1:W5:Y:S01]  /*11bc0*/  LDL.LU R197, [R1+0x200] ;  /* 0x0002000001c57983 */ /* 0x0003620000300800 */
[C---:B------:R-:W-:Y:S01]  /*11bd0*/  HMMA.16816.F32.BF16 R164, R4.reuse, R44, R60 ;  /* 0x0000002c04a4723c */ /* 0x040fe2000004183c */
[----:B------:R-:W-:Y:S02]  /*11be0*/  IMAD.MOV.U32 R27, RZ, RZ, R238 ;  /* 0x000000ffff1b7224 */ /* 0x000fe400078e00ee */
[----:B------:R1:W5:Y:S01]  /*11bf0*/  LDL.LU R196, [R1+0x1fc] ;  /* 0x0001fc0001c47983 */ /* 0x0003620000300800 */
[----:B------:R-:W-:Y:S01]  /*11c00*/  IMAD.MOV.U32 R71, RZ, RZ, R182 ;  /* 0x000000ffff477224 */ /* 0x000fe200078e00b6 */
[----:B------:R-:W-:Y:S01]  /*11c10*/  LOP3.LUT R10, R190, R3, RZ, 0xc0, !PT ;  /* 0x00000003be0a7212 */ /* 0x000fe200078ec0ff */
[----:B------:R-:W-:Y:S01]  /*11c20*/  IMAD.MOV.U32 R242, RZ, RZ, R235 ;  /* 0x000000fffff27224 */ /* 0x000fe200078e00eb */
[----:B------:R1:W5:Y:S01]  /*11c30*/  LDL.LU R193, [R1+0x1f8] ;  /* 0x0001f80001c17983 */ /* 0x0003620000300800 */
[----:B------:R-:W-:Y:S02]  /*11c40*/  IMAD.MOV.U32 R241, RZ, RZ, R183 ;  /* 0x000000fffff17224 */ /* 0x000fe400078e00b7 */
[----:B------:R-:W-:Y:S01]  /*11c50*/  IMAD.MOV.U32 R62, RZ, RZ, R180 ;  /* 0x000000ffff3e7224 */ /* 0x000fe200078e00b4 */
[----:B------:R1:W5:Y:S01]  /*11c60*/  LDL.LU R191, [R1+0x1f4] ;  /* 0x0001f40001bf7983 */ /* 0x0003620000300800 */
[----:B------:R-:W-:Y:S01]  /*11c70*/  IMAD.MOV.U32 R63, RZ, RZ, R181 ;  /* 0x000000ffff3f7224 */ /* 0x000fe200078e00b5 */
[C---:B------:R-:W-:Y:S01]  /*11c80*/  HMMA.16816.F32.BF16 R104, R4.reuse, R20, R104 ;  /* 0x000000140468723c */ /* 0x040fe20000041868 */
[----:B------:R-:W-:Y:S01]  /*11c90*/  IMAD.MOV.U32 R70, RZ, RZ, R176 ;  /* 0x000000ffff467224 */ /* 0x000fe200078e00b0 */
[----:B------:R1:W5:Y:S01]  /*11ca0*/  LDL.LU R190, [R1+0x1f0] ;  /* 0x0001f00001be7983 */ /* 0x0003620000300800 */
[----:B------:R-:W-:Y:S01]  /*11cb0*/  IMAD.MOV.U32 R37, RZ, RZ, R179 ;  /* 0x000000ffff257224 */ /* 0x000fe200078e00b3 */
[----:B------:R-:W-:Y:S01]  /*11cc0*/  LOP3.LUT R11, R189, R0, RZ, 0xc0, !PT ;  /* 0x00000000bd0b7212 */ /* 0x000fe200078ec0ff */
        /* <DEDUP_REMOVED lines=8> */
[-C--:B------:R-:W-:Y:S01]  /*11d50*/  LOP3.LUT R14, R245, R175.reuse, R12, 0x96, !PT ;  /* 0x000000aff50e7212 */ /* 0x080fe200078e960c */
[----:B------:R-:W-:Y:S01]  /*11d60*/  IMAD.MOV.U32 R235, RZ, RZ, R219 ;  /* 0x000000ffffeb7224 */ /* 0x000fe200078e00db */
[C---:B---3--:R-:W-:Y:S01]  /*11d70*/  HMMA.16816.F32.BF16 R168, R4.reuse, R48, R88 ;  /* 0x0000003004a8723c */ /* 0x048fe20000041858 */
[----:B------:R-:W-:Y:S01]  /*11d80*/  IMAD.MOV.U32 R240, RZ, RZ, R178 ;  /* 0x000000fffff07224 */ /* 0x000fe200078e00b2 */
[----:B------:R1:W5:Y:S04]  /*11d90*/  LDL.LU R189, [R1+0x1ec] ;  /* 0x0001ec0001bd7983 */ /* 0x0003680000300800 */
[C---:B------:R-:W-:Y:S06]  /*11da0*/  HMMA.16816.F32.BF16 R184, R4.reuse, R50, R76 ;  /* 0x0000003204b8723c */ /* 0x040fec000004184c */
[C---:B----4-:R-:W-:Y:S06]  /*11db0*/  HMMA.16816.F32.BF16 R220, R4.reuse, R16, R92 ;  /* 0x0000001004dc723c */ /* 0x050fec000004185c */
[C---:B------:R-:W-:Y:S06]  /*11dc0*/  HMMA.16816.F32.BF16 R216, R4.reuse, R18, R84 ;  /* 0x0000001204d8723c */ /* 0x040fec0000041854 */
[C---:B------:R-:W-:Y:S06]  /*11dd0*/  HMMA.16816.F32.BF16 R212, R4.reuse, R56, R72 ;  /* 0x0000003804d4723c */ /* 0x040fec0000041848 */
[C---:B------:R-:W-:Y:S06]  /*11de0*/  HMMA.16816.F32.BF16 R176, R4.reuse, R58, R64 ;  /* 0x0000003a04b0723c */ /* 0x040fec0000041840 */
[----:B------:R-:W-:Y:S07]  /*11df0*/  HMMA.16816.F32.BF16 R100, R4, R54, R96 ;  /* 0x000000360464723c */ /* 0x000fee0000041860 */
[----:B------:R-:W-:-:S02]  /*11e00*/  LOP3.LUT R6, R209, R175, R12, 0x96, !PT ;  /* 0x000000afd1067212 */ /* 0x000fc400078e960c */
[----:B------:R1:W5:Y:S01]  /*11e10*/  LDL.LU R175, [R1+0x1e8] ;  /* 0x0001e80001af7983 */ /* 0x0003620000300800 */
[----:B------:R-:W-:Y:S01]  /*11e20*/  LOP3.LUT R2, R13, R37, R42, 0x96, !PT ;  /* 0x000000250d027212 */ /* 0x000fe200078e962a */
[----:B------:R-:W-:-:S04]  /*11e30*/  IMAD.WIDE.U32 R4, R14, -0x2daee0ad, RZ ;  /* 0xd2511f530e047825 */ /* 0x000fc800078e00ff */
[----:B------:R-:W-:-:S05]  /*11e40*/  IMAD.WIDE.U32 R2, R2, -0x2daee0ad, RZ ;  /* 0xd2511f5302027825 */ /* 0x000fca00078e00ff */
[----:B------:R-:W-:Y:S02]  /*11e50*/  LOP3.LUT R3, R3, R70, R248, 0x96, !PT ;  /* 0x0000004603037212 */ /* 0x000fe400078e96f8 */
[----:B------:R-:W-:-:S03]  /*11e60*/  LOP3.LUT R0, R5, R71, R2, 0x96, !PT ;  /* 0x0000004705007212 */ /* 0x000fc600078e9602 */
[----:B------:R-:W-:-:S04]  /*11e70*/  IMAD.WIDE.U32 R2, R3, -0x326172a9, RZ ;  /* 0xcd9e8d5703027825 */ /* 0x000fc800078e00ff */
[----:B------:R-:W-:Y:S01]  /*11e80*/  IMAD.WIDE.U32 R42, R0, -0x326172a9, RZ ;  /* 0xcd9e8d57002a7825 */ /* 0x000fe200078e00ff */
[----:B------:R-:W-:-:S04]  /*11e90*/  LOP3.LUT R3, R3, R27, R244, 0x96, !PT ;  /* 0x0000001b03037212 */ /* 0x000fc800078e96f4 */
[----:B------:R-:W-:Y:S01]  /*11ea0*/  LOP3.LUT R0, R43, R38, R2, 0x96, !PT ;  /* 0x000000262b007212 */ /* 0x000fe200078e9602 */
[----:B------:R-:W-:Y:S02]  /*11eb0*/  IMAD.MOV.U32 R68, RZ, RZ, R40 ;  /* 0x000000ffff447224 */ /* 0x000fe400078e0028 */
[----:B------:R-:W-:Y:S02]  /*11ec0*/  IMAD.MOV.U32 R69, RZ, RZ, R41 ;  /* 0x000000ffff457224 */ /* 0x000fe400078e0029 */
[----:B------:R-:W-:-:S04]  /*11ed0*/  IMAD.WIDE.U32 R2, R3, -0x2daee0ad, RZ ;  /* 0xd2511f5303027825 */ /* 0x000fc800078e00ff */
[----:B------:R-:W-:Y:S01]  /*11ee0*/  IMAD.WIDE.U32 R40, R0, -0x2daee0ad, RZ ;  /* 0xd2511f5300287825 */ /* 0x000fe200078e00ff */
[----:B------:R-:W-:-:S04]  /*11ef0*/  LOP3.LUT R0, R3, R39, R4, 0x96, !PT ;  /* 0x0000002703007212 */ /* 0x000fc800078e9604 */
[----:B------:R-:W-:Y:S02]  /*11f00*/  LOP3.LUT R2, R41, R240, R2, 0x96, !PT ;  /* 0x000000f029027212 */ /* 0x000fe400078e9602 */
[----:B------:R-:W-:Y:S01]  /*11f10*/  LOP3.LUT R4, R13, R37, R62, 0x96, !PT ;  /* 0x000000250d047212 */ /* 0x000fe200078e963e */
[----:B------:R-:W-:-:S04]  /*11f20*/  IMAD.WIDE.U32 R36, R0, -0x326172a9, RZ ;  /* 0xcd9e8d5700247825 */ /* 0x000fc800078e00ff */
[----:B------:R-:W-:-:S05]  /*11f30*/  IMAD.WIDE.U32 R2, R2, -0x326172a9, RZ ;  /* 0xcd9e8d5702027825 */ /* 0x000fca00078e00ff */
[----:B------:R-:W-:Y:S01]  /*11f40*/  LOP3.LUT R0, R3, R241, R36, 0x96, !PT ;  /* 0x000000f103007212 */ /* 0x000fe200078e9624 */
[----:B------:R-:W-:Y:S01]  /*11f50*/  IMAD.WIDE.U32 R4, R4, -0x2daee0ad, RZ ;  /* 0xd2511f5304047825 */ /* 0x000fe200078e00ff */
[C---:B------:R-:W-:Y:S02]  /*11f60*/  LOP3.LUT R3, R2.reuse, 0xffff, RZ, 0xc0, !PT ;  /* 0x0000ffff02037812 */ /* 0x040fe400078ec0ff */
[----:B------:R-:W-:Y:S02]  /*11f70*/  LOP3.LUT R13, R2, 0xff, RZ, 0xc0, !PT ;  /* 0x000000ff020d7812 */ /* 0x000fe400078ec0ff */
[--C-:B------:R-:W-:Y:S02]  /*11f80*/  SHF.R.U32.HI R7, RZ, 0x10, R2.reuse ;  /* 0x00000010ff077819 */ /* 0x100fe40000011602 */
[----:B------:R-:W-:Y:S02]  /*11f90*/  SHF.R.U32.HI R12, RZ, 0x18, R2 ;  /* 0x00000018ff0c7819 */ /* 0x000fe40000011602 */
[----:B------:R-:W-:Y:S01]  /*11fa0*/  LOP3.LUT R2, R0, 0xffff, RZ, 0xc0, !PT ;  /* 0x0000ffff00027812 */ /* 0x000fe200078ec0ff */
[----:B------:R-:W-:Y:S01]  /*11fb0*/  IMAD.WIDE.U32 R24, R6, -0x2daee0ad, RZ ;  /* 0xd2511f5306187825 */ /* 0x000fe200078e00ff */
[----:B------:R-:W-:-:S02]  /*11fc0*/  SHF.R.U32.HI R3, RZ, 0x8, R3 ;  /* 0x00000008ff037819 */ /* 0x000fc40000011603 */
[----:B------:R-:W-:Y:S02]  /*11fd0*/  LOP3.LUT R14, R5, R70, R68, 0x96, !PT ;  /* 0x00000046050e7212 */ /* 0x000fe400078e9644 */
[----:B------:R-:W-:Y:S02]  /*11fe0*/  LOP3.LUT R5, R7, 0xff, RZ, 0xc0, !PT ;  /* 0x000000ff07057812 */ /* 0x000fe400078ec0ff */
[----:B------:R-:W-:Y:S02]  /*11ff0*/  SHF.R.U32.HI R6, RZ, 0x8, R2 ;  /* 0x00000008ff067819 */ /* 0x000fe40000011602 */
[----:B------:R-:W-:Y:S02]  /*12000*/  PRMT R2, R13, 0x5410, R3 ;  /* 0x000054100d027816 */ /* 0x000fe40000000003 */
[----:B------:R-:W-:Y:S02]  /*12010*/  SHF.R.U32.HI R3, RZ, 0x10, R0 ;  /* 0x00000010ff037819 */ /* 0x000fe40000011600 */
[----:B------:R-:W-:-:S02]  /*12020*/  LOP3.LUT R15, R25, R71, R4, 0x96, !PT ;  /* 0x00000047190f7212 */ /* 0x000fc400078e9604 */
[----:B------:R-:W-:Y:S02]  /*12030*/  LOP3.LUT R7, R0, 0xff, RZ, 0xc0, !PT ;  /* 0x000000ff00077812 */ /* 0x000fe400078ec0ff */
[----:B------:R-:W-:Y:S02]  /*12040*/  PRMT R4, R5, 0x5410, R12 ;  /* 0x0000541005047816 */ /* 0x000fe4000000000c */
[----:B------:R-:W-:Y:S02]  /*12050*/  SHF.R.U32.HI R5, RZ, 0x18, R0 ;  /* 0x00000018ff057819 */ /* 0x000fe40000011600 */
[----:B------:R-:W-:Y:S02]  /*12060*/  LOP3.LUT R3, R3, 0xff, RZ, 0xc0, !PT ;  /* 0x000000ff03037812 */ /* 0x000fe400078ec0ff */
[----:B------:R-:W-:Y:S02]  /*12070*/  PRMT R6, R7, 0x5410, R6 ;  /* 0x0000541007067816 */ /* 0x000fe40000000006 */
[----:B------:R-:W-:-:S02]  /*12080*/  HSET2.LE.AND R0, R2, R236, PT ;  /* 0x000000ec02007233 */ /* 0x000fc40003803000 */
[--C-:B------:R-:W-:Y:S02]  /*12090*/  HSET2.LE.AND R2, R4, R236.reuse, PT ;  /* 0x000000ec04027233 */ /* 0x100fe40003803000 */
[----:B------:R-:W-:Y:S02]  /*120a0*/  PRMT R4, R3, 0x5410, R5 ;  /* 0x0000541003047816 */ /* 0x000fe40000000005 */
[--C-:B------:R-:W-:Y:S02]  /*120b0*/  HSET2.LE.AND R3, R6, R236.reuse, PT ;  /* 0x000000ec06037233 */ /* 0x100fe40003803000 */
[----:B------:R-:W-:Y:S02]  /*120c0*/  LOP3.LUT R6, R224, R0, RZ, 0xc0, !PT ;  /* 0x00000000e0067212 */ /* 0x000fe400078ec0ff */
[----:B------:R-:W-:Y:S02]  /*120d0*/  HSET2.LE.AND R0, R4, R236, PT ;  /* 0x000000ec04007233 */ /* 0x000fe40003803000 */
[----:B------:R-:W-:-:S02]  /*120e0*/  LOP3.LUT R7, R195, R2, RZ, 0xc0, !PT ;  /* 0x00000002c3077212 */ /* 0x000fc400078ec0ff */
[----:B------:R-:W-:Y:S01]  /*120f0*/  LOP3.LUT R4, R226, R3, RZ, 0xc0, !PT ;  /* 0x00000003e2047212 */ /* 0x000fe200078ec0ff */
[----:B------:R-:W-:Y:S01]  /*12100*/  IMAD.WIDE.U32 R2, R14, -0x326172a9, RZ ;  /* 0xcd9e8d570e027825 */ /* 0x000fe200078e00ff */
[----:B------:R-:W-:-:S03]  /*12110*/  LOP3.LUT R5, R225, R0, RZ, 0xc0, !PT ;  /* 0x00000000e1057212 */ /* 0x000fc600078ec0ff */
[----:B------:R-:W-:Y:S01]  /*12120*/  IMAD.WIDE.U32 R224, R15, -0x326172a9, RZ ;  /* 0xcd9e8d570fe07825 */ /* 0x000fe200078e00ff */
[----:B------:R-:W-:Y:S01]  /*12130*/  LOP3.LUT R3, R3, R27, R208, 0x96, !PT ;  /* 0x0000001b03037212 */ /* 0x000fe200078e96d0 */
[----:B------:R-:W-:Y:S01]  /*12140*/  HMMA.16816.F32.BF16 R80, R8, R48, R124 ;  /* 0x000000300850723c */ /* 0x000fe2000004187c */
[----:B------:R-:W-:Y:S02]  /*12150*/  LDSM.16.MT88.4 R12, [R174+0xb800] ;  /* 0x00b80000ae0c783b */ /* 0x000fe40000004200 */
[----:B------:R-:W-:Y:S01]  /*12160*/  LOP3.LUT R0, R225, R38, R2, 0x96, !PT ;  /* 0x00000026e1007212 */ /* 0x000fe200078e9602 */
[----:B------:R-:W-:-:S04]  /*12170*/  IMAD.WIDE.U32 R2, R3, -0x2daee0ad, RZ ;  /* 0xd2511f5303027825 */ /* 0x000fc800078e00ff */
[----:B------:R-:W-:Y:S01]  /*12180*/  IMAD.WIDE.U32 R194, R0, -0x2daee0ad, RZ ;  /* 0xd2511f5300c27825 */ /* 0x000fe200078e00ff */
[----:B------:R-:W-:Y:S01]  /*12190*/  LOP3.LUT R0, R3, R39, R24, 0x96, !PT ;  /* 0x0000002703007212 */ /* 0x000fe200078e9618 */
[C---:B------:R-:W-:Y:S01]  /*121a0*/  HMMA.16816.F32.BF16 R76, R8.reuse, R50, R128 ;  /* 0x00000032084c723c */ /* 0x040fe20000041880 */
[----:B------:R-:W3:Y:S02]  /*121b0*/  LDSM.16.MT88.4 R48, [R174+0x9800] ;  /* 0x00980000ae30783b */ /* 0x000ee40000004200 */
[----:B------:R-:W-:Y:S01]  /*121c0*/  LOP3.LUT R2, R195, R240, R2, 0x96, !PT ;  /* 0x000000f0c3027212 */ /* 0x000fe200078e9602 */
[----:B------:R-:W-:Y:S01]  /*121d0*/  IMAD.WIDE.U32 R38, R0, -0x326172a9, RZ ;  /* 0xcd9e8d5700267825 */ /* 0x000fe200078e00ff */
[----:B------:R-:W-:Y:S01]  /*121e0*/  LDSM.16.MT88.4 R24, [R188+0xb800] ;  /* 0x00b80000bc18783b */ /* 0x000fe20000004200 */
[----:B------:R-:W-:Y:S02]  /*121f0*/  HMMA.16816.F32.BF16 R92, R8, R20, R112 ;  /* 0x00000014085c723c */ /* 0x000fe40000041870 */
[----:B------:R-:W-:-:S04]  /*12200*/  IMAD.WIDE.U32 R2, R2, -0x326172a9, RZ ;  /* 0xcd9e8d5702027825 */ /* 0x000fc800078e00ff */
[C---:B------:R-:W-:Y:S01]  /*12210*/  HMMA.16816.F32.BF16 R108, R8.reuse, R22, R108 ;  /* 0x00000016086c723c */ /* 0x040fe2000004186c */
[----:B------:R-:W-:Y:S05]  /*12220*/  LDSM.16.MT88.4 R20, [R174+0xa800] ;  /* 0x00a80000ae14783b */ /* 0x000fea0000004200 */
[C---:B------:R-:W-:Y:S06]  /*12230*/  HMMA.16816.F32.BF16 R88, R8.reuse, R44, R120 ;  /* 0x0000002c0858723c */ /* 0x040fec0000041878 */
[C---:B------:R-:W-:Y:S01]  /*12240*/  HMMA.16816.F32.BF16 R84, R8.reuse, R46, R116 ;  /* 0x0000002e0854723c */ /* 0x040fe20000041874 */
[----:B------:R-:W4:Y:S05]  /*12250*/  LDSM.16.MT88.4 R44, [R188+0x9800] ;  /* 0x00980000bc2c783b */ /* 0x000f2a0000004200 */
[C---:B------:R-:W-:Y:S06]  /*12260*/  HMMA.16816.F32.BF16 R72, R8.reuse, R16, R132 ;  /* 0x000000100848723c */ /* 0x040fec0000041884 */
[----:B------:R-:W-:Y:S01]  /*12270*/  HMMA.16816.F32.BF16 R64, R8, R18, R136 ;  /* 0x000000120840723c */ /* 0x000fe20000041888 */
[----:B------:R-:W1:Y:S01]  /*12280*/  LDSM.16.MT88.4 R16, [R188+0xa800] ;  /* 0x00a80000bc10783b */ /* 0x000e620000004200 */
[----:B------:R-:W-:-:S02]  /*12290*/  LOP3.LUT R0, R3, R241, R38, 0x96, !PT ;  /* 0x000000f103007212 */ /* 0x000fc400078e9626 */
[C---:B------:R-:W-:Y:S02]  /*122a0*/  LOP3.LUT R3, R2.reuse, 0xffff, RZ, 0xc0, !PT ;  /* 0x0000ffff02037812 */ /* 0x040fe400078ec0ff */
[C---:B------:R-:W-:Y:S01]  /*122b0*/  HMMA.16816.F32.BF16 R60, R8.reuse, R56, R140 ;  /* 0x00000038083c723c */ /* 0x040fe2000004188c */
[----:B------:R-:W-:Y:S01]  /*122c0*/  LOP3.LUT R36, R2, 0xff, RZ, 0xc0, !PT ;  /* 0x000000ff02247812 */ /* 0x000fe200078ec0ff */
[----:B------:R-:W2:Y:S04]  /*122d0*/  LDSM.16.MT88.4 R140, [R188+0xac00] ;  /* 0x00ac0000bc8c783b */ /* 0x000ea80000004200 */
[C---:B------:R-:W-:Y:S01]  /*122e0*/  HMMA.16816.F32.BF16 R68, R8.reuse, R52, R148 ;  /* 0x000000340844723c */ /* 0x040fe20000041894 */
[----:B------:R-:W-:Y:S01]  /*122f0*/  SHF.R.U32.HI R3, RZ, 0x8, R3 ;  /* 0x00000008ff037819 */ /* 0x000fe20000011603 */
[----:B------:R-:W-:Y:S04]  /*12300*/  LDSM.16.MT88.4 R148, [R174+0xac00] ;  /* 0x00ac0000ae94783b */ /* 0x000fe80000004200 */
[C---:B------:R-:W-:Y:S06]  /*12310*/  HMMA.16816.F32.BF16 R56, R8.reuse, R58, R144 ;  /* 0x0000003a0838723c */ /* 0x040fec0000041890 */
[----:B------:R-:W-:Y:S07]  /*12320*/  HMMA.16816.F32.BF16 R52, R8, R54, R152 ;  /* 0x000000360834723c */ /* 0x000fee0000041898 */
[----:B------:R-:W-:-:S02]  /*12330*/  SHF.R.U32.HI R11, RZ, 0x10, R2 ;  /* 0x00000010ff0b7819 */ /* 0x000fc40000011602 */
[----:B------:R-:W-:Y:S02]  /*12340*/  SHF.R.U32.HI R10, RZ, 0x18, R2 ;  /* 0x00000018ff0a7819 */ /* 0x000fe40000011602 */
[C---:B------:R-:W-:Y:S02]  /*12350*/  LOP3.LUT R2, R0.reuse, 0xffff, RZ, 0xc0, !PT ;  /* 0x0000ffff00027812 */ /* 0x040fe400078ec0ff */
[----:B------:R-:W-:Y:S02]  /*12360*/  LOP3.LUT R11, R11, 0xff, RZ, 0xc0, !PT ;  /* 0x000000ff0b0b7812 */ /* 0x000fe400078ec0ff */
[----:B------:R-:W-:Y:S02]  /*12370*/  SHF.R.U32.HI R8, RZ, 0x8, R2 ;  /* 0x00000008ff087819 */ /* 0x000fe40000011602 */
[----:B------:R-:W-:Y:S02]  /*12380*/  LOP3.LUT R9, R0, 0xff, RZ, 0xc0, !PT ;  /* 0x000000ff00097812 */ /* 0x000fe400078ec0ff */
[----:B------:R-:W-:-:S02]  /*12390*/  PRMT R2, R36, 0x5410, R3 ;  /* 0x0000541024027816 */ /* 0x000fc40000000003 */
[----:B------:R-:W-:Y:S02]  /*123a0*/  SHF.R.U32.HI R3, RZ, 0x10, R0 ;  /* 0x00000010ff037819 */ /* 0x000fe40000011600 */
[----:B------:R-:W-:Y:S02]  /*123b0*/  PRMT R11, R11, 0x5410, R10 ;  /* 0x000054100b0b7816 */ /* 0x000fe4000000000a */
[----:B------:R-:W-:Y:S02]  /*123c0*/  PRMT R8, R9, 0x5410, R8 ;  /* 0x0000541009087816 */ /* 0x000fe40000000008 */
[----:B------:R-:W-:Y:S02]  /*123d0*/  SHF.R.U32.HI R10, RZ, 0x18, R0 ;  /* 0x00000018ff0a7819 */ /* 0x000fe40000011600 */
[----:B------:R-:W-:Y:S02]  /*123e0*/  LOP3.LUT R9, R3, 0xff, RZ, 0xc0, !PT ;  /* 0x000000ff03097812 */ /* 0x000fe400078ec0ff */
[----:B------:R-:W-:-:S02]  /*123f0*/  HSET2.LE.AND R0, R2, R236, PT ;  /* 0x000000ec02007233 */ /* 0x000fc40003803000 */
[--C-:B------:R-:W-:Y:S02]  /*12400*/  HSET2.LE.AND R2, R11, R236.reuse, PT ;  /* 0x000000ec0b027233 */ /* 0x100fe40003803000 */
[----:B------:R-:W-:Y:S02]  /*12410*/  PRMT R9, R9, 0x5410, R10 ;  /* 0x0000541009097816 */ /* 0x000fe4000000000a */
[--C-:B------:R-:W-:Y:S02]  /*12420*/  HSET2.LE.AND R3, R8, R236.reuse, PT ;  /* 0x000000ec08037233 */ /* 0x100fe40003803000 */
[----:B------:R-:W-:Y:S02]  /*12430*/  LOP3.LUT R11, R243, R2, RZ, 0xc0, !PT ;  /* 0x00000002f30b7212 */ /* 0x000fe400078ec0ff */
[----:B------:R-:W-:Y:S02]  /*12440*/  LOP3.LUT R2, R37, R239, R42, 0x96, !PT ;  /* 0x000000ef25027212 */ /* 0x000fe400078e962a */
[----:B------:R-:W-:-:S02]  /*12450*/  HSET2.LE.AND R9, R9, R236, PT ;  /* 0x000000ec09097233 */ /* 0x000fc40003803000 */
[----:B------:R-:W-:Y:S01]  /*12460*/  LOP3.LUT R8, R237, R3, RZ, 0xc0, !PT ;  /* 0x00000003ed087212 */ /* 0x000fe200078ec0ff */
[----:B------:R-:W-:Y:S01]  /*12470*/  IMAD.WIDE.U32 R2, R2, -0x2daee0ad, RZ ;  /* 0xd2511f5302027825 */ /* 0x000fe200078e00ff */
[----:B------:R-:W-:Y:S02]  /*12480*/  LOP3.LUT R10, R242, R0, RZ, 0xc0, !PT ;  /* 0x00000000f20a7212 */ /* 0x000fe400078ec0ff */
[----:B------:R-:W-:Y:S01]  /*12490*/  LOP3.LUT R9, R238, R9, RZ, 0xc0, !PT ;  /* 0x00000009ee097212 */ /* 0x000fe200078ec0ff */
[----:B---3--:R-:W-:Y:S01]  /*124a0*/  HMMA.16816.F32.BF16 R136, R4, R48, R104 ;  /* 0x000000300488723c */ /* 0x008fe20000041868 */
[----:B------:R-:W-:Y:S02]  /*124b0*/  LOP3.LUT R0, R3, R252, R40, 0x96, !PT ;  /* 0x000000fc03007212 */ /* 0x000fe400078e9628 */
[----:B------:R-:W-:-:S03]  /*124c0*/  LOP3.LUT R3, R2, 0xffff, RZ, 0xc0, !PT ;  /* 0x0000ffff02037812 */ /* 0x000fc600078ec0ff */
[C---:B------:R-:W-:Y:S06]  /*124d0*/  HMMA.16816.F32.BF16 R132, R4.reuse, R50, R160 ;  /* 0x000000320484723c */ /* 0x040fec00000418a0 */
[C---:B----4-:R-:W-:Y:S01]  /*124e0*/  HMMA.16816.F32.BF16 R128, R4.reuse, R44, R164 ;  /* 0x0000002c0480723c */ /* 0x050fe200000418a4 */
[----:B------:R-:W3:Y:S05]  /*124f0*/  LDSM.16.MT88.4 R164, [R174+0x9c00] ;  /* 0x009c0000aea4783b */ /* 0x000eea0000004200 */
[C---:B------:R-:W-:Y:S01]  /*12500*/  HMMA.16816.F32.BF16 R124, R4.reuse, R46, R156 ;  /* 0x0000002e047c723c */ /* 0x040fe2000004189c */
[----:B------:R-:W4:Y:S05]  /*12510*/  LDSM.16.MT88.4 R156, [R188+0x9c00] ;  /* 0x009c0000bc9c783b */ /* 0x000f2a0000004200 */
[C---:B------:R-:W-:Y:S06]  /*12520*/  HMMA.16816.F32.BF16 R120, R4.reuse, R20, R168 ;  /* 0x000000140478723c */ /* 0x040fec00000418a8 */
[C---:B------:R-:W-:Y:S06]  /*12530*/  HMMA.16816.F32.BF16 R116, R4.reuse, R22, R184 ;  /* 0x000000160474723c */ /* 0x040fec00000418b8 */
[C---:B-1----:R-:W-:Y:S06]  /*12540*/  HMMA.16816.F32.BF16 R112, R4.reuse, R16, R220 ;  /* 0x000000100470723c */ /* 0x042fec00000418dc */
[C---:B------:R-:W-:Y:S06]  /*12550*/  HMMA.16816.F32.BF16 R96, R4.reuse, R18, R216 ;  /* 0x000000120460723c */ /* 0x040fec00000418d8 */
[C---:B------:R-:W-:Y:S06]  /*12560*/  HMMA.16816.F32.BF16 R104, R4.reuse, R12, R212 ;  /* 0x0000000c0468723c */ /* 0x040fec00000418d4 */
[C---:B------:R-:W-:Y:S06]  /*12570*/  HMMA.16816.F32.BF16 R176, R4.reuse, R14, R176 ;  /* 0x0000000e04b0723c */ /* 0x040fec00000418b0 */
[C---:B------:R-:W-:Y:S06]  /*12580*/  HMMA.16816.F32.BF16 R180, R4.reuse, R24, R180 ;  /* 0x0000001804b4723c */ /* 0x040fec00000418b4 */
[----:B------:R-:W-:Y:S06]  /*12590*/  HMMA.16816.F32.BF16 R100, R4, R26, R100 ;  /* 0x0000001a0464723c */ /* 0x000fec0000041864 */
[----:B------:R-:W-:Y:S01]  /*125a0*/  HMMA.16816.F32.BF16 R144, R8, R16, R72 ;  /* 0x000000100890723c */ /* 0x000fe20000041848 */
[----:B------:R-:W-:-:S02]  /*125b0*/  SHF.R.U32.HI R5, RZ, 0x10, R2 ;  /* 0x00000010ff057819 */ /* 0x000fc40000011602 */
[----:B------:R-:W-:-:S03]  /*125c0*/  SHF.R.U32.HI R6, RZ, 0x8, R3 ;  /* 0x00000008ff067819 */ /* 0x000fc60000011603 */
[----:B------:R-:W-:Y:S01]  /*125d0*/  HMMA.16816.F32.BF16 R60, R8, R12, R60 ;  /* 0x0000000c083c723c */ /* 0x000fe2000004183c */
[----:B------:R-:W-:Y:S02]  /*125e0*/  LOP3.LUT R16, R2, 0xff, RZ, 0xc0, !PT ;  /* 0x000000ff02107812 */ /* 0x000fe400078ec0ff */
[----:B------:R-:W-:-:S04]  /*125f0*/  SHF.R.U32.HI R3, RZ, 0x10, R0 ;  /* 0x00000010ff037819 */ /* 0x000fc80000011600 */
[----:B------:R-:W-:Y:S02]  /*12600*/  SHF.R.U32.HI R13, RZ, 0x18, R2 ;  /* 0x00000018ff0d7819 */ /* 0x000fe40000011602 */
[C---:B------:R-:W-:Y:S02]  /*12610*/  LOP3.LUT R2, R0.reuse, 0xffff, RZ, 0xc0, !PT ;  /* 0x0000ffff00027812 */ /* 0x040fe400078ec0ff */
[----:B------:R-:W-:Y:S02]  /*12620*/  LOP3.LUT R5, R5, 0xff, RZ, 0xc0, !PT ;  /* 0x000000ff05057812 */ /* 0x000fe400078ec0ff */
[----:B------:R-:W-:Y:S02]  /*12630*/  SHF.R.U32.HI R4, RZ, 0x8, R2 ;  /* 0x00000008ff047819 */ /* 0x000fe40000011602 */
[----:B------:R-:W-:Y:S02]  /*12640*/  LOP3.LUT R12, R0, 0xff, RZ, 0xc0, !PT ;  /* 0x000000ff000c7812 */ /* 0x000fe400078ec0ff */
[----:B------:R-:W-:-:S02]  /*12650*/  LOP3.LUT R2, R3, 0xff, RZ, 0xc0, !PT ;  /* 0x000000ff03027812 */ /* 0x000fc400078ec0ff */
[----:B------:R-:W-:Y:S02]  /*12660*/  SHF.R.U32.HI R7, RZ, 0x18, R0 ;  /* 0x00000018ff077819 */ /* 0x000fe40000011600 */
[----:B------:R-:W-:Y:S02]  /*12670*/  PRMT R3, R5, 0x5410, R13 ;  /* 0x0000541005037816 */ /* 0x000fe4000000000d */
[----:B------:R-:W-:Y:S02]  /*12680*/  PRMT R5, R12, 0x5410, R4 ;  /* 0x000054100c057816 */ /* 0x000fe40000000004 */
[----:B------:R-:W-:Y:S02]  /*12690*/  PRMT R4, R2, 0x5410, R7 ;  /* 0x0000541002047816 */ /* 0x000fe40000000007 */
[----:B------:R-:W-:Y:S01]  /*126a0*/  HSET2.LE.AND R2, R3, R236, PT ;  /* 0x000000ec03027233 */ /* 0x000fe20003803000 */
[----:B------:R-:W-:Y:S01]  /*126b0*/  HMMA.16816.F32.BF16 R168, R8, R48, R92 ;  /* 0x0000003008a8723c */ /* 0x000fe2000004185c */
[----:B------:R-:W-:-:S02]  /*126c0*/  PRMT R0, R16, 0x5410, R6 ;  /* 0x0000541010007816 */ /* 0x000fc40000000006 */
[----:B------:R-:W-:-:S04]  /*126d0*/  HSET2.LE.AND R3, R5, R236, PT ;  /* 0x000000ec05037233 */ /* 0x000fc80003803000 */
[----:B------:R-:W-:Y:S02]  /*126e0*/  LOP3.LUT R95, R227, R2, RZ, 0xc0, !PT ;  /* 0x00000002e35f7212 */ /* 0x000fe400078ec0ff */
[----:B------:R-:W-:Y:S01]  /*126f0*/  LOP3.LUT R2, R39, R239, R224, 0x96, !PT ;  /* 0x000000ef27027212 */ /* 0x000fe200078e96e0 */
[C---:B------:R-:W-:Y:S01]  /*12700*/  HMMA.16816.F32.BF16 R152, R8.reuse, R20, R80 ;  /* 0x000000140898723c */ /* 0x040fe20000041850 */
[--C-:B------:R-:W-:Y:S01]  /*12710*/  HSET2.LE.AND R0, R0, R236.reuse, PT ;  /* 0x000000ec00007233 */ /* 0x100fe20003803000 */
[----:B------:R-:W1:Y:S01]  /*12720*/  LDSM.16.MT88.4 R80, [R174+0xbc00] ;  /* 0x00bc0000ae50783b */ /* 0x000e620000004200 */
[----:B------:R-:W-:Y:S01]  /*12730*/  LOP3.LUT R92, R230, R3, RZ, 0xc0, !PT ;  /* 0x00000003e65c7212 */ /* 0x000fe200078ec0ff */
[----:B------:R-:W-:Y:S02]  /*12740*/  IMAD.WIDE.U32 R2, R2, -0x2daee0ad, RZ ;  /* 0xd2511f5302027825 */ /* 0x000fe400078e00ff */
[----:B------:R-:W-:Y:S01]  /*12750*/  HMMA.16816.F32.BF16 R56, R8, R14, R56 ;  /* 0x0000000e0838723c */ /* 0x000fe20000041838 */
[----:B------:R-:W1:Y:S01]  /*12760*/  LDSM.16.MT88.4 R12, [R188+0xbc00] ;  /* 0x00bc0000bc0c783b */ /* 0x000e620000004200 */
[----:B------:R-:W-:-:S02]  /*12770*/  HSET2.LE.AND R4, R4, R236, PT ;  /* 0x000000ec04047233 */ /* 0x000fc40003803000 */
[----:B------:R-:W-:Y:S02]  /*12780*/  LOP3.LUT R94, R228, R0, RZ, 0xc0, !PT ;  /* 0x00000000e45e7212 */ /* 0x000fe400078ec0ff */
[----:B------:R-:W-:Y:S02]  /*12790*/  LOP3.LUT R0, R3, R252, R194, 0x96, !PT ;  /* 0x000000fc03007212 */ /* 0x000fe400078e96c2 */
[C---:B------:R-:W-:Y:S02]  /*127a0*/  LOP3.LUT R3, R2.reuse, 0xffff, RZ, 0xc0, !PT ;  /* 0x0000ffff02037812 */ /* 0x040fe400078ec0ff */
[----:B------:R-:W-:Y:S02]  /*127b0*/  LOP3.LUT R93, R229, R4, RZ, 0xc0, !PT ;  /* 0x00000004e55d7212 */ /* 0x000fe400078ec0ff */
[----:B------:R-:W-:Y:S02]  /*127c0*/  LOP3.LUT R7, R2, 0xff, RZ, 0xc0, !PT ;  /* 0x000000ff02077812 */ /* 0x000fe400078ec0ff */
[----:B------:R-:W-:-:S02]  /*127d0*/  SHF.R.U32.HI R4, RZ, 0x10, R2 ;  /* 0x00000010ff047819 */ /* 0x000fc40000011602 */
[----:B------:R-:W-:Y:S02]  /*127e0*/  SHF.R.U32.HI R6, RZ, 0x18, R2 ;  /* 0x00000018ff067819 */ /* 0x000fe40000011602 */
[----:B------:R-:W-:Y:S02]  /*127f0*/  LOP3.LUT R2, R0, 0xffff, RZ, 0xc0, !PT ;  /* 0x0000ffff00027812 */ /* 0x000fe400078ec0ff */
[----:B------:R-:W-:Y:S02]  /*12800*/  SHF.R.U32.HI R5, RZ, 0x8, R3 ;  /* 0x00000008ff057819 */ /* 0x000fe40000011603 */
[----:B------:R-:W-:Y:S01]  /*12810*/  LOP3.LUT R3, R4, 0xff, RZ, 0xc0, !PT ;  /* 0x000000ff04037812 */ /* 0x000fe200078ec0ff */
[----:B------:R-:W-:Y:S01]  /*12820*/  HMMA.16816.F32.BF16 R160, R8, R44, R88 ;  /* 0x0000002c08a0723c */ /* 0x000fe20000041858 */
[----:B------:R-:W-:Y:S02]  /*12830*/  LOP3.LUT R4, R0, 0xff, RZ, 0xc0, !PT ;  /* 0x000000ff00047812 */ /* 0x000fe400078ec0ff */
[----:B------:R-:W-:-:S02]  /*12840*/  SHF.R.U32.HI R2, RZ, 0x8, R2 ;  /* 0x00000008ff027819 */ /* 0x000fc40000011602 */
[----:B------:R-:W-:Y:S01]  /*12850*/  PRMT R7, R7, 0x5410, R5 ;  /* 0x0000541007077816 */ /* 0x000fe20000000005 */
[C---:B------:R-:W-:Y:S01]  /*12860*/  HMMA.16816.F32.BF16 R44, R8.reuse, R46, R84 ;  /* 0x0000002e082c723c */ /* 0x040fe20000041854 */
[----:B------:R-:W-:Y:S02]  /*12870*/  SHF.R.U32.HI R5, RZ, 0x10, R0 ;  /* 0x00000010ff057819 */ /* 0x000fe40000011600 */
[----:B------:R-:W-:Y:S02]  /*12880*/  PRMT R6, R3, 0x5410, R6 ;  /* 0x0000541003067816 */ /* 0x000fe40000000006 */
[----:B------:R-:W-:Y:S01]  /*12890*/  PRMT R3, R4, 0x5410, R2 ;  /* 0x0000541004037816 */ /* 0x000fe20000000002 */
[----:B------:R-:W-:Y:S01]  /*128a0*/  HMMA.16816.F32.BF16 R48, R8, R50, R108 ;  /* 0x000000320830723c */ /* 0x000fe2000004186c */
[----:B------:R-:W-:-:S05]  /*128b0*/  LOP3.LUT R4, R5, 0xff, RZ, 0xc0, !PT ;  /* 0x000000ff05047812 */ /* 0x000fca00078ec0ff */
[C---:B------:R-:W-:Y:S06]  /*128c0*/  HMMA.16816.F32.BF16 R20, R8.reuse, R22, R76 ;  /* 0x000000160814723c */ /* 0x040fec000004184c */
[C---:B------:R-:W-:Y:S06]  /*128d0*/  HMMA.16816.F32.BF16 R64, R8.reuse, R18, R64 ;  /* 0x000000120840723c */ /* 0x040fec0000041840 */
[C---:B------:R-:W-:Y:S06]  /*128e0*/  HMMA.16816.F32.BF16 R84, R8.reuse, R24, R68 ;  /* 0x000000180854723c */ /* 0x040fec0000041844 */
[----:B------:R-:W-:Y:S07]  /*128f0*/  HMMA.16816.F32.BF16 R52, R8, R26, R52 ;  /* 0x0000001a0834723c */ /* 0x000fee0000041834 */
[----:B------:R-:W-:-:S04]  /*12900*/  SHF.R.U32.HI R8, RZ, 0x18, R0 ;  /* 0x00000018ff087819 */ /* 0x000fc80000011600 */
[----:B------:R-:W-:Y:S02]  /*12910*/  PRMT R4, R4, 0x5410, R8 ;  /* 0x0000541004047816 */ /* 0x000fe40000000008 */
[--C-:B------:R-:W-:Y:S02]  /*12920*/  HSET2.LE.AND R0, R7, R236.reuse, PT ;  /* 0x000000ec07007233 */ /* 0x100fe40003803000 */
[--C-:B------:R-:W-:Y:S02]  /*12930*/  HSET2.LE.AND R2, R6, R236.reuse, PT ;  /* 0x000000ec06027233 */ /* 0x100fe40003803000 */
[--C-:B------:R-:W-:Y:S02]  /*12940*/  HSET2.LE.AND R3, R3, R236.reuse, PT ;  /* 0x000000ec03037233 */ /* 0x100fe40003803000 */
[----:B------:R-:W-:Y:S02]  /*12950*/  HSET2.LE.AND R4, R4, R236, PT ;  /* 0x000000ec04047233 */ /* 0x000fe40003803000 */
[----:B--2---:R-:W-:Y:S01]  /*12960*/  ISETP.GT.AND P1, PT, R205, R235, PT ;  /* 0x000000ebcd00720c */ /* 0x004fe20003f24270 */
[----:B------:R-:W-:Y:S07]  /*12970*/  HMMA.16816.F32.BF16 R108, R92, R142, R96 ;  /* 0x0000008e5c6c723c */ /* 0x000fee0000041860 */
[----:B------:R-:W-:-:S02]  /*12980*/  LOP3.LUT R98, R232, R0, RZ, 0xc0, !PT ;  /* 0x00000000e8627212 */ /* 0x000fc400078ec0ff */
[----:B------:R-:W-:Y:S02]  /*12990*/  LOP3.LUT R99, R231, R2, RZ, 0xc0, !PT ;  /* 0x00000002e7637212 */ /* 0x000fe400078ec0ff */
[----:B------:R-:W-:Y:S02]  /*129a0*/  LOP3.LUT R96, R234, R3, RZ, 0xc0, !PT ;  /* 0x00000003ea607212 */ /* 0x000fe400078ec0ff */
[----:B------:R-:W-:Y:S01]  /*129b0*/  LOP3.LUT R97, R233, R4, RZ, 0xc0, !PT ;  /* 0x00000004e9617212 */ /* 0x000fe200078ec0ff */
[----:B---3--:R-:W-:Y:S01]  /*129c0*/  HMMA.16816.F32.BF16 R136, R92, R164, R136 ;  /* 0x000000a45c88723c */ /* 0x008fe20000041888 */
[----:B------:R-:W-:-:S05]  /*129d0*/  IADD3 R194, P0, R34, -0x100, RZ ;  /* 0xffffff0022c27810 */ /* 0x000fca0007f1e0ff */
[----:B------:R-:W-:Y:S01]  /*129e0*/  HMMA.16816.F32.BF16 R132, R92, R166, R132 ;  /* 0x000000a65c84723c */ /* 0x000fe20000041884 */
[----:B------:R-:W-:-:S05]  /*129f0*/  IADD3.X R195, R35, -0x1, RZ, P0, !PT ;  /* 0xffffffff23c37810 */ /* 0x000fca00007fe4ff */
[C---:B----4-:R-:W-:Y:S06]  /*12a00*/  HMMA.16816.F32.BF16 R128, R92.reuse, R156, R128 ;  /* 0x0000009c5c80723c */ /* 0x050fec0000041880 */
[C---:B------:R-:W-:Y:S06]  /*12a10*/  HMMA.16816.F32.BF16 R124, R92.reuse, R158, R124 ;  /* 0x0000009e5c7c723c */ /* 0x040fec000004187c */
[C---:B------:R-:W-:Y:S06]  /*12a20*/  HMMA.16816.F32.BF16 R120, R92.reuse, R148, R120 ;  /* 0x000000945c78723c */ /* 0x040fec0000041878 */
[C---:B------:R-:W-:Y:S06]  /*12a30*/  HMMA.16816.F32.BF16 R116, R92.reuse, R150, R116 ;  /* 0x000000965c74723c */ /* 0x040fec0000041874 */
[C---:B------:R-:W-:Y:S06]  /*12a40*/  HMMA.16816.F32.BF16 R112, R92.reuse, R140, R112 ;  /* 0x0000008c5c70723c */ /* 0x040fec0000041870 */
[C---:B-1----:R-:W-:Y:S06]  /*12a50*/  HMMA.16816.F32.BF16 R72, R92.reuse, R80, R104 ;  /* 0x000000505c48723c */ /* 0x042fec0000041868 */
[----:B------:R-:W-:Y:S01]  /*12a60*/  HMMA.16816.F32.BF16 R76, R92, R82, R176 ;  /* 0x000000525c4c723c */ /* 0x000fe200000418b0 */
[----:B------:R-:W-:-:S05]  /*12a70*/  IMAD.MOV.U32 R107, RZ, RZ, R205 ;  /* 0x000000ffff6b7224 */ /* 0x000fca00078e00cd */
        /* <DEDUP_REMOVED lines=14> */
[----:B------:R-:W-:-:S02]  /*12b60*/  IMAD.MOV.U32 R101, RZ, RZ, R247 ;  /* 0x000000ffff657224 */ /* 0x000fc400078e00f7 */
[----:B------:R-:W-:Y:S02]  /*12b70*/  IMAD.MOV.U32 R102, RZ, RZ, R246 ;  /* 0x000000ffff667224 */ /* 0x000fe400078e00f6 */
[----:B------:R-:W-:Y:S02]  /*12b80*/  IMAD.MOV.U32 R103, RZ, RZ, R251 ;  /* 0x000000ffff677224 */ /* 0x000fe400078e00fb */
[----:B------:R-:W-:Y:S01]  /*12b90*/  IMAD.MOV.U32 R100, RZ, RZ, R250 ;  /* 0x000000ffff647224 */ /* 0x000fe200078e00fa */
[----:B------:R-:W-:-:S01]  /*12ba0*/  NOP ;  /* 0x0000000000007918 */ /* 0x000fc20000000000 */
[----:B------:R-:W-:-:S15]  /*12bb0*/  @!P1 BRA `(.L_x_961) ;  /* 0x0000008400ac9947 */ /* 0x000fde0003800000 */
[----:B------:R-:W2:Y:S01]  /*12bc0*/  LDL R195, [R1+0x2c] ;  /* 0x00002c0001c37983 */ /* 0x000ea20000100800 */
[----:B------:R-:W-:-:S04]  /*12bd0*/  DEPBAR.LE SB0, 0x0 ;  /* 0x000080000000791a */ /* 0x000fc80000000000 */
[----:B------:R-:W3:Y:S04]  /*12be0*/  LDL.64 R238, [R1+0x150] ;  /* 0x0001500001ee7983 */ /* 0x000ee80000100a00 */
[----:B------:R-:W4:Y:S04]  /*12bf0*/  LDL.64 R242, [R1+0x1b0] ;  /* 0x0001b00001f27983 */ /* 0x000f280000100a00 */
[----:B------:R-:W4:Y:S01]  /*12c00*/  LDL.64 R236, [R1+0x1b8] ;  /* 0x0001b80001ec7983 */ /* 0x000f220000100a00 */
[----:B------:R-:W-:Y:S05]  /*12c10*/  WARPSYNC.ALL ;  /* 0x0000000000007948 */ /* 0x000fea0003800000 */
[----:B------:R-:W-:Y:S06]  /*12c20*/  BAR.SYNC.DEFER_BLOCKING 0x0 ;  /* 0x0000000000007b1d */ /* 0x000fec0000010000 */
[----:B-----5:R-:W-:Y:S04]  /*12c30*/  @P4 STS [R193+0x9000], RZ ;  /* 0x009000ffc1004388 */ /* 0x020fe80000000800 */
[----:B------:R-:W-:Y:S04]  /*12c40*/  @P4 STS [R193+0x9004], RZ ;  /* 0x009004ffc1004388 */ /* 0x000fe80000000800 */
[----:B------:R-:W-:Y:S01]  /*12c50*/  @P4 STS.64 [R193+0x9008], RZ ;  /* 0x009008ffc1004388 */ /* 0x000fe20000000a00 */
[----:B------:R-:W-:-:S02]  /*12c60*/  IMAD.MOV.U32 R194, RZ, RZ, R235 ;  /* 0x000000ffffc27224 */ /* 0x000fc400078e00eb */
[----:B--2---:R-:W-:Y:S01]  /*12c70*/  VIADD R205, R195, 0xfffffffd ;  /* 0xfffffffdc3cd7836 */ /* 0x004fe20000000000 */
[C---:B---3--:R-:W-:Y:S01]  /*12c80*/  SHF.L.U64.HI R0, R238.reuse, 0x6, R239 ;  /* 0x00000006ee007819 */ /* 0x048fe200000102ef */
[----:B------:R-:W-:-:S03]  /*12c90*/  IMAD.SHL.U32 R5, R238, 0x40, RZ ;  /* 0x00000040ee057824 */ /* 0x000fc600078e00ff */
[----:B------:R-:W-:Y:S01]  /*12ca0*/  SHF.R.S32.HI R4, RZ, 0x1f, R205 ;  /* 0x0000001fff047819 */ /* 0x000fe200000114cd */
[----:B----4-:R-:W-:Y:S02]  /*12cb0*/  IMAD.MOV.U32 R3, RZ, RZ, R243 ;  /* 0x000000ffff037224 */ /* 0x010fe400078e00f3 */
[----:B------:R-:W-:Y:S02]  /*12cc0*/  IMAD R0, R0, R205, RZ ;  /* 0x000000cd00007224 */ /* 0x000fe400078e02ff */
[----:B------:R-:W-:Y:S02]  /*12cd0*/  IMAD.MOV.U32 R2, RZ, RZ, R236 ;  /* 0x000000ffff027224 */ /* 0x000fe400078e00ec */
[-C--:B------:R-:W-:Y:S02]  /*12ce0*/  IMAD R0, R4, R5.reuse, R0 ;  /* 0x0000000504007224 */ /* 0x080fe400078e0200 */
[----:B------:R-:W-:-:S04]  /*12cf0*/  IMAD.WIDE.U32 R2, R205, R5, R2 ;  /* 0x00000005cd027225 */ /* 0x000fc800078e0002 */
[----:B------:R-:W-:Y:S01]  /*12d00*/  IMAD.IADD R3, R3, 0x1, R0 ;  /* 0x0000000103037824 */ /* 0x000fe200078e0200 */
[CC--:B------:R-:W-:Y:S02]  /*12d10*/  @!P4 LEA R12, P6, R2.reuse, R210.reuse, 0x1 ;  /* 0x000000d2020cc211 */ /* 0x0c0fe400078c08ff */
[CC--:B------:R-:W-:Y:S02]  /*12d20*/  @!P3 LEA R10, P1, R2.reuse, R210.reuse, 0x1 ;  /* 0x000000d2020ab211 */ /* 0x0c0fe400078208ff */
[----:B------:R-:W-:Y:S02]  /*12d30*/  @!P2 LEA R8, P0, R2, R210, 0x1 ;  /* 0x000000d20208a211 */ /* 0x000fe400078008ff */
[----:B------:R-:W-:Y:S02]  /*12d40*/  LEA R0, P5, R238, R2, 0x5 ;  /* 0x00000002ee007211 */ /* 0x000fe400078a28ff */
[CCC-:B------:R-:W-:Y:S02]  /*12d50*/  @!P4 LEA.HI.X R13, R2.reuse, R211.reuse, R3.reuse, 0x1, P6 ;  /* 0x000000d3020dc211 */ /* 0x1c0fe400030f0c03 */
[----:B------:R-:W-:-:S02]  /*12d60*/  @!P3 LEA.HI.X R11, R2, R211, R3, 0x1, P1 ;  /* 0x000000d3020bb211 */ /* 0x000fc400008f0c03 */
[----:B------:R-:W-:Y:S01]  /*12d70*/  @!P2 LEA.HI.X R9, R2, R211, R3, 0x1, P0 ;  /* 0x000000d30209a211 */ /* 0x000fe200000f0c03 */
[----:B------:R-:W-:Y:S01]  /*12d80*/  @!PT LDS RZ, [RZ] ;  /* 0x00000000fffff984 */ /* 0x000fe20000000800 */
[----:B------:R-:W-:Y:S01]  /*12d90*/  @!PT LDS RZ, [RZ] ;  /* 0x00000000fffff984 */ /* 0x000fe20000000800 */
[----:B------:R-:W-:Y:S01]  /*12da0*/  @!PT LDS RZ, [RZ] ;  /* 0x00000000fffff984 */ /* 0x000fe20000000800 */
[----:B------:R1:W-:Y:S01]  /*12db0*/  @!P4 LDGSTS.E.BYPASS.LTC128B.128 [R193+0x9000], desc[UR4][R12.64] ;  /* 0x090000000cc1cfae */ /* 0x0003e2000b901d44 */
[-C--:B------:R-:W-:Y:S02]  /*12dc0*/  @!P4 LEA R6, P0, R0, R210.reuse, 0x1 ;  /* 0x000000d20006c211 */ /* 0x080fe400078008ff */
[----:B------:R-:W-:Y:S02]  /*12dd0*/  LEA.HI.X R3, R238, R3, R239, 0x5, P5 ;  /* 0x00000003ee037211 */ /* 0x000fe400028f2cef */
[CC--:B------:R-:W-:Y:S01]  /*12de0*/  @!P3 LEA R4, P5, R0.reuse, R210.reuse, 0x1 ;  /* 0x000000d20004b211 */ /* 0x0c0fe200078a08ff */
[----:B------:R-:W-:Y:S01]  /*12df0*/  @P3 STS.128 [R193+0xa000], RZ ;  /* 0x00a000ffc1003388 */ /* 0x000fe20000000c00 */
[C---:B------:R-:W-:Y:S02]  /*12e00*/  @!P2 LEA R2, P1, R0.reuse, R210, 0x1 ;  /* 0x000000d20002a211 */ /* 0x040fe400078208ff */
[CCC-:B------:R-:W-:Y:S01]  /*12e10*/  @!P4 LEA.HI.X R7, R0.reuse, R211.reuse, R3.reuse, 0x1, P0 ;  /* 0x000000d30007c211 */ /* 0x1c0fe200000f0c03 */
[----:B------:R-:W-:Y:S01]  /*12e20*/  @!PT LDS RZ, [RZ] ;  /* 0x00000000fffff984 */ /* 0x000fe20000000800 */
[----:B------:R-:W-:Y:S01]  /*12e30*/  @!PT LDS RZ, [RZ] ;  /* 0x00000000fffff984 */ /* 0x000fe20000000800 */
[----:B------:R-:W-:Y:S01]  /*12e40*/  @!PT LDS RZ, [RZ] ;  /* 0x00000000fffff984 */ /* 0x000fe20000000800 */
[----:B------:R-:W-:Y:S01]  /*12e50*/  @!P3 LDGSTS.E.BYPASS.LTC128B.128 [R193+0xa000], desc[UR4][R10.64+0x40] ;  /* 0x0a0000400ac1bfae */ /* 0x000fe2000b901d44 */
[----:B------:R-:W-:-:S03]  /*12e60*/  @!P3 LEA.HI.X R5, R0, R211, R3, 0x1, P5 ;  /* 0x000000d30005b211 */ /* 0x000fc600028f0c03 */
        /* <DEDUP_REMOVED lines=24> */
[----:B------:R-:W4:Y:S04]  /*12ff0*/  LDSM.16.M88.4 R44, [R175+0x6c00] ;  /* 0x006c0000af2c783b */ /* 0x000f280000000200 */
[----:B--2---:R-:W-:Y:S04]  /*13000*/  LDSM.16.M88.4 R8, [R191] ;  /* 0x00000000bf08783b */ /* 0x004fe80000000200 */
[----:B---3--:R-:W-:Y:S04]  /*13010*/  LDSM.16.M88.4 R4, [R191+0x1000] ;  /* 0x00100000bf04783b */ /* 0x008fe80000000200 */
[----:B------:R-:W2:Y:S04]  /*13020*/  LDSM.16.M88.4 R24, [R189+0x6800] ;  /* 0x00680000bd18783b */ /* 0x000ea80000000200 */
[----:B------:R-:W3:Y:S04]  /*13030*/  LDSM.16.M88.4 R20, [R189+0x6c00] ;  /* 0x006c0000bd14783b */ /* 0x000ee80000000200 */
[----:B------:R-:W3:Y:S04]  /*13040*/  LDSM.16.M88.4 R56, [R175+0x6000] ;  /* 0x00600000af38783b */ /* 0x000ee80000000200 */
[----:B------:R-:W3:Y:S04]  /*13050*/  LDSM.16.M88.4 R52, [R175+0x6400] ;  /* 0x00640000af34783b */ /* 0x000ee80000000200 */
[----:B------:R-:W3:Y:S04]  /*13060*/  LDSM.16.M88.4 R36, [R189+0x6400] ;  /* 0x00640000bd24783b */ /* 0x000ee80000000200 */
[----:B------:R-:W3:Y:S01]  /*13070*/  LDSM.16.M88.4 R40, [R189+0x6000] ;  /* 0x00600000bd28783b */ /* 0x000ee20000000200 */
[----:B-1----:R-:W-:Y:S03]  /*13080*/  HMMA.16816.F32.BF16 R100, R12, R48, RZ ;  /* 0x000000300c64723c */ /* 0x002fe600000418ff */
[----:B------:R-:W0:Y:S03]  /*13090*/  LDGDEPBAR ;  /* 0x00000000000079af */ /* 0x000e260000000000 */
[-C--:B----4-:R-:W-:Y:S06]  /*130a0*/  HMMA.16816.F32.BF16 R64, R16, R44.reuse, RZ ;  /* 0x0000002c1040723c */ /* 0x090fec00000418ff */
[----:B------:R-:W-:Y:S06]  /*130b0*/  HMMA.16816.F32.BF16 R60, R12, R44, RZ ;  /* 0x0000002c0c3c723c */ /* 0x000fec00000418ff */
[----:B------:R-:W-:Y:S06]  /*130c0*/  HMMA.16816.F32.BF16 R104, R16, R48, RZ ;  /* 0x000000301068723c */ /* 0x000fec00000418ff */
[----:B--2---:R-:W-:Y:S06]  /*130d0*/  HMMA.16816.F32.BF16 R220, R4, R24, R100 ;  /* 0x0000001804dc723c */ /* 0x004fec0000041864 */
[-C--:B---3--:R-:W-:Y:S06]  /*130e0*/  HMMA.16816.F32.BF16 R236, R8, R20.reuse, R64 ;  /* 0x0000001408ec723c */ /* 0x088fec0000041840 */
[----:B------:R-:W-:Y:S06]  /*130f0*/  HMMA.16816.F32.BF16 R232, R4, R20, R60 ;  /* 0x0000001404e8723c */ /* 0x000fec000004183c */
[-C--:B------:R-:W-:Y:S06]  /*13100*/  HMMA.16816.F32.BF16 R212, R16, R56.reuse, RZ ;  /* 0x0000003810d4723c */ /* 0x080fec00000418ff */
        /* <DEDUP_REMOVED lines=12> */
[----:B------:R-:W-:Y:S06]  /*131d0*/  HMMA.16816.F32.BF16 R216, R8, R36, R180 ;  /* 0x0000002408d8723c */ /* 0x000fec00000418b4 */
[----:B------:R-:W-:Y:S06]  /*131e0*/  HMMA.16816.F32.BF16 R104, R4, R38, R64 ;  /* 0x000000260468723c */ /* 0x000fec0000041840 */
[-C--:B------:R-:W-:Y:S06]  /*131f0*/  HMMA.16816.F32.BF16 R212, R8, R40.reuse, R212 ;  /* 0x0000002808d4723c */ /* 0x080fec00000418d4 */
[C---:B------:R-:W-:Y:S06]  /*13200*/  HMMA.16816.F32.BF16 R184, R4.reuse, R40, R184 ;  /* 0x0000002804b8723c */ /* 0x040fec00000418b8 */
[C---:B------:R-:W-:Y:S06]  /*13210*/  HMMA.16816.F32.BF16 R176, R4.reuse, R36, R176 ;  /* 0x0000002404b0723c */ /* 0x040fec00000418b0 */
        /* <DEDUP_REMOVED lines=8> */
[----:B------:R-:W-:Y:S01]  /*132a0*/  HMMA.16816.F32.BF16 R16, R8, R22, R16 ;  /* 0x000000160810723c */ /* 0x000fe20000041810 */
[----:B------:R-:W2:Y:S05]  /*132b0*/  LDSM.16.M88.4 R8, [R190+0x2000] ;  /* 0x00200000be08783b */ /* 0x000eaa0000000200 */
[C---:B-1----:R-:W-:Y:S06]  /*132c0*/  HMMA.16816.F32.BF16 R60, R4.reuse, R12, R184 ;  /* 0x0000000c043c723c */ /* 0x042fec00000418b8 */
[----:B------:R-:W-:Y:S06]  /*132d0*/  HMMA.16816.F32.BF16 R44, R4, R14, R100 ;  /* 0x0000000e042c723c */ /* 0x000fec0000041864 */
[C---:B--2---:R-:W-:Y:S06]  /*132e0*/  HMMA.16816.F32.BF16 R52, R8.reuse, R12, R212 ;  /* 0x0000000c0834723c */ /* 0x044fec00000418d4 */
[C---:B------:R-:W-:Y:S01]  /*132f0*/  HMMA.16816.F32.BF16 R20, R8.reuse, R14, R56 ;  /* 0x0000000e0814723c */ /* 0x040fe20000041838 */
[----:B------:R-:W1:Y:S05]  /*13300*/  LDSM.16.M88.4 R12, [R175+0x7400] ;  /* 0x00740000af0c783b */ /* 0x000e6a0000000200 */
[-C--:B-1----:R-:W-:Y:S06]  /*13310*/  HMMA.16816.F32.BF16 R40, R8, R12.reuse, R216 ;  /* 0x0000000c0828723c */ /* 0x082fec00000418d8 */
[C---:B------:R-:W-:Y:S06]  /*13320*/  HMMA.16816.F32.BF16 R36, R4.reuse, R12, R176 ;  /* 0x0000000c0424723c */ /* 0x040fec00000418b0 */
[-C--:B------:R-:W-:Y:S06]  /*13330*/  HMMA.16816.F32.BF16 R24, R4, R14.reuse, R104 ;  /* 0x0000000e0418723c */ /* 0x080fec0000041868 */
        /* <DEDUP_REMOVED lines=9> */
[-C--:B------:R-:W-:Y:S01]  /*133d0*/  HMMA.16816.F32.BF16 R224, R4, R14.reuse, R224 ;  /* 0x0000000e04e0723c */ /* 0x080fe200000418e0 */
[----:B------:R-:W-:Y:S05]  /*133e0*/  LDSM.16.M88.4 R4, [R191+0x3000] ;  /* 0x00300000bf04783b */ /* 0x000fea0000000200 */
[----:B------:R-:W-:Y:S01]  /*133f0*/  HMMA.16816.F32.BF16 R184, R8, R14, R16 ;  /* 0x0000000e08b8723c */ /* 0x000fe20000041810 */
[----:B------:R-:W1:Y:S04]  /*13400*/  LDSM.16.M88.4 R12, [R189+0x7000] ;  /* 0x00700000bd0c783b */ /* 0x000e680000000200 */
[----:B------:R-:W2:Y:S01]  /*13410*/  LDSM.16.M88.4 R8, [R191+0x2000] ;  /* 0x00200000bf08783b */ /* 0x000ea20000000200 */
[-C--:B-1----:R-:W-:Y:S06]  /*13420*/  HMMA.16816.F32.BF16 R236, R4, R12.reuse, R60 ;  /* 0x0000000c04ec723c */ /* 0x082fec000004183c */
[----:B--2---:R-:W-:Y:S06]  /*13430*/  HMMA.16816.F32.BF16 R220, R8, R12, R52 ;  /* 0x0000000c08dc723c */ /* 0x004fec0000041834 */
        /* <DEDUP_REMOVED lines=20> */
[C---:B-1----:R-:W-:Y:S06]  /*13580*/  HMMA.16816.F32.BF16 R180, R4.reuse, R14, R212 ;  /* 0x0000000e04b4723c */ /* 0x042fec00000418d4 */
[-C--:B------:R-:W-:Y:S06]  /*13590*/  HMMA.16816.F32.BF16 R224, R4, R12.reuse, R236 ;  /* 0x0000000c04e0723c */ /* 0x080fec00000418ec */
        /* <DEDUP_REMOVED lines=8> */
[----:B-1----:R-:W-:Y:S06]  /*13620*/  HMMA.16816.F32.BF16 R104, R8, R12, R44 ;  /* 0x0000000c0868723c */ /* 0x002fec000004182c */
[C---:B------:R-:W-:Y:S06]  /*13630*/  HMMA.16816.F32.BF16 R44, R4.reuse, R14, R24 ;  /* 0x0000000e042c723c */ /* 0x040fec0000041818 */
[----:B------:R-:W-:Y:S06]  /*13640*/  HMMA.16816.F32.BF16 R100, R4, R12, R36 ;  /* 0x0000000c0464723c */ /* 0x000fec0000041824 */
        /* <DEDUP_REMOVED lines=17> */
[----:B------:R-:W-:Y:S01]  /*13760*/  HMMA.16816.F32.BF16 R176, R8, R14, R176 ;  /* 0x0000000e08b0723c */ /* 0x000fe200000418b0 */
[----:B------:R-:W1:Y:S01]  /*13770*/  LDSM.16.M88.4 R12, [R189+0x8800] ;  /* 0x00880000bd0c783b */ /* 0x000e620000000200 */
[----:B------:R-:W-:-:S04]  /*13780*/  ISETP.GT.AND P0, PT, R205, R194, PT ;  /* 0x000000c2cd00720c */ /* 0x000fc80003f04270 */
[-C--:B-1----:R-:W-:Y:S06]  /*13790*/  HMMA.16816.F32.BF16 R232, R4, R12.reuse, R100 ;  /* 0x0000000c04e8723c */ /* 0x082fec0000041864 */
[----:B------:R-:W-:Y:S06]  /*137a0*/  HMMA.16816.F32.BF16 R104, R8, R12, R104 ;  /* 0x0000000c0868723c */ /* 0x000fec0000041868 */
[-C--:B------:R-:W-:Y:S06]  /*137b0*/  HMMA.16816.F32.BF16 R240, R4, R14.reuse, R44 ;  /* 0x0000000e04f0723c */ /* 0x080fec000004182c */
[----:B------:R-:W-:Y:S01]  /*137c0*/  HMMA.16816.F32.BF16 R100, R8, R14, R24 ;  /* 0x0000000e0864723c */ /* 0x000fe20000041818 */
[----:B------:R-:W1:Y:S01]  /*137d0*/  LDSM.16.M88.4 R12, [R189+0x8c00] ;  /* 0x008c0000bd0c783b */ /* 0x000e620000000200 */
[----:B------:R-:W-:-:S04]  /*137e0*/  DEPBAR.LE SB0, 0x0 ;  /* 0x000080000000791a */ /* 0x000fc80000000000 */
[----:B------:R-:W-:Y:S01]  /*137f0*/  BSSY B1, `(.L_x_966) ;  /* 0x0000046000017945 */ /* 0x000fe20003800000 */
[-C--:B-1----:R-:W-:Y:S06]  /*13800*/  HMMA.16816.F32.BF16 R216, R8, R12.reuse, R40 ;  /* 0x0000000c08d8723c */ /* 0x082fec0000041828 */
[C---:B------:R-:W-:Y:S06]  /*13810*/  HMMA.16816.F32.BF16 R224, R4.reuse, R12, R36 ;  /* 0x0000000c04e0723c */ /* 0x040fec0000041824 */
[-C--:B------:R-:W-:Y:S06]  /*13820*/  HMMA.16816.F32.BF16 R220, R4, R14.reuse, R20 ;  /* 0x0000000e04dc723c */ /* 0x080fec0000041814 */
[----:B------:R-:W-:Y:S01]  /*13830*/  HMMA.16816.F32.BF16 R184, R8, R14, R16 ;  /* 0x0000000e08b8723c */ /* 0x000fe20000041810 */
[----:B------:R-:W-:Y:S06]  /*13840*/  BAR.SYNC.DEFER_BLOCKING 0x0 ;  /* 0x0000000000007b1d */ /* 0x000fec0000010000 */
[----:B------:R-:W-:-:S02]  /*13850*/  NOP ;  /* 0x0000000000007918 */ /* 0x000fc40000000000 */
[----:B------:R-:W-:-:S15]  /*13860*/  @!P0 BRA `(.L_x_967) ;  /* 0x0000000000f88947 */ /* 0x000fde0003800000 */
[----:B------:R-:W2:Y:S01]  /*13870*/  LDL.64 R2, [R1+0x1a8] ;  /* 0x0001a80001027983 */ /* 0x000ea20000100a00 */
[----:B------:R-:W-:-:S03]  /*13880*/  IMAD.MOV.U32 R0, RZ, RZ, R195 ;  /* 0x000000ffff007224 */ /* 0x000fc600078e00c3 */
[----:B------:R-:W2:Y:S04]  /*13890*/  LDL R59, [R1+0x19c] ;  /* 0x00019c00013b7983 */ /* 0x000ea80000100800 */
[----:B------:R-:W3:Y:S04]  /*138a0*/  LDL R58, [R1+0x1d4] ;  /* 0x0001d400013a7983 */ /* 0x000ee80000100800 */
[----:B------:R-:W4:Y:S04]  /*138b0*/  LDL R194, [R1+0x1a4] ;  /* 0x0001a40001c27983 */ /* 0x000f280000100800 */
[----:B------:R-:W5:Y:S01]  /*138c0*/  LDL R195, [R1+0x1c0] ;  /* 0x0001c00001c37983 */ /* 0x000f620000100800 */
[----:B------:R-:W-:-:S05]  /*138d0*/  VIADD R0, R0, 0xfffffffc ;  /* 0xfffffffc00007836 */ /* 0x000fca0000000000 */
[----:B------:R-:W-:Y:S01]  /*138e0*/  SHF.R.S32.HI R4, RZ, 0x1f, R0 ;  /* 0x0000001fff047819 */ /* 0x000fe20000011400 */
[----:B------:R1:W-:Y:S04]  /*138f0*/  @P4 STS [R193+0x6000], RZ ;  /* 0x006000ffc1004388 */ /* 0x0003e80000000800 */
[----:B------:R1:W-:Y:S04]  /*13900*/  @P4 STS [R193+0x6004], RZ ;  /* 0x006004ffc1004388 */ /* 0x0003e80000000800 */
[----:B------:R1:W-:Y:S01]  /*13910*/  @P4 STS.64 [R193+0x6008], RZ ;  /* 0x006008ffc1004388 */ /* 0x0003e20000000a00 */
[----:B------:R-:W-:Y:S01]  /*13920*/  BSSY B0, `(.L_x_968) ;  /* 0x0000031000007945 */ /* 0x000fe20003800000 */
[----:B--2---:R-:W-:-:S04]  /*13930*/  IMAD.WIDE.U32 R2, R0, R59, R2 ;  /* 0x0000003b00027225 */ /* 0x004fc800078e0002 */
[----:B---3--:R-:W-:-:S04]  /*13940*/  IMAD R0, R58, R0, RZ ;  /* 0x000000003a007224 */ /* 0x008fc800078e02ff */
[----:B------:R-:W-:Y:S01]  /*13950*/  IMAD R0, R4, R59, R0 ;  /* 0x0000003b04007224 */ /* 0x000fe200078e0200 */
[----:B------:R-:W-:-:S03]  /*13960*/  @!P4 LEA R4, P0, R2, R206, 0x1 ;  /* 0x000000ce0204c211 */ /* 0x000fc600078008ff */
[----:B------:R-:W-:-:S05]  /*13970*/  IMAD.IADD R0, R3, 0x1, R0 ;  /* 0x0000000103007824 */ /* 0x000fca00078e0200 */
        /* <DEDUP_REMOVED lines=15> */
[----:B----4-:R-:W-:-:S03]  /*13a70*/  IADD3 R2, P0, R194, R2, RZ ;  /* 0x00000002c2027210 */ /* 0x010fc60007f1e0ff */
[----:B------:R-:W-:Y:S01]  /*13a80*/  @!PT LDS RZ, [RZ] ;  /* 0x00000000fffff984 */ /* 0x000fe20000000800 */
[----:B------:R-:W-:Y:S01]  /*13a90*/  @!PT LDS RZ, [RZ] ;  /* 0x00000000fffff984 */ /* 0x000fe20000000800 */
[----:B------:R-:W-:Y:S01]  /*13aa0*/  @!PT LDS RZ, [RZ] ;  /* 0x00000000fffff984 */ /* 0x000fe20000000800 */
[----:B------:R2:W-:Y:S02]  /*13ab0*/  @!P2 LDGSTS.E.BYPASS.LTC128B.128 [R193+0x8000], desc[UR4][R4.64+0x80] ;  /* 0x0800008004c1afae */ /* 0x0005e4000b901d44 */
[----:B-----5:R-:W-:Y:S02]  /*13ac0*/  IMAD.X R0, R195, 0x1, R0, P0 ;  /* 0x00000001c3007824 */ /* 0x020fe400000e0600 */
        /* <DEDUP_REMOVED lines=22> */
.L_x_969:
[----:B------:R-:W-:Y:S05]  /*13c30*/  BSYNC B0 ;  /* 0x0000000000007941 */ /* 0x000fea0003800000 */
.L_x_968:
[----:B------:R-:W0:Y:S02]  /*13c40*/  LDGDEPBAR ;  /* 0x00000000000079af */ /* 0x000e240000000000 */
.L_x_967:
[----:B------:R-:W-:Y:S05]  /*13c50*/  BSYNC B1 ;  /* 0x0000000000017941 */ /* 0x000fea0003800000 */
.L_x_966:
[----:B------:R-:W3:Y:S04]  /*13c60*/  LDL R3, [R1+0x140] ;  /* 0x0001400001037983 */ /* 0x000ee80000100800 */
[----:B------:R-:W4:Y:S04]  /*13c70*/  LDL R12, [R1+0x13c] ;  /* 0x00013c00010c7983 */ /* 0x000f280000100800 */
[----:B------:R-:W4:Y:S04]  /*13c80*/  LDL R11, [R1+0x144] ;  /* 0x00014400010b7983 */ /* 0x000f280000100800 */
[----:B------:R-:W4:Y:S04]  /*13c90*/  LDL R10, [R1+0x120] ;  /* 0x00012000010a7983 */ /* 0x000f280000100800 */
[----:B------:R-:W4:Y:S04]  /*13ca0*/  LDL R9, [R1+0xfc] ;  /* 0x0000fc0001097983 */ /* 0x000f280000100800 */
[----:B------:R-:W4:Y:S04]  /*13cb0*/  LDL R8, [R1+0x74] ;  /* 0x0000740001087983 */ /* 0x000f280000100800 */
[----:B------:R-:W4:Y:S04]  /*13cc0*/  LDL R7, [R1+0x11c] ;  /* 0x00011c0001077983 */ /* 0x000f280000100800 */
[----:B------:R-:W4:Y:S04]  /*13cd0*/  LDL R6, [R1+0x148] ;  /* 0x0001480001067983 */ /* 0x000f280000100800 */
[----:B-12---:R-:W2:Y:S01]  /*13ce0*/  LDL.LU.64 R4, [R1+0x78] ;  /* 0x0000780001047983 */ /* 0x006ea20000300a00 */
[----:B------:R-:W1:Y:S03]  /*13cf0*/  S2R R0, SR_TID.X ;  /* 0x0000000000007919 */ /* 0x000e660000002100 */
[----:B------:R3:W-:Y:S01]  /*13d00*/  STL.64 [R1+0x278], R32 ;  /* 0x0002782001007387 */ /* 0x0007e20000100a00 */
[----:B-1----:R-:W-:-:S05]  /*13d10*/  IMAD.SHL.U32 R0, R0, 0x2, RZ ;  /* 0x0000000200007824 */ /* 0x002fca00078e00ff */
[----:B------:R-:W-:-:S05]  /*13d20*/  LOP3.LUT R0, R0, 0x6, RZ, 0xc0, !PT ;  /* 0x0000000600007812 */ /* 0x000fca00078ec0ff */
[----:B------:R-:W-:-:S05]  /*13d30*/  IMAD R0, R205, 0x40, R0 ;  /* 0x00000040cd007824 */ /* 0x000fca00078e0200 */
[----:B------:R-:W-:-:S04]  /*13d40*/  ISETP.GE.AND P3, PT, R0, R198, PT ;  /* 0x000000c60000720c */ /* 0x000fc80003f66270 */
[C---:B------:R-:W-:Y:S02]  /*13d50*/  ISETP.GE.OR P3, PT, R0.reuse, R204, !P3 ;  /* 0x000000cc0000720c */ /* 0x040fe40005f66670 */
[----:B------:R-:W-:Y:S02]  /*13d60*/  ISETP.GE.AND P1, PT, R0, R197, PT ;  /* 0x000000c50000720c */ /* 0x000fe40003f26270 */
[----:B------:R-:W-:Y:S02]  /*13d70*/  FSEL R41, R52, -INF , !P3 ;  /* 0xff80000034297808 */ /* 0x000fe40005800000 */
[C---:B------:R-:W-:Y:S02]  /*13d80*/  ISETP.GE.AND P2, PT, R0.reuse, R196, PT ;  /* 0x000000c40000720c */ /* 0x040fe40003f46270 */
[C---:B------:R-:W-:Y:S02]  /*13d90*/  ISETP.GE.AND P3, PT, R0.reuse, R199, PT ;  /* 0x000000c70000720c */ /* 0x040fe40003f66270 */
[----:B------:R-:W-:-:S02]  /*13da0*/  ISETP.GE.OR P1, PT, R0, R203, !P1 ;  /* 0x000000cb0000720c */ /* 0x000fc40004f26670 */
[C---:B------:R-:W-:Y:S02]  /*13db0*/  ISETP.GE.OR P2, PT, R0.reuse, R202, !P2 ;  /* 0x000000ca0000720c */ /* 0x040fe40005746670 */
[----:B------:R-:W-:Y:S02]  /*13dc0*/  ISETP.GE.OR P3, PT, R0, R201, !P3 ;  /* 0x000000c90000720c */ /* 0x000fe40005f66670 */
[----:B------:R-:W-:Y:S02]  /*13dd0*/  FSEL R54, R54, -INF , !P1 ;  /* 0xff80000036367808 */ /* 0x000fe40004800000 */
[----:B------:R-:W-:Y:S02]  /*13de0*/  FSEL R61, R48, -INF , !P2 ;  /* 0xff800000303d7808 */ /* 0x000fe40005000000 */
[----:B------:R-:W-:Y:S01]  /*13df0*/  FSEL R20, R50, -INF , !P3 ;  /* 0xff80000032147808 */ /* 0x000fe20005800000 */
[----:B------:R2:W-:Y:S04]  /*13e00*/  STL.64 [R1+0x270], R30 ;  /* 0x0002701e01007387 */ /* 0x0005e80000100a00 */
[----:B------:R-:W-:Y:S04]  /*13e10*/  STL.64 [R1+0x268], R28 ;  /* 0x0002681c01007387 */ /* 0x000fe80000100a00 */
[----:B------:R-:W-:Y:S04]  /*13e20*/  STL [R1+0x260], R188 ;  /* 0x000260bc01007387 */ /* 0x000fe80000100800 */
[----:B------:R-:W-:Y:S04]  /*13e30*/  STL [R1+0x20c], R211 ;  /* 0x00020cd301007387 */ /* 0x000fe80000100800 */
[----:B------:R-:W-:Y:S04]  /*13e40*/  STL [R1+0x208], R210 ;  /* 0x000208d201007387 */ /* 0x000fe80000100800 */
[----:B------:R4:W-:Y:S04]  /*13e50*/  STL [R1+0x204], R207 ;  /* 0x000204cf01007387 */ /* 0x0009e80000100800 */
[----:B------:R1:W-:Y:S01]  /*13e60*/  STL [R1+0x200], R206 ;  /* 0x000200ce01007387 */ /* 0x0003e20000100800 */
[----:B------:R-:W-:Y:S01]  /*13e70*/  LOP3.LUT R2, R2, 0xffffffdf, RZ, 0xc0, !PT ;  /* 0xffffffdf02027812 */ /* 0x000fe200078ec0ff */
[----:B---3--:R-:W-:-:S02]  /*13e80*/  IMAD.MOV.U32 R32, RZ, RZ, R3 ;  /* 0x000000ffff207224 */ /* 0x008fc400078e0003 */
[----:B------:R-:W-:-:S05]  /*13e90*/  VIADD R3, R0, 0x1 ;  /* 0x0000000100037836 */ /* 0x000fca0000000000 */
        /* <DEDUP_REMOVED lines=9> */
[----:B------:R-:W-:-:S04]  /*13f30*/  FSEL R46, R53, -INF , !P6 ;  /* 0xff800000352e7808 */ /* 0x000fc80007000000 */
        /* <DEDUP_REMOVED lines=73> */
[C---:B------:R-:W-:Y:S01]  /*143d0*/  VIADD R3, R0.reuse, 0x20 ;  /* 0x0000002000037836 */ /* 0x040fe20000000000 */
[----:B------:R-:W-:Y:S02]  /*143e0*/  FSEL R39, R177, -INF , !P2 ;  /* 0xff800000b1277808 */ /* 0x000fe40005000000 */
[----:B------:R-:W-:Y:S02]  /*143f0*/  FSEL R15, R239, -INF , !P0 ;  /* 0xff800000ef0f7808 */ /* 0x000fe40004000000 */
[C---:B------:R-:W-:Y:S02]  /*14400*/  ISETP.GE.AND P2, PT, R3.reuse, R198, PT ;  /* 0x000000c60300720c */ /* 0x040fe40003f46270 */
[C---:B------:R-:W-:Y:S01]  /*14410*/  ISETP.GE.AND P0, PT, R3.reuse, R199, PT ;  /* 0x000000c70300720c */ /* 0x040fe20003f06270 */
[----:B--2---:R-:W-:Y:S01]  /*14420*/  IMAD.MOV.U32 R31, RZ, RZ, R5 ;  /* 0x000000ffff1f7224 */ /* 0x004fe200078e0005 */
[C---:B------:R-:W-:Y:S01]  /*14430*/  ISETP.GE.OR P2, PT, R3.reuse, R204, !P2 ;  /* 0x000000cc0300720c */ /* 0x040fe20005746670 */
[----:B------:R-:W-:Y:S01]  /*14440*/  VIADD R5, R0, 0x21 ;  /* 0x0000002100057836 */ /* 0x000fe20000000000 */
[----:B------:R-:W-:-:S02]  /*14450*/  ISETP.GE.OR P0, PT, R3, R201, !P0 ;  /* 0x000000c90300720c */ /* 0x000fc40004706670 */
[----:B------:R-:W-:Y:S02]  /*14460*/  FSEL R52, R179, -INF , !P1 ;  /* 0xff800000b3347808 */ /* 0x000fe40004800000 */
[----:B------:R-:W-:Y:S02]  /*14470*/  FSEL R38, R104, -INF , !P2 ;  /* 0xff80000068267808 */ /* 0x000fe40005000000 */
[CC--:B------:R-:W-:Y:S02]  /*14480*/  ISETP.GE.AND P1, PT, R3.reuse, R197.reuse, PT ;  /* 0x000000c50300720c */ /* 0x0c0fe40003f26270 */
[----:B------:R-:W-:Y:S02]  /*14490*/  ISETP.GE.AND P2, PT, R3, R196, PT ;  /* 0x000000c40300720c */ /* 0x000fe40003f46270 */
[----:B------:R-:W-:Y:S02]  /*144a0*/  FSEL R14, R234, -INF , !P0 ;  /* 0xff800000ea0e7808 */ /* 0x000fe40004000000 */
[----:B------:R-:W-:-:S02]  /*144b0*/  ISETP.GE.AND P0, PT, R5, R197, PT ;  /* 0x000000c50500720c */ /* 0x000fc40003f06270 */
[CC--:B------:R-:W-:Y:S02]  /*144c0*/  ISETP.GE.OR P1, PT, R3.reuse, R203.reuse, !P1 ;  /* 0x000000cb0300720c */ /* 0x0c0fe40004f26670 */
[----:B------:R-:W-:Y:S01]  /*144d0*/  ISETP.GE.OR P2, PT, R3, R202, !P2 ;  /* 0x000000ca0300720c */ /* 0x000fe20005746670 */
[----:B------:R-:W-:Y:S01]  /*144e0*/  VIADD R3, R0, 0x28 ;  /* 0x0000002800037836 */ /* 0x000fe20000000000 */
[----:B------:R-:W-:-:S04]  /*144f0*/  ISETP.GE.OR P0, PT, R5, R203, !P0 ;  /* 0x000000cb0500720c */ /* 0x000fc80004706670 */
[----:B------:R-:W-:Y:S02]  /*14500*/  FSEL R50, R107, -INF , !P0 ;  /* 0xff8000006b327808 */ /* 0x000fe40004000000 */
[C---:B------:R-:W-:Y:S01]  /*14510*/  ISETP.GE.AND P0, PT, R3.reuse, R198, PT ;  /* 0x000000c60300720c */ /* 0x040fe20003f06270 */
[----:B------:R-:W-:Y:S02]  /*14520*/  IMAD.MOV.U32 R30, RZ, RZ, R4 ;  /* 0x000000ffff1e7224 */ /* 0x000fe400078e0004 */
[----:B------:R-:W-:Y:S01]  /*14530*/  VIADD R4, R0, 0x29 ;  /* 0x0000002900047836 */ /* 0x000fe20000000000 */
[----:B------:R-:W-:-:S04]  /*14540*/  ISETP.GE.OR P0, PT, R3, R204, !P0 ;  /* 0x000000cc0300720c */ /* 0x000fc80004706670 */
[----:B------:R-:W-:Y:S02]  /*14550*/  FSEL R36, R100, -INF , !P0 ;  /* 0xff80000064247808 */ /* 0x000fe40004000000 */
[----:B------:R-:W-:-:S04]  /*14560*/  ISETP.GE.AND P0, PT, R4, R198, PT ;  /* 0x000000c60400720c */ /* 0x000fc80003f06270 */
[----:B------:R-:W-:Y:S02]  /*14570*/  ISETP.GE.OR P0, PT, R4, R204, !P0 ;  /* 0x000000cc0400720c */ /* 0x000fe40004706670 */
[----:B------:R-:W-:Y:S02]  /*14580*/  FSEL R51, R106, -INF , !P1 ;  /* 0xff8000006a337808 */ /* 0x000fe40004800000 */
[----:B------:R-:W-:Y:S02]  /*14590*/  FSEL R27, R101, -INF , !P0 ;  /* 0xff800000651b7808 */ /* 0x000fe40004000000 */
[----:B------:R-:W-:Y:S02]  /*145a0*/  ISETP.GE.AND P1, PT, R5, R198, PT ;  /* 0x000000c60500720c */ /* 0x000fe40003f26270 */
[----:B------:R-:W-:Y:S02]  /*145b0*/  ISETP.GE.AND P0, PT, R3, R199, PT ;  /* 0x000000c70300720c */ /* 0x000fe40003f06270 */
[----:B------:R-:W-:-:S02]  /*145c0*/  ISETP.GE.OR P1, PT, R5, R204, !P1 ;  /* 0x000000cc0500720c */ /* 0x000fc40004f26670 */
[----:B------:R-:W-:Y:S01]  /*145d0*/  ISETP.GE.OR P0, PT, R3, R201, !P0 ;  /* 0x000000c90300720c */ /* 0x000fe20004706670 */
[----:B----4-:R-:W-:Y:S01]  /*145e0*/  IMAD.MOV.U32 R207, RZ, RZ, R12 ;  /* 0x000000ffffcf7224 */ /* 0x010fe200078e000c */
[----:B------:R-:W-:Y:S02]  /*145f0*/  FSEL R37, R105, -INF , !P1 ;  /* 0xff80000069257808 */ /* 0x000fe40004800000 */
[----:B------:R-:W-:Y:S02]  /*14600*/  FSEL R12, R242, -INF , !P0 ;  /* 0xff800000f20c7808 */ /* 0x000fe40004000000 */
[CC--:B------:R-:W-:Y:S02]  /*14610*/  ISETP.GE.AND P1, PT, R5.reuse, R199.reuse, PT ;  /* 0x000000c70500720c */ /* 0x0c0fe40003f26270 */
[----:B------:R-:W-:Y:S01]  /*14620*/  ISETP.GE.AND P0, PT, R4, R199, PT ;  /* 0x000000c70400720c */ /* 0x000fe20003f06270 */
[----:B------:R-:W-:Y:S01]  /*14630*/  IMAD.MOV.U32 R29, RZ, RZ, R6 ;  /* 0x000000ffff1d7224 */ /* 0x000fe200078e0006 */
[-C--:B------:R-:W-:Y:S01]  /*14640*/  ISETP.GE.OR P1, PT, R5, R201.reuse, !P1 ;  /* 0x000000c90500720c */ /* 0x080fe20004f26670 */
[----:B------:R-:W-:Y:S01]  /*14650*/  VIADD R6, R0, 0x30 ;  /* 0x0000003000067836 */ /* 0x000fe20000000000 */
[----:B------:R-:W-:Y:S01]  /*14660*/  ISETP.GE.OR P0, PT, R4, R201, !P0 ;  /* 0x000000c90400720c */ /* 0x000fe20004706670 */
[----:B-1----:R-:W-:Y:S01]  /*14670*/  IMAD.MOV.U32 R206, RZ, RZ, R11 ;  /* 0x000000ffffce7224 */ /* 0x002fe200078e000b */
[----:B------:R-:W-:-:S02]  /*14680*/  FSEL R13, R235, -INF , !P1 ;  /* 0xff800000eb0d7808 */ /* 0x000fc40004800000 */
[----:B------:R-:W-:Y:S02]  /*14690*/  FSEL R11, R243, -INF , !P0 ;  /* 0xff800000f30b7808 */ /* 0x000fe40004000000 */
[C---:B------:R-:W-:Y:S02]  /*146a0*/  ISETP.GE.AND P1, PT, R3.reuse, R197, PT ;  /* 0x000000c50300720c */ /* 0x040fe40003f26270 */
[C---:B------:R-:W-:Y:S02]  /*146b0*/  ISETP.GE.AND P0, PT, R6.reuse, R198, PT ;  /* 0x000000c60600720c */ /* 0x040fe40003f06270 */
[----:B------:R-:W-:Y:S02]  /*146c0*/  ISETP.GE.OR P1, PT, R3, R203, !P1 ;  /* 0x000000cb0300720c */ /* 0x000fe40004f26670 */
[----:B------:R-:W-:Y:S02]  /*146d0*/  ISETP.GE.OR P0, PT, R6, R204, !P0 ;  /* 0x000000cc0600720c */ /* 0x000fe40004706670 */
[----:B------:R-:W-:-:S02]  /*146e0*/  FSEL R49, R102, -INF , !P1 ;  /* 0xff80000066317808 */ /* 0x000fc40004800000 */
[----:B------:R-:W-:Y:S02]  /*146f0*/  FSEL R26, R216, -INF , !P0 ;  /* 0xff800000d81a7808 */ /* 0x000fe40004000000 */
[----:B------:R-:W-:Y:S02]  /*14700*/  @P6 LOP3.LUT R2, R2, 0x20, RZ, 0xfc, !PT ;  /* 0x0000002002026812 */ /* 0x000fe400078efcff */
[-C--:B------:R-:W-:Y:S02]  /*14710*/  ISETP.GE.AND P1, PT, R4, R197.reuse, PT ;  /* 0x000000c50400720c */ /* 0x080fe40003f26270 */
[----:B------:R-:W-:Y:S02]  /*14720*/  ISETP.GE.AND P0, PT, R6, R197, PT ;  /* 0x000000c50600720c */ /* 0x000fe40003f06270 */
[----:B------:R-:W-:Y:S02]  /*14730*/  LOP3.LUT R2, R2, 0xffffffef, RZ, 0xc0, !PT ;  /* 0xffffffef02027812 */ /* 0x000fe400078ec0ff */
[----:B------:R-:W-:-:S02]  /*14740*/  ISETP.GE.OR P1, PT, R4, R203, !P1 ;  /* 0x000000cb0400720c */ /* 0x000fc40004f26670 */
[----:B------:R-:W-:Y:S02]  /*14750*/  ISETP.GE.OR P0, PT, R6, R203, !P0 ;  /* 0x000000cb0600720c */ /* 0x000fe40004706670 */
[----:B------:R-:W-:Y:S02]  /*14760*/  @P5 LOP3.LUT R2, R2, 0x10, RZ, 0xfc, !PT ;  /* 0x0000001002025812 */ /* 0x000fe400078efcff */
[----:B------:R-:W-:Y:S02]  /*14770*/  FSEL R48, R103, -INF , !P1 ;  /* 0xff80000067307808 */ /* 0x000fe40004800000 */
[----:B------:R-:W-:Y:S02]  /*14780*/  FSEL R47, R218, -INF , !P0 ;  /* 0xff800000da2f7808 */ /* 0x000fe40004000000 */
[-C--:B------:R-:W-:Y:S02]  /*14790*/  ISETP.GE.AND P6, PT, R3, R196.reuse, PT ;  /* 0x000000c40300720c */ /* 0x080fe40003fc6270 */
[----:B------:R-:W-:-:S02]  /*147a0*/  ISETP.GE.AND P1, PT, R5, R196, PT ;  /* 0x000000c40500720c */ /* 0x000fc40003f26270 */
[----:B------:R-:W-:Y:S02]  /*147b0*/  ISETP.GE.AND P0, PT, R6, R199, PT ;  /* 0x000000c70600720c */ /* 0x000fe40003f06270 */
[----:B------:R-:W-:Y:S02]  /*147c0*/  ISETP.GE.AND P5, PT, R4, R196, PT ;  /* 0x000000c40400720c */ /* 0x000fe40003fa6270 */
[-C--:B------:R-:W-:Y:S01]  /*147d0*/  ISETP.GE.OR P6, PT, R3, R202.reuse, !P6 ;  /* 0x000000ca0300720c */ /* 0x080fe200077c6670 */
[C---:B------:R-:W-:Y:S01]  /*147e0*/  VIADD R3, R0.reuse, 0x31 ;  /* 0x0000003100037836 */ /* 0x040fe20000000000 */
[-C--:B------:R-:W-:Y:S01]  /*147f0*/  ISETP.GE.OR P1, PT, R5, R202.reuse, !P1 ;  /* 0x000000ca0500720c */ /* 0x080fe20004f26670 */
[----:B------:R-:W-:Y:S01]  /*14800*/  VIADD R5, R0, 0x39 ;  /* 0x0000003900057836 */ /* 0x000fe20000000000 */
[----:B------:R-:W-:Y:S02]  /*14810*/  ISETP.GE.OR P0, PT, R6, R201, !P0 ;  /* 0x000000c90600720c */ /* 0x000fe40004706670 */
[----:B------:R-:W-:Y:S01]  /*14820*/  ISETP.GE.OR P5, PT, R4, R202, !P5 ;  /* 0x000000ca0400720c */ /* 0x000fe20006fa6670 */
[----:B------:R-:W-:Y:S01]  /*14830*/  VIADD R4, R0, 0x38 ;  /* 0x0000003800047836 */ /* 0x000fe20000000000 */
[----:B------:R-:W-:Y:S01]  /*14840*/  FMNMX.FTZ R0, R251, R20, !PT ;  /* 0x00000014fb007209 */ /* 0x000fe20007810000 */
[----:B------:R-:W-:Y:S01]  /*14850*/  IMAD.MOV.U32 R211, RZ, RZ, R10 ;  /* 0x000000ffffd37224 */ /* 0x000fe200078e000a */
[----:B------:R-:W-:-:S02]  /*14860*/  FSEL R10, R226, -INF , !P0 ;  /* 0xff800000e20a7808 */ /* 0x000fc40004000000 */
[----:B------:R-:W-:Y:S02]  /*14870*/  ISETP.GE.AND P0, PT, R3, R198, PT ;  /* 0x000000c60300720c */ /* 0x000fe40003f06270 */
[----:B------:R-:W-:Y:S02]  /*14880*/  FMNMX.FTZ R0, R25, R0, !PT ;  /* 0x0000000019007209 */ /* 0x000fe40007810000 */
[----:B------:R-:W-:Y:S02]  /*14890*/  ISETP.GE.OR P0, PT, R3, R204, !P0 ;  /* 0x000000cc0300720c */ /* 0x000fe40004706670 */
[----:B------:R-:W-:Y:S02]  /*148a0*/  FMNMX.FTZ R0, R23, R0, !PT ;  /* 0x0000000017007209 */ /* 0x000fe40007810000 */
[----:B------:R-:W-:Y:S02]  /*148b0*/  FSEL R24, R217, -INF , !P0 ;  /* 0xff800000d9187808 */ /* 0x000fe40004000000 */
[----:B------:R-:W-:-:S02]  /*148c0*/  ISETP.GE.AND P0, PT, R3, R199, PT ;  /* 0x000000c70300720c */ /* 0x000fc40003f06270 */
[----:B------:R-:W-:Y:S02]  /*148d0*/  FMNMX.FTZ R0, R21, R0, !PT ;  /* 0x0000000015007209 */ /* 0x000fe40007810000 */
[----:B------:R-:W-:Y:S02]  /*148e0*/  ISETP.GE.OR P0, PT, R3, R201, !P0 ;  /* 0x000000c90300720c */ /* 0x000fe40004706670 */
[----:B------:R-:W-:Y:S01]  /*148f0*/  FMNMX.FTZ R0, R18, R0, !PT ;  /* 0x0000000012007209 */ /* 0x000fe20007810000 */
[----:B------:R-:W-:Y:S01]  /*14900*/  IMAD.MOV.U32 R210, RZ, RZ, R9 ;  /* 0x000000ffffd27224 */ /* 0x000fe200078e0009 */
[----:B------:R-:W-:Y:S02]  /*14910*/  FSEL R9, R227, -INF , !P0 ;  /* 0xff800000e3097808 */ /* 0x000fe40004000000 */
[----:B------:R-:W-:Y:S02]  /*14920*/  FMNMX.FTZ R0, R17, R0, !PT ;  /* 0x0000000011007209 */ /* 0x000fe40007810000 */
[----:B------:R-:W-:-:S02]  /*14930*/  ISETP.GE.AND P0, PT, R4, R198, PT ;  /* 0x000000c60400720c */ /* 0x000fc40003f06270 */
[----:B------:R-:W-:Y:S02]  /*14940*/  FMNMX.FTZ R0, R16, R0, !PT ;  /* 0x0000000010007209 */ /* 0x000fe40007810000 */
[----:B------:R-:W-:Y:S02]  /*14950*/  ISETP.GE.OR P0, PT, R4, R204, !P0 ;  /* 0x000000cc0400720c */ /* 0x000fe40004706670 */
[----:B------:R-:W-:Y:S02]  /*14960*/  FMNMX.FTZ R0, R15, R0, !PT ;  /* 0x000000000f007209 */ /* 0x000fe40007810000 */
[----:B------:R-:W-:Y:S02]  /*14970*/  FSEL R22, R184, -INF , !P0 ;  /* 0xff800000b8167808 */ /* 0x000fe40004000000 */
[----:B------:R-:W-:Y:S02]  /*14980*/  ISETP.GE.AND P0, PT, R4, R199, PT ;  /* 0x000000c70400720c */ /* 0x000fe40003f06270 */
[----:B------:R-:W-:-:S02]  /*14990*/  FMNMX.FTZ R0, R14, R0, !PT ;  /* 0x000000000e007209 */ /* 0x000fc40007810000 */
[----:B------:R-:W-:Y:S01]  /*149a0*/  ISETP.GE.OR P0, PT, R4, R201, !P0 ;  /* 0x000000c90400720c */ /* 0x000fe20004706670 */
[----:B------:R-:W-:Y:S01]  /*149b0*/  IMAD.MOV.U32 R188, RZ, RZ, R8 ;  /* 0x000000ffffbc7224 */ /* 0x000fe200078e0008 */
[----:B------:R-:W-:Y:S02]  /*149c0*/  FMNMX.FTZ R0, R13, R0, !PT ;  /* 0x000000000d007209 */ /* 0x000fe40007810000 */
[----:B------:R-:W-:Y:S02]  /*149d0*/  FSEL R8, R222, -INF , !P0 ;  /* 0xff800000de087808 */ /* 0x000fe40004000000 */
[C---:B------:R-:W-:Y:S02]  /*149e0*/  ISETP.GE.AND P0, PT, R5.reuse, R198, PT ;  /* 0x000000c60500720c */ /* 0x040fe40003f06270 */
[----:B------:R-:W-:Y:S02]  /*149f0*/  FMNMX.FTZ R0, R12, R0, !PT ;  /* 0x000000000c007209 */ /* 0x000fe40007810000 */
[----:B------:R-:W-:-:S02]  /*14a00*/  ISETP.GE.OR P0, PT, R5, R204, !P0 ;  /* 0x000000cc0500720c */ /* 0x000fc40004706670 */
[----:B------:R-:W-:Y:S02]  /*14a10*/  FMNMX.FTZ R0, R11, R0, !PT ;  /* 0x000000000b007209 */ /* 0x000fe40007810000 */
[----:B------:R-:W-:Y:S02]  /*14a20*/  LOP3.LUT R2, R2, 0xfffffff7, RZ, 0xc0, !PT ;  /* 0xfffffff702027812 */ /* 0x000fe400078ec0ff */
[----:B------:R-:W-:Y:S02]  /*14a30*/  FSEL R19, R185, -INF , !P0 ;  /* 0xff800000b9137808 */ /* 0x000fe40004000000 */
[----:B------:R-:W-:Y:S02]  /*14a40*/  ISETP.GE.AND P0, PT, R5, R199, PT ;  /* 0x000000c70500720c */ /* 0x000fe40003f06270 */
[----:B------:R-:W-:Y:S02]  /*14a50*/  FMNMX.FTZ R0, R10, R0, !PT ;  /* 0x000000000a007209 */ /* 0x000fe40007810000 */
[----:B------:R-:W-:-:S02]  /*14a60*/  @P4 LOP3.LUT R2, R2, 0x8, RZ, 0xfc, !PT ;  /* 0x0000000802024812 */ /* 0x000fc400078efcff */
[----:B------:R-:W-:Y:S02]  /*14a70*/  ISETP.GE.OR P0, PT, R5, R201, !P0 ;  /* 0x000000c90500720c */ /* 0x000fe40004706670 */
[----:B------:R-:W-:Y:S01]  /*14a80*/  FMNMX.FTZ R0, R9, R0, !PT ;  /* 0x0000000009007209 */ /* 0x000fe20007810000 */
[----:B------:R-:W-:Y:S01]  /*14a90*/  IMAD.MOV.U32 R28, RZ, RZ, R7 ;  /* 0x000000ffff1c7224 */ /* 0x000fe200078e0007 */
[----:B------:R-:W-:Y:S02]  /*14aa0*/  LOP3.LUT R2, R2, 0xfffffffb, RZ, 0xc0, !PT ;  /* 0xfffffffb02027812 */ /* 0x000fe400078ec0ff */
[----:B------:R-:W-:Y:S02]  /*14ab0*/  FSEL R7, R223, -INF , !P0 ;  /* 0xff800000df077808 */ /* 0x000fe40004000000 */
[----:B------:R-:W-:Y:S02]  /*14ac0*/  FMNMX.FTZ R0, R8, R0, !PT ;  /* 0x0000000008007209 */ /* 0x000fe40007810000 */
[----:B------:R-:W-:-:S02]  /*14ad0*/  @P3 LOP3.LUT R2, R2, 0x4, RZ, 0xfc, !PT ;  /* 0x0000000402023812 */ /* 0x000fc400078efcff */
[----:B------:R-:W-:Y:S02]  /*14ae0*/  ISETP.GE.AND P0, PT, R3, R197, PT ;  /* 0x000000c50300720c */ /* 0x000fe40003f06270 */
[----:B------:R-:W-:Y:S02]  /*14af0*/  FMNMX.FTZ R0, R7, R0, !PT ;  /* 0x0000000007007209 */ /* 0x000fe40007810000 */
[C---:B------:R-:W-:Y:S02]  /*14b00*/  ISETP.GE.AND P3, PT, R3.reuse, R196, PT ;  /* 0x000000c40300720c */ /* 0x040fe40003f66270 */
[C---:B------:R-:W-:Y:S02]  /*14b10*/  ISETP.GE.OR P0, PT, R3.reuse, R203, !P0 ;  /* 0x000000cb0300720c */ /* 0x040fe40004706670 */
[----:B------:R-:W-:Y:S02]  /*14b20*/  ISETP.GE.OR P3, PT, R3, R202, !P3 ;  /* 0x000000ca0300720c */ /* 0x000fe40005f66670 */
[----:B------:R-:W1:Y:S02]  /*14b30*/  SHFL.BFLY PT, R3, R0, 0x2, 0x1f ;  /* 0x0c401f0000037f89 */ /* 0x000e6400000e0000 */
[----:B-1----:R-:W-:-:S02]  /*14b40*/  FMNMX.FTZ R3, R0, R3, !PT ;  /* 0x0000000300037209 */ /* 0x002fc40007810000 */
[----:B------:R-:W2:Y:S01]  /*14b50*/  LD.E R0, desc[UR4][R172.64+0xdc] ;  /* 0x0000dc04ac007980 */ /* 0x000ea2000c101900 */
[----:B------:R-:W-:-:S04]  /*14b60*/  LOP3.LUT R2, R2, 0xfffffffd, RZ, 0xc0, !PT ;  /* 0xfffffffd02027812 */ /* 0x000fc800078ec0ff */
[----:B------:R-:W-:-:S04]  /*14b70*/  @P2 LOP3.LUT R2, R2, 0x2, RZ, 0xfc, !PT ;  /* 0x0000000202022812 */ /* 0x000fc800078efcff */
[----:B------:R-:W-:-:S04]  /*14b80*/  LOP3.LUT R2, R2, 0xfffffffe, RZ, 0xc0, !PT ;  /* 0xfffffffe02027812 */ /* 0x000fc800078ec0ff */
[----:B------:R-:W-:-:S04]  /*14b90*/  @P1 LOP3.LUT R2, R2, 0x1, RZ, 0xfc, !PT ;  /* 0x0000000102021812 */ /* 0x000fc800078efcff */
[----:B------:R-:W-:Y:S02]  /*14ba0*/  LOP3.LUT R2, R2, 0xfffffdff, RZ, 0xc0, !PT ;  /* 0xfffffdff02027812 */ /* 0x000fe400078ec0ff */
[----:B------:R-:W-:Y:S02]  /*14bb0*/  ISETP.GE.AND P4, PT, R6, R196, PT ;  /* 0x000000c40600720c */ /* 0x000fe40003f86270 */
[----:B------:R-:W-:Y:S02]  /*14bc0*/  @P6 LOP3.LUT R2, R2, 0x200, RZ, 0xfc, !PT ;  /* 0x0000020002026812 */ /* 0x000fe400078efcff */
[----:B------:R-:W-:Y:S02]  /*14bd0*/  ISETP.GE.OR P4, PT, R6, R202, !P4 ;  /* 0x000000ca0600720c */ /* 0x000fe40006786670 */
[C---:B------:R-:W-:Y:S02]  /*14be0*/  LOP3.LUT P6, RZ, R2.reuse, 0x20, RZ, 0xc0, !PT ;  /* 0x0000002002ff7812 */ /* 0x040fe400078cc0ff */
[----:B------:R-:W-:-:S04]  /*14bf0*/  LOP3.LUT R2, R2, 0xfffffbff, RZ, 0xc0, !PT ;  /* 0xfffffbff02027812 */ /* 0x000fc800078ec0ff */
[----:B------:R-:W-:-:S04]  /*14c00*/  @P5 LOP3.LUT R2, R2, 0x400, RZ, 0xfc, !PT ;  /* 0x0000040002025812 */ /* 0x000fc800078efcff */
[----:B------:R-:W-:-:S04]  /*14c10*/  LOP3.LUT R2, R2, 0xfffff7ff, RZ, 0xc0, !PT ;  /* 0xfffff7ff02027812 */ /* 0x000fc800078ec0ff */
[----:B------:R-:W-:-:S04]  /*14c20*/  @P4 LOP3.LUT R2, R2, 0x800, RZ, 0xfc, !PT ;  /* 0x0000080002024812 */ /* 0x000fc800078efcff */
[----:B------:R-:W-:Y:S02]  /*14c30*/  LOP3.LUT R2, R2, 0xfffffeff, RZ, 0xc0, !PT ;  /* 0xfffffeff02027812 */ /* 0x000fe400078ec0ff */
[----:B------:R-:W-:Y:S02]  /*14c40*/  ISETP.GE.AND P2, PT, R4, R196, PT ;  /* 0x000000c40400720c */ /* 0x000fe40003f46270 */
[----:B------:R-:W-:Y:S02]  /*14c50*/  @P0 LOP3.LUT R2, R2, 0x100, RZ, 0xfc, !PT ;  /* 0x0000010002020812 */ /* 0x000fe400078efcff */
[C---:B------:R-:W-:Y:S02]  /*14c60*/  ISETP.GE.AND P0, PT, R4.reuse, R197, PT ;  /* 0x000000c50400720c */ /* 0x040fe40003f06270 */
[C---:B------:R-:W-:Y:S02]  /*14c70*/  ISETP.GE.OR P2, PT, R4.reuse, R202, !P2 ;  /* 0x000000ca0400720c */ /* 0x040fe40005746670 */
[----:B------:R-:W-:-:S02]  /*14c80*/  ISETP.GE.OR P4, PT, R4, R203, !P0 ;  /* 0x000000cb0400720c */ /* 0x000fc40004786670 */
[----:B------:R-:W1:Y:S01]  /*14c90*/  SHFL.BFLY PT, R4, R3, 0x1, 0x1f ;  /* 0x0c201f0003047f89 */ /* 0x000e6200000e0000 */
[----:B------:R-:W-:-:S04]  /*14ca0*/  ISETP.GE.AND P0, PT, R5, R197, PT ;  /* 0x000000c50500720c */ /* 0x000fc80003f06270 */
[----:B------:R-:W-:Y:S01]  /*14cb0*/  ISETP.GE.OR P5, PT, R5, R203, !P0 ;  /* 0x000000cb0500720c */ /* 0x000fe200047a6670 */
[----:B------:R-:W-:Y:S01]  /*14cc0*/  IMAD.MOV.U32 R33, RZ, RZ, R252 ;  /* 0x000000ffff217224 */ /* 0x000fe200078e00fc */
[----:B-1----:R-:W-:-:S04]  /*14cd0*/  FMNMX.FTZ R103, R3, R4, !PT ;  /* 0x0000000403677209 */ /* 0x002fc80007810000 */
[----:B------:R-:W-:-:S04]  /*14ce0*/  FSETP.NEU.FTZ.AND P0, PT, R103, -INF , PT ;  /* 0xff8000006700780b */ /* 0x000fc80003f1d000 */
[----:B------:R-:W-:-:S05]  /*14cf0*/  FSEL R4, R103, RZ, P0 ;  /* 0x000000ff67047208 */ /* 0x000fca0000000000 */
[----:B------:R-:W-:Y:S01]  /*14d00*/  FADD.FTZ R65, R251, -R4 ;  /* 0x80000004fb417221 */ /* 0x000fe20000010000 */
[----:B------:R1:W-:Y:S04]  /*14d10*/  STL [R1+0x1fc], R200 ;  /* 0x0001fcc801007387 */ /* 0x0003e80000100800 */
[----:B------:R-:W-:Y:S04]  /*14d20*/  STL [R1+0x1f8], R193 ;  /* 0x0001f8c101007387 */ /* 0x000fe80000100800 */
[----:B------:R3:W-:Y:S04]  /*14d30*/  STL.64 [R1+0x1f0], R190 ;  /* 0x0001f0be01007387 */ /* 0x0007e80000100a00 */
[----:B------:R4:W-:Y:S04]  /*14d40*/  STL [R1+0x1ec], R189 ;  /* 0x0001ecbd01007387 */ /* 0x0009e80000100800 */
[----:B------:R-:W-:Y:S04]  /*14d50*/  STL [R1+0x1e8], R175 ;  /* 0x0001e8af01007387 */ /* 0x000fe80000100800 */
[----:B-1----:R-:W2:Y:S01]  /*14d60*/  LDL.LU R200, [R1+0x15c] ;  /* 0x00015c0001c87983 */ /* 0x002ea20000300800 */
[----:B------:R-:W-:-:S02]  /*14d70*/  ISETP.GE.AND P1, PT, R5, R196, PT ;  /* 0x000000c40500720c */ /* 0x000fc40003f26270 */
[----:B------:R-:W-:Y:S02]  /*14d80*/  FSEL R6, R186, -INF , !P4 ;  /* 0xff800000ba067808 */ /* 0x000fe40006000000 */
[----:B------:R-:W-:Y:S02]  /*14d90*/  ISETP.GE.OR P1, PT, R5, R202, !P1 ;  /* 0x000000ca0500720c */ /* 0x000fe40004f26670 */
[----:B------:R-:W-:Y:S01]  /*14da0*/  FSEL R5, R187, -INF , !P5 ;  /* 0xff800000bb057808 */ /* 0x000fe20006800000 */
[----:B---3--:R-:W3:Y:S04]  /*14db0*/  LDL.LU.64 R190, [R1+0x10] ;  /* 0x0000100001be7983 */ /* 0x008ee80000300a00 */
[----:B----4-:R-:W4:Y:S01]  /*14dc0*/  LDL R189, [R1+0x14c] ;  /* 0x00014c0001bd7983 */ /* 0x010f220000100800 */
[----:B--2---:R-:W-:-:S05]  /*14dd0*/  FMUL.FTZ R3, R0, R103 ;  /* 0x0000006700037220 */ /* 0x004fca0000410000 */
        /* <DEDUP_REMOVED lines=32> */
[----:B------:R-:W-:-:S05]  /*14fe0*/  FMNMX.FTZ R3, R19, R3, !PT ;  /* 0x0000000313037209 */ /* 0x000fca0007810000 */
[----:B------:R-:W1:Y:S02]  /*14ff0*/  SHFL.BFLY PT, R4, R3, 0x2, 0x1f ;  /* 0x0c401f0003047f89 */ /* 0x000e6400000e0000 */
[----:B-1----:R-:W-:-:S05]  /*15000*/  FMNMX.FTZ R3, R3, R4, !PT ;  /* 0x0000000403037209 */ /* 0x002fca0007810000 */
[----:B------:R-:W1:Y:S02]  /*15010*/  SHFL.BFLY PT, R4, R3, 0x1, 0x1f ;  /* 0x0c201f0003047f89 */ /* 0x000e6400000e0000 */
[----:B-1----:R-:W-:-:S04]  /*15020*/  FMNMX.FTZ R102, R3, R4, !PT ;  /* 0x0000000403667209 */ /* 0x002fc80007810000 */
        /* <DEDUP_REMOVED lines=33> */
[----:B------:R1:W-:Y:S01]  /*15240*/  MUFU.EX2 R39, R4 ;  /* 0x0000000400277308 */ /* 0x0003e20000000800 */
[----:B------:R-:W-:Y:S04]  /*15250*/  STL [R1+0x210], R198 ;  /* 0x000210c601007387 */ /* 0x000fe80000100800 */
[----:B------:R-:W-:Y:S01]  /*15260*/  STL [R1+0x214], R204 ;  /* 0x000214cc01007387 */ /* 0x000fe20000100800 */
[----:B-1----:R-:W-:Y:S02]  /*15270*/  FMNMX.FTZ R4, R48, R3, !PT ;  /* 0x0000000330047209 */ /* 0x002fe40007810000 */
[----:B------:R-:W1:Y:S01]  /*15280*/  MUFU.EX2 R3, R8 ;  /* 0x0000000800037308 */ /* 0x000e620000000800 */
[----:B------:R-:W-:Y:S04]  /*15290*/  STL [R1+0x218], R199 ;  /* 0x000218c701007387 */ /* 0x000fe80000100800 */
[----:B------:R-:W-:Y:S04]  /*152a0*/  STL [R1+0x21c], R201 ;  /* 0x00021cc901007387 */ /* 0x000fe80000100800 */
[----:B------:R-:W-:Y:S04]  /*152b0*/  STL [R1+0x224], R172 ;  /* 0x000224ac01007387 */ /* 0x000fe80000100800 */
[----:B------:R-:W-:Y:S04]  /*152c0*/  STL [R1+0x220], R173 ;  /* 0x000220ad01007387 */ /* 0x000fe80000100800 */
[----:B------:R-:W-:Y:S01]  /*152d0*/  STL [R1+0x228], R197 ;  /* 0x000228c501007387 */ /* 0x000fe20000100800 */
[-C--:B-1----:R-:W-:Y:S01]  /*152e0*/  FMUL.FTZ R9, R168, R3.reuse ;  /* 0x00000003a8097220 */ /* 0x082fe20000410000 */
[----:B------:R-:W-:-:S02]  /*152f0*/  FMUL.FTZ R8, R169, R3 ;  /* 0x00000003a9087220 */ /* 0x000fc40000410000 */
[----:B------:R-:W-:Y:S04]  /*15300*/  STL [R1+0x22c], R203 ;  /* 0x00022ccb01007387 */ /* 0x000fe80000100800 */
[----:B------:R-:W-:Y:S01]  /*15310*/  STL [R1+0x230], R196 ;  /* 0x000230c401007387 */ /* 0x000fe20000100800 */
[----:B------:R-:W-:-:S03]  /*15320*/  FMUL.FTZ R10, R164, R3 ;  /* 0x00000003a40a7220 */ /* 0x000fc60000410000 */
[----:B------:R-:W-:Y:S04]  /*15330*/  STL [R1+0x234], R202 ;  /* 0x000234ca01007387 */ /* 0x000fe80000100800 */
[----:B------:R-:W-:Y:S04]  /*15340*/  STL [R1+0x238], R103 ;  /* 0x0002386701007387 */ /* 0x000fe80000100800 */
[----:B------:R-:W-:Y:S04]  /*15350*/  STL [R1+0x23c], R102 ;  /* 0x00023c6601007387 */ /* 0x000fe80000100800 */
[----:B------:R1:W-:Y:S04]  /*15360*/  STL [R1+0x40], R9 ;  /* 0x0000400901007387 */ /* 0x0003e80000100800 */
[----:B------:R2:W-:Y:S04]  /*15370*/  STL [R1+0x44], R8 ;  /* 0x0000440801007387 */ /* 0x0005e80000100800 */
[----:B------:R3:W-:Y:S01]  /*15380*/  STL [R1+0x50], R10 ;  /* 0x0000500a01007387 */ /* 0x0007e20000100800 */
[-C--:B-1----:R-:W-:Y:S01]  /*15390*/  FMUL.FTZ R9, R165, R3.reuse ;  /* 0x00000003a5097220 */ /* 0x082fe20000410000 */
[----:B--2---:R-:W-:-:S04]  /*153a0*/  FMUL.FTZ R8, R160, R3 ;  /* 0x00000003a0087220 */ /* 0x004fc80000410000 */
[----:B------:R1:W-:Y:S01]  /*153b0*/  STL [R1+0x54], R9 ;  /* 0x0000540901007387 */ /* 0x0003e20000100800 */
[----:B---3--:R-:W-:-:S03]  /*153c0*/  FMUL.FTZ R10, R161, R3 ;  /* 0x00000003a10a7220 */ /* 0x008fc60000410000 */
[----:B------:R2:W-:Y:S04]  /*153d0*/  STL [R1+0x60], R8 ;  /* 0x0000600801007387 */ /* 0x0005e80000100800 */
[----:B------:R-:W-:Y:S01]  /*153e0*/  STL [R1+0x64], R10 ;  /* 0x0000640a01007387 */ /* 0x000fe20000100800 */
[-C--:B-1----:R-:W-:Y:S01]  /*153f0*/  FMUL.FTZ R9, R156, R3.reuse ;  /* 0x000000039c097220 */ /* 0x082fe20000410000 */
[----:B--2---:R-:W-:-:S04]  /*15400*/  FMUL.FTZ R8, R157, R3 ;  /* 0x000000039d087220 */ /* 0x004fc80000410000 */
[----:B------:R-:W-:Y:S04]  /*15410*/  STL [R1+0x80], R9 ;  /* 0x0000800901007387 */ /* 0x000fe80000100800 */
[----:B------:R1:W-:Y:S02]  /*15420*/  STL [R1+0x84], R8 ;  /* 0x0000840801007387 */ /* 0x0003e40000100800 */
[----:B-1----:R-:W-:-:S05]  /*15430*/  FMUL.FTZ R8, R144, R3 ;  /* 0x0000000390087220 */ /* 0x002fca0000410000 */
[----:B------:R-:W-:Y:S04]  /*15440*/  STL [R1+0xb0], R8 ;  /* 0x0000b00801007387 */ /* 0x000fe80000100800 */
[----:B------:R-:W2:Y:S01]  /*15450*/  LDL.LU R175, [R1+0x16c] ;  /* 0x00016c0001af7983 */ /* 0x000ea20000300800 */
[----:B------:R-:W-:-:S04]  /*15460*/  LOP3.LUT R2, R2, 0xffffefff, RZ, 0xc0, !PT ;  /* 0xffffefff02027812 */ /* 0x000fc800078ec0ff */
[----:B------:R-:W-:-:S04]  /*15470*/  @P3 LOP3.LUT R2, R2, 0x1000, RZ, 0xfc, !PT ;  /* 0x0000100002023812 */ /* 0x000fc800078efcff */
[----:B------:R-:W-:Y:S02]  /*15480*/  LOP3.LUT P3, RZ, R2, 0x100, RZ, 0xc0, !PT ;  /* 0x0000010002ff7812 */ /* 0x000fe4000786c0ff */
[----:B------:R-:W-:Y:S02]  /*15490*/  FMNMX.FTZ R4, R47, R4, !PT ;  /* 0x000000042f047209 */ /* 0x000fe40007810000 */
[----:B------:R-:W-:Y:S01]  /*154a0*/  FSEL R7, R219, -INF , !P3 ;  /* 0xff800000db077808 */ /* 0x000fe20005800000 */
[----:B------:R-:W-:-:S03]  /*154b0*/  FMUL.FTZ R102, R145, R3 ;  /* 0x0000000391667220 */ /* 0x000fc60000410000 */
[----:B------:R-:W-:Y:S01]  /*154c0*/  FMNMX.FTZ R4, R7, R4, !PT ;  /* 0x0000000407047209 */ /* 0x000fe20007810000 */
[-C--:B------:R-:W-:Y:S01]  /*154d0*/  FMUL.FTZ R196, R140, R3.reuse ;  /* 0x000000038cc47220 */ /* 0x080fe20000410000 */
[-C--:B------:R-:W-:Y:S02]  /*154e0*/  FMUL.FTZ R203, R141, R3.reuse ;  /* 0x000000038dcb7220 */ /* 0x080fe40000410000 */
[----:B------:R-:W-:Y:S01]  /*154f0*/  FMNMX.FTZ R4, R6, R4, !PT ;  /* 0x0000000406047209 */ /* 0x000fe20007810000 */
[-C--:B------:R-:W-:Y:S01]  /*15500*/  FMUL.FTZ R173, R68, R3.reuse ;  /* 0x0000000344ad7220 */ /* 0x080fe20000410000 */
[----:B------:R-:W-:Y:S02]  /*15510*/  STL [R1+0x240], R102 ;  /* 0x0002406601007387 */ /* 0x000fe40000100800 */
[----:B------:R-:W-:Y:S01]  /*15520*/  FMNMX.FTZ R4, R5, R4, !PT ;  /* 0x0000000405047209 */ /* 0x000fe20007810000 */
[----:B------:R-:W-:Y:S01]  /*15530*/  FFMA.FTZ R179, R200, R3, R39 ;  /* 0x00000003c8b37223 */ /* 0x000fe20000010027 */
[----:B------:R-:W-:Y:S01]  /*15540*/  STL [R1+0x244], R196 ;  /* 0x000244c401007387 */ /* 0x000fe20000100800 */
[----:B------:R-:W-:-:S02]  /*15550*/  IMAD.MOV.U32 R200, RZ, RZ, R206 ;  /* 0x000000ffffc87224 */ /* 0x000fc400078e00ce */
[-C--:B------:R-:W-:Y:S01]  /*15560*/  FMUL.FTZ R172, R152, R3.reuse ;  /* 0x0000000398ac7220 */ /* 0x080fe20000410000 */
[----:B------:R-:W-:Y:S01]  /*15570*/  IMAD.MOV.U32 R193, RZ, RZ, R207 ;  /* 0x000000ffffc17224 */ /* 0x000fe200078e00cf */
[----:B------:R1:W-:Y:S01]  /*15580*/  STL [R1+0x248], R203 ;  /* 0x000248cb01007387 */ /* 0x0003e20000100800 */
[-C--:B------:R-:W-:Y:S01]  /*15590*/  FMUL.FTZ R103, R153, R3.reuse ;  /* 0x0000000399677220 */ /* 0x080fe20000410000 */
[-C--:B------:R-:W-:Y:S01]  /*155a0*/  FMUL.FTZ R246, R148, R3.reuse ;  /* 0x0000000394f67220 */ /* 0x080fe20000410000 */
[-C--:B------:R-:W-:Y:S01]  /*155b0*/  FMUL.FTZ R243, R149, R3.reuse ;  /* 0x0000000395f37220 */ /* 0x080fe20000410000 */
[----:B------:R3:W-:Y:S01]  /*155c0*/  STL [R1+0x24c], R173 ;  /* 0x00024cad01007387 */ /* 0x0007e20000100800 */
[-C--:B------:R-:W-:Y:S01]  /*155d0*/  FMUL.FTZ R201, R69, R3.reuse ;  /* 0x0000000345c97220 */ /* 0x080fe20000410000 */
[-C--:B------:R-:W-:Y:S01]  /*155e0*/  FMUL.FTZ R204, R80, R3.reuse ;  /* 0x0000000350cc7220 */ /* 0x080fe20000410000 */
[-C--:B------:R-:W-:Y:S01]  /*155f0*/  FMUL.FTZ R198, R81, R3.reuse ;  /* 0x0000000351c67220 */ /* 0x080fe20000410000 */
[-C--:B------:R-:W-:Y:S01]  /*15600*/  FMUL.FTZ R207, R84, R3.reuse ;  /* 0x0000000354cf7220 */ /* 0x080fe20000410000 */
[-C--:B------:R-:W-:Y:S01]  /*15610*/  FMUL.FTZ R206, R85, R3.reuse ;  /* 0x0000000355ce7220 */ /* 0x080fe20000410000 */
[-C--:B-1----:R-:W-:Y:S01]  /*15620*/  FMUL.FTZ R203, R97, R3.reuse ;  /* 0x0000000361cb7220 */ /* 0x082fe20000410000 */
[----:B---3--:R-:W-:-:S02]  /*15630*/  FMUL.FTZ R173, R96, R3 ;  /* 0x0000000360ad7220 */ /* 0x008fc40000410000 */
        /* <DEDUP_REMOVED lines=8> */
[----:B------:R-:W-:Y:S01]  /*156c0*/  FSEL R3, R3, RZ, P0 ;  /* 0x000000ff03037208 */ /* 0x000fe20000000000 */
[----:B------:R-:W-:Y:S04]  /*156d0*/  STL [R1+0x250], R201 ;  /* 0x000250c901007387 */ /* 0x000fe80000100800 */
        /* <DEDUP_REMOVED lines=16> */
[----:B------:R-:W-:Y:S01]  /*157e0*/  STL [R1+0x254], R204 ;  /* 0x000254cc01007387 */ /* 0x000fe20000100800 */
[----:B------:R-:W-:-:S03]  /*157f0*/  FMUL.FTZ R3, R0, R8 ;  /* 0x0000000800037220 */ /* 0x000fc60000410000 */
[----:B------:R-:W-:Y:S04]  /*15800*/  STL [R1+0x258], R198 ;  /* 0x000258c601007387 */ /* 0x000fe80000100800 */
[----:B------:R-:W-:Y:S01]  /*15810*/  STL [R1+0x25c], R207 ;  /* 0x00025ccf01007387 */ /* 0x000fe20000100800 */
[----:B------:R-:W-:Y:S03]  /*15820*/  MUFU.EX2 R4, R4 ;  /* 0x0000000400047308 */ /* 0x000fe60000000800 */
[----:B------:R-:W3:Y:S05]  /*15830*/  LDL.LU R251, [R1+0x170] ;  /* 0x0001700001fb7983 */ /* 0x000eea0000300800 */
[----:B------:R-:W2:Y:S01]  /*15840*/  MUFU.EX2 R3, R3 ;  /* 0x0000000300037308 */ /* 0x000ea20000000800 */
[----:B------:R-:W-:-:S02]  /*15850*/  IMAD.MOV.U32 R165, RZ, RZ, R193 ;  /* 0x000000ffffa57224 */ /* 0x000fc400078e00c1 */
[----:B------:R-:W-:Y:S02]  /*15860*/  IMAD.MOV.U32 R102, RZ, RZ, R32 ;  /* 0x000000ffff667224 */ /* 0x000fe400078e0020 */
[----:B------:R-:W-:Y:S02]  /*15870*/  IMAD.MOV.U32 R193, RZ, RZ, R33 ;  /* 0x000000ffffc17224 */ /* 0x000fe400078e0021 */
[----:B------:R-:W-:Y:S02]  /*15880*/  IMAD.MOV.U32 R196, RZ, RZ, R30 ;  /* 0x000000ffffc47224 */ /* 0x000fe400078e001e */
[----:B------:R-:W-:Y:S02]  /*15890*/  IMAD.MOV.U32 R197, RZ, RZ, R31 ;  /* 0x000000ffffc57224 */ /* 0x000fe400078e001f */
[----:B------:R-:W-:Y:S02]  /*158a0*/  IMAD.MOV.U32 R199, RZ, RZ, R28 ;  /* 0x000000ffffc77224 */ /* 0x000fe400078e001c */
[----:B------:R-:W-:Y:S01]  /*158b0*/  IMAD.MOV.U32 R202, RZ, RZ, R29 ;  /* 0x000000ffffca7224 */ /* 0x000fe200078e001d */
[----:B------:R-:W-:-:S02]  /*158c0*/  FSEL R60, R228, -INF , !P6 ;  /* 0xff800000e43c7808 */ /* 0x000fc40007000000 */
[----:B------:R-:W-:-:S04]  /*158d0*/  LOP3.LUT P6, RZ, R2, 0x2, RZ, 0xc0, !PT ;  /* 0x0000000202ff7812 */ /* 0x000fc800078cc0ff */
[----:B------:R-:W-:Y:S01]  /*158e0*/  FSEL R22, R232, -INF , !P6 ;  /* 0xff800000e8167808 */ /* 0x000fe20007000000 */
[----:B------:R-:W-:Y:S02]  /*158f0*/  IMAD.MOV.U32 R232, RZ, RZ, R200 ;  /* 0x000000ffffe87224 */ /* 0x000fe400078e00c8 */
[----:B------:R-:W-:Y:S01]  /*15900*/  IMAD.MOV.U32 R200, RZ, RZ, R188 ;  /* 0x000000ffffc87224 */ /* 0x000fe200078e00bc */
[C---:B------:R-:W-:Y:S01]  /*15910*/  LOP3.LUT P3, RZ, R2.reuse, 0x10, RZ, 0xc0, !PT ;  /* 0x0000001002ff7812 */ /* 0x040fe2000786c0ff */
[----:B--2---:R-:W-:Y:S02]  /*15920*/  FFMA.FTZ R6, R175, R3, R4 ;  /* 0x00000003af067223 */ /* 0x004fe40000010004 */
[----:B------:R-:W2:Y:S04]  /*15930*/  LDL.LU R175, [R1+0xe8] ;  /* 0x0000e80001af7983 */ /* 0x000ea80000300800 */
[----:B------:R-:W4:Y:S04]  /*15940*/  LDL.64 R32, [R1+0x160] ;  /* 0x0001600001207983 */ /* 0x000f280000100a00 */
[----:B------:R-:W4:Y:S04]  /*15950*/  LDL.LU.64 R30, [R1+0x110] ;  /* 0x00011000011e7983 */ /* 0x000f280000300a00 */
[----:B------:R-:W4:Y:S04]  /*15960*/  LDL.LU.64 R28, [R1+0x38] ;  /* 0x00003800011c7983 */ /* 0x000f280000300a00 */
[----:B------:R-:W4:Y:S01]  /*15970*/  LDL R188, [R1+0x4] ;  /* 0x0000040001bc7983 */ /* 0x000f220000100800 */
[----:B------:R-:W-:-:S02]  /*15980*/  LOP3.LUT P4, RZ, R2, 0x8, RZ, 0xc0, !PT ;  /* 0x0000000802ff7812 */ /* 0x000fc4000788c0ff */
[----:B------:R-:W-:Y:S02]  /*15990*/  LOP3.LUT P5, RZ, R2, 0x4, RZ, 0xc0, !PT ;  /* 0x0000000402ff7812 */ /* 0x000fe400078ac0ff */
[----:B------:R-:W-:Y:S02]  /*159a0*/  FSEL R25, R229, -INF , !P3 ;  /* 0xff800000e5197808 */ /* 0x000fe40005800000 */
[----:B------:R-:W-:Y:S02]  /*159b0*/  FSEL R24, R236, -INF , !P4 ;  /* 0xff800000ec187808 */ /* 0x000fe40006000000 */
[----:B------:R-:W-:Y:S02]  /*159c0*/  FSEL R23, R237, -INF , !P5 ;  /* 0xff800000ed177808 */ /* 0x000fe40006800000 */
[C---:B------:R-:W-:Y:S02]  /*159d0*/  LOP3.LUT P0, RZ, R2.reuse, 0x1, RZ, 0xc0, !PT ;  /* 0x0000000102ff7812 */ /* 0x040fe4000780c0ff */
[----:B------:R-:W-:-:S02]  /*159e0*/  LOP3.LUT P3, RZ, R2, 0x1000, RZ, 0xc0, !PT ;  /* 0x0000100002ff7812 */ /* 0x000fc4000786c0ff */
[C---:B------:R-:W-:Y:S02]  /*159f0*/  LOP3.LUT P4, RZ, R2.reuse, 0x800, RZ, 0xc0, !PT ;  /* 0x0000080002ff7812 */ /* 0x040fe4000788c0ff */
[C---:B------:R-:W-:Y:S02]  /*15a00*/  LOP3.LUT P5, RZ, R2.reuse, 0x400, RZ, 0xc0, !PT ;  /* 0x0000040002ff7812 */ /* 0x040fe400078ac0ff */
[----:B------:R-:W-:Y:S02]  /*15a10*/  LOP3.LUT P6, RZ, R2, 0x200, RZ, 0xc0, !PT ;  /* 0x0000020002ff7812 */ /* 0x000fe400078cc0ff */
        /* <DEDUP_REMOVED lines=15> */
[----:B------:R-:W-:Y:S02]  /*15b10*/  FMNMX.FTZ R5, R19, R2, !PT ;  /* 0x0000000213057209 */ /* 0x000fe40007810000 */
[----:B------:R-:W1:Y:S01]  /*15b20*/  MUFU.EX2 R2, R9 ;  /* 0x0000000900027308 */ /* 0x000e620000000800 */
[----:B------:R-:W-:Y:S02]  /*15b30*/  FSEL R17, R225, -INF , !P3 ;  /* 0xff800000e1117808 */ /* 0x000fe40005800000 */
[----:B------:R-:W-:Y:S02]  /*15b40*/  FMNMX.FTZ R5, R18, R5, !PT ;  /* 0x0000000512057209 */ /* 0x000fe40007810000 */
[----:B------:R-:W-:-:S02]  /*15b50*/  FSEL R16, R220, -INF , !P2 ;  /* 0xff800000dc107808 */ /* 0x000fc40005000000 */
[----:B------:R-:W-:Y:S02]  /*15b60*/  FMNMX.FTZ R5, R17, R5, !PT ;  /* 0x0000000511057209 */ /* 0x000fe40007810000 */
[----:B------:R-:W-:Y:S02]  /*15b70*/  FSEL R15, R221, -INF , !P1 ;  /* 0xff800000dd0f7808 */ /* 0x000fe40004800000 */
[----:B------:R-:W-:-:S04]  /*15b80*/  FMNMX.FTZ R5, R16, R5, !PT ;  /* 0x0000000510057209 */ /* 0x000fc80007810000 */
[----:B------:R-:W-:Y:S01]  /*15b90*/  FMNMX.FTZ R5, R15, R5, !PT ;  /* 0x000000050f057209 */ /* 0x000fe20007810000 */
[C---:B-1----:R-:W-:Y:S01]  /*15ba0*/  FADD.FTZ R27, R2.reuse, R6 ;  /* 0x00000006021b7221 */ /* 0x042fe20000010000 */
[----:B------:R-:W-:-:S03]  /*15bb0*/  F2FP.BF16.F32.PACK_AB R51, R2, R4 ;  /* 0x000000040233723e */ /* 0x000fc600000010ff */
[----:B------:R-:W1:Y:S02]  /*15bc0*/  SHFL.BFLY PT, R2, R5, 0x2, 0x1f ;  /* 0x0c401f0005027f89 */ /* 0x000e6400000e0000 */
[----:B-1----:R-:W-:-:S05]  /*15bd0*/  FMNMX.FTZ R2, R5, R2, !PT ;  /* 0x0000000205027209 */ /* 0x002fca0007810000 */
[----:B------:R-:W1:Y:S01]  /*15be0*/  SHFL.BFLY PT, R4, R2, 0x1, 0x1f ;  /* 0x0c201f0002047f89 */ /* 0x000e6200000e0000 */
[----:B------:R-:W-:Y:S08]  /*15bf0*/  MUFU.EX2 R14, R11 ;  /* 0x0000000b000e7308 */ /* 0x000ff00000000800 */
[----:B------:R3:W-:Y:S01]  /*15c00*/  MUFU.EX2 R11, R26 ;  /* 0x0000001a000b7308 */ /* 0x0007e20000000800 */
[----:B-1----:R-:W-:-:S04]  /*15c10*/  FMNMX.FTZ R100, R2, R4, !PT ;  /* 0x0000000402647209 */ /* 0x002fc80007810000 */
[----:B------:R-:W-:-:S04]  /*15c20*/  FSETP.NEU.FTZ.AND P0, PT, R100, -INF , PT ;  /* 0xff8000006400780b */ /* 0x000fc80003f1d000 */
[----:B------:R-:W-:-:S05]  /*15c30*/  FSEL R2, R100, RZ, P0 ;  /* 0x000000ff64027208 */ /* 0x000fca0000000000 */
[----:B---3--:R-:W-:Y:S01]  /*15c40*/  FADD.FTZ R26, R250, -R2 ;  /* 0x80000002fa1a7221 */ /* 0x008fe20000010000 */
[----:B------:R-:W-:-:S05]  /*15c50*/  FMUL.FTZ R2, R0, R100 ;  /* 0x0000006400027220 */ /* 0x000fca0000410000 */
[----:B------:R-:W-:-:S05]  /*15c60*/  FSEL R2, R2, RZ, P0 ;  /* 0x000000ff02027208 */ /* 0x000fca0000000000 */
[----:B------:R-:W-:-:S04]  /*15c70*/  FFMA.FTZ R4, R61, R0, -R2 ;  /* 0x000000003d047223 */ /* 0x000fc80000010802 */
[----:B------:R1:W-:Y:S01]  /*15c80*/  MUFU.EX2 R8, R4 ;  /* 0x0000000400087308 */ /* 0x0003e20000000800 */
[-CC-:B------:R-:W-:Y:S01]  /*15c90*/  FFMA.FTZ R7, R62, R0.reuse, -R2.reuse ;  /* 0x000000003e077223 */ /* 0x180fe20000010802 */
[-CC-:B------:R-:W-:Y:S01]  /*15ca0*/  FFMA.FTZ R6, R63, R0.reuse, -R2.reuse ;  /* 0x000000003f067223 */ /* 0x180fe20000010802 */
[----:B------:R-:W-:Y:S01]  /*15cb0*/  FFMA.FTZ R5, R64, R0, -R2 ;  /* 0x0000000040057223 */ /* 0x000fe20000010802 */
[----:B-1----:R-:W-:-:S04]  /*15cc0*/  FMUL.FTZ R4, R0, R26 ;  /* 0x0000001a00047220 */ /* 0x002fc80000410000 */
[----:B------:R-:W-:Y:S08]  /*15cd0*/  MUFU.EX2 R7, R7 ;  /* 0x0000000700077308 */ /* 0x000ff00000000800 */
[----:B------:R-:W1:Y:S01]  /*15ce0*/  MUFU.EX2 R4, R4 ;  /* 0x0000000400047308 */ /* 0x000e620000000800 */
[----:B------:R-:W-:-:S07]  /*15cf0*/  FFMA.FTZ R26, R60, R0, -R2 ;  /* 0x000000003c1a7223 */ /* 0x000fce0000010802 */
[----:B------:R-:W3:Y:S08]  /*15d00*/  MUFU.EX2 R13, R10 ;  /* 0x0000000a000d7308 */ /* 0x000ef00000000800 */
[----:B------:R-:W3:Y:S01]  /*15d10*/  MUFU.EX2 R6, R6 ;  /* 0x0000000600067308 */ /* 0x000ee20000000800 */
[-CC-:B------:R-:W-:Y:S01]  /*15d20*/  FFMA.FTZ R25, R25, R0.reuse, -R2.reuse ;  /* 0x0000000019197223 */ /* 0x180fe20000010802 */
[-CC-:B------:R-:W-:Y:S01]  /*15d30*/  FFMA.FTZ R24, R24, R0.reuse, -R2.reuse ;  /* 0x0000000018187223 */ /* 0x180fe20000010802 */
[----:B------:R-:W-:-:S05]  /*15d40*/  FFMA.FTZ R23, R23, R0, -R2 ;  /* 0x0000000017177223 */ /* 0x000fca0000010802 */
[----:B------:R-:W3:Y:S01]  /*15d50*/  MUFU.EX2 R12, R12 ;  /* 0x0000000c000c7308 */ /* 0x000ee20000000800 */
[-CC-:B------:R-:W-:Y:S01]  /*15d60*/  FFMA.FTZ R38, R18, R0.reuse, -R2.reuse ;  /* 0x0000000012267223 */ /* 0x180fe20000010802 */
[-CC-:B------:R-:W-:Y:S01]  /*15d70*/  FFMA.FTZ R41, R17, R0.reuse, -R2.reuse ;  /* 0x0000000011297223 */ /* 0x180fe20000010802 */
[-CC-:B------:R-:W-:Y:S01]  /*15d80*/  FFMA.FTZ R43, R16, R0.reuse, -R2.reuse ;  /* 0x00000000102b7223 */ /* 0x180fe20000010802 */
[----:B------:R-:W-:-:S04]  /*15d90*/  FFMA.FTZ R44, R15, R0, -R2 ;  /* 0x000000000f2c7223 */ /* 0x000fc80000010802 */
[----:B------:R1:W-:Y:S01]  /*15da0*/  MUFU.EX2 R10, R36 ;  /* 0x00000024000a7308 */ /* 0x0003e20000000800 */
[----:B------:R-:W-:-:S07]  /*15db0*/  FMUL.FTZ R52, R0, R65 ;  /* 0x0000004100347220 */ /* 0x000fce0000410000 */
[----:B------:R-:W3:Y:S01]  /*15dc0*/  MUFU.EX2 R5, R5 ;  /* 0x0000000500057308 */ /* 0x000ee20000000800 */
[-CC-:B-1----:R-:W-:Y:S01]  /*15dd0*/  FFMA.FTZ R36, R22, R0.reuse, -R2.reuse ;  /* 0x0000000016247223 */ /* 0x182fe20000010802 */
[----:B------:R-:W-:-:S06]  /*15de0*/  FFMA.FTZ R22, R21, R0, -R2 ;  /* 0x0000000015167223 */ /* 0x000fcc0000010802 */
[----:B------:R1:W-:Y:S08]  /*15df0*/  MUFU.EX2 R9, R37 ;  /* 0x0000002500097308 */ /* 0x0003f00000000800 */
[----:B------:R3:W2:Y:S01]  /*15e00*/  MUFU.EX2 R21, R26 ;  /* 0x0000001a00157308 */ /* 0x0006a20000000800 */
[----:B-1----:R-:W-:-:S07]  /*15e10*/  FFMA.FTZ R37, R19, R0, -R2 ;  /* 0x0000000013257223 */ /* 0x002fce0000010802 */
[----:B------:R-:W1:Y:S01]  /*15e20*/  MUFU.EX2 R15, R25 ;  /* 0x00000019000f7308 */ /* 0x000e620000000800 */
[----:B---3--:R-:W-:Y:S01]  /*15e30*/  FFMA.FTZ R26, R20, R0, -R2 ;  /* 0x00000000141a7223 */ /* 0x008fe20000010802 */
[----:B------:R-:W-:Y:S01]  /*15e40*/  FFMA.FTZ R0, R251, R4, R8 ;  /* 0x00000004fb007223 */ /* 0x000fe20000010008 */
[----:B------:R-:W-:-:S03]  /*15e50*/  FADD.FTZ R2, R14, R27 ;  /* 0x0000001b0e027221 */ /* 0x000fc60000010000 */
[----:B------:R-:W-:Y:S01]  /*15e60*/  FADD.FTZ R0, R7, R0 ;  /* 0x0000000007007221 */ /* 0x000fe20000010000 */
[----:B------:R-:W-:-:S03]  /*15e70*/  FADD.FTZ R2, R13, R2 ;  /* 0x000000020d027221 */ /* 0x000fc60000010000 */
[----:B------:R-:W-:Y:S01]  /*15e80*/  FADD.FTZ R0, R6, R0 ;  /* 0x0000000006007221 */ /* 0x000fe20000010000 */
[----:B------:R-:W-:-:S03]  /*15e90*/  FADD.FTZ R2, R12, R2 ;  /* 0x000000020c027221 */ /* 0x000fc60000010000 */
[----:B------:R-:W-:Y:S01]  /*15ea0*/  FADD.FTZ R0, R5, R0 ;  /* 0x0000000005007221 */ /* 0x000fe20000010000 */
[----:B------:R-:W-:Y:S01]  /*15eb0*/  FADD.FTZ R2, R11, R2 ;  /* 0x000000020b027221 */ /* 0x000fe20000010000 */
[----:B------:R-:W-:Y:S02]  /*15ec0*/  F2FP.BF16.F32.PACK_AB R219, R5, R6 ;  /* 0x0000000605db723e */ /* 0x000fe400000010ff */
[----:B--2---:R-:W-:Y:S01]  /*15ed0*/  FADD.FTZ R0, R21, R0 ;  /* 0x0000000015007221 */ /* 0x004fe20000010000 */
[----:B------:R-:W-:Y:S01]  /*15ee0*/  FADD.FTZ R5, R10, R2 ;  /* 0x000000020a057221 */ /* 0x000fe20000010000 */
[----:B------:R-:W-:Y:S02]  /*15ef0*/  F2FP.BF16.F32.PACK_AB R217, R7, R8 ;  /* 0x0000000807d9723e */ /* 0x000fe400000010ff */
[----:B-1----:R-:W-:Y:S01]  /*15f00*/  FADD.FTZ R2, R15, R0 ;  /* 0x000000000f027221 */ /* 0x002fe20000010000 */
[----:B------:R-:W-:Y:S01]  /*15f10*/  VIADD R0, R175, 0xffffffff ;  /* 0xffffffffaf007836 */ /* 0x000fe20000000000 */
[----:B------:R-:W1:Y:S04]  /*15f20*/  MUFU.EX2 R7, R24 ;  /* 0x0000001800077308 */ /* 0x000e680000000800 */
[----:B----4-:R-:W-:-:S04]  /*15f30*/  LOP3.LUT R224, R33, R0, RZ, 0x3c, !PT ;  /* 0x0000000021e07212 */ /* 0x010fc800078e3cff */
[----:B------:R-:W2:Y:S01]  /*15f40*/  MUFU.EX2 R6, R23 ;  /* 0x0000001700067308 */ /* 0x000ea20000000800 */
[----:B------:R-:W-:-:S05]  /*15f50*/  LOP3.LUT R0, R224, R191, RZ, 0x3c, !PT ;  /* 0x000000bfe0007212 */ /* 0x000fca00078e3cff */
[----:B------:R-:W-:-:S04]  /*15f60*/  IMAD.WIDE.U32 R62, R0, -0x326172a9, RZ ;  /* 0xcd9e8d57003e7825 */ /* 0x000fc800078e00ff */
[----:B-1----:R-:W-:Y:S01]  /*15f70*/  FADD.FTZ R2, R7, R2 ;  /* 0x0000000207027221 */ /* 0x002fe20000010000 */
[----:B------:R-:W-:-:S03]  /*15f80*/  LOP3.LUT R0, R63, R232, R30, 0x96, !PT ;  /* 0x000000e83f007212 */ /* 0x000fc600078e961e */
[C---:B--2---:R-:W-:Y:S01]  /*15f90*/  FADD.FTZ R16, R6.reuse, R2 ;  /* 0x0000000206107221 */ /* 0x044fe20000010000 */
[----:B------:R-:W-:Y:S01]  /*15fa0*/  F2FP.BF16.F32.PACK_AB R221, R6, R7 ;  /* 0x0000000706dd723e */ /* 0x000fe200000010ff */
[----:B------:R-:W-:Y:S01]  /*15fb0*/  IMAD.WIDE.U32 R6, R0, -0x2daee0ad, RZ ;  /* 0xd2511f5300067825 */ /* 0x000fe200078e00ff */
[----:B------:R-:W-:-:S03]  /*15fc0*/  LOP3.LUT R2, R209, R189, R62, 0x96, !PT ;  /* 0x000000bdd1027212 */ /* 0x000fc600078e963e */
[C---:B------:R-:W-:Y:S01]  /*15fd0*/  FADD.FTZ R18, R9.reuse, R5 ;  /* 0x0000000509127221 */ /* 0x040fe20000010000 */
[----:B------:R-:W-:Y:S02]  /*15fe0*/  F2FP.BF16.F32.PACK_AB R57, R9, R10 ;  /* 0x0000000a0939723e */ /* 0x000fe400000010ff */
[----:B------:R-:W-:Y:S01]  /*15ff0*/  LOP3.LUT R0, R7, R102, R28, 0x96, !PT ;  /* 0x0000006607007212 */ /* 0x000fe200078e961c */
[----:B------:R-:W-:Y:S01]  /*16000*/  IMAD.WIDE.U32 R8, R2, -0x2daee0ad, RZ ;  /* 0xd2511f5302087825 */ /* 0x000fe200078e00ff */
[----:B------:R-:W-:Y:S02]  /*16010*/  F2FP.BF16.F32.PACK_AB R27, R13, R14 ;  /* 0x0000000e0d1b723e */ /* 0x000fe400000010ff */
[----:B------:R-:W-:Y:S01]  /*16020*/  F2FP.BF16.F32.PACK_AB R55, R11, R12 ;  /* 0x0000000c0b37723e */ /* 0x000fe200000010ff */
[----:B------:R-:W-:Y:S01]  /*16030*/  IMAD.WIDE.U32 R12, R0, -0x326172a9, RZ ;  /* 0xcd9e8d57000c7825 */ /* 0x000fe200078e00ff */
[----:B------:R-:W-:-:S05]  /*16040*/  LOP3.LUT R0, R9, R202, R6, 0x96, !PT ;  /* 0x000000ca09007212 */ /* 0x000fca00078e9606 */
        /* <DEDUP_REMOVED lines=8> */
[----:B------:R-:W-:-:S05]  /*160d0*/  IMAD.WIDE.U32 R6, R0, -0x326172a9, RZ ;  /* 0xcd9e8d5700067825 */ /* 0x000fca00078e00ff */
[----:B------:R-:W-:-:S04]  /*160e0*/  LOP3.LUT R0, R7, R188, R8, 0x96, !PT ;  /* 0x000000bc07007212 */ /* 0x000fc800078e9608 */
[----:B------:R-:W-:-:S04]  /*160f0*/  LOP3.LUT R2, R0, 0xff, RZ, 0xc0, !PT ;  /* 0x000000ff00027812 */ /* 0x000fc800078ec0ff */
[----:B------:R-:W-:Y:S02]  /*16100*/  ISETP.GE.U32.AND P4, PT, R192, R2, PT ;  /* 0x00000002c000720c */ /* 0x000fe40003f86070 */
[----:B------:R-:W-:-:S04]  /*16110*/  LOP3.LUT R2, R0, 0xffff, RZ, 0xc0, !PT ;  /* 0x0000ffff00027812 */ /* 0x000fc800078ec0ff */
[----:B------:R-:W-:-:S04]  /*16120*/  SHF.R.U32.HI R2, RZ, 0x8, R2 ;  /* 0x00000008ff027819 */ /* 0x000fc80000011602 */
[----:B------:R-:W-:-:S04]  /*16130*/  LOP3.LUT R2, R2, 0xffff, RZ, 0xc0, !PT ;  /* 0x0000ffff02027812 */ /* 0x000fc800078ec0ff */
[----:B------:R-:W-:Y:S02]  /*16140*/  ISETP.GE.U32.AND P3, PT, R192, R2, PT ;  /* 0x00000002c000720c */ /* 0x000fe40003f66070 */
[----:B------:R-:W-:Y:S02]  /*16150*/  SHF.R.U32.HI R2, RZ, 0x10, R0 ;  /* 0x00000010ff027819 */ /* 0x000fe40000011600 */
[----:B------:R-:W-:Y:S02]  /*16160*/  LOP3.LUT R10, R9, R210, R10, 0x96, !PT ;  /* 0x000000d2090a7212 */ /* 0x000fe400078e960a */
[----:B------:R-:W-:Y:S01]  /*16170*/  LOP3.LUT R2, R2, 0xff, RZ, 0xc0, !PT ;  /* 0x000000ff02027812 */ /* 0x000fe200078ec0ff */
[----:B------:R-:W1:Y:S01]  /*16180*/  MUFU.EX2 R9, R40 ;  /* 0x0000002800097308 */ /* 0x000e620000000800 */
[----:B------:R-:W-:Y:S02]  /*16190*/  SHF.R.U32.HI R0, RZ, 0x18, R0 ;  /* 0x00000018ff007819 */ /* 0x000fe40000011600 */
[----:B------:R-:W-:-:S02]  /*161a0*/  ISETP.GE.U32.AND P5, PT, R192, R2, PT ;  /* 0x00000002c000720c */ /* 0x000fc40003fa6070 */
[----:B------:R-:W-:Y:S02]  /*161b0*/  ISETP.GE.U32.AND P0, PT, R192, R0, PT ;  /* 0x00000000c000720c */ /* 0x000fe40003f06070 */
[----:B------:R-:W-:Y:S01]  /*161c0*/  LOP3.LUT R0, R6, 0xff, RZ, 0xc0, !PT ;  /* 0x000000ff06007812 */ /* 0x000fe200078ec0ff */
[----:B------:R-:W2:Y:S01]  /*161d0*/  MUFU.EX2 R2, R42 ;  /* 0x0000002a00027308 */ /* 0x000ea20000000800 */
[----:B------:R-:W-:Y:S02]  /*161e0*/  SHF.R.U32.HI R5, RZ, 0x10, R6 ;  /* 0x00000010ff057819 */ /* 0x000fe40000011606 */
[----:B------:R-:W-:Y:S02]  /*161f0*/  F2FP.BF16.F32.PACK_AB R220, R15, R21 ;  /* 0x000000150fdc723e */ /* 0x000fe400000010ff */
[----:B------:R-:W-:Y:S02]  /*16200*/  ISETP.GE.U32.AND P2, PT, R192, R0, PT ;  /* 0x00000000c000720c */ /* 0x000fe40003f46070 */
[----:B------:R-:W-:-:S02]  /*16210*/  LOP3.LUT R21, R6, 0xffff, RZ, 0xc0, !PT ;  /* 0x0000ffff06157812 */ /* 0x000fc400078ec0ff */
[----:B------:R-:W-:Y:S01]  /*16220*/  SHF.R.U32.HI R0, RZ, 0x18, R6 ;  /* 0x00000018ff007819 */ /* 0x000fe20000011606 */
[----:B------:R-:W-:Y:S01]  /*16230*/  IMAD.WIDE.U32 R6, R10, -0x2daee0ad, RZ ;  /* 0xd2511f530a067825 */ /* 0x000fe200078e00ff */
[----:B------:R-:W-:Y:S01]  /*16240*/  LOP3.LUT R5, R5, 0xff, RZ, 0xc0, !PT ;  /* 0x000000ff05057812 */ /* 0x000fe200078ec0ff */
[----:B------:R-:W3:Y:S01]  /*16250*/  MUFU.EX2 R20, R36 ;  /* 0x0000002400147308 */ /* 0x000ee20000000800 */
[----:B------:R-:W-:Y:S02]  /*16260*/  ISETP.GE.U32.AND P1, PT, R192, R0, PT ;  /* 0x00000000c000720c */ /* 0x000fe40003f26070 */
[----:B------:R-:W-:Y:S02]  /*16270*/  LOP3.LUT R0, R7, R193, R12, 0x96, !PT ;  /* 0x000000c107007212 */ /* 0x000fe400078e960c */
[C---:B------:R-:W-:Y:S02]  /*16280*/  LOP3.LUT R19, R6.reuse, 0xff, RZ, 0xc0, !PT ;  /* 0x000000ff06137812 */ /* 0x040fe400078ec0ff */
[----:B------:R-:W-:Y:S01]  /*16290*/  LOP3.LUT R23, R6, 0xffff, RZ, 0xc0, !PT ;  /* 0x0000ffff06177812 */ /* 0x000fe200078ec0ff */
[----:B------:R4:W3:Y:S01]  /*162a0*/  MUFU.EX2 R8, R22 ;  /* 0x0000001600087308 */ /* 0x0008e20000000800 */
[----:B------:R-:W-:-:S02]  /*162b0*/  SHF.R.U32.HI R17, RZ, 0x18, R6 ;  /* 0x00000018ff117819 */ /* 0x000fc40000011606 */
[----:B------:R-:W-:-:S05]  /*162c0*/  ISETP.GE.U32.AND P6, PT, R192, R5, PT ;  /* 0x00000005c000720c */ /* 0x000fca0003fc6070 */
[----:B------:R-:W-:Y:S08]  /*162d0*/  MUFU.EX2 R15, R66 ;  /* 0x00000042000f7308 */ /* 0x000ff00000000800 */
[----:B------:R-:W3:Y:S01]  /*162e0*/  MUFU.EX2 R12, R67 ;  /* 0x00000043000c7308 */ /* 0x000ee20000000800 */
[----:B----4-:R-:W-:Y:S01]  /*162f0*/  SHF.R.U32.HI R22, RZ, 0x10, R6 ;  /* 0x00000010ff167819 */ /* 0x010fe20000011606 */
[----:B-1----:R-:W-:Y:S01]  /*16300*/  FADD.FTZ R6, R9, R18 ;  /* 0x0000001209067221 */ /* 0x002fe20000010000 */
[----:B--2---:R-:W-:-:S05]  /*16310*/  F2FP.BF16.F32.PACK_AB R9, R2, R9 ;  /* 0x000000090209723e */ /* 0x004fca00000010ff */
[----:B------:R-:W1:Y:S01]  /*16320*/  MUFU.EX2 R5, R45 ;  /* 0x0000002d00057308 */ /* 0x000e620000000800 */
[----:B------:R-:W-:-:S07]  /*16330*/  FADD.FTZ R10, R2, R6 ;  /* 0x00000006020a7221 */ /* 0x000fce0000010000 */
[----:B------:R-:W2:Y:S01]  /*16340*/  MUFU.EX2 R2, R46 ;  /* 0x0000002e00027308 */ /* 0x000ea20000000800 */
[----:B---3--:R-:W-:Y:S01]  /*16350*/  FADD.FTZ R6, R20, R16 ;  /* 0x0000001014067221 */ /* 0x008fe20000010000 */
[----:B------:R-:W-:Y:S02]  /*16360*/  F2FP.BF16.F32.PACK_AB R216, R8, R20 ;  /* 0x0000001408d8723e */ /* 0x000fe400000010ff */
[----:B------:R-:W-:Y:S01]  /*16370*/  F2FP.BF16.F32.PACK_AB R7, R12, R15 ;  /* 0x0000000f0c07723e */ /* 0x000fe200000010ff */
[----:B------:R-:W-:Y:S01]  /*16380*/  FADD.FTZ R16, R8, R6 ;  /* 0x0000000608107221 */ /* 0x000fe20000010000 */
[----:B-1----:R-:W-:Y:S02]  /*16390*/  FADD.FTZ R8, R5, R10 ;  /* 0x0000000a05087221 */ /* 0x002fe40000010000 */
[C---:B------:R-:W-:Y:S01]  /*163a0*/  PRMT R141, R7.reuse, 0x7610, R141 ;  /* 0x00007610078d7816 */ /* 0x040fe2000000008d */
[----:B------:R1:W-:Y:S01]  /*163b0*/  MUFU.EX2 R14, R107 ;  /* 0x0000006b000e7308 */ /* 0x0003e20000000800 */
[----:B------:R-:W-:Y:S01]  /*163c0*/  PRMT R140, R7, 0x7632, R140 ;  /* 0x00007632078c7816 */ /* 0x000fe2000000008c */
[C---:B--2---:R-:W-:Y:S01]  /*163d0*/  FADD.FTZ R8, R2.reuse, R8 ;  /* 0x0000000802087221 */ /* 0x044fe20000010000 */
[----:B------:R-:W-:-:S02]  /*163e0*/  F2FP.BF16.F32.PACK_AB R20, R2, R5 ;  /* 0x000000050214723e */ /* 0x000fc400000010ff */
[----:B------:R-:W-:Y:S01]  /*163f0*/  SHF.R.U32.HI R2, RZ, 0x8, R21 ;  /* 0x00000008ff027819 */ /* 0x000fe20000011615 */
[----:B------:R-:W-:Y:S02]  /*16400*/  @!P4 HFMA2.BF16_V2 R68, -RZ.H0_H0, RZ.H0_H0, -R141.H0_H0 ;  /* 0x200000ffff44c231 */ /* 0x000fe4000034098d */
[----:B------:R-:W2:Y:S01]  /*16410*/  MUFU.EX2 R5, R26 ;  /* 0x0000001a00057308 */ /* 0x000ea20000000800 */
[----:B------:R-:W-:Y:S02]  /*16420*/  LOP3.LUT R2, R2, 0xffff, RZ, 0xc0, !PT ;  /* 0x0000ffff02027812 */ /* 0x000fe400078ec0ff */
[----:B-1----:R-:W-:Y:S02]  /*16430*/  PRMT R107, R9, 0x7632, R107 ;  /* 0x00007632096b7816 */ /* 0x002fe4000000006b */
[----:B------:R-:W-:-:S03]  /*16440*/  PRMT R175, R141, 0x5410, R140 ;  /* 0x000054108daf7816 */ /* 0x000fc6000000008c */
[----:B------:R1:W-:Y:S01]  /*16450*/  MUFU.EX2 R11, R106 ;  /* 0x0000006a000b7308 */ /* 0x0003e20000000800 */
[----:B------:R-:W-:Y:S01]  /*16460*/  @!P4 PRMT R141, R68, 0x5410, RZ ;  /* 0x00005410448dc816 */ /* 0x000fe200000000ff */
[----:B------:R-:W-:Y:S01]  /*16470*/  @!P0 HFMA2.BF16_V2 R69, -RZ.H0_H0, RZ.H0_H0, -R107.H0_H0 ;  /* 0x200000ffff458231 */ /* 0x000fe2000034096b */
[----:B------:R-:W-:-:S05]  /*16480*/  ISETP.GE.U32.AND P4, PT, R192, R2, PT ;  /* 0x00000002c000720c */ /* 0x000fca0003f86070 */
[----:B------:R-:W3:Y:S01]  /*16490*/  MUFU.EX2 R2, R37 ;  /* 0x0000002500027308 */ /* 0x000ee20000000800 */
[----:B------:R-:W-:Y:S02]  /*164a0*/  SHF.R.U32.HI R7, RZ, 0x10, R0 ;  /* 0x00000010ff077819 */ /* 0x000fe40000011600 */
[----:B-1----:R-:W-:-:S05]  /*164b0*/  PRMT R106, R9, 0x7610, R106 ;  /* 0x00007610096a7816 */ /* 0x002fca000000006a */
[----:B------:R-:W1:Y:S01]  /*164c0*/  MUFU.EX2 R6, R47 ;  /* 0x0000002f00067308 */ /* 0x000e620000000800 */
[----:B------:R-:W-:Y:S02]  /*164d0*/  PRMT R251, R106, 0x5410, R107 ;  /* 0x000054106afb7816 */ /* 0x000fe4000000006b */
[----:B------:R-:W-:Y:S01]  /*164e0*/  @!P0 PRMT R107, R69, 0x5410, RZ ;  /* 0x00005410456b8816 */ /* 0x000fe200000000ff */
[----:B------:R-:W-:Y:S01]  /*164f0*/  @!P5 HFMA2.BF16_V2 R81, -RZ.H0_H0, RZ.H0_H0, -R106.H0_H0 ;  /* 0x200000ffff51d231 */ /* 0x000fe2000034096a */
[----:B------:R-:W-:-:S03]  /*16500*/  ISETP.GE.U32.AND P0, PT, R192, R17, PT ;  /* 0x00000011c000720c */ /* 0x000fc60003f06070 */
[----:B------:R-:W4:Y:S01]  /*16510*/  MUFU.EX2 R21, R48 ;  /* 0x0000003000157308 */ /* 0x000f220000000800 */
[----:B------:R-:W-:Y:S02]  /*16520*/  LOP3.LUT R7, R7, 0xff, RZ, 0xc0, !PT ;  /* 0x000000ff07077812 */ /* 0x000fe400078ec0ff */
[----:B------:R-:W-:-:S05]  /*16530*/  @!P5 PRMT R106, R81, 0x5410, RZ ;  /* 0x00005410516ad816 */ /* 0x000fca00000000ff */
[----:B------:R-:W-:Y:S01]  /*16540*/  MUFU.EX2 R18, R104 ;  /* 0x0000006800127308 */ /* 0x000fe20000000800 */
[----:B------:R-:W-:-:S07]  /*16550*/  ISETP.GE.U32.AND P5, PT, R192, R7, PT ;  /* 0x00000007c000720c */ /* 0x000fce0003fa6070 */
[----:B------:R-:W4:Y:S01]  /*16560*/  MUFU.EX2 R17, R176 ;  /* 0x000000b000117308 */ /* 0x000f220000000800 */
[----:B--2---:R-:W-:-:S04]  /*16570*/  FADD.FTZ R7, R5, R16 ;  /* 0x0000001005077221 */ /* 0x004fc80000010000 */
[----:B---3--:R-:W-:-:S03]  /*16580*/  FADD.FTZ R10, R2, R7 ;  /* 0x00000007020a7221 */ /* 0x008fc60000010000 */
[----:B------:R2:W-:Y:S08]  /*16590*/  MUFU.EX2 R9, R184 ;  /* 0x000000b800097308 */ /* 0x0005f00000000800 */
[----:B------:R3:W-:Y:S01]  /*165a0*/  MUFU.EX2 R13, R105 ;  /* 0x00000069000d7308 */ /* 0x0007e20000000800 */
[----:B--2---:R-:W-:Y:S01]  /*165b0*/  F2FP.BF16.F32.PACK_AB R184, R2, R5 ;  /* 0x0000000502b8723e */ /* 0x004fe200000010ff */
[----:B-1----:R-:W-:-:S04]  /*165c0*/  FADD.FTZ R2, R6, R8 ;  /* 0x0000000806027221 */ /* 0x002fc80000010000 */
[----:B----4-:R-:W-:Y:S01]  /*165d0*/  FADD.FTZ R26, R21, R2 ;  /* 0x00000002151a7221 */ /* 0x010fe20000010000 */
[----:B------:R-:W-:-:S04]  /*165e0*/  F2FP.BF16.F32.PACK_AB R2, R17, R18 ;  /* 0x000000121102723e */ /* 0x000fc800000010ff */
[C---:B---3--:R-:W-:Y:S02]  /*165f0*/  PRMT R105, R2.reuse, 0x7610, R105 ;  /* 0x0000761002697816 */ /* 0x048fe40000000069 */
[----:B------:R-:W-:-:S03]  /*16600*/  PRMT R104, R2, 0x7632, R104 ;  /* 0x0000763202687816 */ /* 0x000fc60000000068 */
[----:B------:R-:W-:Y:S01]  /*16610*/  @!P2 HFMA2.BF16_V2 R84, -RZ.H0_H0, RZ.H0_H0, -R105.H0_H0 ;  /* 0x200000ffff54a231 */ /* 0x000fe20000340969 */
[----:B------:R-:W-:Y:S02]  /*16620*/  LOP3.LUT R2, R0, 0xff, RZ, 0xc0, !PT ;  /* 0x000000ff00027812 */ /* 0x000fe400078ec0ff */
[----:B------:R-:W-:Y:S01]  /*16630*/  PRMT R250, R105, 0x5410, R104 ;  /* 0x0000541069fa7816 */ /* 0x000fe20000000068 */
[----:B------:R-:W-:Y:S01]  /*16640*/  @!P4 HFMA2.BF16_V2 R85, -RZ.H0_H0, RZ.H0_H0, -R104.H0_H0 ;  /* 0x200000ffff55c231 */ /* 0x000fe20000340968 */
[----:B------:R-:W-:Y:S01]  /*16650*/  @!P2 PRMT R105, R84, 0x5410, RZ ;  /* 0x000054105469a816 */ /* 0x000fe200000000ff */
[----:B------:R-:W-:Y:S01]  /*16660*/  @!P3 HFMA2.BF16_V2 R80, -RZ.H0_H0, RZ.H0_H0, -R140.H0_H0 ;  /* 0x200000ffff50b231 */ /* 0x000fe2000034098c */
[----:B------:R-:W-:Y:S02]  /*16670*/  ISETP.GE.U32.AND P2, PT, R192, R2, PT ;  /* 0x00000002c000720c */ /* 0x000fe40003f46070 */
[----:B------:R-:W-:Y:S01]  /*16680*/  SHF.R.U32.HI R2, RZ, 0x18, R0 ;  /* 0x00000018ff027819 */ /* 0x000fe20000011600 */
[----:B------:R-:W1:Y:S01]  /*16690*/  MUFU.EX2 R5, R38 ;  /* 0x0000002600057308 */ /* 0x000e620000000800 */
[----:B------:R-:W-:-:S02]  /*166a0*/  @!P4 PRMT R104, R85, 0x5410, RZ ;  /* 0x000054105568c816 */ /* 0x000fc400000000ff */
[----:B------:R-:W-:Y:S02]  /*166b0*/  @!P3 PRMT R140, R80, 0x5410, RZ ;  /* 0x00005410508cb816 */ /* 0x000fe400000000ff */
[C---:B------:R-:W-:Y:S02]  /*166c0*/  ISETP.GE.U32.AND P4, PT, R192.reuse, R2, PT ;  /* 0x00000002c000720c */ /* 0x040fe40003f86070 */
[----:B------:R-:W-:Y:S01]  /*166d0*/  ISETP.GE.U32.AND P3, PT, R192, R19, PT ;  /* 0x00000013c000720c */ /* 0x000fe20003f66070 */
[----:B------:R-:W2:Y:S01]  /*166e0*/  MUFU.EX2 R2, R41 ;  /* 0x0000002900027308 */ /* 0x000ea20000000800 */
[----:B------:R-:W-:Y:S02]  /*166f0*/  LOP3.LUT R7, R22, 0xff, RZ, 0xc0, !PT ;  /* 0x000000ff16077812 */ /* 0x000fe400078ec0ff */
[----:B------:R-:W-:Y:S02]  /*16700*/  LOP3.LUT R0, R0, 0xffff, RZ, 0xc0, !PT ;  /* 0x0000ffff00007812 */ /* 0x000fe400078ec0ff */
[----:B------:R-:W-:-:S03]  /*16710*/  PRMT R96, R20, 0x7610, R96 ;  /* 0x0000761014607816 */ /* 0x000fc60000000060 */
[----:B------:R-:W-:Y:S01]  /*16720*/  MUFU.EX2 R19, R177 ;  /* 0x000000b100137308 */ /* 0x000fe20000000800 */
[----:B------:R-:W-:Y:S01]  /*16730*/  SHF.R.U32.HI R0, RZ, 0x8, R0 ;  /* 0x00000008ff007819 */ /* 0x000fe20000011600 */
[----:B------:R-:W-:Y:S01]  /*16740*/  @!P6 HFMA2.BF16_V2 R145, -RZ.H0_H0, RZ.H0_H0, -R96.H0_H0 ;  /* 0x200000ffff91e231 */ /* 0x000fe20000340960 */
[----:B------:R-:W-:-:S05]  /*16750*/  PRMT R97, R20, 0x7632, R97 ;  /* 0x0000763214617816 */ /* 0x000fca0000000061 */
[----:B------:R-:W3:Y:S01]  /*16760*/  MUFU.EX2 R22, R180 ;  /* 0x000000b400167308 */ /* 0x000ee20000000800 */
[----:B------:R-:W-:Y:S02]  /*16770*/  LOP3.LUT R0, R0, 0xffff, RZ, 0xc0, !PT ;  /* 0x0000ffff00007812 */ /* 0x000fe400078ec0ff */
[----:B------:R-:W-:Y:S02]  /*16780*/  PRMT R247, R96, 0x5410, R97 ;  /* 0x0000541060f77816 */ /* 0x000fe40000000061 */
[----:B------:R-:W-:Y:S02]  /*16790*/  @!P6 PRMT R96, R145, 0x5410, RZ ;  /* 0x000054109160e816 */ /* 0x000fe400000000ff */
[----:B------:R-:W-:Y:S01]  /*167a0*/  ISETP.GE.U32.AND P6, PT, R192, R0, PT ;  /* 0x00000000c000720c */ /* 0x000fe20003fc6070 */
[----:B-1----:R-:W-:Y:S01]  /*167b0*/  FADD.FTZ R0, R5, R10 ;  /* 0x0000000a05007221 */ /* 0x002fe20000010000 */
[----:B--2---:R-:W-:-:S03]  /*167c0*/  F2FP.BF16.F32.PACK_AB R169, R2, R5 ;  /* 0x0000000502a9723e */ /* 0x004fc600000010ff */
[----:B------:R-:W-:Y:S02]  /*167d0*/  FADD.FTZ R10, R2, R0 ;  /* 0x00000000020a7221 */ /* 0x000fe40000010000 */
[----:B------:R-:W-:Y:S01]  /*167e0*/  MUFU.EX2 R2, R43 ;  /* 0x0000002b00027308 */ /* 0x000fe20000000800 */
[----:B---3--:R-:W-:Y:S02]  /*167f0*/  F2FP.BF16.F32.PACK_AB R0, R22, R19 ;  /* 0x000000131600723e */ /* 0x008fe400000010ff */
[----:B------:R-:W-:Y:S02]  /*16800*/  F2FP.BF16.F32.PACK_AB R16, R21, R6 ;  /* 0x000000061510723e */ /* 0x000fe400000010ff */
[C---:B------:R-:W-:Y:S02]  /*16810*/  PRMT R85, R0.reuse, 0x7610, R85 ;  /* 0x0000761000557816 */ /* 0x040fe40000000055 */
[----:B------:R-:W-:Y:S01]  /*16820*/  PRMT R84, R0, 0x7632, R84 ;  /* 0x0000763200547816 */ /* 0x000fe20000000054 */
[----:B------:R-:W-:Y:S01]  /*16830*/  MUFU.EX2 R21, R181 ;  /* 0x000000b500157308 */ /* 0x000fe20000000800 */
[----:B------:R-:W-:Y:S01]  /*16840*/  SHF.R.U32.HI R5, RZ, 0x8, R23 ;  /* 0x00000008ff057819 */ /* 0x000fe20000011617 */
[----:B------:R-:W-:-:S06]  /*16850*/  @!P2 HFMA2.BF16_V2 R148, -RZ.H0_H0, RZ.H0_H0, -R85.H0_H0 ;  /* 0x200000ffff94a231 */ /* 0x000fcc0000340955 */
[----:B------:R-:W1:Y:S01]  /*16860*/  MUFU.EX2 R0, R44 ;  /* 0x0000002c00007308 */ /* 0x000e620000000800 */
[----:B------:R-:W-:-:S07]  /*16870*/  LOP3.LUT R5, R5, 0xffff, RZ, 0xc0, !PT ;  /* 0x0000ffff05057812 */ /* 0x000fce00078ec0ff */
[----:B------:R-:W2:Y:S01]  /*16880*/  MUFU.EX2 R20, R182 ;  /* 0x000000b600147308 */ /* 0x000ea20000000800 */
[----:B------:R-:W-:-:S07]  /*16890*/  PRMT R81, R16, 0x7610, R81 ;  /* 0x0000761010517816 */ /* 0x000fce0000000051 */
[----:B------:R3:W4:Y:S01]  /*168a0*/  MUFU.EX2 R6, R178 ;  /* 0x000000b200067308 */ /* 0x0007220000000800 */
[----:B------:R-:W-:Y:S01]  /*168b0*/  @!P1 HFMA2.BF16_V2 R144, -RZ.H0_H0, RZ.H0_H0, -R97.H0_H0 ;  /* 0x200000ffff909231 */ /* 0x000fe20000340961 */
[----:B-1----:R-:W-:Y:S01]  /*168c0*/  F2FP.BF16.F32.PACK_AB R168, R0, R2 ;  /* 0x0000000200a8723e */ /* 0x002fe200000010ff */
[----:B------:R-:W-:Y:S01]  /*168d0*/  @!P5 HFMA2.BF16_V2 R153, -RZ.H0_H0, RZ.H0_H0, -R81.H0_H0 ;  /* 0x200000ffff99d231 */ /* 0x000fe20000340951 */
[----:B------:R-:W-:Y:S02]  /*168e0*/  PRMT R80, R16, 0x7632, R80 ;  /* 0x0000763210507816 */ /* 0x000fe40000000050 */
[----:B---3--:R-:W-:Y:S02]  /*168f0*/  PRMT R178, R85, 0x5410, R84 ;  /* 0x0000541055b27816 */ /* 0x008fe40000000054 */
[----:B------:R-:W-:Y:S02]  /*16900*/  @!P2 PRMT R85, R148, 0x5410, RZ ;  /* 0x000054109455a816 */ /* 0x000fe400000000ff */
[----:B------:R-:W-:Y:S01]  /*16910*/  ISETP.GE.U32.AND P2, PT, R192, R5, PT ;  /* 0x00000005c000720c */ /* 0x000fe20003f46070 */
[----:B------:R-:W-:-:S04]  /*16920*/  FADD.FTZ R5, R2, R10 ;  /* 0x0000000a02057221 */ /* 0x000fc80000010000 */
[----:B------:R-:W-:Y:S01]  /*16930*/  FADD.FTZ R5, R0, R5 ;  /* 0x0000000500057221 */ /* 0x000fe20000010000 */
[----:B--2---:R-:W-:Y:S01]  /*16940*/  F2FP.BF16.F32.PACK_AB R0, R20, R21 ;  /* 0x000000151400723e */ /* 0x004fe200000010ff */
[----:B------:R-:W-:Y:S01]  /*16950*/  @!P4 HFMA2.BF16_V2 R152, -RZ.H0_H0, RZ.H0_H0, -R80.H0_H0 ;  /* 0x200000ffff98c231 */ /* 0x000fe20000340950 */
[----:B------:R-:W-:Y:S02]  /*16960*/  @!P1 PRMT R97, R144, 0x5410, RZ ;  /* 0x0000541090619816 */ /* 0x000fe400000000ff */
[----:B------:R-:W-:Y:S02]  /*16970*/  PRMT R68, R0, 0x7632, R68 ;  /* 0x0000763200447816 */ /* 0x000fe40000000044 */
[----:B------:R-:W-:Y:S02]  /*16980*/  ISETP.GE.U32.AND P1, PT, R192, R7, PT ;  /* 0x00000007c000720c */ /* 0x000fe40003f26070 */
[----:B------:R-:W-:Y:S01]  /*16990*/  PRMT R177, R81, 0x5410, R80 ;  /* 0x0000541051b17816 */ /* 0x000fe20000000050 */
[----:B------:R1:W-:Y:S01]  /*169a0*/  MUFU.EX2 R7, R183 ;  /* 0x000000b700077308 */ /* 0x0003e20000000800 */
[----:B------:R-:W-:Y:S01]  /*169b0*/  @!P5 PRMT R81, R153, 0x5410, RZ ;  /* 0x000054109951d816 */ /* 0x000fe200000000ff */
[----:B------:R-:W-:-:S02]  /*169c0*/  IMAD.MOV.U32 R182, RZ, RZ, R193 ;  /* 0x000000ffffb67224 */ /* 0x000fc400078e00c1 */
[----:B------:R-:W-:Y:S02]  /*169d0*/  IMAD.MOV.U32 R153, RZ, RZ, R211 ;  /* 0x000000ffff997224 */ /* 0x000fe400078e00d3 */
[-C--:B------:R-:W-:Y:S01]  /*169e0*/  FMUL.FTZ R211, R82, R3.reuse ;  /* 0x0000000352d37220 */ /* 0x080fe20000410000 */
[----:B------:R-:W-:Y:S02]  /*169f0*/  IMAD.MOV.U32 R144, RZ, RZ, R102 ;  /* 0x000000ffff907224 */ /* 0x000fe400078e0066 */
[-C--:B------:R-:W-:Y:S01]  /*16a00*/  FMUL.FTZ R102, R171, R3.reuse ;  /* 0x00000003ab667220 */ /* 0x080fe20000410000 */
[----:B------:R-:W-:Y:S01]  /*16a10*/  PRMT R69, R0, 0x7610, R69 ;  /* 0x0000761000457816 */ /* 0x000fe20000000045 */
[----:B------:R-:W-:Y:S01]  /*16a20*/  @!P2 HFMA2.BF16_V2 R82, -RZ.H0_H0, RZ.H0_H0, -R68.H0_H0 ;  /* 0x200000ffff52a231 */ /* 0x000fe20000340944 */
[----:B------:R-:W-:Y:S01]  /*16a30*/  @!P4 PRMT R80, R152, 0x5410, RZ ;  /* 0x000054109850c816 */ /* 0x000fe200000000ff */
[----:B------:R-:W-:Y:S02]  /*16a40*/  IMAD.MOV.U32 R171, RZ, RZ, R200 ;  /* 0x000000ffffab7224 */ /* 0x000fe400078e00c8 */
[-C--:B------:R-:W-:Y:S01]  /*16a50*/  FMUL.FTZ R200, R86, R3.reuse ;  /* 0x0000000356c87220 */ /* 0x080fe20000410000 */
[----:B------:R-:W-:Y:S01]  /*16a60*/  FMUL.FTZ R193, R87, R3 ;  /* 0x0000000357c17220 */ /* 0x000fe20000410000 */
[----:B-1----:R-:W-:Y:S01]  /*16a70*/  IMAD.MOV.U32 R183, RZ, RZ, R199 ;  /* 0x000000ffffb77224 */ /* 0x002fe200078e00c7 */
[----:B----4-:R-:W-:Y:S01]  /*16a80*/  F2FP.BF16.F32.PACK_AB R16, R6, R39 ;  /* 0x000000270610723e */ /* 0x010fe200000010ff */
[----:B------:R-:W-:Y:S01]  /*16a90*/  IMAD.MOV.U32 R152, RZ, RZ, R182 ;  /* 0x000000ffff987224 */ /* 0x000fe200078e00b6 */
[----:B------:R1:W-:Y:S01]  /*16aa0*/  STL [R1+0x170], R5 ;  /* 0x0001700501007387 */ /* 0x0003e20000100800 */
[----:B------:R-:W-:-:S02]  /*16ab0*/  IMAD.MOV.U32 R10, RZ, RZ, R183 ;  /* 0x000000ffff0a7224 */ /* 0x000fc400078e00b7 */
[-C--:B------:R-:W-:Y:S01]  /*16ac0*/  FMUL.FTZ R182, R98, R3.reuse ;  /* 0x0000000362b67220 */ /* 0x080fe20000410000 */
[----:B------:R-:W-:Y:S02]  /*16ad0*/  IMAD.MOV.U32 R86, RZ, RZ, R32 ;  /* 0x000000ffff567224 */ /* 0x000fe400078e0020 */
[----:B------:R-:W-:Y:S01]  /*16ae0*/  FMUL.FTZ R183, R99, R3 ;  /* 0x0000000363b77220 */ /* 0x000fe20000410000 */
[----:B------:R-:W-:Y:S02]  /*16af0*/  IMAD.MOV.U32 R87, RZ, RZ, R33 ;  /* 0x000000ffff577224 */ /* 0x000fe400078e0021 */
[----:B------:R-:W-:Y:S01]  /*16b00*/  FADD.FTZ R6, R6, R179 ;  /* 0x000000b306067221 */ /* 0x000fe20000010000 */
[----:B------:R-:W2:Y:S01]  /*16b10*/  LDL.LU.64 R32, [R1+0x278] ;  /* 0x0002780001207983 */ /* 0x000ea20000300a00 */
[----:B------:R-:W-:Y:S01]  /*16b20*/  IMAD.MOV.U32 R98, RZ, RZ, R30 ;  /* 0x000000ffff627224 */ /* 0x000fe200078e001e */
[----:B------:R-:W-:Y:S01]  /*16b30*/  PRMT R179, R69, 0x5410, R68 ;  /* 0x0000541045b37816 */ /* 0x000fe20000000044 */
[----:B------:R-:W-:Y:S01]  /*16b40*/  IMAD.MOV.U32 R99, RZ, RZ, R31 ;  /* 0x000000ffff637224 */ /* 0x000fe200078e001f */
[----:B------:R-:W-:Y:S01]  /*16b50*/  @!P2 PRMT R68, R82, 0x5410, RZ ;  /* 0x000054105244a816 */ /* 0x000fe200000000ff */
[----:B------:R-:W3:Y:S04]  /*16b60*/  LDL.LU.64 R30, [R1+0x270] ;  /* 0x00027000011e7983 */ /* 0x000ee80000300a00 */
[----:B------:R-:W4:Y:S01]  /*16b70*/  LDL.LU R82, [R1+0x174] ;  /* 0x0001740001527983 */ /* 0x000f220000300800 */
[----:B------:R-:W-:Y:S08]  /*16b80*/  MUFU.EX2 R36, R50 ;  /* 0x0000003200247308 */ /* 0x000ff00000000800 */
[----:B------:R-:W1:Y:S01]  /*16b90*/  MUFU.EX2 R37, R49 ;  /* 0x0000003100257308 */ /* 0x000e620000000800 */
[----:B------:R-:W-:-:S02]  /*16ba0*/  @!P6 HFMA2.BF16_V2 R149, -RZ.H0_H0, RZ.H0_H0, -R84.H0_H0 ;  /* 0x200000ffff95e231 */ /* 0x000fc40000340954 */
[----:B------:R-:W-:Y:S02]  /*16bb0*/  IMAD.MOV.U32 R64, RZ, RZ, R196 ;  /* 0x000000ffff407224 */ /* 0x000fe400078e00c4 */
[-C--:B------:R-:W-:Y:S01]  /*16bc0*/  FMUL.FTZ R196, R170, R3.reuse ;  /* 0x00000003aac47220 */ /* 0x080fe20000410000 */
[----:B------:R-:W-:Y:S02]  /*16bd0*/  IMAD.MOV.U32 R180, RZ, RZ, R173 ;  /* 0x000000ffffb47224 */ /* 0x000fe400078e00ad */
[----:B-1----:R-:W1:Y:S01]  /*16be0*/  MUFU.EX2 R5, R186 ;  /* 0x000000ba00057308 */ /* 0x002e620000000800 */
[----:B------:R-:W-:Y:S01]  /*16bf0*/  IMAD.MOV.U32 R181, RZ, RZ, R203 ;  /* 0x000000ffffb57224 */ /* 0x000fe200078e00cb */
[----:B------:R-:W-:Y:S01]  /*16c00*/  @!P6 PRMT R84, R149, 0x5410, RZ ;  /* 0x000054109554e816 */ /* 0x000fe200000000ff */
[----:B------:R-:W-:Y:S02]  /*16c10*/  IMAD.MOV.U32 R145, RZ, RZ, R202 ;  /* 0x000000ffff917224 */ /* 0x000fe400078e00ca */
[----:B------:R-:W-:Y:S01]  /*16c20*/  FMUL.FTZ R173, R166, R3 ;  /* 0x00000003a6ad7220 */ /* 0x000fe20000410000 */
[----:B------:R-:W-:-:S02]  /*16c30*/  IMAD.MOV.U32 R65, RZ, RZ, R197 ;  /* 0x000000ffff417224 */ /* 0x000fc400078e00c5 */
[----:B------:R-:W-:Y:S01]  /*16c40*/  MUFU.EX2 R0, R52 ;  /* 0x0000003400007308 */ /* 0x000fe20000000800 */
[----:B------:R-:W-:Y:S02]  /*16c50*/  IMAD.MOV.U32 R176, RZ, RZ, R172 ;  /* 0x000000ffffb07224 */ /* 0x000fe400078e00ac */
[-C--:B------:R-:W-:Y:S01]  /*16c60*/  FMUL.FTZ R203, R167, R3.reuse ;  /* 0x00000003a7cb7220 */ /* 0x080fe20000410000 */
[----:B------:R-:W-:Y:S02]  /*16c70*/  IMAD.MOV.U32 R233, RZ, RZ, R103 ;  /* 0x000000ffffe97224 */ /* 0x000fe400078e0067 */
[-C--:B------:R-:W-:Y:S01]  /*16c80*/  FMUL.FTZ R204, R162, R3.reuse ;  /* 0x00000003a2cc7220 */ /* 0x080fe20000410000 */
[----:B------:R-:W-:Y:S02]  /*16c90*/  IMAD.MOV.U32 R170, RZ, RZ, R210 ;  /* 0x000000ffffaa7224 */ /* 0x000fe400078e00d2 */
        /* <DEDUP_REMOVED lines=14> */
[----:B------:R-:W-:Y:S01]  /*16d80*/  F2FP.BF16.F32.PACK_AB R2, R37, R36 ;  /* 0x000000242502723e */ /* 0x000fe200000010ff */
[----:B-1----:R-:W-:-:S02]  /*16d90*/  FMUL.FTZ R185, R71, R3 ;  /* 0x0000000347b97220 */ /* 0x002fc40000410000 */
[----:B------:R1:W-:Y:S01]  /*16da0*/  MUFU.EX2 R3, R194 ;  /* 0x000000c200037308 */ /* 0x0003e20000000800 */
[C---:B------:R-:W-:Y:S02]  /*16db0*/  PRMT R67, R2.reuse, 0x7610, R67 ;  /* 0x0000761002437816 */ /* 0x040fe40000000043 */
[----:B------:R-:W-:Y:S01]  /*16dc0*/  PRMT R66, R2, 0x7632, R66 ;  /* 0x0000763202427816 */ /* 0x000fe20000000042 */
[----:B------:R-:W-:-:S04]  /*16dd0*/  FADD.FTZ R6, R7, R6 ;  /* 0x0000000607067221 */ /* 0x000fc80000010000 */
[----:B------:R-:W1:Y:S01]  /*16de0*/  MUFU.EX2 R2, R187 ;  /* 0x000000bb00027308 */ /* 0x000e620000000800 */
[----:B------:R-:W-:Y:S02]  /*16df0*/  F2FP.BF16.F32.PACK_AB R23, R5, R7 ;  /* 0x000000070517723e */ /* 0x000fe400000010ff */
[----:B------:R-:W-:Y:S01]  /*16e00*/  F2FP.BF16.F32.PACK_AB R25, R11, R13 ;  /* 0x0000000d0b19723e */ /* 0x000fe200000010ff */
[----:B-1----:R-:W-:Y:S02]  /*16e10*/  IMAD.MOV.U32 R194, RZ, RZ, R153 ;  /* 0x000000ffffc27224 */ /* 0x002fe400078e0099 */
[----:B------:R-:W-:Y:S02]  /*16e20*/  IMAD.MOV.U32 R153, RZ, RZ, R10 ;  /* 0x000000ffff997224 */ /* 0x000fe400078e000a */
[----:B------:R-:W-:Y:S01]  /*16e30*/  FADD.FTZ R10, R5, R6 ;  /* 0x00000006050a7221 */ /* 0x000fe20000010000 */
[----:B------:R1:W4:Y:S08]  /*16e40*/  MUFU.EX2 R7, R195 ;  /* 0x000000c300077308 */ /* 0x0003300000000800 */
[----:B------:R-:W4:Y:S01]  /*16e50*/  MUFU.EX2 R6, R212 ;  /* 0x000000d400067308 */ /* 0x000f220000000800 */
[----:B------:R-:W-:Y:S01]  /*16e60*/  F2FP.BF16.F32.PACK_AB R24, R2, R3 ;  /* 0x000000030218723e */ /* 0x000fe200000010ff */
[----:B------:R-:W-:-:S05]  /*16e70*/  @!P3 HFMA2.BF16_V2 R83, -RZ.H0_H0, RZ.H0_H0, -R69.H0_H0 ;  /* 0x200000ffff53b231 */ /* 0x000fca0000340945 */
[----:B------:R-:W-:Y:S01]  /*16e80*/  @!P3 PRMT R69, R83, 0x5410, RZ ;  /* 0x000054105345b816 */ /* 0x000fe200000000ff */
[----:B------:R-:W-:Y:S02]  /*16e90*/  IMAD.MOV.U32 R83, RZ, RZ, R232 ;  /* 0x000000ffff537224 */ /* 0x000fe400078e00e8 */
[----:B------:R-:W-:Y:S01]  /*16ea0*/  @!P0 HFMA2.BF16_V2 R70, -RZ.H0_H0, RZ.H0_H0, -R66.H0_H0 ;  /* 0x200000ffff468231 */ /* 0x000fe20000340942 */
[----:B------:R-:W-:-:S04]  /*16eb0*/  PRMT R232, R67, 0x5410, R66 ;  /* 0x0000541043e87816 */ /* 0x000fc80000000042 */
[----:B------:R-:W-:Y:S01]  /*16ec0*/  @!P0 PRMT R66, R70, 0x5410, RZ ;  /* 0x0000541046428816 */ /* 0x000fe200000000ff */
[----:B------:R-:W-:-:S04]  /*16ed0*/  IMAD.MOV.U32 R70, RZ, RZ, R28 ;  /* 0x000000ffff467224 */ /* 0x000fc800078e001c */
[----:B------:R-:W-:Y:S02]  /*16ee0*/  IMAD.MOV.U32 R186, RZ, RZ, R70 ;  /* 0x000000ffffba7224 */ /* 0x000fe400078e0046 */
[----:B-1----:R-:W-:Y:S02]  /*16ef0*/  IMAD.MOV.U32 R195, RZ, RZ, R194 ;  /* 0x000000ffffc37224 */ /* 0x002fe400078e00c2 */
[----:B------:R-:W-:Y:S02]  /*16f00*/  IMAD.MOV.U32 R194, RZ, RZ, R171 ;  /* 0x000000ffffc27224 */ /* 0x000fe400078e00ab */
[----:B------:R-:W-:Y:S02]  /*16f10*/  IMAD.MOV.U32 R70, RZ, RZ, R170 ;  /* 0x000000ffff467224 */ /* 0x000fe400078e00aa */
[----:B------:R-:W-:Y:S02]  /*16f20*/  IMAD.MOV.U32 R170, RZ, RZ, R64 ;  /* 0x000000ffffaa7224 */ /* 0x000fe400078e0040 */
[----:B------:R-:W-:Y:S01]  /*16f30*/  IMAD.MOV.U32 R171, RZ, RZ, R65 ;  /* 0x000000ffffab7224 */ /* 0x000fe200078e0041 */
[C---:B------:R-:W-:Y:S01]  /*16f40*/  PRMT R48, R16.reuse, 0x7610, R48 ;  /* 0x0000761010307816 */ /* 0x040fe20000000030 */
[----:B------:R-:W-:Y:S01]  /*16f50*/  @!P1 HFMA2.BF16_V2 R71, -RZ.H0_H0, RZ.H0_H0, -R67.H0_H0 ;  /* 0x200000ffff479231 */ /* 0x000fe20000340943 */
[----:B------:R-:W-:-:S04]  /*16f60*/  PRMT R59, R16, 0x7632, R59 ;  /* 0x00007632103b7816 */ /* 0x000fc8000000003b */
[----:B------:R-:W-:Y:S01]  /*16f70*/  @!P1 PRMT R67, R71, 0x5410, RZ ;  /* 0x0000541047439816 */ /* 0x000fe200000000ff */
[----:B------:R-:W-:Y:S01]  /*16f80*/  IMAD.MOV.U32 R71, RZ, RZ, R29 ;  /* 0x000000ffff477224 */ /* 0x000fe200078e001d */
[C---:B------:R-:W-:Y:S02]  /*16f90*/  PRMT R58, R51.reuse, 0x7610, R58 ;  /* 0x00007610333a7816 */ /* 0x040fe4000000003a */
[----:B------:R-:W-:Y:S01]  /*16fa0*/  PRMT R54, R51, 0x7632, R54 ;  /* 0x0000763233367816 */ /* 0x000fe20000000036 */
[----:B------:R-:W-:Y:S01]  /*16fb0*/  IMAD.MOV.U32 R187, RZ, RZ, R71 ;  /* 0x000000ffffbb7224 */ /* 0x000fe200078e0047 */
[C---:B------:R-:W-:Y:S01]  /*16fc0*/  PRMT R53, R23.reuse, 0x7610, R53 ;  /* 0x0000761017357816 */ /* 0x040fe20000000035 */
[----:B------:R-:W-:Y:S01]  /*16fd0*/  IMAD.MOV.U32 R71, RZ, RZ, R152 ;  /* 0x000000ffff477224 */ /* 0x000fe200078e0098 */
[----:B------:R-:W-:Y:S02]  /*16fe0*/  PRMT R49, R23, 0x7632, R49 ;  /* 0x0000763217317816 */ /* 0x000fe40000000031 */
[----:B------:R-:W-:-:S02]  /*16ff0*/  PRMT R52, R27, 0x7610, R52 ;  /* 0x000076101b347816 */ /* 0x000fc40000000034 */
[C---:B------:R-:W-:Y:S02]  /*17000*/  PRMT R47, R55.reuse, 0x7632, R47 ;  /* 0x00007632372f7816 */ /* 0x040fe4000000002f */
[----:B------:R-:W-:Y:S02]  /*17010*/  PRMT R44, R55, 0x7610, R44 ;  /* 0x00007610372c7816 */ /* 0x000fe4000000002c */
[----:B------:R-:W-:Y:S01]  /*17020*/  PRMT R56, R57, 0x7632, R56 ;  /* 0x0000763239387816 */ /* 0x000fe20000000038 */
[-C--:B------:R-:W-:Y:S01]  /*17030*/  FMUL.FTZ R138, R138, R0.reuse ;  /* 0x000000008a8a7220 */ /* 0x080fe20000410000 */
[-C--:B----4-:R-:W-:Y:S01]  /*17040*/  FFMA.FTZ R5, R82, R0.reuse, R13 ;  /* 0x0000000052057223 */ /* 0x090fe2000001000d */
[C---:B------:R-:W-:Y:S01]  /*17050*/  PRMT R46, R24.reuse, 0x7610, R46 ;  /* 0x00007610182e7816 */ /* 0x040fe2000000002e */
[-C--:B------:R-:W-:Y:S01]  /*17060*/  FMUL.FTZ R139, R139, R0.reuse ;  /* 0x000000008b8b7220 */ /* 0x080fe20000410000 */
[----:B------:R-:W-:Y:S01]  /*17070*/  PRMT R45, R24, 0x7632, R45 ;  /* 0x00007632182d7816 */ /* 0x000fe2000000002d */
[----:B------:R-:W-:Y:S01]  /*17080*/  FADD.FTZ R11, R11, R5 ;  /* 0x000000050b0b7221 */ /* 0x000fe20000010000 */
[----:B------:R-:W-:Y:S01]  /*17090*/  FADD.FTZ R5, R3, R10 ;  /* 0x0000000a03057221 */ /* 0x000fe20000010000 */
[-C--:B------:R-:W-:Y:S01]  /*170a0*/  FMUL.FTZ R134, R134, R0.reuse ;  /* 0x0000000086867220 */ /* 0x080fe20000410000 */
[-C--:B------:R-:W-:Y:S01]  /*170b0*/  FMUL.FTZ R135, R135, R0.reuse ;  /* 0x0000000087877220 */ /* 0x080fe20000410000 */
[-C--:B------:R-:W-:Y:S01]  /*170c0*/  FMUL.FTZ R130, R130, R0.reuse ;  /* 0x0000000082827220 */ /* 0x080fe20000410000 */
[----:B------:R-:W-:Y:S01]  /*170d0*/  FADD.FTZ R10, R2, R5 ;  /* 0x00000005020a7221 */ /* 0x000fe20000010000 */
[----:B------:R-:W-:Y:S01]  /*170e0*/  FMUL.FTZ R131, R131, R0 ;  /* 0x0000000083837220 */ /* 0x000fe20000410000 */
[----:B------:R-:W1:Y:S01]  /*170f0*/  MUFU.EX2 R5, R213 ;  /* 0x000000d500057308 */ /* 0x000e620000000800 */
[----:B------:R-:W-:Y:S01]  /*17100*/  FADD.FTZ R2, R14, R11 ;  /* 0x0000000b0e027221 */ /* 0x000fe20000010000 */
[----:B------:R-:W-:Y:S01]  /*17110*/  F2FP.BF16.F32.PACK_AB R14, R9, R14 ;  /* 0x0000000e090e723e */ /* 0x000fe200000010ff */
[-C--:B------:R-:W-:Y:S01]  /*17120*/  FMUL.FTZ R126, R126, R0.reuse ;  /* 0x000000007e7e7220 */ /* 0x080fe20000410000 */
[-C--:B------:R-:W-:Y:S01]  /*17130*/  FMUL.FTZ R127, R127, R0.reuse ;  /* 0x000000007f7f7220 */ /* 0x080fe20000410000 */
[----:B------:R-:W-:Y:S01]  /*17140*/  FADD.FTZ R9, R9, R2 ;  /* 0x0000000209097221 */ /* 0x000fe20000010000 */
[----:B------:R-:W-:Y:S01]  /*17150*/  FADD.FTZ R2, R7, R10 ;  /* 0x0000000a07027221 */ /* 0x000fe20000010000 */
[----:B------:R-:W-:Y:S01]  /*17160*/  F2FP.BF16.F32.PACK_AB R13, R6, R7 ;  /* 0x00000007060d723e */ /* 0x000fe200000010ff */
[-C--:B------:R-:W-:Y:S01]  /*17170*/  FMUL.FTZ R122, R122, R0.reuse ;  /* 0x000000007a7a7220 */ /* 0x080fe20000410000 */
[-C--:B------:R-:W-:Y:S01]  /*17180*/  FMUL.FTZ R123, R123, R0.reuse ;  /* 0x000000007b7b7220 */ /* 0x080fe20000410000 */
[----:B------:R-:W-:Y:S01]  /*17190*/  FADD.FTZ R7, R6, R2 ;  /* 0x0000000206077221 */ /* 0x000fe20000010000 */
[----:B------:R-:W-:Y:S01]  /*171a0*/  FADD.FTZ R6, R8, R9 ;  /* 0x0000000908067221 */ /* 0x000fe20000010000 */
[----:B------:R-:W4:Y:S01]  /*171b0*/  MUFU.EX2 R3, R214 ;  /* 0x000000d600037308 */ /* 0x000f220000000800 */
[-C--:B------:R-:W-:Y:S01]  /*171c0*/  FMUL.FTZ R118, R118, R0.reuse ;  /* 0x0000000076767220 */ /* 0x080fe20000410000 */
[-C--:B------:R-:W-:Y:S01]  /*171d0*/  FMUL.FTZ R119, R119, R0.reuse ;  /* 0x0000000077777220 */ /* 0x080fe20000410000 */
[-C--:B------:R-:W-:Y:S01]  /*171e0*/  FMUL.FTZ R114, R114, R0.reuse ;  /* 0x0000000072727220 */ /* 0x080fe20000410000 */
[----:B------:R-:W-:Y:S01]  /*171f0*/  FMUL.FTZ R115, R115, R0 ;  /* 0x0000000073737220 */ /* 0x000fe20000410000 */
[C---:B-1----:R-:W-:Y:S01]  /*17200*/  F2FP.BF16.F32.PACK_AB R43, R5.reuse, R8 ;  /* 0x00000008052b723e */ /* 0x042fe200000010ff */
[----:B------:R-:W-:Y:S01]  /*17210*/  FADD.FTZ R6, R5, R6 ;  /* 0x0000000605067221 */ /* 0x000fe20000010000 */
[----:B------:R-:W-:Y:S01]  /*17220*/  IMAD.SHL.U32 R5, R205, 0x2, RZ ;  /* 0x00000002cd057824 */ /* 0x000fe200078e00ff */
[----:B------:R-:W1:Y:S01]  /*17230*/  MUFU.EX2 R2, R215 ;  /* 0x000000d700027308 */ /* 0x000e620000000800 */
[----:B------:R-:W3:Y:S03]  /*17240*/  LDL.LU.64 R28, [R1+0x268] ;  /* 0x00026800011c7983 */ /* 0x000ee60000300a00 */
[----:B------:R-:W-:-:S04]  /*17250*/  LOP3.LUT R5, R87, R5, RZ, 0x3c, !PT ;  /* 0x0000000557057212 */ /* 0x000fc800078e3cff */
[----:B------:R-:W-:Y:S01]  /*17260*/  LOP3.LUT R5, R5, R191, RZ, 0x3c, !PT ;  /* 0x000000bf05057212 */ /* 0x000fe200078e3cff */
[----:B------:R-:W-:Y:S02]  /*17270*/  IMAD.MOV.U32 R213, RZ, RZ, R83 ;  /* 0x000000ffffd57224 */ /* 0x000fe400078e0053 */
[----:B----4-:R-:W-:Y:S01]  /*17280*/  FADD.FTZ R6, R3, R6 ;  /* 0x0000000603067221 */ /* 0x010fe20000010000 */
[----:B------:R-:W-:Y:S02]  /*17290*/  IMAD.MOV.U32 R214, RZ, RZ, R98 ;  /* 0x000000ffffd67224 */ /* 0x000fe400078e0062 */
[----:B------:R-:W-:-:S04]  /*172a0*/  IMAD.WIDE.U32 R82, R5, -0x326172a9, RZ ;  /* 0xcd9e8d5705527825 */ /* 0x000fc800078e00ff */
[----:B------:R-:W-:Y:S01]  /*172b0*/  FADD.FTZ R7, R15, R7 ;  /* 0x000000070f077221 */ /* 0x000fe20000010000 */
[C---:B-1----:R-:W-:Y:S01]  /*172c0*/  F2FP.BF16.F32.PACK_AB R15, R2.reuse, R3 ;  /* 0x00000003020f723e */ /* 0x042fe200000010ff */
[----:B------:R-:W-:Y:S01]  /*172d0*/  FADD.FTZ R10, R2, R6 ;  /* 0x00000006020a7221 */ /* 0x000fe20000010000 */
[----:B------:R-:W-:Y:S02]  /*172e0*/  LOP3.LUT R2, R83, R213, R214, 0x96, !PT ;  /* 0x000000d553027212 */ /* 0x000fe400078e96d6 */
[----:B------:R-:W-:-:S03]  /*172f0*/  LOP3.LUT R6, R209, R189, R82, 0x96, !PT ;  /* 0x000000bdd1067212 */ /* 0x000fc600078e9652 */
[----:B------:R-:W-:-:S04]  /*17300*/  IMAD.WIDE.U32 R2, R2, -0x2daee0ad, RZ ;  /* 0xd2511f5302027825 */ /* 0x000fc800078e00ff */
[----:B------:R-:W-:Y:S01]  /*17310*/  FADD.FTZ R11, R12, R7 ;  /* 0x000000070c0b7221 */ /* 0x000fe20000010000 */
[----:B------:R-:W-:Y:S01]  /*17320*/  IMAD.WIDE.U32 R6, R6, -0x2daee0ad, RZ ;  /* 0xd2511f5306067825 */ /* 0x000fe200078e00ff */
[----:B------:R-:W-:Y:S01]  /*17330*/  LOP3.LUT R3, R3, R144, R186, 0x96, !PT ;  /* 0x0000009003037212 */ /* 0x000fe200078e96ba */
[----:B------:R-:W1:Y:S03]  /*17340*/  MUFU.EX2 R8, R218 ;  /* 0x000000da00087308 */ /* 0x000e660000000800 */
[----:B------:R-:W-:Y:S01]  /*17350*/  LOP3.LUT R2, R7, R145, R2, 0x96, !PT ;  /* 0x0000009107027212 */ /* 0x000fe200078e9602 */
[----:B------:R-:W-:-:S04]  /*17360*/  IMAD.WIDE.U32 R64, R3, -0x326172a9, RZ ;  /* 0xcd9e8d5703407825 */ /* 0x000fc800078e00ff */
[----:B------:R-:W-:Y:S01]  /*17370*/  IMAD.MOV.U32 R215, RZ, RZ, R99 ;  /* 0x000000ffffd77224 */ /* 0x000fe200078e0063 */
[----:B------:R-:W-:Y:S01]  /*17380*/  LOP3.LUT R3, R65, R194, R208, 0x96, !PT ;  /* 0x000000c241037212 */ /* 0x000fe200078e96d0 */
[----:B------:R-:W-:Y:S01]  /*17390*/  IMAD.WIDE.U32 R98, R2, -0x326172a9, RZ ;  /* 0xcd9e8d5702627825 */ /* 0x000fe200078e00ff */
[----:B------:R-:W4:Y:S03]  /*173a0*/  MUFU.EX2 R5, R222 ;  /* 0x000000de00057308 */ /* 0x000f260000000800 */
[----:B------:R-:W-:Y:S01]  /*173b0*/  IMAD.WIDE.U32 R2, R3, -0x2daee0ad, RZ ;  /* 0xd2511f5303027825 */ /* 0x000fe200078e00ff */
[----:B------:R-:W-:-:S04]  /*173c0*/  LOP3.LUT R7, R99, R195, R64, 0x96, !PT ;  /* 0x000000c363077212 */ /* 0x000fc800078e9640 */
[----:B------:R-:W-:Y:S01]  /*173d0*/  LOP3.LUT R9, R3, R165, R6, 0x96, !PT ;  /* 0x000000a503097212 */ /* 0x000fe200078e9606 */
[----:B------:R-:W-:-:S04]  /*173e0*/  IMAD.WIDE.U32 R6, R7, -0x2daee0ad, RZ ;  /* 0xd2511f5307067825 */ /* 0x000fc800078e00ff */
[----:B-1----:R-:W-:Y:S01]  /*173f0*/  FADD.FTZ R3, R8, R10 ;  /* 0x0000000a08037221 */ /* 0x002fe20000010000 */
[----:B------:R-:W-:Y:S01]  /*17400*/  LOP3.LUT R2, R7, R153, R2, 0x96, !PT ;  /* 0x0000009907027212 */ /* 0x000fe200078e9602 */
[----:B------:R-:W-:-:S04]  /*17410*/  IMAD.WIDE.U32 R86, R9, -0x326172a9, RZ ;  /* 0xcd9e8d5709567825 */ /* 0x000fc800078e00ff */
[C---:B----4-:R-:W-:Y:S01]  /*17420*/  FADD.FTZ R10, R5.reuse, R3 ;  /* 0x00000003050a7221 */ /* 0x050fe20000010000 */
[----:B------:R-:W-:Y:S01]  /*17430*/  IMAD.WIDE.U32 R2, R2, -0x326172a9, RZ ;  /* 0xcd9e8d5702027825 */ /* 0x000fe200078e00ff */
[----:B------:R-:W-:-:S04]  /*17440*/  F2FP.BF16.F32.PACK_AB R142, R5, R8 ;  /* 0x00000008058e723e */ /* 0x000fc800000010ff */
[----:B------:R-:W-:-:S04]  /*17450*/  LOP3.LUT R5, R3, R188, R86, 0x96, !PT ;  /* 0x000000bc03057212 */ /* 0x000fc800078e9656 */
[----:B------:R-:W-:-:S04]  /*17460*/  LOP3.LUT R7, R5, 0xff, RZ, 0xc0, !PT ;  /* 0x000000ff05077812 */ /* 0x000fc800078ec0ff */
[----:B------:R-:W-:Y:S02]  /*17470*/  ISETP.GE.U32.AND P2, PT, R192, R7, PT ;  /* 0x00000007c000720c */ /* 0x000fe40003f46070 */
[----:B------:R-:W-:-:S04]  /*17480*/  LOP3.LUT R7, R5, 0xffff, RZ, 0xc0, !PT ;  /* 0x0000ffff05077812 */ /* 0x000fc800078ec0ff */
[----:B------:R-:W-:-:S04]  /*17490*/  SHF.R.U32.HI R7, RZ, 0x8, R7 ;  /* 0x00000008ff077819 */ /* 0x000fc80000011607 */
[----:B------:R-:W-:Y:S02]  /*174a0*/  LOP3.LUT R7, R7, 0xffff, RZ, 0xc0, !PT ;  /* 0x0000ffff07077812 */ /* 0x000fe400078ec0ff */
[--C-:B------:R-:W-:Y:S02]  /*174b0*/  SHF.R.U32.HI R8, RZ, 0x10, R5.reuse ;  /* 0x00000010ff087819 */ /* 0x100fe40000011605 */
[----:B------:R-:W-:Y:S02]  /*174c0*/  SHF.R.U32.HI R5, RZ, 0x18, R5 ;  /* 0x00000018ff057819 */ /* 0x000fe40000011605 */
[----:B------:R-:W-:Y:S02]  /*174d0*/  ISETP.GE.U32.AND P6, PT, R192, R7, PT ;  /* 0x00000007c000720c */ /* 0x000fe40003fc6070 */
[----:B------:R-:W1:Y:S01]  /*174e0*/  MUFU.EX2 R7, R223 ;  /* 0x000000df00077308 */ /* 0x000e620000000800 */
[----:B------:R-:W-:Y:S02]  /*174f0*/  LOP3.LUT R8, R8, 0xff, RZ, 0xc0, !PT ;  /* 0x000000ff08087812 */ /* 0x000fe400078ec0ff */
[----:B------:R-:W-:-:S02]  /*17500*/  ISETP.GE.U32.AND P4, PT, R192, R5, PT ;  /* 0x00000005c000720c */ /* 0x000fc40003f86070 */
[----:B------:R-:W-:-:S03]  /*17510*/  ISETP.GE.U32.AND P5, PT, R192, R8, PT ;  /* 0x00000008c000720c */ /* 0x000fc60003fa6070 */
[----:B------:R-:W4:Y:S01]  /*17520*/  MUFU.EX2 R5, R226 ;  /* 0x000000e200057308 */ /* 0x000f220000000800 */
[C---:B------:R-:W-:Y:S02]  /*17530*/  LOP3.LUT R8, R2.reuse, 0xff, RZ, 0xc0, !PT ;  /* 0x000000ff02087812 */ /* 0x040fe400078ec0ff */
[----:B------:R-:W-:Y:S02]  /*17540*/  LOP3.LUT R9, R2, 0xffff, RZ, 0xc0, !PT ;  /* 0x0000ffff02097812 */ /* 0x000fe400078ec0ff */
[----:B------:R-:W-:Y:S02]  /*17550*/  ISETP.GE.U32.AND P3, PT, R192, R8, PT ;  /* 0x00000008c000720c */ /* 0x000fe40003f66070 */
[--C-:B------:R-:W-:Y:S02]  /*17560*/  SHF.R.U32.HI R8, RZ, 0x10, R2.reuse ;  /* 0x00000010ff087819 */ /* 0x100fe40000011602 */
[----:B------:R-:W-:-:S04]  /*17570*/  SHF.R.U32.HI R2, RZ, 0x18, R2 ;  /* 0x00000018ff027819 */ /* 0x000fc80000011602 */
[----:B------:R-:W-:Y:S01]  /*17580*/  ISETP.GE.U32.AND P0, PT, R192, R2, PT ;  /* 0x00000002c000720c */ /* 0x000fe20003f06070 */
[----:B-1----:R-:W-:Y:S01]  /*17590*/  FADD.FTZ R2, R7, R10 ;  /* 0x0000000a07027221 */ /* 0x002fe20000010000 */
[----:B------:R-:W-:-:S03]  /*175a0*/  @!P2 HFMA2.BF16_V2 R143, -RZ.H0_H0, RZ.H0_H0, -R48.H0_H0 ;  /* 0x200000ffff8fa231 */ /* 0x000fc60000340930 */
[----:B----4-:R-:W-:Y:S01]  /*175b0*/  FADD.FTZ R10, R5, R2 ;  /* 0x00000002050a7221 */ /* 0x010fe20000010000 */
[----:B------:R-:W-:Y:S01]  /*175c0*/  SHF.R.U32.HI R2, RZ, 0x8, R9 ;  /* 0x00000008ff027819 */ /* 0x000fe20000011609 */
[----:B------:R-:W-:Y:S02]  /*175d0*/  IMAD.MOV.U32 R226, RZ, RZ, R144 ;  /* 0x000000ffffe27224 */ /* 0x000fe400078e0090 */
[----:B------:R-:W-:Y:S01]  /*175e0*/  IMAD.MOV.U32 R144, RZ, RZ, R176 ;  /* 0x000000ffff907224 */ /* 0x000fe200078e00b0 */
[----:B------:R-:W-:Y:S02]  /*175f0*/  LOP3.LUT R2, R2, 0xffff, RZ, 0xc0, !PT ;  /* 0x0000ffff02027812 */ /* 0x000fe400078ec0ff */
[----:B------:R-:W-:Y:S02]  /*17600*/  PRMT R176, R48, 0x5410, R59 ;  /* 0x0000541030b07816 */ /* 0x000fe4000000003b */
[----:B------:R-:W-:Y:S02]  /*17610*/  @!P2 PRMT R48, R143, 0x5410, RZ ;  /* 0x000054108f30a816 */ /* 0x000fe400000000ff */
[----:B------:R-:W-:-:S02]  /*17620*/  ISETP.GE.U32.AND P2, PT, R192, R2, PT ;  /* 0x00000002c000720c */ /* 0x000fc40003f46070 */
[----:B------:R-:W-:Y:S02]  /*17630*/  LOP3.LUT R3, R8, 0xff, RZ, 0xc0, !PT ;  /* 0x000000ff08037812 */ /* 0x000fe400078ec0ff */
[----:B------:R-:W-:Y:S02]  /*17640*/  LOP3.LUT R2, R87, R70, R98, 0x96, !PT ;  /* 0x0000004657027212 */ /* 0x000fe400078e9662 */
[----:B------:R-:W-:-:S03]  /*17650*/  ISETP.GE.U32.AND P1, PT, R192, R3, PT ;  /* 0x00000003c000720c */ /* 0x000fc60003f26070 */
[----:B------:R-:W-:Y:S01]  /*17660*/  IMAD.WIDE.U32 R2, R2, -0x2daee0ad, RZ ;  /* 0xd2511f5302027825 */ /* 0x000fe200078e00ff */
[----:B------:R-:W-:-:S04]  /*17670*/  F2FP.BF16.F32.PACK_AB R12, R5, R7 ;  /* 0x00000007050c723e */ /* 0x000fc800000010ff */
[----:B------:R-:W-:Y:S01]  /*17680*/  LOP3.LUT R5, R3, R71, R6, 0x96, !PT ;  /* 0x0000004703057212 */ /* 0x000fe200078e9606 */
[----:B------:R-:W-:-:S03]  /*17690*/  @!P5 HFMA2.BF16_V2 R146, -RZ.H0_H0, RZ.H0_H0, -R58.H0_H0 ;  /* 0x200000ffff92d231 */ /* 0x000fc6000034093a */
[----:B------:R-:W-:Y:S01]  /*176a0*/  SHF.R.U32.HI R6, RZ, 0x10, R5 ;  /* 0x00000010ff067819 */ /* 0x000fe20000011605 */
[----:B------:R-:W-:Y:S01]  /*176b0*/  IMAD.MOV.U32 R223, RZ, RZ, R171 ;  /* 0x000000ffffdf7224 */ /* 0x000fe200078e00ab */
[----:B------:R-:W-:Y:S02]  /*176c0*/  PRMT R171, R58, 0x5410, R54 ;  /* 0x000054103aab7816 */ /* 0x000fe40000000036 */
[----:B------:R-:W-:Y:S01]  /*176d0*/  LOP3.LUT R6, R6, 0xff, RZ, 0xc0, !PT ;  /* 0x000000ff06067812 */ /* 0x000fe200078ec0ff */
[----:B------:R-:W-:Y:S01]  /*176e0*/  @!P3 HFMA2.BF16_V2 R156, -RZ.H0_H0, RZ.H0_H0, -R53.H0_H0 ;  /* 0x200000ffff9cb231 */ /* 0x000fe20000340935 */
[----:B------:R-:W-:Y:S01]  /*176f0*/  @!P5 PRMT R58, R146, 0x5410, RZ ;  /* 0x00005410923ad816 */ /* 0x000fe200000000ff */
[----:B------:R-:W-:Y:S01]  /*17700*/  FADD.FTZ R11, R18, R11 ;  /* 0x0000000b120b7221 */ /* 0x000fe20000010000 */
[----:B------:R-:W-:Y:S02]  /*17710*/  ISETP.GE.U32.AND P5, PT, R192, R6, PT ;  /* 0x00000006c000720c */ /* 0x000fe40003fa6070 */
[----:B------:R-:W-:-:S02]  /*17720*/  LOP3.LUT R6, R2, 0xff, RZ, 0xc0, !PT ;  /* 0x000000ff02067812 */ /* 0x000fc400078ec0ff */
[----:B------:R-:W-:Y:S01]  /*17730*/  PRMT R143, R53, 0x5410, R49 ;  /* 0x00005410358f7816 */ /* 0x000fe20000000031 */
[----:B------:R-:W-:Y:S01]  /*17740*/  FADD.FTZ R7, R17, R11 ;  /* 0x0000000b11077221 */ /* 0x000fe20000010000 */
[----:B------:R-:W-:Y:S01]  /*17750*/  @!P3 PRMT R53, R156, 0x5410, RZ ;  /* 0x000054109c35b816 */ /* 0x000fe200000000ff */
[----:B------:R-:W-:Y:S01]  /*17760*/  @!P2 HFMA2.BF16_V2 R155, -RZ.H0_H0, RZ.H0_H0, -R49.H0_H0 ;  /* 0x200000ffff9ba231 */ /* 0x000fe20000340931 */
[----:B------:R-:W-:Y:S02]  /*17770*/  ISETP.GE.U32.AND P3, PT, R192, R6, PT ;  /* 0x00000006c000720c */ /* 0x000fe40003f66070 */
[----:B------:R-:W-:Y:S01]  /*17780*/  LOP3.LUT R6, R5, 0xff, RZ, 0xc0, !PT ;  /* 0x000000ff05067812 */ /* 0x000fe200078ec0ff */
[----:B------:R-:W-:Y:S02]  /*17790*/  @!P4 HFMA2.BF16_V2 R150, -RZ.H0_H0, RZ.H0_H0, -R54.H0_H0 ;  /* 0x200000ffff96c231 */ /* 0x000fe40000340936 */
[----:B------:R-:W-:Y:S01]  /*177a0*/  FADD.FTZ R11, R19, R7 ;  /* 0x00000007130b7221 */ /* 0x000fe20000010000 */
[----:B------:R-:W-:-:S02]  /*177b0*/  @!P2 PRMT R49, R155, 0x5410, RZ ;  /* 0x000054109b31a816 */ /* 0x000fc400000000ff */
[----:B------:R-:W-:Y:S02]  /*177c0*/  SHF.R.U32.HI R7, RZ, 0x18, R5 ;  /* 0x00000018ff077819 */ /* 0x000fe40000011605 */
[----:B------:R-:W-:Y:S02]  /*177d0*/  ISETP.GE.U32.AND P2, PT, R192, R6, PT ;  /* 0x00000006c000720c */ /* 0x000fe40003f46070 */
[----:B------:R-:W1:Y:S01]  /*177e0*/  MUFU.EX2 R6, R230 ;  /* 0x000000e600067308 */ /* 0x000e620000000800 */
[----:B------:R-:W-:Y:S02]  /*177f0*/  @!P4 PRMT R54, R150, 0x5410, RZ ;  /* 0x000054109636c816 */ /* 0x000fe400000000ff */
[----:B------:R-:W-:Y:S02]  /*17800*/  ISETP.GE.U32.AND P4, PT, R192, R7, PT ;  /* 0x00000007c000720c */ /* 0x000fe40003f86070 */
[----:B------:R-:W-:Y:S02]  /*17810*/  LOP3.LUT R9, R2, 0xffff, RZ, 0xc0, !PT ;  /* 0x0000ffff02097812 */ /* 0x000fe400078ec0ff */
[----:B------:R-:W-:-:S02]  /*17820*/  SHF.R.U32.HI R8, RZ, 0x10, R2 ;  /* 0x00000010ff087819 */ /* 0x000fc40000011602 */
[----:B------:R-:W-:Y:S02]  /*17830*/  SHF.R.U32.HI R7, RZ, 0x18, R2 ;  /* 0x00000018ff077819 */ /* 0x000fe40000011602 */
[----:B------:R-:W4:Y:S01]  /*17840*/  MUFU.EX2 R2, R234 ;  /* 0x000000ea00027308 */ /* 0x000f220000000800 */
[----:B------:R-:W-:Y:S01]  /*17850*/  LOP3.LUT R3, R5, 0xffff, RZ, 0xc0, !PT ;  /* 0x0000ffff05037812 */ /* 0x000fe200078ec0ff */
[----:B------:R-:W-:-:S03]  /*17860*/  @!P6 HFMA2.BF16_V2 R147, -RZ.H0_H0, RZ.H0_H0, -R59.H0_H0 ;  /* 0x200000ffff93e231 */ /* 0x000fc6000034093b */
[----:B------:R-:W-:Y:S01]  /*17870*/  SHF.R.U32.HI R3, RZ, 0x8, R3 ;  /* 0x00000008ff037819 */ /* 0x000fe20000011603 */
[----:B------:R-:W-:Y:S01]  /*17880*/  @!P1 HFMA2.BF16_V2 R154, -RZ.H0_H0, RZ.H0_H0, -R52.H0_H0 ;  /* 0x200000ffff9a9231 */ /* 0x000fe20000340934 */
[----:B------:R-:W-:Y:S02]  /*17890*/  PRMT R51, R27, 0x7632, R51 ;  /* 0x000076321b337816 */ /* 0x000fe40000000033 */
[----:B------:R-:W-:Y:S02]  /*178a0*/  LOP3.LUT R3, R3, 0xffff, RZ, 0xc0, !PT ;  /* 0x0000ffff03037812 */ /* 0x000fe400078ec0ff */
[----:B------:R-:W-:Y:S01]  /*178b0*/  LOP3.LUT R5, R8, 0xff, RZ, 0xc0, !PT ;  /* 0x000000ff08057812 */ /* 0x000fe200078ec0ff */
[----:B------:R-:W-:Y:S01]  /*178c0*/  IMAD.MOV.U32 R222, RZ, RZ, R170 ;  /* 0x000000ffffde7224 */ /* 0x000fe200078e00aa */
[----:B------:R-:W-:Y:S02]  /*178d0*/  @!P6 PRMT R59, R147, 0x5410, RZ ;  /* 0x00005410933be816 */ /* 0x000fe400000000ff */
[----:B------:R-:W-:Y:S01]  /*178e0*/  ISETP.GE.U32.AND P6, PT, R192, R3, PT ;  /* 0x00000003c000720c */ /* 0x000fe20003fc6070 */
[----:B-1----:R-:W-:Y:S01]  /*178f0*/  FADD.FTZ R3, R6, R10 ;  /* 0x0000000a06037221 */ /* 0x002fe20000010000 */
[----:B------:R-:W-:-:S02]  /*17900*/  PRMT R170, R52, 0x5410, R51 ;  /* 0x0000541034aa7816 */ /* 0x000fc40000000033 */
[----:B------:R-:W-:Y:S02]  /*17910*/  @!P1 PRMT R52, R154, 0x5410, RZ ;  /* 0x000054109a349816 */ /* 0x000fe400000000ff */
[----:B------:R-:W-:Y:S02]  /*17920*/  ISETP.GE.U32.AND P1, PT, R192, R5, PT ;  /* 0x00000005c000720c */ /* 0x000fe40003f26070 */
[----:B------:R-:W1:Y:S01]  /*17930*/  MUFU.EX2 R5, R249 ;  /* 0x000000f900057308 */ /* 0x000e620000000800 */
[C---:B----4-:R-:W-:Y:S01]  /*17940*/  F2FP.BF16.F32.PACK_AB R61, R2.reuse, R6 ;  /* 0x00000006023d723e */ /* 0x050fe200000010ff */
[----:B------:R-:W-:Y:S01]  /*17950*/  FADD.FTZ R6, R2, R3 ;  /* 0x0000000302067221 */ /* 0x000fe20000010000 */
[----:B------:R-:W-:Y:S01]  /*17960*/  SHF.R.U32.HI R2, RZ, 0x8, R9 ;  /* 0x00000008ff027819 */ /* 0x000fe20000011609 */
[----:B------:R-:W-:-:S04]  /*17970*/  @!P2 HFMA2.BF16_V2 R157, -RZ.H0_H0, RZ.H0_H0, -R46.H0_H0 ;  /* 0x200000ffff9da231 */ /* 0x000fc8000034092e */
[----:B------:R-:W4:Y:S01]  /*17980*/  MUFU.EX2 R3, R252 ;  /* 0x000000fc00037308 */ /* 0x000f220000000800 */
[----:B------:R-:W-:Y:S01]  /*17990*/  @!P0 HFMA2.BF16_V2 R151, -RZ.H0_H0, RZ.H0_H0, -R51.H0_H0 ;  /* 0x200000ffff978231 */ /* 0x000fe20000340933 */
[----:B------:R-:W-:Y:S01]  /*179a0*/  LOP3.LUT R2, R2, 0xffff, RZ, 0xc0, !PT ;  /* 0x0000ffff02027812 */ /* 0x000fe200078ec0ff */
[----:B------:R-:W-:Y:S01]  /*179b0*/  @!P6 HFMA2.BF16_V2 R158, -RZ.H0_H0, RZ.H0_H0, -R45.H0_H0 ;  /* 0x200000ffff9ee231 */ /* 0x000fe2000034092d */
[----:B------:R-:W-:Y:S01]  /*179c0*/  PRMT R212, R46, 0x5410, R45 ;  /* 0x000054102ed47816 */ /* 0x000fe2000000002d */
[----:B------:R-:W-:Y:S01]  /*179d0*/  @!P4 HFMA2.BF16_V2 R159, -RZ.H0_H0, RZ.H0_H0, -R47.H0_H0 ;  /* 0x200000ffff9fc231 */ /* 0x000fe2000034092f */
[----:B------:R-:W-:Y:S01]  /*179e0*/  @!P2 PRMT R46, R157, 0x5410, RZ ;  /* 0x000054109d2ea816 */ /* 0x000fe200000000ff */
[----:B------:R-:W-:Y:S01]  /*179f0*/  @!P1 HFMA2.BF16_V2 R162, -RZ.H0_H0, RZ.H0_H0, -R57.H0_H0 ;  /* 0x200000ffffa29231 */ /* 0x000fe20000340939 */
[----:B------:R-:W-:Y:S01]  /*17a00*/  @!P0 PRMT R51, R151, 0x5410, RZ ;  /* 0x0000541097338816 */ /* 0x000fe200000000ff */
[----:B------:R-:W-:Y:S01]  /*17a10*/  IMAD.MOV.U32 R152, RZ, RZ, R246 ;  /* 0x000000ffff987224 */ /* 0x000fe200078e00f6 */
[----:B------:R-:W-:Y:S01]  /*17a20*/  ISETP.GE.U32.AND P2, PT, R192, R2, PT ;  /* 0x00000002c000720c */ /* 0x000fe20003f46070 */
[----:B------:R-:W-:Y:S01]  /*17a30*/  FADD.FTZ R2, R22, R11 ;  /* 0x0000000b16027221 */ /* 0x000fe20000010000 */
[----:B------:R-:W-:Y:S01]  /*17a40*/  ISETP.GE.U32.AND P0, PT, R192, R7, PT ;  /* 0x00000007c000720c */ /* 0x000fe20003f06070 */
[----:B------:R-:W-:Y:S01]  /*17a50*/  IMAD.MOV.U32 R218, RZ, RZ, R167 ;  /* 0x000000ffffda7224 */ /* 0x000fe200078e00a7 */
[----:B------:R-:W-:Y:S01]  /*17a60*/  PRMT R246, R44, 0x5410, R47 ;  /* 0x000054102cf67816 */ /* 0x000fe2000000002f */
[----:B------:R-:W-:Y:S01]  /*17a70*/  IMAD.MOV.U32 R7, RZ, RZ, R166 ;  /* 0x000000ffff077224 */ /* 0x000fe200078e00a6 */
[----:B------:R-:W-:Y:S01]  /*17a80*/  @!P6 PRMT R45, R158, 0x5410, RZ ;  /* 0x000054109e2de816 */ /* 0x000fe200000000ff */
[-C--:B------:R-:W-:Y:S01]  /*17a90*/  FMUL.FTZ R146, R110, R0.reuse ;  /* 0x000000006e927220 */ /* 0x080fe20000410000 */
[----:B------:R-:W-:Y:S01]  /*17aa0*/  @!P4 PRMT R47, R159, 0x5410, RZ ;  /* 0x000054109f2fc816 */ /* 0x000fe200000000ff */
[-C--:B------:R-:W-:Y:S01]  /*17ab0*/  FMUL.FTZ R147, R111, R0.reuse ;  /* 0x000000006f937220 */ /* 0x080fe20000410000 */
[----:B------:R-:W-:Y:S01]  /*17ac0*/  PRMT R234, R57, 0x5410, R56 ;  /* 0x0000541039ea7816 */ /* 0x000fe20000000038 */
        /* <DEDUP_REMOVED lines=8> */
[----:B------:R-:W-:Y:S01]  /*17b50*/  @!P1 PRMT R57, R162, 0x5410, RZ ;  /* 0x00005410a2399816 */ /* 0x000fe200000000ff */
[----:B-1----:R-:W-:Y:S01]  /*17b60*/  FADD.FTZ R0, R5, R6 ;  /* 0x0000000605007221 */ /* 0x002fe20000010000 */
[----:B------:R-:W-:-:S02]  /*17b70*/  IMAD.MOV.U32 R162, RZ, RZ, R222 ;  /* 0x000000ffffa27224 */ /* 0x000fc400078e00de */
[----:B------:R-:W-:Y:S01]  /*17b80*/  FADD.FTZ R2, R21, R2 ;  /* 0x0000000215027221 */ /* 0x000fe20000010000 */
[C---:B----4-:R-:W-:Y:S01]  /*17b90*/  F2FP.BF16.F32.PACK_AB R60, R3.reuse, R5 ;  /* 0x00000005033c723e */ /* 0x050fe200000010ff */
[----:B------:R-:W-:Y:S02]  /*17ba0*/  FADD.FTZ R3, R3, R0 ;  /* 0x0000000003037221 */ /* 0x000fe40000010000 */
[----:B------:R-:W-:Y:S01]  /*17bb0*/  FADD.FTZ R0, R20, R2 ;  /* 0x0000000214007221 */ /* 0x000fe20000010000 */
[----:B------:R-:W-:Y:S01]  /*17bc0*/  LOP3.LUT R2, R83, R213, R162, 0x96, !PT ;  /* 0x000000d553027212 */ /* 0x000fe200078e96a2 */
[----:B------:R-:W-:Y:S02]  /*17bd0*/  IMAD.MOV.U32 R230, RZ, RZ, R145 ;  /* 0x000000ffffe67224 */ /* 0x000fe400078e0091 */
[----:B------:R-:W-:Y:S02]  /*17be0*/  @!P5 HFMA2.BF16_V2 R160, -RZ.H0_H0, RZ.H0_H0, -R44.H0_H0 ;  /* 0x200000ffffa0d231 */ /* 0x000fe4000034092c */
[----:B------:R-:W-:Y:S01]  /*17bf0*/  IMAD.MOV.U32 R145, RZ, RZ, R144 ;  /* 0x000000ffff917224 */ /* 0x000fe200078e0090 */
[----:B------:R1:W-:Y:S01]  /*17c00*/  STL [R1+0x174], R3 ;  /* 0x0001740301007387 */ /* 0x0003e20000100800 */
[----:B------:R-:W-:-:S02]  /*17c10*/  IMAD.MOV.U32 R144, RZ, RZ, R233 ;  /* 0x000000ffff907224 */ /* 0x000fc400078e00e9 */
[----:B------:R-:W-:Y:S01]  /*17c20*/  @!P0 HFMA2.BF16_V2 R161, -RZ.H0_H0, RZ.H0_H0, -R56.H0_H0 ;  /* 0x200000ffffa18231 */ /* 0x000fe20000340938 */
[----:B------:R-:W-:Y:S01]  /*17c30*/  @!P5 PRMT R44, R160, 0x5410, RZ ;  /* 0x00005410a02cd816 */ /* 0x000fe200000000ff */
[----:B------:R4:W-:Y:S01]  /*17c40*/  STL [R1+0x15c], R0 ;  /* 0x00015c0001007387 */ /* 0x0009e20000100800 */
[----:B------:R-:W-:Y:S01]  /*17c50*/  IMAD.MOV.U32 R160, RZ, RZ, R144 ;  /* 0x000000ffffa07224 */ /* 0x000fe200078e0090 */
[C---:B------:R-:W-:Y:S02]  /*17c60*/  PRMT R55, R13.reuse, 0x7632, R55 ;  /* 0x000076320d377816 */ /* 0x040fe40000000037 */
[----:B------:R-:W-:Y:S01]  /*17c70*/  PRMT R50, R13, 0x7610, R50 ;  /* 0x000076100d327816 */ /* 0x000fe20000000032 */
[----:B------:R-:W-:Y:S01]  /*17c80*/  IMAD.MOV.U32 R11, RZ, RZ, R160 ;  /* 0x000000ffff0b7224 */ /* 0x000fe200078e00a0 */
[----:B------:R-:W-:Y:S01]  /*17c90*/  @!P0 PRMT R56, R161, 0x5410, RZ ;  /* 0x00005410a1388816 */ /* 0x000fe200000000ff */
[----:B------:R-:W-:Y:S02]  /*17ca0*/  IMAD.MOV.U32 R160, RZ, RZ, R7 ;  /* 0x000000ffffa07224 */ /* 0x000fe400078e0007 */
[----:B------:R-:W-:-:S02]  /*17cb0*/  @!P2 HFMA2.BF16_V2 R163, -RZ.H0_H0, RZ.H0_H0, -R55.H0_H0 ;  /* 0x200000ffffa3a231 */ /* 0x000fc40000340937 */
[----:B------:R-:W-:Y:S02]  /*17cc0*/  IMAD.MOV.U32 R161, RZ, RZ, R194 ;  /* 0x000000ffffa17224 */ /* 0x000fe400078e00c2 */
[----:B-1----:R-:W-:-:S05]  /*17cd0*/  IMAD.WIDE.U32 R2, R2, -0x2daee0ad, RZ ;  /* 0xd2511f5302027825 */ /* 0x002fca00078e00ff */
[----:B----4-:R-:W-:Y:S02]  /*17ce0*/  LOP3.LUT R0, R3, R226, R248, 0x96, !PT ;  /* 0x000000e203007212 */ /* 0x010fe400078e96f8 */
[----:B------:R-:W-:-:S03]  /*17cf0*/  LOP3.LUT R3, R245, R189, R82, 0x96, !PT ;  /* 0x000000bdf5037212 */ /* 0x000fc600078e9652 */
[----:B------:R-:W-:-:S04]  /*17d00*/  IMAD.WIDE.U32 R6, R0, -0x326172a9, RZ ;  /* 0xcd9e8d5700067825 */ /* 0x000fc800078e00ff */
[----:B------:R-:W-:Y:S02]  /*17d10*/  @!P3 HFMA2.BF16_V2 R164, -RZ.H0_H0, RZ.H0_H0, -R50.H0_H0 ;  /* 0x200000ffffa4b231 */ /* 0x000fe40000340932 */
[----:B------:R-:W-:Y:S01]  /*17d20*/  IMAD.WIDE.U32 R20, R3, -0x2daee0ad, RZ ;  /* 0xd2511f5303147825 */ /* 0x000fe200078e00ff */
[----:B------:R-:W-:-:S03]  /*17d30*/  LOP3.LUT R0, R7, R161, R244, 0x96, !PT ;  /* 0x000000a107007212 */ /* 0x000fc600078e96f4 */
[----:B------:R-:W-:Y:S01]  /*17d40*/  IMAD.MOV.U32 R233, RZ, RZ, R243 ;  /* 0x000000ffffe97224 */ /* 0x000fe200078e00f3 */
[----:B------:R-:W-:Y:S01]  /*17d50*/  PRMT R243, R50, 0x5410, R55 ;  /* 0x0000541032f37816 */ /* 0x000fe20000000037 */
[----:B------:R-:W-:Y:S01]  /*17d60*/  IMAD.MOV.U32 R9, RZ, RZ, R149 ;  /* 0x000000ffff097224 */ /* 0x000fe200078e0095 */
[----:B------:R-:W-:Y:S01]  /*17d70*/  @!P2 PRMT R55, R163, 0x5410, RZ ;  /* 0x00005410a337a816 */ /* 0x000fe200000000ff */
[----:B------:R-:W-:Y:S02]  /*17d80*/  IMAD.MOV.U32 R163, RZ, RZ, R223 ;  /* 0x000000ffffa37224 */ /* 0x000fe400078e00df */
[----:B------:R-:W-:Y:S01]  /*17d90*/  FMUL.FTZ R149, R73, R4 ;  /* 0x0000000449957220 */ /* 0x000fe20000410000 */
[----:B------:R-:W-:Y:S01]  /*17da0*/  LOP3.LUT R2, R21, R230, R2, 0x96, !PT ;  /* 0x000000e615027212 */ /* 0x000fe200078e9602 */
[----:B------:R-:W-:Y:S01]  /*17db0*/  IMAD.MOV.U32 R222, RZ, RZ, R152 ;  /* 0x000000ffffde7224 */ /* 0x000fe200078e0098 */
[----:B------:R-:W-:Y:S01]  /*17dc0*/  @!P3 PRMT R50, R164, 0x5410, RZ ;  /* 0x00005410a432b816 */ /* 0x000fe200000000ff */
        /* <DEDUP_REMOVED lines=27> */
[----:B------:R-:W-:-:S04]  /*17f80*/  IMAD.WIDE.U32 R4, R0, -0x2daee0ad, RZ ;  /* 0xd2511f5300047825 */ /* 0x000fc800078e00ff */
[----:B------:R-:W-:Y:S01]  /*17f90*/  IMAD.WIDE.U32 R2, R2, -0x326172a9, RZ ;  /* 0xcd9e8d5702027825 */ /* 0x000fe200078e00ff */
[----:B------:R-:W-:-:S04]  /*17fa0*/  LOP3.LUT R0, R5, R8, R20, 0x96, !PT ;  /* 0x0000000805007212 */ /* 0x000fc800078e9614 */
[----:B------:R-:W-:Y:S01]  /*17fb0*/  LOP3.LUT R3, R3, R195, R6, 0x96, !PT ;  /* 0x000000c303037212 */ /* 0x000fe200078e9606 */
[----:B------:R-:W-:-:S04]  /*17fc0*/  IMAD.WIDE.U32 R6, R0, -0x326172a9, RZ ;  /* 0xcd9e8d5700067825 */ /* 0x000fc800078e00ff */
[----:B------:R-:W-:Y:S02]  /*17fd0*/  IMAD.MOV.U32 R252, RZ, RZ, R9 ;  /* 0x000000fffffc7224 */ /* 0x000fe400078e0009 */
[----:B------:R-:W-:Y:S02]  /*17fe0*/  IMAD.MOV.U32 R0, RZ, RZ, R8 ;  /* 0x000000ffff007224 */ /* 0x000fe400078e0008 */
[----:B------:R-:W-:Y:S01]  /*17ff0*/  IMAD.WIDE.U32 R8, R3, -0x2daee0ad, RZ ;  /* 0xd2511f5303087825 */ /* 0x000fe200078e00ff */
[----:B------:R-:W-:-:S04]  /*18000*/  LOP3.LUT R5, R7, R70, R2, 0x96, !PT ;  /* 0x0000004607057212 */ /* 0x000fc800078e9602 */
[----:B------:R-:W-:Y:S01]  /*18010*/  LOP3.LUT R2, R9, R73, R4, 0x96, !PT ;  /* 0x0000004909027212 */ /* 0x000fe200078e9604 */
[----:B------:R-:W-:-:S04]  /*18020*/  IMAD.MOV.U32 R4, RZ, RZ, R0 ;  /* 0x000000ffff047224 */ /* 0x000fc800078e0000 */
[----:B------:R-:W-:-:S05]  /*18030*/  IMAD.WIDE.U32 R2, R2, -0x326172a9, RZ ;  /* 0xcd9e8d5702027825 */ /* 0x000fca00078e00ff */
[----:B------:R-:W-:Y:S01]  /*18040*/  LOP3.LUT R0, R3, R188, R6, 0x96, !PT ;  /* 0x000000bc03007212 */ /* 0x000fe200078e9606 */
[----:B------:R-:W-:Y:S02]  /*18050*/  IMAD.MOV.U32 R7, RZ, RZ, R4 ;  /* 0x000000ffff077224 */ /* 0x000fe400078e0004 */
[----:B------:R-:W-:Y:S01]  /*18060*/  FADD.FTZ R10, R36, R26 ;  /* 0x0000001a240a7221 */ /* 0x000fe20000010000 */
[----:B------:R-:W-:-:S04]  /*18070*/  LOP3.LUT R4, R0, 0xff, RZ, 0xc0, !PT ;  /* 0x000000ff00047812 */ /* 0x000fc800078ec0ff */
[----:B------:R-:W-:Y:S01]  /*18080*/  ISETP.GE.U32.AND P0, PT, R192, R4, PT ;  /* 0x00000004c000720c */ /* 0x000fe20003f06070 */
[----:B------:R-:W-:Y:S01]  /*18090*/  FADD.FTZ R4, R37, R10 ;  /* 0x0000000a25047221 */ /* 0x000fe20000010000 */
[----:B------:R-:W-:Y:S02]  /*180a0*/  IMAD.MOV.U32 R6, RZ, RZ, R188 ;  /* 0x000000ffff067224 */ /* 0x000fe400078e00bc */
[----:B------:R-:W4:Y:S01]  /*180b0*/  LDL.LU R188, [R1+0x260] ;  /* 0x0002600001bc7983 */ /* 0x000f220000300800 */
[----:B------:R-:W-:-:S03]  /*180c0*/  PRMT R42, R217, 0x7610, R42 ;  /* 0x00007610d92a7816 */ /* 0x000fc6000000002a */
[----:B------:R1:W-:Y:S01]  /*180d0*/  STL [R1+0x16c], R4 ;  /* 0x00016c0401007387 */ /* 0x0003e20000100800 */
[----:B------:R-:W-:Y:S01]  /*180e0*/  PRMT R41, R217, 0x7632, R41 ;  /* 0x00007632d9297816 */ /* 0x000fe20000000029 */
[----:B------:R-:W-:-:S03]  /*180f0*/  IMAD.MOV.U32 R10, RZ, RZ, R6 ;  /* 0x000000ffff0a7224 */ /* 0x000fc600078e0006 */
[----:B------:R-:W-:Y:S02]  /*18100*/  @!P0 HFMA2.BF16_V2 R72, -RZ.H0_H0, RZ.H0_H0, -R42.H0_H0 ;  /* 0x200000ffff488231 */ /* 0x000fe4000034092a */
[----:B------:R-:W-:Y:S01]  /*18110*/  IMAD.MOV.U32 R6, RZ, RZ, R73 ;  /* 0x000000ffff067224 */ /* 0x000fe200078e0049 */
[----:B------:R-:W-:Y:S02]  /*18120*/  PRMT R73, R42, 0x5410, R41 ;  /* 0x000054102a497816 */ /* 0x000fe40000000029 */
        /* <DEDUP_REMOVED lines=9> */
[----:B------:R-:W-:Y:S02]  /*181c0*/  SHF.R.U32.HI R0, RZ, 0x10, R0 ;  /* 0x00000010ff007819 */ /* 0x000fe40000011600 */
[C---:B------:R-:W-:Y:S02]  /*181d0*/  PRMT R39, R25.reuse, 0x7632, R39 ;  /* 0x0000763219277816 */ /* 0x040fe40000000027 */
[----:B------:R-:W-:Y:S02]  /*181e0*/  LOP3.LUT R0, R0, 0xff, RZ, 0xc0, !PT ;  /* 0x000000ff00007812 */ /* 0x000fe400078ec0ff */
[----:B------:R-:W-:-:S02]  /*181f0*/  PRMT R40, R25, 0x7610, R40 ;  /* 0x0000761019287816 */ /* 0x000fc40000000028 */
[----:B------:R-:W-:-:S03]  /*18200*/  ISETP.GE.U32.AND P1, PT, R192, R0, PT ;  /* 0x00000000c000720c */ /* 0x000fc60003f26070 */
[----:B------:R-:W-:Y:S01]  /*18210*/  @!P0 HFMA2.BF16_V2 R75, -RZ.H0_H0, RZ.H0_H0, -R39.H0_H0 ;  /* 0x200000ffff4b8231 */ /* 0x000fe20000340927 */
[----:B------:R-:W-:Y:S02]  /*18220*/  LOP3.LUT R0, R2, 0xff, RZ, 0xc0, !PT ;  /* 0x000000ff02007812 */ /* 0x000fe400078ec0ff */
        /* <DEDUP_REMOVED lines=20> */
[----:B------:R-:W-:Y:S02]  /*18370*/  IMAD.MOV.U32 R78, RZ, RZ, R70 ;  /* 0x000000ffff4e7224 */ /* 0x000fe400078e0046 */
[----:B------:R-:W-:Y:S01]  /*18380*/  @!P1 HFMA2.BF16_V2 R76, -RZ.H0_H0, RZ.H0_H0, -R40.H0_H0 ;  /* 0x200000ffff4c9231 */ /* 0x000fe20000340928 */
[----:B------:R-:W-:-:S05]  /*18390*/  PRMT R70, R36, 0x5410, R27 ;  /* 0x0000541024467816 */ /* 0x000fca000000001b */
[----:B------:R-:W-:Y:S01]  /*183a0*/  @!P0 HFMA2.BF16_V2 R79, -RZ.H0_H0, RZ.H0_H0, -R27.H0_H0 ;  /* 0x200000ffff4f8231 */ /* 0x000fe2000034091b */
[----:B------:R-:W-:Y:S01]  /*183b0*/  LOP3.LUT R0, R0, 0xff, RZ, 0xc0, !PT ;  /* 0x000000ff00007812 */ /* 0x000fe200078ec0ff */
[----:B------:R-:W-:-:S03]  /*183c0*/  IMAD.WIDE.U32 R2, R5, -0x2daee0ad, RZ ;  /* 0xd2511f5305027825 */ /* 0x000fc600078e00ff */
[----:B------:R-:W-:Y:S01]  /*183d0*/  @!P0 PRMT R27, R79, 0x5410, RZ ;  /* 0x000054104f1b8816 */ /* 0x000fe200000000ff */
[----:B------:R-:W-:Y:S01]  /*183e0*/  IMAD.MOV.U32 R79, RZ, RZ, R217 ;  /* 0x000000ffff4f7224 */ /* 0x000fe200078e00d9 */
[----:B------:R-:W-:Y:S02]  /*183f0*/  @!P1 PRMT R40, R76, 0x5410, RZ ;  /* 0x000054104c289816 */ /* 0x000fe400000000ff */
[----:B------:R-:W-:Y:S02]  /*18400*/  ISETP.GE.U32.AND P1, PT, R192, R0, PT ;  /* 0x00000000c000720c */ /* 0x000fe40003f26070 */
[----:B------:R-:W-:-:S04]  /*18410*/  LOP3.LUT R0, R3, R79, R8, 0x96, !PT ;  /* 0x0000004f03007212 */ /* 0x000fc800078e9608 */
[----:B------:R-:W-:-:S04]  /*18420*/  LOP3.LUT R4, R0, 0xff, RZ, 0xc0, !PT ;  /* 0x000000ff00047812 */ /* 0x000fc800078ec0ff */
[----:B------:R-:W-:Y:S02]  /*18430*/  ISETP.GE.U32.AND P0, PT, R192, R4, PT ;  /* 0x00000004c000720c */ /* 0x000fe40003f06070 */
[----:B------:R-:W-:Y:S02]  /*18440*/  LOP3.LUT R4, R0, 0xffff, RZ, 0xc0, !PT ;  /* 0x0000ffff00047812 */ /* 0x000fe400078ec0ff */
[C---:B------:R-:W-:Y:S02]  /*18450*/  PRMT R26, R220.reuse, 0x7610, R26 ;  /* 0x00007610dc1a7816 */ /* 0x040fe4000000001a */
        /* <DEDUP_REMOVED lines=8> */
[C---:B------:R-:W-:Y:S02]  /*184e0*/  PRMT R23, R43.reuse, 0x7632, R23 ;  /* 0x000076322b177816 */ /* 0x040fe40000000017 */
[----:B------:R-:W-:Y:S01]  /*184f0*/  PRMT R24, R43, 0x7610, R24 ;  /* 0x000076102b187816 */ /* 0x000fe20000000018 */
[----:B------:R-:W-:Y:S01]  /*18500*/  IMAD.MOV.U32 R74, RZ, RZ, R162 ;  /* 0x000000ffff4a7224 */ /* 0x000fe200078e00a2 */
[--C-:B------:R-:W-:Y:S01]  /*18510*/  SHF.R.U32.HI R4, RZ, 0x10, R0.reuse ;  /* 0x00000010ff047819 */ /* 0x100fe20000011600 */
[----:B------:R-:W-:Y:S01]  /*18520*/  @!P1 HFMA2.BF16_V2 R88, -RZ.H0_H0, RZ.H0_H0, -R36.H0_H0 ;  /* 0x200000ffff589231 */ /* 0x000fe20000340924 */
[----:B------:R-:W-:-:S02]  /*18530*/  SHF.R.U32.HI R0, RZ, 0x18, R0 ;  /* 0x00000018ff007819 */ /* 0x000fc40000011600 */
[C---:B------:R-:W-:Y:S02]  /*18540*/  PRMT R22, R221.reuse, 0x7610, R22 ;  /* 0x00007610dd167816 */ /* 0x040fe40000000016 */
[----:B------:R-:W-:Y:S01]  /*18550*/  PRMT R19, R221, 0x7632, R19 ;  /* 0x00007632dd137816 */ /* 0x000fe20000000013 */
[----:B------:R-:W-:Y:S02]  /*18560*/  @!P0 HFMA2.BF16_V2 R90, -RZ.H0_H0, RZ.H0_H0, -R25.H0_H0 ;  /* 0x200000ffff5a8231 */ /* 0x000fe40000340919 */
[----:B------:R-:W-:Y:S02]  /*18570*/  IMAD.MOV.U32 R219, RZ, RZ, R6 ;  /* 0x000000ffffdb7224 */ /* 0x000fe400078e0006 */
[----:B------:R-:W-:Y:S01]  /*18580*/  IMAD.MOV.U32 R77, RZ, RZ, R10 ;  /* 0x000000ffff4d7224 */ /* 0x000fe200078e000a */
[----:B------:R-:W-:Y:S02]  /*18590*/  PRMT R16, R216, 0x7610, R16 ;  /* 0x00007610d8107816 */ /* 0x000fe40000000010 */
[----:B------:R-:W-:-:S02]  /*185a0*/  PRMT R18, R15, 0x7610, R18 ;  /* 0x000076100f127816 */ /* 0x000fc40000000012 */
[----:B------:R-:W-:Y:S01]  /*185b0*/  PRMT R17, R15, 0x7632, R17 ;  /* 0x000076320f117816 */ /* 0x000fe20000000011 */
[----:B------:R-:W-:Y:S01]  /*185c0*/  IMAD.MOV.U32 R75, RZ, RZ, R222 ;  /* 0x000000ffff4b7224 */ /* 0x000fe200078e00de */
[----:B------:R-:W-:Y:S02]  /*185d0*/  @!P0 PRMT R25, R90, 0x5410, RZ ;  /* 0x000054105a198816 */ /* 0x000fe400000000ff */
[C---:B------:R-:W-:Y:S02]  /*185e0*/  PRMT R14, R184.reuse, 0x7610, R14 ;  /* 0x00007610b80e7816 */ /* 0x040fe4000000000e */
[----:B------:R-:W-:Y:S01]  /*185f0*/  PRMT R13, R184, 0x7632, R13 ;  /* 0x00007632b80d7816 */ /* 0x000fe2000000000d */
[----:B------:R-:W-:Y:S01]  /*18600*/  IMAD.MOV.U32 R217, RZ, RZ, R233 ;  /* 0x000000ffffd97224 */ /* 0x000fe200078e00e9 */
[----:B------:R-:W-:Y:S01]  /*18610*/  ISETP.GE.U32.AND P0, PT, R192, R0, PT ;  /* 0x00000000c000720c */ /* 0x000fe20003f06070 */
[----:B------:R-:W-:Y:S01]  /*18620*/  IMAD.MOV.U32 R76, RZ, RZ, R160 ;  /* 0x000000ffff4c7224 */ /* 0x000fe200078e00a0 */
[----:B------:R-:W-:Y:S01]  /*18630*/  LOP3.LUT R0, R2, 0xff, RZ, 0xc0, !PT ;  /* 0x000000ff02007812 */ /* 0x000fe200078ec0ff */
[----:B------:R-:W2:Y:S01]  /*18640*/  LDL.LU R89, [R1+0xf0] ;  /* 0x0000f00001597983 */ /* 0x000ea20000300800 */
[----:B------:R-:W-:-:S09]  /*18650*/  PRMT R162, R24, 0x5410, R23 ;  /* 0x0000541018a27816 */ /* 0x000fd20000000017 */
[----:B------:R-:W-:Y:S01]  /*18660*/  @!P0 HFMA2.BF16_V2 R92, -RZ.H0_H0, RZ.H0_H0, -R23.H0_H0 ;  /* 0x200000ffff5c8231 */ /* 0x000fe20000340917 */
[----:B------:R-:W-:Y:S02]  /*18670*/  @!P1 PRMT R36, R88, 0x5410, RZ ;  /* 0x0000541058249816 */ /* 0x000fe400000000ff */
[----:B------:R-:W-:Y:S02]  /*18680*/  LOP3.LUT R4, R4, 0xff, RZ, 0xc0, !PT ;  /* 0x000000ff04047812 */ /* 0x000fe400078ec0ff */
[----:B------:R-:W-:Y:S01]  /*18690*/  PRMT R15, R216, 0x7632, R15 ;  /* 0x00007632d80f7816 */ /* 0x000fe2000000000f */
[----:B------:R-:W-:Y:S01]  /*186a0*/  IMAD.MOV.U32 R222, RZ, RZ, R232 ;  /* 0x000000ffffde7224 */ /* 0x000fe200078e00e8 */
[----:B------:R-:W-:Y:S01]  /*186b0*/  @!P0 PRMT R23, R92, 0x5410, RZ ;  /* 0x000054105c178816 */ /* 0x000fe200000000ff */
[----:B------:R-:W4:Y:S01]  /*186c0*/  LDL R220, [R1+0x194] ;  /* 0x0001940001dc7983 */ /* 0x000f220000100800 */
        /* <DEDUP_REMOVED lines=10> */
[----:B------:R-:W-:-:S04]  /*18770*/  SHF.R.U32.HI R0, RZ, 0x10, R2 ;  /* 0x00000010ff007819 */ /* 0x000fc80000011602 */
[----:B------:R-:W-:-:S04]  /*18780*/  LOP3.LUT R0, R0, 0xff, RZ, 0xc0, !PT ;  /* 0x000000ff00007812 */ /* 0x000fc800078ec0ff */
[C---:B------:R-:W-:Y:S02]  /*18790*/  ISETP.GE.U32.AND P2, PT, R192.reuse, R0, PT ;  /* 0x00000000c000720c */ /* 0x040fe40003f46070 */
[----:B------:R-:W-:Y:S02]  /*187a0*/  LOP3.LUT R0, R63, R213, R74, 0x96, !PT ;  /* 0x000000d53f007212 */ /* 0x000fe400078e964a */
[----:B------:R-:W-:-:S03]  /*187b0*/  ISETP.GE.U32.AND P1, PT, R192, R4, PT ;  /* 0x00000004c000720c */ /* 0x000fc60003f26070 */
[----:B------:R-:W-:Y:S01]  /*187c0*/  IMAD.WIDE.U32 R4, R0, -0x2daee0ad, RZ ;  /* 0xd2511f5300047825 */ /* 0x000fe200078e00ff */
[----:B------:R-:W-:-:S04]  /*187d0*/  LOP3.LUT R3, R245, R189, R62, 0x96, !PT ;  /* 0x000000bdf5037212 */ /* 0x000fc800078e963e */
[----:B------:R-:W-:Y:S01]  /*187e0*/  LOP3.LUT R0, R5, R226, R248, 0x96, !PT ;  /* 0x000000e205007212 */ /* 0x000fe200078e96f8 */
[----:B------:R-:W-:-:S04]  /*187f0*/  IMAD.MOV.U32 R248, RZ, RZ, R7 ;  /* 0x000000fffff87224 */ /* 0x000fc800078e0007 */
[----:B------:R-:W-:-:S04]  /*18800*/  IMAD.WIDE.U32 R6, R0, -0x326172a9, RZ ;  /* 0xcd9e8d5700067825 */ /* 0x000fc800078e00ff */
[----:B------:R-:W-:Y:S01]  /*18810*/  IMAD.WIDE.U32 R8, R3, -0x2daee0ad, RZ ;  /* 0xd2511f5303087825 */ /* 0x000fe200078e00ff */
[----:B------:R-:W-:-:S04]  /*18820*/  LOP3.LUT R0, R7, R248, R244, 0x96, !PT ;  /* 0x000000f807007212 */ /* 0x000fc800078e96f4 */
[----:B------:R-:W-:Y:S01]  /*18830*/  LOP3.LUT R3, R9, R230, R4, 0x96, !PT ;  /* 0x000000e609037212 */ /* 0x000fe200078e9604 */
[----:B------:R-:W-:-:S05]  /*18840*/  IMAD.WIDE.U32 R4, R0, -0x2daee0ad, RZ ;  /* 0xd2511f5300047825 */ /* 0x000fca00078e00ff */
[----:B------:R-:W-:Y:S01]  /*18850*/  LOP3.LUT R5, R5, R88, R8, 0x96, !PT ;  /* 0x0000005805057212 */ /* 0x000fe200078e9608 */
[----:B------:R-:W-:-:S05]  /*18860*/  IMAD.WIDE.U32 R8, R3, -0x326172a9, RZ ;  /* 0xcd9e8d5703087825 */ /* 0x000fca00078e00ff */
[----:B------:R-:W-:Y:S01]  /*18870*/  LOP3.LUT R0, R9, R195, R6, 0x96, !PT ;  /* 0x000000c309007212 */ /* 0x000fe200078e9606 */
[----:B------:R-:W-:-:S04]  /*18880*/  IMAD.MOV.U32 R74, RZ, RZ, R11 ;  /* 0x000000ffff4a7224 */ /* 0x000fc800078e000b */
[----:B------:R-:W-:Y:S01]  /*18890*/  IMAD.WIDE.U32 R10, R0, -0x2daee0ad, RZ ;  /* 0xd2511f53000a7825 */ /* 0x000fe200078e00ff */
[----:B------:R-:W-:-:S04]  /*188a0*/  SHF.R.U32.HI R6, RZ, 0x18, R2 ;  /* 0x00000018ff067819 */ /* 0x000fc80000011602 */
[----:B------:R-:W-:Y:S01]  /*188b0*/  LOP3.LUT R3, R11, R219, R4, 0x96, !PT ;  /* 0x000000db0b037212 */ /* 0x000fe200078e9604 */
[----:B------:R-:W-:-:S04]  /*188c0*/  IMAD.WIDE.U32 R4, R5, -0x326172a9, RZ ;  /* 0xcd9e8d5705047825 */ /* 0x000fc800078e00ff */
[----:B------:R-:W-:-:S04]  /*188d0*/  IMAD.WIDE.U32 R2, R3, -0x326172a9, RZ ;  /* 0xcd9e8d5703027825 */ /* 0x000fc800078e00ff */
[----:B------:R-:W-:Y:S01]  /*188e0*/  @!P0 HFMA2.BF16_V2 R94, -RZ.H0_H0, RZ.H0_H0, -R19.H0_H0 ;  /* 0x200000ffff5e8231 */ /* 0x000fe20000340913 */
[----:B------:R-:W-:-:S04]  /*188f0*/  LOP3.LUT R0, R3, R77, R4, 0x96, !PT ;  /* 0x0000004d03007212 */ /* 0x000fc800078e9604 */
[----:B------:R-:W-:Y:S02]  /*18900*/  LOP3.LUT R4, R0, 0xff, RZ, 0xc0, !PT ;  /* 0x000000ff00047812 */ /* 0x000fe400078ec0ff */
[----:B------:R-:W-:Y:S02]  /*18910*/  @!P0 PRMT R19, R94, 0x5410, RZ ;  /* 0x000054105e138816 */ /* 0x000fe400000000ff */
[----:B------:R-:W-:Y:S02]  /*18920*/  ISETP.GE.U32.AND P0, PT, R192, R4, PT ;  /* 0x00000004c000720c */ /* 0x000fe40003f06070 */
[----:B------:R-:W-:-:S04]  /*18930*/  LOP3.LUT R4, R0, 0xffff, RZ, 0xc0, !PT ;  /* 0x0000ffff00047812 */ /* 0x000fc800078ec0ff */
[----:B------:R-:W-:Y:S02]  /*18940*/  SHF.R.U32.HI R4, RZ, 0x8, R4 ;  /* 0x00000008ff047819 */ /* 0x000fe40000011604 */
[----:B------:R-:W-:Y:S02]  /*18950*/  PRMT R232, R16, 0x5410, R15 ;  /* 0x0000541010e87816 */ /* 0x000fe4000000000f */
[----:B------:R-:W-:-:S03]  /*18960*/  LOP3.LUT R4, R4, 0xffff, RZ, 0xc0, !PT ;  /* 0x0000ffff04047812 */ /* 0x000fc600078ec0ff */
[----:B------:R-:W-:-:S05]  /*18970*/  @!P0 HFMA2.BF16_V2 R109, -RZ.H0_H0, RZ.H0_H0, -R16.H0_H0 ;  /* 0x200000ffff6d8231 */ /* 0x000fca0000340910 */
[----:B------:R-:W-:Y:S02]  /*18980*/  @!P0 PRMT R16, R109, 0x5410, RZ ;  /* 0x000054106d108816 */ /* 0x000fe400000000ff */
[----:B------:R-:W-:Y:S02]  /*18990*/  ISETP.GE.U32.AND P0, PT, R192, R4, PT ;  /* 0x00000004c000720c */ /* 0x000fe40003f06070 */
[----:B------:R-:W-:Y:S01]  /*189a0*/  LOP3.LUT R4, R2, 0xff, RZ, 0xc0, !PT ;  /* 0x000000ff02047812 */ /* 0x000fe200078ec0ff */
[----:B------:R-:W-:-:S10]  /*189b0*/  @!P1 HFMA2.BF16_V2 R91, -RZ.H0_H0, RZ.H0_H0, -R24.H0_H0 ;  /* 0x200000ffff5b9231 */ /* 0x000fd40000340918 */
[----:B------:R-:W-:-:S05]  /*189c0*/  @!P0 HFMA2.BF16_V2 R110, -RZ.H0_H0, RZ.H0_H0, -R15.H0_H0 ;  /* 0x200000ffff6e8231 */ /* 0x000fca000034090f */
[----:B------:R-:W-:Y:S02]  /*189d0*/  @!P0 PRMT R15, R110, 0x5410, RZ ;  /* 0x000054106e0f8816 */ /* 0x000fe400000000ff */
[----:B------:R-:W-:Y:S02]  /*189e0*/  ISETP.GE.U32.AND P0, PT, R192, R4, PT ;  /* 0x00000004c000720c */ /* 0x000fe40003f06070 */
[----:B------:R-:W-:Y:S02]  /*189f0*/  LOP3.LUT R3, R2, 0xffff, RZ, 0xc0, !PT ;  /* 0x0000ffff02037812 */ /* 0x000fe400078ec0ff */
[----:B------:R-:W-:Y:S02]  /*18a00*/  @!P1 PRMT R24, R91, 0x5410, RZ ;  /* 0x000054105b189816 */ /* 0x000fe400000000ff */
[----:B------:R-:W-:Y:S02]  /*18a10*/  ISETP.GE.U32.AND P1, PT, R192, R6, PT ;  /* 0x00000006c000720c */ /* 0x000fe40003f26070 */
[----:B------:R-:W-:-:S05]  /*18a20*/  SHF.R.U32.HI R3, RZ, 0x8, R3 ;  /* 0x00000008ff037819 */ /* 0x000fca0000011603 */
[----:B------:R-:W-:Y:S01]  /*18a30*/  @!P0 HFMA2.BF16_V2 R111, -RZ.H0_H0, RZ.H0_H0, -R14.H0_H0 ;  /* 0x200000ffff6f8231 */ /* 0x000fe2000034090e */
        /* <DEDUP_REMOVED lines=8> */
[----:B------:R-:W-:Y:S02]  /*18ac0*/  @!P1 PRMT R17, R108, 0x5410, RZ ;  /* 0x000054106c119816 */ /* 0x000fe400000000ff */
[----:B------:R-:W-:-:S03]  /*18ad0*/  ISETP.GE.U32.AND P1, PT, R192, R3, PT ;  /* 0x00000003c000720c */ /* 0x000fc60003f26070 */
[----:B------:R-:W-:Y:S01]  /*18ae0*/  @!P0 HFMA2.BF16_V2 R225, -RZ.H0_H0, RZ.H0_H0, -R13.H0_H0 ;  /* 0x200000ffffe18231 */ /* 0x000fe2000034090d */
[----:B------:R-:W-:-:S04]  /*18af0*/  PRMT R11, R12, 0x7632, R11 ;  /* 0x000076320c0b7816 */ /* 0x000fc8000000000b */
[----:B------:R-:W-:Y:S01]  /*18b00*/  @!P0 PRMT R13, R225, 0x5410, RZ ;  /* 0x00005410e10d8816 */ /* 0x000fe200000000ff */
[----:B------:R-:W-:-:S04]  /*18b10*/  IMAD.MOV.U32 R225, RZ, RZ, R195 ;  /* 0x000000ffffe17224 */ /* 0x000fc800078e00c3 */
[----:B------:R-:W-:Y:S01]  /*18b20*/  @!P1 HFMA2.BF16_V2 R227, -RZ.H0_H0, RZ.H0_H0, -R12.H0_H0 ;  /* 0x200000ffffe39231 */ /* 0x000fe2000034090c */
[----:B------:R-:W-:-:S04]  /*18b30*/  PRMT R195, R12, 0x5410, R11 ;  /* 0x000054100cc37816 */ /* 0x000fc8000000000b */
[----:B------:R-:W-:Y:S01]  /*18b40*/  @!P1 PRMT R12, R227, 0x5410, RZ ;  /* 0x00005410e30c9816 */ /* 0x000fe200000000ff */
[----:B------:R-:W-:Y:S02]  /*18b50*/  IMAD.MOV.U32 R227, RZ, RZ, R88 ;  /* 0x000000ffffe37224 */ /* 0x000fe400078e0058 */
[----:B------:R-:W4:Y:S01]  /*18b60*/  LDL.LU R88, [R1+0x30] ;  /* 0x0000300001587983 */ /* 0x000f220000300800 */
[----:B------:R-:W-:Y:S02]  /*18b70*/  SHF.R.U32.HI R2, RZ, 0x18, R2 ;  /* 0x00000018ff027819 */ /* 0x000fe40000011602 */
[----:B------:R-:W-:Y:S02]  /*18b80*/  LOP3.LUT R5, R5, R78, R8, 0x96, !PT ;  /* 0x0000004e05057212 */ /* 0x000fe400078e9608 */
[----:B------:R-:W-:-:S03]  /*18b90*/  ISETP.GE.U32.AND P0, PT, R192, R2, PT ;  /* 0x00000002c000720c */ /* 0x000fc60003f06070 */
[----:B------:R-:W-:-:S05]  /*18ba0*/  IMAD.WIDE.U32 R2, R5, -0x2daee0ad, RZ ;  /* 0xd2511f5305027825 */ /* 0x000fca00078e00ff */
[----:B------:R-:W-:-:S05]  /*18bb0*/  LOP3.LUT R5, R3, R79, R10, 0x96, !PT ;  /* 0x0000004f03057212 */ /* 0x000fca00078e960a */
[----:B------:R-:W-:Y:S01]  /*18bc0*/  @!P0 HFMA2.BF16_V2 R228, -RZ.H0_H0, RZ.H0_H0, -R11.H0_H0 ;  /* 0x200000ffffe48231 */ /* 0x000fe2000034090b */
[----:B------:R-:W-:-:S04]  /*18bd0*/  LOP3.LUT R4, R5, 0xff, RZ, 0xc0, !PT ;  /* 0x000000ff05047812 */ /* 0x000fc800078ec0ff */
        /* <DEDUP_REMOVED lines=11> */
[----:B------:R-:W-:-:S11]  /*18c90*/  LOP3.LUT R4, R2, 0xff, RZ, 0xc0, !PT ;  /* 0x000000ff02047812 */ /* 0x000fd600078ec0ff */
[----:B------:R-:W-:-:S05]  /*18ca0*/  @!P0 HFMA2.BF16_V2 R231, -RZ.H0_H0, RZ.H0_H0, -R9.H0_H0 ;  /* 0x200000ffffe78231 */ /* 0x000fca0000340909 */
        /* <DEDUP_REMOVED lines=11> */
[----:B------:R-:W-:-:S04]  /*18d60*/  SHF.R.U32.HI R3, RZ, 0x10, R2 ;  /* 0x00000010ff037819 */ /* 0x000fc80000011602 */
[----:B------:R-:W-:-:S07]  /*18d70*/  LOP3.LUT R3, R3, 0xff, RZ, 0xc0, !PT ;  /* 0x000000ff03037812 */ /* 0x000fce00078ec0ff */
[----:B------:R-:W-:-:S05]  /*18d80*/  @!P0 HFMA2.BF16_V2 R236, -RZ.H0_H0, RZ.H0_H0, -R7.H0_H0 ;  /* 0x200000ffffec8231 */ /* 0x000fca0000340907 */
[----:B------:R-:W-:Y:S02]  /*18d90*/  @!P0 PRMT R7, R236, 0x5410, RZ ;  /* 0x00005410ec078816 */ /* 0x000fe400000000ff */
[----:B------:R-:W-:Y:S02]  /*18da0*/  ISETP.GE.U32.AND P0, PT, R192, R3, PT ;  /* 0x00000003c000720c */ /* 0x000fe40003f06070 */
[----:B------:R-:W-:-:S11]  /*18db0*/  SHF.R.U32.HI R2, RZ, 0x18, R2 ;  /* 0x00000018ff027819 */ /* 0x000fd60000011602 */
[----:B------:R-:W-:Y:S01]  /*18dc0*/  @!P0 HFMA2.BF16_V2 R237, -RZ.H0_H0, RZ.H0_H0, -R60.H0_H0 ;  /* 0x200000ffffed8231 */ /* 0x000fe2000034093c */
[----:B------:R-:W-:-:S04]  /*18dd0*/  @P0 PRMT R43, R60, 0x7610, R43 ;  /* 0x000076103c2b0816 */ /* 0x000fc8000000002b */
[----:B------:R-:W-:Y:S02]  /*18de0*/  @!P0 PRMT R43, R237, 0x5410, RZ ;  /* 0x00005410ed2b8816 */ /* 0x000fe400000000ff */
[----:B------:R-:W-:Y:S02]  /*18df0*/  ISETP.GE.U32.AND P0, PT, R192, R2, PT ;  /* 0x00000002c000720c */ /* 0x000fe40003f06070 */
[----:B------:R-:W-:-:S04]  /*18e00*/  SHF.R.U32.HI R2, RZ, 0x10, R0 ;  /* 0x00000010ff027819 */ /* 0x000fc80000011600 */
[----:B------:R-:W-:Y:S02]  /*18e10*/  LOP3.LUT R2, R2, 0xff, RZ, 0xc0, !PT ;  /* 0x000000ff02027812 */ /* 0x000fe400078ec0ff */
[----:B------:R-:W-:Y:S02]  /*18e20*/  PRMT R6, R60, 0x7632, R6 ;  /* 0x000076323c067816 */ /* 0x000fe40000000006 */
[----:B------:R-:W-:-:S03]  /*18e30*/  ISETP.GE.U32.AND P1, PT, R192, R2, PT ;  /* 0x00000002c000720c */ /* 0x000fc60003f26070 */
[----:B------:R-:W-:Y:S01]  /*18e40*/  @!P0 HFMA2.BF16_V2 R238, -RZ.H0_H0, RZ.H0_H0, -R6.H0_H0 ;  /* 0x200000ffffee8231 */ /* 0x000fe20000340906 */
[----:B------:R-:W-:Y:S02]  /*18e50*/  SHF.R.U32.HI R0, RZ, 0x18, R0 ;  /* 0x00000018ff007819 */ /* 0x000fe40000011600 */
[----:B------:R-:W-:Y:S02]  /*18e60*/  PRMT R4, R142, 0x7610, R4 ;  /* 0x000076108e047816 */ /* 0x000fe40000000004 */
[----:B------:R-:W-:Y:S02]  /*18e70*/  PRMT R236, R60, 0x5410, R6 ;  /* 0x000054103cec7816 */ /* 0x000fe40000000006 */
[----:B------:R-:W-:Y:S02]  /*18e80*/  @!P0 PRMT R6, R238, 0x5410, RZ ;  /* 0x00005410ee068816 */ /* 0x000fe400000000ff */
[----:B------:R-:W-:Y:S01]  /*18e90*/  ISETP.GE.U32.AND P0, PT, R192, R0, PT ;  /* 0x00000000c000720c */ /* 0x000fe20003f06070 */
[----:B------:R-:W-:Y:S01]  /*18ea0*/  @!P1 HFMA2.BF16_V2 R239, -RZ.H0_H0, RZ.H0_H0, -R4.H0_H0 ;  /* 0x200000ffffef9231 */ /* 0x000fe20000340904 */
[----:B------:R-:W-:Y:S01]  /*18eb0*/  PRMT R3, R142, 0x7632, R3 ;  /* 0x000076328e037816 */ /* 0x000fe20000000003 */
[----:B------:R-:W-:Y:S01]  /*18ec0*/  IMAD.MOV.U32 R228, RZ, RZ, R219 ;  /* 0x000000ffffe47224 */ /* 0x000fe200078e00db */
[----:B------:R-:W-:Y:S01]  /*18ed0*/  SHF.R.U32.HI R0, RZ, 0x10, R5 ;  /* 0x00000010ff007819 */ /* 0x000fe20000011605 */
[----:B------:R-:W-:Y:S01]  /*18ee0*/  IMAD.MOV.U32 R219, RZ, RZ, R75 ;  /* 0x000000ffffdb7224 */ /* 0x000fe200078e004b */
[----:B------:R-:W-:Y:S01]  /*18ef0*/  ST.E.U16 desc[UR4][R34.64+-0x100], R48 ;  /* 0xffff003022007985 */ /* 0x000fe2000c101504 */
[----:B------:R-:W-:Y:S01]  /*18f00*/  IMAD.MOV.U32 R75, RZ, RZ, R194 ;  /* 0x000000ffff4b7224 */ /* 0x000fe200078e00c2 */
[----:B------:R-:W-:-:S02]  /*18f10*/  PRMT R194, R4, 0x5410, R3 ;  /* 0x0000541004c27816 */ /* 0x000fc40000000003 */
[----:B------:R-:W-:Y:S01]  /*18f20*/  ST.E.U16 desc[UR4][R34.64+-0xfe], R59 ;  /* 0xffff023b22007985 */ /* 0x000fe2000c101504 */
[----:B------:R-:W-:Y:S01]  /*18f30*/  @!P1 PRMT R4, R239, 0x5410, RZ ;  /* 0x00005410ef049816 */ /* 0x000fe200000000ff */
[----:B--2---:R-:W-:Y:S01]  /*18f40*/  IMAD.WIDE.U32 R238, R89, -0x326172a9, RZ ;  /* 0xcd9e8d5759ee7825 */ /* 0x004fe200078e00ff */
[----:B------:R-:W-:Y:S01]  /*18f50*/  LOP3.LUT R0, R0, 0xff, RZ, 0xc0, !PT ;  /* 0x000000ff00007812 */ /* 0x000fe200078ec0ff */
[----:B------:R-:W-:Y:S04]  /*18f60*/  ST.E.U16 desc[UR4][R32.64+-0x100], R58 ;  /* 0xffff003a20007985 */ /* 0x000fe8000c101504 */
[----:B------:R-:W-:Y:S01]  /*18f70*/  ST.E.U16 desc[UR4][R32.64+-0xfe], R54 ;  /* 0xffff023620007985 */ /* 0x000fe2000c101504 */
[----:B------:R-:W-:-:S03]  /*18f80*/  ISETP.GE.U32.AND P1, PT, R192, R0, PT ;  /* 0x00000000c000720c */ /* 0x000fc60003f26070 */
[----:B---3--:R-:W-:Y:S04]  /*18f90*/  ST.E.U16 desc[UR4][R30.64+-0x100], R42 ;  /* 0xffff002a1e007985 */ /* 0x008fe8000c101504 */
[----:B------:R-:W-:Y:S01]  /*18fa0*/  ST.E.U16 desc[UR4][R30.64+-0xfe], R41 ;  /* 0xffff02291e007985 */ /* 0x000fe2000c101504 */
[----:B------:R-:W-:-:S03]  /*18fb0*/  SHF.R.U32.HI R0, RZ, 0x18, R5 ;  /* 0x00000018ff007819 */ /* 0x000fc60000011605 */
[----:B------:R-:W-:Y:S04]  /*18fc0*/  ST.E.U16 desc[UR4][R28.64+-0x100], R40 ;  /* 0xffff00281c007985 */ /* 0x000fe8000c101504 */
[----:B------:R-:W-:Y:S01]  /*18fd0*/  ST.E.U16 desc[UR4][R28.64+-0xfe], R39 ;  /* 0xffff02271c007985 */ /* 0x000fe2000c101504 */
[----:B------:R-:W-:-:S03]  /*18fe0*/  LOP3.LUT R5, R83, R213, R238, 0x96, !PT ;  /* 0x000000d553057212 */ /* 0x000fc600078e96ee */
[----:B------:R-:W-:Y:S04]  /*18ff0*/  ST.E.U16 desc[UR4][R34.64+-0xf0], R53 ;  /* 0xffff103522007985 */ /* 0x000fe8000c101504 */
[----:B------:R-:W-:Y:S01]  /*19000*/  ST.E.U16 desc[UR4][R34.64+-0xee], R49 ;  /* 0xffff123122007985 */ /* 0x000fe2000c101504 */
[----:B------:R-:W-:-:S03]  /*19010*/  @!P0 HFMA2.BF16_V2 R240, -RZ.H0_H0, RZ.H0_H0, -R3.H0_H0 ;  /* 0x200000fffff08231 */ /* 0x000fc60000340903 */
[----:B------:R-:W-:Y:S04]  /*19020*/  ST.E.U16 desc[UR4][R32.64+-0xf0], R52 ;  /* 0xffff103420007985 */ /* 0x000fe8000c101504 */
[----:B------:R-:W-:Y:S04]  /*19030*/  ST.E.U16 desc[UR4][R32.64+-0xee], R51 ;  /* 0xffff123320007985 */ /* 0x000fe8000c101504 */
[----:B------:R-:W-:Y:S04]  /*19040*/  ST.E.U16 desc[UR4][R30.64+-0xf0], R38 ;  /* 0xffff10261e007985 */ /* 0x000fe8000c101504 */
[----:B------:R-:W-:Y:S04]  /*19050*/  ST.E.U16 desc[UR4][R30.64+-0xee], R37 ;  /* 0xffff12251e007985 */ /* 0x000fe8000c101504 */
[----:B------:R4:W-:Y:S01]  /*19060*/  ST.E.U16 desc[UR4][R28.64+-0xee], R27 ;  /* 0xffff121b1c007985 */ /* 0x0009e2000c101504 */
[----:B------:R-:W-:-:S03]  /*19070*/  @!P0 PRMT R3, R240, 0x5410, RZ ;  /* 0x00005410f0038816 */ /* 0x000fc600000000ff */
[----:B------:R1:W-:Y:S01]  /*19080*/  ST.E.U16 desc[UR4][R28.64+-0xf0], R36 ;  /* 0xffff10241c007985 */ /* 0x0003e2000c101504 */
[----:B------:R-:W-:Y:S01]  /*19090*/  ISETP.GE.U32.AND P0, PT, R192, R0, PT ;  /* 0x00000000c000720c */ /* 0x000fe20003f06070 */
[----:B------:R-:W-:Y:S02]  /*190a0*/  @!P2 HFMA2.BF16_V2 R95, -RZ.H0_H0, RZ.H0_H0, -R18.H0_H0 ;  /* 0x200000ffff5fa231 */ /* 0x000fe40000340912 */
[----:B------:R-:W-:Y:S04]  /*190b0*/  ST.E.U16 desc[UR4][R34.64+-0xe0], R46 ;  /* 0xffff202e22007985 */ /* 0x000fe8000c101504 */
[----:B------:R-:W-:Y:S01]  /*190c0*/  ST.E.U16 desc[UR4][R34.64+-0xde], R45 ;  /* 0xffff222d22007985 */ /* 0x000fe2000c101504 */
[----:B------:R-:W-:-:S03]  /*190d0*/  @!P2 PRMT R18, R95, 0x5410, RZ ;  /* 0x000054105f12a816 */ /* 0x000fc600000000ff */
[----:B------:R-:W-:Y:S01]  /*190e0*/  ST.E.U16 desc[UR4][R32.64+-0xe0], R44 ;  /* 0xffff202c20007985 */ /* 0x000fe2000c101504 */
[----:B----4-:R-:W-:Y:S01]  /*190f0*/  LOP3.LUT R27, R220, R239, RZ, 0x3c, !PT ;  /* 0x000000efdc1b7212 */ /* 0x010fe200078e3cff */
[----:B-1----:R-:W-:-:S04]  /*19100*/  IMAD.WIDE.U32 R36, R5, -0x2daee0ad, RZ ;  /* 0xd2511f5305247825 */ /* 0x002fc800078e00ff */
[----:B------:R-:W-:Y:S01]  /*19110*/  IMAD.WIDE.U32 R62, R27, -0x2daee0ad, RZ ;  /* 0xd2511f531b3e7825 */ /* 0x000fe200078e00ff */
[----:B------:R-:W-:Y:S01]  /*19120*/  LOP3.LUT R36, R21, R230, R36, 0x96, !PT ;  /* 0x000000e615247212 */ /* 0x000fe200078e9624 */
[----:B------:R-:W-:Y:S01]  /*19130*/  ST.E.U16 desc[UR4][R32.64+-0xde], R47 ;  /* 0xffff222f20007985 */ /* 0x000fe2000c101504 */
[----:B------:R-:W-:-:S03]  /*19140*/  LOP3.LUT R5, R37, R226, R62, 0x96, !PT ;  /* 0x000000e225057212 */ /* 0x000fc600078e963e */
[----:B------:R1:W-:Y:S01]  /*19150*/  ST.E.U16 desc[UR4][R30.64+-0xe0], R26 ;  /* 0xffff201a1e007985 */ /* 0x0003e2000c101504 */
[----:B------:R-:W-:-:S03]  /*19160*/  PRMT R2, R61, 0x7610, R2 ;  /* 0x000076103d027816 */ /* 0x000fc60000000002 */
[----:B------:R-:W-:Y:S01]  /*19170*/  ST.E.U16 desc[UR4][R30.64+-0xde], R25 ;  /* 0xffff22191e007985 */ /* 0x000fe2000c101504 */
[----:B------:R-:W-:Y:S01]  /*19180*/  PRMT R0, R61, 0x7632, R0 ;  /* 0x000076323d007816 */ /* 0x000fe20000000000 */
[----:B------:R-:W-:Y:S02]  /*19190*/  IMAD.WIDE.U32 R48, R36, -0x326172a9, RZ ;  /* 0xcd9e8d5724307825 */ /* 0x000fe400078e00ff */
[----:B------:R2:W-:Y:S04]  /*191a0*/  ST.E.U16 desc[UR4][R28.64+-0xe0], R24 ;  /* 0xffff20181c007985 */ /* 0x0005e8000c101504 */
[----:B------:R-:W-:Y:S04]  /*191b0*/  ST.E.U16 desc[UR4][R28.64+-0xde], R23 ;  /* 0xffff22171c007985 */ /* 0x000fe8000c101504 */
[----:B------:R3:W-:Y:S04]  /*191c0*/  ST.E.U16 desc[UR4][R34.64+-0xd0], R50 ;  /* 0xffff303222007985 */ /* 0x0007e8000c101504 */
[----:B------:R-:W-:Y:S04]  /*191d0*/  ST.E.U16 desc[UR4][R34.64+-0xce], R55 ;  /* 0xffff323722007985 */ /* 0x000fe8000c101504 */
[----:B------:R-:W-:Y:S01]  /*191e0*/  ST.E.U16 desc[UR4][R32.64+-0xd0], R57 ;  /* 0xffff303920007985 */ /* 0x000fe2000c101504 */
[----:B-1----:R-:W-:-:S03]  /*191f0*/  IMAD.WIDE.U32 R26, R5, -0x326172a9, RZ ;  /* 0xcd9e8d57051a7825 */ /* 0x002fc600078e00ff */
[----:B------:R-:W-:Y:S01]  /*19200*/  ST.E.U16 desc[UR4][R32.64+-0xce], R56 ;  /* 0xffff323820007985 */ /* 0x000fe2000c101504 */
[----:B------:R-:W-:-:S03]  /*19210*/  @!P1 HFMA2.BF16_V2 R242, -RZ.H0_H0, RZ.H0_H0, -R2.H0_H0 ;  /* 0x200000fffff29231 */ /* 0x000fc60000340902 */
[----:B------:R-:W-:Y:S01]  /*19220*/  ST.E.U16 desc[UR4][R30.64+-0xd0], R22 ;  /* 0xffff30161e007985 */ /* 0x000fe2000c101504 */
[----:B------:R-:W-:-:S03]  /*19230*/  @!P0 HFMA2.BF16_V2 R241, -RZ.H0_H0, RZ.H0_H0, -R0.H0_H0 ;  /* 0x200000fffff18231 */ /* 0x000fc60000340900 */
[----:B------:R-:W-:Y:S01]  /*19240*/  ST.E.U16 desc[UR4][R30.64+-0xce], R19 ;  /* 0xffff32131e007985 */ /* 0x000fe2000c101504 */
[----:B------:R-:W-:-:S03]  /*19250*/  LOP3.LUT R5, R49, R225, R26, 0x96, !PT ;  /* 0x000000e131057212 */ /* 0x000fc600078e961a */
[----:B------:R-:W-:Y:S01]  /*19260*/  ST.E.U16 desc[UR4][R28.64+-0xd0], R18 ;  /* 0xffff30121c007985 */ /* 0x000fe2000c101504 */
[----:B------:R-:W-:-:S03]  /*19270*/  LOP3.LUT R21, R63, R88, R190, 0x96, !PT ;  /* 0x000000583f157212 */ /* 0x000fc600078e96be */
[----:B------:R-:W-:Y:S02]  /*19280*/  ST.E.U16 desc[UR4][R28.64+-0xce], R17 ;  /* 0xffff32111c007985 */ /* 0x000fe4000c101504 */
[----:B------:R-:W-:Y:S02]  /*19290*/  IMAD.WIDE.U32 R60, R21, -0x326172a9, RZ ;  /* 0xcd9e8d57153c7825 */ /* 0x000fe400078e00ff */
[----:B------:R-:W-:Y:S04]  /*192a0*/  ST.E.U16 desc[UR4][R34.64+-0xc0], R141 ;  /* 0xffff408d22007985 */ /* 0x000fe8000c101504 */
[----:B------:R-:W-:Y:S01]  /*192b0*/  ST.E.U16 desc[UR4][R34.64+-0xbe], R140 ;  /* 0xffff428c22007985 */ /* 0x000fe2000c101504 */
[----:B------:R-:W-:-:S03]  /*192c0*/  LOP3.LUT R21, R27, R248, R60, 0x96, !PT ;  /* 0x000000f81b157212 */ /* 0x000fc600078e963c */
[----:B------:R-:W-:Y:S04]  /*192d0*/  ST.E.U16 desc[UR4][R32.64+-0xc0], R106 ;  /* 0xffff406a20007985 */ /* 0x000fe8000c101504 */
[----:B------:R-:W-:Y:S01]  /*192e0*/  ST.E.U16 desc[UR4][R32.64+-0xbe], R107 ;  /* 0xffff426b20007985 */ /* 0x000fe2000c101504 */
[----:B------:R-:W-:-:S03]  /*192f0*/  PRMT R235, R2, 0x5410, R0 ;  /* 0x0000541002eb7816 */ /* 0x000fc60000000000 */
[----:B------:R-:W-:Y:S04]  /*19300*/  ST.E.U16 desc[UR4][R30.64+-0xc0], R16 ;  /* 0xffff40101e007985 */ /* 0x000fe8000c101504 */
[----:B------:R-:W-:Y:S01]  /*19310*/  ST.E.U16 desc[UR4][R30.64+-0xbe], R15 ;  /* 0xffff420f1e007985 */ /* 0x000fe2000c101504 */
[----:B------:R-:W-:-:S03]  /*19320*/  @!P1 PRMT R2, R242, 0x5410, RZ ;  /* 0x00005410f2029816 */ /* 0x000fc600000000ff */
[----:B------:R-:W-:Y:S01]  /*19330*/  ST.E.U16 desc[UR4][R28.64+-0xc0], R4 ;  /* 0xffff40041c007985 */ /* 0x000fe2000c101504 */
[----:B------:R-:W-:-:S03]  /*19340*/  @!P0 PRMT R0, R241, 0x5410, RZ ;  /* 0x00005410f1008816 */ /* 0x000fc600000000ff */
[----:B------:R-:W-:Y:S01]  /*19350*/  ST.E.U16 desc[UR4][R28.64+-0xbe], R3 ;  /* 0xffff42031c007985 */ /* 0x000fe2000c101504 */
[----:B--2---:R-:W-:-:S03]  /*19360*/  IMAD.WIDE.U32 R24, R21, -0x2daee0ad, RZ ;  /* 0xd2511f5315187825 */ /* 0x004fc600078e00ff */
[----:B------:R-:W-:Y:S01]  /*19370*/  ST.E.U16 desc[UR4][R34.64+-0xb0], R105 ;  /* 0xffff506922007985 */ /* 0x000fe2000c101504 */
[----:B---3--:R-:W-:-:S03]  /*19380*/  IMAD.WIDE.U32 R50, R5, -0x2daee0ad, RZ ;  /* 0xd2511f5305327825 */ /* 0x008fc600078e00ff */
        /* <DEDUP_REMOVED lines=8> */
[----:B------:R-:W-:Y:S01]  /*19410*/  ST.E.U16 desc[UR4][R34.64+-0x9e], R84 ;  /* 0xffff625422007985 */ /* 0x000fe2000c101504 */
[----:B------:R-:W-:-:S03]  /*19420*/  LOP3.LUT R5, R51, R228, R24, 0x96, !PT ;  /* 0x000000e433057212 */ /* 0x000fc600078e9618 */
        /* <DEDUP_REMOVED lines=8> */
[----:B------:R-:W-:Y:S04]  /*194b0*/  ST.E.U16 desc[UR4][R34.64+-0x8e], R68 ;  /* 0xffff724422007985 */ /* 0x000fe8000c101504 */
[----:B------:R-:W-:Y:S04]  /*194c0*/  ST.E.U16 desc[UR4][R32.64+-0x90], R67 ;  /* 0xffff704320007985 */ /* 0x000fe8000c101504 */
[----:B------:R-:W-:Y:S04]  /*194d0*/  ST.E.U16 desc[UR4][R32.64+-0x8e], R66 ;  /* 0xffff724220007985 */ /* 0x000fe8000c101504 */
[----:B------:R-:W-:Y:S04]  /*194e0*/  ST.E.U16 desc[UR4][R30.64+-0x90], R8 ;  /* 0xffff70081e007985 */ /* 0x000fe8000c101504 */
[----:B------:R2:W-:Y:S01]  /*194f0*/  ST.E.U16 desc[UR4][R30.64+-0x8e], R7 ;  /* 0xffff72071e007985 */ /* 0x0005e2000c101504 */
[----:B-1----:R-:W-:-:S03]  /*19500*/  IMAD.WIDE.U32 R2, R5, -0x326172a9, RZ ;  /* 0xcd9e8d5705027825 */ /* 0x002fc600078e00ff */
[----:B------:R-:W-:Y:S04]  /*19510*/  ST.E.U16 desc[UR4][R28.64+-0x90], R43 ;  /* 0xffff702b1c007985 */ /* 0x000fe8000c101504 */
[----:B------:R1:W-:Y:S04]  /*19520*/  ST.E.U16 desc[UR4][R28.64+-0x8e], R6 ;  /* 0xffff72061c007985 */ /* 0x0003e8000c101504 */
[----:B------:R-:W3:Y:S01]  /*19530*/  LDSM.16.MT88.4 R36, [R174+0x9000] ;  /* 0x00900000ae24783b */ /* 0x000ee20000004200 */
[----:B------:R-:W-:Y:S01]  /*19540*/  IMAD.MOV.U32 R229, RZ, RZ, R77 ;  /* 0x000000ffffe57224 */ /* 0x000fe200078e004d */
[----:B------:R-:W-:-:S02]  /*19550*/  LOP3.LUT R4, R2, 0xffff, RZ, 0xc0, !PT ;  /* 0x0000ffff02047812 */ /* 0x000fc400078ec0ff */
[----:B------:R-:W4:Y:S02]  /*19560*/  LDSM.16.MT88.4 R24, [R188+0x9000] ;  /* 0x00900000bc18783b */ /* 0x000f240000004200 */
[----:B------:R-:W-:Y:S01]  /*19570*/  SHF.R.U32.HI R5, RZ, 0x8, R4 ;  /* 0x00000008ff057819 */ /* 0x000fe20000011604 */
[----:B--2---:R-:W-:Y:S01]  /*19580*/  IMAD.WIDE.U32 R30, R20, -0x326172a9, RZ ;  /* 0xcd9e8d57141e7825 */ /* 0x004fe200078e00ff */
[----:B------:R-:W-:Y:S01]  /*19590*/  SHF.R.U32.HI R4, RZ, 0x18, R2 ;  /* 0x00000018ff047819 */ /* 0x000fe20000011602 */
[----:B------:R-:W2:Y:S01]  /*195a0*/  LDSM.16.MT88.4 R20, [R174+0xa000] ;  /* 0x00a00000ae14783b */ /* 0x000ea20000004200 */
[----:B------:R-:W-:Y:S01]  /*195b0*/  LOP3.LUT R0, R3, R229, R30, 0x96, !PT ;  /* 0x000000e503007212 */ /* 0x000fe200078e961e */
[----:B------:R-:W-:Y:S01]  /*195c0*/  IMAD.MOV.U32 R52, RZ, RZ, R75 ;  /* 0x000000ffff347224 */ /* 0x000fe200078e004b */
[----:B------:R-:W-:Y:S01]  /*195d0*/  SHF.R.U32.HI R3, RZ, 0x10, R2 ;  /* 0x00000010ff037819 */ /* 0x000fe20000011602 */
[----:B------:R-:W-:Y:S01]  /*195e0*/  IMAD.MOV.U32 R53, RZ, RZ, R74 ;  /* 0x000000ffff357224 */ /* 0x000fe200078e004a */
[----:B-1----:R-:W-:Y:S01]  /*195f0*/  LOP3.LUT R6, R2, 0xff, RZ, 0xc0, !PT ;  /* 0x000000ff02067812 */ /* 0x002fe200078ec0ff */
[----:B------:R-:W1:Y:S01]  /*19600*/  LDSM.16.MT88.4 R16, [R188+0xa000] ;  /* 0x00a00000bc10783b */ /* 0x000e620000004200 */
[----:B------:R-:W-:-:S02]  /*19610*/  LOP3.LUT R2, R0, 0xffff, RZ, 0xc0, !PT ;  /* 0x0000ffff00027812 */ /* 0x000fc400078ec0ff */
[----:B------:R-:W-:Y:S01]  /*19620*/  LOP3.LUT R3, R3, 0xff, RZ, 0xc0, !PT ;  /* 0x000000ff03037812 */ /* 0x000fe200078ec0ff */
[----:B------:R-:W1:Y:S01]  /*19630*/  LDSM.16.MT88.4 R44, [R174+0xb000] ;  /* 0x00b00000ae2c783b */ /* 0x000e620000004200 */
[----:B------:R-:W-:Y:S02]  /*19640*/  PRMT R8, R6, 0x5410, R5 ;  /* 0x0000541006087816 */ /* 0x000fe40000000005 */
[----:B------:R-:W-:Y:S01]  /*19650*/  SHF.R.U32.HI R5, RZ, 0x10, R0 ;  /* 0x00000010ff057819 */ /* 0x000fe20000011600 */
[----:B------:R-:W1:Y:S01]  /*19660*/  LDSM.16.MT88.4 R40, [R188+0xb000] ;  /* 0x00b00000bc28783b */ /* 0x000e620000004200 */
[----:B------:R-:W-:Y:S02]  /*19670*/  SHF.R.U32.HI R6, RZ, 0x8, R2 ;  /* 0x00000008ff067819 */ /* 0x000fe40000011602 */
[----:B------:R-:W-:Y:S02]  /*19680*/  PRMT R2, R3, 0x5410, R4 ;  /* 0x0000541003027816 */ /* 0x000fe40000000004 */
[----:B------:R-:W-:-:S02]  /*19690*/  LOP3.LUT R7, R0, 0xff, RZ, 0xc0, !PT ;  /* 0x000000ff00077812 */ /* 0x000fc400078ec0ff */
[----:B------:R-:W-:Y:S02]  /*196a0*/  SHF.R.U32.HI R4, RZ, 0x18, R0 ;  /* 0x00000018ff047819 */ /* 0x000fe40000011600 */
[----:B------:R-:W-:Y:S02]  /*196b0*/  LOP3.LUT R5, R5, 0xff, RZ, 0xc0, !PT ;  /* 0x000000ff05057812 */ /* 0x000fe400078ec0ff */
[----:B------:R-:W-:Y:S02]  /*196c0*/  PRMT R240, R192, 0x7054, R192 ;  /* 0x00007054c0f07816 */ /* 0x000fe400000000c0 */
[----:B------:R-:W-:Y:S02]  /*196d0*/  PRMT R3, R7, 0x5410, R6 ;  /* 0x0000541007037816 */ /* 0x000fe40000000006 */
[----:B------:R-:W-:Y:S02]  /*196e0*/  PRMT R5, R5, 0x5410, R4 ;  /* 0x0000541005057816 */ /* 0x000fe40000000004 */
[----:B------:R-:W-:-:S02]  /*196f0*/  HSET2.LE.AND R0, R8, R240, PT ;  /* 0x000000f008007233 */ /* 0x000fc40003803000 */
[--C-:B------:R-:W-:Y:S02]  /*19700*/  HSET2.LE.AND R2, R2, R240.reuse, PT ;  /* 0x000000f002027233 */ /* 0x100fe40003803000 */
[--C-:B------:R-:W-:Y:S02]  /*19710*/  HSET2.LE.AND R3, R3, R240.reuse, PT ;  /* 0x000000f003037233 */ /* 0x100fe40003803000 */
[----:B------:R-:W-:Y:S02]  /*19720*/  HSET2.LE.AND R5, R5, R240, PT ;  /* 0x000000f005057233 */ /* 0x000fe40003803000 */
[----:B------:R-:W-:Y:S02]  /*19730*/  LOP3.LUT R6, R71, R0, RZ, 0xc0, !PT ;  /* 0x0000000047067212 */ /* 0x000fe400078ec0ff */
[----:B------:R-:W-:Y:S02]  /*19740*/  LOP3.LUT R7, R70, R2, RZ, 0xc0, !PT ;  /* 0x0000000246077212 */ /* 0x000fe400078ec0ff */
[----:B------:R-:W-:-:S02]  /*19750*/  LOP3.LUT R4, R73, R3, RZ, 0xc0, !PT ;  /* 0x0000000349047212 */ /* 0x000fc400078ec0ff */
[----:B------:R-:W-:-:S07]  /*19760*/  LOP3.LUT R5, R72, R5, RZ, 0xc0, !PT ;  /* 0x0000000548057212 */ /* 0x000fce00078ec0ff */
[C---:B---3--:R-:W-:Y:S01]  /*19770*/  HMMA.16816.F32.BF16 R92, R4.reuse, R36, R136 ;  /* 0x00000024045c723c */ /* 0x048fe20000041888 */
[----:B------:R-:W3:Y:S04]  /*19780*/  LDL.LU R136, [R1+0x80] ;  /* 0x0000800001887983 */ /* 0x000ee80000300800 */
[----:B------:R-:W3:Y:S02]  /*19790*/  LDL.LU R137, [R1+0x84] ;  /* 0x0000840001897983 */ /* 0x000ee40000300800 */
[----:B------:R-:W-:Y:S01]  /*197a0*/  IMAD.MOV.U32 R138, RZ, RZ, R207 ;  /* 0x000000ffff8a7224 */ /* 0x000fe200078e00cf */
[----:B----4-:R-:W-:Y:S01]  /*197b0*/  HMMA.16816.F32.BF16 R56, R4, R24, R128 ;  /* 0x000000180438723c */ /* 0x010fe20000041880 */
[----:B------:R-:W4:Y:S01]  /*197c0*/  LDL.LU R207, [R1+0x25c] ;  /* 0x00025c0001cf7983 */ /* 0x000f220000300800 */
[----:B------:R-:W-:-:S03]  /*197d0*/  IMAD.MOV.U32 R139, RZ, RZ, R198 ;  /* 0x000000ffff8b7224 */ /* 0x000fc600078e00c6 */
[----:B------:R-:W4:Y:S02]  /*197e0*/  LDL.LU R198, [R1+0x258] ;  /* 0x0002580001c67983 */ /* 0x000f240000300800 */
[----:B------:R-:W-:Y:S02]  /*197f0*/  IMAD.MOV.U32 R130, RZ, RZ, R204 ;  /* 0x000000ffff827224 */ /* 0x000fe400078e00cc */
[----:B------:R-:W4:Y:S01]  /*19800*/  LDL.LU R128, [R1+0x60] ;  /* 0x0000600001807983 */ /* 0x000f220000300800 */
[----:B------:R-:W-:Y:S01]  /*19810*/  IMAD.MOV.U32 R131, RZ, RZ, R201 ;  /* 0x000000ffff837224 */ /* 0x000fe200078e00c9 */
[----:B------:R-:W-:Y:S02]  /*19820*/  HMMA.16816.F32.BF16 R72, R4, R38, R132 ;  /* 0x000000260448723c */ /* 0x000fe40000041884 */
[----:B------:R-:W4:Y:S04]  /*19830*/  LDL.LU R129, [R1+0x64] ;  /* 0x0000640001817983 */ /* 0x000f280000300800 */
[----:B------:R-:W4:Y:S01]  /*19840*/  LDL.LU R204, [R1+0x254] ;  /* 0x0002540001cc7983 */ /* 0x000f220000300800 */
[----:B------:R-:W-:-:S03]  /*19850*/  IMAD.MOV.U32 R134, RZ, RZ, R173 ;  /* 0x000000ffff867224 */ /* 0x000fc600078e00ad */
[----:B------:R-:W4:Y:S01]  /*19860*/  LDL.LU R201, [R1+0x250] ;  /* 0x0002500001c97983 */ /* 0x000f220000300800 */
[----:B------:R-:W-:-:S03]  /*19870*/  IMAD.MOV.U32 R135, RZ, RZ, R203 ;  /* 0x000000ffff877224 */ /* 0x000fc600078e00cb */
[----:B------:R-:W4:Y:S01]  /*19880*/  LDL.LU R132, [R1+0x50] ;  /* 0x0000500001847983 */ /* 0x000f220000300800 */
[----:B------:R-:W-:Y:S03]  /*19890*/  HMMA.16816.F32.BF16 R88, R4, R26, R124 ;  /* 0x0000001a0458723c */ /* 0x000fe6000004187c */
[----:B------:R-:W4:Y:S04]  /*198a0*/  LDL.LU R133, [R1+0x54] ;  /* 0x0000540001857983 */ /* 0x000f280000300800 */
[----:B------:R-:W4:Y:S04]  /*198b0*/  LDL.LU R173, [R1+0x24c] ;  /* 0x00024c0001ad7983 */ /* 0x000f280000300800 */
[----:B------:R-:W4:Y:S04]  /*198c0*/  LDL.LU R203, [R1+0x248] ;  /* 0x0002480001cb7983 */ /* 0x000f280000300800 */
[----:B------:R-:W4:Y:S04]  /*198d0*/  LDL.LU R124, [R1+0x40] ;  /* 0x00004000017c7983 */ /* 0x000f280000300800 */
[----:B------:R-:W4:Y:S01]  /*198e0*/  LDL.LU R125, [R1+0x44] ;  /* 0x00004400017d7983 */ /* 0x000f220000300800 */
[----:B------:R-:W-:-:S02]  /*198f0*/  LOP3.LUT R2, R65, R248, R208, 0x96, !PT ;  /* 0x000000f841027212 */ /* 0x000fc400078e96d0 */
[----:B------:R-:W-:-:S03]  /*19900*/  LOP3.LUT R0, R99, R225, R64, 0x96, !PT ;  /* 0x000000e163007212 */ /* 0x000fc600078e9640 */
[----:B------:R-:W-:Y:S02]  /*19910*/  IMAD R2, R2, -0x2daee0ad, RZ ;  /* 0xd2511f5302027824 */ /* 0x000fe400078e02ff */
[----:B------:R-:W-:-:S05]  /*19920*/  IMAD.WIDE.U32 R28, R0, -0x2daee0ad, RZ ;  /* 0xd2511f53001c7825 */ /* 0x000fca00078e00ff */
[----:B------:R-:W-:-:S05]  /*19930*/  LOP3.LUT R2, R29, R228, R2, 0x96, !PT ;  /* 0x000000e41d027212 */ /* 0x000fca00078e9602 */
[----:B------:R-:W-:-:S05]  /*19940*/  IMAD.WIDE.U32 R2, R2, -0x326172a9, RZ ;  /* 0xcd9e8d5702027825 */ /* 0x000fca00078e00ff */
[----:B------:R-:W-:Y:S02]  /*19950*/  LOP3.LUT R0, R3, R229, R86, 0x96, !PT ;  /* 0x000000e503007212 */ /* 0x000fe400078e9656 */
[----:B------:R-:W-:Y:S01]  /*19960*/  LOP3.LUT R3, R2, 0xffff, RZ, 0xc0, !PT ;  /* 0x0000ffff02037812 */ /* 0x000fe200078ec0ff */
[----:B------:R-:W-:Y:S01]  /*19970*/  IMAD.MOV.U32 R126, RZ, RZ, R196 ;  /* 0x000000ffff7e7224 */ /* 0x000fe200078e00c4 */
[----:B------:R-:W-:Y:S01]  /*19980*/  LOP3.LUT R8, R0, 0xffff, RZ, 0xc0, !PT ;  /* 0x0000ffff00087812 */ /* 0x000fe200078ec0ff */
[----:B------:R-:W4:Y:S01]  /*19990*/  LDL.LU R196, [R1+0x244] ;  /* 0x0002440001c47983 */ /* 0x000f220000300800 */
[----:B------:R-:W-:Y:S01]  /*199a0*/  IMAD.MOV.U32 R127, RZ, RZ, R102 ;  /* 0x000000ffff7f7224 */ /* 0x000fe200078e0066 */
[----:B------:R-:W-:Y:S02]  /*199b0*/  SHF.R.U32.HI R9, RZ, 0x8, R3 ;  /* 0x00000008ff097819 */ /* 0x000fe40000011603 */
[----:B------:R-:W4:Y:S01]  /*199c0*/  LDL.LU R102, [R1+0x240] ;  /* 0x0002400001667983 */ /* 0x000f220000300800 */
[----:B------:R-:W-:-:S02]  /*199d0*/  LOP3.LUT R12, R2, 0xff, RZ, 0xc0, !PT ;  /* 0x000000ff020c7812 */ /* 0x000fc400078ec0ff */
[----:B------:R-:W-:Y:S02]  /*199e0*/  SHF.R.U32.HI R3, RZ, 0x10, R0 ;  /* 0x00000010ff037819 */ /* 0x000fe40000011600 */
[----:B------:R-:W-:Y:S02]  /*199f0*/  SHF.R.U32.HI R11, RZ, 0x8, R8 ;  /* 0x00000008ff0b7819 */ /* 0x000fe40000011608 */
[----:B------:R-:W-:Y:S02]  /*19a00*/  LOP3.LUT R8, R3, 0xff, RZ, 0xc0, !PT ;  /* 0x000000ff03087812 */ /* 0x000fe400078ec0ff */
[----:B------:R-:W-:Y:S02]  /*19a10*/  PRMT R3, R12, 0x5410, R9 ;  /* 0x000054100c037816 */ /* 0x000fe40000000009 */
[----:B------:R-:W4:Y:S01]  /*19a20*/  LDL.LU R12, [R1+0xb0] ;  /* 0x0000b000010c7983 */ /* 0x000f220000300800 */
[----:B------:R-:W-:Y:S02]  /*19a30*/  LOP3.LUT R13, R0, 0xff, RZ, 0xc0, !PT ;  /* 0x000000ff000d7812 */ /* 0x000fe400078ec0ff */
[----:B------:R-:W-:-:S02]  /*19a40*/  SHF.R.U32.HI R15, RZ, 0x10, R2 ;  /* 0x00000010ff0f7819 */ /* 0x000fc40000011602 */
[----:B------:R-:W-:Y:S02]  /*19a50*/  SHF.R.U32.HI R10, RZ, 0x18, R0 ;  /* 0x00000018ff0a7819 */ /* 0x000fe40000011600 */
[----:B------:R-:W-:Y:S02]  /*19a60*/  SHF.R.U32.HI R14, RZ, 0x18, R2 ;  /* 0x00000018ff0e7819 */ /* 0x000fe40000011602 */
[----:B------:R-:W-:Y:S02]  /*19a70*/  PRMT R0, R13, 0x5410, R11 ;  /* 0x000054100d007816 */ /* 0x000fe4000000000b */
[----:B------:R-:W-:Y:S02]  /*19a80*/  PRMT R2, R8, 0x5410, R10 ;  /* 0x0000541008027816 */ /* 0x000fe4000000000a */
[----:B------:R-:W-:Y:S01]  /*19a90*/  LOP3.LUT R11, R15, 0xff, RZ, 0xc0, !PT ;  /* 0x000000ff0f0b7812 */ /* 0x000fe200078ec0ff */
[----:B------:R-:W-:Y:S02]  /*19aa0*/  IMAD.MOV.U32 R241, RZ, RZ, R78 ;  /* 0x000000fffff17224 */ /* 0x000fe400078e004e */
[----:B------:R-:W-:-:S02]  /*19ab0*/  HSET2.LE.AND R2, R2, R240, PT ;  /* 0x000000f002027233 */ /* 0x000fc40003803000 */
[----:B------:R-:W-:Y:S02]  /*19ac0*/  PRMT R11, R11, 0x5410, R14 ;  /* 0x000054100b0b7816 */ /* 0x000fe4000000000e */
[--C-:B------:R-:W-:Y:S02]  /*19ad0*/  HSET2.LE.AND R3, R3, R240.reuse, PT ;  /* 0x000000f003037233 */ /* 0x100fe40003803000 */
[--C-:B------:R-:W-:Y:S02]  /*19ae0*/  HSET2.LE.AND R0, R0, R240.reuse, PT ;  /* 0x000000f000007233 */ /* 0x100fe40003803000 */
[----:B------:R-:W-:Y:S02]  /*19af0*/  HSET2.LE.AND R11, R11, R240, PT ;  /* 0x000000f00b0b7233 */ /* 0x000fe40003803000 */
[----:B------:R-:W-:Y:S02]  /*19b00*/  LOP3.LUT R9, R171, R2, RZ, 0xc0, !PT ;  /* 0x00000002ab097212 */ /* 0x000fe400078ec0ff */
[----:B------:R-:W-:-:S02]  /*19b10*/  LOP3.LUT R2, R31, R241, R48, 0x96, !PT ;  /* 0x000000f11f027212 */ /* 0x000fc400078e9630 */
[----:B------:R-:W-:Y:S02]  /*19b20*/  LOP3.LUT R8, R176, R0, RZ, 0xc0, !PT ;  /* 0x00000000b0087212 */ /* 0x000fe400078ec0ff */
[----:B------:R-:W-:Y:S02]  /*19b30*/  LOP3.LUT R10, R143, R3, RZ, 0xc0, !PT ;  /* 0x000000038f0a7212 */ /* 0x000fe400078ec0ff */
[----:B------:R-:W-:Y:S01]  /*19b40*/  LOP3.LUT R11, R170, R11, RZ, 0xc0, !PT ;  /* 0x0000000baa0b7212 */ /* 0x000fe200078ec0ff */
[----:B------:R-:W-:Y:S01]  /*19b50*/  IMAD.WIDE.U32 R2, R2, -0x2daee0ad, RZ ;  /* 0xd2511f5302027825 */ /* 0x000fe200078e00ff */
[C---:B--2---:R-:W-:Y:S03]  /*19b60*/  HMMA.16816.F32.BF16 R108, R4.reuse, R22, R116 ;  /* 0x00000016046c723c */ /* 0x044fe60000041874 */
[----:B------:R-:W-:Y:S01]  /*19b70*/  IMAD.MOV.U32 R216, RZ, RZ, R219 ;  /* 0x000000ffffd87224 */ /* 0x000fe200078e00db */
[----:B------:R-:W-:Y:S01]  /*19b80*/  LOP3.LUT R0, R2, 0xffff, RZ, 0xc0, !PT ;  /* 0x0000ffff02007812 */ /* 0x000fe200078ec0ff */
[----:B------:R-:W-:Y:S01]  /*19b90*/  IMAD.MOV.U32 R242, RZ, RZ, R79 ;  /* 0x000000fffff27224 */ /* 0x000fe200078e004f */
[----:B-1----:R-:W-:Y:S01]  /*19ba0*/  HMMA.16816.F32.BF16 R116, R4, R16, R112 ;  /* 0x000000100474723c */ /* 0x002fe20000041870 */
[----:B------:R-:W-:-:S05]  /*19bb0*/  IMAD.MOV.U32 R219, RZ, RZ, R76 ;  /* 0x000000ffffdb7224 */ /* 0x000fca00078e004c */
[C---:B------:R-:W-:Y:S06]  /*19bc0*/  HMMA.16816.F32.BF16 R80, R4.reuse, R20, R120 ;  /* 0x000000140450723c */ /* 0x040fec0000041878 */
[C---:B------:R-:W-:Y:S06]  /*19bd0*/  HMMA.16816.F32.BF16 R76, R4.reuse, R18, R144 ;  /* 0x00000012044c723c */ /* 0x040fec0000041890 */
[C---:B------:R-:W-:Y:S06]  /*19be0*/  HMMA.16816.F32.BF16 R68, R4.reuse, R44, R148 ;  /* 0x0000002c0444723c */ /* 0x040fec0000041894 */
[C---:B------:R-:W-:Y:S06]  /*19bf0*/  HMMA.16816.F32.BF16 R64, R4.reuse, R46, R152 ;  /* 0x0000002e0440723c */ /* 0x040fec0000041898 */
[C---:B------:R-:W-:Y:S06]  /*19c00*/  HMMA.16816.F32.BF16 R104, R4.reuse, R40, R156 ;  /* 0x000000280468723c */ /* 0x040fec000004189c */
[----:B------:R-:W-:Y:S07]  /*19c10*/  HMMA.16816.F32.BF16 R112, R4, R42, R164 ;  /* 0x0000002a0470723c */ /* 0x000fee00000418a4 */
[----:B------:R-:W-:-:S02]  /*19c20*/  SHF.R.U32.HI R5, RZ, 0x10, R2 ;  /* 0x00000010ff057819 */ /* 0x000fc40000011602 */
[----:B------:R-:W-:Y:S02]  /*19c30*/  SHF.R.U32.HI R4, RZ, 0x8, R0 ;  /* 0x00000008ff047819 */ /* 0x000fe40000011600 */
[----:B------:R-:W-:Y:S02]  /*19c40*/  LOP3.LUT R7, R2, 0xff, RZ, 0xc0, !PT ;  /* 0x000000ff02077812 */ /* 0x000fe400078ec0ff */
[----:B------:R-:W-:Y:S02]  /*19c50*/  SHF.R.U32.HI R6, RZ, 0x18, R2 ;  /* 0x00000018ff067819 */ /* 0x000fe40000011602 */
[----:B------:R-:W-:Y:S02]  /*19c60*/  LOP3.LUT R0, R5, 0xff, RZ, 0xc0, !PT ;  /* 0x000000ff05007812 */ /* 0x000fe400078ec0ff */
[----:B------:R-:W-:Y:S02]  /*19c70*/  LOP3.LUT R2, R3, R242, R50, 0x96, !PT ;  /* 0x000000f203027212 */ /* 0x000fe400078e9632 */
[----:B------:R-:W-:Y:S01]  /*19c80*/  PRMT R6, R0, 0x5410, R6 ;  /* 0x0000541000067816 */ /* 0x000fe20000000006 */
[----:B------:R-:W-:Y:S01]  /*19c90*/  IMAD.MOV.U32 R54, RZ, RZ, R252 ;  /* 0x000000ffff367224 */ /* 0x000fe200078e00fc */
[C---:B------:R-:W-:Y:S01]  /*19ca0*/  LOP3.LUT R0, R2.reuse, 0xffff, RZ, 0xc0, !PT ;  /* 0x0000ffff02007812 */ /* 0x040fe200078ec0ff */
[----:B------:R-:W-:Y:S01]  /*19cb0*/  IMAD.MOV.U32 R55, RZ, RZ, R223 ;  /* 0x000000ffff377224 */ /* 0x000fe200078e00df */
[----:B------:R-:W-:Y:S01]  /*19cc0*/  LOP3.LUT R5, R2, 0xff, RZ, 0xc0, !PT ;  /* 0x000000ff02057812 */ /* 0x000fe200078ec0ff */
[----:B------:R-:W-:Y:S01]  /*19cd0*/  LDSM.16.MT88.4 R48, [R188+0xa400] ;  /* 0x00a40000bc30783b */ /* 0x000fe20000004200 */
[----:B------:R-:W-:-:S02]  /*19ce0*/  SHF.R.U32.HI R0, RZ, 0x8, R0 ;  /* 0x00000008ff007819 */ /* 0x000fc40000011600 */
[----:B------:R-:W-:Y:S02]  /*19cf0*/  SHF.R.U32.HI R3, RZ, 0x10, R2 ;  /* 0x00000010ff037819 */ /* 0x000fe40000011602 */
[----:B------:R-:W-:Y:S02]  /*19d00*/  PRMT R7, R7, 0x5410, R4 ;  /* 0x0000541007077816 */ /* 0x000fe40000000004 */
[----:B------:R-:W-:Y:S02]  /*19d10*/  PRMT R0, R5, 0x5410, R0 ;  /* 0x0000541005007816 */ /* 0x000fe40000000000 */
[----:B------:R-:W-:Y:S02]  /*19d20*/  SHF.R.U32.HI R4, RZ, 0x18, R2 ;  /* 0x00000018ff047819 */ /* 0x000fe40000011602 */
[----:B------:R-:W-:Y:S02]  /*19d30*/  LOP3.LUT R2, R3, 0xff, RZ, 0xc0, !PT ;  /* 0x000000ff03027812 */ /* 0x000fe400078ec0ff */
[----:B------:R-:W-:-:S02]  /*19d40*/  HSET2.LE.AND R0, R0, R240, PT ;  /* 0x000000f000007233 */ /* 0x000fc40003803000 */
[----:B------:R-:W-:Y:S02]  /*19d50*/  PRMT R2, R2, 0x5410, R4 ;  /* 0x0000541002027816 */ /* 0x000fe40000000004 */
[--C-:B------:R-:W-:Y:S02]  /*19d60*/  HSET2.LE.AND R3, R7, R240.reuse, PT ;  /* 0x000000f007037233 */ /* 0x100fe40003803000 */
[----:B------:R-:W-:Y:S02]  /*19d70*/  LOP3.LUT R4, R163, R0, RZ, 0xc0, !PT ;  /* 0x00000000a3047212 */ /* 0x000fe400078ec0ff */
[--C-:B------:R-:W-:Y:S02]  /*19d80*/  HSET2.LE.AND R2, R2, R240.reuse, PT ;  /* 0x000000f002027233 */ /* 0x100fe40003803000 */
[----:B------:R-:W-:Y:S02]  /*19d90*/  HSET2.LE.AND R0, R6, R240, PT ;  /* 0x000000f006007233 */ /* 0x000fe40003803000 */
[----:B------:R-:W-:-:S02]  /*19da0*/  LOP3.LUT R6, R161, R3, RZ, 0xc0, !PT ;  /* 0x00000003a1067212 */ /* 0x000fc400078ec0ff */
[----:B------:R-:W-:Y:S02]  /*19db0*/  LOP3.LUT R5, R162, R2, RZ, 0xc0, !PT ;  /* 0x00000002a2057212 */ /* 0x000fe400078ec0ff */
[----:B------:R-:W-:Y:S01]  /*19dc0*/  LOP3.LUT R7, R160, R0, RZ, 0xc0, !PT ;  /* 0x00000000a0077212 */ /* 0x000fe200078ec0ff */
[----:B------:R-:W-:Y:S01]  /*19dd0*/  IMAD.MOV.U32 R252, RZ, RZ, R222 ;  /* 0x000000fffffc7224 */ /* 0x000fe200078e00de */
[C---:B------:R-:W-:Y:S01]  /*19de0*/  HMMA.16816.F32.BF16 R164, R8.reuse, R42, R180 ;  /* 0x0000002a08a4723c */ /* 0x040fe200000418b4 */
[----:B------:R-:W-:Y:S01]  /*19df0*/  LOP3.LUT R2, R87, R241, R98, 0x96, !PT ;  /* 0x000000f157027212 */ /* 0x000fe200078e9662 */
[----:B------:R-:W-:Y:S02]  /*19e00*/  IMAD.MOV.U32 R222, RZ, RZ, R186 ;  /* 0x000000ffffde7224 */ /* 0x000fe400078e00ba */
[----:B------:R-:W-:Y:S02]  /*19e10*/  IMAD.MOV.U32 R223, RZ, RZ, R187 ;  /* 0x000000ffffdf7224 */ /* 0x000fe400078e00bb */
[----:B------:R-:W-:Y:S01]  /*19e20*/  HMMA.16816.F32.BF16 R144, R8, R22, R216 ;  /* 0x000000160890723c */ /* 0x000fe200000418d8 */
        /* <DEDUP_REMOVED lines=9> */
[----:B------:R-:W-:-:S05]  /*19ec0*/  IMAD.WIDE.U32 R2, R2, -0x2daee0ad, RZ ;  /* 0xd2511f5302027825 */ /* 0x000fca00078e00ff */
[----:B------:R-:W-:Y:S01]  /*19ed0*/  LOP3.LUT R0, R3, R242, R28, 0x96, !PT ;  /* 0x000000f203007212 */ /* 0x000fe200078e961c */
[----:B------:R-:W-:Y:S01]  /*19ee0*/  IMAD.MOV.U32 R221, RZ, RZ, R178 ;  /* 0x000000ffffdd7224 */ /* 0x000fe200078e00b2 */
[C---:B---3--:R-:W-:Y:S06]  /*19ef0*/  HMMA.16816.F32.BF16 R120, R8.reuse, R26, R136 ;  /* 0x0000001a0878723c */ /* 0x048fec0000041888 */
[C---:B----4-:R-:W-:Y:S06]  /*19f00*/  HMMA.16816.F32.BF16 R132, R8.reuse, R38, R132 ;  /* 0x000000260884723c */ /* 0x050fec0000041884 */
[C---:B------:R-:W-:Y:S01]  /*19f10*/  HMMA.16816.F32.BF16 R124, R8.reuse, R36, R124 ;  /* 0x00000024087c723c */ /* 0x040fe2000004187c */
[----:B------:R-:W1:Y:S05]  /*19f20*/  LDSM.16.MT88.4 R36, [R188+0x9400] ;  /* 0x00940000bc24783b */ /* 0x000e6a0000004200 */
[----:B------:R-:W-:Y:S01]  /*19f30*/  HMMA.16816.F32.BF16 R136, R8, R20, R52 ;  /* 0x000000140888723c */ /* 0x000fe20000041834 */
[----:B------:R-:W-:Y:S01]  /*19f40*/  IMAD.MOV.U32 R149, RZ, RZ, R203 ;  /* 0x000000ffff957224 */ /* 0x000fe200078e00cb */
[----:B------:R-:W-:Y:S05]  /*19f50*/  LDSM.16.MT88.4 R20, [R174+0xa400] ;  /* 0x00a40000ae14783b */ /* 0x000fea0000004200 */
[----:B------:R-:W-:-:S02]  /*19f60*/  IMAD.MOV.U32 R52, RZ, RZ, R173 ;  /* 0x000000ffff347224 */ /* 0x000fc400078e00ad */
[----:B------:R-:W-:Y:S02]  /*19f70*/  IMAD.MOV.U32 R53, RZ, RZ, R201 ;  /* 0x000000ffff357224 */ /* 0x000fe400078e00c9 */
[----:B------:R-:W-:Y:S02]  /*19f80*/  IMAD.MOV.U32 R54, RZ, RZ, R199 ;  /* 0x000000ffff367224 */ /* 0x000fe400078e00c7 */
[----:B------:R-:W-:Y:S01]  /*19f90*/  IMAD.MOV.U32 R55, RZ, RZ, R185 ;  /* 0x000000ffff377224 */ /* 0x000fe200078e00b9 */
[C---:B------:R-:W-:Y:S01]  /*19fa0*/  HMMA.16816.F32.BF16 R128, R8.reuse, R24, R128 ;  /* 0x000000180880723c */ /* 0x040fe20000041880 */
[----:B------:R-:W2:Y:S01]  /*19fb0*/  LDSM.16.MT88.4 R24, [R174+0x9400] ;  /* 0x00940000ae18783b */ /* 0x000ea20000004200 */
[----:B------:R-:W-:Y:S02]  /*19fc0*/  IMAD.MOV.U32 R184, RZ, RZ, R204 ;  /* 0x000000ffffb87224 */ /* 0x000fe400078e00cc */
[----:B------:R-:W-:Y:S02]  /*19fd0*/  IMAD.MOV.U32 R185, RZ, RZ, R198 ;  /* 0x000000ffffb97224 */ /* 0x000fe400078e00c6 */
[----:B------:R-:W-:Y:S01]  /*19fe0*/  HMMA.16816.F32.BF16 R152, R8, R44, R52 ;  /* 0x0000002c0898723c */ /* 0x000fe20000041834 */
[----:B------:R-:W-:Y:S01]  /*19ff0*/  IMAD.MOV.U32 R216, RZ, RZ, R207 ;  /* 0x000000ffffd87224 */ /* 0x000fe200078e00cf */
[----:B------:R-:W-:Y:S01]  /*1a000*/  LDSM.16.MT88.4 R52, [R174+0xb400] ;  /* 0x00b40000ae34783b */ /* 0x000fe20000004200 */
[----:B------:R-:W-:-:S02]  /*1a010*/  IMAD.MOV.U32 R148, RZ, RZ, R196 ;  /* 0x000000ffff947224 */ /* 0x000fc400078e00c4 */
[----:B------:R-:W-:Y:S01]  /*1a020*/  IMAD.MOV.U32 R13, RZ, RZ, R102 ;  /* 0x000000ffff0d7224 */ /* 0x000fe200078e0066 */
[----:B------:R-:W-:Y:S01]  /*1a030*/  HMMA.16816.F32.BF16 R156, R8, R46, R184 ;  /* 0x0000002e089c723c */ /* 0x000fe200000418b8 */
[----:B------:R-:W-:Y:S01]  /*1a040*/  IMAD.MOV.U32 R220, RZ, RZ, R177 ;  /* 0x000000ffffdc7224 */ /* 0x000fe200078e00b1 */
[----:B------:R3:W5:Y:S04]  /*1a050*/  LDL.LU R102, [R1+0x23c] ;  /* 0x00023c0001667983 */ /* 0x0007680000300800 */
[----:B-1----:R-:W-:Y:S01]  /*1a060*/  HMMA.16816.F32.BF16 R180, R4, R36, R56 ;  /* 0x0000002404b4723c */ /* 0x002fe20000041838 */
[----:B------:R-:W1:Y:S05]  /*1a070*/  LDSM.16.MT88.4 R56, [R188+0xb400] ;  /* 0x00b40000bc38783b */ /* 0x000e6a0000004200 */
[C---:B------:R-:W-:Y:S06]  /*1a080*/  HMMA.16816.F32.BF16 R140, R8.reuse, R16, R12 ;  /* 0x00000010088c723c */ /* 0x040fec000004180c */
[C---:B------:R-:W-:Y:S06]  /*1a090*/  HMMA.16816.F32.BF16 R148, R8.reuse, R18, R148 ;  /* 0x000000120894723c */ /* 0x040fec0000041894 */
[----:B------:R-:W-:Y:S01]  /*1a0a0*/  HMMA.16816.F32.BF16 R160, R8, R40, R216 ;  /* 0x0000002808a0723c */ /* 0x000fe200000418d8 */
[----:B------:R-:W-:Y:S01]  /*1a0b0*/  IMAD.MOV.U32 R33, RZ, RZ, R213 ;  /* 0x000000ffff217224 */ /* 0x000fe200078e00d5 */
[----:B------:R3:W5:Y:S05]  /*1a0c0*/  LDL.LU R103, [R1+0x238] ;  /* 0x0002380001677983 */ /* 0x00076a0000300800 */
[----:B------:R-:W-:-:S02]  /*1a0d0*/  LOP3.LUT R8, R2, 0xffff, RZ, 0xc0, !PT ;  /* 0x0000ffff02087812 */ /* 0x000fc400078ec0ff */
[----:B------:R-:W-:Y:S02]  /*1a0e0*/  LOP3.LUT R9, R2, 0xff, RZ, 0xc0, !PT ;  /* 0x000000ff02097812 */ /* 0x000fe400078ec0ff */
[--C-:B------:R-:W-:Y:S02]  /*1a0f0*/  SHF.R.U32.HI R10, RZ, 0x10, R2.reuse ;  /* 0x00000010ff0a7819 */ /* 0x100fe40000011602 */
[----:B------:R-:W-:Y:S02]  /*1a100*/  SHF.R.U32.HI R12, RZ, 0x18, R2 ;  /* 0x00000018ff0c7819 */ /* 0x000fe40000011602 */
[----:B------:R-:W-:Y:S02]  /*1a110*/  SHF.R.U32.HI R11, RZ, 0x18, R0 ;  /* 0x00000018ff0b7819 */ /* 0x000fe40000011600 */
[----:B------:R-:W-:Y:S01]  /*1a120*/  LOP3.LUT R14, R224, R191, RZ, 0x3c, !PT ;  /* 0x000000bfe00e7212 */ /* 0x000fe200078e3cff */
[C---:B------:R-:W-:Y:S01]  /*1a130*/  HMMA.16816.F32.BF16 R216, R4.reuse, R48, R116 ;  /* 0x0000003004d8723c */ /* 0x040fe20000041874 */
[----:B------:R-:W-:Y:S01]  /*1a140*/  SHF.R.U32.HI R3, RZ, 0x8, R8 ;  /* 0x00000008ff037819 */ /* 0x000fe20000011608 */
[----:B------:R-:W-:Y:S01]  /*1a150*/  IMAD.MOV.U32 R18, RZ, RZ, R248 ;  /* 0x000000ffff127224 */ /* 0x000fe200078e00f8 */
[C---:B------:R-:W-:Y:S01]  /*1a160*/  LOP3.LUT R2, R0.reuse, 0xffff, RZ, 0xc0, !PT ;  /* 0x0000ffff00027812 */ /* 0x040fe200078ec0ff */
[----:B------:R-:W-:Y:S01]  /*1a170*/  IMAD.MOV.U32 R249, RZ, RZ, R179 ;  /* 0x000000fffff97224 */ /* 0x000fe200078e00b3 */
[----:B------:R-:W-:Y:S01]  /*1a180*/  PRMT R13, R9, 0x5410, R3 ;  /* 0x00005410090d7816 */ /* 0x000fe20000000003 */
[----:B------:R-:W-:Y:S01]  /*1a190*/  IMAD.MOV.U32 R31, RZ, RZ, R228 ;  /* 0x000000ffff1f7224 */ /* 0x000fe200078e00e4 */
[----:B------:R-:W-:Y:S01]  /*1a1a0*/  SHF.R.U32.HI R3, RZ, 0x10, R0 ;  /* 0x00000010ff037819 */ /* 0x000fe20000011600 */
[----:B------:R-:W-:Y:S01]  /*1a1b0*/  IMAD.MOV.U32 R30, RZ, RZ, R227 ;  /* 0x000000ffff1e7224 */ /* 0x000fe200078e00e3 */
[----:B------:R-:W-:Y:S01]  /*1a1c0*/  LOP3.LUT R9, R0, 0xff, RZ, 0xc0, !PT ;  /* 0x000000ff00097812 */ /* 0x000fe200078ec0ff */
[----:B------:R-:W-:Y:S01]  /*1a1d0*/  IMAD.MOV.U32 R19, RZ, RZ, R225 ;  /* 0x000000ffff137224 */ /* 0x000fe200078e00e1 */
[----:B------:R-:W-:Y:S01]  /*1a1e0*/  SHF.R.U32.HI R8, RZ, 0x8, R2 ;  /* 0x00000008ff087819 */ /* 0x000fe20000011602 */
[----:B------:R-:W-:Y:S01]  /*1a1f0*/  IMAD.MOV.U32 R237, RZ, RZ, R221 ;  /* 0x000000ffffed7224 */ /* 0x000fe200078e00dd */
[----:B------:R-:W-:Y:S01]  /*1a200*/  LOP3.LUT R2, R3, 0xff, RZ, 0xc0, !PT ;  /* 0x000000ff03027812 */ /* 0x000fe200078ec0ff */
[----:B------:R-:W-:Y:S01]  /*1a210*/  IMAD.MOV.U32 R15, RZ, RZ, R230 ;  /* 0x000000ffff0f7224 */ /* 0x000fe200078e00e6 */
[----:B------:R-:W-:Y:S01]  /*1a220*/  PRMT R0, R9, 0x5410, R8 ;  /* 0x0000541009007816 */ /* 0x000fe20000000008 */
[----:B------:R-:W-:Y:S01]  /*1a230*/  IMAD.MOV.U32 R17, RZ, RZ, R226 ;  /* 0x000000ffff117224 */ /* 0x000fe200078e00e2 */
[----:B------:R-:W-:Y:S01]  /*1a240*/  PRMT R2, R2, 0x5410, R11 ;  /* 0x0000541002027816 */ /* 0x000fe2000000000b */
[----:B------:R-:W-:Y:S01]  /*1a250*/  IMAD.MOV.U32 R46, RZ, RZ, R222 ;  /* 0x000000ffff2e7224 */ /* 0x000fe200078e00de */
[----:B------:R-:W-:Y:S01]  /*1a260*/  LOP3.LUT R10, R10, 0xff, RZ, 0xc0, !PT ;  /* 0x000000ff0a0a7812 */ /* 0x000fe200078ec0ff */
[----:B------:R-:W-:Y:S01]  /*1a270*/  IMAD.MOV.U32 R47, RZ, RZ, R223 ;  /* 0x000000ffff2f7224 */ /* 0x000fe200078e00df */
[--C-:B------:R-:W-:Y:S01]  /*1a280*/  HSET2.LE.AND R0, R0, R240.reuse, PT ;  /* 0x000000f000007233 */ /* 0x100fe20003803000 */
[----:B------:R-:W-:Y:S01]  /*1a290*/  IMAD.MOV.U32 R40, RZ, RZ, R214 ;  /* 0x000000ffff287224 */ /* 0x000fe200078e00d6 */
[----:B------:R-:W-:Y:S01]  /*1a2a0*/  PRMT R3, R10, 0x5410, R12 ;  /* 0x000054100a037816 */ /* 0x000fe2000000000c */
[----:B------:R-:W-:Y:S01]  /*1a2b0*/  IMAD.MOV.U32 R41, RZ, RZ, R215 ;  /* 0x000000ffff297224 */ /* 0x000fe200078e00d7 */
[--C-:B------:R-:W-:Y:S01]  /*1a2c0*/  HSET2.LE.AND R2, R2, R240.reuse, PT ;  /* 0x000000f002027233 */ /* 0x100fe20003803000 */
[----:B--2---:R-:W-:Y:S01]  /*1a2d0*/  HMMA.16816.F32.BF16 R168, R4, R24, R92 ;  /* 0x0000001804a8723c */ /* 0x004fe2000004185c */
[----:B------:R-:W-:Y:S01]  /*1a2e0*/  LOP3.LUT R8, R212, R0, RZ, 0xc0, !PT ;  /* 0x00000000d4087212 */ /* 0x000fe200078ec0ff */
[----:B------:R3:W5:Y:S01]  /*1a2f0*/  LDL.LU R202, [R1+0x234] ;  /* 0x0002340001ca7983 */ /* 0x0007620000300800 */
[----:B------:R-:W-:-:S02]  /*1a300*/  HSET2.LE.AND R0, R13, R240, PT ;  /* 0x000000f00d007233 */ /* 0x000fc40003803000 */
[----:B------:R-:W-:Y:S02]  /*1a310*/  HSET2.LE.AND R11, R3, R240, PT ;  /* 0x000000f0030b7233 */ /* 0x000fe40003803000 */
[----:B------:R-:W-:Y:S01]  /*1a320*/  LOP3.LUT R9, R246, R2, RZ, 0xc0, !PT ;  /* 0x00000002f6097212 */ /* 0x000fe200078ec0ff */
[----:B------:R-:W-:Y:S01]  /*1a330*/  IMAD.WIDE.U32 R2, R14, -0x326172a9, RZ ;  /* 0xcd9e8d570e027825 */ /* 0x000fe200078e00ff */
[C---:B------:R-:W-:Y:S01]  /*1a340*/  HMMA.16816.F32.BF16 R176, R4.reuse, R26, R72 ;  /* 0x0000001a04b0723c */ /* 0x040fe20000041848 */
[----:B------:R-:W-:Y:S01]  /*1a350*/  LOP3.LUT R10, R243, R0, RZ, 0xc0, !PT ;  /* 0x00000000f30a7212 */ /* 0x000fe200078ec0ff */
[----:B------:R3:W5:Y:S01]  /*1a360*/  LDL.LU R196, [R1+0x230] ;  /* 0x0002300001c47983 */ /* 0x0007620000300800 */
[----:B------:R-:W-:Y:S02]  /*1a370*/  IMAD.MOV.U32 R119, RZ, RZ, R229 ;  /* 0x000000ffff777224 */ /* 0x000fe400078e00e5 */
[----:B------:R-:W-:Y:S01]  /*1a380*/  IMAD.MOV.U32 R248, RZ, RZ, R220 ;  /* 0x000000fffff87224 */ /* 0x000fe200078e00dc */
[C---:B------:R-:W-:Y:S01]  /*1a390*/  HMMA.16816.F32.BF16 R184, R4.reuse, R38, R88 ;  /* 0x0000002604b8723c */ /* 0x040fe20000041858 */
[----:B------:R-:W-:Y:S01]  /*1a3a0*/  LOP3.LUT R0, R3, R33, R238, 0x96, !PT ;  /* 0x0000002103007212 */ /* 0x000fe200078e96ee */
[----:B------:R3:W5:Y:S04]  /*1a3b0*/  LDL.LU R203, [R1+0x22c] ;  /* 0x00022c0001cb7983 */ /* 0x0007680000300800 */
[C---:B------:R-:W-:Y:S06]  /*1a3c0*/  HMMA.16816.F32.BF16 R84, R4.reuse, R20, R80 ;  /* 0x000000140454723c */ /* 0x040fec0000041850 */
[C---:B------:R-:W-:Y:S06]  /*1a3d0*/  HMMA.16816.F32.BF16 R108, R4.reuse, R22, R108 ;  /* 0x00000016046c723c */ /* 0x040fec000004186c */
[C---:B------:R-:W-:Y:S06]  /*1a3e0*/  HMMA.16816.F32.BF16 R224, R4.reuse, R50, R76 ;  /* 0x0000003204e0723c */ /* 0x040fec000004184c */
[C---:B-1----:R-:W-:Y:S06]  /*1a3f0*/  HMMA.16816.F32.BF16 R212, R4.reuse, R56, R104 ;  /* 0x0000003804d4723c */ /* 0x042fec0000041868 */
[C---:B------:R-:W-:Y:S01]  /*1a400*/  HMMA.16816.F32.BF16 R96, R4.reuse, R58, R112 ;  /* 0x0000003a0460723c */ /* 0x040fe20000041870 */
[----:B------:R-:W-:Y:S01]  /*1a410*/  LOP3.LUT R11, R234, R11, RZ, 0xc0, !PT ;  /* 0x0000000bea0b7212 */ /* 0x000fe200078ec0ff */
[----:B------:R3:W5:Y:S04]  /*1a420*/  LDL.LU R197, [R1+0x228] ;  /* 0x0002280001c57983 */ /* 0x0007680000300800 */
[C---:B------:R-:W-:Y:S01]  /*1a430*/  HMMA.16816.F32.BF16 R228, R4.reuse, R52, R68 ;  /* 0x0000003404e4723c */ /* 0x040fe20000041844 */
[----:B------:R3:W5:Y:S04]  /*1a440*/  LDL.LU R172, [R1+0x224] ;  /* 0x0002240001ac7983 */ /* 0x0007680000300800 */
[----:B------:R3:W5:Y:S01]  /*1a450*/  LDL.LU R173, [R1+0x220] ;  /* 0x0002200001ad7983 */ /* 0x0007620000300800 */
[----:B------:R-:W-:Y:S03]  /*1a460*/  HMMA.16816.F32.BF16 R220, R4, R54, R64 ;  /* 0x0000003604dc723c */ /* 0x000fe60000041840 */
[----:B------:R3:W5:Y:S04]  /*1a470*/  LDL.LU R201, [R1+0x21c] ;  /* 0x00021c0001c97983 */ /* 0x0007680000300800 */
[----:B------:R-:W-:Y:S01]  /*1a480*/  LOP3.LUT R6, R61, R189, R2, 0x96, !PT ;  /* 0x000000bd3d067212 */ /* 0x000fe200078e9602 */
[----:B------:R-:W-:Y:S01]  /*1a490*/  IMAD.WIDE.U32 R4, R0, -0x2daee0ad, RZ ;  /* 0xd2511f5300047825 */ /* 0x000fe200078e00ff */
[C---:B------:R-:W-:Y:S01]  /*1a4a0*/  HMMA.16816.F32.BF16 R92, R8.reuse, R24, R124 ;  /* 0x00000018085c723c */ /* 0x040fe2000004187c */
[----:B------:R3:W5:Y:S02]  /*1a4b0*/  LDL.LU R199, [R1+0x218] ;  /* 0x0002180001c77983 */ /* 0x0007640000300800 */
[----:B------:R-:W-:Y:S01]  /*1a4c0*/  IMAD.WIDE.U32 R12, R6, -0x2daee0ad, RZ ;  /* 0xd2511f53060c7825 */ /* 0x000fe200078e00ff */
[----:B------:R-:W-:Y:S01]  /*1a4d0*/  LOP3.LUT R5, R5, R17, R62, 0x96, !PT ;  /* 0x0000001105057212 */ /* 0x000fe200078e963e */
[----:B------:R3:W5:Y:S03]  /*1a4e0*/  LDL.LU R204, [R1+0x214] ;  /* 0x0002140001cc7983 */ /* 0x0007660000300800 */
[----:B------:R-:W-:Y:S01]  /*1a4f0*/  LOP3.LUT R0, R13, R15, R4, 0x96, !PT ;  /* 0x0000000f0d007212 */ /* 0x000fe200078e9604 */
[----:B------:R-:W-:Y:S01]  /*1a500*/  IMAD.WIDE.U32 R4, R5, -0x326172a9, RZ ;  /* 0xcd9e8d5705047825 */ /* 0x000fe200078e00ff */
[----:B------:R-:W-:Y:S01]  /*1a510*/  LOP3.LUT R6, R3, R33, R40, 0x96, !PT ;  /* 0x0000002103067212 */ /* 0x000fe200078e9628 */
[----:B------:R-:W-:Y:S01]  /*1a520*/  HMMA.16816.F32.BF16 R64, R8, R48, R140 ;  /* 0x000000300840723c */ /* 0x000fe2000004188c */
[----:B------:R3:W5:Y:S01]  /*1a530*/  LDL.LU R198, [R1+0x210] ;  /* 0x0002100001c67983 */ /* 0x0007620000300800 */
[----:B------:R-:W-:Y:S01]  /*1a540*/  IMAD.WIDE.U32 R44, R0, -0x326172a9, RZ ;  /* 0xcd9e8d57002c7825 */ /* 0x000fe200078e00ff */
[----:B------:R-:W-:-:S02]  /*1a550*/  LOP3.LUT R5, R5, R18, R60, 0x96, !PT ;  /* 0x0000001205057212 */ /* 0x000fc400078e963c */
[----:B------:R-:W-:Y:S01]  /*1a560*/  LOP3.LUT R3, R209, R189, R2, 0x96, !PT ;  /* 0x000000bdd1037212 */ /* 0x000fe200078e9602 */
[----:B------:R-:W-:Y:S01]  /*1a570*/  IMAD.WIDE.U32 R6, R6, -0x2daee0ad, RZ ;  /* 0xd2511f5306067825 */ /* 0x000fe200078e00ff */
[----:B------:R-:W-:Y:S01]  /*1a580*/  LOP3.LUT R0, R45, R19, R4, 0x96, !PT ;  /* 0x000000132d007212 */ /* 0x000fe200078e9604 */
[----:B------:R-:W-:Y:S01]  /*1a590*/  HMMA.16816.F32.BF16 R68, R8, R54, R156 ;  /* 0x000000360844723c */ /* 0x000fe2000004189c */
[----:B------:R3:W5:Y:S01]  /*1a5a0*/  LDL.LU R211, [R1+0x20c] ;  /* 0x00020c0001d37983 */ /* 0x0007620000300800 */
[----:B------:R-:W-:-:S03]  /*1a5b0*/  IMAD.WIDE.U32 R4, R5, -0x2daee0ad, RZ ;  /* 0xd2511f5305047825 */ /* 0x000fc600078e00ff */
[----:B------:R-:W1:Y:S01]  /*1a5c0*/  LDSM.16.MT88.4 R40, [R174+0x9800] ;  /* 0x00980000ae28783b */ /* 0x000e620000004200 */
[----:B------:R-:W-:Y:S01]  /*1a5d0*/  IMAD.WIDE.U32 R32, R0, -0x2daee0ad, RZ ;  /* 0xd2511f5300207825 */ /* 0x000fe200078e00ff */
[----:B------:R-:W-:Y:S01]  /*1a5e0*/  LOP3.LUT R0, R5, R30, R12, 0x96, !PT ;  /* 0x0000001e05007212 */ /* 0x000fe200078e960c */
[C---:B------:R-:W-:Y:S01]  /*1a5f0*/  HMMA.16816.F32.BF16 R88, R8.reuse, R26, R132 ;  /* 0x0000001a0858723c */ /* 0x040fe20000041884 */
[----:B------:R-:W-:Y:S02]  /*1a600*/  LDSM.16.MT88.4 R140, [R188+0xac00] ;  /* 0x00ac0000bc8c783b */ /* 0x000fe40000004200 */
[----:B------:R-:W-:Y:S01]  /*1a610*/  LOP3.LUT R2, R33, R31, R4, 0x96, !PT ;  /* 0x0000001f21027212 */ /* 0x000fe200078e9604 */
[----:B------:R-:W-:Y:S01]  /*1a620*/  IMAD.WIDE.U32 R24, R3, -0x2daee0ad, RZ ;  /* 0xd2511f5303187825 */ /* 0x000fe200078e00ff */
[----:B------:R-:W-:Y:S01]  /*1a630*/  LOP3.LUT R17, R7, R17, R46, 0x96, !PT ;  /* 0x0000001107117212 */ /* 0x000fe200078e962e */
[----:B------:R-:W-:Y:S01]  /*1a640*/  HMMA.16816.F32.BF16 R60, R8, R50, R148 ;  /* 0x00000032083c723c */ /* 0x000fe20000041894 */
[----:B------:R3:W5:Y:S01]  /*1a650*/  LDL.LU R210, [R1+0x208] ;  /* 0x0002080001d27983 */ /* 0x0007620000300800 */
[----:B------:R-:W-:-:S03]  /*1a660*/  IMAD.WIDE.U32 R2, R2, -0x326172a9, RZ ;  /* 0xcd9e8d5702027825 */ /* 0x000fc600078e00ff */
[----:B------:R-:W-:Y:S01]  /*1a670*/  LDSM.16.MT88.4 R156, [R188+0x9c00] ;  /* 0x009c0000bc9c783b */ /* 0x000fe20000004200 */
[----:B------:R-:W-:Y:S01]  /*1a680*/  IMAD.WIDE.U32 R28, R0, -0x326172a9, RZ ;  /* 0xcd9e8d57001c7825 */ /* 0x000fe200078e00ff */
[----:B------:R-:W-:Y:S02]  /*1a690*/  LOP3.LUT R4, R2, 0xffff, RZ, 0xc0, !PT ;  /* 0x0000ffff02047812 */ /* 0x000fe400078ec0ff */
[----:B------:R-:W-:Y:S01]  /*1a6a0*/  LOP3.LUT R16, R25, R15, R6, 0x96, !PT ;  /* 0x0000000f19107212 */ /* 0x000fe200078e9606 */
[C---:B------:R-:W-:Y:S01]  /*1a6b0*/  HMMA.16816.F32.BF16 R48, R8.reuse, R52, R152 ;  /* 0x000000340830723c */ /* 0x040fe20000041898 */
[----:B------:R-:W-:Y:S01]  /*1a6c0*/  LOP3.LUT R0, R3, R119, R28, 0x96, !PT ;  /* 0x0000007703007212 */ /* 0x000fe200078e961c */
[----:B------:R3:W5:Y:S03]  /*1a6d0*/  LDL.LU R207, [R1+0x204] ;  /* 0x0002040001cf7983 */ /* 0x0007660000300800 */
[----:B------:R-:W-:Y:S01]  /*1a6e0*/  LOP3.LUT R3, R0, 0xffff, RZ, 0xc0, !PT ;  /* 0x0000ffff00037812 */ /* 0x000fe200078ec0ff */
[----:B------:R-:W-:Y:S01]  /*1a6f0*/  HMMA.16816.F32.BF16 R80, R8, R36, R128 ;  /* 0x000000240850723c */ /* 0x000fe20000041880 */
[----:B------:R-:W-:Y:S01]  /*1a700*/  SHF.R.U32.HI R5, RZ, 0x10, R0 ;  /* 0x00000010ff057819 */ /* 0x000fe20000011600 */
[----:B------:R3:W5:Y:S01]  /*1a710*/  LDL.LU R206, [R1+0x200] ;  /* 0x0002000001ce7983 */ /* 0x0007620000300800 */
[----:B------:R-:W-:-:S02]  /*1a720*/  SHF.R.U32.HI R7, RZ, 0x8, R4 ;  /* 0x00000008ff077819 */ /* 0x000fc40000011604 */
[----:B------:R-:W-:Y:S01]  /*1a730*/  LOP3.LUT R13, R0, 0xff, RZ, 0xc0, !PT ;  /* 0x000000ff000d7812 */ /* 0x000fe200078ec0ff */
[C---:B------:R-:W-:Y:S01]  /*1a740*/  HMMA.16816.F32.BF16 R120, R8.reuse, R38, R120 ;  /* 0x000000260878723c */ /* 0x040fe20000041878 */
[----:B------:R-:W-:Y:S01]  /*1a750*/  SHF.R.U32.HI R6, RZ, 0x8, R3 ;  /* 0x00000008ff067819 */ /* 0x000fe20000011603 */
[----:B------:R3:W5:Y:S01]  /*1a760*/  LDL.LU R200, [R1+0x1fc] ;  /* 0x0001fc0001c87983 */ /* 0x0007620000300800 */
[----:B------:R-:W-:Y:S02]  /*1a770*/  SHF.R.U32.HI R4, RZ, 0x18, R0 ;  /* 0x00000018ff047819 */ /* 0x000fe40000011600 */
[----:B------:R-:W-:Y:S01]  /*1a780*/  LOP3.LUT R3, R5, 0xff, RZ, 0xc0, !PT ;  /* 0x000000ff05037812 */ /* 0x000fe200078ec0ff */
[----:B------:R-:W-:Y:S01]  /*1a790*/  HMMA.16816.F32.BF16 R76, R8, R20, R136 ;  /* 0x00000014084c723c */ /* 0x000fe20000041888 */
[----:B------:R-:W-:Y:S01]  /*1a7a0*/  SHF.R.U32.HI R14, RZ, 0x10, R2 ;  /* 0x00000010ff0e7819 */ /* 0x000fe20000011602 */
[----:B------:R3:W5:Y:S01]  /*1a7b0*/  LDL.LU R193, [R1+0x1f8] ;  /* 0x0001f80001c17983 */ /* 0x0007620000300800 */
[----:B------:R-:W-:-:S02]  /*1a7c0*/  LOP3.LUT R12, R2, 0xff, RZ, 0xc0, !PT ;  /* 0x000000ff020c7812 */ /* 0x000fc400078ec0ff */
[----:B------:R-:W-:Y:S01]  /*1a7d0*/  SHF.R.U32.HI R5, RZ, 0x18, R2 ;  /* 0x00000018ff057819 */ /* 0x000fe20000011602 */
[C---:B------:R-:W-:Y:S01]  /*1a7e0*/  HMMA.16816.F32.BF16 R52, R8.reuse, R56, R160 ;  /* 0x000000380834723c */ /* 0x040fe200000418a0 */
[----:B------:R-:W-:Y:S01]  /*1a7f0*/  PRMT R0, R13, 0x5410, R6 ;  /* 0x000054100d007816 */ /* 0x000fe20000000006 */
[----:B------:R3:W5:Y:S01]  /*1a800*/  LDL.LU.64 R190, [R1+0x1f0] ;  /* 0x0001f00001be7983 */ /* 0x0007620000300a00 */
[----:B------:R-:W-:Y:S02]  /*1a810*/  PRMT R2, R3, 0x5410, R4 ;  /* 0x0000541003027816 */ /* 0x000fe40000000004 */
[----:B------:R-:W-:Y:S01]  /*1a820*/  LOP3.LUT R3, R14, 0xff, RZ, 0xc0, !PT ;  /* 0x000000ff0e037812 */ /* 0x000fe200078ec0ff */
[----:B------:R-:W-:Y:S01]  /*1a830*/  HMMA.16816.F32.BF16 R72, R8, R22, R144 ;  /* 0x000000160848723c */ /* 0x000fe20000041890 */
[----:B------:R-:W-:Y:S01]  /*1a840*/  HSET2.LE.AND R0, R0, R240, PT ;  /* 0x000000f000007233 */ /* 0x000fe20003803000 */
[----:B------:R3:W5:Y:S01]  /*1a850*/  LDL.LU R189, [R1+0x1ec] ;  /* 0x0001ec0001bd7983 */ /* 0x0007620000300800 */
[----:B------:R-:W-:-:S02]  /*1a860*/  PRMT R7, R12, 0x5410, R7 ;  /* 0x000054100c077816 */ /* 0x000fc40000000007 */
[----:B------:R-:W-:Y:S01]  /*1a870*/  PRMT R6, R3, 0x5410, R5 ;  /* 0x0000541003067816 */ /* 0x000fe20000000005 */
[----:B------:R-:W-:Y:S01]  /*1a880*/  HMMA.16816.F32.BF16 R56, R8, R58, R164 ;  /* 0x0000003a0838723c */ /* 0x000fe200000418a4 */
[----:B------:R-:W-:Y:S01]  /*1a890*/  LOP3.LUT R4, R232, R0, RZ, 0xc0, !PT ;  /* 0x00000000e8047212 */ /* 0x000fe200078ec0ff */
[----:B------:R-:W2:Y:S01]  /*1a8a0*/  LDSM.16.MT88.4 R36, [R188+0x9800] ;  /* 0x00980000bc24783b */ /* 0x000ea20000004200 */
[--C-:B------:R-:W-:Y:S02]  /*1a8b0*/  HSET2.LE.AND R2, R2, R240.reuse, PT ;  /* 0x000000f002027233 */ /* 0x100fe40003803000 */
[--C-:B------:R-:W-:Y:S01]  /*1a8c0*/  HSET2.LE.AND R3, R7, R240.reuse, PT ;  /* 0x000000f007037233 */ /* 0x100fe20003803000 */
[----:B------:R-:W4:Y:S01]  /*1a8d0*/  LDSM.16.MT88.4 R20, [R174+0xa800] ;  /* 0x00a80000ae14783b */ /* 0x000f220000004200 */
[----:B------:R-:W-:Y:S02]  /*1a8e0*/  HSET2.LE.AND R0, R6, R240, PT ;  /* 0x000000f006007233 */ /* 0x000fe40003803000 */
[----:B------:R-:W-:Y:S01]  /*1a8f0*/  LOP3.LUT R5, R194, R2, RZ, 0xc0, !PT ;  /* 0x00000002c2057212 */ /* 0x000fe200078ec0ff */
[----:B------:R-:W3:Y:S01]  /*1a900*/  LDSM.16.MT88.4 R12, [R188+0xa800] ;  /* 0x00a80000bc0c783b */ /* 0x000ee20000004200 */
[----:B------:R-:W-:Y:S01]  /*1a910*/  LOP3.LUT R6, R233, R3, RZ, 0xc0, !PT ;  /* 0x00000003e9067212 */ /* 0x000fe200078ec0ff */
[----:B------:R-:W-:Y:S01]  /*1a920*/  IMAD.WIDE.U32 R2, R17, -0x326172a9, RZ ;  /* 0xcd9e8d5711027825 */ /* 0x000fe200078e00ff */
[----:B------:R-:W-:Y:S01]  /*1a930*/  LOP3.LUT R7, R195, R0, RZ, 0xc0, !PT ;  /* 0x00000000c3077212 */ /* 0x000fe200078ec0ff */
[----:B------:R-:W-:Y:S02]  /*1a940*/  LDSM.16.MT88.4 R164, [R174+0x9c00] ;  /* 0x009c0000aea4783b */ /* 0x000fe40000004200 */
[----:B------:R-:W-:Y:S01]  /*1a950*/  IMAD.WIDE.U32 R194, R16, -0x326172a9, RZ ;  /* 0xcd9e8d5710c27825 */ /* 0x000fe200078e00ff */
[----:B------:R-:W-:Y:S01]  /*1a960*/  LOP3.LUT R3, R3, R18, R208, 0x96, !PT ;  /* 0x0000001203037212 */ /* 0x000fe200078e96d0 */
[----:B------:R-:W-:Y:S03]  /*1a970*/  LDSM.16.MT88.4 R148, [R174+0xac00] ;  /* 0x00ac0000ae94783b */ /* 0x000fe60000004200 */
[----:B------:R-:W-:Y:S01]  /*1a980*/  LOP3.LUT R0, R195, R19, R2, 0x96, !PT ;  /* 0x00000013c3007212 */ /* 0x000fe200078e9602 */
[----:B------:R-:W-:Y:S01]  /*1a990*/  IMAD.WIDE.U32 R2, R3, -0x2daee0ad, RZ ;  /* 0xd2511f5303027825 */ /* 0x000fe200078e00ff */
[----:B------:R-:W3:Y:S03]  /*1a9a0*/  LDSM.16.MT88.4 R16, [R174+0xb800] ;  /* 0x00b80000ae10783b */ /* 0x000ee60000004200 */
[----:B------:R-:W-:Y:S01]  /*1a9b0*/  IMAD.WIDE.U32 R46, R0, -0x2daee0ad, RZ ;  /* 0xd2511f53002e7825 */ /* 0x000fe200078e00ff */
[----:B------:R-:W-:-:S02]  /*1a9c0*/  LOP3.LUT R0, R3, R30, R24, 0x96, !PT ;  /* 0x0000001e03007212 */ /* 0x000fc400078e9618 */
[----:B------:R-:W3:Y:S02]  /*1a9d0*/  LDSM.16.MT88.4 R24, [R188+0xb800] ;  /* 0x00b80000bc18783b */ /* 0x000ee40000004200 */
[----:B------:R-:W-:Y:S01]  /*1a9e0*/  LOP3.LUT R2, R47, R31, R2, 0x96, !PT ;  /* 0x0000001f2f027212 */ /* 0x000fe200078e9602 */
[----:B------:R-:W-:-:S04]  /*1a9f0*/  IMAD.WIDE.U32 R30, R0, -0x326172a9, RZ ;  /* 0xcd9e8d57001e7825 */ /* 0x000fc800078e00ff */
[----:B------:R-:W-:-:S05]  /*1aa00*/  IMAD.WIDE.U32 R2, R2, -0x326172a9, RZ ;  /* 0xcd9e8d5702027825 */ /* 0x000fca00078e00ff */
[----:B------:R-:W-:Y:S02]  /*1aa10*/  LOP3.LUT R0, R3, R119, R30, 0x96, !PT ;  /* 0x0000007703007212 */ /* 0x000fe400078e961e */
[----:B------:R-:W-:Y:S02]  /*1aa20*/  LOP3.LUT R8, R2, 0xffff, RZ, 0xc0, !PT ;  /* 0x0000ffff02087812 */ /* 0x000fe400078ec0ff */
[C---:B------:R-:W-:Y:S02]  /*1aa30*/  LOP3.LUT R3, R0.reuse, 0xffff, RZ, 0xc0, !PT ;  /* 0x0000ffff00037812 */ /* 0x040fe400078ec0ff */
[----:B------:R-:W-:Y:S02]  /*1aa40*/  LOP3.LUT R11, R0, 0xff, RZ, 0xc0, !PT ;  /* 0x000000ff000b7812 */ /* 0x000fe400078ec0ff */
[----:B------:R-:W-:Y:S02]  /*1aa50*/  SHF.R.U32.HI R10, RZ, 0x8, R3 ;  /* 0x00000008ff0a7819 */ /* 0x000fe40000011603 */
[----:B------:R-:W-:-:S02]  /*1aa60*/  SHF.R.U32.HI R28, RZ, 0x8, R8 ;  /* 0x00000008ff1c7819 */ /* 0x000fc40000011608 */
[--C-:B------:R-:W-:Y:S02]  /*1aa70*/  SHF.R.U32.HI R8, RZ, 0x10, R0.reuse ;  /* 0x00000010ff087819 */ /* 0x100fe40000011600 */
[----:B------:R-:W-:Y:S02]  /*1aa80*/  SHF.R.U32.HI R9, RZ, 0x18, R0 ;  /* 0x00000018ff097819 */ /* 0x000fe40000011600 */
[----:B------:R-:W-:Y:S02]  /*1aa90*/  PRMT R0, R11, 0x5410, R10 ;  /* 0x000054100b007816 */ /* 0x000fe4000000000a */
[----:B------:R-:W-:-:S03]  /*1aaa0*/  LOP3.LUT R8, R8, 0xff, RZ, 0xc0, !PT ;  /* 0x000000ff08087812 */ /* 0x000fc600078ec0ff */
[----:B------:R-:W-:Y:S02]  /*1aab0*/  HSET2.LE.AND R0, R0, R240, PT ;  /* 0x000000f000007233 */ /* 0x000fe40003803000 */
[----:B------:R-:W-:Y:S02]  /*1aac0*/  LOP3.LUT R30, R2, 0xff, RZ, 0xc0, !PT ;  /* 0x000000ff021e7812 */ /* 0x000fe400078ec0ff */
[--C-:B------:R-:W-:Y:S02]  /*1aad0*/  SHF.R.U32.HI R45, RZ, 0x10, R2.reuse ;  /* 0x00000010ff2d7819 */ /* 0x100fe40000011602 */
[----:B------:R-:W-:Y:S02]  /*1aae0*/  SHF.R.U32.HI R33, RZ, 0x18, R2 ;  /* 0x00000018ff217819 */ /* 0x000fe40000011602 */
[----:B------:R-:W-:Y:S02]  /*1aaf0*/  PRMT R2, R8, 0x5410, R9 ;  /* 0x0000541008027816 */ /* 0x000fe40000000009 */
[----:B------:R-:W-:-:S02]  /*1ab00*/  LOP3.LUT R8, R175, R0, RZ, 0xc0, !PT ;  /* 0x00000000af087212 */ /* 0x000fc400078ec0ff */
[----:B------:R2:W5:Y:S01]  /*1ab10*/  LDL.LU R175, [R1+0x1e8] ;  /* 0x0001e80001af7983 */ /* 0x0005620000300800 */
[----:B------:R-:W-:Y:S02]  /*1ab20*/  PRMT R3, R30, 0x5410, R28 ;  /* 0x000054101e037816 */ /* 0x000fe4000000001c */
[----:B------:R-:W-:Y:S02]  /*1ab30*/  LOP3.LUT R11, R45, 0xff, RZ, 0xc0, !PT ;  /* 0x000000ff2d0b7812 */ /* 0x000fe400078ec0ff */
[--C-:B------:R-:W-:Y:S02]  /*1ab40*/  HSET2.LE.AND R2, R2, R240.reuse, PT ;  /* 0x000000f002027233 */ /* 0x100fe40003803000 */
[----:B------:R-:W-:Y:S02]  /*1ab50*/  PRMT R11, R11, 0x5410, R33 ;  /* 0x000054100b0b7816 */ /* 0x000fe40000000021 */
[----:B------:R-:W-:Y:S02]  /*1ab60*/  HSET2.LE.AND R3, R3, R240, PT ;  /* 0x000000f003037233 */ /* 0x000fe40003803000 */
[----:B------:R-:W-:-:S02]  /*1ab70*/  LOP3.LUT R9, R251, R2, RZ, 0xc0, !PT ;  /* 0x00000002fb097212 */ /* 0x000fc400078ec0ff */
[----:B------:R-:W-:Y:S02]  /*1ab80*/  LOP3.LUT R2, R29, R241, R44, 0x96, !PT ;  /* 0x000000f11d027212 */ /* 0x000fe400078e962c */
[----:B------:R-:W-:Y:S02]  /*1ab90*/  HSET2.LE.AND R11, R11, R240, PT ;  /* 0x000000f00b0b7233 */ /* 0x000fe40003803000 */
[----:B------:R-:W-:Y:S01]  /*1aba0*/  LOP3.LUT R10, R250, R3, RZ, 0xc0, !PT ;  /* 0x00000003fa0a7212 */ /* 0x000fe200078ec0ff */
[----:B------:R-:W-:Y:S02]  /*1abb0*/  IMAD.WIDE.U32 R2, R2, -0x2daee0ad, RZ ;  /* 0xd2511f5302027825 */ /* 0x000fe400078e00ff */
[----:B------:R-:W-:Y:S01]  /*1abc0*/  LOP3.LUT R11, R247, R11, RZ, 0xc0, !PT ;  /* 0x0000000bf70b7212 */ /* 0x000fe200078ec0ff */
[----:B-1----:R-:W-:Y:S02]  /*1abd0*/  HMMA.16816.F32.BF16 R132, R4, R42, R176 ;  /* 0x0000002a0484723c */ /* 0x002fe400000418b0 */
[----:B------:R-:W-:-:S02]  /*1abe0*/  LOP3.LUT R0, R3, R242, R32, 0x96, !PT ;  /* 0x000000f203007212 */ /* 0x000fc400078e9620 */
[----:B------:R-:W-:Y:S02]  /*1abf0*/  LOP3.LUT R3, R2, 0xffff, RZ, 0xc0, !PT ;  /* 0x0000ffff02037812 */ /* 0x000fe400078ec0ff */
[C---:B--2---:R-:W-:Y:S06]  /*1ac00*/  HMMA.16816.F32.BF16 R128, R4.reuse, R36, R180 ;  /* 0x000000240480723c */ /* 0x044fec00000418b4 */
[C---:B----4-:R-:W-:Y:S06]  /*1ac10*/  HMMA.16816.F32.BF16 R116, R4.reuse, R22, R108 ;  /* 0x000000160474723c */ /* 0x050fec000004186c */
[C---:B------:R-:W-:Y:S06]  /*1ac20*/  HMMA.16816.F32.BF16 R136, R4.reuse, R40, R168 ;  /* 0x000000280488723c */ /* 0x040fec00000418a8 */
[C---:B------:R-:W-:Y:S06]  /*1ac30*/  HMMA.16816.F32.BF16 R124, R4.reuse, R38, R184 ;  /* 0x00000026047c723c */ /* 0x040fec00000418b8 */
[C---:B------:R-:W-:Y:S06]  /*1ac40*/  HMMA.16816.F32.BF16 R84, R4.reuse, R20, R84 ;  /* 0x000000140454723c */ /* 0x040fec0000041854 */
[C---:B---3--:R-:W-:Y:S06]  /*1ac50*/  HMMA.16816.F32.BF16 R112, R4.reuse, R12, R216 ;  /* 0x0000000c0470723c */ /* 0x048fec00000418d8 */
[C---:B------:R-:W-:Y:S06]  /*1ac60*/  HMMA.16816.F32.BF16 R108, R4.reuse, R14, R224 ;  /* 0x0000000e046c723c */ /* 0x040fec00000418e0 */
[C---:B------:R-:W-:Y:S06]  /*1ac70*/  HMMA.16816.F32.BF16 R104, R4.reuse, R16, R228 ;  /* 0x000000100468723c */ /* 0x040fec00000418e4 */
[C---:B------:R-:W-:Y:S06]  /*1ac80*/  HMMA.16816.F32.BF16 R176, R4.reuse, R18, R220 ;  /* 0x0000001204b0723c */ /* 0x040fec00000418dc */
[C---:B------:R-:W-:Y:S06]  /*1ac90*/  HMMA.16816.F32.BF16 R180, R4.reuse, R24, R212 ;  /* 0x0000001804b4723c */ /* 0x040fec00000418d4 */
[----:B------:R-:W-:Y:S06]  /*1aca0*/  HMMA.16816.F32.BF16 R144, R4, R26, R96 ;  /* 0x0000001a0490723c */ /* 0x000fec0000041860 */
[----:B------:R-:W-:Y:S01]  /*1acb0*/  HMMA.16816.F32.BF16 R60, R8, R14, R60 ;  /* 0x0000000e083c723c */ /* 0x000fe2000004183c */
[----:B------:R-:W-:-:S02]  /*1acc0*/  LOP3.LUT R4, R0, 0xffff, RZ, 0xc0, !PT ;  /* 0x0000ffff00047812 */ /* 0x000fc400078ec0ff */
[----:B------:R-:W-:Y:S02]  /*1acd0*/  SHF.R.U32.HI R6, RZ, 0x10, R0 ;  /* 0x00000010ff067819 */ /* 0x000fe40000011600 */
[--C-:B------:R-:W-:Y:S02]  /*1ace0*/  SHF.R.U32.HI R5, RZ, 0x10, R2.reuse ;  /* 0x00000010ff057819 */ /* 0x100fe40000011602 */
[----:B------:R-:W-:Y:S02]  /*1acf0*/  LOP3.LUT R14, R2, 0xff, RZ, 0xc0, !PT ;  /* 0x000000ff020e7812 */ /* 0x000fe400078ec0ff */
[----:B------:R-:W-:Y:S01]  /*1ad00*/  SHF.R.U32.HI R7, RZ, 0x18, R2 ;  /* 0x00000018ff077819 */ /* 0x000fe20000011602 */
[----:B------:R-:W-:Y:S01]  /*1ad10*/  HMMA.16816.F32.BF16 R64, R8, R12, R64 ;  /* 0x0000000c0840723c */ /* 0x000fe20000041840 */
[----:B------:R-:W-:Y:S02]  /*1ad20*/  SHF.R.U32.HI R2, RZ, 0x8, R3 ;  /* 0x00000008ff027819 */ /* 0x000fe40000011603 */
[----:B------:R-:W-:-:S02]  /*1ad30*/  SHF.R.U32.HI R3, RZ, 0x8, R4 ;  /* 0x00000008ff037819 */ /* 0x000fc40000011604 */
[----:B------:R-:W-:Y:S02]  /*1ad40*/  LOP3.LUT R4, R6, 0xff, RZ, 0xc0, !PT ;  /* 0x000000ff06047812 */ /* 0x000fe400078ec0ff */
[----:B------:R-:W-:Y:S02]  /*1ad50*/  SHF.R.U32.HI R12, RZ, 0x18, R0 ;  /* 0x00000018ff0c7819 */ /* 0x000fe40000011600 */
[----:B------:R-:W-:Y:S02]  /*1ad60*/  PRMT R6, R14, 0x5410, R2 ;  /* 0x000054100e067816 */ /* 0x000fe40000000002 */
[----:B------:R-:W-:Y:S02]  /*1ad70*/  PRMT R2, R4, 0x5410, R12 ;  /* 0x0000541004027816 */ /* 0x000fe4000000000c */
[----:B------:R-:W-:Y:S02]  /*1ad80*/  LOP3.LUT R13, R0, 0xff, RZ, 0xc0, !PT ;  /* 0x000000ff000d7812 */ /* 0x000fe400078ec0ff */
[----:B------:R-:W-:-:S02]  /*1ad90*/  LOP3.LUT R0, R5, 0xff, RZ, 0xc0, !PT ;  /* 0x000000ff05007812 */ /* 0x000fc400078ec0ff */
[--C-:B------:R-:W-:Y:S01]  /*1ada0*/  HSET2.LE.AND R2, R2, R240.reuse, PT ;  /* 0x000000f002027233 */ /* 0x100fe20003803000 */
[C---:B------:R-:W-:Y:S01]  /*1adb0*/  HMMA.16816.F32.BF16 R168, R8.reuse, R40, R92 ;  /* 0x0000002808a8723c */ /* 0x040fe2000004185c */
[----:B------:R-:W-:Y:S02]  /*1adc0*/  PRMT R5, R0, 0x5410, R7 ;  /* 0x0000541000057816 */ /* 0x000fe40000000007 */
[----:B------:R-:W-:Y:S02]  /*1add0*/  PRMT R0, R13, 0x5410, R3 ;  /* 0x000054100d007816 */ /* 0x000fe40000000003 */
[----:B------:R-:W-:Y:S01]  /*1ade0*/  HSET2.LE.AND R3, R6, R240, PT ;  /* 0x000000f006037233 */ /* 0x000fe20003803000 */
[----:B------:R-:W-:Y:S01]  /*1adf0*/  HMMA.16816.F32.BF16 R160, R8, R36, R80 ;  /* 0x0000002408a0723c */ /* 0x000fe20000041850 */
[----:B------:R-:W-:Y:S01]  /*1ae00*/  LOP3.LUT R93, R235, R2, RZ, 0xc0, !PT ;  /* 0x00000002eb5d7212 */ /* 0x000fe200078ec0ff */
[----:B------:R-:W1:Y:S01]  /*1ae10*/  LDSM.16.MT88.4 R80, [R174+0xbc00] ;  /* 0x00bc0000ae50783b */ /* 0x000e620000004200 */
[----:B------:R-:W-:-:S03]  /*1ae20*/  LOP3.LUT R2, R31, R241, R194, 0x96, !PT ;  /* 0x000000f11f027212 */ /* 0x000fc600078e96c2 */
[----:B------:R-:W2:Y:S01]  /*1ae30*/  LDSM.16.MT88.4 R12, [R188+0xbc00] ;  /* 0x00bc0000bc0c783b */ /* 0x000ea20000004200 */
[--C-:B------:R-:W-:Y:S02]  /*1ae40*/  HSET2.LE.AND R0, R0, R240.reuse, PT ;  /* 0x000000f000007233 */ /* 0x100fe40003803000 */
[----:B------:R-:W-:Y:S01]  /*1ae50*/  LOP3.LUT R94, R244, R3, RZ, 0xc0, !PT ;  /* 0x00000003f45e7212 */ /* 0x000fe200078ec0ff */
[----:B------:R-:W-:Y:S01]  /*1ae60*/  IMAD.WIDE.U32 R2, R2, -0x2daee0ad, RZ ;  /* 0xd2511f5302027825 */ /* 0x000fe200078e00ff */
[----:B------:R-:W-:Y:S02]  /*1ae70*/  HSET2.LE.AND R4, R5, R240, PT ;  /* 0x000000f005047233 */ /* 0x000fe40003803000 */
[----:B------:R-:W-:Y:S02]  /*1ae80*/  LOP3.LUT R92, R245, R0, RZ, 0xc0, !PT ;  /* 0x00000000f55c7212 */ /* 0x000fe400078ec0ff */
[----:B------:R-:W-:Y:S02]  /*1ae90*/  LOP3.LUT R0, R3, R242, R46, 0x96, !PT ;  /* 0x000000f203007212 */ /* 0x000fe400078e962e */
[----:B------:R-:W-:-:S02]  /*1aea0*/  LOP3.LUT R95, R236, R4, RZ, 0xc0, !PT ;  /* 0x00000004ec5f7212 */ /* 0x000fc400078ec0ff */
[C---:B------:R-:W-:Y:S01]  /*1aeb0*/  LOP3.LUT R4, R0.reuse, 0xffff, RZ, 0xc0, !PT ;  /* 0x0000ffff00047812 */ /* 0x040fe200078ec0ff */
[----:B------:R-:W-:Y:S01]  /*1aec0*/  HMMA.16816.F32.BF16 R152, R8, R20, R76 ;  /* 0x000000140898723c */ /* 0x000fe2000004184c */
[----:B------:R-:W-:Y:S02]  /*1aed0*/  LOP3.LUT R7, R0, 0xff, RZ, 0xc0, !PT ;  /* 0x000000ff00077812 */ /* 0x000fe400078ec0ff */
[----:B------:R-:W-:-:S03]  /*1aee0*/  SHF.R.U32.HI R4, RZ, 0x8, R4 ;  /* 0x00000008ff047819 */ /* 0x000fc60000011604 */
[----:B------:R-:W-:Y:S01]  /*1aef0*/  HMMA.16816.F32.BF16 R48, R8, R16, R48 ;  /* 0x000000100830723c */ /* 0x000fe20000041830 */
[----:B------:R-:W-:Y:S02]  /*1af00*/  LOP3.LUT R3, R2, 0xffff, RZ, 0xc0, !PT ;  /* 0x0000ffff02037812 */ /* 0x000fe400078ec0ff */
[----:B------:R-:W-:-:S03]  /*1af10*/  SHF.R.U32.HI R5, RZ, 0x10, R0 ;  /* 0x00000010ff057819 */ /* 0x000fc60000011600 */
[----:B------:R-:W-:Y:S01]  /*1af20*/  HMMA.16816.F32.BF16 R40, R8, R42, R88 ;  /* 0x0000002a0828723c */ /* 0x000fe20000041858 */
[----:B------:R-:W-:-:S05]  /*1af30*/  LOP3.LUT R6, R2, 0xff, RZ, 0xc0, !PT ;  /* 0x000000ff02067812 */ /* 0x000fca00078ec0ff */
[----:B------:R-:W-:Y:S01]  /*1af40*/  HMMA.16816.F32.BF16 R36, R8, R38, R120 ;  /* 0x000000260824723c */ /* 0x000fe20000041878 */
[----:B------:R-:W-:-:S05]  /*1af50*/  SHF.R.U32.HI R3, RZ, 0x8, R3 ;  /* 0x00000008ff037819 */ /* 0x000fca0000011603 */
[----:B------:R-:W-:Y:S01]  /*1af60*/  HMMA.16816.F32.BF16 R20, R8, R22, R72 ;  /* 0x000000160814723c */ /* 0x000fe20000041848 */
[----:B------:R-:W-:-:S05]  /*1af70*/  LOP3.LUT R5, R5, 0xff, RZ, 0xc0, !PT ;  /* 0x000000ff05057812 */ /* 0x000fca00078ec0ff */
[C---:B------:R-:W-:Y:S06]  /*1af80*/  HMMA.16816.F32.BF16 R16, R8.reuse, R18, R68 ;  /* 0x000000120810723c */ /* 0x040fec0000041844 */
[C---:B------:R-:W-:Y:S06]  /*1af90*/  HMMA.16816.F32.BF16 R52, R8.reuse, R24, R52 ;  /* 0x000000180834723c */ /* 0x040fec0000041834 */
[----:B------:R-:W-:Y:S07]  /*1afa0*/  HMMA.16816.F32.BF16 R56, R8, R26, R56 ;  /* 0x0000001a0838723c */ /* 0x000fee0000041838 */
[----:B------:R-:W-:-:S02]  /*1afb0*/  SHF.R.U32.HI R9, RZ, 0x10, R2 ;  /* 0x00000010ff097819 */ /* 0x000fc40000011602 */
[----:B------:R-:W-:Y:S02]  /*1afc0*/  SHF.R.U32.HI R8, RZ, 0x18, R0 ;  /* 0x00000018ff087819 */ /* 0x000fe40000011600 */
[----:B------:R-:W-:Y:S02]  /*1afd0*/  PRMT R0, R7, 0x5410, R4 ;  /* 0x0000541007007816 */ /* 0x000fe40000000004 */
[----:B------:R-:W-:Y:S02]  /*1afe0*/  SHF.R.U32.HI R10, RZ, 0x18, R2 ;  /* 0x00000018ff0a7819 */ /* 0x000fe40000011602 */
[----:B------:R-:W-:Y:S02]  /*1aff0*/  LOP3.LUT R4, R9, 0xff, RZ, 0xc0, !PT ;  /* 0x000000ff09047812 */ /* 0x000fe400078ec0ff */
        /* <DEDUP_REMOVED lines=10> */
[----:B------:R-:W-:Y:S01]  /*1b0a0*/  LOP3.LUT R99, R252, R4, RZ, 0xc0, !PT ;  /* 0x00000004fc637212 */ /* 0x000fe200078ec0ff */
        /* <DEDUP_REMOVED lines=8> */
[C---:B-1----:R-:W-:Y:S06]  /*1b130*/  HMMA.16816.F32.BF16 R72, R92.reuse, R80, R104 ;  /* 0x000000505c48723c */ /* 0x042fec0000041868 */
        /* <DEDUP_REMOVED lines=15> */
[----:B------:R-:W-:Y:S01]  /*1b230*/  IADD3 R194, P0, R34, -0x180, RZ ;  /* 0xfffffe8022c27810 */ /* 0x000fe20007f1e0ff */
[----:B------:R-:W-:-:S03]  /*1b240*/  IMAD.MOV.U32 R107, RZ, RZ, R205 ;  /* 0x000000ffff6b7224 */ /* 0x000fc600078e00cd */
[----:B------:R-:W-:-:S15]  /*1b250*/  IADD3.X R195, R35, -0x1, RZ, P0, !PT ;  /* 0xffffffff23c37810 */ /* 0x000fde00007fe4ff */
[----:B------:R-:W-:-:S04]  /*1b260*/  NOP ;  /* 0x0000000000007918 */ /* 0x000fc80000000000 */
.L_x_961:
[----:B------:R-:W2:Y:S02]  /*1b270*/  LDL R0, [R1+0x198] ;  /* 0x0001980001007983 */ /* 0x000ea40000100800 */
[----:B--2---:R-:W-:-:S13]  /*1b280*/  ISETP.GT.AND P0, PT, R107, R0, PT ;  /* 0x000000006b00720c */ /* 0x004fda0003f04270 */
[----:B------:R-:W-:Y:S05]  /*1b290*/  @!P0 BRA `(.L_x_970) ;  /* 0x0000008000c48947 */ /* 0x000fea0003800000 */
[----:B------:R-:W2:Y:S04]  /*1b2a0*/  LDL R4, [R1+0x1a0] ;  /* 0x0001a00001047983 */ /* 0x000ea80000100800 */
[----:B------:R-:W3:Y:S01]  /*1b2b0*/  LDL R6, [R1+0x158] ;  /* 0x0001580001067983 */ /* 0x000ee20000100800 */
[----:B------:R-:W-:Y:S01]  /*1b2c0*/  IMAD.MOV.U32 R106, RZ, RZ, R101 ;  /* 0x000000ffff6a7224 */ /* 0x000fe200078e0065 */
[----:B------:R-:W-:Y:S01]  /*1b2d0*/  MOV R104, R100 ;  /* 0x0000006400687202 */ /* 0x000fe20000000f00 */
[----:B-----5:R-:W-:Y:S01]  /*1b2e0*/  IMAD.MOV.U32 R105, RZ, RZ, R102 ;  /* 0x000000ffff697224 */ /* 0x020fe200078e0066 */
[----:B--2---:R-:W-:Y:S01]  /*1b2f0*/  SHF.R.S32.HI R0, RZ, 0x1f, R4 ;  /* 0x0000001fff007819 */ /* 0x004fe20000011404 */
[----:B------:R-:W-:Y:S01]  /*1b300*/  IMAD.WIDE.U32 R2, R4, 0x70, RZ ;  /* 0x0000007004027825 */ /* 0x000fe200078e00ff */
[----:B---3--:R-:W-:-:S03]  /*1b310*/  ISETP.GE.AND P3, PT, R6, R200, PT ;  /* 0x000000c80600720c */ /* 0x008fc60003f66270 */
[----:B------:R-:W-:Y:S02]  /*1b320*/  IMAD R0, R0, 0x70, RZ ;  /* 0x0000007000007824 */ /* 0x000fe400078e02ff */
[----:B------:R-:W-:-:S03]  /*1b330*/  IMAD.SHL.U32 R2, R4, 0x8, RZ ;  /* 0x0000000804027824 */ /* 0x000fc600078e00ff */
[----:B------:R-:W-:Y:S01]  /*1b340*/  IADD3 R3, R3, R0, RZ ;  /* 0x0000000003037210 */ /* 0x000fe20007ffe0ff */
[C-C-:B------:R-:W-:Y:S01]  /*1b350*/  IMAD R0, R4.reuse, 0x38, R2.reuse ;  /* 0x0000003804007824 */ /* 0x140fe200078e0202 */
[----:B------:R-:W-:Y:S01]  /*1b360*/  SHF.R.S32.HI R5, RZ, 0x1f, R2 ;  /* 0x0000001fff057819 */ /* 0x000fe20000011402 */
[----:B------:R-:W-:Y:S02]  /*1b370*/  IMAD R4, R4, 0x48, RZ ;  /* 0x0000004804047824 */ /* 0x000fe400078e02ff */
[----:B------:R-:W-:Y:S01]  /*1b380*/  VIADD R0, R0, 0x1 ;  /* 0x0000000100007836 */ /* 0x000fe20000000000 */
[C---:B------:R-:W-:Y:S01]  /*1b390*/  SHF.L.U64.HI R7, R2.reuse, 0x1, R5 ;  /* 0x0000000102077819 */ /* 0x040fe20000010205 */
[----:B------:R1:W-:Y:S01]  /*1b3a0*/  STL [R1+0x190], R3 ;  /* 0x0001900301007387 */ /* 0x0003e20000100800 */
[----:B------:R-:W-:Y:S02]  /*1b3b0*/  SHF.L.U32 R2, R2, 0x1, RZ ;  /* 0x0000000102027819 */ /* 0x000fe400000006ff */
[----:B------:R-:W-:Y:S01]  /*1b3c0*/  SHF.R.S32.HI R6, RZ, 0x1f, R4 ;  /* 0x0000001fff067819 */ /* 0x000fe20000011404 */
[----:B------:R-:W-:Y:S01]  /*1b3d0*/  STL [R1+0x18c], R7 ;  /* 0x00018c0701007387 */ /* 0x000fe20000100800 */
[----:B------:R-:W-:-:S02]  /*1b3e0*/  SHF.R.S32.HI R5, RZ, 0x1f, R0 ;  /* 0x0000001fff057819 */ /* 0x000fc40000011400 */
[C---:B------:R-:W-:Y:S01]  /*1b3f0*/  SHF.L.U64.HI R6, R4.reuse, 0x1, R6 ;  /* 0x0000000104067819 */ /* 0x040fe20000010206 */
[----:B------:R2:W-:Y:S01]  /*1b400*/  STL [R1+0x184], R2 ;  /* 0x0001840201007387 */ /* 0x0005e20000100800 */
[----:B------:R-:W-:-:S03]  /*1b410*/  IMAD.SHL.U32 R4, R4, 0x2, RZ ;  /* 0x0000000204047824 */ /* 0x000fc600078e00ff */
[----:B------:R3:W-:Y:S04]  /*1b420*/  STL [R1+0x188], R6 ;  /* 0x0001880601007387 */ /* 0x0007e80000100800 */
[----:B------:R3:W-:Y:S01]  /*1b430*/  STL [R1+0x180], R4 ;  /* 0x0001800401007387 */ /* 0x0007e20000100800 */
[----:B-1----:R-:W-:Y:S01]  /*1b440*/  IMAD.MOV.U32 R3, RZ, RZ, R103 ;  /* 0x000000ffff037224 */ /* 0x002fe200078e0067 */
[C---:B--2---:R-:W-:Y:S02]  /*1b450*/  SHF.L.U64.HI R2, R0.reuse, 0x1, R5 ;  /* 0x0000000100027819 */ /* 0x044fe40000010205 */
[----:B------:R-:W-:-:S05]  /*1b460*/  SHF.L.U32 R0, R0, 0x1, RZ ;  /* 0x0000000100007819 */ /* 0x000fca00000006ff */
[----:B------:R3:W-:Y:S04]  /*1b470*/  STL [R1+0x178], R0 ;  /* 0x0001780001007387 */ /* 0x0007e80000100800 */
[----:B------:R3:W-:Y:S02]  /*1b480*/  STL [R1+0x17c], R2 ;  /* 0x00017c0201007387 */ /* 0x0007e40000100800 */
.L_x_973:
[----:B------:R-:W2:Y:S01]  /*1b490*/  LDL.64 R8, [R1+0x150] ;  /* 0x0001500001087983 */ /* 0x000ea20000100a00 */
[----:B------:R-:W-:Y:S01]  /*1b4a0*/  VIADD R231, R107, 0xffffffff ;  /* 0xffffffff6be77836 */ /* 0x000fe20000000000 */
[----:B------:R-:W-:Y:S04]  /*1b4b0*/  DEPBAR.LE SB0, 0x0 ;  /* 0x000080000000791a */ /* 0x000fe80000000000 */
[----:B---3--:R-:W3:Y:S01]  /*1b4c0*/  LDL R6, [R1+0x24] ;  /* 0x0000240001067983 */ /* 0x008ee20000100800 */
[----:B------:R-:W-:Y:S05]  /*1b4d0*/  WARPSYNC.ALL ;  /* 0x0000000000007948 */ /* 0x000fea0003800000 */
[----:B------:R-:W4:Y:S01]  /*1b4e0*/  LDL R0, [R1+0x28] ;  /* 0x0000280001007983 */ /* 0x000f220000100800 */
[----:B------:R-:W-:Y:S04]  /*1b4f0*/  BSSY B0, `(.L_x_971) ;  /* 0x0000120000007945 */ /* 0x000fe80003800000 */
[----:B------:R-:W5:Y:S05]  /*1b500*/  LDL.64 R10, [R1+0x1b0] ;  /* 0x0001b000010a7983 */ /* 0x000f6a0000100a00 */
[----:B------:R-:W5:Y:S01]  /*1b510*/  LDL.64 R4, [R1+0x1b8] ;  /* 0x0001b80001047983 */ /* 0x000f620000100a00 */
[----:B------:R-:W-:Y:S06]  /*1b520*/  BAR.SYNC.DEFER_BLOCKING 0x0 ;  /* 0x0000000000007b1d */ /* 0x000fec0000010000 */
[----:B------:R-:W-:Y:S05]  /*1b530*/  @P3 STS [R193+0x9000], RZ ;  /* 0x009000ffc1003388 */ /* 0x000fea0000000800 */
[----:B------:R-:W-:Y:S05]  /*1b540*/  @P3 STS [R193+0x9004], RZ ;  /* 0x009004ffc1003388 */ /* 0x000fea0000000800 */
[----:B------:R-:W-:Y:S05]  /*1b550*/  @P3 STS.64 [R193+0x9008], RZ ;  /* 0x009008ffc1003388 */ /* 0x000fea0000000a00 */
[----:B------:R-:W5:Y:S01]  /*1b560*/  LDL R184, [R1+0x198] ;  /* 0x0001980001b87983 */ /* 0x000f620000100800 */
[----:B------:R-:W1:Y:S02]  /*1b570*/  S2R R185, SR_TID.X ;  /* 0x0000000000b97919 */ /* 0x000e640000002100 */
[----:B-1----:R-:W-:Y:S05]  /*1b580*/  IMAD.SHL.U32 R185, R185, 0x2, RZ ;  /* 0x00000002b9b97824 */ /* 0x002fea00078e00ff */
[----:B------:R-:W-:Y:S02]  /*1b590*/  LOP3.LUT R185, R185, 0x6, RZ, 0xc0, !PT ;  /* 0x00000006b9b97812 */ /* 0x000fe400078ec0ff */
[----:B--2---:R-:W-:Y:S05]  /*1b5a0*/  SHF.L.U64.HI R2, R8, 0x6, R9 ;  /* 0x0000000608027819 */ /* 0x004fea0000010209 */
[----:B------:R-:W-:Y:S01]  /*1b5b0*/  IMAD R2, R2, R231, RZ ;  /* 0x000000e702027224 */ /* 0x000fe200078e02ff */
[-C--:B---3--:R-:W-:Y:S01]  /*1b5c0*/  ISETP.GE.AND P2, PT, R6, R200.reuse, PT ;  /* 0x000000c80600720c */ /* 0x088fe20003f46270 */
[----:B------:R-:W-:Y:S01]  /*1b5d0*/  IMAD.SHL.U32 R6, R8, 0x40, RZ ;  /* 0x0000004008067824 */ /* 0x000fe200078e00ff */
[----:B----4-:R-:W-:Y:S02]  /*1b5e0*/  ISETP.GE.AND P1, PT, R0, R200, PT ;  /* 0x000000c80000720c */ /* 0x010fe40003f26270 */
[----:B------:R-:W-:Y:S05]  /*1b5f0*/  SHF.R.S32.HI R0, RZ, 0x1f, R231 ;  /* 0x0000001fff007819 */ /* 0x000fea00000114e7 */
[-C--:B------:R-:W-:Y:S02]  /*1b600*/  IMAD R2, R0, R6.reuse, R2 ;  /* 0x0000000600027224 */ /* 0x080fe400078e0202 */
[----:B-----5:R-:W-:Y:S02]  /*1b610*/  IMAD.MOV.U32 R5, RZ, RZ, R11 ;  /* 0x000000ffff057224 */ /* 0x020fe400078e000b */
[----:B------:R-:W-:Y:S04]  /*1b620*/  IMAD.WIDE.U32 R4, R231, R6, R4 ;  /* 0x00000006e7047225 */ /* 0x000fe800078e0004 */
[----:B------:R-:W-:Y:S01]  /*1b630*/  IMAD.IADD R2, R5, 0x1, R2 ;  /* 0x0000000105027824 */ /* 0x000fe200078e0202 */
[----:B------:R-:W-:Y:S02]  /*1b640*/  @!P2 LEA R12, P0, R4, R210, 0x1 ;  /* 0x000000d2040ca211 */ /* 0x000fe400078008ff */
[----:B------:R-:W-:Y:S02]  /*1b650*/  LEA R0, P6, R8, R4, 0x5 ;  /* 0x0000000408007211 */ /* 0x000fe400078c28ff */
[CC--:B------:R-:W-:Y:S02]  /*1b660*/  @!P3 LEA R15, P4, R4.reuse, R210.reuse, 0x1 ;  /* 0x000000d2040fb211 */ /* 0x0c0fe400078808ff */
[C---:B------:R-:W-:Y:S02]  /*1b670*/  @!P1 LEA R10, P5, R4.reuse, R210, 0x1 ;  /* 0x000000d2040a9211 */ /* 0x040fe400078a08ff */
[-CC-:B------:R-:W-:Y:S02]  /*1b680*/  @!P2 LEA.HI.X R13, R4, R211.reuse, R2.reuse, 0x1, P0 ;  /* 0x000000d3040da211 */ /* 0x180fe400000f0c02 */
[----:B------:R-:W-:Y:S02]  /*1b690*/  LEA.HI.X R5, R8, R2, R9, 0x5, P6 ;  /* 0x0000000208057211 */ /* 0x000fe400030f2c09 */
[-CC-:B------:R-:W-:Y:S02]  /*1b6a0*/  @!P3 LEA.HI.X R14, R4, R211.reuse, R2.reuse, 0x1, P4 ;  /* 0x000000d3040eb211 */ /* 0x180fe400020f0c02 */
[CC--:B------:R-:W-:Y:S02]  /*1b6b0*/  @!P3 LEA R16, P6, R0.reuse, R210.reuse, 0x1 ;  /* 0x000000d20010b211 */ /* 0x0c0fe400078c08ff */
[CC--:B------:R-:W-:Y:S02]  /*1b6c0*/  @!P2 LEA R8, P4, R0.reuse, R210.reuse, 0x1 ;  /* 0x000000d20008a211 */ /* 0x0c0fe400078808ff */
[----:B------:R-:W-:Y:S02]  /*1b6d0*/  @!P1 LEA R6, P0, R0, R210, 0x1 ;  /* 0x000000d200069211 */ /* 0x000fe400078008ff */
[-C--:B------:R-:W-:Y:S01]  /*1b6e0*/  @!P1 LEA.HI.X R11, R4, R211.reuse, R2, 0x1, P5 ;  /* 0x000000d3040b9211 */ /* 0x080fe200028f0c02 */
[----:B------:R-:W-:Y:S01]  /*1b6f0*/  @!P3 IMAD.MOV.U32 R4, RZ, RZ, R15 ;  /* 0x000000ffff04b224 */ /* 0x000fe200078e000f */
[CCC-:B------:R-:W-:Y:S02]  /*1b700*/  @!P2 LEA.HI.X R9, R0.reuse, R211.reuse, R5.reuse, 0x1, P4 ;  /* 0x000000d30009a211 */ /* 0x1c0fe400020f0c05 */
[CCC-:B------:R-:W-:Y:S02]  /*1b710*/  @!P1 LEA.HI.X R7, R0.reuse, R211.reuse, R5.reuse, 0x1, P0 ;  /* 0x000000d300079211 */ /* 0x1c0fe400000f0c05 */
[----:B------:R-:W-:Y:S01]  /*1b720*/  @!P3 LEA.HI.X R2, R0, R211, R5, 0x1, P6 ;  /* 0x000000d30002b211 */ /* 0x000fe200030f0c05 */
[----:B------:R-:W-:Y:S05]  /*1b730*/  @!P3 IMAD.MOV.U32 R5, RZ, RZ, R14 ;  /* 0x000000ffff05b224 */ /* 0x000fea00078e000e */
        /* <DEDUP_REMOVED lines=13> */
[----:B------:R-:W-:Y:S05]  /*1b810*/  @!P1 LDGSTS.E.BYPASS.LTC128B.128 [R193+0xb000], desc[UR4][R10.64+0x80] ;  /* 0x0b0000800ac19fae */ /* 0x000fea000b901d44 */
[----:B------:R-:W-:Y:S01]  /*1b820*/  @P3 STS.128 [R193+0x9800], RZ ;  /* 0x009800ffc1003388 */ /* 0x000fe20000000c00 */
[----:B-1----:R-:W-:Y:S02]  /*1b830*/  @!P3 IMAD.MOV.U32 R4, RZ, RZ, R16 ;  /* 0x000000ffff04b224 */ /* 0x002fe400078e0010 */
[----:B------:R-:W-:Y:S02]  /*1b840*/  @!P3 IMAD.MOV.U32 R5, RZ, RZ, R2 ;  /* 0x000000ffff05b224 */ /* 0x000fe400078e0002 */
[----:B------:R-:W-:Y:S03]  /*1b850*/  IMAD R2, R231, 0x40, R185 ;  /* 0x00000040e7027824 */ /* 0x000fe600078e02b9 */
[----:B------:R-:W-:Y:S01]  /*1b860*/  @!PT LDS RZ, [RZ] ;  /* 0x00000000fffff984 */ /* 0x000fe20000000800 */
[----:B------:R-:W-:Y:S01]  /*1b870*/  @!PT LDS RZ, [RZ] ;  /* 0x00000000fffff984 */ /* 0x000fe20000000800 */
[----:B------:R-:W-:Y:S01]  /*1b880*/  @!PT LDS RZ, [RZ] ;  /* 0x00000000fffff984 */ /* 0x000fe20000000800 */
[----:B------:R-:W-:Y:S01]  /*1b890*/  @!P3 LDGSTS.E.BYPASS.LTC128B.128 [R193+0x9800], desc[UR4][R4.64] ;  /* 0x0980000004c1bfae */ /* 0x000fe2000b901d44 */
[C---:B------:R-:W-:Y:S01]  /*1b8a0*/  VIADD R0, R2.reuse, 0x1 ;  /* 0x0000000102007836 */ /* 0x040fe20000000000 */
[C---:B------:R-:W-:Y:S03]  /*1b8b0*/  ISETP.GE.AND P5, PT, R2.reuse, R198, PT ;  /* 0x000000c60200720c */ /* 0x040fe60003fa6270 */
[----:B------:R-:W-:Y:S01]  /*1b8c0*/  @P2 STS.128 [R193+0xa800], RZ ;  /* 0x00a800ffc1002388 */ /* 0x000fe20000000c00 */
[-C--:B------:R-:W-:Y:S02]  /*1b8d0*/  ISETP.GE.AND P6, PT, R2, R197.reuse, PT ;  /* 0x000000c50200720c */ /* 0x080fe40003fc6270 */
[----:B------:R-:W-:Y:S02]  /*1b8e0*/  ISETP.GE.AND P0, PT, R0, R197, PT ;  /* 0x000000c50000720c */ /* 0x000fe40003f06270 */
[----:B------:R-:W-:Y:S01]  /*1b8f0*/  @!PT LDS RZ, [RZ] ;  /* 0x00000000fffff984 */ /* 0x000fe20000000800 */
[----:B------:R-:W-:Y:S01]  /*1b900*/  @!PT LDS RZ, [RZ] ;  /* 0x00000000fffff984 */ /* 0x000fe20000000800 */
[----:B------:R-:W-:Y:S01]  /*1b910*/  @!PT LDS RZ, [RZ] ;  /* 0x00000000fffff984 */ /* 0x000fe20000000800 */
[----:B------:R-:W-:Y:S01]  /*1b920*/  @!P2 LDGSTS.E.BYPASS.LTC128B.128 [R193+0xa800], desc[UR4][R8.64+0x40] ;  /* 0x0a80004008c1afae */ /* 0x000fe2000b901d44 */
[----:B------:R-:W-:Y:S02]  /*1b930*/  ISETP.GE.OR P5, PT, R2, R204, !P5 ;  /* 0x000000cc0200720c */ /* 0x000fe40006fa6670 */
[-C--:B------:R-:W-:Y:S02]  /*1b940*/  ISETP.GE.OR P0, PT, R0, R203.reuse, !P0 ;  /* 0x000000cb0000720c */ /* 0x080fe40004706670 */
[----:B------:R-:W-:Y:S01]  /*1b950*/  @P1 STS.128 [R193+0xb800], RZ ;  /* 0x00b800ffc1001388 */ /* 0x000fe20000000c00 */
[----:B------:R-:W-:Y:S02]  /*1b960*/  ISETP.GE.OR P6, PT, R2, R203, !P6 ;  /* 0x000000cb0200720c */ /* 0x000fe400077c6670 */
[C---:B------:R-:W-:Y:S02]  /*1b970*/  ISETP.GE.AND P4, PT, R0.reuse, R198, PT ;  /* 0x000000c60000720c */ /* 0x040fe40003f86270 */
[----:B------:R-:W-:Y:S01]  /*1b980*/  @!PT LDS RZ, [RZ] ;  /* 0x00000000fffff984 */ /* 0x000fe20000000800 */
[----:B------:R-:W-:Y:S01]  /*1b990*/  @!PT LDS RZ, [RZ] ;  /* 0x00000000fffff984 */ /* 0x000fe20000000800 */
[----:B------:R-:W-:Y:S01]  /*1b9a0*/  @!PT LDS RZ, [RZ] ;  /* 0x00000000fffff984 */ /* 0x000fe20000000800 */
[----:B------:R1:W-:Y:S02]  /*1b9b0*/  @!P1 LDGSTS.E.BYPASS.LTC128B.128 [R193+0xb800], desc[UR4][R6.64+0x80] ;  /* 0x0b80008006c19fae */ /* 0x0003e4000b901d44 */
[----:B------:R-:W-:Y:S03]  /*1b9c0*/  ISETP.GE.OR P4, PT, R0, R204, !P4 ;  /* 0x000000cc0000720c */ /* 0x000fe60006786670 */
        /* <DEDUP_REMOVED lines=8> */
[----:B------:R-:W-:Y:S01]  /*1ba50*/  LDSM.16.M88.4 R180, [R191+0x1000] ;  /* 0x00100000bfb4783b */ /* 0x000fe20000000200 */
        /* <DEDUP_REMOVED lines=37> */
[----:B------:R-:W-:Y:S05]  /*1bcb0*/  LDSM.16.M88.4 R100, [R190+0x2000] ;  /* 0x00200000be64783b */ /* 0x000fea0000000200 */
[----:B------:R-:W1:Y:S02]  /*1bcc0*/  LDSM.16.M88.4 R176, [R175+0x7000] ;  /* 0x00700000afb0783b */ /* 0x000e640000000200 */
        /* <DEDUP_REMOVED lines=71> */
[----:B------:R-:W-:Y:S02]  /*1c140*/  FSEL R186, R7, -INF , !P0 ;  /* 0xff80000007ba7808 */ /* 0x000fe40004000000 */
[----:B------:R-:W-:Y:S03]  /*1c150*/  ISETP.GT.AND P0, PT, R231, R184, PT ;  /* 0x000000b8e700720c */ /* 0x000fe60003f04270 */
[----:B------:R-:W-:Y:S02]  /*1c160*/  FSEL R185, R6, -INF , !P6 ;  /* 0xff80000006b97808 */ /* 0x000fe40007000000 */
[C---:B------:R-:W-:Y:S02]  /*1c170*/  ISETP.GE.AND P6, PT, R0.reuse, R196, PT ;  /* 0x000000c40000720c */ /* 0x040fe40003fc6270 */
[----:B------:R-:W-:Y:S02]  /*1c180*/  FSEL R187, R5, -INF , !P4 ;  /* 0xff80000005bb7808 */ /* 0x000fe40006000000 */
[----:B------:R-:W-:Y:S02]  /*1c190*/  ISETP.GE.OR P6, PT, R0, R202, !P6 ;  /* 0x000000ca0000720c */ /* 0x000fe400077c6670 */
[-C--:B------:R-:W-:Y:S01]  /*1c1a0*/  ISETP.GE.AND P4, PT, R2, R199.reuse, PT ;  /* 0x000000c70200720c */ /* 0x080fe20003f86270 */
        /* <DEDUP_REMOVED lines=9> */
[----:B------:R-:W1:Y:S01]  /*1c240*/  LDSM.16.M88.4 R176, [R189+0x8c00] ;  /* 0x008c0000bdb0783b */ /* 0x000e620000000200 */
[----:B------:R-:W-:Y:S04]  /*1c250*/  DEPBAR.LE SB0, 0x0 ;  /* 0x000080000000791a */ /* 0x000fe80000000000 */
[----:B------:R-:W-:Y:S01]  /*1c260*/  BAR.SYNC.DEFER_BLOCKING 0x0 ;  /* 0x0000000000007b1d */ /* 0x000fe20000010000 */
[-C--:B-1----:R-:W-:Y:S06]  /*1c270*/  HMMA.16816.F32.BF16 R52, R100, R176.reuse, R52 ;  /* 0x000000b06434723c */ /* 0x082fec0000041834 */
[C---:B------:R-:W-:Y:S06]  /*1c280*/  HMMA.16816.F32.BF16 R56, R180.reuse, R176, R56 ;  /* 0x000000b0b438723c */ /* 0x040fec0000041838 */
[-C--:B------:R-:W-:Y:S06]  /*1c290*/  HMMA.16816.F32.BF16 R60, R180, R178.reuse, R60 ;  /* 0x000000b2b43c723c */ /* 0x080fec000004183c */
[----:B------:R-:W-:Y:S05]  /*1c2a0*/  HMMA.16816.F32.BF16 R64, R100, R178, R64 ;  /* 0x000000b26440723c */ /* 0x000fea0000041840 */
[----:B------:R-:W-:Y:S02]  /*1c2b0*/  FSEL R180, R4, -INF , !P5 ;  /* 0xff80000004b47808 */ /* 0x000fe40006800000 */
[C---:B------:R-:W-:Y:S04]  /*1c2c0*/  ISETP.GE.AND P5, PT, R0.reuse, R199, PT ;  /* 0x000000c70000720c */ /* 0x040fe80003fa6270 */
[----:B------:R-:W-:Y:S01]  /*1c2d0*/  ISETP.GE.OR P5, PT, R0, R201, !P5 ;  /* 0x000000c90000720c */ /* 0x000fe20006fa6670 */
[----:B------:R-:W-:Y:S01]  /*1c2e0*/  @!UPT UIADD3 URZ, URZ, URZ, URZ ;  /* 0x0000003f3f3ff290 */ /* 0x000fe2000fffe03f */
[----:B------:R-:W-:Y:S11]  /*1c2f0*/  @!P0 BRA `(.L_x_972) ;  /* 0x0000000000fc8947 */ /* 0x000ff60003800000 */
[----:B------:R-:W2:Y:S01]  /*1c300*/  LDL R183, [R1+0x1d4] ;  /* 0x0001d40001b77983 */ /* 0x000ea20000100800 */
[----:B------:R-:W-:Y:S03]  /*1c310*/  VIADD R0, R107, 0xfffffffe ;  /* 0xfffffffe6b007836 */ /* 0x000fe60000000000 */
[----:B------:R-:W3:Y:S02]  /*1c320*/  LDL R181, [R1+0x158] ;  /* 0x0001580001b57983 */ /* 0x000ee40000100800 */
[----:B------:R-:W-:Y:S02]  /*1c330*/  SHF.R.S32.HI R4, RZ, 0x1f, R0 ;  /* 0x0000001fff047819 */ /* 0x000fe40000011400 */
[----:B------:R-:W4:Y:S04]  /*1c340*/  LDL R182, [R1+0x19c] ;  /* 0x00019c0001b67983 */ /* 0x000f280000100800 */
[----:B------:R-:W5:Y:S04]  /*1c350*/  LDL.64 R212, [R1+0x1a8] ;  /* 0x0001a80001d47983 */ /* 0x000f680000100a00 */
[----:B------:R-:W5:Y:S04]  /*1c360*/  LDL.64 R208, [R1+0x1c8] ;  /* 0x0001c80001d07983 */ /* 0x000f680000100a00 */
[----:B------:R-:W5:Y:S04]  /*1c370*/  LDL R177, [R1+0x1a4] ;  /* 0x0001a40001b17983 */ /* 0x000f680000100800 */
[----:B------:R-:W5:Y:S01]  /*1c380*/  LDL R176, [R1+0x1c0] ;  /* 0x0001c00001b07983 */ /* 0x000f620000100800 */
[----:B--2---:R-:W-:Y:S01]  /*1c390*/  IMAD R7, R183, R0, RZ ;  /* 0x00000000b7077224 */ /* 0x004fe200078e02ff */
[----:B---3--:R-:W-:Y:S03]  /*1c3a0*/  ISETP.GE.AND P3, PT, R181, R200, PT ;  /* 0x000000c8b500720c */ /* 0x008fe60003f66270 */
[-C--:B----4-:R-:W-:Y:S02]  /*1c3b0*/  IMAD R7, R4, R182.reuse, R7 ;  /* 0x000000b604077224 */ /* 0x090fe400078e0207 */
[----:B-----5:R-:W-:Y:S02]  /*1c3c0*/  IMAD.MOV.U32 R5, RZ, RZ, R213 ;  /* 0x000000ffff057224 */ /* 0x020fe400078e00d5 */
[----:B------:R-:W-:Y:S06]  /*1c3d0*/  IMAD.MOV.U32 R4, RZ, RZ, R208 ;  /* 0x000000ffff047224 */ /* 0x000fec00078e00d0 */
[----:B------:R1:W-:Y:S01]  /*1c3e0*/  @P3 STS [R193+0x6000], RZ ;  /* 0x006000ffc1003388 */ /* 0x0003e20000000800 */
[----:B------:R-:W-:Y:S03]  /*1c3f0*/  IMAD.WIDE.U32 R4, R0, R182, R4 ;  /* 0x000000b600047225 */ /* 0x000fe600078e0004 */
[----:B------:R1:W-:Y:S01]  /*1c400*/  @P3 STS [R193+0x6004], RZ ;  /* 0x006004ffc1003388 */ /* 0x0003e20000000800 */
[----:B------:R-:W-:Y:S03]  /*1c410*/  IMAD.IADD R0, R5, 0x1, R7 ;  /* 0x0000000105007824 */ /* 0x000fe600078e0207 */
[----:B------:R1:W-:Y:S01]  /*1c420*/  @P3 STS.64 [R193+0x6008], RZ ;  /* 0x006008ffc1003388 */ /* 0x0003e20000000a00 */
[CC--:B------:R-:W-:Y:S04]  /*1c430*/  @!P3 LEA R6, P0, R4.reuse, R206.reuse, 0x1 ;  /* 0x000000ce0406b211 */ /* 0x0c0fe800078008ff */
[CCC-:B------:R-:W-:Y:S05]  /*1c440*/  @!P3 LEA.HI.X R7, R4.reuse, R207.reuse, R0.reuse, 0x1, P0 ;  /* 0x000000cf0407b211 */ /* 0x1c0fea00000f0c00 */
[----:B------:R-:W-:Y:S01]  /*1c450*/  @!PT LDS RZ, [RZ] ;  /* 0x00000000fffff984 */ /* 0x000fe20000000800 */
[----:B------:R-:W-:Y:S01]  /*1c460*/  @!PT LDS RZ, [RZ] ;  /* 0x00000000fffff984 */ /* 0x000fe20000000800 */
[----:B------:R-:W-:Y:S01]  /*1c470*/  @!PT LDS RZ, [RZ] ;  /* 0x00000000fffff984 */ /* 0x000fe20000000800 */
[----:B------:R2:W-:Y:S04]  /*1c480*/  @!P3 LDGSTS.E.BYPASS.LTC128B.128 [R193+0x6000], desc[UR4][R6.64] ;  /* 0x0600000006c1bfae */ /* 0x0005e8000b901d44 */
[----:B------:R1:W-:Y:S01]  /*1c490*/  @P2 STS.128 [R193+0x7000], RZ ;  /* 0x007000ffc1002388 */ /* 0x0003e20000000c00 */
[CC--:B--2---:R-:W-:Y:S04]  /*1c4a0*/  @!P2 LEA R6, P0, R4.reuse, R206.reuse, 0x1 ;  /* 0x000000ce0406a211 */ /* 0x0c4fe800078008ff */
[CCC-:B------:R-:W-:Y:S05]  /*1c4b0*/  @!P2 LEA.HI.X R7, R4.reuse, R207.reuse, R0.reuse, 0x1, P0 ;  /* 0x000000cf0407a211 */ /* 0x1c0fea00000f0c00 */
[----:B------:R-:W-:Y:S01]  /*1c4c0*/  @!PT LDS RZ, [RZ] ;  /* 0x00000000fffff984 */ /* 0x000fe20000000800 */
[----:B------:R-:W-:Y:S01]  /*1c4d0*/  @!PT LDS RZ, [RZ] ;  /* 0x00000000fffff984 */ /* 0x000fe20000000800 */
[----:B------:R-:W-:Y:S01]  /*1c4e0*/  @!PT LDS RZ, [RZ] ;  /* 0x00000000fffff984 */ /* 0x000fe20000000800 */
[----:B------:R2:W-:Y:S04]  /*1c4f0*/  @!P2 LDGSTS.E.BYPASS.LTC128B.128 [R193+0x7000], desc[UR4][R6.64+0x40] ;  /* 0x0700004006c1afae */ /* 0x0005e8000b901d44 */
[----:B------:R1:W-:Y:S01]  /*1c500*/  @P1 STS.128 [R193+0x8000], RZ ;  /* 0x008000ffc1001388 */ /* 0x0003e20000000c00 */
[C---:B--2---:R-:W-:Y:S04]  /*1c510*/  @!P1 LEA R6, P0, R4.reuse, R206, 0x1 ;  /* 0x000000ce04069211 */ /* 0x044fe800078008ff */
[-CC-:B------:R-:W-:Y:S02]  /*1c520*/  @!P1 LEA.HI.X R7, R4, R207.reuse, R0.reuse, 0x1, P0 ;  /* 0x000000cf04079211 */ /* 0x180fe400000f0c00 */
[----:B------:R-:W-:Y:S03]  /*1c530*/  IADD3 R4, P0, R177, R4, RZ ;  /* 0x00000004b1047210 */ /* 0x000fe60007f1e0ff */
[----:B------:R-:W-:Y:S01]  /*1c540*/  @!PT LDS RZ, [RZ] ;  /* 0x00000000fffff984 */ /* 0x000fe20000000800 */
[----:B------:R-:W-:Y:S01]  /*1c550*/  @!PT LDS RZ, [RZ] ;  /* 0x00000000fffff984 */ /* 0x000fe20000000800 */
[----:B------:R-:W-:Y:S01]  /*1c560*/  @!PT LDS RZ, [RZ] ;  /* 0x00000000fffff984 */ /* 0x000fe20000000800 */
[----:B------:R2:W-:Y:S02]  /*1c570*/  @!P1 LDGSTS.E.BYPASS.LTC128B.128 [R193+0x8000], desc[UR4][R6.64+0x80] ;  /* 0x0800008006c19fae */ /* 0x0005e4000b901d44 */
[----:B------:R-:W-:Y:S02]  /*1c580*/  IMAD.X R0, R176, 0x1, R0, P0 ;  /* 0x00000001b0007824 */ /* 0x000fe400000e0600 */
        /* <DEDUP_REMOVED lines=16> */
[----:B------:R-:W-:Y:S05]  /*1c690*/  @!P1 LEA.HI.X R7, R4, R207, R0, 0x1, P0 ;  /* 0x000000cf04079211 */ /* 0x000fea00000f0c00 */
[----:B------:R-:W-:Y:S01]  /*1c6a0*/  @!PT LDS RZ, [RZ] ;  /* 0x00000000fffff984 */ /* 0x000fe20000000800 */
[----:B------:R-:W-:Y:S01]  /*1c6b0*/  @!PT LDS RZ, [RZ] ;  /* 0x00000000fffff984 */ /* 0x000fe20000000800 */
[----:B------:R-:W-:Y:S01]  /*1c6c0*/  @!PT LDS RZ, [RZ] ;  /* 0x00000000fffff984 */ /* 0x000fe20000000800 */
[----:B------:R1:W-:Y:S04]  /*1c6d0*/  @!P1 LDGSTS.E.BYPASS.LTC128B.128 [R193+0x8800], desc[UR4][R6.64+0x80] ;  /* 0x0880008006c19fae */ /* 0x0003e8000b901d44 */
[----:B------:R-:W0:Y:S02]  /*1c6e0*/  LDGDEPBAR ;  /* 0x00000000000079af */ /* 0x000e240000000000 */
.L_x_972:
[----:B------:R-:W-:Y:S05]  /*1c6f0*/  BSYNC B0 ;  /* 0x0000000000007941 */ /* 0x000fea0003800000 */
.L_x_971:
[C---:B------:R-:W-:Y:S01]  /*1c700*/  ISETP.GE.AND P0, PT, R2.reuse, R196, PT ;  /* 0x000000c40200720c */ /* 0x040fe20003f06270 */
[----:B------:R-:W2:Y:S01]  /*1c710*/  LD.E R0, desc[UR4][R172.64+0xdc] ;  /* 0x0000dc04ac007980 */ /* 0x000ea2000c101900 */
[C---:B------:R-:W-:Y:S01]  /*1c720*/  ISETP.GE.OR P4, PT, R2.reuse, R201, !P4 ;  /* 0x000000c90200720c */ /* 0x040fe20006786670 */
[C---:B------:R-:W-:Y:S01]  /*1c730*/  VIADD R5, R2.reuse, 0x8 ;  /* 0x0000000802057836 */ /* 0x040fe20000000000 */
[C---:B------:R-:W-:Y:S01]  /*1c740*/  ISETP.GE.OR P0, PT, R2.reuse, R202, !P0 ;  /* 0x000000ca0200720c */ /* 0x040fe20004706670 */
[----:B------:R-:W-:Y:S01]  /*1c750*/  VIADD R4, R2, 0x9 ;  /* 0x0000000902047836 */ /* 0x000fe20000000000 */
[----:B------:R-:W-:Y:S02]  /*1c760*/  FSEL R107, R10, -INF , !P4 ;  /* 0xff8000000a6b7808 */ /* 0x000fe40006000000 */
[----:B------:R-:W-:Y:S02]  /*1c770*/  FSEL R176, R11, -INF , !P5 ;  /* 0xff8000000bb07808 */ /* 0x000fe40006800000 */
[----:B------:R-:W-:Y:S02]  /*1c780*/  FSEL R177, R9, -INF , !P6 ;  /* 0xff80000009b17808 */ /* 0x000fe40007000000 */
[----:B------:R-:W-:Y:S02]  /*1c790*/  FSEL R11, R8, -INF , !P0 ;  /* 0xff800000080b7808 */ /* 0x000fe40004000000 */
[CC--:B------:R-:W-:Y:S02]  /*1c7a0*/  ISETP.GE.AND P2, PT, R5.reuse, R199.reuse, PT ;  /* 0x000000c70500720c */ /* 0x0c0fe40003f46270 */
[C---:B------:R-:W-:Y:S02]  /*1c7b0*/  ISETP.GE.AND P1, PT, R4.reuse, R199, PT ;  /* 0x000000c70400720c */ /* 0x040fe40003f26270 */
[C---:B------:R-:W-:Y:S02]  /*1c7c0*/  ISETP.GE.AND P6, PT, R5.reuse, R196, PT ;  /* 0x000000c40500720c */ /* 0x040fe40003fc6270 */
[C---:B------:R-:W-:Y:S02]  /*1c7d0*/  ISETP.GE.AND P4, PT, R5.reuse, R198, PT ;  /* 0x000000c60500720c */ /* 0x040fe40003f86270 */
[C---:B------:R-:W-:Y:S02]  /*1c7e0*/  ISETP.GE.AND P5, PT, R5.reuse, R197, PT ;  /* 0x000000c50500720c */ /* 0x040fe40003fa6270 */
[C---:B------:R-:W-:Y:S02]  /*1c7f0*/  ISETP.GE.AND P0, PT, R4.reuse, R196, PT ;  /* 0x000000c40400720c */ /* 0x040fe40003f06270 */
[CC--:B------:R-:W-:Y:S02]  /*1c800*/  ISETP.GE.OR P2, PT, R5.reuse, R201.reuse, !P2 ;  /* 0x000000c90500720c */ /* 0x0c0fe40005746670 */
[----:B------:R-:W-:Y:S02]  /*1c810*/  ISETP.GE.OR P1, PT, R4, R201, !P1 ;  /* 0x000000c90400720c */ /* 0x000fe40004f26670 */
[C---:B------:R-:W-:Y:S02]  /*1c820*/  ISETP.GE.OR P6, PT, R5.reuse, R202, !P6 ;  /* 0x000000ca0500720c */ /* 0x040fe400077c6670 */
[C---:B------:R-:W-:Y:S02]  /*1c830*/  ISETP.GE.OR P4, PT, R5.reuse, R204, !P4 ;  /* 0x000000cc0500720c */ /* 0x040fe40006786670 */
[----:B------:R-:W-:Y:S01]  /*1c840*/  ISETP.GE.OR P5, PT, R5, R203, !P5 ;  /* 0x000000cb0500720c */ /* 0x000fe20006fa6670 */
[----:B------:R-:W-:Y:S01]  /*1c850*/  VIADD R5, R2, 0x10 ;  /* 0x0000001002057836 */ /* 0x000fe20000000000 */
[----:B------:R-:W-:Y:S02]  /*1c860*/  ISETP.GE.OR P0, PT, R4, R202, !P0 ;  /* 0x000000ca0400720c */ /* 0x000fe40004706670 */
[----:B------:R-:W-:Y:S02]  /*1c870*/  FSEL R14, R14, -INF , !P2 ;  /* 0xff8000000e0e7808 */ /* 0x000fe40005000000 */
[----:B------:R-:W-:Y:S02]  /*1c880*/  FSEL R15, R15, -INF , !P1 ;  /* 0xff8000000f0f7808 */ /* 0x000fe40004800000 */
[CC--:B------:R-:W-:Y:S02]  /*1c890*/  ISETP.GE.AND P2, PT, R4.reuse, R198.reuse, PT ;  /* 0x000000c60400720c */ /* 0x0c0fe40003f46270 */
[-C--:B------:R-:W-:Y:S02]  /*1c8a0*/  ISETP.GE.AND P1, PT, R4, R197.reuse, PT ;  /* 0x000000c50400720c */ /* 0x080fe40003f26270 */
[----:B------:R-:W-:Y:S02]  /*1c8b0*/  FSEL R184, R12, -INF , !P6 ;  /* 0xff8000000cb87808 */ /* 0x000fe40007000000 */
[----:B------:R-:W-:Y:S02]  /*1c8c0*/  FSEL R183, R13, -INF , !P0 ;  /* 0xff8000000db77808 */ /* 0x000fe40004000000 */
[C---:B------:R-:W-:Y:S02]  /*1c8d0*/  ISETP.GE.AND P0, PT, R5.reuse, R198, PT ;  /* 0x000000c60500720c */ /* 0x040fe40003f06270 */
[C---:B------:R-:W-:Y:S02]  /*1c8e0*/  ISETP.GE.AND P6, PT, R5.reuse, R197, PT ;  /* 0x000000c50500720c */ /* 0x040fe40003fc6270 */
[CC--:B------:R-:W-:Y:S02]  /*1c8f0*/  ISETP.GE.OR P2, PT, R4.reuse, R204.reuse, !P2 ;  /* 0x000000cc0400720c */ /* 0x0c0fe40005746670 */
[-C--:B------:R-:W-:Y:S01]  /*1c900*/  ISETP.GE.OR P1, PT, R4, R203.reuse, !P1 ;  /* 0x000000cb0400720c */ /* 0x080fe20004f26670 */
[----:B------:R-:W-:Y:S01]  /*1c910*/  VIADD R4, R2, 0x11 ;  /* 0x0000001102047836 */ /* 0x000fe20000000000 */
[C---:B------:R-:W-:Y:S02]  /*1c920*/  ISETP.GE.OR P0, PT, R5.reuse, R204, !P0 ;  /* 0x000000cc0500720c */ /* 0x040fe40004706670 */
[----:B------:R-:W-:Y:S02]  /*1c930*/  ISETP.GE.OR P6, PT, R5, R203, !P6 ;  /* 0x000000cb0500720c */ /* 0x000fe400077c6670 */
[----:B------:R-:W-:Y:S02]  /*1c940*/  FSEL R16, R16, -INF , !P4 ;  /* 0xff80000010107808 */ /* 0x000fe40006000000 */
[----:B------:R-:W-:Y:S02]  /*1c950*/  FSEL R18, R18, -INF , !P5 ;  /* 0xff80000012127808 */ /* 0x000fe40006800000 */
        /* <DEDUP_REMOVED lines=8> */
[C---:B------:R-:W-:Y:S02]  /*1c9e0*/  ISETP.GE.AND P0, PT, R4.reuse, R199, PT ;  /* 0x000000c70400720c */ /* 0x040fe40003f06270 */
[----:B------:R-:W-:Y:S02]  /*1c9f0*/  ISETP.GE.AND P6, PT, R4, R196, PT ;  /* 0x000000c40400720c */ /* 0x000fe40003fc6270 */
[C---:B------:R-:W-:Y:S02]  /*1ca00*/  ISETP.GE.OR P4, PT, R5.reuse, R201, !P4 ;  /* 0x000000c90500720c */ /* 0x040fe40006786670 */
[----:B------:R-:W-:Y:S01]  /*1ca10*/  ISETP.GE.OR P5, PT, R5, R202, !P5 ;  /* 0x000000ca0500720c */ /* 0x000fe20006fa6670 */
[----:B------:R-:W-:Y:S01]  /*1ca20*/  VIADD R5, R2, 0x18 ;  /* 0x0000001802057836 */ /* 0x000fe20000000000 */
        /* <DEDUP_REMOVED lines=93> */
[C---:B------:R-:W-:Y:S02]  /*1d000*/  ISETP.GE.AND P2, PT, R4.reuse, R198, PT ;  /* 0x000000c60400720c */ /* 0x040fe40003f46270 */
[C---:B------:R-:W-:Y:S02]  /*1d010*/  ISETP.GE.AND P1, PT, R4.reuse, R197, PT ;  /* 0x000000c50400720c */ /* 0x040fe40003f26270 */
[C---:B------:R-:W-:Y:S02]  /*1d020*/  ISETP.GE.AND P4, PT, R4.reuse, R199, PT ;  /* 0x000000c70400720c */ /* 0x040fe40003f86270 */
[-C--:B------:R-:W-:Y:S02]  /*1d030*/  ISETP.GE.AND P6, PT, R4, R196.reuse, PT ;  /* 0x000000c40400720c */ /* 0x080fe40003fc6270 */
[----:B------:R-:W-:Y:S02]  /*1d040*/  FSEL R50, R50, -INF , !P0 ;  /* 0xff80000032327808 */ /* 0x000fe40004000000 */
[C---:B------:R-:W-:Y:S02]  /*1d050*/  ISETP.GE.AND P0, PT, R5.reuse, R196, PT ;  /* 0x000000c40500720c */ /* 0x040fe40003f06270 */
[C---:B------:R-:W-:Y:S02]  /*1d060*/  ISETP.GE.OR P2, PT, R4.reuse, R204, !P2 ;  /* 0x000000cc0400720c */ /* 0x040fe40005746670 */
[C---:B------:R-:W-:Y:S02]  /*1d070*/  ISETP.GE.OR P1, PT, R4.reuse, R203, !P1 ;  /* 0x000000cb0400720c */ /* 0x040fe40004f26670 */
[C---:B------:R-:W-:Y:S02]  /*1d080*/  ISETP.GE.OR P4, PT, R4.reuse, R201, !P4 ;  /* 0x000000c90400720c */ /* 0x040fe40006786670 */
[-C--:B------:R-:W-:Y:S01]  /*1d090*/  ISETP.GE.OR P6, PT, R4, R202.reuse, !P6 ;  /* 0x000000ca0400720c */ /* 0x080fe200077c6670 */
[C---:B------:R-:W-:Y:S01]  /*1d0a0*/  VIADD R4, R2.reuse, 0x38 ;  /* 0x0000003802047836 */ /* 0x040fe20000000000 */
[----:B------:R-:W-:Y:S01]  /*1d0b0*/  ISETP.GE.OR P0, PT, R5, R202, !P0 ;  /* 0x000000ca0500720c */ /* 0x000fe20004706670 */
[----:B------:R-:W-:Y:S01]  /*1d0c0*/  VIADD R2, R2, 0x39 ;  /* 0x0000003902027836 */ /* 0x000fe20000000000 */
[----:B------:R-:W-:Y:S02]  /*1d0d0*/  FSEL R55, R55, -INF , !P1 ;  /* 0xff80000037377808 */ /* 0x000fe40004800000 */
[----:B------:R-:W-:Y:S02]  /*1d0e0*/  FSEL R56, R56, -INF , !P0 ;  /* 0xff80000038387808 */ /* 0x000fe40004000000 */
[-C--:B------:R-:W-:Y:S02]  /*1d0f0*/  ISETP.GE.AND P1, PT, R4, R199.reuse, PT ;  /* 0x000000c70400720c */ /* 0x080fe40003f26270 */
[----:B------:R-:W-:Y:S02]  /*1d100*/  ISETP.GE.AND P0, PT, R2, R199, PT ;  /* 0x000000c70200720c */ /* 0x000fe40003f06270 */
[-C--:B------:R-:W-:Y:S02]  /*1d110*/  ISETP.GE.OR P1, PT, R4, R201.reuse, !P1 ;  /* 0x000000c90400720c */ /* 0x080fe40004f26670 */
[----:B------:R-:W-:Y:S02]  /*1d120*/  ISETP.GE.OR P0, PT, R2, R201, !P0 ;  /* 0x000000c90200720c */ /* 0x000fe40004706670 */
[----:B------:R-:W-:Y:S02]  /*1d130*/  FSEL R57, R57, -INF , !P6 ;  /* 0xff80000039397808 */ /* 0x000fe40007000000 */
[----:B------:R-:W-:Y:S02]  /*1d140*/  FSEL R62, R62, -INF , !P1 ;  /* 0xff8000003e3e7808 */ /* 0x000fe40004800000 */
[----:B------:R-:W-:Y:S02]  /*1d150*/  FSEL R63, R63, -INF , !P0 ;  /* 0xff8000003f3f7808 */ /* 0x000fe40004000000 */
[C---:B------:R-:W-:Y:S02]  /*1d160*/  ISETP.GE.AND P6, PT, R2.reuse, R196, PT ;  /* 0x000000c40200720c */ /* 0x040fe40003fc6270 */
[C---:B------:R-:W-:Y:S02]  /*1d170*/  ISETP.GE.AND P1, PT, R2.reuse, R198, PT ;  /* 0x000000c60200720c */ /* 0x040fe40003f26270 */
[C---:B------:R-:W-:Y:S02]  /*1d180*/  ISETP.GE.AND P0, PT, R2.reuse, R197, PT ;  /* 0x000000c50200720c */ /* 0x040fe40003f06270 */
[C---:B------:R-:W-:Y:S02]  /*1d190*/  ISETP.GE.OR P6, PT, R2.reuse, R202, !P6 ;  /* 0x000000ca0200720c */ /* 0x040fe400077c6670 */
[C---:B------:R-:W-:Y:S02]  /*1d1a0*/  ISETP.GE.OR P1, PT, R2.reuse, R204, !P1 ;  /* 0x000000cc0200720c */ /* 0x040fe40004f26670 */
[----:B------:R-:W-:Y:S02]  /*1d1b0*/  ISETP.GE.OR P0, PT, R2, R203, !P0 ;  /* 0x000000cb0200720c */ /* 0x000fe40004706670 */
[----:B------:R-:W-:Y:S02]  /*1d1c0*/  FMNMX.FTZ R2, R11, R104, !PT ;  /* 0x000000680b027209 */ /* 0x000fe40007810000 */
[----:B------:R-:W-:Y:S02]  /*1d1d0*/  FSEL R48, R48, -INF , !P5 ;  /* 0xff80000030307808 */ /* 0x000fe40006800000 */
[----:B------:R-:W-:Y:S02]  /*1d1e0*/  ISETP.GE.AND P5, PT, R5, R199, PT ;  /* 0x000000c70500720c */ /* 0x000fe40003fa6270 */
[----:B------:R-:W-:Y:S02]  /*1d1f0*/  FMNMX.FTZ R2, R177, R2, !PT ;  /* 0x00000002b1027209 */ /* 0x000fe40007810000 */
[----:B------:R-:W-:Y:S02]  /*1d200*/  ISETP.GE.OR P5, PT, R5, R201, !P5 ;  /* 0x000000c90500720c */ /* 0x000fe40006fa6670 */
[----:B------:R-:W-:Y:S02]  /*1d210*/  FMNMX.FTZ R2, R184, R2, !PT ;  /* 0x00000002b8027209 */ /* 0x000fe40007810000 */
[----:B------:R-:W-:Y:S02]  /*1d220*/  FSEL R53, R53, -INF , !P2 ;  /* 0xff80000035357808 */ /* 0x000fe40005000000 */
[----:B------:R-:W-:Y:S02]  /*1d230*/  FSEL R58, R58, -INF , !P5 ;  /* 0xff8000003a3a7808 */ /* 0x000fe40006800000 */
[----:B------:R-:W-:Y:S02]  /*1d240*/  FSEL R59, R59, -INF , !P4 ;  /* 0xff8000003b3b7808 */ /* 0x000fe40006000000 */
[C---:B------:R-:W-:Y:S02]  /*1d250*/  ISETP.GE.AND P2, PT, R4.reuse, R196, PT ;  /* 0x000000c40400720c */ /* 0x040fe40003f46270 */
[C---:B------:R-:W-:Y:S02]  /*1d260*/  ISETP.GE.AND P5, PT, R4.reuse, R198, PT ;  /* 0x000000c60400720c */ /* 0x040fe40003fa6270 */
[----:B------:R-:W-:Y:S02]  /*1d270*/  ISETP.GE.AND P4, PT, R4, R197, PT ;  /* 0x000000c50400720c */ /* 0x000fe40003f86270 */
[----:B------:R-:W-:Y:S02]  /*1d280*/  FMNMX.FTZ R2, R183, R2, !PT ;  /* 0x00000002b7027209 */ /* 0x000fe40007810000 */
[----:B------:R-:W-:Y:S02]  /*1d290*/  FMNMX.FTZ R5, R180, R105, !PT ;  /* 0x00000069b4057209 */ /* 0x000fe40007810000 */
[C---:B------:R-:W-:Y:S02]  /*1d2a0*/  ISETP.GE.OR P2, PT, R4.reuse, R202, !P2 ;  /* 0x000000ca0400720c */ /* 0x040fe40005746670 */
        /* <DEDUP_REMOVED lines=45> */
[----:B------:R-:W-:Y:S02]  /*1d580*/  FMNMX.FTZ R100, R61, R100, !PT ;  /* 0x000000643d647209 */ /* 0x000fe40007810000 */
[----:B------:R-:W-:Y:S02]  /*1d590*/  FMNMX.FTZ R4, R51, R4, !PT ;  /* 0x0000000433047209 */ /* 0x000fe40007810000 */
[----:B------:R-:W-:Y:S01]  /*1d5a0*/  FMNMX.FTZ R103, R42, R103, !PT ;  /* 0x000000672a677209 */ /* 0x000fe20007810000 */
[----:B-1----:R-:W1:Y:S01]  /*1d5b0*/  SHFL.BFLY PT, R7, R100, 0x2, 0x1f ;  /* 0x0c401f0064077f89 */ /* 0x002e6200000e0000 */
[----:B------:R-:W-:Y:S02]  /*1d5c0*/  FMNMX.FTZ R5, R52, R5, !PT ;  /* 0x0000000534057209 */ /* 0x000fe40007810000 */
[----:B------:R-:W-:Y:S02]  /*1d5d0*/  FMNMX.FTZ R4, R54, R4, !PT ;  /* 0x0000000436047209 */ /* 0x000fe40007810000 */
[----:B------:R-:W-:Y:S02]  /*1d5e0*/  FMNMX.FTZ R103, R43, R103, !PT ;  /* 0x000000672b677209 */ /* 0x000fe40007810000 */
[----:B------:R-:W-:Y:S02]  /*1d5f0*/  FSEL R64, R64, -INF , !P5 ;  /* 0xff80000040407808 */ /* 0x000fe40006800000 */
        /* <DEDUP_REMOVED lines=11> */
[----:B------:R-:W-:Y:S05]  /*1d6b0*/  FSEL R66, R66, -INF , !P4 ;  /* 0xff80000042427808 */ /* 0x000fea0006000000 */
[----:B------:R-:W3:Y:S01]  /*1d6c0*/  SHFL.BFLY PT, R7, R100, 0x1, 0x1f ;  /* 0x0c201f0064077f89 */ /* 0x000ee200000e0000 */
[----:B------:R-:W-:Y:S02]  /*1d6d0*/  FMNMX.FTZ R103, R62, R103, !PT ;  /* 0x000000673e677209 */ /* 0x000fe40007810000 */
[----:B------:R-:W-:Y:S02]  /*1d6e0*/  FSEL R67, R67, -INF , !P0 ;  /* 0xff80000043437808 */ /* 0x000fe40004000000 */
[----:B------:R-:W-:Y:S02]  /*1d6f0*/  FMNMX.FTZ R103, R63, R103, !PT ;  /* 0x000000673f677209 */ /* 0x000fe40007810000 */
[----:B------:R-:W-:Y:S03]  /*1d700*/  FMNMX.FTZ R2, R66, R2, !PT ;  /* 0x0000000242027209 */ /* 0x000fe60007810000 */
[----:B------:R-:W4:Y:S01]  /*1d710*/  SHFL.BFLY PT, R6, R103, 0x2, 0x1f ;  /* 0x0c401f0067067f89 */ /* 0x000f2200000e0000 */
[----:B------:R-:W-:Y:S07]  /*1d720*/  FMNMX.FTZ R2, R67, R2, !PT ;  /* 0x0000000243027209 */ /* 0x000fee0007810000 */
[----:B------:R-:W5:Y:S01]  /*1d730*/  SHFL.BFLY PT, R8, R2, 0x2, 0x1f ;  /* 0x0c401f0002087f89 */ /* 0x000f6200000e0000 */
[----:B-1----:R-:W-:Y:S02]  /*1d740*/  FMNMX.FTZ R4, R4, R5, !PT ;  /* 0x0000000504047209 */ /* 0x002fe40007810000 */
[----:B---3--:R-:W-:Y:S05]  /*1d750*/  FMNMX.FTZ R100, R100, R7, !PT ;  /* 0x0000000764647209 */ /* 0x008fea0007810000 */
[----:B------:R-:W1:Y:S01]  /*1d760*/  SHFL.BFLY PT, R102, R4, 0x1, 0x1f ;  /* 0x0c201f0004667f89 */ /* 0x000e6200000e0000 */
[----:B------:R-:W-:Y:S01]  /*1d770*/  FSETP.NEU.FTZ.AND P0, PT, R100, -INF , PT ;  /* 0xff8000006400780b */ /* 0x000fe20003f1d000 */
[----:B--2---:R-:W-:Y:S01]  /*1d780*/  FMUL.FTZ R10, R0, R100 ;  /* 0x00000064000a7220 */ /* 0x004fe20000410000 */
[----:B----4-:R-:W-:Y:S04]  /*1d790*/  FMNMX.FTZ R103, R103, R6, !PT ;  /* 0x0000000667677209 */ /* 0x010fe80007810000 */
[----:B------:R-:W-:Y:S01]  /*1d7a0*/  FSEL R10, R10, RZ, P0 ;  /* 0x000000ff0a0a7208 */ /* 0x000fe20000000000 */
[----:B------:R-:W2:Y:S01]  /*1d7b0*/  SHFL.BFLY PT, R6, R103, 0x1, 0x1f ;  /* 0x0c201f0067067f89 */ /* 0x000ea200000e0000 */
[----:B-----5:R-:W-:Y:S03]  /*1d7c0*/  FMNMX.FTZ R2, R2, R8, !PT ;  /* 0x0000000802027209 */ /* 0x020fe60007810000 */
[-CC-:B------:R-:W-:Y:S01]  /*1d7d0*/  FFMA.FTZ R184, R184, R0.reuse, -R10.reuse ;  /* 0x00000000b8b87223 */ /* 0x180fe2000001080a */
[-CC-:B------:R-:W-:Y:S01]  /*1d7e0*/  FFMA.FTZ R225, R41, R0.reuse, -R10.reuse ;  /* 0x0000000029e17223 */ /* 0x180fe2000001080a */
[-CC-:B------:R-:W-:Y:S01]  /*1d7f0*/  FFMA.FTZ R183, R183, R0.reuse, -R10.reuse ;  /* 0x00000000b7b77223 */ /* 0x180fe2000001080a */
[-CC-:B------:R-:W-:Y:S01]  /*1d800*/  FFMA.FTZ R215, R28, R0.reuse, -R10.reuse ;  /* 0x000000001cd77223 */ /* 0x180fe2000001080a */
[-CC-:B------:R-:W-:Y:S01]  /*1d810*/  FFMA.FTZ R216, R29, R0.reuse, -R10.reuse ;  /* 0x000000001dd87223 */ /* 0x180fe2000001080a */
[-CC-:B------:R-:W-:Y:S01]  /*1d820*/  FFMA.FTZ R221, R40, R0.reuse, -R10.reuse ;  /* 0x0000000028dd7223 */ /* 0x180fe2000001080a */
[-CC-:B------:R-:W-:Y:S01]  /*1d830*/  FFMA.FTZ R233, R44, R0.reuse, -R10.reuse ;  /* 0x000000002ce97223 */ /* 0x180fe2000001080a */
[--C-:B------:R-:W-:Y:S01]  /*1d840*/  FFMA.FTZ R235, R45, R0, -R10.reuse ;  /* 0x000000002deb7223 */ /* 0x100fe2000001080a */
[----:B-1----:R-:W-:Y:S01]  /*1d850*/  FMNMX.FTZ R102, R4, R102, !PT ;  /* 0x0000006604667209 */ /* 0x002fe20007810000 */
[-CC-:B------:R-:W-:Y:S01]  /*1d860*/  FFMA.FTZ R4, R11, R0.reuse, -R10.reuse ;  /* 0x000000000b047223 */ /* 0x180fe2000001080a */
[----:B------:R-:W1:Y:S01]  /*1d870*/  SHFL.BFLY PT, R101, R2, 0x1, 0x1f ;  /* 0x0c201f0002657f89 */ /* 0x000e6200000e0000 */
[--C-:B------:R-:W-:Y:S01]  /*1d880*/  FFMA.FTZ R240, R56, R0, -R10.reuse ;  /* 0x0000000038f07223 */ /* 0x100fe2000001080a */
[----:B------:R-:W-:Y:S01]  /*1d890*/  FSETP.NEU.FTZ.AND P2, PT, R102, -INF , PT ;  /* 0xff8000006600780b */ /* 0x000fe20003f5d000 */
[----:B------:R3:W-:Y:S01]  /*1d8a0*/  MUFU.EX2 R182, R4 ;  /* 0x0000000400b67308 */ /* 0x0007e20000000800 */
[----:B------:R-:W-:Y:S01]  /*1d8b0*/  FMUL.FTZ R8, R0, R102 ;  /* 0x0000006600087220 */ /* 0x000fe20000410000 */
[----:B------:R-:W-:Y:S04]  /*1d8c0*/  FFMA.FTZ R241, R57, R0, -R10 ;  /* 0x0000000039f17223 */ /* 0x000fe8000001080a */
[----:B------:R-:W-:Y:S02]  /*1d8d0*/  FSEL R8, R8, RZ, P2 ;  /* 0x000000ff08087208 */ /* 0x000fe40001000000 */
[----:B--2---:R-:W-:Y:S03]  /*1d8e0*/  FMNMX.FTZ R103, R103, R6, !PT ;  /* 0x0000000667677209 */ /* 0x004fe60007810000 */
[-CC-:B------:R-:W-:Y:S01]  /*1d8f0*/  FFMA.FTZ R212, R20, R0.reuse, -R8.reuse ;  /* 0x0000000014d47223 */ /* 0x180fe20000010808 */
[-CC-:B------:R-:W-:Y:S01]  /*1d900*/  FFMA.FTZ R213, R21, R0.reuse, -R8.reuse ;  /* 0x0000000015d57223 */ /* 0x180fe20000010808 */
[----:B------:R-:W-:Y:S01]  /*1d910*/  FSETP.NEU.FTZ.AND P1, PT, R103, -INF , PT ;  /* 0xff8000006700780b */ /* 0x000fe20003f3d000 */
[----:B------:R-:W-:Y:S01]  /*1d920*/  FMUL.FTZ R9, R0, R103 ;  /* 0x0000006700097220 */ /* 0x000fe20000410000 */
[-CC-:B------:R-:W-:Y:S01]  /*1d930*/  FFMA.FTZ R219, R32, R0.reuse, -R8.reuse ;  /* 0x0000000020db7223 */ /* 0x180fe20000010808 */
[-CC-:B------:R-:W-:Y:S01]  /*1d940*/  FFMA.FTZ R220, R33, R0.reuse, -R8.reuse ;  /* 0x0000000021dc7223 */ /* 0x180fe20000010808 */
[-CC-:B---3--:R-:W-:Y:S01]  /*1d950*/  FFMA.FTZ R4, R180, R0.reuse, -R8.reuse ;  /* 0x00000000b4047223 */ /* 0x188fe20000010808 */
[-CC-:B------:R-:W-:Y:S01]  /*1d960*/  FFMA.FTZ R224, R36, R0.reuse, -R8.reuse ;  /* 0x0000000024e07223 */ /* 0x180fe20000010808 */
[----:B------:R-:W-:Y:S01]  /*1d970*/  FSEL R9, R9, RZ, P1 ;  /* 0x000000ff09097208 */ /* 0x000fe20000800000 */
[-C--:B------:R-:W-:Y:S01]  /*1d980*/  FFMA.FTZ R227, R37, R0.reuse, -R8 ;  /* 0x0000000025e37223 */ /* 0x080fe20000010808 */
[----:B-1----:R-:W-:Y:S01]  /*1d990*/  FMNMX.FTZ R101, R2, R101, !PT ;  /* 0x0000006502657209 */ /* 0x002fe20007810000 */
[----:B------:R1:W-:Y:S01]  /*1d9a0*/  MUFU.EX2 R250, R4 ;  /* 0x0000000400fa7308 */ /* 0x0003e20000000800 */
[----:B------:R-:W-:Y:S01]  /*1d9b0*/  FSEL R2, R103, RZ, P1 ;  /* 0x000000ff67027208 */ /* 0x000fe20000800000 */
[-CC-:B------:R-:W-:Y:S01]  /*1d9c0*/  FFMA.FTZ R5, R107, R0.reuse, -R9.reuse ;  /* 0x000000006b057223 */ /* 0x180fe20000010809 */
[----:B------:R-:W-:Y:S01]  /*1d9d0*/  FSETP.NEU.FTZ.AND P1, PT, R101, -INF , PT ;  /* 0xff8000006500780b */ /* 0x000fe20003f3d000 */
[----:B------:R-:W-:Y:S01]  /*1d9e0*/  FMUL.FTZ R7, R0, R101 ;  /* 0x0000006500077220 */ /* 0x000fe20000410000 */
[-C--:B------:R-:W-:Y:S01]  /*1d9f0*/  FFMA.FTZ R11, R176, R0.reuse, -R9 ;  /* 0x00000000b00b7223 */ /* 0x080fe20000010809 */
[----:B------:R-:W-:Y:S01]  /*1da00*/  FADD.FTZ R3, -R2, R3 ;  /* 0x0000000302037221 */ /* 0x000fe20000010100 */
[----:B------:R-:W-:Y:S03]  /*1da10*/  FSEL R2, R100, RZ, P0 ;  /* 0x000000ff64027208 */ /* 0x000fe60000000000 */
[----:B------:R2:W-:Y:S01]  /*1da20*/  MUFU.EX2 R181, R5 ;  /* 0x0000000500b57308 */ /* 0x0005e20000000800 */
[----:B------:R-:W-:Y:S01]  /*1da30*/  FSEL R7, R7, RZ, P1 ;  /* 0x000000ff07077208 */ /* 0x000fe20000800000 */
        /* <DEDUP_REMOVED lines=13> */
[-CC-:B------:R-:W-:Y:S01]  /*1db10*/  FFMA.FTZ R248, R58, R0.reuse, -R9.reuse ;  /* 0x000000003af87223 */ /* 0x180fe20000010809 */
[-CC-:B------:R-:W-:Y:S01]  /*1db20*/  FFMA.FTZ R249, R59, R0.reuse, -R9.reuse ;  /* 0x000000003bf97223 */ /* 0x180fe20000010809 */
[----:B--2---:R-:W-:Y:S01]  /*1db30*/  FADD.FTZ R5, -R2, R104 ;  /* 0x0000006802057221 */ /* 0x004fe20000010100 */
[----:B------:R-:W-:Y:S01]  /*1db40*/  FSEL R2, R102, RZ, P2 ;  /* 0x000000ff66027208 */ /* 0x000fe20001000000 */
[-CC-:B------:R-:W-:Y:S01]  /*1db50*/  FFMA.FTZ R252, R62, R0.reuse, -R9.reuse ;  /* 0x000000003efc7223 */ /* 0x180fe20000010809 */
[-C--:B------:R-:W-:Y:S01]  /*1db60*/  FFMA.FTZ R107, R63, R0.reuse, -R9 ;  /* 0x000000003f6b7223 */ /* 0x080fe20000010809 */
[-C--:B------:R-:W-:Y:S01]  /*1db70*/  FFMA.FTZ R205, R22, R0.reuse, -R7 ;  /* 0x0000000016cd7223 */ /* 0x080fe20000010807 */
[----:B------:R-:W2:Y:S01]  /*1db80*/  LDL.LU R104, [R1+0x174] ;  /* 0x0001740001687983 */ /* 0x000ea20000300800 */
[----:B------:R-:W-:Y:S01]  /*1db90*/  FADD.FTZ R6, -R2, R105 ;  /* 0x0000006902067221 */ /* 0x000fe20000010100 */
[----:B------:R-:W-:Y:S01]  /*1dba0*/  FSEL R2, R101, RZ, P1 ;  /* 0x000000ff65027208 */ /* 0x000fe20000800000 */
[----:B------:R3:W-:Y:S01]  /*1dbb0*/  MUFU.EX2 R105, R11 ;  /* 0x0000000b00697308 */ /* 0x0007e20000000800 */
[--C-:B------:R-:W-:Y:S01]  /*1dbc0*/  FFMA.FTZ R222, R38, R0, -R7.reuse ;  /* 0x0000000026de7223 */ /* 0x100fe20000010807 */
[----:B------:R-:W-:Y:S01]  /*1dbd0*/  FMUL.FTZ R6, R0, R6 ;  /* 0x0000000600067220 */ /* 0x000fe20000410000 */
[-CC-:B------:R-:W-:Y:S01]  /*1dbe0*/  FFMA.FTZ R9, R16, R0.reuse, -R8.reuse ;  /* 0x0000000010097223 */ /* 0x180fe20000010808 */
[-C--:B------:R-:W-:Y:S01]  /*1dbf0*/  FFMA.FTZ R238, R48, R0.reuse, -R8 ;  /* 0x0000000030ee7223 */ /* 0x080fe20000010808 */
[----:B-1----:R-:W-:Y:S01]  /*1dc00*/  FADD.FTZ R4, -R2, R106 ;  /* 0x0000006a02047221 */ /* 0x002fe20000010100 */
[-CC-:B------:R-:W-:Y:S01]  /*1dc10*/  FFMA.FTZ R2, R186, R0.reuse, -R7.reuse ;  /* 0x00000000ba027223 */ /* 0x180fe20000010807 */
[-CC-:B------:R-:W-:Y:S01]  /*1dc20*/  FFMA.FTZ R239, R49, R0.reuse, -R8.reuse ;  /* 0x0000000031ef7223 */ /* 0x180fe20000010808 */
[-CC-:B------:R-:W-:Y:S01]  /*1dc30*/  FFMA.FTZ R246, R52, R0.reuse, -R8.reuse ;  /* 0x0000000034f67223 */ /* 0x180fe20000010808 */
[-CC-:B------:R-:W-:Y:S01]  /*1dc40*/  FFMA.FTZ R247, R53, R0.reuse, -R8.reuse ;  /* 0x0000000035f77223 */ /* 0x180fe20000010808 */
[----:B------:R1:W-:Y:S01]  /*1dc50*/  MUFU.EX2 R245, R2 ;  /* 0x0000000200f57308 */ /* 0x0003e20000000800 */
[-CC-:B------:R-:W-:Y:S01]  /*1dc60*/  FFMA.FTZ R64, R64, R0.reuse, -R8.reuse ;  /* 0x0000000040407223 */ /* 0x180fe20000010808 */
[-CC-:B------:R-:W-:Y:S01]  /*1dc70*/  FFMA.FTZ R65, R65, R0.reuse, -R8.reuse ;  /* 0x0000000041417223 */ /* 0x180fe20000010808 */
[-CC-:B------:R-:W-:Y:S01]  /*1dc80*/  FFMA.FTZ R18, R18, R0.reuse, -R7.reuse ;  /* 0x0000000012127223 */ /* 0x180fe20000010807 */
[-CC-:B------:R-:W-:Y:S01]  /*1dc90*/  FFMA.FTZ R208, R23, R0.reuse, -R7.reuse ;  /* 0x0000000017d07223 */ /* 0x180fe20000010807 */
[-CC-:B------:R-:W-:Y:S01]  /*1dca0*/  FFMA.FTZ R218, R34, R0.reuse, -R7.reuse ;  /* 0x0000000022da7223 */ /* 0x180fe20000010807 */
[-CC-:B------:R-:W-:Y:S01]  /*1dcb0*/  FFMA.FTZ R217, R35, R0.reuse, -R7.reuse ;  /* 0x0000000023d97223 */ /* 0x180fe20000010807 */
[-C--:B---3--:R-:W-:Y:S01]  /*1dcc0*/  FFMA.FTZ R11, R187, R0.reuse, -R8 ;  /* 0x00000000bb0b7223 */ /* 0x088fe20000010808 */
[-CC-:B------:R-:W-:Y:S01]  /*1dcd0*/  FFMA.FTZ R228, R39, R0.reuse, -R7.reuse ;  /* 0x0000000027e47223 */ /* 0x180fe20000010807 */
[-CC-:B------:R-:W-:Y:S01]  /*1dce0*/  FFMA.FTZ R234, R50, R0.reuse, -R7.reuse ;  /* 0x0000000032ea7223 */ /* 0x180fe20000010807 */
[-CC-:B------:R-:W-:Y:S01]  /*1dcf0*/  FFMA.FTZ R236, R51, R0.reuse, -R7.reuse ;  /* 0x0000000033ec7223 */ /* 0x180fe20000010807 */
[----:B------:R3:W-:Y:S01]  /*1dd00*/  MUFU.EX2 R242, R11 ;  /* 0x0000000b00f27308 */ /* 0x0007e20000000800 */
[-CC-:B------:R-:W-:Y:S01]  /*1dd10*/  FFMA.FTZ R244, R54, R0.reuse, -R7.reuse ;  /* 0x0000000036f47223 */ /* 0x180fe20000010807 */
[-CC-:B------:R-:W-:Y:S01]  /*1dd20*/  FFMA.FTZ R243, R55, R0.reuse, -R7.reuse ;  /* 0x0000000037f37223 */ /* 0x180fe20000010807 */
[-CC-:B------:R-:W-:Y:S01]  /*1dd30*/  FFMA.FTZ R66, R66, R0.reuse, -R7.reuse ;  /* 0x0000000042427223 */ /* 0x180fe20000010807 */
[-C--:B------:R-:W-:Y:S01]  /*1dd40*/  FFMA.FTZ R67, R67, R0.reuse, -R7 ;  /* 0x0000000043437223 */ /* 0x080fe20000010807 */
[-CC-:B------:R-:W-:Y:S01]  /*1dd50*/  FFMA.FTZ R186, R24, R0.reuse, -R10.reuse ;  /* 0x0000000018ba7223 */ /* 0x180fe2000001080a */
[-CC-:B-1----:R-:W-:Y:S01]  /*1dd60*/  FFMA.FTZ R2, R177, R0.reuse, -R10.reuse ;  /* 0x00000000b1027223 */ /* 0x182fe2000001080a */
[-CC-:B------:R-:W-:Y:S01]  /*1dd70*/  FFMA.FTZ R187, R25, R0.reuse, -R10.reuse ;  /* 0x0000000019bb7223 */ /* 0x180fe2000001080a */
[-CC-:B------:R-:W-:Y:S01]  /*1dd80*/  FFMA.FTZ R19, R60, R0.reuse, -R10.reuse ;  /* 0x000000003c137223 */ /* 0x180fe2000001080a */
[----:B------:R-:W-:Y:S01]  /*1dd90*/  FFMA.FTZ R22, R61, R0, -R10 ;  /* 0x000000003d167223 */ /* 0x000fe2000001080a */
[----:B------:R1:W-:Y:S01]  /*1dda0*/  MUFU.EX2 R180, R2 ;  /* 0x0000000200b47308 */ /* 0x0003e20000000800 */
[C---:B------:R-:W-:Y:S01]  /*1ddb0*/  FMUL.FTZ R4, R0.reuse, R4 ;  /* 0x0000000400047220 */ /* 0x040fe20000410000 */
[----:B------:R-:W4:Y:S01]  /*1ddc0*/  LDL.LU R106, [R1+0x170] ;  /* 0x00017000016a7983 */ /* 0x000f220000300800 */
[----:B------:R-:W-:Y:S02]  /*1ddd0*/  IMAD.MOV.U32 R34, RZ, RZ, R65 ;  /* 0x000000ffff227224 */ /* 0x000fe400078e0041 */
[----:B------:R-:W-:Y:S02]  /*1dde0*/  IMAD.MOV.U32 R35, RZ, RZ, R107 ;  /* 0x000000ffff237224 */ /* 0x000fe400078e006b */
[----:B---3--:R-:W-:Y:S03]  /*1ddf0*/  FFMA.FTZ R11, R17, R0, -R8 ;  /* 0x00000000110b7223 */ /* 0x008fe60000010808 */
[----:B------:R-:W-:Y:S01]  /*1de00*/  MUFU.EX2 R179, R13 ;  /* 0x0000000d00b37308 */ /* 0x000fe20000000800 */
[----:B------:R-:W-:Y:S09]  /*1de10*/  IMAD.MOV.U32 R23, RZ, RZ, R64 ;  /* 0x000000ffff177224 */ /* 0x000ff200078e0040 */
[----:B------:R-:W-:Y:S01]  /*1de20*/  MUFU.EX2 R176, R11 ;  /* 0x0000000b00b07308 */ /* 0x000fe20000000800 */
[C---:B-1----:R-:W-:Y:S01]  /*1de30*/  FMUL.FTZ R2, R0.reuse, R3 ;  /* 0x0000000300027220 */ /* 0x042fe20000410000 */
[----:B------:R-:W-:Y:S02]  /*1de40*/  FMUL.FTZ R3, R0, R5 ;  /* 0x0000000500037220 */ /* 0x000fe40000410000 */
[----:B------:R-:W3:Y:S06]  /*1de50*/  LDL.LU R5, [R1+0x15c] ;  /* 0x00015c0001057983 */ /* 0x000eec0000300800 */
[----:B------:R1:W5:Y:S10]  /*1de60*/  MUFU.EX2 R0, R6 ;  /* 0x0000000600007308 */ /* 0x0003740000000800 */
[----:B------:R-:W5:Y:S10]  /*1de70*/  MUFU.EX2 R2, R2 ;  /* 0x0000000200027308 */ /* 0x000f740000000800 */
[----:B------:R-:W5:Y:S01]  /*1de80*/  MUFU.EX2 R3, R3 ;  /* 0x0000000300037308 */ /* 0x000f620000000800 */
[----:B-1----:R-:W3:Y:S01]  /*1de90*/  LDL.LU R6, [R1+0x16c] ;  /* 0x00016c0001067983 */ /* 0x002ee20000300800 */
[C---:B-----5:R-:W-:Y:S01]  /*1dea0*/  FMUL.FTZ R65, R0.reuse, R141 ;  /* 0x0000008d00417220 */ /* 0x060fe20000410000 */
[C---:B------:R-:W-:Y:S01]  /*1deb0*/  FMUL.FTZ R33, R0.reuse, R157 ;  /* 0x0000009d00217220 */ /* 0x040fe20000410000 */
[C---:B------:R-:W-:Y:S01]  /*1dec0*/  FMUL.FTZ R16, R0.reuse, R164 ;  /* 0x000000a400107220 */ /* 0x040fe20000410000 */
[----:B------:R-:W5:Y:S01]  /*1ded0*/  LDL R141, [R1+0x194] ;  /* 0x00019400018d7983 */ /* 0x000f620000100800 */
[C---:B------:R-:W-:Y:S01]  /*1dee0*/  FMUL.FTZ R17, R0.reuse, R165 ;  /* 0x000000a500117220 */ /* 0x040fe20000410000 */
[----:B------:R-:W-:Y:S03]  /*1def0*/  FMUL.FTZ R20, R0, R160 ;  /* 0x000000a000147220 */ /* 0x000fe60000410000 */
[----:B------:R-:W-:Y:S01]  /*1df00*/  MUFU.EX2 R177, R12 ;  /* 0x0000000c00b17308 */ /* 0x000fe20000000800 */
        /* <DEDUP_REMOVED lines=26> */
[----:B------:R-:W5:Y:S01]  /*1e0b0*/  LDL R124, [R1+0x168] ;  /* 0x00016800017c7983 */ /* 0x000f620000100800 */
[----:B------:R-:W1:Y:S01]  /*1e0c0*/  MUFU.EX2 R178, R9 ;  /* 0x0000000900b27308 */ /* 0x000e620000000800 */
[----:B------:R-:W-:Y:S02]  /*1e0d0*/  IMAD.MOV.U32 R135, RZ, RZ, R34 ;  /* 0x000000ffff877224 */ /* 0x000fe400078e0022 */
[C---:B------:R-:W-:Y:S01]  /*1e0e0*/  FMUL.FTZ R57, R3.reuse, R113 ;  /* 0x0000007103397220 */ /* 0x040fe20000410000 */
[----:B------:R-:W5:Y:S01]  /*1e0f0*/  LDL R109, [R1+0x1d0] ;  /* 0x0001d000016d7983 */ /* 0x000f620000100800 */
[C---:B------:R-:W-:Y:S01]  /*1e100*/  FMUL.FTZ R60, R3.reuse, R108 ;  /* 0x0000006c033c7220 */ /* 0x040fe20000410000 */
[----:B------:R-:W-:Y:S02]  /*1e110*/  IMAD.MOV.U32 R157, RZ, RZ, R135 ;  /* 0x000000ffff9d7224 */ /* 0x000fe400078e0087 */
[C---:B------:R-:W-:Y:S01]  /*1e120*/  FMUL.FTZ R25, R3.reuse, R129 ;  /* 0x0000008103197220 */ /* 0x040fe20000410000 */
[----:B------:R-:W5:Y:S01]  /*1e130*/  LDL R135, [R1+0x144] ;  /* 0x0001440001877983 */ /* 0x000f620000100800 */
[C---:B------:R-:W-:Y:S01]  /*1e140*/  FMUL.FTZ R29, R3.reuse, R125 ;  /* 0x0000007d031d7220 */ /* 0x040fe20000410000 */
[----:B------:R-:W-:Y:S02]  /*1e150*/  IMAD.MOV.U32 R139, RZ, RZ, R66 ;  /* 0x000000ffff8b7224 */ /* 0x000fe400078e0042 */
[----:B------:R-:W-:Y:S01]  /*1e160*/  FMUL.FTZ R13, R3, R133 ;  /* 0x00000085030d7220 */ /* 0x000fe20000410000 */
[----:B------:R-:W-:Y:S01]  /*1e170*/  F2FP.BF16.F32.PACK_AB R133, R245, R251 ;  /* 0x000000fbf585723e */ /* 0x000fe200000010ff */
[----:B------:R-:W5:Y:S01]  /*1e180*/  LDL R164, [R1+0xfc] ;  /* 0x0000fc0001a47983 */ /* 0x000f620000100800 */
[C---:B------:R-:W-:Y:S01]  /*1e190*/  FMUL.FTZ R21, R0.reuse, R161 ;  /* 0x000000a100157220 */ /* 0x040fe20000410000 */
[C---:B------:R-:W-:Y:S01]  /*1e1a0*/  FMUL.FTZ R32, R0.reuse, R156 ;  /* 0x0000009c00207220 */ /* 0x040fe20000410000 */
[----:B------:R-:W-:Y:S01]  /*1e1b0*/  FMUL.FTZ R36, R0, R152 ;  /* 0x0000009800247220 */ /* 0x000fe20000410000 */
[----:B------:R2:W5:Y:S01]  /*1e1c0*/  LDL.S16 R129, [R1+0xb8] ;  /* 0x0000b80001817983 */ /* 0x0005620000100600 */
[----:B-1----:R-:W-:Y:S01]  /*1e1d0*/  F2FP.BF16.F32.PACK_AB R108, R176, R178 ;  /* 0x000000b2b06c723e */ /* 0x002fe200000010ff */
        /* <DEDUP_REMOVED lines=16> */
[----:B------:R1:W-:Y:S01]  /*1e2e0*/  MUFU.EX2 R112, R184 ;  /* 0x000000b800707308 */ /* 0x0003e20000000800 */
        /* <DEDUP_REMOVED lines=15> */
[----:B------:R2:W5:Y:S01]  /*1e3e0*/  LDL.S16 R125, [R1+0xb4] ;  /* 0x0000b400017d7983 */ /* 0x0005620000100600 */
[----:B------:R-:W-:Y:S01]  /*1e3f0*/  MUFU.EX2 R110, R18 ;  /* 0x00000012006e7308 */ /* 0x000fe20000000800 */
[----:B------:R-:W-:Y:S02]  /*1e400*/  IMAD.MOV.U32 R130, RZ, RZ, R67 ;  /* 0x000000ffff827224 */ /* 0x000fe400078e0043 */
[----:B-1----:R-:W5:Y:S01]  /*1e410*/  LDL R184, [R1+0x13c] ;  /* 0x00013c0001b87983 */ /* 0x002f620000100800 */
[----:B------:R-:W-:Y:S02]  /*1e420*/  IMAD.MOV.U32 R126, RZ, RZ, R22 ;  /* 0x000000ffff7e7224 */ /* 0x000fe400078e0016 */
[----:B------:R-:W-:Y:S02]  /*1e430*/  IMAD.MOV.U32 R134, RZ, RZ, R35 ;  /* 0x000000ffff867224 */ /* 0x000fe400078e0023 */
[----:B------:R-:W-:Y:S02]  /*1e440*/  IMAD.MOV.U32 R131, RZ, RZ, R23 ;  /* 0x000000ffff837224 */ /* 0x000fe400078e0017 */
[----:B------:R-:W-:Y:S01]  /*1e450*/  MUFU.EX2 R111, R183 ;  /* 0x000000b7006f7308 */ /* 0x000fe20000000800 */
[----:B------:R-:W-:Y:S02]  /*1e460*/  IMAD.MOV.U32 R138, RZ, RZ, R19 ;  /* 0x000000ffff8a7224 */ /* 0x000fe400078e0013 */
[----:B------:R-:W-:Y:S02]  /*1e470*/  IMAD.SHL.U32 R116, R231, 0x2, RZ ;  /* 0x00000002e7747824 */ /* 0x000fe400078e00ff */
[----:B------:R-:W-:Y:S02]  /*1e480*/  IMAD.MOV.U32 R122, RZ, RZ, R126 ;  /* 0x000000ffff7a7224 */ /* 0x000fe400078e007e */
[----:B------:R-:W-:Y:S02]  /*1e490*/  IMAD.MOV.U32 R137, RZ, RZ, R130 ;  /* 0x000000ffff897224 */ /* 0x000fe400078e0082 */
[----:B------:R-:W-:Y:S02]  /*1e4a0*/  IMAD.MOV.U32 R123, RZ, RZ, R131 ;  /* 0x000000ffff7b7224 */ /* 0x000fe400078e0083 */
[----:B------:R-:W-:Y:S02]  /*1e4b0*/  IMAD.MOV.U32 R156, RZ, RZ, R134 ;  /* 0x000000ffff9c7224 */ /* 0x000fe400078e0086 */
[----:B------:R-:W-:Y:S02]  /*1e4c0*/  IMAD.MOV.U32 R140, RZ, RZ, R123 ;  /* 0x000000ffff8c7224 */ /* 0x000fe400078e007b */
[----:B------:R-:W-:Y:S01]  /*1e4d0*/  IMAD.MOV.U32 R153, RZ, RZ, R137 ;  /* 0x000000ffff997224 */ /* 0x000fe200078e0089 */
[----:B------:R-:W-:Y:S01]  /*1e4e0*/  MUFU.EX2 R123, R218 ;  /* 0x000000da007b7308 */ /* 0x000fe20000000800 */
[----:B------:R-:W-:Y:S09]  /*1e4f0*/  IMAD.MOV.U32 R137, RZ, RZ, R122 ;  /* 0x000000ffff897224 */ /* 0x000ff200078e007a */
[----:B------:R-:W-:Y:S01]  /*1e500*/  MUFU.EX2 R122, R215 ;  /* 0x000000d7007a7308 */ /* 0x000fe20000000800 */
[----:B--2---:R-:W-:Y:S01]  /*1e510*/  FFMA.FTZ R104, R2, R104, R181 ;  /* 0x0000006802687223 */ /* 0x004fe200000100b5 */
[C---:B------:R-:W-:Y:S08]  /*1e520*/  F2FP.BF16.F32.PACK_AB R181, R105.reuse, R181 ;  /* 0x000000b569b5723e */ /* 0x040ff000000010ff */
[----:B------:R-:W1:Y:S01]  /*1e530*/  MUFU.EX2 R2, R4 ;  /* 0x0000000400027308 */ /* 0x000e620000000800 */
[----:B------:R-:W-:Y:S04]  /*1e540*/  FADD.FTZ R105, R105, R104 ;  /* 0x0000006869697221 */ /* 0x000fe80000010000 */
[----:B------:R-:W-:Y:S01]  /*1e550*/  FADD.FTZ R105, R179, R105 ;  /* 0x00000069b3697221 */ /* 0x000fe20000010000 */
[C---:B------:R-:W-:Y:S03]  /*1e560*/  F2FP.BF16.F32.PACK_AB R179, R177.reuse, R179 ;  /* 0x000000b3b1b3723e */ /* 0x040fe600000010ff */
[----:B------:R-:W-:Y:S01]  /*1e570*/  FADD.FTZ R113, R177, R105 ;  /* 0x00000069b1717221 */ /* 0x000fe20000010000 */
[C---:B-1----:R-:W-:Y:S01]  /*1e580*/  FMUL.FTZ R7, R2.reuse, R171 ;  /* 0x000000ab02077220 */ /* 0x042fe20000410000 */
[----:B------:R-:W-:Y:S01]  /*1e590*/  FMUL.FTZ R55, R2, R147 ;  /* 0x0000009302377220 */ /* 0x000fe20000410000 */
[----:B------:R-:W-:Y:S01]  /*1e5a0*/  FMUL.FTZ R4, R0, R168 ;  /* 0x000000a800047220 */ /* 0x000fe20000410000 */
[----:B------:R-:W2:Y:S01]  /*1e5b0*/  LDL R147, [R1+0x14c] ;  /* 0x00014c0001937983 */ /* 0x000ea20000100800 */
        /* <DEDUP_REMOVED lines=13> */
[----:B----4-:R-:W-:Y:S01]  /*1e690*/  FFMA.FTZ R114, R3, R106, R182 ;  /* 0x0000006a03727223 */ /* 0x010fe200000100b6 */
        /* <DEDUP_REMOVED lines=9> */
[----:B------:R-:W-:Y:S01]  /*1e730*/  FADD.FTZ R117, R180, R114 ;  /* 0x00000072b4757221 */ /* 0x000fe20000010000 */
[C---:B---3--:R-:W-:Y:S01]  /*1e740*/  FFMA.FTZ R106, R0.reuse, R5, R250 ;  /* 0x00000005006a7223 */ /* 0x048fe200000100fa */
[----:B------:R-:W-:Y:S01]  /*1e750*/  FMUL.FTZ R5, R0, R169 ;  /* 0x000000a900057220 */ /* 0x000fe20000410000 */
[----:B------:R-:W3:Y:S01]  /*1e760*/  LDL R250, [R1+0x11c] ;  /* 0x00011c0001fa7983 */ /* 0x000ee20000100800 */
[----:B------:R1:W4:Y:S01]  /*1e770*/  MUFU.EX2 R0, R185 ;  /* 0x000000b900007308 */ /* 0x0003220000000800 */
[----:B------:R-:W-:Y:S02]  /*1e780*/  FADD.FTZ R106, R242, R106 ;  /* 0x0000006af26a7221 */ /* 0x000fe40000010000 */
[----:B------:R-:W3:Y:S02]  /*1e790*/  LDL R242, [R1+0x4] ;  /* 0x0000040001f27983 */ /* 0x000ee40000100800 */
[----:B------:R-:W-:Y:S02]  /*1e7a0*/  FADD.FTZ R105, R178, R106 ;  /* 0x0000006ab2697221 */ /* 0x000fe40000010000 */
[----:B------:R-:W3:Y:S02]  /*1e7b0*/  LDL R178, [R1+0x140] ;  /* 0x0001400001b27983 */ /* 0x000ee40000100800 */
[----:B------:R-:W-:Y:S02]  /*1e7c0*/  FADD.FTZ R121, R176, R105 ;  /* 0x00000069b0797221 */ /* 0x000fe40000010000 */
[----:B-1----:R-:W3:Y:S01]  /*1e7d0*/  LDL R185, [R1+0x120] ;  /* 0x0001200001b97983 */ /* 0x002ee20000100800 */
[C---:B------:R-:W-:Y:S01]  /*1e7e0*/  FFMA.FTZ R107, R2.reuse, R6, R251 ;  /* 0x00000006026b7223 */ /* 0x040fe200000100fb */
[----:B------:R-:W-:Y:S02]  /*1e7f0*/  FMUL.FTZ R6, R2, R170 ;  /* 0x000000aa02067220 */ /* 0x000fe40000410000 */
[----:B------:R-:W2:Y:S01]  /*1e800*/  LDL.64 R170, [R1+0x160] ;  /* 0x0001600001aa7983 */ /* 0x000ea20000100a00 */
[----:B------:R-:W-:Y:S04]  /*1e810*/  FADD.FTZ R107, R245, R107 ;  /* 0x0000006bf56b7221 */ /* 0x000fe80000010000 */
[----:B------:R-:W-:Y:S01]  /*1e820*/  FADD.FTZ R106, R110, R107 ;  /* 0x0000006b6e6a7221 */ /* 0x000fe20000010000 */
[C---:B----4-:R-:W-:Y:S01]  /*1e830*/  F2FP.BF16.F32.PACK_AB R110, R0.reuse, R110 ;  /* 0x0000006e006e723e */ /* 0x050fe200000010ff */
[----:B------:R-:W4:Y:S02]  /*1e840*/  LDL R245, [R1+0x148] ;  /* 0x0001480001f57983 */ /* 0x000f240000100800 */
[----:B------:R-:W-:Y:S02]  /*1e850*/  FADD.FTZ R120, R0, R106 ;  /* 0x0000006a00787221 */ /* 0x000fe40000010000 */
[----:B------:R-:W4:Y:S01]  /*1e860*/  LDL R251, [R1+0x74] ;  /* 0x0000740001fb7983 */ /* 0x000f220000100800 */
[----:B------:R-:W-:Y:S01]  /*1e870*/  MUFU.EX2 R0, R214 ;  /* 0x000000d600007308 */ /* 0x000fe20000000800 */
[----:B-----5:R-:W-:Y:S04]  /*1e880*/  IMAD.WIDE.U32 R154, R124, -0x326172a9, RZ ;  /* 0xcd9e8d577c9a7825 */ /* 0x020fe800078e00ff */
[----:B------:R-:W-:Y:S01]  /*1e890*/  IMAD.WIDE.U32 R148, R109, -0x2daee0ad, RZ ;  /* 0xd2511f536d947825 */ /* 0x000fe200078e00ff */
[----:B------:R-:W-:Y:S04]  /*1e8a0*/  LOP3.LUT R2, R141, R155, RZ, 0x3c, !PT ;  /* 0x0000009b8d027212 */ /* 0x000fe800078e3cff */
[----:B------:R-:W1:Y:S01]  /*1e8b0*/  MUFU.EX2 R109, R209 ;  /* 0x000000d1006d7308 */ /* 0x000e620000000800 */
[----:B------:R-:W-:Y:S01]  /*1e8c0*/  IMAD.WIDE.U32 R150, R2, -0x2daee0ad, RZ ;  /* 0xd2511f5302967825 */ /* 0x000fe200078e00ff */
[----:B------:R-:W-:Y:S02]  /*1e8d0*/  F2FP.BF16.F32.PACK_AB R2, R180, R182 ;  /* 0x000000b6b402723e */ /* 0x000fe400000010ff */
[----:B-1----:R-:W-:Y:S02]  /*1e8e0*/  F2FP.BF16.F32.PACK_AB R146, R0, R109 ;  /* 0x0000006d0092723e */ /* 0x002fe400000010ff */
[C---:B--2---:R-:W-:Y:S01]  /*1e8f0*/  LOP3.LUT R104, R171.reuse, R116, RZ, 0x3c, !PT ;  /* 0x00000074ab687212 */ /* 0x044fe200078e3cff */
[----:B------:R-:W-:Y:S02]  /*1e900*/  VIADD R126, R171, 0xbb67ae85 ;  /* 0xbb67ae85ab7e7836 */ /* 0x000fe40000000000 */
[----:B------:R-:W-:Y:S01]  /*1e910*/  VIADD R116, R116, 0x1 ;  /* 0x0000000174747836 */ /* 0x000fe20000000000 */
[----:B------:R-:W-:Y:S02]  /*1e920*/  LOP3.LUT R104, R104, R149, RZ, 0x3c, !PT ;  /* 0x0000009568687212 */ /* 0x000fe400078e3cff */
[----:B------:R-:W-:Y:S03]  /*1e930*/  LOP3.LUT R142, R151, R126, R148, 0x96, !PT ;  /* 0x0000007e978e7212 */ /* 0x000fe600078e9694 */
[----:B------:R-:W-:Y:S04]  /*1e940*/  IMAD.WIDE.U32 R118, R104, -0x326172a9, RZ ;  /* 0xcd9e8d5768767825 */ /* 0x000fe800078e00ff */
[----:B------:R-:W-:Y:S01]  /*1e950*/  IMAD.WIDE.U32 R142, R142, -0x326172a9, RZ ;  /* 0xcd9e8d578e8e7825 */ /* 0x000fe200078e00ff */
[----:B------:R-:W-:Y:S04]  /*1e960*/  LOP3.LUT R104, R119, R135, R154, 0x96, !PT ;  /* 0x0000008777687212 */ /* 0x000fe800078e969a */
[----:B------:R-:W-:Y:S01]  /*1e970*/  LOP3.LUT R107, R143, R147, R118, 0x96, !PT ;  /* 0x000000938f6b7212 */ /* 0x000fe200078e9676 */
[----:B------:R-:W-:Y:S04]  /*1e980*/  IMAD.WIDE.U32 R104, R104, -0x2daee0ad, RZ ;  /* 0xd2511f5368687825 */ /* 0x000fe800078e00ff */
[----:B------:R-:W-:Y:S01]  /*1e990*/  IMAD.WIDE.U32 R106, R107, -0x2daee0ad, RZ ;  /* 0xd2511f536b6a7825 */ /* 0x000fe200078e00ff */
[----:B---3--:R-:W-:Y:S04]  /*1e9a0*/  LOP3.LUT R114, R105, R178, R150, 0x96, !PT ;  /* 0x000000b269727212 */ /* 0x008fe800078e9696 */
[----:B----4-:R-:W-:Y:S01]  /*1e9b0*/  LOP3.LUT R105, R107, R245, R104, 0x96, !PT ;  /* 0x000000f56b697212 */ /* 0x010fe200078e9668 */
[----:B------:R-:W-:Y:S01]  /*1e9c0*/  FADD.FTZ R104, R112, R117 ;  /* 0x0000007570687221 */ /* 0x000fe20000010000 */
[C---:B------:R-:W-:Y:S01]  /*1e9d0*/  F2FP.BF16.F32.PACK_AB R107, R111.reuse, R112 ;  /* 0x000000706f6b723e */ /* 0x040fe200000010ff */
[----:B------:R-:W-:Y:S04]  /*1e9e0*/  IMAD.WIDE.U32 R114, R114, -0x326172a9, RZ ;  /* 0xcd9e8d5772727825 */ /* 0x000fe800078e00ff */
[----:B------:R-:W-:Y:S01]  /*1e9f0*/  FADD.FTZ R117, R111, R104 ;  /* 0x000000686f757221 */ /* 0x000fe20000010000 */
[----:B------:R-:W-:Y:S01]  /*1ea00*/  FADD.FTZ R104, R109, R113 ;  /* 0x000000716d687221 */ /* 0x000fe20000010000 */
[----:B------:R-:W-:Y:S01]  /*1ea10*/  LOP3.LUT R112, R115, R251, R142, 0x96, !PT ;  /* 0x000000fb73707212 */ /* 0x000fe200078e968e */
[----:B------:R-:W-:Y:S02]  /*1ea20*/  MUFU.EX2 R111, R213 ;  /* 0x000000d5006f7308 */ /* 0x000fe40000000800 */
[----:B------:R-:W-:Y:S01]  /*1ea30*/  FADD.FTZ R127, R0, R104 ;  /* 0x00000068007f7221 */ /* 0x000fe20000010000 */
[----:B------:R-:W-:Y:S04]  /*1ea40*/  IMAD.WIDE.U32 R104, R105, -0x326172a9, RZ ;  /* 0xcd9e8d5769687825 */ /* 0x000fe800078e00ff */
[----:B------:R-:W-:Y:S01]  /*1ea50*/  IMAD.WIDE.U32 R112, R112, -0x2daee0ad, RZ ;  /* 0xd2511f5370707825 */ /* 0x000fe200078e00ff */
[----:B------:R-:W-:Y:S02]  /*1ea60*/  LOP3.LUT R114, R105, R185, R114, 0x96, !PT ;  /* 0x000000b969727212 */ /* 0x000fe400078e9672 */
[----:B------:R-:W1:Y:S02]  /*1ea70*/  MUFU.EX2 R115, R212 ;  /* 0x000000d400737308 */ /* 0x000e640000000800 */
[----:B------:R-:W-:Y:S01]  /*1ea80*/  LOP3.LUT R106, R113, R184, R106, 0x96, !PT ;  /* 0x000000b8716a7212 */ /* 0x000fe200078e966a */
[----:B------:R-:W-:Y:S07]  /*1ea90*/  IMAD.WIDE.U32 R182, R114, -0x2daee0ad, RZ ;  /* 0xd2511f5372b67825 */ /* 0x000fee00078e00ff */
[----:B------:R-:W2:Y:S01]  /*1eaa0*/  MUFU.EX2 R109, R205 ;  /* 0x000000cd006d7308 */ /* 0x000ea20000000800 */
[----:B------:R-:W-:Y:S01]  /*1eab0*/  LOP3.LUT R130, R183, R250, R112, 0x96, !PT ;  /* 0x000000fab7827212 */ /* 0x000fe200078e9670 */
[----:B------:R-:W-:Y:S04]  /*1eac0*/  IMAD.WIDE.U32 R160, R106, -0x326172a9, RZ ;  /* 0xcd9e8d576aa07825 */ /* 0x000fe800078e00ff */
[----:B------:R-:W-:Y:S01]  /*1ead0*/  IMAD.WIDE.U32 R130, R130, -0x326172a9, RZ ;  /* 0xcd9e8d5782827825 */ /* 0x000fe200078e00ff */
[----:B------:R-:W-:Y:S03]  /*1eae0*/  LOP3.LUT R134, R161, R164, R104, 0x96, !PT ;  /* 0x000000a4a1867212 */ /* 0x000fe600078e9668 */
[----:B------:R-:W3:Y:S01]  /*1eaf0*/  MUFU.EX2 R0, R208 ;  /* 0x000000d000007308 */ /* 0x000ee20000000800 */
[----:B-1----:R-:W-:Y:S01]  /*1eb00*/  F2FP.BF16.F32.PACK_AB R144, R111, R115 ;  /* 0x000000736f90723e */ /* 0x002fe200000010ff */
[----:B------:R-:W-:Y:S01]  /*1eb10*/  FADD.FTZ R105, R115, R121 ;  /* 0x0000007973697221 */ /* 0x000fe20000010000 */
[----:B------:R-:W-:Y:S03]  /*1eb20*/  LOP3.LUT R104, R131, R242, R160, 0x96, !PT ;  /* 0x000000f283687212 */ /* 0x000fe600078e96a0 */
[----:B------:R-:W-:Y:S04]  /*1eb30*/  FADD.FTZ R128, R111, R105 ;  /* 0x000000696f807221 */ /* 0x000fe80000010000 */
[----:B------:R-:W-:Y:S01]  /*1eb40*/  MUFU.EX2 R111, R223 ;  /* 0x000000df006f7308 */ /* 0x000fe20000000800 */
[----:B--2---:R-:W-:Y:S09]  /*1eb50*/  FADD.FTZ R105, R109, R120 ;  /* 0x000000786d697221 */ /* 0x004ff20000010000 */
[----:B------:R-:W-:Y:S01]  /*1eb60*/  MUFU.EX2 R121, R216 ;  /* 0x000000d800797308 */ /* 0x000fe20000000800 */
[C---:B---3--:R-:W-:Y:S01]  /*1eb70*/  F2FP.BF16.F32.PACK_AB R145, R0.reuse, R109 ;  /* 0x0000006d0091723e */ /* 0x048fe200000010ff */
[----:B------:R-:W-:Y:S01]  /*1eb80*/  FADD.FTZ R132, R0, R105 ;  /* 0x0000006900847221 */ /* 0x000fe20000010000 */
[----:B------:R-:W-:Y:S04]  /*1eb90*/  LOP3.LUT R0, R104, 0xff, RZ, 0xc0, !PT ;  /* 0x000000ff68007812 */ /* 0x000fe800078ec0ff */
[----:B------:R-:W-:Y:S03]  /*1eba0*/  ISETP.GE.U32.AND P0, PT, R192, R0, PT ;  /* 0x00000000c000720c */ /* 0x000fe60003f06070 */
[----:B------:R-:W1:Y:S01]  /*1ebb0*/  MUFU.EX2 R106, R186 ;  /* 0x000000ba006a7308 */ /* 0x000e620000000800 */
[C---:B------:R-:W-:Y:S04]  /*1ebc0*/  PRMT R0, R3.reuse, 0x7632, R0 ;  /* 0x0000763203007816 */ /* 0x040fe80000000000 */
[----:B------:R-:W-:Y:S05]  /*1ebd0*/  PRMT R114, R3, 0x5410, R0 ;  /* 0x0000541003727816 */ /* 0x000fea0000000000 */
[----:B------:R-:W2:Y:S01]  /*1ebe0*/  MUFU.EX2 R105, R187 ;  /* 0x000000bb00697308 */ /* 0x000ea20000000800 */
[----:B------:R-:W-:Y:S09]  /*1ebf0*/  @!P0 HFMA2.BF16_V2 R129, -RZ.H0_H0, RZ.H0_H0, -R3.H0_H0 ;  /* 0x200000ffff818231 */ /* 0x000ff20000340903 */
[----:B------:R-:W-:Y:S01]  /*1ec00*/  MUFU.EX2 R120, R229 ;  /* 0x000000e500787308 */ /* 0x000fe20000000800 */
[----:B------:R-:W-:Y:S01]  /*1ec10*/  PRMT R112, R129, 0x7610, R112 ;  /* 0x0000761081707816 */ /* 0x000fe20000000070 */
[----:B------:R3:W-:Y:S01]  /*1ec20*/  @!P0 STL.S16 [R1+0xb8], R129 ;  /* 0x0000b88101008387 */ /* 0x0007e20000100600 */
[----:B-1----:R-:W-:Y:S02]  /*1ec30*/  FADD.FTZ R109, R106, R117 ;  /* 0x000000756a6d7221 */ /* 0x002fe40000010000 */
[----:B------:R-:W-:Y:S05]  /*1ec40*/  @!P0 PRMT R3, R112, 0x5410, RZ ;  /* 0x0000541070038816 */ /* 0x000fea00000000ff */
[----:B------:R-:W1:Y:S01]  /*1ec50*/  MUFU.EX2 R117, R217 ;  /* 0x000000d900757308 */ /* 0x000e620000000800 */
[----:B--2---:R-:W-:Y:S01]  /*1ec60*/  F2FP.BF16.F32.PACK_AB R106, R105, R106 ;  /* 0x0000006a696a723e */ /* 0x004fe200000010ff */
[----:B------:R2:W-:Y:S08]  /*1ec70*/  ST.E.U16 desc[UR4][R194.64], R3 ;  /* 0x00000003c2007985 */ /* 0x0005f0000c101504 */
[----:B------:R-:W4:Y:S01]  /*1ec80*/  MUFU.EX2 R115, R230 ;  /* 0x000000e600737308 */ /* 0x000f220000000800 */
[----:B-1----:R-:W-:Y:S01]  /*1ec90*/  F2FP.BF16.F32.PACK_AB R159, R117, R123 ;  /* 0x0000007b759f723e */ /* 0x002fe200000010ff */
[----:B---3--:R-:W-:Y:S08]  /*1eca0*/  FADD.FTZ R129, R105, R109 ;  /* 0x0000006d69817221 */ /* 0x008ff00000010000 */
[----:B------:R-:W-:Y:S01]  /*1ecb0*/  MUFU.EX2 R105, R219 ;  /* 0x000000db00697308 */ /* 0x000fe20000000800 */
[----:B----4-:R-:W-:Y:S02]  /*1ecc0*/  F2FP.BF16.F32.PACK_AB R205, R115, R120 ;  /* 0x0000007873cd723e */ /* 0x010fe400000010ff */
[----:B--2---:R-:W-:Y:S07]  /*1ecd0*/  LOP3.LUT R3, R104, 0xffff, RZ, 0xc0, !PT ;  /* 0x0000ffff68037812 */ /* 0x004fee00078ec0ff */
[----:B------:R1:W2:Y:S01]  /*1ece0*/  MUFU.EX2 R109, R226 ;  /* 0x000000e2006d7308 */ /* 0x0002a20000000800 */
[----:B------:R-:W-:Y:S04]  /*1ecf0*/  SHF.R.U32.HI R3, RZ, 0x8, R3 ;  /* 0x00000008ff037819 */ /* 0x000fe80000011603 */
[----:B------:R-:W-:Y:S05]  /*1ed00*/  LOP3.LUT R112, R3, 0xffff, RZ, 0xc0, !PT ;  /* 0x0000ffff03707812 */ /* 0x000fea00078ec0ff */
[----:B------:R-:W3:Y:S01]  /*1ed10*/  MUFU.EX2 R3, R220 ;  /* 0x000000dc00037308 */ /* 0x000ee20000000800 */
[----:B------:R-:W-:Y:S02]  /*1ed20*/  ISETP.GE.U32.AND P0, PT, R192, R112, PT ;  /* 0x00000070c000720c */ /* 0x000fe40003f06070 */
[--C-:B------:R-:W-:Y:S02]  /*1ed30*/  SHF.R.U32.HI R112, RZ, 0x10, R104.reuse ;  /* 0x00000010ff707819 */ /* 0x100fe40000011668 */
[----:B------:R-:W-:Y:S02]  /*1ed40*/  SHF.R.U32.HI R104, RZ, 0x18, R104 ;  /* 0x00000018ff687819 */ /* 0x000fe40000011668 */
[----:B------:R-:W-:Y:S01]  /*1ed50*/  LOP3.LUT R112, R112, 0xff, RZ, 0xc0, !PT ;  /* 0x000000ff70707812 */ /* 0x000fe200078ec0ff */
[----:B-1----:R-:W-:Y:S01]  /*1ed60*/  IMAD.MOV.U32 R226, RZ, RZ, R170 ;  /* 0x000000ffffe27224 */ /* 0x002fe200078e00aa */
[C---:B------:R-:W-:Y:S01]  /*1ed70*/  ISETP.GE.U32.AND P1, PT, R192.reuse, R104, PT ;  /* 0x00000068c000720c */ /* 0x040fe20003f26070 */
[----:B------:R-:W-:Y:S01]  /*1ed80*/  FADD.FTZ R104, R111, R127 ;  /* 0x0000007f6f687221 */ /* 0x000fe20000010000 */
[----:B------:R-:W-:Y:S01]  /*1ed90*/  ISETP.GE.U32.AND P2, PT, R192, R112, PT ;  /* 0x00000070c000720c */ /* 0x000fe20003f46070 */
[----:B------:R-:W-:Y:S01]  /*1eda0*/  VIADD R112, R124, 0x4 ;  /* 0x000000047c707836 */ /* 0x000fe20000000000 */
[----:B--2---:R-:W-:Y:S01]  /*1edb0*/  F2FP.BF16.F32.PACK_AB R208, R109, R111 ;  /* 0x0000006f6dd0723e */ /* 0x004fe200000010ff */
[----:B------:R1:W-:Y:S01]  /*1edc0*/  MUFU.EX2 R124, R227 ;  /* 0x000000e3007c7308 */ /* 0x0003e20000000800 */
[----:B------:R-:W-:Y:S01]  /*1edd0*/  @!P0 HFMA2.BF16_V2 R125, -RZ.H0_H0, RZ.H0_H0, -R0.H0_H0 ;  /* 0x200000ffff7d8231 */ /* 0x000fe20000340900 */
[----:B---3--:R-:W-:Y:S01]  /*1ede0*/  F2FP.BF16.F32.PACK_AB R136, R3, R105 ;  /* 0x000000690388723e */ /* 0x008fe200000010ff */
[----:B------:R-:W-:Y:S01]  /*1edf0*/  FADD.FTZ R127, R109, R104 ;  /* 0x000000686d7f7221 */ /* 0x000fe20000010000 */
[----:B------:R-:W-:Y:S01]  /*1ee00*/  FADD.FTZ R104, R123, R132 ;  /* 0x000000847b687221 */ /* 0x000fe20000010000 */
[----:B------:R-:W-:Y:S01]  /*1ee10*/  IMAD.MOV.U32 R170, RZ, RZ, R140 ;  /* 0x000000ffffaa7224 */ /* 0x000fe200078e008c */
[----:B------:R-:W-:Y:S01]  /*1ee20*/  PRMT R113, R125, 0x7610, R113 ;  /* 0x000076107d717816 */ /* 0x000fe20000000071 */
[----:B------:R2:W-:Y:S03]  /*1ee30*/  @!P0 STL.S16 [R1+0xb4], R125 ;  /* 0x0000b47d01008387 */ /* 0x0005e60000100600 */
[----:B------:R-:W-:Y:S01]  /*1ee40*/  MUFU.EX2 R111, R222 ;  /* 0x000000de006f7308 */ /* 0x000fe20000000800 */
[----:B------:R-:W-:Y:S01]  /*1ee50*/  FADD.FTZ R123, R117, R104 ;  /* 0x00000068757b7221 */ /* 0x000fe20000010000 */
[----:B------:R-:W-:Y:S01]  /*1ee60*/  @!P0 PRMT R0, R113, 0x5410, RZ ;  /* 0x0000541071008816 */ /* 0x000fe200000000ff */
[----:B------:R4:W3:Y:S01]  /*1ee70*/  LDL.S16 R176, [R1+0xb0] ;  /* 0x0000b00001b07983 */ /* 0x0008e20000100600 */
[----:B------:R-:W-:Y:S04]  /*1ee80*/  IMAD.WIDE.U32 R112, R112, -0x326172a9, RZ ;  /* 0xcd9e8d5770707825 */ /* 0x000fe800078e00ff */
[----:B------:R-:W-:Y:S01]  /*1ee90*/  FADD.FTZ R104, R120, R127 ;  /* 0x0000007f78687221 */ /* 0x000fe20000010000 */
[----:B------:R-:W5:Y:S01]  /*1eea0*/  LDL R166, [R1+0x184] ;  /* 0x0001840001a67983 */ /* 0x000f620000100800 */
[----:B------:R-:W4:Y:S01]  /*1eeb0*/  MUFU.EX2 R109, R228 ;  /* 0x000000e4006d7308 */ /* 0x000f220000000800 */
[----:B------:R-:W-:Y:S01]  /*1eec0*/  LOP3.LUT R152, R141, R113, RZ, 0x3c, !PT ;  /* 0x000000718d987212 */ /* 0x000fe200078e3cff */
[----:B-1----:R-:W-:Y:S01]  /*1eed0*/  IMAD.MOV.U32 R227, RZ, RZ, R171 ;  /* 0x000000ffffe37224 */ /* 0x002fe200078e00ab */
[----:B------:R-:W-:Y:S01]  /*1eee0*/  LOP3.LUT R119, R119, R135, R112, 0x96, !PT ;  /* 0x0000008777777212 */ /* 0x000fe200078e9670 */
[----:B------:R1:W5:Y:S01]  /*1eef0*/  LDL.S16 R171, [R1+0xac] ;  /* 0x0000ac0001ab7983 */ /* 0x0003620000100600 */
[----:B------:R-:W-:Y:S01]  /*1ef00*/  FADD.FTZ R113, R122, R129 ;  /* 0x000000817a717221 */ /* 0x000fe20000010000 */
[----:B------:R-:W-:Y:S01]  /*1ef10*/  IMAD.MOV.U32 R141, RZ, RZ, R153 ;  /* 0x000000ffff8d7224 */ /* 0x000fe200078e0099 */
[----:B------:R-:W-:Y:S01]  /*1ef20*/  LOP3.LUT R116, R227, R116, RZ, 0x3c, !PT ;  /* 0x00000074e3747212 */ /* 0x000fe200078e3cff */
[----:B------:R-:W5:Y:S01]  /*1ef30*/  LDL R158, [R1+0x18c] ;  /* 0x00018c00019e7983 */ /* 0x000f620000100800 */
[----:B------:R-:W-:Y:S01]  /*1ef40*/  FADD.FTZ R127, R121, R113 ;  /* 0x00000071797f7221 */ /* 0x000fe20000010000 */
[----:B------:R-:W-:Y:S01]  /*1ef50*/  IMAD.WIDE.U32 R152, R152, -0x2daee0ad, RZ ;  /* 0xd2511f5398987825 */ /* 0x000fe200078e00ff */
[----:B------:R-:W-:Y:S01]  /*1ef60*/  LOP3.LUT R140, R116, R149, RZ, 0x3c, !PT ;  /* 0x00000095748c7212 */ /* 0x000fe200078e3cff */
[----:B------:R1:W-:Y:S03]  /*1ef70*/  ST.E.U16 desc[UR4][R194.64+0x2], R0 ;  /* 0x00000200c2007985 */ /* 0x0003e6000c101504 */
[----:B------:R-:W-:Y:S01]  /*1ef80*/  LOP3.LUT R148, R153, R126, R148, 0x96, !PT ;  /* 0x0000007e99947212 */ /* 0x000fe200078e9694 */
[----:B--2---:R-:W2:Y:S01]  /*1ef90*/  MUFU.EX2 R125, R224 ;  /* 0x000000e0007d7308 */ /* 0x004ea20000000800 */
[----:B----4-:R-:W-:Y:S03]  /*1efa0*/  F2FP.BF16.F32.PACK_AB R183, R109, R111 ;  /* 0x0000006f6db7723e */ /* 0x010fe600000010ff */
[----:B------:R-:W-:Y:S06]  /*1efb0*/  IMAD.WIDE.U32 R148, R148, -0x326172a9, RZ ;  /* 0xcd9e8d5794947825 */ /* 0x000fec00078e00ff */
[----:B------:R-:W-:Y:S01]  /*1efc0*/  MUFU.EX2 R126, R221 ;  /* 0x000000dd007e7308 */ /* 0x000fe20000000800 */
[----:B------:R-:W-:Y:S01]  /*1efd0*/  LOP3.LUT R120, R149, R147, R118, 0x96, !PT ;  /* 0x0000009395787212 */ /* 0x000fe200078e9676 */
[----:B------:R-:W-:Y:S01]  /*1efe0*/  IMAD.WIDE.U32 R118, R119, -0x2daee0ad, RZ ;  /* 0xd2511f5377767825 */ /* 0x000fe200078e00ff */
[C---:B--2---:R-:W-:Y:S03]  /*1eff0*/  F2FP.BF16.F32.PACK_AB R167, R124.reuse, R125 ;  /* 0x0000007d7ca7723e */ /* 0x044fe600000010ff */
[----:B-1----:R-:W-:Y:S01]  /*1f000*/  FADD.FTZ R0, R105, R128 ;  /* 0x0000008069007221 */ /* 0x002fe20000010000 */
[----:B------:R-:W-:Y:S01]  /*1f010*/  F2FP.BF16.F32.PACK_AB R105, R121, R122 ;  /* 0x0000007a7969723e */ /* 0x000fe200000010ff */
[----:B------:R-:W-:Y:S01]  /*1f020*/  FADD.FTZ R121, R115, R104 ;  /* 0x0000006873797221 */ /* 0x000fe20000010000 */
[----:B------:R-:W-:Y:S01]  /*1f030*/  LOP3.LUT R122, R119, R178, R152, 0x96, !PT ;  /* 0x000000b2777a7212 */ /* 0x000fe200078e9698 */
[--C-:B------:R-:W-:Y:S01]  /*1f040*/  FADD.FTZ R128, R3, R0.reuse ;  /* 0x0000000003807221 */ /* 0x100fe20000010000 */
[C---:B------:R-:W-:Y:S01]  /*1f050*/  PRMT R3, R133.reuse, 0x7610, R3 ;  /* 0x0000761085037816 */ /* 0x040fe20000000003 */
[----:B------:R-:W1:Y:S01]  /*1f060*/  MUFU.EX2 R104, R225 ;  /* 0x000000e100687308 */ /* 0x000e620000000800 */
[----:B------:R-:W-:Y:S01]  /*1f070*/  PRMT R0, R133, 0x7632, R0 ;  /* 0x0000763285007816 */ /* 0x000fe20000000000 */
[----:B------:R-:W-:Y:S03]  /*1f080*/  FADD.FTZ R115, R125, R128 ;  /* 0x000000807d737221 */ /* 0x000fe60000010000 */
[----:B------:R-:W-:Y:S01]  /*1f090*/  PRMT R113, R3, 0x5410, R0 ;  /* 0x0000541003717816 */ /* 0x000fe20000000000 */
[----:B------:R-:W-:Y:S01]  /*1f0a0*/  FADD.FTZ R129, R124, R115 ;  /* 0x000000737c817221 */ /* 0x000fe20000010000 */
[----:B------:R-:W-:Y:S05]  /*1f0b0*/  IMAD.WIDE.U32 R124, R120, -0x2daee0ad, RZ ;  /* 0xd2511f53787c7825 */ /* 0x000fea00078e00ff */
[----:B------:R-:W-:Y:S02]  /*1f0c0*/  LOP3.LUT R118, R125, R245, R118, 0x96, !PT ;  /* 0x000000f57d767212 */ /* 0x000fe400078e9676 */
[----:B-1----:R-:W-:Y:S03]  /*1f0d0*/  F2FP.BF16.F32.PACK_AB R169, R104, R126 ;  /* 0x0000007e68a9723e */ /* 0x002fe600000010ff */
[----:B------:R-:W-:Y:S04]  /*1f0e0*/  IMAD.WIDE.U32 R118, R118, -0x326172a9, RZ ;  /* 0xcd9e8d5776767825 */ /* 0x000fe800078e00ff */
[----:B---3--:R-:W-:Y:S01]  /*1f0f0*/  @!P2 HFMA2.BF16_V2 R176, -RZ.H0_H0, RZ.H0_H0, -R3.H0_H0 ;  /* 0x200000ffffb0a231 */ /* 0x008fe20000340903 */
[----:B-----5:R-:W-:Y:S04]  /*1f100*/  IADD3 R116, P0, R194, R166, RZ ;  /* 0x000000a6c2747210 */ /* 0x020fe80007f1e0ff */
[----:B------:R-:W-:Y:S01]  /*1f110*/  @!P2 STL.S16 [R1+0xb0], R176 ;  /* 0x0000b0b00100a387 */ /* 0x000fe20000100600 */
[----:B------:R-:W-:Y:S01]  /*1f120*/  PRMT R133, R176, 0x7610, R133 ;  /* 0x00007610b0857816 */ /* 0x000fe20000000085 */
[----:B------:R-:W-:Y:S02]  /*1f130*/  IMAD.MOV.U32 R166, RZ, RZ, R170 ;  /* 0x000000ffffa67224 */ /* 0x000fe400078e00aa */
[----:B------:R-:W-:Y:S01]  /*1f140*/  @!P1 HFMA2.BF16_V2 R171, -RZ.H0_H0, RZ.H0_H0, -R0.H0_H0 ;  /* 0x200000ffffab9231 */ /* 0x000fe20000340900 */
[----:B------:R-:W-:Y:S01]  /*1f150*/  @!P2 PRMT R3, R133, 0x5410, RZ ;  /* 0x000054108503a816 */ /* 0x000fe200000000ff */
[----:B------:R-:W-:Y:S02]  /*1f160*/  IMAD.MOV.U32 R214, RZ, RZ, R166 ;  /* 0x000000ffffd67224 */ /* 0x000fe400078e00a6 */
[----:B------:R-:W-:Y:S01]  /*1f170*/  IMAD.X R117, R195, 0x1, R158, P0 ;  /* 0x00000001c3757824 */ /* 0x000fe200000e069e */
[----:B------:R-:W-:Y:S01]  /*1f180*/  PRMT R132, R171, 0x7610, R132 ;  /* 0x00007610ab847816 */ /* 0x000fe20000000084 */
[----:B------:R-:W-:Y:S01]  /*1f190*/  @!P1 STL.S16 [R1+0xac], R171 ;  /* 0x0000acab01009387 */ /* 0x000fe20000100600 */
[----:B------:R-:W-:Y:S02]  /*1f1a0*/  IMAD.MOV.U32 R158, RZ, RZ, R157 ;  /* 0x000000ffff9e7224 */ /* 0x000fe400078e009d */
[----:B------:R-:W-:Y:S01]  /*1f1b0*/  @!P1 PRMT R0, R132, 0x5410, RZ ;  /* 0x0000541084009816 */ /* 0x000fe200000000ff */
[----:B------:R1:W2:Y:S01]  /*1f1c0*/  LDL.S16 R180, [R1+0x128] ;  /* 0x0001280001b47983 */ /* 0x0002a20000100600 */
[----:B------:R-:W-:Y:S02]  /*1f1d0*/  IMAD.MOV.U32 R157, RZ, RZ, R156 ;  /* 0x000000ffff9d7224 */ /* 0x000fe400078e009c */
[----:B------:R-:W-:Y:S01]  /*1f1e0*/  IMAD.MOV.U32 R156, RZ, RZ, R137 ;  /* 0x000000ffff9c7224 */ /* 0x000fe200078e0089 */
[----:B------:R-:W3:Y:S01]  /*1f1f0*/  LDL R132, [R1+0x1a0] ;  /* 0x0001a00001847983 */ /* 0x000ee20000100800 */
[----:B------:R-:W-:Y:S02]  /*1f200*/  IMAD.MOV.U32 R137, RZ, RZ, R138 ;  /* 0x000000ffff897224 */ /* 0x000fe400078e008a */
[----:B------:R-:W-:Y:S01]  /*1f210*/  IMAD.MOV.U32 R166, RZ, RZ, R141 ;  /* 0x000000ffffa67224 */ /* 0x000fe200078e008d */
[----:B------:R4:W-:Y:S01]  /*1f220*/  ST.E.U16 desc[UR4][R116.64+0x2], R0 ;  /* 0x0000020074007985 */ /* 0x0009e2000c101504 */
[----:B------:R-:W-:Y:S03]  /*1f230*/  IMAD.WIDE.U32 R140, R140, -0x326172a9, RZ ;  /* 0xcd9e8d578c8c7825 */ /* 0x000fe600078e00ff */
[----:B------:R5:W-:Y:S01]  /*1f240*/  ST.E.U16 desc[UR4][R116.64], R3 ;  /* 0x0000000374007985 */ /* 0x000be2000c101504 */
[----:B------:R-:W-:Y:S02]  /*1f250*/  IMAD.MOV.U32 R223, RZ, RZ, R157 ;  /* 0x000000ffffdf7224 */ /* 0x000fe400078e009d */
[----:B------:R-:W-:Y:S01]  /*1f260*/  IMAD.MOV.U32 R157, RZ, RZ, R137 ;  /* 0x000000ffff9d7224 */ /* 0x000fe200078e0089 */
[----:B------:R-:W-:Y:S01]  /*1f270*/  LOP3.LUT R137, R141, R135, R154, 0x96, !PT ;  /* 0x000000878d897212 */ /* 0x000fe200078e969a */
[----:B------:R-:W2:Y:S01]  /*1f280*/  LDL R133, [R1+0x190] ;  /* 0x0001900001857983 */ /* 0x000ea20000100800 */
[----:B----4-:R-:W-:Y:S01]  /*1f290*/  FADD.FTZ R0, R111, R123 ;  /* 0x0000007b6f007221 */ /* 0x010fe20000010000 */
[----:B------:R-:W-:Y:S01]  /*1f2a0*/  IMAD.WIDE.U32 R122, R122, -0x326172a9, RZ ;  /* 0xcd9e8d577a7a7825 */ /* 0x000fe200078e00ff */
[----:B-----5:R-:W4:Y:S03]  /*1f2b0*/  MUFU.EX2 R3, R232 ;  /* 0x000000e800037308 */ /* 0x020f260000000800 */
[----:B------:R-:W-:Y:S01]  /*1f2c0*/  FADD.FTZ R128, R109, R0 ;  /* 0x000000006d807221 */ /* 0x000fe20000010000 */
[----:B------:R-:W-:Y:S01]  /*1f2d0*/  LOP3.LUT R120, R123, R251, R148, 0x96, !PT ;  /* 0x000000fb7b787212 */ /* 0x000fe200078e9694 */
[----:B------:R-:W-:Y:S01]  /*1f2e0*/  FADD.FTZ R109, R126, R127 ;  /* 0x0000007f7e6d7221 */ /* 0x000fe20000010000 */
[----:B------:R-:W-:Y:S03]  /*1f2f0*/  LOP3.LUT R122, R119, R185, R122, 0x96, !PT ;  /* 0x000000b9777a7212 */ /* 0x000fe600078e967a */
[----:B------:R-:W-:Y:S01]  /*1f300*/  FADD.FTZ R115, R104, R109 ;  /* 0x0000006d68737221 */ /* 0x000fe20000010000 */
[----:B------:R-:W5:Y:S01]  /*1f310*/  MUFU.EX2 R0, R237 ;  /* 0x000000ed00007308 */ /* 0x000f620000000800 */
[----:B------:R-:W-:Y:S09]  /*1f320*/  IMAD.WIDE.U32 R176, R122, -0x2daee0ad, RZ ;  /* 0xd2511f537ab07825 */ /* 0x000ff200078e00ff */
[----:B------:R-:W-:Y:S01]  /*1f330*/  MUFU.EX2 R109, R234 ;  /* 0x000000ea006d7308 */ /* 0x000fe20000000800 */
[----:B----4-:R-:W-:Y:S01]  /*1f340*/  FADD.FTZ R104, R3, R121 ;  /* 0x0000007903687221 */ /* 0x010fe20000010000 */
[----:B------:R-:W-:Y:S05]  /*1f350*/  IMAD.WIDE.U32 R120, R120, -0x2daee0ad, RZ ;  /* 0xd2511f5378787825 */ /* 0x000fea00078e00ff */
[----:B------:R-:W-:Y:S02]  /*1f360*/  LOP3.LUT R124, R121, R184, R124, 0x96, !PT ;  /* 0x000000b8797c7212 */ /* 0x000fe400078e967c */
[C---:B-----5:R-:W-:Y:S01]  /*1f370*/  F2FP.BF16.F32.PACK_AB R209, R0.reuse, R3 ;  /* 0x0000000300d1723e */ /* 0x060fe200000010ff */
[----:B------:R-:W-:Y:S01]  /*1f380*/  FADD.FTZ R125, R0, R104 ;  /* 0x00000068007d7221 */ /* 0x000fe20000010000 */
[----:B------:R-:W-:Y:S01]  /*1f390*/  LOP3.LUT R122, R177, R250, R120, 0x96, !PT ;  /* 0x000000fab17a7212 */ /* 0x000fe200078e9678 */
[----:B------:R-:W4:Y:S01]  /*1f3a0*/  MUFU.EX2 R104, R238 ;  /* 0x000000ee00687308 */ /* 0x000f220000000800 */
[----:B------:R-:W-:Y:S04]  /*1f3b0*/  IMAD.WIDE.U32 R170, R124, -0x326172a9, RZ ;  /* 0xcd9e8d577caa7825 */ /* 0x000fe800078e00ff */
[----:B------:R-:W-:Y:S01]  /*1f3c0*/  IMAD.WIDE.U32 R122, R122, -0x326172a9, RZ ;  /* 0xcd9e8d577a7a7825 */ /* 0x000fe200078e00ff */
[----:B------:R-:W-:Y:S04]  /*1f3d0*/  LOP3.LUT R138, R171, R164, R118, 0x96, !PT ;  /* 0x000000a4ab8a7212 */ /* 0x000fe800078e9676 */
[----:B------:R-:W5:Y:S10]  /*1f3e0*/  MUFU.EX2 R3, R239 ;  /* 0x000000ef00037308 */ /* 0x000f740000000800 */
[----:B------:R-:W1:Y:S01]  /*1f3f0*/  MUFU.EX2 R0, R236 ;  /* 0x000000ec00007308 */ /* 0x000e620000000800 */
[----:B----4-:R-:W-:Y:S01]  /*1f400*/  FADD.FTZ R111, R104, R129 ;  /* 0x00000081686f7221 */ /* 0x010fe20000010000 */
[C---:B-----5:R-:W-:Y:S08]  /*1f410*/  F2FP.BF16.F32.PACK_AB R165, R3.reuse, R104 ;  /* 0x0000006803a5723e */ /* 0x060ff000000010ff */
[----:B------:R-:W4:Y:S01]  /*1f420*/  MUFU.EX2 R104, R233 ;  /* 0x000000e900687308 */ /* 0x000f220000000800 */
[----:B-1----:R-:W-:Y:S01]  /*1f430*/  F2FP.BF16.F32.PACK_AB R168, R0, R109 ;  /* 0x0000006d00a8723e */ /* 0x002fe200000010ff */
[----:B---3--:R-:W-:Y:S02]  /*1f440*/  IMAD R118, R132, 0x70, RZ ;  /* 0x0000007084767824 */ /* 0x008fe400078e02ff */
[----:B------:R-:W-:Y:S01]  /*1f450*/  FADD.FTZ R132, R3, R111 ;  /* 0x0000006f03847221 */ /* 0x000fe20000010000 */
[----:B------:R-:W-:Y:S01]  /*1f460*/  LOP3.LUT R3, R123, R242, R170, 0x96, !PT ;  /* 0x000000f27b037212 */ /* 0x000fe200078e96aa */
[----:B------:R-:W-:Y:S01]  /*1f470*/  FADD.FTZ R111, R109, R128 ;  /* 0x000000806d6f7221 */ /* 0x000fe20000010000 */
[----:B------:R-:W-:Y:S03]  /*1f480*/  IADD3 R118, P0, R118, R116, RZ ;  /* 0x0000007476767210 */ /* 0x000fe60007f1e0ff */
[----:B------:R-:W1:Y:S01]  /*1f490*/  MUFU.EX2 R109, R235 ;  /* 0x000000eb006d7308 */ /* 0x000e620000000800 */
[----:B------:R-:W-:Y:S01]  /*1f4a0*/  FADD.FTZ R128, R0, R111 ;  /* 0x0000006f00807221 */ /* 0x000fe20000010000 */
[----:B------:R-:W-:Y:S01]  /*1f4b0*/  LOP3.LUT R0, R3, 0xff, RZ, 0xc0, !PT ;  /* 0x000000ff03007812 */ /* 0x000fe200078ec0ff */
[----:B----4-:R-:W-:Y:S03]  /*1f4c0*/  FADD.FTZ R111, R104, R115 ;  /* 0x00000073686f7221 */ /* 0x010fe60000010000 */
[----:B------:R-:W-:Y:S01]  /*1f4d0*/  ISETP.GE.U32.AND P1, PT, R192, R0, PT ;  /* 0x00000000c000720c */ /* 0x000fe20003f26070 */
[----:B--2---:R-:W-:Y:S01]  /*1f4e0*/  IMAD.X R119, R133, 0x1, R117, P0 ;  /* 0x0000000185777824 */ /* 0x004fe200000e0675 */
[C---:B------:R-:W-:Y:S04]  /*1f4f0*/  PRMT R0, R2.reuse, 0x7632, R0 ;  /* 0x0000763202007816 */ /* 0x040fe80000000000 */
[----:B------:R-:W-:Y:S02]  /*1f500*/  PRMT R126, R2, 0x5410, R0 ;  /* 0x00005410027e7816 */ /* 0x000fe40000000000 */
[C---:B-1----:R-:W-:Y:S01]  /*1f510*/  F2FP.BF16.F32.PACK_AB R104, R109.reuse, R104 ;  /* 0x000000686d68723e */ /* 0x042fe200000010ff */
[----:B------:R-:W-:Y:S01]  /*1f520*/  FADD.FTZ R133, R109, R111 ;  /* 0x0000006f6d857221 */ /* 0x000fe20000010000 */
[----:B------:R-:W-:Y:S03]  /*1f530*/  SHF.R.U32.HI R109, RZ, 0x10, R130 ;  /* 0x00000010ff6d7819 */ /* 0x000fe60000011682 */
[----:B------:R-:W-:Y:S01]  /*1f540*/  @!P1 HFMA2.BF16_V2 R180, -RZ.H0_H0, RZ.H0_H0, -R2.H0_H0 ;  /* 0x200000ffffb49231 */ /* 0x000fe20000340902 */
[----:B------:R-:W-:Y:S01]  /*1f550*/  MUFU.EX2 R111, R248 ;  /* 0x000000f8006f7308 */ /* 0x000fe20000000800 */
[----:B------:R-:W-:Y:S03]  /*1f560*/  LOP3.LUT R115, R109, 0xff, RZ, 0xc0, !PT ;  /* 0x000000ff6d737812 */ /* 0x000fe600078ec0ff */
[----:B------:R-:W-:Y:S01]  /*1f570*/  PRMT R124, R180, 0x7610, R124 ;  /* 0x00007610b47c7816 */ /* 0x000fe2000000007c */
[----:B------:R1:W-:Y:S01]  /*1f580*/  @!P1 STL.S16 [R1+0x128], R180 ;  /* 0x000128b401009387 */ /* 0x0003e20000100600 */
[----:B------:R-:W-:Y:S02]  /*1f590*/  ISETP.GE.U32.AND P4, PT, R192, R115, PT ;  /* 0x00000073c000720c */ /* 0x000fe40003f86070 */
[----:B------:R-:W-:Y:S01]  /*1f5a0*/  @!P1 PRMT R2, R124, 0x5410, RZ ;  /* 0x000054107c029816 */ /* 0x000fe200000000ff */
[----:B------:R2:W3:Y:S01]  /*1f5b0*/  LDL.S16 R121, [R1+0x10c] ;  /* 0x00010c0001797983 */ /* 0x0004e20000100600 */
[--C-:B------:R-:W-:Y:S03]  /*1f5c0*/  SHF.R.U32.HI R115, RZ, 0x18, R3.reuse ;  /* 0x00000018ff737819 */ /* 0x100fe60000011603 */
[----:B------:R2:W4:Y:S01]  /*1f5d0*/  LDL.S16 R129, [R1+0x108] ;  /* 0x0001080001817983 */ /* 0x0005220000100600 */
[----:B------:R-:W-:Y:S03]  /*1f5e0*/  ISETP.GE.U32.AND P1, PT, R192, R115, PT ;  /* 0x00000073c000720c */ /* 0x000fe60003f26070 */
[----:B------:R5:W-:Y:S04]  /*1f5f0*/  ST.E.U16 desc[UR4][R118.64], R2 ;  /* 0x0000000276007985 */ /* 0x000be8000c101504 */
[----:B------:R-:W2:Y:S04]  /*1f600*/  LDL R120, [R1+0x178] ;  /* 0x0001780001787983 */ /* 0x000ea80000100800 */
[----:B------:R-:W2:Y:S04]  /*1f610*/  LDL R153, [R1+0x17c] ;  /* 0x00017c0001997983 */ /* 0x000ea80000100800 */
[----:B------:R-:W2:Y:S01]  /*1f620*/  LDL R127, [R1+0x180] ;  /* 0x00018000017f7983 */ /* 0x000ea20000100800 */
[----:B-1----:R-:W-:Y:S01]  /*1f630*/  IMAD.MOV.U32 R180, RZ, RZ, R158 ;  /* 0x000000ffffb47224 */ /* 0x002fe200078e009e */
[----:B------:R-:W-:Y:S02]  /*1f640*/  LOP3.LUT R158, R141, R135, R112, 0x96, !PT ;  /* 0x000000878d9e7212 */ /* 0x000fe400078e9670 */
[----:B------:R-:W2:Y:S01]  /*1f650*/  LDL R124, [R1+0x188] ;  /* 0x00018800017c7983 */ /* 0x000ea20000100800 */
[----:B-----5:R-:W-:Y:S02]  /*1f660*/  LOP3.LUT R2, R3, 0xffff, RZ, 0xc0, !PT ;  /* 0x0000ffff03027812 */ /* 0x020fe400078ec0ff */
[----:B------:R-:W-:Y:S02]  /*1f670*/  LOP3.LUT R118, R130, 0xff, RZ, 0xc0, !PT ;  /* 0x000000ff82767812 */ /* 0x000fe400078ec0ff */
[----:B------:R-:W-:Y:S02]  /*1f680*/  SHF.R.U32.HI R2, RZ, 0x8, R2 ;  /* 0x00000008ff027819 */ /* 0x000fe40000011602 */
[----:B------:R-:W-:Y:S02]  /*1f690*/  ISETP.GE.U32.AND P6, PT, R192, R118, PT ;  /* 0x00000076c000720c */ /* 0x000fe40003fc6070 */
[----:B------:R-:W-:Y:S04]  /*1f6a0*/  LOP3.LUT R2, R2, 0xffff, RZ, 0xc0, !PT ;  /* 0x0000ffff02027812 */ /* 0x000fe800078ec0ff */
[----:B------:R-:W-:Y:S02]  /*1f6b0*/  ISETP.GE.U32.AND P0, PT, R192, R2, PT ;  /* 0x00000002c000720c */ /* 0x000fe40003f06070 */
[----:B------:R-:W-:Y:S04]  /*1f6c0*/  SHF.R.U32.HI R2, RZ, 0x10, R3 ;  /* 0x00000010ff027819 */ /* 0x000fe80000011603 */
[----:B------:R-:W-:Y:S02]  /*1f6d0*/  LOP3.LUT R109, R2, 0xff, RZ, 0xc0, !PT ;  /* 0x000000ff026d7812 */ /* 0x000fe400078ec0ff */
[----:B------:R-:W-:Y:S02]  /*1f6e0*/  LOP3.LUT R2, R130, 0xffff, RZ, 0xc0, !PT ;  /* 0x0000ffff82027812 */ /* 0x000fe400078ec0ff */
[----:B------:R-:W-:Y:S02]  /*1f6f0*/  ISETP.GE.U32.AND P2, PT, R192, R109, PT ;  /* 0x0000006dc000720c */ /* 0x000fe40003f46070 */
[----:B------:R-:W-:Y:S01]  /*1f700*/  SHF.R.U32.HI R2, RZ, 0x8, R2 ;  /* 0x00000008ff027819 */ /* 0x000fe20000011602 */
[----:B------:R-:W1:Y:S03]  /*1f710*/  MUFU.EX2 R109, R249 ;  /* 0x000000f9006d7308 */ /* 0x000e660000000800 */
[----:B------:R-:W-:Y:S02]  /*1f720*/  LOP3.LUT R3, R2, 0xffff, RZ, 0xc0, !PT ;  /* 0x0000ffff02037812 */ /* 0x000fe400078ec0ff */
[----:B------:R-:W-:Y:S02]  /*1f730*/  PRMT R2, R181, 0x7610, R2 ;  /* 0x00007610b5027816 */ /* 0x000fe40000000002 */
[----:B-1----:R-:W-:Y:S01]  /*1f740*/  F2FP.BF16.F32.PACK_AB R171, R109, R111 ;  /* 0x0000006f6dab723e */ /* 0x002fe200000010ff */
[----:B---3--:R-:W-:Y:S02]  /*1f750*/  @!P0 HFMA2.BF16_V2 R121, -RZ.H0_H0, RZ.H0_H0, -R0.H0_H0 ;  /* 0x200000ffff798231 */ /* 0x008fe40000340900 */
[----:B----4-:R-:W-:Y:S03]  /*1f760*/  @!P2 HFMA2.BF16_V2 R129, -RZ.H0_H0, RZ.H0_H0, -R2.H0_H0 ;  /* 0x200000ffff81a231 */ /* 0x010fe60000340902 */
[----:B------:R-:W-:Y:S01]  /*1f770*/  PRMT R118, R121, 0x7610, R118 ;  /* 0x0000761079767816 */ /* 0x000fe20000000076 */
[----:B------:R1:W-:Y:S03]  /*1f780*/  @!P0 STL.S16 [R1+0x10c], R121 ;  /* 0x00010c7901008387 */ /* 0x0003e60000100600 */
[----:B------:R-:W-:Y:S01]  /*1f790*/  @!P0 PRMT R0, R118, 0x5410, RZ ;  /* 0x0000541076008816 */ /* 0x000fe200000000ff */
[----:B------:R3:W-:Y:S01]  /*1f7a0*/  @!P2 STL.S16 [R1+0x108], R129 ;  /* 0x000108810100a387 */ /* 0x0007e20000100600 */
[----:B------:R-:W-:Y:S02]  /*1f7b0*/  PRMT R115, R129, 0x7610, R115 ;  /* 0x0000761081737816 */ /* 0x000fe40000000073 */
[C---:B--2---:R-:W-:Y:S01]  /*1f7c0*/  IADD3 R120, P5, R194.reuse, R120, RZ ;  /* 0x00000078c2787210 */ /* 0x044fe20007fbe0ff */
[----:B------:R2:W4:Y:S04]  /*1f7d0*/  LDL.S16 R212, [R1+0x124] ;  /* 0x0001240001d47983 */ /* 0x0005280000100600 */
[----:B------:R2:W5:Y:S01]  /*1f7e0*/  LDL.S16 R135, [R1+0x138] ;  /* 0x0001380001877983 */ /* 0x0005620000100600 */
[----:B------:R-:W-:Y:S02]  /*1f7f0*/  IADD3 R118, P0, R194, R127, RZ ;  /* 0x0000007fc2767210 */ /* 0x000fe40007f1e0ff */
[----:B------:R-:W2:Y:S03]  /*1f800*/  MUFU.EX2 R127, R246 ;  /* 0x000000f6007f7308 */ /* 0x000ea60000000800 */
[C---:B------:R-:W-:Y:S07]  /*1f810*/  IMAD.X R119, R195.reuse, 0x1, R124, P0 ;  /* 0x00000001c3777824 */ /* 0x040fee00000e067c */
[----:B------:R-:W-:Y:S01]  /*1f820*/  MUFU.EX2 R124, R240 ;  /* 0x000000f0007c7308 */ /* 0x000fe20000000800 */
[----:B-1----:R-:W-:Y:S01]  /*1f830*/  IMAD.X R121, R195, 0x1, R153, P5 ;  /* 0x00000001c3797824 */ /* 0x002fe200028e0699 */
[----:B------:R-:W-:Y:S01]  /*1f840*/  ISETP.GE.U32.AND P5, PT, R192, R3, PT ;  /* 0x00000003c000720c */ /* 0x000fe20003fa6070 */
[----:B------:R1:W5:Y:S01]  /*1f850*/  LDL.S16 R153, [R1+0x114] ;  /* 0x0001140001997983 */ /* 0x0003620000100600 */
[----:B------:R-:W-:Y:S03]  /*1f860*/  FADD.FTZ R3, R111, R125 ;  /* 0x0000007d6f037221 */ /* 0x000fe60000010000 */
[----:B------:R1:W-:Y:S01]  /*1f870*/  ST.E.U16 desc[UR4][R120.64], R0 ;  /* 0x0000000078007985 */ /* 0x0003e2000c101504 */
[----:B---3--:R-:W-:Y:S01]  /*1f880*/  FADD.FTZ R129, R109, R3 ;  /* 0x000000036d817221 */ /* 0x008fe20000010000 */
[----:B------:R-:W-:Y:S01]  /*1f890*/  SHF.R.U32.HI R109, RZ, 0x10, R122 ;  /* 0x00000010ff6d7819 */ /* 0x000fe2000001167a */
[----:B------:R-:W3:Y:S01]  /*1f8a0*/  MUFU.EX2 R3, R247 ;  /* 0x000000f700037308 */ /* 0x000ee20000000800 */
[----:B--2---:R-:W-:Y:S02]  /*1f8b0*/  FADD.FTZ R112, R127, R132 ;  /* 0x000000847f707221 */ /* 0x004fe40000010000 */
[----:B------:R-:W-:Y:S07]  /*1f8c0*/  LOP3.LUT R109, R109, 0xff, RZ, 0xc0, !PT ;  /* 0x000000ff6d6d7812 */ /* 0x000fee00078ec0ff */
[----:B------:R-:W-:Y:S01]  /*1f8d0*/  MUFU.EX2 R111, R243 ;  /* 0x000000f3006f7308 */ /* 0x000fe20000000800 */
[C---:B---3--:R-:W-:Y:S01]  /*1f8e0*/  F2FP.BF16.F32.PACK_AB R162, R3.reuse, R127 ;  /* 0x0000007f03a2723e */ /* 0x048fe200000010ff */
[----:B------:R-:W-:Y:S08]  /*1f8f0*/  FADD.FTZ R155, R3, R112 ;  /* 0x00000070039b7221 */ /* 0x000ff00000010000 */
[----:B------:R-:W-:Y:S01]  /*1f900*/  MUFU.EX2 R127, R252 ;  /* 0x000000fc007f7308 */ /* 0x000fe20000000800 */
[----:B-1----:R-:W-:Y:S04]  /*1f910*/  PRMT R0, R181, 0x7632, R0 ;  /* 0x00007632b5007816 */ /* 0x002fe80000000000 */
[----:B------:R-:W-:Y:S02]  /*1f920*/  PRMT R125, R2, 0x5410, R0 ;  /* 0x00005410027d7816 */ /* 0x000fe40000000000 */
[----:B------:R-:W-:Y:S03]  /*1f930*/  @!P2 PRMT R2, R115, 0x5410, RZ ;  /* 0x000054107302a816 */ /* 0x000fe600000000ff */
[----:B------:R-:W1:Y:S02]  /*1f940*/  MUFU.EX2 R115, R244 ;  /* 0x000000f400737308 */ /* 0x000e640000000800 */
[----:B------:R2:W-:Y:S01]  /*1f950*/  ST.E.U16 desc[UR4][R118.64], R2 ;  /* 0x0000000276007985 */ /* 0x0005e2000c101504 */
[----:B-1----:R-:W-:Y:S01]  /*1f960*/  F2FP.BF16.F32.PACK_AB R161, R111, R115 ;  /* 0x000000736fa1723e */ /* 0x002fe200000010ff */
[----:B------:R-:W-:Y:S06]  /*1f970*/  FADD.FTZ R3, R115, R128 ;  /* 0x0000008073037221 */ /* 0x000fec0000010000 */
[----:B------:R-:W-:Y:S01]  /*1f980*/  MUFU.EX2 R115, R223 ;  /* 0x000000df00737308 */ /* 0x000fe20000000800 */
[----:B--2---:R-:W-:Y:S04]  /*1f990*/  SHF.R.U32.HI R2, RZ, 0x18, R130 ;  /* 0x00000018ff027819 */ /* 0x004fe80000011682 */
[----:B------:R-:W-:Y:S02]  /*1f9a0*/  ISETP.GE.U32.AND P2, PT, R192, R2, PT ;  /* 0x00000002c000720c */ /* 0x000fe40003f46070 */
[----:B------:R-:W-:Y:S04]  /*1f9b0*/  LOP3.LUT R2, R122, 0xff, RZ, 0xc0, !PT ;  /* 0x000000ff7a027812 */ /* 0x000fe800078ec0ff */
[----:B------:R-:W-:Y:S02]  /*1f9c0*/  ISETP.GE.U32.AND P0, PT, R192, R2, PT ;  /* 0x00000002c000720c */ /* 0x000fe40003f06070 */
[----:B------:R-:W1:Y:S01]  /*1f9d0*/  MUFU.EX2 R2, R241 ;  /* 0x000000f100027308 */ /* 0x000e620000000800 */
[----:B----4-:R-:W-:Y:S05]  /*1f9e0*/  @!P1 HFMA2.BF16_V2 R212, -RZ.H0_H0, RZ.H0_H0, -R0.H0_H0 ;  /* 0x200000ffffd49231 */ /* 0x010fea0000340900 */
[----:B------:R-:W-:Y:S01]  /*1f9f0*/  PRMT R154, R212, 0x7610, R154 ;  /* 0x00007610d49a7816 */ /* 0x000fe2000000009a */
[----:B------:R2:W-:Y:S03]  /*1fa00*/  @!P1 STL.S16 [R1+0x124], R212 ;  /* 0x000124d401009387 */ /* 0x0005e60000100600 */
[----:B------:R-:W-:Y:S01]  /*1fa10*/  @!P1 PRMT R0, R154, 0x5410, RZ ;  /* 0x000054109a009816 */ /* 0x000fe200000000ff */
[----:B------:R4:W3:Y:S01]  /*1fa20*/  LDL.S16 R225, [R1+0x134] ;  /* 0x0001340001e17983 */ /* 0x0008e20000100600 */
[----:B------:R-:W-:Y:S01]  /*1fa30*/  ISETP.GE.U32.AND P1, PT, R192, R109, PT ;  /* 0x0000006dc000720c */ /* 0x000fe20003f26070 */
[----:B------:R-:W-:Y:S01]  /*1fa40*/  FADD.FTZ R154, R111, R3 ;  /* 0x000000036f9a7221 */ /* 0x000fe20000010000 */
[----:B------:R-:W-:Y:S01]  /*1fa50*/  PRMT R109, R108, 0x7632, R109 ;  /* 0x000076326c6d7816 */ /* 0x000fe2000000006d */
[----:B------:R-:W-:Y:S01]  /*1fa60*/  ST.E.U16 desc[UR4][R118.64+0x2], R0 ;  /* 0x0000020076007985 */ /* 0x000fe2000c101504 */
[----:B------:R-:W-:Y:S02]  /*1fa70*/  LOP3.LUT R111, R122, 0xffff, RZ, 0xc0, !PT ;  /* 0x0000ffff7a6f7812 */ /* 0x000fe400078ec0ff */
[----:B------:R-:W-:Y:S01]  /*1fa80*/  PRMT R112, R108, 0x5410, R109 ;  /* 0x000054106c707816 */ /* 0x000fe2000000006d */
[----:B-----5:R-:W-:Y:S01]  /*1fa90*/  @!P5 HFMA2.BF16_V2 R135, -RZ.H0_H0, RZ.H0_H0, -R109.H0_H0 ;  /* 0x200000ffff87d231 */ /* 0x020fe2000034096d */
[----:B------:R-:W-:Y:S01]  /*1faa0*/  SHF.R.U32.HI R111, RZ, 0x8, R111 ;  /* 0x00000008ff6f7819 */ /* 0x000fe2000001166f */
[----:B------:R-:W-:Y:S01]  /*1fab0*/  @!P6 HFMA2.BF16_V2 R153, -RZ.H0_H0, RZ.H0_H0, -R108.H0_H0 ;  /* 0x200000ffff99e231 */ /* 0x000fe2000034096c */
[----:B------:R-:W-:Y:S02]  /*1fac0*/  SHF.R.U32.HI R3, RZ, 0x18, R122 ;  /* 0x00000018ff037819 */ /* 0x000fe4000001167a */
[----:B------:R-:W-:Y:S02]  /*1fad0*/  PRMT R186, R135, 0x7610, R186 ;  /* 0x0000761087ba7816 */ /* 0x000fe400000000ba */
[----:B------:R-:W-:Y:S02]  /*1fae0*/  PRMT R128, R153, 0x7610, R128 ;  /* 0x0000761099807816 */ /* 0x000fe40000000080 */
[----:B------:R-:W-:Y:S01]  /*1faf0*/  @!P5 PRMT R109, R186, 0x5410, RZ ;  /* 0x00005410ba6dd816 */ /* 0x000fe200000000ff */
[----:B------:R-:W-:Y:S01]  /*1fb00*/  IMAD.MOV.U32 R186, RZ, RZ, R214 ;  /* 0x000000ffffba7224 */ /* 0x000fe200078e00d6 */
[----:B------:R-:W-:Y:S01]  /*1fb10*/  @!P6 PRMT R108, R128, 0x5410, RZ ;  /* 0x00005410806ce816 */ /* 0x000fe200000000ff */
[----:B------:R-:W-:Y:S01]  /*1fb20*/  FADD.FTZ R128, R124, R133 ;  /* 0x000000857c807221 */ /* 0x000fe20000010000 */
[----:B------:R-:W-:Y:S01]  /*1fb30*/  LOP3.LUT R111, R111, 0xffff, RZ, 0xc0, !PT ;  /* 0x0000ffff6f6f7812 */ /* 0x000fe200078ec0ff */
[----:B--2---:R-:W2:Y:S01]  /*1fb40*/  LDL R212, [R1+0x8] ;  /* 0x0000080001d47983 */ /* 0x004ea20000100800 */
[----:B------:R-:W-:Y:S02]  /*1fb50*/  IMAD.MOV.U32 R214, RZ, RZ, R180 ;  /* 0x000000ffffd67224 */ /* 0x000fe400078e00b4 */
[----:B------:R-:W-:Y:S01]  /*1fb60*/  IMAD.MOV.U32 R180, RZ, RZ, R139 ;  /* 0x000000ffffb47224 */ /* 0x000fe200078e008b */
[----:B------:R5:W-:Y:S01]  /*1fb70*/  @!P6 STL.S16 [R1+0x114], R153 ;  /* 0x000114990100e387 */ /* 0x000be20000100600 */
[----:B------:R-:W-:Y:S02]  /*1fb80*/  ISETP.GE.U32.AND P6, PT, R192, R3, PT ;  /* 0x00000003c000720c */ /* 0x000fe40003fc6070 */
[----:B-1----:R-:W-:Y:S01]  /*1fb90*/  F2FP.BF16.F32.PACK_AB R3, R2, R124 ;  /* 0x0000007c0203723e */ /* 0x002fe200000010ff */
[----:B------:R4:W4:Y:S04]  /*1fba0*/  LDL.S16 R223, [R1+0x130] ;  /* 0x0001300001df7983 */ /* 0x0009280000100600 */
[----:B------:R1:W4:Y:S04]  /*1fbb0*/  LDL.S16 R222, [R1+0x12c] ;  /* 0x00012c0001de7983 */ /* 0x0003280000100600 */
[----:B------:R1:W-:Y:S01]  /*1fbc0*/  @!P5 STL.S16 [R1+0x138], R135 ;  /* 0x000138870100d387 */ /* 0x0003e20000100600 */
[----:B------:R-:W-:Y:S02]  /*1fbd0*/  ISETP.GE.U32.AND P5, PT, R192, R111, PT ;  /* 0x0000006fc000720c */ /* 0x000fe40003fa6070 */
[----:B------:R-:W-:Y:S01]  /*1fbe0*/  PRMT R111, R110, 0x7632, R111 ;  /* 0x000076326e6f7816 */ /* 0x000fe2000000006f */
[----:B------:R2:W4:Y:S04]  /*1fbf0*/  LDL.S16 R139, [R1+0x118] ;  /* 0x00011800018b7983 */ /* 0x0005280000100600 */
[----:B------:R-:W-:Y:S04]  /*1fc00*/  ST.E.U16 desc[UR4][R194.64+0x10], R108 ;  /* 0x0000106cc2007985 */ /* 0x000fe8000c101504 */
[----:B------:R2:W-:Y:S01]  /*1fc10*/  ST.E.U16 desc[UR4][R194.64+0x12], R109 ;  /* 0x0000126dc2007985 */ /* 0x0005e2000c101504 */
[----:B-----5:R-:W-:Y:S01]  /*1fc20*/  FADD.FTZ R153, R2, R128 ;  /* 0x0000008002997221 */ /* 0x020fe20000010000 */
[----:B------:R-:W-:Y:S01]  /*1fc30*/  F2FP.BF16.F32.PACK_AB R2, R115, R127 ;  /* 0x0000007f7302723e */ /* 0x000fe200000010ff */
[----:B------:R-:W-:Y:S04]  /*1fc40*/  FADD.FTZ R128, R127, R129 ;  /* 0x000000817f807221 */ /* 0x000fe80000010000 */
[----:B------:R-:W-:Y:S01]  /*1fc50*/  FADD.FTZ R128, R115, R128 ;  /* 0x0000008073807221 */ /* 0x000fe20000010000 */
[----:B------:R-:W-:Y:S01]  /*1fc60*/  PRMT R115, R110, 0x5410, R111 ;  /* 0x000054106e737816 */ /* 0x000fe2000000006f */
[----:B-1----:R-:W-:Y:S04]  /*1fc70*/  IMAD.WIDE.U32 R134, R134, -0x2daee0ad, RZ ;  /* 0xd2511f5386867825 */ /* 0x002fe800078e00ff */
[----:B---3--:R-:W-:Y:S05]  /*1fc80*/  @!P4 HFMA2.BF16_V2 R225, -RZ.H0_H0, RZ.H0_H0, -R110.H0_H0 ;  /* 0x200000ffffe1c231 */ /* 0x008fea000034096e */
[----:B------:R-:W-:Y:S01]  /*1fc90*/  PRMT R224, R225, 0x7610, R224 ;  /* 0x00007610e1e07816 */ /* 0x000fe200000000e0 */
[----:B------:R-:W-:Y:S03]  /*1fca0*/  @!P4 STL.S16 [R1+0x134], R225 ;  /* 0x000134e10100c387 */ /* 0x000fe60000100600 */
[----:B------:R-:W-:Y:S01]  /*1fcb0*/  @!P4 PRMT R110, R224, 0x5410, RZ ;  /* 0x00005410e06ec816 */ /* 0x000fe200000000ff */
[----:B------:R1:W-:Y:S04]  /*1fcc0*/  STL [R1+0x174], R128 ;  /* 0x0001748001007387 */ /* 0x0003e80000100800 */
[----:B------:R-:W-:Y:S01]  /*1fcd0*/  ST.E.U16 desc[UR4][R116.64+0x10], R110 ;  /* 0x0000106e74007985 */ /* 0x000fe2000c101504 */
[----:B--2---:R-:W-:Y:S04]  /*1fce0*/  LOP3.LUT R124, R135, R212, R182, 0x96, !PT ;  /* 0x000000d4877c7212 */ /* 0x004fe800078e96b6 */
[----:B------:R-:W-:Y:S02]  /*1fcf0*/  LOP3.LUT R0, R124, 0xff, RZ, 0xc0, !PT ;  /* 0x000000ff7c007812 */ /* 0x000fe400078ec0ff */
[----:B------:R-:W-:Y:S02]  /*1fd00*/  SHF.R.U32.HI R109, RZ, 0x18, R124 ;  /* 0x00000018ff6d7819 */ /* 0x000fe4000001167c */
[----:B------:R-:W-:Y:S01]  /*1fd10*/  ISETP.GE.U32.AND P4, PT, R192, R0, PT ;  /* 0x00000000c000720c */ /* 0x000fe20003f86070 */
[----:B----4-:R-:W-:Y:S01]  /*1fd20*/  @!P2 HFMA2.BF16_V2 R223, -RZ.H0_H0, RZ.H0_H0, -R111.H0_H0 ;  /* 0x200000ffffdfa231 */ /* 0x010fe2000034096f */
[----:B------:R-:W-:Y:S01]  /*1fd30*/  LOP3.LUT R0, R124, 0xffff, RZ, 0xc0, !PT ;  /* 0x0000ffff7c007812 */ /* 0x000fe200078ec0ff */
[----:B------:R-:W-:Y:S01]  /*1fd40*/  @!P0 HFMA2.BF16_V2 R222, -RZ.H0_H0, RZ.H0_H0, -R107.H0_H0 ;  /* 0x200000ffffde8231 */ /* 0x000fe2000034096b */
[----:B-1----:R1:W2:Y:S02]  /*1fd50*/  LDL.S16 R128, [R1+0x104] ;  /* 0x0001040001807983 */ /* 0x0022a40000100600 */
[----:B------:R-:W-:Y:S02]  /*1fd60*/  PRMT R221, R223, 0x7610, R221 ;  /* 0x00007610dfdd7816 */ /* 0x000fe400000000dd */
[----:B------:R-:W-:Y:S01]  /*1fd70*/  SHF.R.U32.HI R0, RZ, 0x8, R0 ;  /* 0x00000008ff007819 */ /* 0x000fe20000011600 */
[----:B------:R-:W-:Y:S01]  /*1fd80*/  @!P2 STL.S16 [R1+0x130], R223 ;  /* 0x000130df0100a387 */ /* 0x000fe20000100600 */
[----:B------:R-:W-:Y:S02]  /*1fd90*/  @!P2 PRMT R111, R221, 0x5410, RZ ;  /* 0x00005410dd6fa816 */ /* 0x000fe400000000ff */
[----:B------:R-:W-:Y:S01]  /*1fda0*/  LOP3.LUT R108, R0, 0xffff, RZ, 0xc0, !PT ;  /* 0x0000ffff006c7812 */ /* 0x000fe200078ec0ff */
[----:B------:R-:W-:Y:S01]  /*1fdb0*/  @!P0 STL.S16 [R1+0x12c], R222 ;  /* 0x00012cde01008387 */ /* 0x000fe20000100600 */
[C---:B------:R-:W-:Y:S02]  /*1fdc0*/  PRMT R0, R107.reuse, 0x7632, R0 ;  /* 0x000076326b007816 */ /* 0x040fe40000000000 */
[----:B------:R-:W-:Y:S01]  /*1fdd0*/  PRMT R219, R222, 0x7610, R219 ;  /* 0x00007610dedb7816 */ /* 0x000fe200000000db */
[----:B------:R1:W3:Y:S01]  /*1fde0*/  LDL.S16 R221, [R1+0x100] ;  /* 0x0001000001dd7983 */ /* 0x0002e20000100600 */
[C---:B------:R-:W-:Y:S01]  /*1fdf0*/  ISETP.GE.U32.AND P2, PT, R192.reuse, R108, PT ;  /* 0x0000006cc000720c */ /* 0x040fe20003f46070 */
[----:B------:R-:W-:Y:S01]  /*1fe00*/  @!P5 HFMA2.BF16_V2 R139, -RZ.H0_H0, RZ.H0_H0, -R0.H0_H0 ;  /* 0x200000ffff8bd231 */ /* 0x000fe20000340900 */
[----:B------:R-:W-:Y:S01]  /*1fe10*/  SHF.R.U32.HI R108, RZ, 0x10, R124 ;  /* 0x00000010ff6c7819 */ /* 0x000fe2000001167c */
[----:B------:R-:W-:Y:S01]  /*1fe20*/  ST.E.U16 desc[UR4][R116.64+0x12], R111 ;  /* 0x0000126f74007985 */ /* 0x000fe2000c101504 */
[----:B------:R-:W-:Y:S02]  /*1fe30*/  PRMT R124, R107, 0x5410, R0 ;  /* 0x000054106b7c7816 */ /* 0x000fe40000000000 */
[----:B------:R-:W-:Y:S02]  /*1fe40*/  @!P0 PRMT R107, R219, 0x5410, RZ ;  /* 0x00005410db6b8816 */ /* 0x000fe400000000ff */
[----:B------:R-:W-:Y:S01]  /*1fe50*/  PRMT R217, R139, 0x7610, R217 ;  /* 0x000076108bd97816 */ /* 0x000fe200000000d9 */
[----:B------:R1:W4:Y:S01]  /*1fe60*/  LDL.S16 R219, [R1+0x110] ;  /* 0x0001100001db7983 */ /* 0x0003220000100600 */
[----:B------:R-:W-:Y:S02]  /*1fe70*/  ISETP.GE.U32.AND P0, PT, R192, R109, PT ;  /* 0x0000006dc000720c */ /* 0x000fe40003f06070 */
[----:B------:R-:W-:Y:S01]  /*1fe80*/  @!P5 PRMT R0, R217, 0x5410, RZ ;  /* 0x00005410d900d816 */ /* 0x000fe200000000ff */
[----:B------:R5:W-:Y:S01]  /*1fe90*/  @!P5 STL.S16 [R1+0x118], R139 ;  /* 0x0001188b0100d387 */ /* 0x000be20000100600 */
[C---:B------:R-:W-:Y:S02]  /*1fea0*/  PRMT R109, R179.reuse, 0x7610, R109 ;  /* 0x00007610b36d7816 */ /* 0x040fe4000000006d */
[----:B------:R-:W-:Y:S01]  /*1feb0*/  LOP3.LUT R108, R108, 0xff, RZ, 0xc0, !PT ;  /* 0x000000ff6c6c7812 */ /* 0x000fe200078ec0ff */
[----:B------:R1:W4:Y:S03]  /*1fec0*/  LDL.S16 R217, [R1+0xf8] ;  /* 0x0000f80001d97983 */ /* 0x0003260000100600 */
[----:B------:R-:W-:Y:S01]  /*1fed0*/  ISETP.GE.U32.AND P5, PT, R192, R108, PT ;  /* 0x0000006cc000720c */ /* 0x000fe20003fa6070 */
[----:B------:R1:W-:Y:S01]  /*1fee0*/  ST.E.U16 desc[UR4][R120.64+0xe], R107 ;  /* 0x00000e6b78007985 */ /* 0x0003e2000c101504 */
[----:B------:R-:W-:Y:S03]  /*1fef0*/  PRMT R108, R179, 0x7632, R108 ;  /* 0x00007632b36c7816 */ /* 0x000fe6000000006c */
[----:B------:R1:W-:Y:S01]  /*1ff00*/  ST.E.U16 desc[UR4][R120.64+0x10], R0 ;  /* 0x0000100078007985 */ /* 0x0003e2000c101504 */
[----:B-----5:R-:W-:Y:S05]  /*1ff10*/  IMAD.WIDE.U32 R138, R138, -0x2daee0ad, RZ ;  /* 0xd2511f538a8a7825 */ /* 0x020fea00078e00ff */
[----:B------:R-:W-:Y:S04]  /*1ff20*/  LOP3.LUT R110, R139, R212, R176, 0x96, !PT ;  /* 0x000000d48b6e7212 */ /* 0x000fe800078e96b0 */
[C---:B------:R-:W-:Y:S02]  /*1ff30*/  LOP3.LUT R111, R110.reuse, 0xff, RZ, 0xc0, !PT ;  /* 0x000000ff6e6f7812 */ /* 0x040fe400078ec0ff */
[----:B-1----:R-:W-:Y:S04]  /*1ff40*/  LOP3.LUT R107, R110, 0xffff, RZ, 0xc0, !PT ;  /* 0x0000ffff6e6b7812 */ /* 0x002fe800078ec0ff */
[--C-:B------:R-:W-:Y:S02]  /*1ff50*/  SHF.R.U32.HI R0, RZ, 0x8, R107.reuse ;  /* 0x00000008ff007819 */ /* 0x100fe4000001166b */
[----:B------:R-:W-:Y:S01]  /*1ff60*/  PRMT R107, R144, 0x7610, R107 ;  /* 0x00007610906b7816 */ /* 0x000fe2000000006b */
[----:B--2---:R-:W-:Y:S05]  /*1ff70*/  @!P1 HFMA2.BF16_V2 R128, -RZ.H0_H0, RZ.H0_H0, -R109.H0_H0 ;  /* 0x200000ffff809231 */ /* 0x004fea000034096d */
[----:B------:R-:W-:Y:S01]  /*1ff80*/  PRMT R133, R128, 0x7610, R133 ;  /* 0x0000761080857816 */ /* 0x000fe20000000085 */
[----:B------:R1:W-:Y:S04]  /*1ff90*/  @!P1 STL.S16 [R1+0x104], R128 ;  /* 0x0001048001009387 */ /* 0x0003e80000100600 */
[----:B------:R2:W5:Y:S01]  /*1ffa0*/  LDL.S16 R179, [R1+0xf4] ;  /* 0x0000f40001b37983 */ /* 0x0005620000100600 */
[----:B---3--:R-:W-:Y:S05]  /*1ffb0*/  @!P6 HFMA2.BF16_V2 R221, -RZ.H0_H0, RZ.H0_H0, -R108.H0_H0 ;  /* 0x200000ffffdde231 */ /* 0x008fea000034096c */
[----:B------:R-:W-:Y:S01]  /*1ffc0*/  PRMT R132, R221, 0x7610, R132 ;  /* 0x00007610dd847816 */ /* 0x000fe20000000084 */
[----:B----4-:R-:W-:Y:S05]  /*1ffd0*/  @!P4 HFMA2.BF16_V2 R219, -RZ.H0_H0, RZ.H0_H0, -R107.H0_H0 ;  /* 0x200000ffffdbc231 */ /* 0x010fea000034096b */
[----:B------:R-:W-:Y:S02]  /*1ffe0*/  PRMT R218, R219, 0x7610, R218 ;  /* 0x00007610dbda7816 */ /* 0x000fe400000000da */
[----:B-1----:R-:W-:Y:S02]  /*1fff0*/  PRMT R128, R109, 0x5410, R108 ;  /* 0x000054106d807816 */ /* 0x002fe4000000006c */
[----:B------:R-:W-:Y:S02]  /*20000*/  @!P1 PRMT R109, R133, 0x5410, RZ ;  /* 0x00005410856d9816 */ /* 0x000fe400000000ff */
[----:B------:R-:W-:Y:S01]  /*20010*/  ISETP.GE.U32.AND P1, PT, R192, R111, PT ;  /* 0x0000006fc000720c */ /* 0x000fe20003f26070 */
[----:B------:R2:W3:Y:S01]  /*20020*/  LDL.S16 R133, [R1+0xf0] ;  /* 0x0000f00001857983 */ /* 0x0004e20000100600 */
[----:B------:R-:W-:Y:S02]  /*20030*/  @!P6 PRMT R108, R132, 0x5410, RZ ;  /* 0x00005410846ce816 */ /* 0x000fe400000000ff */
[----:B------:R-:W-:Y:S01]  /*20040*/  LOP3.LUT R111, R0, 0xffff, RZ, 0xc0, !PT ;  /* 0x0000ffff006f7812 */ /* 0x000fe200078ec0ff */
[----:B------:R-:W-:Y:S01]  /*20050*/  @!P6 STL.S16 [R1+0x100], R221 ;  /* 0x000100dd0100e387 */ /* 0x000fe20000100600 */
[----:B------:R-:W-:Y:S02]  /*20060*/  PRMT R0, R144, 0x7632, R0 ;  /* 0x0000763290007816 */ /* 0x000fe40000000000 */
[----:B------:R-:W-:Y:S01]  /*20070*/  ISETP.GE.U32.AND P6, PT, R192, R111, PT ;  /* 0x0000006fc000720c */ /* 0x000fe20003fc6070 */
[----:B------:R1:W-:Y:S01]  /*20080*/  ST.E.U16 desc[UR4][R118.64+0x12], R108 ;  /* 0x0000126c76007985 */ /* 0x0003e2000c101504 */
[----:B------:R-:W-:Y:S01]  /*20090*/  PRMT R132, R107, 0x5410, R0 ;  /* 0x000054106b847816 */ /* 0x000fe20000000000 */
[----:B------:R-:W-:Y:S01]  /*200a0*/  @!P2 HFMA2.BF16_V2 R217, -RZ.H0_H0, RZ.H0_H0, -R0.H0_H0 ;  /* 0x200000ffffd9a231 */ /* 0x000fe20000340900 */
[----:B------:R-:W-:Y:S01]  /*200b0*/  @!P4 PRMT R107, R218, 0x5410, RZ ;  /* 0x00005410da6bc816 */ /* 0x000fe200000000ff */
[----:B------:R-:W-:Y:S01]  /*200c0*/  @!P4 STL.S16 [R1+0x110], R219 ;  /* 0x000110db0100c387 */ /* 0x000fe20000100600 */
[--C-:B------:R-:W-:Y:S02]  /*200d0*/  SHF.R.U32.HI R111, RZ, 0x18, R110.reuse ;  /* 0x00000018ff6f7819 */ /* 0x100fe4000001166e */
[----:B------:R-:W-:Y:S01]  /*200e0*/  PRMT R141, R217, 0x7610, R141 ;  /* 0x00007610d98d7816 */ /* 0x000fe2000000008d */
[----:B------:R4:W-:Y:S01]  /*200f0*/  @!P2 STL.S16 [R1+0xf8], R217 ;  /* 0x0000f8d90100a387 */ /* 0x0009e20000100600 */
[----:B------:R-:W-:Y:S02]  /*20100*/  ISETP.GE.U32.AND P4, PT, R192, R111, PT ;  /* 0x0000006fc000720c */ /* 0x000fe40003f86070 */
[----:B------:R-:W-:Y:S01]  /*20110*/  @!P2 PRMT R0, R141, 0x5410, RZ ;  /* 0x000054108d00a816 */ /* 0x000fe200000000ff */
[----:B------:R2:W2:Y:S01]  /*20120*/  LDL.S16 R218, [R1+0xec] ;  /* 0x0000ec0001da7983 */ /* 0x0004a20000100600 */
[----:B------:R-:W-:Y:S03]  /*20130*/  LOP3.LUT R111, R134, 0xff, RZ, 0xc0, !PT ;  /* 0x000000ff866f7812 */ /* 0x000fe600078ec0ff */
[----:B------:R4:W-:Y:S01]  /*20140*/  ST.E.U16 desc[UR4][R118.64+0x10], R109 ;  /* 0x0000106d76007985 */ /* 0x0009e2000c101504 */
[----:B------:R-:W-:Y:S02]  /*20150*/  ISETP.GE.U32.AND P2, PT, R192, R111, PT ;  /* 0x0000006fc000720c */ /* 0x000fe40003f46070 */
[----:B------:R-:W-:Y:S01]  /*20160*/  SHF.R.U32.HI R111, RZ, 0x10, R110 ;  /* 0x00000010ff6f7819 */ /* 0x000fe2000001166e */
[----:B------:R2:W2:Y:S01]  /*20170*/  LDL.S16 R141, [R1+0xe8] ;  /* 0x0000e800018d7983 */ /* 0x0004a20000100600 */
[----:B------:R-:W-:Y:S02]  /*20180*/  LOP3.LUT R110, R134, 0xffff, RZ, 0xc0, !PT ;  /* 0x0000ffff866e7812 */ /* 0x000fe400078ec0ff */
[----:B------:R-:W-:Y:S01]  /*20190*/  LOP3.LUT R111, R111, 0xff, RZ, 0xc0, !PT ;  /* 0x000000ff6f6f7812 */ /* 0x000fe200078ec0ff */
[----:B------:R4:W-:Y:S01]  /*201a0*/  ST.E.U16 desc[UR4][R194.64+0x22], R0 ;  /* 0x00002200c2007985 */ /* 0x0009e2000c101504 */
[----:B------:R-:W-:Y:S02]  /*201b0*/  SHF.R.U32.HI R110, RZ, 0x8, R110 ;  /* 0x00000008ff6e7819 */ /* 0x000fe4000001166e */
[C---:B-1----:R-:W-:Y:S01]  /*201c0*/  PRMT R108, R145.reuse, 0x7610, R108 ;  /* 0x00007610916c7816 */ /* 0x042fe2000000006c */
[----:B------:R1:W-:Y:S01]  /*201d0*/  ST.E.U16 desc[UR4][R194.64+0x20], R107 ;  /* 0x0000206bc2007985 */ /* 0x0003e2000c101504 */
[----:B------:R-:W-:Y:S03]  /*201e0*/  LOP3.LUT R110, R110, 0xffff, RZ, 0xc0, !PT ;  /* 0x0000ffff6e6e7812 */ /* 0x000fe600078ec0ff */
[----:B----4-:R4:W4:Y:S01]  /*201f0*/  LDL.S16 R217, [R1+0xe4] ;  /* 0x0000e40001d97983 */ /* 0x0109220000100600 */
[----:B------:R-:W-:Y:S02]  /*20200*/  PRMT R109, R145, 0x7632, R109 ;  /* 0x00007632916d7816 */ /* 0x000fe4000000006d */
[----:B------:R-:W-:Y:S02]  /*20210*/  PRMT R0, R106, 0x7632, R0 ;  /* 0x000076326a007816 */ /* 0x000fe40000000000 */
[----:B-1----:R-:W-:Y:S04]  /*20220*/  SHF.R.U32.HI R107, RZ, 0x10, R134 ;  /* 0x00000010ff6b7819 */ /* 0x002fe80000011686 */
[----:B------:R-:W-:Y:S01]  /*20230*/  LOP3.LUT R107, R107, 0xff, RZ, 0xc0, !PT ;  /* 0x000000ff6b6b7812 */ /* 0x000fe200078ec0ff */
[----:B-----5:R-:W-:Y:S05]  /*20240*/  @!P5 HFMA2.BF16_V2 R179, -RZ.H0_H0, RZ.H0_H0, -R108.H0_H0 ;  /* 0x200000ffffb3d231 */ /* 0x020fea000034096c */
[----:B------:R-:W-:Y:S01]  /*20250*/  PRMT R144, R179, 0x7610, R144 ;  /* 0x00007610b3907816 */ /* 0x000fe20000000090 */
[----:B------:R1:W-:Y:S01]  /*20260*/  @!P5 STL.S16 [R1+0xf4], R179 ;  /* 0x0000f4b30100d387 */ /* 0x0003e20000100600 */
[----:B---3--:R-:W-:Y:S05]  /*20270*/  @!P0 HFMA2.BF16_V2 R133, -RZ.H0_H0, RZ.H0_H0, -R109.H0_H0 ;  /* 0x200000ffff858231 */ /* 0x008fea000034096d */
[----:B------:R-:W-:Y:S01]  /*20280*/  PRMT R129, R133, 0x7610, R129 ;  /* 0x0000761085817816 */ /* 0x000fe20000000081 */
[----:B------:R3:W-:Y:S04]  /*20290*/  @!P0 STL.S16 [R1+0xf0], R133 ;  /* 0x0000f08501008387 */ /* 0x0007e80000100600 */
[----:B-1----:R1:W5:Y:S01]  /*202a0*/  LDL.S16 R179, [R1+0xe0] ;  /* 0x0000e00001b37983 */ /* 0x0023620000100600 */
[----:B--2---:R-:W-:Y:S02]  /*202b0*/  @!P1 HFMA2.BF16_V2 R218, -RZ.H0_H0, RZ.H0_H0, -R106.H0_H0 ;  /* 0x200000ffffda9231 */ /* 0x004fe4000034096a */
[----:B------:R-:W-:Y:S01]  /*202c0*/  @!P6 HFMA2.BF16_V2 R141, -RZ.H0_H0, RZ.H0_H0, -R0.H0_H0 ;  /* 0x200000ffff8de231 */ /* 0x000fe20000340900 */
[----:B---3--:R-:W-:Y:S02]  /*202d0*/  PRMT R133, R108, 0x5410, R109 ;  /* 0x000054106c857816 */ /* 0x008fe4000000006d */
[----:B------:R-:W-:Y:S02]  /*202e0*/  @!P5 PRMT R108, R144, 0x5410, RZ ;  /* 0x00005410906cd816 */ /* 0x000fe400000000ff */
[----:B------:R-:W-:Y:S01]  /*202f0*/  @!P0 PRMT R109, R129, 0x5410, RZ ;  /* 0x00005410816d8816 */ /* 0x000fe200000000ff */
[----:B------:R1:W2:Y:S01]  /*20300*/  LDL.S16 R144, [R1+0xdc] ;  /* 0x0000dc0001907983 */ /* 0x0002a20000100600 */
[----:B------:R-:W-:Y:S02]  /*20310*/  ISETP.GE.U32.AND P0, PT, R192, R110, PT ;  /* 0x0000006ec000720c */ /* 0x000fe40003f06070 */
[----:B------:R-:W-:Y:S01]  /*20320*/  PRMT R110, R218, 0x7610, R110 ;  /* 0x00007610da6e7816 */ /* 0x000fe2000000006e */
[----:B------:R1:W3:Y:S01]  /*20330*/  LDL.S16 R129, [R1+0xd8] ;  /* 0x0000d80001817983 */ /* 0x0002e20000100600 */
[----:B------:R-:W-:Y:S02]  /*20340*/  PRMT R187, R141, 0x7610, R187 ;  /* 0x000076108dbb7816 */ /* 0x000fe400000000bb */
[----:B------:R-:W-:Y:S01]  /*20350*/  ISETP.GE.U32.AND P5, PT, R192, R111, PT ;  /* 0x0000006fc000720c */ /* 0x000fe20003fa6070 */
[----:B------:R-:W-:Y:S04]  /*20360*/  @!P1 STL.S16 [R1+0xec], R218 ;  /* 0x0000ecda01009387 */ /* 0x000fe80000100600 */
[----:B------:R4:W-:Y:S04]  /*20370*/  @!P6 STL.S16 [R1+0xe8], R141 ;  /* 0x0000e88d0100e387 */ /* 0x0009e80000100600 */
[----:B------:R1:W-:Y:S04]  /*20380*/  ST.E.U16 desc[UR4][R116.64+0x20], R108 ;  /* 0x0000206c74007985 */ /* 0x0003e8000c101504 */
[----:B------:R1:W-:Y:S01]  /*20390*/  ST.E.U16 desc[UR4][R116.64+0x22], R109 ;  /* 0x0000226d74007985 */ /* 0x0003e2000c101504 */
[----:B----4-:R-:W-:Y:S02]  /*203a0*/  PRMT R141, R106, 0x5410, R0 ;  /* 0x000054106a8d7816 */ /* 0x010fe40000000000 */
[----:B------:R-:W-:Y:S02]  /*203b0*/  @!P1 PRMT R106, R110, 0x5410, RZ ;  /* 0x000054106e6a9816 */ /* 0x000fe400000000ff */
[----:B------:R-:W-:Y:S02]  /*203c0*/  ISETP.GE.U32.AND P1, PT, R192, R107, PT ;  /* 0x0000006bc000720c */ /* 0x000fe40003f26070 */
[C---:B-1----:R-:W-:Y:S01]  /*203d0*/  PRMT R108, R146.reuse, 0x7610, R108 ;  /* 0x00007610926c7816 */ /* 0x042fe2000000006c */
[----:B------:R1:W-:Y:S01]  /*203e0*/  ST.E.U16 desc[UR4][R120.64+0x1e], R106 ;  /* 0x00001e6a78007985 */ /* 0x0003e2000c101504 */
[----:B------:R-:W-:Y:S02]  /*203f0*/  PRMT R107, R146, 0x7632, R107 ;  /* 0x00007632926b7816 */ /* 0x000fe4000000006b */
[----:B------:R-:W-:Y:S01]  /*20400*/  SHF.R.U32.HI R110, RZ, 0x18, R134 ;  /* 0x00000018ff6e7819 */ /* 0x000fe20000011686 */
[----:B------:R-:W-:Y:S01]  /*20410*/  @!P5 HFMA2.BF16_V2 R217, -RZ.H0_H0, RZ.H0_H0, -R108.H0_H0 ;  /* 0x200000ffffd9d231 */ /* 0x000fe2000034096c */
[----:B------:R-:W-:Y:S02]  /*20420*/  LOP3.LUT R109, R138, 0xffff, RZ, 0xc0, !PT ;  /* 0x0000ffff8a6d7812 */ /* 0x000fe400078ec0ff */
[----:B------:R-:W-:Y:S02]  /*20430*/  @!P6 PRMT R0, R187, 0x5410, RZ ;  /* 0x00005410bb00e816 */ /* 0x000fe400000000ff */
[----:B------:R-:W-:Y:S01]  /*20440*/  PRMT R181, R217, 0x7610, R181 ;  /* 0x00007610d9b57816 */ /* 0x000fe200000000b5 */
[----:B------:R-:W-:Y:S01]  /*20450*/  @!P5 STL.S16 [R1+0xe4], R217 ;  /* 0x0000e4d90100d387 */ /* 0x000fe20000100600 */
[----:B------:R-:W-:Y:S02]  /*20460*/  ISETP.GE.U32.AND P6, PT, R192, R110, PT ;  /* 0x0000006ec000720c */ /* 0x000fe40003fc6070 */
[----:B------:R-:W-:Y:S01]  /*20470*/  LOP3.LUT R110, R138, 0xff, RZ, 0xc0, !PT ;  /* 0x000000ff8a6e7812 */ /* 0x000fe200078ec0ff */
[----:B------:R4:W-:Y:S01]  /*20480*/  ST.E.U16 desc[UR4][R120.64+0x20], R0 ;  /* 0x0000200078007985 */ /* 0x0009e2000c101504 */
[----:B------:R-:W-:Y:S02]  /*20490*/  SHF.R.U32.HI R109, RZ, 0x8, R109 ;  /* 0x00000008ff6d7819 */ /* 0x000fe4000001166d */
[----:B------:R-:W-:Y:S02]  /*204a0*/  PRMT R146, R108, 0x5410, R107 ;  /* 0x000054106c927816 */ /* 0x000fe4000000006b */
[----:B------:R-:W-:Y:S02]  /*204b0*/  @!P5 PRMT R108, R181, 0x5410, RZ ;  /* 0x00005410b56cd816 */ /* 0x000fe400000000ff */
[----:B------:R-:W-:Y:S02]  /*204c0*/  ISETP.GE.U32.AND P5, PT, R192, R110, PT ;  /* 0x0000006ec000720c */ /* 0x000fe40003fa6070 */
[----:B------:R-:W-:Y:S01]  /*204d0*/  LOP3.LUT R110, R109, 0xffff, RZ, 0xc0, !PT ;  /* 0x0000ffff6d6e7812 */ /* 0x000fe200078ec0ff */
[----:B------:R-:W-:Y:S01]  /*204e0*/  ST.E.U16 desc[UR4][R118.64+0x20], R108 ;  /* 0x0000206c76007985 */ /* 0x000fe2000c101504 */
[C---:B------:R-:W-:Y:S02]  /*204f0*/  PRMT R109, R136.reuse, 0x7610, R109 ;  /* 0x00007610886d7816 */ /* 0x040fe4000000006d */
[----:B-1----:R-:W-:Y:S04]  /*20500*/  PRMT R106, R136, 0x7632, R106 ;  /* 0x00007632886a7816 */ /* 0x002fe8000000006a */
[----:B------:R-:W-:Y:S02]  /*20510*/  PRMT R136, R109, 0x5410, R106 ;  /* 0x000054106d887816 */ /* 0x000fe4000000006a */
[--C-:B----4-:R-:W-:Y:S01]  /*20520*/  SHF.R.U32.HI R0, RZ, 0x18, R138.reuse ;  /* 0x00000018ff007819 */ /* 0x110fe2000001168a */
[----:B-----5:R-:W-:Y:S05]  /*20530*/  @!P4 HFMA2.BF16_V2 R179, -RZ.H0_H0, RZ.H0_H0, -R107.H0_H0 ;  /* 0x200000ffffb3c231 */ /* 0x020fea000034096b */
[----:B------:R-:W-:Y:S01]  /*20540*/  PRMT R145, R179, 0x7610, R145 ;  /* 0x00007610b3917816 */ /* 0x000fe20000000091 */
[----:B------:R1:W-:Y:S03]  /*20550*/  @!P4 STL.S16 [R1+0xe0], R179 ;  /* 0x0000e0b30100c387 */ /* 0x0003e60000100600 */
[----:B------:R-:W-:Y:S02]  /*20560*/  @!P4 PRMT R107, R145, 0x5410, RZ ;  /* 0x00005410916bc816 */ /* 0x000fe400000000ff */
[----:B------:R-:W-:Y:S02]  /*20570*/  ISETP.GE.U32.AND P4, PT, R192, R110, PT ;  /* 0x0000006ec000720c */ /* 0x000fe40003f86070 */
[----:B------:R-:W-:Y:S01]  /*20580*/  SHF.R.U32.HI R110, RZ, 0x10, R138 ;  /* 0x00000010ff6e7819 */ /* 0x000fe2000001168a */
[----:B------:R-:W-:Y:S03]  /*20590*/  ST.E.U16 desc[UR4][R118.64+0x22], R107 ;  /* 0x0000226b76007985 */ /* 0x000fe6000c101504 */
[----:B------:R-:W-:Y:S01]  /*205a0*/  LOP3.LUT R110, R110, 0xff, RZ, 0xc0, !PT ;  /* 0x000000ff6e6e7812 */ /* 0x000fe200078ec0ff */
[----:B--2---:R-:W-:Y:S02]  /*205b0*/  @!P2 HFMA2.BF16_V2 R144, -RZ.H0_H0, RZ.H0_H0, -R109.H0_H0 ;  /* 0x200000ffff90a231 */ /* 0x004fe4000034096d */
[----:B---3--:R-:W-:Y:S03]  /*205c0*/  @!P0 HFMA2.BF16_V2 R129, -RZ.H0_H0, RZ.H0_H0, -R106.H0_H0 ;  /* 0x200000ffff818231 */ /* 0x008fe6000034096a */
[----:B------:R-:W-:Y:S01]  /*205d0*/  PRMT R127, R144, 0x7610, R127 ;  /* 0x00007610907f7816 */ /* 0x000fe2000000007f */
[----:B------:R2:W-:Y:S01]  /*205e0*/  @!P2 STL.S16 [R1+0xdc], R144 ;  /* 0x0000dc900100a387 */ /* 0x0005e20000100600 */
[----:B------:R-:W-:Y:S03]  /*205f0*/  PRMT R111, R129, 0x7610, R111 ;  /* 0x00007610816f7816 */ /* 0x000fe6000000006f */
[----:B------:R-:W-:Y:S01]  /*20600*/  @!P0 STL.S16 [R1+0xd8], R129 ;  /* 0x0000d88101008387 */ /* 0x000fe20000100600 */
[----:B------:R-:W-:Y:S02]  /*20610*/  @!P2 PRMT R109, R127, 0x5410, RZ ;  /* 0x000054107f6da816 */ /* 0x000fe400000000ff */
[C---:B------:R-:W-:Y:S01]  /*20620*/  ISETP.GE.U32.AND P2, PT, R192.reuse, R110, PT ;  /* 0x0000006ec000720c */ /* 0x040fe20003f46070 */
[----:B-1----:R1:W3:Y:S01]  /*20630*/  LDL.S16 R179, [R1+0xd4] ;  /* 0x0000d40001b37983 */ /* 0x0022e20000100600 */
[----:B------:R-:W-:Y:S01]  /*20640*/  @!P0 PRMT R106, R111, 0x5410, RZ ;  /* 0x000054106f6a8816 */ /* 0x000fe200000000ff */
[----:B------:R-:W-:Y:S01]  /*20650*/  IMAD.WIDE.U32 R110, R137, -0x2daee0ad, RZ ;  /* 0xd2511f53896e7825 */ /* 0x000fe200078e00ff */
[----:B------:R-:W-:Y:S01]  /*20660*/  ISETP.GE.U32.AND P0, PT, R192, R0, PT ;  /* 0x00000000c000720c */ /* 0x000fe20003f06070 */
[----:B------:R-:W-:Y:S01]  /*20670*/  ST.E.U16 desc[UR4][R194.64+0x30], R109 ;  /* 0x0000306dc2007985 */ /* 0x000fe2000c101504 */
[----:B------:R-:W-:Y:S02]  /*20680*/  MUFU.EX2 R0, R214 ;  /* 0x000000d600007308 */ /* 0x000fe40000000800 */
[----:B------:R-:W-:Y:S01]  /*20690*/  LOP3.LUT R150, R111, R178, R150, 0x96, !PT ;  /* 0x000000b26f967212 */ /* 0x000fe200078e9696 */
[----:B------:R4:W-:Y:S04]  /*206a0*/  ST.E.U16 desc[UR4][R194.64+0x32], R106 ;  /* 0x0000326ac2007985 */ /* 0x0009e8000c101504 */
[----:B------:R-:W-:Y:S03]  /*206b0*/  IMAD.WIDE.U32 R150, R150, -0x326172a9, RZ ;  /* 0xcd9e8d5796967825 */ /* 0x000fe600078e00ff */
[----:B------:R-:W-:Y:S01]  /*206c0*/  MUFU.EX2 R127, R166 ;  /* 0x000000a6007f7308 */ /* 0x000fe20000000800 */
[-CC-:B--2---:R-:W-:Y:S02]  /*206d0*/  LOP3.LUT R144, R143, R147.reuse, R140.reuse, 0x96, !PT ;  /* 0x000000938f907212 */ /* 0x184fe400078e968c */
[----:B------:R-:W-:Y:S07]  /*206e0*/  LOP3.LUT R147, R149, R147, R140, 0x96, !PT ;  /* 0x0000009395937212 */ /* 0x000fee00078e968c */
[----:B------:R-:W2:Y:S01]  /*206f0*/  MUFU.EX2 R140, R186 ;  /* 0x000000ba008c7308 */ /* 0x000ea20000000800 */
[----:B------:R-:W-:Y:S05]  /*20700*/  IMAD.WIDE.U32 R144, R144, -0x2daee0ad, RZ ;  /* 0xd2511f5390907825 */ /* 0x000fea00078e00ff */
[----:B------:R-:W-:Y:S02]  /*20710*/  LOP3.LUT R143, R145, R245, R110, 0x96, !PT ;  /* 0x000000f5918f7212 */ /* 0x000fe400078e966e */
[----:B------:R-:W-:Y:S02]  /*20720*/  LOP3.LUT R110, R151, R251, R142, 0x96, !PT ;  /* 0x000000fb976e7212 */ /* 0x000fe400078e968e */
[----:B------:R-:W5:Y:S01]  /*20730*/  MUFU.EX2 R145, R180 ;  /* 0x000000b400917308 */ /* 0x000f620000000800 */
[----:B------:R1:W3:Y:S01]  /*20740*/  LDL.S16 R151, [R1+0xd0] ;  /* 0x0000d00001977983 */ /* 0x0002e20000100600 */
[----:B------:R-:W-:Y:S01]  /*20750*/  IMAD.WIDE.U32 R142, R143, -0x326172a9, RZ ;  /* 0xcd9e8d578f8e7825 */ /* 0x000fe200078e00ff */
[----:B----4-:R-:W-:Y:S03]  /*20760*/  PRMT R106, R208, 0x7610, R106 ;  /* 0x00007610d06a7816 */ /* 0x010fe6000000006a */
[----:B------:R-:W-:Y:S01]  /*20770*/  IMAD.WIDE.U32 R110, R110, -0x2daee0ad, RZ ;  /* 0xd2511f536e6e7825 */ /* 0x000fe200078e00ff */
[----:B------:R-:W-:Y:S03]  /*20780*/  LOP3.LUT R150, R143, R185, R150, 0x96, !PT ;  /* 0x000000b98f967212 */ /* 0x000fe600078e9696 */
[----:B------:R-:W4:Y:S01]  /*20790*/  MUFU.EX2 R137, R157 ;  /* 0x0000009d00897308 */ /* 0x000f220000000800 */
[----:B--2---:R-:W-:Y:S02]  /*207a0*/  F2FP.BF16.F32.PACK_AB R163, R0, R140 ;  /* 0x0000008c00a3723e */ /* 0x004fe400000010ff */
[----:B------:R-:W-:Y:S01]  /*207b0*/  LOP3.LUT R144, R111, R184, R144, 0x96, !PT ;  /* 0x000000b86f907212 */ /* 0x000fe200078e9690 */
[----:B------:R-:W-:Y:S04]  /*207c0*/  IMAD.WIDE.U32 R186, R150, -0x2daee0ad, RZ ;  /* 0xd2511f5396ba7825 */ /* 0x000fe800078e00ff */
[----:B------:R-:W-:Y:S01]  /*207d0*/  FADD.FTZ R111, R140, R155 ;  /* 0x0000009b8c6f7221 */ /* 0x000fe20000010000 */
[----:B------:R1:W2:Y:S01]  /*207e0*/  LDL.S16 R150, [R1+0xcc] ;  /* 0x0000cc0001967983 */ /* 0x0002a20000100600 */
[----:B------:R4:W1:Y:S01]  /*207f0*/  MUFU.EX2 R129, R156 ;  /* 0x0000009c00817308 */ /* 0x0008620000000800 */
[----:B-----5:R-:W-:Y:S01]  /*20800*/  F2FP.BF16.F32.PACK_AB R155, R127, R145 ;  /* 0x000000917f9b723e */ /* 0x020fe200000010ff */
[--C-:B------:R-:W-:Y:S01]  /*20810*/  FADD.FTZ R0, R0, R111.reuse ;  /* 0x0000006f00007221 */ /* 0x100fe20000010000 */
[----:B------:R-:W-:Y:S01]  /*20820*/  PRMT R111, R159, 0x7610, R111 ;  /* 0x000076109f6f7816 */ /* 0x000fe2000000006f */
[----:B------:R-:W-:Y:S03]  /*20830*/  IMAD.WIDE.U32 R180, R144, -0x326172a9, RZ ;  /* 0xcd9e8d5790b47825 */ /* 0x000fe600078e00ff */
[----:B------:R5:W-:Y:S02]  /*20840*/  STL [R1+0x15c], R0 ;  /* 0x00015c0001007387 */ /* 0x000be40000100800 */
[----:B------:R-:W-:Y:S02]  /*20850*/  LOP3.LUT R166, R181, R164, R142, 0x96, !PT ;  /* 0x000000a4b5a67212 */ /* 0x000fe400078e968e */
[--C-:B----4-:R-:W-:Y:S02]  /*20860*/  LOP3.LUT R156, R187, R250, R110.reuse, 0x96, !PT ;  /* 0x000000fabb9c7212 */ /* 0x110fe400078e966e */
[----:B------:R-:W-:Y:S03]  /*20870*/  PRMT R110, R159, 0x7632, R110 ;  /* 0x000076329f6e7816 */ /* 0x000fe6000000006e */
[----:B------:R-:W-:Y:S04]  /*20880*/  IMAD.WIDE.U32 R156, R156, -0x326172a9, RZ ;  /* 0xcd9e8d579c9c7825 */ /* 0x000fe800078e00ff */
[----:B-----5:R-:W-:Y:S04]  /*20890*/  FADD.FTZ R0, R145, R154 ;  /* 0x0000009a91007221 */ /* 0x020fe80000010000 */
[----:B------:R-:W-:Y:S01]  /*208a0*/  FADD.FTZ R140, R127, R0 ;  /* 0x000000007f8c7221 */ /* 0x000fe20000010000 */
[----:B------:R-:W-:Y:S01]  /*208b0*/  LOP3.LUT R127, R157, R242, R180, 0x96, !PT ;  /* 0x000000f29d7f7212 */ /* 0x000fe200078e96b4 */
[----:B------:R-:W-:Y:S01]  /*208c0*/  FADD.FTZ R0, R137, R153 ;  /* 0x0000009989007221 */ /* 0x000fe20000010000 */
[----:B-1----:R-:W-:Y:S01]  /*208d0*/  F2FP.BF16.F32.PACK_AB R137, R129, R137 ;  /* 0x000000898189723e */ /* 0x002fe200000010ff */
[----:B---3--:R-:W-:Y:S05]  /*208e0*/  @!P1 HFMA2.BF16_V2 R179, -RZ.H0_H0, RZ.H0_H0, -R111.H0_H0 ;  /* 0x200000ffffb39231 */ /* 0x008fea000034096f */
[----:B------:R-:W-:Y:S01]  /*208f0*/  PRMT R143, R179, 0x7610, R143 ;  /* 0x00007610b38f7816 */ /* 0x000fe2000000008f */
[----:B------:R-:W-:Y:S04]  /*20900*/  @!P1 STL.S16 [R1+0xd4], R179 ;  /* 0x0000d4b301009387 */ /* 0x000fe80000100600 */
[----:B------:R1:W-:Y:S01]  /*20910*/  STL [R1+0x16c], R140 ;  /* 0x00016c8c01007387 */ /* 0x0003e20000100800 */
[----:B------:R-:W-:Y:S02]  /*20920*/  @!P6 HFMA2.BF16_V2 R151, -RZ.H0_H0, RZ.H0_H0, -R110.H0_H0 ;  /* 0x200000ffff97e231 */ /* 0x000fe4000034096e */
[----:B-1----:R-:W-:Y:S01]  /*20930*/  FADD.FTZ R140, R129, R0 ;  /* 0x00000000818c7221 */ /* 0x002fe20000010000 */
[----:B------:R-:W-:Y:S02]  /*20940*/  LOP3.LUT R0, R127, 0xff, RZ, 0xc0, !PT ;  /* 0x000000ff7f007812 */ /* 0x000fe400078ec0ff */
[----:B------:R-:W-:Y:S02]  /*20950*/  PRMT R142, R151, 0x7610, R142 ;  /* 0x00007610978e7816 */ /* 0x000fe4000000008e */
[----:B------:R1:W-:Y:S04]  /*20960*/  STL [R1+0x170], R140 ;  /* 0x0001708c01007387 */ /* 0x0003e80000100800 */
[----:B------:R4:W3:Y:S01]  /*20970*/  LDL.S16 R159, [R1+0xc8] ;  /* 0x0000c800019f7983 */ /* 0x0008e20000100600 */
[----:B--2---:R-:W-:Y:S03]  /*20980*/  @!P5 HFMA2.BF16_V2 R150, -RZ.H0_H0, RZ.H0_H0, -R105.H0_H0 ;  /* 0x200000ffff96d231 */ /* 0x004fe60000340969 */
[----:B------:R-:W-:Y:S02]  /*20990*/  @!P6 STL.S16 [R1+0xd0], R151 ;  /* 0x0000d0970100e387 */ /* 0x000fe40000100600 */
[----:B------:R-:W-:Y:S02]  /*209a0*/  PRMT R108, R150, 0x7610, R108 ;  /* 0x00007610966c7816 */ /* 0x000fe4000000006c */
[----:B------:R2:W-:Y:S04]  /*209b0*/  @!P5 STL.S16 [R1+0xcc], R150 ;  /* 0x0000cc960100d387 */ /* 0x0005e80000100600 */
[----:B------:R4:W5:Y:S04]  /*209c0*/  LDL.S16 R145, [R1+0xc0] ;  /* 0x0000c00001917983 */ /* 0x0009680000100600 */
[----:B------:R4:W4:Y:S04]  /*209d0*/  LDL.S16 R219, [R1+0xbc] ;  /* 0x0000bc0001db7983 */ /* 0x0009280000100600 */
[----:B------:R3:W4:Y:S01]  /*209e0*/  LDL.S16 R217, [R1+0xc4] ;  /* 0x0000c40001d97983 */ /* 0x0007220000100600 */
[----:B-1----:R-:W-:Y:S02]  /*209f0*/  PRMT R140, R111, 0x5410, R110 ;  /* 0x000054106f8c7816 */ /* 0x002fe4000000006e */
[----:B------:R-:W-:Y:S02]  /*20a00*/  @!P1 PRMT R111, R143, 0x5410, RZ ;  /* 0x000054108f6f9816 */ /* 0x000fe400000000ff */
[----:B------:R-:W-:Y:S02]  /*20a10*/  ISETP.GE.U32.AND P1, PT, R192, R0, PT ;  /* 0x00000000c000720c */ /* 0x000fe40003f26070 */
[----:B------:R-:W-:Y:S01]  /*20a20*/  LOP3.LUT R0, R127, 0xffff, RZ, 0xc0, !PT ;  /* 0x0000ffff7f007812 */ /* 0x000fe200078ec0ff */
[----:B------:R-:W-:Y:S01]  /*20a30*/  ST.E.U16 desc[UR4][R116.64+0x30], R111 ;  /* 0x0000306f74007985 */ /* 0x000fe2000c101504 */
[----:B------:R-:W-:Y:S01]  /*20a40*/  @!P6 PRMT R110, R142, 0x5410, RZ ;  /* 0x000054108e6ee816 */ /* 0x000fe200000000ff */
[----:B------:R-:W-:Y:S01]  /*20a50*/  IMAD.WIDE.U32 R142, R158, -0x2daee0ad, RZ ;  /* 0xd2511f539e8e7825 */ /* 0x000fe200078e00ff */
[----:B------:R-:W-:Y:S03]  /*20a60*/  SHF.R.U32.HI R0, RZ, 0x8, R0 ;  /* 0x00000008ff007819 */ /* 0x000fe60000011600 */
[----:B------:R-:W-:Y:S01]  /*20a70*/  ST.E.U16 desc[UR4][R116.64+0x32], R110 ;  /* 0x0000326e74007985 */ /* 0x000fe2000c101504 */
[----:B------:R-:W-:Y:S02]  /*20a80*/  LOP3.LUT R107, R0, 0xffff, RZ, 0xc0, !PT ;  /* 0x0000ffff006b7812 */ /* 0x000fe400078ec0ff */
[----:B------:R-:W-:Y:S02]  /*20a90*/  PRMT R0, R105, 0x7632, R0 ;  /* 0x0000763269007816 */ /* 0x000fe40000000000 */
[----:B--2---:R-:W-:Y:S02]  /*20aa0*/  LOP3.LUT R150, R143, R178, R152, 0x96, !PT ;  /* 0x000000b28f967212 */ /* 0x004fe400078e9698 */
[----:B------:R-:W-:Y:S02]  /*20ab0*/  PRMT R144, R105, 0x5410, R0 ;  /* 0x0000541069907816 */ /* 0x000fe40000000000 */
[----:B------:R-:W-:Y:S01]  /*20ac0*/  @!P5 PRMT R105, R108, 0x5410, RZ ;  /* 0x000054106c69d816 */ /* 0x000fe200000000ff */
[----:B------:R-:W-:Y:S01]  /*20ad0*/  IMAD.WIDE.U32 R108, R147, -0x2daee0ad, RZ ;  /* 0xd2511f53936c7825 */ /* 0x000fe200078e00ff */
[----:B------:R-:W-:Y:S02]  /*20ae0*/  ISETP.GE.U32.AND P6, PT, R192, R107, PT ;  /* 0x0000006bc000720c */ /* 0x000fe40003fc6070 */
[--C-:B------:R-:W-:Y:S01]  /*20af0*/  SHF.R.U32.HI R107, RZ, 0x18, R127.reuse ;  /* 0x00000018ff6b7819 */ /* 0x100fe2000001167f */
[----:B------:R-:W-:Y:S01]  /*20b00*/  IMAD.WIDE.U32 R150, R150, -0x326172a9, RZ ;  /* 0xcd9e8d5796967825 */ /* 0x000fe200078e00ff */
[----:B------:R-:W-:Y:S01]  /*20b10*/  LOP3.LUT R109, R109, R245, R142, 0x96, !PT ;  /* 0x000000f56d6d7212 */ /* 0x000fe200078e968e */
[----:B------:R-:W-:Y:S01]  /*20b20*/  ST.E.U16 desc[UR4][R120.64+0x2e], R105 ;  /* 0x00002e6978007985 */ /* 0x000fe2000c101504 */
[----:B------:R-:W-:Y:S02]  /*20b30*/  ISETP.GE.U32.AND P5, PT, R192, R107, PT ;  /* 0x0000006bc000720c */ /* 0x000fe40003fa6070 */
[----:B------:R-:W-:Y:S05]  /*20b40*/  LOP3.LUT R142, R151, R251, R148, 0x96, !PT ;  /* 0x000000fb978e7212 */ /* 0x000fea00078e9694 */
[----:B------:R-:W-:Y:S05]  /*20b50*/  IMAD.WIDE.U32 R142, R142, -0x2daee0ad, RZ ;  /* 0xd2511f538e8e7825 */ /* 0x000fea00078e00ff */
[----:B------:R-:W-:Y:S01]  /*20b60*/  LOP3.LUT R107, R143, R184, R108, 0x96, !PT ;  /* 0x000000b88f6b7212 */ /* 0x000fe200078e966c */
[----:B------:R-:W-:Y:S04]  /*20b70*/  IMAD.WIDE.U32 R108, R109, -0x326172a9, RZ ;  /* 0xcd9e8d576d6c7825 */ /* 0x000fe800078e00ff */
[----:B------:R-:W-:Y:S01]  /*20b80*/  IMAD.WIDE.U32 R178, R107, -0x326172a9, RZ ;  /* 0xcd9e8d576bb27825 */ /* 0x000fe200078e00ff */
[----:B------:R-:W-:Y:S02]  /*20b90*/  LOP3.LUT R150, R109, R185, R150, 0x96, !PT ;  /* 0x000000b96d967212 */ /* 0x000fe400078e9696 */
[----:B------:R-:W-:Y:S02]  /*20ba0*/  SHF.R.U32.HI R107, RZ, 0x10, R127 ;  /* 0x00000010ff6b7819 */ /* 0x000fe4000001167f */
[--C-:B------:R-:W-:Y:S01]  /*20bb0*/  LOP3.LUT R164, R179, R164, R108.reuse, 0x96, !PT ;  /* 0x000000a4b3a47212 */ /* 0x100fe200078e966c */
[----:B------:R-:W-:Y:S01]  /*20bc0*/  IMAD.WIDE.U32 R184, R150, -0x2daee0ad, RZ ;  /* 0xd2511f5396b87825 */ /* 0x000fe200078e00ff */
[----:B------:R-:W-:Y:S02]  /*20bd0*/  LOP3.LUT R107, R107, 0xff, RZ, 0xc0, !PT ;  /* 0x000000ff6b6b7812 */ /* 0x000fe400078ec0ff */
[----:B------:R-:W-:Y:S02]  /*20be0*/  PRMT R108, R208, 0x7632, R108 ;  /* 0x00007632d06c7816 */ /* 0x000fe4000000006c */
[----:B------:R-:W-:Y:S02]  /*20bf0*/  LOP3.LUT R158, R185, R250, R142, 0x96, !PT ;  /* 0x000000fab99e7212 */ /* 0x000fe400078e968e */
[----:B------:R-:W-:Y:S01]  /*20c00*/  PRMT R109, R167, 0x7632, R109 ;  /* 0x00007632a76d7816 */ /* 0x000fe2000000006d */
[----:B---3--:R-:W-:Y:S05]  /*20c10*/  @!P4 HFMA2.BF16_V2 R159, -RZ.H0_H0, RZ.H0_H0, -R0.H0_H0 ;  /* 0x200000ffff9fc231 */ /* 0x008fea0000340900 */
[----:B------:R-:W-:Y:S01]  /*20c20*/  PRMT R127, R159, 0x7610, R127 ;  /* 0x000076109f7f7816 */ /* 0x000fe2000000007f */
[----:B------:R1:W-:Y:S03]  /*20c30*/  @!P4 STL.S16 [R1+0xc8], R159 ;  /* 0x0000c89f0100c387 */ /* 0x0003e60000100600 */
[----:B------:R-:W-:Y:S01]  /*20c40*/  @!P4 PRMT R0, R127, 0x5410, RZ ;  /* 0x000054107f00c816 */ /* 0x000fe200000000ff */
[----:B------:R2:W3:Y:S01]  /*20c50*/  LDL.S16 R218, [R1+0xa8] ;  /* 0x0000a80001da7983 */ /* 0x0004e20000100600 */
[----:B------:R-:W-:Y:S01]  /*20c60*/  ISETP.GE.U32.AND P4, PT, R192, R107, PT ;  /* 0x0000006bc000720c */ /* 0x000fe20003f86070 */
[----:B-----5:R-:W-:Y:S02]  /*20c70*/  @!P2 HFMA2.BF16_V2 R145, -RZ.H0_H0, RZ.H0_H0, -R106.H0_H0 ;  /* 0x200000ffff91a231 */ /* 0x020fe4000034096a */
[----:B------:R2:W5:Y:S01]  /*20c80*/  LDL.S16 R214, [R1+0xa4] ;  /* 0x0000a40001d67983 */ /* 0x0005620000100600 */
[----:B----4-:R-:W-:Y:S02]  /*20c90*/  @!P0 HFMA2.BF16_V2 R219, -RZ.H0_H0, RZ.H0_H0, -R108.H0_H0 ;  /* 0x200000ffffdb8231 */ /* 0x010fe4000034096c */
[----:B------:R-:W-:Y:S01]  /*20ca0*/  PRMT R220, R145, 0x7610, R220 ;  /* 0x0000761091dc7816 */ /* 0x000fe200000000dc */
[----:B------:R2:W4:Y:S02]  /*20cb0*/  LDL.S16 R148, [R1+0xa0] ;  /* 0x0000a00001947983 */ /* 0x0005240000100600 */
[----:B------:R-:W-:Y:S02]  /*20cc0*/  PRMT R150, R219, 0x7610, R150 ;  /* 0x00007610db967816 */ /* 0x000fe40000000096 */
[----:B------:R2:W-:Y:S04]  /*20cd0*/  @!P2 STL.S16 [R1+0xc0], R145 ;  /* 0x0000c0910100a387 */ /* 0x0005e80000100600 */
[----:B------:R-:W-:Y:S04]  /*20ce0*/  @!P0 STL.S16 [R1+0xbc], R219 ;  /* 0x0000bcdb01008387 */ /* 0x000fe80000100600 */
[----:B------:R2:W-:Y:S01]  /*20cf0*/  ST.E.U16 desc[UR4][R120.64+0x30], R0 ;  /* 0x0000300078007985 */ /* 0x0005e2000c101504 */
[----:B-1----:R-:W-:Y:S05]  /*20d00*/  IMAD.WIDE.U32 R158, R158, -0x326172a9, RZ ;  /* 0xcd9e8d579e9e7825 */ /* 0x002fea00078e00ff */
[----:B------:R-:W-:Y:S04]  /*20d10*/  LOP3.LUT R127, R159, R242, R178, 0x96, !PT ;  /* 0x000000f29f7f7212 */ /* 0x000fe800078e96b2 */
[C---:B------:R-:W-:Y:S02]  /*20d20*/  LOP3.LUT R107, R127.reuse, 0xff, RZ, 0xc0, !PT ;  /* 0x000000ff7f6b7812 */ /* 0x040fe400078ec0ff */
[----:B--2---:R-:W-:Y:S02]  /*20d30*/  PRMT R145, R106, 0x5410, R108 ;  /* 0x000054106a917816 */ /* 0x004fe4000000006c */
[----:B------:R-:W-:Y:S02]  /*20d40*/  @!P2 PRMT R106, R220, 0x5410, RZ ;  /* 0x00005410dc6aa816 */ /* 0x000fe400000000ff */
[----:B------:R-:W-:Y:S02]  /*20d50*/  ISETP.GE.U32.AND P2, PT, R192, R107, PT ;  /* 0x0000006bc000720c */ /* 0x000fe40003f46070 */
[----:B------:R-:W-:Y:S01]  /*20d60*/  LOP3.LUT R107, R127, 0xffff, RZ, 0xc0, !PT ;  /* 0x0000ffff7f6b7812 */ /* 0x000fe200078ec0ff */
[----:B------:R1:W-:Y:S01]  /*20d70*/  ST.E.U16 desc[UR4][R118.64+0x30], R106 ;  /* 0x0000306a76007985 */ /* 0x0003e2000c101504 */
[----:B------:R-:W-:Y:S02]  /*20d80*/  @!P0 PRMT R108, R150, 0x5410, RZ ;  /* 0x00005410966c8816 */ /* 0x000fe400000000ff */
[--C-:B------:R-:W-:Y:S02]  /*20d90*/  SHF.R.U32.HI R105, RZ, 0x8, R107.reuse ;  /* 0x00000008ff697819 */ /* 0x100fe4000001166b */
[----:B------:R-:W-:Y:S01]  /*20da0*/  PRMT R107, R167, 0x7610, R107 ;  /* 0x00007610a76b7816 */ /* 0x000fe2000000006b */
[----:B------:R-:W-:Y:S01]  /*20db0*/  ST.E.U16 desc[UR4][R118.64+0x32], R108 ;  /* 0x0000326c76007985 */ /* 0x000fe2000c101504 */
[----:B------:R-:W-:Y:S02]  /*20dc0*/  LOP3.LUT R105, R105, 0xffff, RZ, 0xc0, !PT ;  /* 0x0000ffff69697812 */ /* 0x000fe400078ec0ff */
[----:B------:R-:W-:Y:S01]  /*20dd0*/  PRMT R150, R107, 0x5410, R109 ;  /* 0x000054106b967816 */ /* 0x000fe2000000006d */
[----:B------:R-:W-:Y:S01]  /*20de0*/  @!P1 HFMA2.BF16_V2 R217, -RZ.H0_H0, RZ.H0_H0, -R107.H0_H0 ;  /* 0x200000ffffd99231 */ /* 0x000fe2000034096b */
[----:B------:R-:W-:Y:S02]  /*20df0*/  ISETP.GE.U32.AND P0, PT, R192, R105, PT ;  /* 0x00000069c000720c */ /* 0x000fe40003f06070 */
[----:B------:R-:W-:Y:S02]  /*20e00*/  SHF.R.U32.HI R105, RZ, 0x18, R127 ;  /* 0x00000018ff697819 */ /* 0x000fe4000001167f */
[----:B------:R-:W-:Y:S01]  /*20e10*/  PRMT R154, R217, 0x7610, R154 ;  /* 0x00007610d99a7816 */ /* 0x000fe2000000009a */
[----:B------:R2:W-:Y:S01]  /*20e20*/  @!P1 STL.S16 [R1+0xc4], R217 ;  /* 0x0000c4d901009387 */ /* 0x0005e20000100600 */
[C---:B------:R-:W-:Y:S02]  /*20e30*/  PRMT R0, R183.reuse, 0x7632, R0 ;  /* 0x00007632b7007816 */ /* 0x040fe40000000000 */
[----:B------:R-:W-:Y:S02]  /*20e40*/  @!P1 PRMT R107, R154, 0x5410, RZ ;  /* 0x000054109a6b9816 */ /* 0x000fe400000000ff */
[----:B------:R-:W-:Y:S01]  /*20e50*/  ISETP.GE.U32.AND P1, PT, R192, R105, PT ;  /* 0x00000069c000720c */ /* 0x000fe20003f26070 */
[----:B------:R3:W4:Y:S01]  /*20e60*/  LDL.S16 R154, [R1+0x98] ;  /* 0x00009800019a7983 */ /* 0x0007220000100600 */
[----:B------:R-:W-:Y:S02]  /*20e70*/  PRMT R105, R183, 0x7610, R105 ;  /* 0x00007610b7697816 */ /* 0x000fe40000000069 */
[----:B------:R-:W-:Y:S01]  /*20e80*/  SHF.R.U32.HI R127, RZ, 0x10, R127 ;  /* 0x00000010ff7f7819 */ /* 0x000fe2000001167f */
[----:B------:R2:W-:Y:S01]  /*20e90*/  ST.E.U16 desc[UR4][R194.64+0x40], R107 ;  /* 0x0000406bc2007985 */ /* 0x0005e2000c101504 */
[----:B-1----:R-:W-:Y:S02]  /*20ea0*/  LOP3.LUT R106, R156, 0xff, RZ, 0xc0, !PT ;  /* 0x000000ff9c6a7812 */ /* 0x002fe400078ec0ff */
[----:B------:R-:W-:Y:S01]  /*20eb0*/  LOP3.LUT R127, R127, 0xff, RZ, 0xc0, !PT ;  /* 0x000000ff7f7f7812 */ /* 0x000fe200078ec0ff */
[----:B--2---:R1:W2:Y:S01]  /*20ec0*/  LDL.S16 R217, [R1+0x9c] ;  /* 0x00009c0001d97983 */ /* 0x0042a20000100600 */
[----:B------:R-:W-:Y:S01]  /*20ed0*/  PRMT R107, R169, 0x7610, R107 ;  /* 0x00007610a96b7816 */ /* 0x000fe2000000006b */
[----:B---3--:R-:W-:Y:S02]  /*20ee0*/  @!P6 HFMA2.BF16_V2 R218, -RZ.H0_H0, RZ.H0_H0, -R109.H0_H0 ;  /* 0x200000ffffdae231 */ /* 0x008fe4000034096d */
[----:B-----5:R-:W-:Y:S03]  /*20ef0*/  @!P4 HFMA2.BF16_V2 R214, -RZ.H0_H0, RZ.H0_H0, -R105.H0_H0 ;  /* 0x200000ffffd6c231 */ /* 0x020fe60000340969 */
[----:B------:R-:W-:Y:S01]  /*20f00*/  PRMT R153, R218, 0x7610, R153 ;  /* 0x00007610da997816 */ /* 0x000fe20000000099 */
[----:B------:R-:W-:Y:S01]  /*20f10*/  @!P6 STL.S16 [R1+0xa8], R218 ;  /* 0x0000a8da0100e387 */ /* 0x000fe20000100600 */
[----:B----4-:R-:W-:Y:S02]  /*20f20*/  @!P5 HFMA2.BF16_V2 R148, -RZ.H0_H0, RZ.H0_H0, -R0.H0_H0 ;  /* 0x200000ffff94d231 */ /* 0x010fe40000340900 */
[----:B------:R-:W-:Y:S02]  /*20f30*/  @!P6 PRMT R109, R153, 0x5410, RZ ;  /* 0x00005410996de816 */ /* 0x000fe400000000ff */
[----:B------:R-:W-:Y:S01]  /*20f40*/  PRMT R213, R214, 0x7610, R213 ;  /* 0x00007610d6d57816 */ /* 0x000fe200000000d5 */
[----:B------:R1:W3:Y:S01]  /*20f50*/  LDL.S16 R153, [R1+0x94] ;  /* 0x0000940001997983 */ /* 0x0002e20000100600 */
[----:B------:R-:W-:Y:S02]  /*20f60*/  PRMT R147, R148, 0x7610, R147 ;  /* 0x0000761094937816 */ /* 0x000fe40000000093 */
[----:B------:R-:W-:Y:S01]  /*20f70*/  ISETP.GE.U32.AND P6, PT, R192, R106, PT ;  /* 0x0000006ac000720c */ /* 0x000fe20003fc6070 */
[----:B------:R4:W-:Y:S01]  /*20f80*/  @!P4 STL.S16 [R1+0xa4], R214 ;  /* 0x0000a4d60100c387 */ /* 0x0009e20000100600 */
[----:B------:R-:W-:Y:S03]  /*20f90*/  LOP3.LUT R106, R156, 0xffff, RZ, 0xc0, !PT ;  /* 0x0000ffff9c6a7812 */ /* 0x000fe600078ec0ff */
[----:B------:R5:W-:Y:S01]  /*20fa0*/  @!P5 STL.S16 [R1+0xa0], R148 ;  /* 0x0000a0940100d387 */ /* 0x000be20000100600 */
[----:B------:R-:W-:Y:S03]  /*20fb0*/  SHF.R.U32.HI R106, RZ, 0x8, R106 ;  /* 0x00000008ff6a7819 */ /* 0x000fe6000001166a */
[----:B------:R1:W-:Y:S01]  /*20fc0*/  ST.E.U16 desc[UR4][R194.64+0x42], R109 ;  /* 0x0000426dc2007985 */ /* 0x0003e2000c101504 */
[----:B------:R-:W-:Y:S02]  /*20fd0*/  LOP3.LUT R108, R106, 0xffff, RZ, 0xc0, !PT ;  /* 0x0000ffff6a6c7812 */ /* 0x000fe400078ec0ff */
[----:B------:R-:W-:Y:S01]  /*20fe0*/  PRMT R106, R169, 0x7632, R106 ;  /* 0x00007632a96a7816 */ /* 0x000fe2000000006a */
[----:B----4-:R4:W4:Y:S01]  /*20ff0*/  LDL.S16 R214, [R1+0x8c] ;  /* 0x00008c0001d67983 */ /* 0x0109220000100600 */
[----:B-----5:R-:W-:Y:S02]  /*21000*/  PRMT R148, R105, 0x5410, R0 ;  /* 0x0000541069947816 */ /* 0x020fe40000000000 */
[----:B------:R-:W-:Y:S02]  /*21010*/  @!P4 PRMT R105, R213, 0x5410, RZ ;  /* 0x00005410d569c816 */ /* 0x000fe400000000ff */
[----:B------:R-:W-:Y:S01]  /*21020*/  @!P5 PRMT R0, R147, 0x5410, RZ ;  /* 0x000054109300d816 */ /* 0x000fe200000000ff */
[----:B------:R2:W5:Y:S01]  /*21030*/  LDL.S16 R213, [R1+0x90] ;  /* 0x0000900001d57983 */ /* 0x0005620000100600 */
[C---:B------:R-:W-:Y:S02]  /*21040*/  ISETP.GE.U32.AND P4, PT, R192.reuse, R127, PT ;  /* 0x0000007fc000720c */ /* 0x040fe40003f86070 */
[----:B------:R-:W-:Y:S01]  /*21050*/  ISETP.GE.U32.AND P5, PT, R192, R108, PT ;  /* 0x0000006cc000720c */ /* 0x000fe20003fa6070 */
[----:B------:R2:W4:Y:S01]  /*21060*/  LDL.S16 R147, [R1+0x88] ;  /* 0x0000880001937983 */ /* 0x0005220000100600 */
[----:B------:R-:W-:Y:S03]  /*21070*/  SHF.R.U32.HI R108, RZ, 0x10, R156 ;  /* 0x00000010ff6c7819 */ /* 0x000fe6000001169c */
[----:B------:R2:W-:Y:S01]  /*21080*/  ST.E.U16 desc[UR4][R116.64+0x40], R105 ;  /* 0x0000406974007985 */ /* 0x0005e2000c101504 */
[----:B-1----:R-:W-:Y:S02]  /*21090*/  LOP3.LUT R109, R108, 0xff, RZ, 0xc0, !PT ;  /* 0x000000ff6c6d7812 */ /* 0x002fe400078ec0ff */
[----:B------:R-:W-:Y:S01]  /*210a0*/  PRMT R108, R205, 0x7610, R108 ;  /* 0x00007610cd6c7816 */ /* 0x000fe2000000006c */
[----:B------:R1:W-:Y:S01]  /*210b0*/  ST.E.U16 desc[UR4][R116.64+0x42], R0 ;  /* 0x0000420074007985 */ /* 0x0003e2000c101504 */
[----:B------:R-:W-:Y:S05]  /*210c0*/  @!P0 HFMA2.BF16_V2 R154, -RZ.H0_H0, RZ.H0_H0, -R106.H0_H0 ;  /* 0x200000ffff9a8231 */ /* 0x000fea000034096a */
[----:B------:R-:W-:Y:S02]  /*210d0*/  PRMT R151, R154, 0x7610, R151 ;  /* 0x000076109a977816 */ /* 0x000fe40000000097 */
[----:B--2---:R-:W-:Y:S01]  /*210e0*/  LOP3.LUT R105, R158, 0xffff, RZ, 0xc0, !PT ;  /* 0x0000ffff9e697812 */ /* 0x004fe200078ec0ff */
[----:B------:R-:W-:Y:S03]  /*210f0*/  @!P2 HFMA2.BF16_V2 R217, -RZ.H0_H0, RZ.H0_H0, -R107.H0_H0 ;  /* 0x200000ffffd9a231 */ /* 0x000fe6000034096b */
[----:B------:R-:W-:Y:S02]  /*21100*/  SHF.R.U32.HI R105, RZ, 0x8, R105 ;  /* 0x00000008ff697819 */ /* 0x000fe40000011669 */
[----:B------:R-:W-:Y:S01]  /*21110*/  PRMT R110, R217, 0x7610, R110 ;  /* 0x00007610d96e7816 */ /* 0x000fe2000000006e */
[----:B------:R-:W-:Y:S01]  /*21120*/  @!P2 STL.S16 [R1+0x9c], R217 ;  /* 0x00009cd90100a387 */ /* 0x000fe20000100600 */
[----:B-1----:R-:W-:Y:S03]  /*21130*/  PRMT R0, R165, 0x7632, R0 ;  /* 0x00007632a5007816 */ /* 0x002fe60000000000 */
[----:B------:R1:W-:Y:S02]  /*21140*/  @!P0 STL.S16 [R1+0x98], R154 ;  /* 0x0000989a01008387 */ /* 0x0003e40000100600 */
[----:B-1----:R-:W-:Y:S02]  /*21150*/  PRMT R154, R107, 0x5410, R106 ;  /* 0x000054106b9a7816 */ /* 0x002fe4000000006a */
[----:B------:R-:W-:Y:S02]  /*21160*/  @!P0 PRMT R106, R151, 0x5410, RZ ;  /* 0x00005410976a8816 */ /* 0x000fe400000000ff */
[----:B------:R-:W-:Y:S02]  /*21170*/  @!P2 PRMT R107, R110, 0x5410, RZ ;  /* 0x000054106e6ba816 */ /* 0x000fe400000000ff */
[C---:B------:R-:W-:Y:S01]  /*21180*/  ISETP.GE.U32.AND P2, PT, R192.reuse, R109, PT ;  /* 0x0000006dc000720c */ /* 0x040fe20003f46070 */
[----:B------:R1:W-:Y:S01]  /*21190*/  ST.E.U16 desc[UR4][R120.64+0x40], R106 ;  /* 0x0000406a78007985 */ /* 0x0003e2000c101504 */
[----:B------:R-:W-:Y:S02]  /*211a0*/  PRMT R109, R205, 0x7632, R109 ;  /* 0x00007632cd6d7816 */ /* 0x000fe4000000006d */
[----:B------:R-:W-:Y:S01]  /*211b0*/  SHF.R.U32.HI R110, RZ, 0x18, R156 ;  /* 0x00000018ff6e7819 */ /* 0x000fe2000001169c */
[----:B------:R2:W-:Y:S03]  /*211c0*/  ST.E.U16 desc[UR4][R120.64+0x3e], R107 ;  /* 0x00003e6b78007985 */ /* 0x0005e6000c101504 */
[----:B------:R-:W-:Y:S02]  /*211d0*/  ISETP.GE.U32.AND P0, PT, R192, R110, PT ;  /* 0x0000006ec000720c */ /* 0x000fe40003f06070 */
[----:B------:R-:W-:Y:S02]  /*211e0*/  LOP3.LUT R110, R158, 0xff, RZ, 0xc0, !PT ;  /* 0x000000ff9e6e7812 */ /* 0x000fe400078ec0ff */
[C---:B-1----:R-:W-:Y:S02]  /*211f0*/  PRMT R106, R168.reuse, 0x7632, R106 ;  /* 0x00007632a86a7816 */ /* 0x042fe4000000006a */
[----:B--2---:R-:W-:Y:S01]  /*21200*/  PRMT R107, R168, 0x7610, R107 ;  /* 0x00007610a86b7816 */ /* 0x004fe2000000006b */
[----:B---3--:R-:W-:Y:S05]  /*21210*/  @!P4 HFMA2.BF16_V2 R153, -RZ.H0_H0, RZ.H0_H0, -R108.H0_H0 ;  /* 0x200000ffff99c231 */ /* 0x008fea000034096c */
[----:B------:R-:W-:Y:S01]  /*21220*/  PRMT R215, R153, 0x7610, R215 ;  /* 0x0000761099d77816 */ /* 0x000fe200000000d7 */
[----:B------:R1:W-:Y:S04]  /*21230*/  @!P4 STL.S16 [R1+0x94], R153 ;  /* 0x000094990100c387 */ /* 0x0003e80000100600 */
[----:B------:R2:W3:Y:S01]  /*21240*/  LDL.S16 R151, [R1+0x84] ;  /* 0x0000840001977983 */ /* 0x0004e20000100600 */
[----:B-1----:R-:W-:Y:S02]  /*21250*/  PRMT R153, R108, 0x5410, R109 ;  /* 0x000054106c997816 */ /* 0x002fe4000000006d */
[----:B------:R-:W-:Y:S02]  /*21260*/  @!P4 PRMT R108, R215, 0x5410, RZ ;  /* 0x00005410d76cc816 */ /* 0x000fe400000000ff */
[----:B------:R-:W-:Y:S02]  /*21270*/  ISETP.GE.U32.AND P4, PT, R192, R110, PT ;  /* 0x0000006ec000720c */ /* 0x000fe40003f86070 */
[----:B------:R-:W-:Y:S01]  /*21280*/  LOP3.LUT R110, R105, 0xffff, RZ, 0xc0, !PT ;  /* 0x0000ffff696e7812 */ /* 0x000fe200078ec0ff */
[----:B-----5:R-:W-:Y:S01]  /*21290*/  @!P1 HFMA2.BF16_V2 R213, -RZ.H0_H0, RZ.H0_H0, -R109.H0_H0 ;  /* 0x200000ffffd59231 */ /* 0x020fe2000034096d */
[----:B------:R-:W-:Y:S01]  /*212a0*/  PRMT R105, R165, 0x7610, R105 ;  /* 0x00007610a5697816 */ /* 0x000fe20000000069 */
[----:B------:R-:W-:Y:S01]  /*212b0*/  ST.E.U16 desc[UR4][R118.64+0x40], R108 ;  /* 0x0000406c76007985 */ /* 0x000fe2000c101504 */
[----:B----4-:R-:W-:Y:S02]  /*212c0*/  @!P5 HFMA2.BF16_V2 R147, -RZ.H0_H0, RZ.H0_H0, -R0.H0_H0 ;  /* 0x200000ffff93d231 */ /* 0x010fe40000340900 */
[----:B------:R-:W-:Y:S01]  /*212d0*/  PRMT R169, R213, 0x7610, R169 ;  /* 0x00007610d5a97816 */ /* 0x000fe200000000a9 */
[----:B------:R1:W-:Y:S01]  /*212e0*/  @!P1 STL.S16 [R1+0x90], R213 ;  /* 0x000090d501009387 */ /* 0x0003e20000100600 */
[----:B------:R-:W-:Y:S02]  /*212f0*/  @!P6 HFMA2.BF16_V2 R214, -RZ.H0_H0, RZ.H0_H0, -R105.H0_H0 ;  /* 0x200000ffffd6e231 */ /* 0x000fe40000340969 */
[----:B------:R-:W-:Y:S02]  /*21300*/  @!P1 PRMT R109, R169, 0x5410, RZ ;  /* 0x00005410a96d9816 */ /* 0x000fe400000000ff */
[----:B------:R-:W-:Y:S01]  /*21310*/  PRMT R143, R147, 0x7610, R143 ;  /* 0x00007610938f7816 */ /* 0x000fe2000000008f */
[----:B------:R2:W4:Y:S01]  /*21320*/  LDL.S16 R169, [R1+0x7c] ;  /* 0x00007c0001a97983 */ /* 0x0005220000100600 */
[----:B------:R-:W-:Y:S02]  /*21330*/  PRMT R167, R214, 0x7610, R167 ;  /* 0x00007610d6a77816 */ /* 0x000fe400000000a7 */
[----:B------:R-:W-:Y:S01]  /*21340*/  ISETP.GE.U32.AND P1, PT, R192, R110, PT ;  /* 0x0000006ec000720c */ /* 0x000fe20003f26070 */
[----:B------:R-:W-:Y:S01]  /*21350*/  ST.E.U16 desc[UR4][R118.64+0x42], R109 ;  /* 0x0000426d76007985 */ /* 0x000fe2000c101504 */
[----:B------:R-:W-:Y:S04]  /*21360*/  SHF.R.U32.HI R110, RZ, 0x10, R158 ;  /* 0x00000010ff6e7819 */ /* 0x000fe8000001169e */
[----:B------:R-:W-:Y:S01]  /*21370*/  LOP3.LUT R110, R110, 0xff, RZ, 0xc0, !PT ;  /* 0x000000ff6e6e7812 */ /* 0x000fe200078ec0ff */
[----:B-1----:R2:W5:Y:S04]  /*21380*/  LDL.S16 R213, [R1+0x80] ;  /* 0x0000800001d57983 */ /* 0x0025680000100600 */
[----:B------:R-:W-:Y:S04]  /*21390*/  @!P6 STL.S16 [R1+0x8c], R214 ;  /* 0x00008cd60100e387 */ /* 0x000fe80000100600 */
[----:B------:R1:W-:Y:S02]  /*213a0*/  @!P5 STL.S16 [R1+0x88], R147 ;  /* 0x000088930100d387 */ /* 0x0003e40000100600 */
[----:B-1----:R-:W-:Y:S02]  /*213b0*/  PRMT R147, R105, 0x5410, R0 ;  /* 0x0000541069937816 */ /* 0x002fe40000000000 */
[----:B------:R-:W-:Y:S02]  /*213c0*/  @!P5 PRMT R0, R143, 0x5410, RZ ;  /* 0x000054108f00d816 */ /* 0x000fe400000000ff */
[----:B------:R-:W-:Y:S01]  /*213d0*/  @!P6 PRMT R105, R167, 0x5410, RZ ;  /* 0x00005410a769e816 */ /* 0x000fe200000000ff */
[----:B------:R2:W2:Y:S01]  /*213e0*/  LDL.S16 R143, [R1+0x78] ;  /* 0x00007800018f7983 */ /* 0x0004a20000100600 */
[----:B------:R-:W-:Y:S01]  /*213f0*/  ISETP.GE.U32.AND P6, PT, R192, R110, PT ;  /* 0x0000006ec000720c */ /* 0x000fe20003fc6070 */
[----:B------:R-:W-:Y:S01]  /*21400*/  IMAD.WIDE.U32 R166, R166, -0x2daee0ad, RZ ;  /* 0xd2511f53a6a67825 */ /* 0x000fe200078e00ff */
[----:B------:R-:W-:Y:S01]  /*21410*/  SHF.R.U32.HI R110, RZ, 0x18, R158 ;  /* 0x00000018ff6e7819 */ /* 0x000fe2000001169e */
[----:B------:R1:W-:Y:S03]  /*21420*/  ST.E.U16 desc[UR4][R194.64+0x52], R0 ;  /* 0x00005200c2007985 */ /* 0x0003e6000c101504 */
[----:B------:R-:W-:Y:S01]  /*21430*/  LOP3.LUT R108, R167, R212, R186, 0x96, !PT ;  /* 0x000000d4a76c7212 */ /* 0x000fe200078e96ba */
[----:B------:R1:W-:Y:S01]  /*21440*/  ST.E.U16 desc[UR4][R194.64+0x50], R105 ;  /* 0x00005069c2007985 */ /* 0x0003e2000c101504 */
[----:B------:R-:W-:Y:S02]  /*21450*/  ISETP.GE.U32.AND P5, PT, R192, R110, PT ;  /* 0x0000006ec000720c */ /* 0x000fe40003fa6070 */
[----:B------:R-:W-:Y:S02]  /*21460*/  LOP3.LUT R109, R108, 0xff, RZ, 0xc0, !PT ;  /* 0x000000ff6c6d7812 */ /* 0x000fe400078ec0ff */
[----:B-1----:R-:W-:Y:S02]  /*21470*/  PRMT R0, R104, 0x7632, R0 ;  /* 0x0000763268007816 */ /* 0x002fe40000000000 */
[----:B------:R-:W-:Y:S04]  /*21480*/  LOP3.LUT R105, R108, 0xffff, RZ, 0xc0, !PT ;  /* 0x0000ffff6c697812 */ /* 0x000fe800078ec0ff */
[----:B------:R-:W-:Y:S04]  /*21490*/  SHF.R.U32.HI R105, RZ, 0x8, R105 ;  /* 0x00000008ff697819 */ /* 0x000fe80000011669 */
[----:B------:R-:W-:Y:S01]  /*214a0*/  LOP3.LUT R105, R105, 0xffff, RZ, 0xc0, !PT ;  /* 0x0000ffff69697812 */ /* 0x000fe200078ec0ff */
[----:B---3--:R-:W-:Y:S05]  /*214b0*/  @!P2 HFMA2.BF16_V2 R151, -RZ.H0_H0, RZ.H0_H0, -R107.H0_H0 ;  /* 0x200000ffff97a231 */ /* 0x008fea000034096b */
[----:B------:R-:W-:Y:S01]  /*214c0*/  PRMT R149, R151, 0x7610, R149 ;  /* 0x0000761097957816 */ /* 0x000fe20000000095 */
[----:B------:R1:W-:Y:S02]  /*214d0*/  @!P2 STL.S16 [R1+0x84], R151 ;  /* 0x000084970100a387 */ /* 0x0003e40000100600 */
[----:B-1----:R-:W-:Y:S02]  /*214e0*/  PRMT R151, R107, 0x5410, R106 ;  /* 0x000054106b977816 */ /* 0x002fe4000000006a */
[----:B------:R-:W-:Y:S02]  /*214f0*/  @!P2 PRMT R107, R149, 0x5410, RZ ;  /* 0x00005410956ba816 */ /* 0x000fe400000000ff */
[----:B------:R-:W-:Y:S01]  /*21500*/  ISETP.GE.U32.AND P2, PT, R192, R109, PT ;  /* 0x0000006dc000720c */ /* 0x000fe20003f46070 */
[----:B------:R1:W3:Y:S01]  /*21510*/  LDL.S16 R149, [R1+0x6c] ;  /* 0x00006c0001957983 */ /* 0x0002e20000100600 */
[----:B----4-:R-:W-:Y:S03]  /*21520*/  @!P4 HFMA2.BF16_V2 R169, -RZ.H0_H0, RZ.H0_H0, -R104.H0_H0 ;  /* 0x200000ffffa9c231 */ /* 0x010fe60000340968 */
[----:B------:R4:W-:Y:S02]  /*21530*/  ST.E.U16 desc[UR4][R116.64+0x50], R107 ;  /* 0x0000506b74007985 */ /* 0x0009e4000c101504 */
[----:B------:R-:W-:Y:S01]  /*21540*/  PRMT R165, R169, 0x7610, R165 ;  /* 0x00007610a9a57816 */ /* 0x000fe200000000a5 */
[----:B-----5:R-:W-:Y:S05]  /*21550*/  @!P0 HFMA2.BF16_V2 R213, -RZ.H0_H0, RZ.H0_H0, -R106.H0_H0 ;  /* 0x200000ffffd58231 */ /* 0x020fea000034096a */
[----:B------:R-:W-:Y:S01]  /*21560*/  PRMT R152, R213, 0x7610, R152 ;  /* 0x00007610d5987816 */ /* 0x000fe20000000098 */
[----:B------:R5:W-:Y:S03]  /*21570*/  @!P0 STL.S16 [R1+0x80], R213 ;  /* 0x000080d501008387 */ /* 0x000be60000100600 */
[----:B------:R-:W-:Y:S01]  /*21580*/  @!P0 PRMT R106, R152, 0x5410, RZ ;  /* 0x00005410986a8816 */ /* 0x000fe200000000ff */
[----:B------:R-:W-:Y:S01]  /*21590*/  @!P4 STL.S16 [R1+0x7c], R169 ;  /* 0x00007ca90100c387 */ /* 0x000fe20000100600 */
[----:B------:R-:W-:Y:S02]  /*215a0*/  ISETP.GE.U32.AND P0, PT, R192, R105, PT ;  /* 0x00000069c000720c */ /* 0x000fe40003f06070 */
[----:B------:R-:W-:Y:S01]  /*215b0*/  SHF.R.U32.HI R105, RZ, 0x18, R108 ;  /* 0x00000018ff697819 */ /* 0x000fe2000001166c */
[----:B------:R1:W3:Y:S01]  /*215c0*/  LDL.S16 R215, [R1+0x68] ;  /* 0x0000680001d77983 */ /* 0x0002e20000100600 */
[----:B------:R-:W-:Y:S02]  /*215d0*/  PRMT R152, R104, 0x5410, R0 ;  /* 0x0000541068987816 */ /* 0x000fe40000000000 */
[----:B------:R-:W-:Y:S01]  /*215e0*/  @!P4 PRMT R104, R165, 0x5410, RZ ;  /* 0x00005410a568c816 */ /* 0x000fe200000000ff */
[----:B------:R1:W3:Y:S01]  /*215f0*/  LDL.S16 R214, [R1+0x70] ;  /* 0x0000700001d67983 */ /* 0x0002e20000100600 */
[----:B------:R-:W-:Y:S01]  /*21600*/  ISETP.GE.U32.AND P4, PT, R192, R105, PT ;  /* 0x00000069c000720c */ /* 0x000fe20003f86070 */
[----:B------:R-:W-:Y:S01]  /*21610*/  IMAD.WIDE.U32 R164, R164, -0x2daee0ad, RZ ;  /* 0xd2511f53a4a47825 */ /* 0x000fe200078e00ff */
[----:B------:R-:W-:Y:S01]  /*21620*/  PRMT R105, R209, 0x7610, R105 ;  /* 0x00007610d1697816 */ /* 0x000fe20000000069 */
[----:B------:R1:W-:Y:S01]  /*21630*/  ST.E.U16 desc[UR4][R116.64+0x52], R106 ;  /* 0x0000526a74007985 */ /* 0x0003e2000c101504 */
[----:B------:R-:W-:Y:S03]  /*21640*/  SHF.R.U32.HI R108, RZ, 0x10, R108 ;  /* 0x00000010ff6c7819 */ /* 0x000fe6000001166c */
[----:B------:R1:W-:Y:S01]  /*21650*/  ST.E.U16 desc[UR4][R120.64+0x4e], R104 ;  /* 0x00004e6878007985 */ /* 0x0003e2000c101504 */
[----:B------:R-:W-:Y:S01]  /*21660*/  LOP3.LUT R108, R108, 0xff, RZ, 0xc0, !PT ;  /* 0x000000ff6c6c7812 */ /* 0x000fe200078ec0ff */
[----:B--2---:R-:W-:Y:S05]  /*21670*/  @!P1 HFMA2.BF16_V2 R143, -RZ.H0_H0, RZ.H0_H0, -R0.H0_H0 ;  /* 0x200000ffff8f9231 */ /* 0x004fea0000340900 */
[----:B----4-:R-:W-:Y:S01]  /*21680*/  PRMT R107, R143, 0x7610, R107 ;  /* 0x000076108f6b7816 */ /* 0x010fe2000000006b */
[----:B------:R2:W-:Y:S03]  /*21690*/  @!P1 STL.S16 [R1+0x78], R143 ;  /* 0x0000788f01009387 */ /* 0x0005e60000100600 */
[----:B------:R-:W-:Y:S01]  /*216a0*/  @!P1 PRMT R0, R107, 0x5410, RZ ;  /* 0x000054106b009816 */ /* 0x000fe200000000ff */
[----:B-----5:R4:W5:Y:S01]  /*216b0*/  LDL.S16 R213, [R1+0x64] ;  /* 0x0000640001d57983 */ /* 0x0209620000100600 */
[----:B-1----:R-:W-:Y:S02]  /*216c0*/  PRMT R106, R209, 0x7632, R106 ;  /* 0x00007632d16a7816 */ /* 0x002fe4000000006a */
[----:B------:R-:W-:Y:S01]  /*216d0*/  LOP3.LUT R107, R165, R212, R184, 0x96, !PT ;  /* 0x000000d4a56b7212 */ /* 0x000fe200078e96b8 */
[----:B------:R4:W4:Y:S01]  /*216e0*/  LDL.S16 R169, [R1+0x60] ;  /* 0x0000600001a97983 */ /* 0x0009220000100600 */
[----:B------:R-:W-:Y:S02]  /*216f0*/  ISETP.GE.U32.AND P1, PT, R192, R108, PT ;  /* 0x0000006cc000720c */ /* 0x000fe40003f26070 */
[C---:B------:R-:W-:Y:S01]  /*21700*/  LOP3.LUT R104, R107.reuse, 0xff, RZ, 0xc0, !PT ;  /* 0x000000ff6b687812 */ /* 0x040fe200078ec0ff */
[----:B------:R1:W-:Y:S04]  /*21710*/  ST.E.U16 desc[UR4][R120.64+0x50], R0 ;  /* 0x0000500078007985 */ /* 0x0003e8000c101504 */
[----:B--2---:R2:W2:Y:S01]  /*21720*/  LDL.S16 R143, [R1+0x5c] ;  /* 0x00005c00018f7983 */ /* 0x0044a20000100600 */
[----:B-1----:R-:W-:Y:S01]  /*21730*/  LOP3.LUT R0, R107, 0xffff, RZ, 0xc0, !PT ;  /* 0x0000ffff6b007812 */ /* 0x002fe200078ec0ff */
[----:B---3--:R-:W-:Y:S05]  /*21740*/  @!P6 HFMA2.BF16_V2 R149, -RZ.H0_H0, RZ.H0_H0, -R105.H0_H0 ;  /* 0x200000ffff95e231 */ /* 0x008fea0000340969 */
[----:B------:R-:W-:Y:S01]  /*21750*/  PRMT R216, R149, 0x7610, R216 ;  /* 0x0000761095d87816 */ /* 0x000fe200000000d8 */
[----:B------:R1:W-:Y:S02]  /*21760*/  @!P6 STL.S16 [R1+0x6c], R149 ;  /* 0x00006c950100e387 */ /* 0x0003e40000100600 */
[----:B-1----:R-:W-:Y:S02]  /*21770*/  PRMT R149, R105, 0x5410, R106 ;  /* 0x0000541069957816 */ /* 0x002fe4000000006a */
[----:B------:R-:W-:Y:S02]  /*21780*/  @!P6 PRMT R105, R216, 0x5410, RZ ;  /* 0x00005410d869e816 */ /* 0x000fe400000000ff */
[----:B------:R-:W-:Y:S02]  /*21790*/  ISETP.GE.U32.AND P6, PT, R192, R104, PT ;  /* 0x00000068c000720c */ /* 0x000fe40003fc6070 */
[--C-:B------:R-:W-:Y:S01]  /*217a0*/  SHF.R.U32.HI R104, RZ, 0x8, R0.reuse ;  /* 0x00000008ff687819 */ /* 0x100fe20000011600 */
[----:B------:R1:W-:Y:S01]  /*217b0*/  ST.E.U16 desc[UR4][R118.64+0x50], R105 ;  /* 0x0000506976007985 */ /* 0x0003e2000c101504 */
[----:B------:R-:W-:Y:S01]  /*217c0*/  PRMT R0, R162, 0x7610, R0 ;  /* 0x00007610a2007816 */ /* 0x000fe20000000000 */
[----:B------:R-:W-:Y:S04]  /*217d0*/  @!P5 HFMA2.BF16_V2 R215, -RZ.H0_H0, RZ.H0_H0, -R106.H0_H0 ;  /* 0x200000ffffd7d231 */ /* 0x000fe8000034096a */
[----:B------:R-:W-:Y:S01]  /*217e0*/  @!P2 HFMA2.BF16_V2 R214, -RZ.H0_H0, RZ.H0_H0, -R0.H0_H0 ;  /* 0x200000ffffd6a231 */ /* 0x000fe20000340900 */
[----:B------:R-:W-:Y:S01]  /*217f0*/  @!P5 STL.S16 [R1+0x68], R215 ;  /* 0x000068d70100d387 */ /* 0x000fe20000100600 */
[----:B------:R-:W-:Y:S03]  /*21800*/  PRMT R127, R215, 0x7610, R127 ;  /* 0x00007610d77f7816 */ /* 0x000fe6000000007f */
[----:B------:R-:W-:Y:S01]  /*21810*/  @!P2 STL.S16 [R1+0x70], R214 ;  /* 0x000070d60100a387 */ /* 0x000fe20000100600 */
[----:B------:R-:W-:Y:S02]  /*21820*/  PRMT R111, R214, 0x7610, R111 ;  /* 0x00007610d66f7816 */ /* 0x000fe4000000006f */
[----:B------:R-:W-:Y:S02]  /*21830*/  @!P5 PRMT R106, R127, 0x5410, RZ ;  /* 0x000054107f6ad816 */ /* 0x000fe400000000ff */
[----:B------:R3:W3:Y:S04]  /*21840*/  LDL.S16 R127, [R1+0x58] ;  /* 0x00005800017f7983 */ /* 0x0006e80000100600 */
[----:B------:R4:W-:Y:S01]  /*21850*/  ST.E.U16 desc[UR4][R118.64+0x52], R106 ;  /* 0x0000526a76007985 */ /* 0x0009e2000c101504 */
[----:B-1----:R-:W-:Y:S02]  /*21860*/  LOP3.LUT R105, R104, 0xffff, RZ, 0xc0, !PT ;  /* 0x0000ffff68697812 */ /* 0x002fe400078ec0ff */
[----:B------:R-:W-:Y:S02]  /*21870*/  PRMT R104, R162, 0x7632, R104 ;  /* 0x00007632a2687816 */ /* 0x000fe40000000068 */
[----:B------:R-:W-:Y:S02]  /*21880*/  ISETP.GE.U32.AND P5, PT, R192, R105, PT ;  /* 0x00000069c000720c */ /* 0x000fe40003fa6070 */
[----:B------:R-:W-:Y:S01]  /*21890*/  PRMT R162, R0, 0x5410, R104 ;  /* 0x0000541000a27816 */ /* 0x000fe20000000068 */
[----:B-----5:R-:W-:Y:S01]  /*218a0*/  @!P0 HFMA2.BF16_V2 R213, -RZ.H0_H0, RZ.H0_H0, -R104.H0_H0 ;  /* 0x200000ffffd58231 */ /* 0x020fe20000340968 */
[----:B------:R-:W-:Y:S02]  /*218b0*/  @!P2 PRMT R0, R111, 0x5410, RZ ;  /* 0x000054106f00a816 */ /* 0x000fe400000000ff */
[----:B------:R1:W5:Y:S01]  /*218c0*/  LDL.S16 R111, [R1+0x54] ;  /* 0x00005400016f7983 */ /* 0x0003620000100600 */
[----:B------:R-:W-:Y:S02]  /*218d0*/  SHF.R.U32.HI R105, RZ, 0x18, R107 ;  /* 0x00000018ff697819 */ /* 0x000fe4000001166b */
[----:B------:R-:W-:Y:S01]  /*218e0*/  PRMT R209, R213, 0x7610, R209 ;  /* 0x00007610d5d17816 */ /* 0x000fe200000000d1 */
[----:B------:R1:W-:Y:S01]  /*218f0*/  ST.E.U16 desc[UR4][R194.64+0x60], R0 ;  /* 0x00006000c2007985 */ /* 0x0003e2000c101504 */
[----:B------:R-:W-:Y:S02]  /*21900*/  ISETP.GE.U32.AND P2, PT, R192, R105, PT ;  /* 0x00000069c000720c */ /* 0x000fe40003f46070 */
[----:B------:R-:W-:Y:S01]  /*21910*/  PRMT R105, R161, 0x7632, R105 ;  /* 0x00007632a1697816 */ /* 0x000fe20000000069 */
[----:B------:R-:W-:Y:S01]  /*21920*/  @!P0 STL.S16 [R1+0x64], R213 ;  /* 0x000064d501008387 */ /* 0x000fe20000100600 */
[----:B------:R-:W-:Y:S02]  /*21930*/  @!P0 PRMT R104, R209, 0x5410, RZ ;  /* 0x00005410d1688816 */ /* 0x000fe400000000ff */
[----:B----4-:R-:W-:Y:S01]  /*21940*/  LOP3.LUT R106, R166, 0xff, RZ, 0xc0, !PT ;  /* 0x000000ffa66a7812 */ /* 0x010fe200078ec0ff */
[----:B------:R4:W4:Y:S01]  /*21950*/  LDL.S16 R209, [R1+0x50] ;  /* 0x0000500001d17983 */ /* 0x0009220000100600 */
[----:B------:R-:W-:Y:S02]  /*21960*/  SHF.R.U32.HI R107, RZ, 0x10, R107 ;  /* 0x00000010ff6b7819 */ /* 0x000fe4000001166b */
[----:B------:R-:W-:Y:S01]  /*21970*/  ISETP.GE.U32.AND P0, PT, R192, R106, PT ;  /* 0x0000006ac000720c */ /* 0x000fe20003f06070 */
[----:B------:R1:W-:Y:S01]  /*21980*/  ST.E.U16 desc[UR4][R194.64+0x62], R104 ;  /* 0x00006268c2007985 */ /* 0x0003e2000c101504 */
[----:B--2---:R-:W-:Y:S01]  /*21990*/  @!P4 HFMA2.BF16_V2 R143, -RZ.H0_H0, RZ.H0_H0, -R105.H0_H0 ;  /* 0x200000ffff8fc231 */ /* 0x004fe20000340969 */
[----:B------:R-:W-:Y:S02]  /*219a0*/  LOP3.LUT R106, R166, 0xffff, RZ, 0xc0, !PT ;  /* 0x0000ffffa66a7812 */ /* 0x000fe400078ec0ff */
[----:B------:R-:W-:Y:S02]  /*219b0*/  LOP3.LUT R107, R107, 0xff, RZ, 0xc0, !PT ;  /* 0x000000ff6b6b7812 */ /* 0x000fe400078ec0ff */
[----:B------:R-:W-:Y:S02]  /*219c0*/  PRMT R129, R143, 0x7610, R129 ;  /* 0x000076108f817816 */ /* 0x000fe40000000081 */
[----:B------:R-:W-:Y:S04]  /*219d0*/  SHF.R.U32.HI R106, RZ, 0x8, R106 ;  /* 0x00000008ff6a7819 */ /* 0x000fe8000001166a */
[----:B------:R-:W-:Y:S02]  /*219e0*/  LOP3.LUT R106, R106, 0xffff, RZ, 0xc0, !PT ;  /* 0x0000ffff6a6a7812 */ /* 0x000fe400078ec0ff */
[----:B-1----:R-:W-:Y:S04]  /*219f0*/  PRMT R0, R161, 0x7610, R0 ;  /* 0x00007610a1007816 */ /* 0x002fe80000000000 */
[----:B------:R-:W-:Y:S01]  /*21a00*/  PRMT R161, R0, 0x5410, R105 ;  /* 0x0000541000a17816 */ /* 0x000fe20000000069 */
[----:B------:R-:W-:Y:S01]  /*21a10*/  @!P1 HFMA2.BF16_V2 R169, -RZ.H0_H0, RZ.H0_H0, -R0.H0_H0 ;  /* 0x200000ffffa99231 */ /* 0x000fe20000340900 */
[----:B------:R-:W-:Y:S04]  /*21a20*/  @!P4 PRMT R105, R129, 0x5410, RZ ;  /* 0x000054108169c816 */ /* 0x000fe800000000ff */
[----:B------:R-:W-:Y:S01]  /*21a30*/  PRMT R108, R169, 0x7610, R108 ;  /* 0x00007610a96c7816 */ /* 0x000fe2000000006c */
[----:B------:R-:W-:Y:S01]  /*21a40*/  @!P1 STL.S16 [R1+0x60], R169 ;  /* 0x000060a901009387 */ /* 0x000fe20000100600 */
[----:B------:R-:W-:Y:S02]  /*21a50*/  SHF.R.U32.HI R104, RZ, 0x10, R166 ;  /* 0x00000010ff687819 */ /* 0x000fe400000116a6 */
[----:B------:R-:W-:Y:S01]  /*21a60*/  @!P1 PRMT R0, R108, 0x5410, RZ ;  /* 0x000054106c009816 */ /* 0x000fe200000000ff */
[----:B------:R1:W-:Y:S01]  /*21a70*/  @!P4 STL.S16 [R1+0x5c], R143 ;  /* 0x00005c8f0100c387 */ /* 0x0003e20000100600 */
[C---:B------:R-:W-:Y:S02]  /*21a80*/  ISETP.GE.U32.AND P4, PT, R192.reuse, R106, PT ;  /* 0x0000006ac000720c */ /* 0x040fe40003f86070 */
[----:B------:R-:W-:Y:S01]  /*21a90*/  ISETP.GE.U32.AND P1, PT, R192, R107, PT ;  /* 0x0000006bc000720c */ /* 0x000fe20003f26070 */
[----:B------:R2:W-:Y:S01]  /*21aa0*/  ST.E.U16 desc[UR4][R116.64+0x60], R0 ;  /* 0x0000600074007985 */ /* 0x0005e2000c101504 */
[----:B------:R-:W-:Y:S03]  /*21ab0*/  PRMT R107, R155, 0x7632, R107 ;  /* 0x000076329b6b7816 */ /* 0x000fe6000000006b */
[----:B------:R2:W4:Y:S04]  /*21ac0*/  LDL.S16 R108, [R1+0x4c] ;  /* 0x00004c00016c7983 */ /* 0x0005280000100600 */
[----:B------:R2:W-:Y:S04]  /*21ad0*/  ST.E.U16 desc[UR4][R116.64+0x62], R105 ;  /* 0x0000626974007985 */ /* 0x0005e8000c101504 */
[----:B-1----:R1:W4:Y:S01]  /*21ae0*/  LDL.S16 R143, [R1+0x3c] ;  /* 0x00003c00018f7983 */ /* 0x0023220000100600 */
[C---:B--2---:R-:W-:Y:S04]  /*21af0*/  PRMT R0, R3.reuse, 0x7632, R0 ;  /* 0x0000763203007816 */ /* 0x044fe80000000000 */
[----:B------:R-:W-:Y:S02]  /*21b00*/  PRMT R169, R3, 0x5410, R0 ;  /* 0x0000541003a97816 */ /* 0x000fe40000000000 */
[----:B------:R-:W-:Y:S02]  /*21b10*/  LOP3.LUT R105, R104, 0xff, RZ, 0xc0, !PT ;  /* 0x000000ff68697812 */ /* 0x000fe400078ec0ff */
[----:B------:R-:W-:Y:S01]  /*21b20*/  PRMT R104, R171, 0x7610, R104 ;  /* 0x00007610ab687816 */ /* 0x000fe20000000068 */
[----:B---3--:R-:W-:Y:S05]  /*21b30*/  @!P6 HFMA2.BF16_V2 R127, -RZ.H0_H0, RZ.H0_H0, -R3.H0_H0 ;  /* 0x200000ffff7fe231 */ /* 0x008fea0000340903 */
[----:B------:R2:W-:Y:S01]  /*21b40*/  @!P6 STL.S16 [R1+0x58], R127 ;  /* 0x0000587f0100e387 */ /* 0x0005e20000100600 */
[----:B------:R-:W-:Y:S04]  /*21b50*/  PRMT R106, R127, 0x7610, R106 ;  /* 0x000076107f6a7816 */ /* 0x000fe8000000006a */
[----:B------:R-:W-:Y:S02]  /*21b60*/  @!P6 PRMT R3, R106, 0x5410, RZ ;  /* 0x000054106a03e816 */ /* 0x000fe400000000ff */
[----:B------:R-:W-:Y:S02]  /*21b70*/  ISETP.GE.U32.AND P6, PT, R192, R105, PT ;  /* 0x00000069c000720c */ /* 0x000fe40003fc6070 */
[----:B------:R-:W-:Y:S01]  /*21b80*/  PRMT R105, R171, 0x7632, R105 ;  /* 0x00007632ab697816 */ /* 0x000fe20000000069 */
[----:B------:R3:W-:Y:S01]  /*21b90*/  ST.E.U16 desc[UR4][R120.64+0x5e], R3 ;  /* 0x00005e0378007985 */ /* 0x0007e2000c101504 */
[----:B------:R-:W-:Y:S01]  /*21ba0*/  SHF.R.U32.HI R106, RZ, 0x18, R166 ;  /* 0x00000018ff6a7819 */ /* 0x000fe200000116a6 */
[----:B-----5:R-:W-:Y:S05]  /*21bb0*/  @!P5 HFMA2.BF16_V2 R111, -RZ.H0_H0, RZ.H0_H0, -R0.H0_H0 ;  /* 0x200000ffff6fd231 */ /* 0x020fea0000340900 */
[----:B------:R5:W-:Y:S01]  /*21bc0*/  @!P5 STL.S16 [R1+0x54], R111 ;  /* 0x0000546f0100d387 */ /* 0x000be20000100600 */
[----:B------:R-:W-:Y:S03]  /*21bd0*/  PRMT R168, R111, 0x7610, R168 ;  /* 0x000076106fa87816 */ /* 0x000fe600000000a8 */
[----:B------:R1:W5:Y:S01]  /*21be0*/  LDL.S16 R129, [R1+0x48] ;  /* 0x0000480001817983 */ /* 0x0003620000100600 */
[----:B------:R-:W-:Y:S01]  /*21bf0*/  @!P5 PRMT R0, R168, 0x5410, RZ ;  /* 0x00005410a800d816 */ /* 0x000fe200000000ff */
[----:B----4-:R-:W-:Y:S02]  /*21c00*/  @!P1 HFMA2.BF16_V2 R209, -RZ.H0_H0, RZ.H0_H0, -R104.H0_H0 ;  /* 0x200000ffffd19231 */ /* 0x010fe40000340968 */
[----:B--2---:R1:W2:Y:S01]  /*21c10*/  LDL.S16 R127, [R1+0x44] ;  /* 0x00004400017f7983 */ /* 0x0042a20000100600 */
[----:B------:R-:W-:Y:S02]  /*21c20*/  ISETP.GE.U32.AND P5, PT, R192, R106, PT ;  /* 0x0000006ac000720c */ /* 0x000fe40003fa6070 */
[----:B------:R-:W-:Y:S01]  /*21c30*/  LOP3.LUT R106, R164, 0xff, RZ, 0xc0, !PT ;  /* 0x000000ffa46a7812 */ /* 0x000fe200078ec0ff */
[----:B------:R4:W-:Y:S01]  /*21c40*/  ST.E.U16 desc[UR4][R120.64+0x60], R0 ;  /* 0x0000600078007985 */ /* 0x0009e2000c101504 */
[----:B------:R-:W-:Y:S02]  /*21c50*/  PRMT R205, R209, 0x7610, R205 ;  /* 0x00007610d1cd7816 */ /* 0x000fe400000000cd */
[----:B------:R-:W-:Y:S02]  /*21c60*/  PRMT R168, R104, 0x5410, R105 ;  /* 0x0000541068a87816 */ /* 0x000fe40000000069 */
[----:B---3--:R-:W-:Y:S02]  /*21c70*/  LOP3.LUT R3, R164, 0xffff, RZ, 0xc0, !PT ;  /* 0x0000ffffa4037812 */ /* 0x008fe400078ec0ff */
[----:B------:R-:W-:Y:S02]  /*21c80*/  @!P1 PRMT R104, R205, 0x5410, RZ ;  /* 0x00005410cd689816 */ /* 0x000fe400000000ff */
[----:B------:R-:W-:Y:S03]  /*21c90*/  SHF.R.U32.HI R3, RZ, 0x8, R3 ;  /* 0x00000008ff037819 */ /* 0x000fe60000011603 */
[----:B------:R3:W-:Y:S01]  /*21ca0*/  ST.E.U16 desc[UR4][R118.64+0x60], R104 ;  /* 0x0000606876007985 */ /* 0x0007e2000c101504 */
[----:B------:R-:W-:Y:S03]  /*21cb0*/  LOP3.LUT R3, R3, 0xffff, RZ, 0xc0, !PT ;  /* 0x0000ffff03037812 */ /* 0x000fe600078ec0ff */
[----:B-----5:R1:W5:Y:S04]  /*21cc0*/  LDL.S16 R111, [R1+0x40] ;  /* 0x00004000016f7983 */ /* 0x0203680000100600 */
[----:B------:R-:W-:Y:S01]  /*21cd0*/  @!P1 STL.S16 [R1+0x50], R209 ;  /* 0x000050d101009387 */ /* 0x000fe20000100600 */
[----:B------:R-:W-:Y:S02]  /*21ce0*/  ISETP.GE.U32.AND P1, PT, R192, R106, PT ;  /* 0x0000006ac000720c */ /* 0x000fe40003f26070 */
[C---:B------:R-:W-:Y:S02]  /*21cf0*/  PRMT R106, R163.reuse, 0x7632, R106 ;  /* 0x00007632a36a7816 */ /* 0x040fe4000000006a */
[----:B----4-:R-:W-:Y:S01]  /*21d00*/  PRMT R0, R163, 0x7610, R0 ;  /* 0x00007610a3007816 */ /* 0x010fe20000000000 */
[----:B------:R-:W-:Y:S01]  /*21d10*/  @!P2 HFMA2.BF16_V2 R108, -RZ.H0_H0, RZ.H0_H0, -R105.H0_H0 ;  /* 0x200000ffff6ca231 */ /* 0x000fe20000340969 */
[----:B---3--:R-:W-:Y:S04]  /*21d20*/  SHF.R.U32.HI R104, RZ, 0x10, R164 ;  /* 0x00000010ff687819 */ /* 0x008fe800000116a4 */
[----:B------:R-:W-:Y:S01]  /*21d30*/  PRMT R177, R108, 0x7610, R177 ;  /* 0x000076106cb17816 */ /* 0x000fe200000000b1 */
[----:B------:R3:W-:Y:S01]  /*21d40*/  @!P2 STL.S16 [R1+0x4c], R108 ;  /* 0x00004c6c0100a387 */ /* 0x0007e20000100600 */
[----:B------:R-:W-:Y:S02]  /*21d50*/  LOP3.LUT R104, R104, 0xff, RZ, 0xc0, !PT ;  /* 0x000000ff68687812 */ /* 0x000fe400078ec0ff */
[----:B------:R-:W-:Y:S02]  /*21d60*/  @!P2 PRMT R105, R177, 0x5410, RZ ;  /* 0x00005410b169a816 */ /* 0x000fe400000000ff */
[----:B------:R-:W-:Y:S02]  /*21d70*/  ISETP.GE.U32.AND P2, PT, R192, R3, PT ;  /* 0x00000003c000720c */ /* 0x000fe40003f46070 */
[----:B------:R-:W-:Y:S01]  /*21d80*/  PRMT R3, R155, 0x7610, R3 ;  /* 0x000076109b037816 */ /* 0x000fe20000000003 */
[----:B------:R4:W-:Y:S01]  /*21d90*/  ST.E.U16 desc[UR4][R118.64+0x62], R105 ;  /* 0x0000626976007985 */ /* 0x0009e2000c101504 */
[----:B------:R-:W-:Y:S02]  /*21da0*/  @!P0 HFMA2.BF16_V2 R143, -RZ.H0_H0, RZ.H0_H0, -R0.H0_H0 ;  /* 0x200000ffff8f8231 */ /* 0x000fe40000340900 */
[----:B------:R-:W-:Y:S03]  /*21db0*/  PRMT R155, R3, 0x5410, R107 ;  /* 0x00005410039b7816 */ /* 0x000fe6000000006b */
[----:B------:R-:W-:Y:S01]  /*21dc0*/  @!P0 STL.S16 [R1+0x3c], R143 ;  /* 0x00003c8f01008387 */ /* 0x000fe20000100600 */
[----:B------:R-:W-:Y:S02]  /*21dd0*/  PRMT R110, R143, 0x7610, R110 ;  /* 0x000076108f6e7816 */ /* 0x000fe4000000006e */
[----:B---3--:R-:W-:Y:S02]  /*21de0*/  LOP3.LUT R108, R131, R242, R160, 0x96, !PT ;  /* 0x000000f2836c7212 */ /* 0x008fe400078e96a0 */
[----:B------:R-:W-:Y:S02]  /*21df0*/  PRMT R160, R0, 0x5410, R106 ;  /* 0x0000541000a07816 */ /* 0x000fe4000000006a */
[----:B------:R-:W-:Y:S02]  /*21e00*/  @!P0 PRMT R0, R110, 0x5410, RZ ;  /* 0x000054106e008816 */ /* 0x000fe400000000ff */
[----:B------:R-:W-:Y:S02]  /*21e10*/  ISETP.GE.U32.AND P0, PT, R192, R104, PT ;  /* 0x00000068c000720c */ /* 0x000fe40003f06070 */
[----:B------:R-:W-:Y:S01]  /*21e20*/  LOP3.LUT R104, R108, 0xffff, RZ, 0xc0, !PT ;  /* 0x0000ffff6c687812 */ /* 0x000fe200078ec0ff */
[----:B------:R3:W-:Y:S01]  /*21e30*/  ST.E.U16 desc[UR4][R194.64+0x70], R0 ;  /* 0x00007000c2007985 */ /* 0x0007e2000c101504 */
[----:B----4-:R-:W-:Y:S02]  /*21e40*/  SHF.R.U32.HI R105, RZ, 0x18, R164 ;  /* 0x00000018ff697819 */ /* 0x010fe400000116a4 */
[----:B------:R-:W-:Y:S02]  /*21e50*/  SHF.R.U32.HI R104, RZ, 0x8, R104 ;  /* 0x00000008ff687819 */ /* 0x000fe40000011668 */
[----:B------:R-:W-:Y:S02]  /*21e60*/  SHF.R.U32.HI R110, RZ, 0x18, R108 ;  /* 0x00000018ff6e7819 */ /* 0x000fe4000001166c */
[----:B---3--:R-:W-:Y:S01]  /*21e70*/  PRMT R0, R2, 0x7632, R0 ;  /* 0x0000763202007816 */ /* 0x008fe20000000000 */
[----:B------:R-:W-:Y:S02]  /*21e80*/  @!P4 HFMA2.BF16_V2 R129, -RZ.H0_H0, RZ.H0_H0, -R106.H0_H0 ;  /* 0x200000ffff81c231 */ /* 0x000fe4000034096a */
[----:B--2---:R-:W-:Y:S03]  /*21e90*/  @!P6 HFMA2.BF16_V2 R127, -RZ.H0_H0, RZ.H0_H0, -R3.H0_H0 ;  /* 0x200000ffff7fe231 */ /* 0x004fe60000340903 */
[----:B------:R-:W-:Y:S01]  /*21ea0*/  @!P4 STL.S16 [R1+0x48], R129 ;  /* 0x000048810100c387 */ /* 0x000fe20000100600 */
[----:B------:R-:W-:Y:S03]  /*21eb0*/  PRMT R109, R129, 0x7610, R109 ;  /* 0x00007610816d7816 */ /* 0x000fe6000000006d */
[----:B------:R-:W-:Y:S01]  /*21ec0*/  @!P6 STL.S16 [R1+0x44], R127 ;  /* 0x0000447f0100e387 */ /* 0x000fe20000100600 */
[----:B------:R-:W-:Y:S02]  /*21ed0*/  @!P4 PRMT R106, R109, 0x5410, RZ ;  /* 0x000054106d6ac816 */ /* 0x000fe400000000ff */
[----:B------:R-:W-:Y:S02]  /*21ee0*/  ISETP.GE.U32.AND P4, PT, R192, R105, PT ;  /* 0x00000069c000720c */ /* 0x000fe40003f86070 */
[----:B------:R-:W-:Y:S01]  /*21ef0*/  LOP3.LUT R105, R108, 0xff, RZ, 0xc0, !PT ;  /* 0x000000ff6c697812 */ /* 0x000fe200078ec0ff */
[----:B------:R-:W-:Y:S01]  /*21f00*/  ST.E.U16 desc[UR4][R194.64+0x72], R106 ;  /* 0x0000726ac2007985 */ /* 0x000fe2000c101504 */
[----:B------:R-:W-:Y:S02]  /*21f10*/  PRMT R208, R127, 0x7610, R208 ;  /* 0x000076107fd07816 */ /* 0x000fe400000000d0 */
[----:B------:R-:W-:Y:S02]  /*21f20*/  SHF.R.U32.HI R109, RZ, 0x10, R130 ;  /* 0x00000010ff6d7819 */ /* 0x000fe40000011682 */
[----:B------:R-:W-:Y:S02]  /*21f30*/  @!P6 PRMT R3, R208, 0x5410, RZ ;  /* 0x00005410d003e816 */ /* 0x000fe400000000ff */
[----:B------:R-:W-:Y:S01]  /*21f40*/  LOP3.LUT R109, R109, 0xff, RZ, 0xc0, !PT ;  /* 0x000000ff6d6d7812 */ /* 0x000fe200078ec0ff */
[----:B-----5:R-:W-:Y:S02]  /*21f50*/  @!P5 HFMA2.BF16_V2 R111, -RZ.H0_H0, RZ.H0_H0, -R107.H0_H0 ;  /* 0x200000ffff6fd231 */ /* 0x020fe4000034096b */
[----:B------:R-:W-:Y:S04]  /*21f60*/  ST.E.U16 desc[UR4][R116.64+0x70], R3 ;  /* 0x0000700374007985 */ /* 0x000fe8000c101504 */
[----:B------:R2:W-:Y:S01]  /*21f70*/  @!P5 STL.S16 [R1+0x40], R111 ;  /* 0x0000406f0100d387 */ /* 0x0005e20000100600 */
[----:B------:R-:W-:Y:S03]  /*21f80*/  PRMT R142, R111, 0x7610, R142 ;  /* 0x000076106f8e7816 */ /* 0x000fe6000000008e */
[----:B------:R1:W3:Y:S01]  /*21f90*/  LDL.S16 R205, [R1+0x38] ;  /* 0x0000380001cd7983 */ /* 0x0002e20000100600 */
[----:B------:R-:W-:Y:S03]  /*21fa0*/  @!P5 PRMT R107, R142, 0x5410, RZ ;  /* 0x000054108e6bd816 */ /* 0x000fe600000000ff */
[----:B------:R1:W4:Y:S04]  /*21fb0*/  LDL.S16 R177, [R1+0x34] ;  /* 0x0000340001b17983 */ /* 0x0003280000100600 */
[----:B------:R1:W5:Y:S04]  /*21fc0*/  LDL.S16 R163, [R1+0x30] ;  /* 0x0000300001a37983 */ /* 0x0003680000100600 */
[----:B------:R1:W5:Y:S04]  /*21fd0*/  LDL.S16 R143, [R1+0x2c] ;  /* 0x00002c00018f7983 */ /* 0x0003680000100600 */
[----:B------:R1:W-:Y:S01]  /*21fe0*/  ST.E.U16 desc[UR4][R116.64+0x72], R107 ;  /* 0x0000726b74007985 */ /* 0x0003e2000c101504 */
[----:B--2---:R-:W-:Y:S02]  /*21ff0*/  PRMT R111, R105, 0x5410, R104 ;  /* 0x00005410696f7816 */ /* 0x004fe40000000068 */
[C---:B------:R-:W-:Y:S02]  /*22000*/  LOP3.LUT R104, R130.reuse, 0xffff, RZ, 0xc0, !PT ;  /* 0x0000ffff82687812 */ /* 0x040fe400078ec0ff */
[----:B------:R-:W-:Y:S02]  /*22010*/  LOP3.LUT R105, R130, 0xff, RZ, 0xc0, !PT ;  /* 0x000000ff82697812 */ /* 0x000fe400078ec0ff */
[----:B------:R-:W-:Y:S02]  /*22020*/  SHF.R.U32.HI R104, RZ, 0x8, R104 ;  /* 0x00000008ff687819 */ /* 0x000fe40000011668 */
[----:B------:R-:W-:Y:S02]  /*22030*/  SHF.R.U32.HI R130, RZ, 0x18, R130 ;  /* 0x00000018ff827819 */ /* 0x000fe40000011682 */
[----:B------:R-:W-:Y:S02]  /*22040*/  PRMT R129, R105, 0x5410, R104 ;  /* 0x0000541069817816 */ /* 0x000fe40000000068 */
[----:B------:R-:W-:Y:S02]  /*22050*/  SHF.R.U32.HI R104, RZ, 0x10, R108 ;  /* 0x00000010ff687819 */ /* 0x000fe4000001166c */
[----:B------:R-:W-:Y:S02]  /*22060*/  LOP3.LUT R108, R123, R242, R170, 0x96, !PT ;  /* 0x000000f27b6c7212 */ /* 0x000fe400078e96aa */
[----:B------:R-:W-:Y:S02]  /*22070*/  LOP3.LUT R105, R104, 0xff, RZ, 0xc0, !PT ;  /* 0x000000ff68697812 */ /* 0x000fe400078ec0ff */
[C---:B------:R-:W-:Y:S02]  /*22080*/  LOP3.LUT R104, R122.reuse, 0xffff, RZ, 0xc0, !PT ;  /* 0x0000ffff7a687812 */ /* 0x040fe400078ec0ff */
[----:B------:R-:W-:Y:S02]  /*22090*/  PRMT R123, R105, 0x5410, R110 ;  /* 0x00005410697b7816 */ /* 0x000fe4000000006e */
[----:B------:R-:W-:Y:S02]  /*220a0*/  LOP3.LUT R105, R122, 0xff, RZ, 0xc0, !PT ;  /* 0x000000ff7a697812 */ /* 0x000fe400078ec0ff */
[----:B------:R-:W-:Y:S02]  /*220b0*/  SHF.R.U32.HI R104, RZ, 0x8, R104 ;  /* 0x00000008ff687819 */ /* 0x000fe40000011668 */
[----:B------:R-:W-:Y:S02]  /*220c0*/  PRMT R130, R109, 0x5410, R130 ;  /* 0x000054106d827816 */ /* 0x000fe40000000082 */
[--C-:B------:R-:W-:Y:S02]  /*220d0*/  PRMT R127, R105, 0x5410, R104.reuse ;  /* 0x00005410697f7816 */ /* 0x100fe40000000068 */
[C---:B------:R-:W-:Y:S02]  /*220e0*/  PRMT R105, R137.reuse, 0x7610, R105 ;  /* 0x0000761089697816 */ /* 0x040fe40000000069 */
[----:B------:R-:W-:Y:S02]  /*220f0*/  PRMT R104, R137, 0x7632, R104 ;  /* 0x0000763289687816 */ /* 0x000fe40000000068 */
[--C-:B------:R-:W-:Y:S02]  /*22100*/  SHF.R.U32.HI R109, RZ, 0x10, R122.reuse ;  /* 0x00000010ff6d7819 */ /* 0x100fe4000001167a */
[----:B------:R-:W-:Y:S02]  /*22110*/  SHF.R.U32.HI R122, RZ, 0x18, R122 ;  /* 0x00000018ff7a7819 */ /* 0x000fe4000001167a */
[----:B------:R-:W-:Y:S02]  /*22120*/  LOP3.LUT R106, R109, 0xff, RZ, 0xc0, !PT ;  /* 0x000000ff6d6a7812 */ /* 0x000fe400078ec0ff */
[----:B------:R-:W-:Y:S02]  /*22130*/  PRMT R3, R105, 0x5410, R104 ;  /* 0x0000541069037816 */ /* 0x000fe40000000068 */
[----:B------:R-:W-:Y:S02]  /*22140*/  PRMT R131, R106, 0x5410, R122 ;  /* 0x000054106a837816 */ /* 0x000fe4000000007a */
[----:B-1----:R-:W-:Y:S02]  /*22150*/  LOP3.LUT R116, R108, 0xff, RZ, 0xc0, !PT ;  /* 0x000000ff6c747812 */ /* 0x002fe400078ec0ff */
[----:B------:R-:W-:Y:S01]  /*22160*/  SHF.R.U32.HI R107, RZ, 0x18, R108 ;  /* 0x00000018ff6b7819 */ /* 0x000fe2000001166c */
[----:B---3--:R-:W-:Y:S02]  /*22170*/  @!P1 HFMA2.BF16_V2 R205, -RZ.H0_H0, RZ.H0_H0, -R105.H0_H0 ;  /* 0x200000ffffcd9231 */ /* 0x008fe40000340969 */
[----:B----4-:R-:W-:Y:S03]  /*22180*/  @!P2 HFMA2.BF16_V2 R177, -RZ.H0_H0, RZ.H0_H0, -R104.H0_H0 ;  /* 0x200000ffffb1a231 */ /* 0x010fe60000340968 */
[----:B------:R-:W-:Y:S01]  /*22190*/  @!P1 STL.S16 [R1+0x38], R205 ;  /* 0x000038cd01009387 */ /* 0x000fe20000100600 */
[----:B------:R-:W-:Y:S01]  /*221a0*/  PRMT R122, R205, 0x7610, R122 ;  /* 0x00007610cd7a7816 */ /* 0x000fe2000000007a */
[----:B-----5:R-:W-:Y:S02]  /*221b0*/  @!P0 HFMA2.BF16_V2 R163, -RZ.H0_H0, RZ.H0_H0, -R2.H0_H0 ;  /* 0x200000ffffa38231 */ /* 0x020fe40000340902 */
[----:B------:R1:W-:Y:S01]  /*221c0*/  @!P2 STL.S16 [R1+0x34], R177 ;  /* 0x000034b10100a387 */ /* 0x0003e20000100600 */
[----:B------:R-:W-:Y:S01]  /*221d0*/  PRMT R110, R177, 0x7610, R110 ;  /* 0x00007610b16e7816 */ /* 0x000fe2000000006e */
[----:B------:R-:W-:Y:S02]  /*221e0*/  @!P4 HFMA2.BF16_V2 R143, -RZ.H0_H0, RZ.H0_H0, -R0.H0_H0 ;  /* 0x200000ffff8fc231 */ /* 0x000fe40000340900 */
[----:B------:R2:W-:Y:S01]  /*221f0*/  @!P0 STL.S16 [R1+0x30], R163 ;  /* 0x000030a301008387 */ /* 0x0005e20000100600 */
[----:B------:R-:W-:Y:S02]  /*22200*/  PRMT R109, R163, 0x7610, R109 ;  /* 0x00007610a36d7816 */ /* 0x000fe4000000006d */
[----:B------:R-:W-:Y:S01]  /*22210*/  @!P1 PRMT R105, R122, 0x5410, RZ ;  /* 0x000054107a699816 */ /* 0x000fe200000000ff */
[----:B------:R-:W-:Y:S01]  /*22220*/  @!P4 STL.S16 [R1+0x2c], R143 ;  /* 0x00002c8f0100c387 */ /* 0x000fe20000100600 */
[----:B------:R-:W-:Y:S02]  /*22230*/  PRMT R106, R143, 0x7610, R106 ;  /* 0x000076108f6a7816 */ /* 0x000fe4000000006a */
[----:B------:R-:W-:Y:S01]  /*22240*/  @!P2 PRMT R104, R110, 0x5410, RZ ;  /* 0x000054106e68a816 */ /* 0x000fe200000000ff */
[----:B------:R3:W-:Y:S04]  /*22250*/  ST.E.U16 desc[UR4][R120.64+0x6e], R105 ;  /* 0x00006e6978007985 */ /* 0x0007e8000c101504 */
[----:B------:R4:W-:Y:S04]  /*22260*/  ST.E.U16 desc[UR4][R120.64+0x70], R104 ;  /* 0x0000706878007985 */ /* 0x0009e8000c101504 */
[----:B------:R-:W5:Y:S01]  /*22270*/  LDL R250, [R1+0x198] ;  /* 0x0001980001fa7983 */ /* 0x000f620000100800 */
[----:B-1----:R-:W-:Y:S02]  /*22280*/  PRMT R177, R192, 0x7054, R192 ;  /* 0x00007054c0b17816 */ /* 0x002fe400000000c0 */
[----:B--2---:R-:W-:Y:S02]  /*22290*/  PRMT R163, R2, 0x5410, R0 ;  /* 0x0000541002a37816 */ /* 0x004fe40000000000 */
[----:B------:R-:W-:Y:S02]  /*222a0*/  @!P0 PRMT R2, R109, 0x5410, RZ ;  /* 0x000054106d028816 */ /* 0x000fe400000000ff */
[----:B------:R-:W-:Y:S02]  /*222b0*/  @!P4 PRMT R0, R106, 0x5410, RZ ;  /* 0x000054106a00c816 */ /* 0x000fe400000000ff */
[--C-:B------:R-:W-:Y:S01]  /*222c0*/  HSET2.LE.AND R106, R129, R177.reuse, PT ;  /* 0x000000b1816a7233 */ /* 0x100fe20003803000 */
[----:B------:R1:W-:Y:S01]  /*222d0*/  ST.E.U16 desc[UR4][R118.64+0x70], R2 ;  /* 0x0000700276007985 */ /* 0x0003e2000c101504 */
[----:B------:R-:W-:Y:S02]  /*222e0*/  IADD3 R194, P0, R194, -0x80, RZ ;  /* 0xffffff80c2c27810 */ /* 0x000fe40007f1e0ff */
[--C-:B---3--:R-:W-:Y:S01]  /*222f0*/  HSET2.LE.AND R105, R123, R177.reuse, PT ;  /* 0x000000b17b697233 */ /* 0x108fe20003803000 */
[----:B------:R2:W-:Y:S01]  /*22300*/  ST.E.U16 desc[UR4][R118.64+0x72], R0 ;  /* 0x0000720076007985 */ /* 0x0005e2000c101504 */
[----:B------:R-:W-:Y:S02]  /*22310*/  LOP3.LUT R106, R112, R106, RZ, 0xc0, !PT ;  /* 0x0000006a706a7212 */ /* 0x000fe400078ec0ff */
[--C-:B----4-:R-:W-:Y:S01]  /*22320*/  HSET2.LE.AND R104, R111, R177.reuse, PT ;  /* 0x000000b16f687233 */ /* 0x110fe20003803000 */
[----:B------:R-:W-:Y:S01]  /*22330*/  LDSM.16.MT88.4 R120, [R174+0xa000] ;  /* 0x00a00000ae78783b */ /* 0x000fe20000004200 */
[----:B------:R-:W-:Y:S02]  /*22340*/  LOP3.LUT R105, R113, R105, RZ, 0xc0, !PT ;  /* 0x0000006971697212 */ /* 0x000fe400078ec0ff */
[----:B------:R-:W-:Y:S02]  /*22350*/  IADD3.X R195, R195, -0x1, RZ, P0, !PT ;  /* 0xffffffffc3c37810 */ /* 0x000fe400007fe4ff */
[----:B------:R-:W-:Y:S02]  /*22360*/  LOP3.LUT R104, R114, R104, RZ, 0xc0, !PT ;  /* 0x0000006872687212 */ /* 0x000fe400078ec0ff */
[--C-:B------:R-:W-:Y:S05]  /*22370*/  HSET2.LE.AND R114, R127, R177.reuse, PT ;  /* 0x000000b17f727233 */ /* 0x100fea0003803000 */
[----:B------:R-:W-:Y:S02]  /*22380*/  LOP3.LUT R114, R124, R114, RZ, 0xc0, !PT ;  /* 0x000000727c727212 */ /* 0x000fe400078ec0ff */
[----:B-1----:R-:W-:Y:S02]  /*22390*/  SHF.R.U32.HI R2, RZ, 0x10, R108 ;  /* 0x00000010ff027819 */ /* 0x002fe4000001166c */
[----:B--2---:R-:W-:Y:S02]  /*223a0*/  LOP3.LUT R0, R108, 0xffff, RZ, 0xc0, !PT ;  /* 0x0000ffff6c007812 */ /* 0x004fe400078ec0ff */
[----:B------:R-:W1:Y:S01]  /*223b0*/  LDSM.16.MT88.4 R108, [R174+0x9000] ;  /* 0x00900000ae6c783b */ /* 0x000e620000004200 */
[----:B------:R-:W-:Y:S02]  /*223c0*/  LOP3.LUT R2, R2, 0xff, RZ, 0xc0, !PT ;  /* 0x000000ff02027812 */ /* 0x000fe400078ec0ff */
[----:B------:R-:W-:Y:S02]  /*223d0*/  SHF.R.U32.HI R0, RZ, 0x8, R0 ;  /* 0x00000008ff007819 */ /* 0x000fe40000011600 */
[----:B------:R-:W-:Y:S02]  /*223e0*/  PRMT R2, R2, 0x5410, R107 ;  /* 0x0000541002027816 */ /* 0x000fe4000000006b */
[----:B------:R-:W-:Y:S02]  /*223f0*/  PRMT R0, R116, 0x5410, R0 ;  /* 0x0000541074007816 */ /* 0x000fe40000000000 */
[----:B------:R-:W2:Y:S01]  /*22400*/  LDSM.16.MT88.4 R116, [R188+0x9000] ;  /* 0x00900000bc74783b */ /* 0x000ea20000004200 */
[--C-:B------:R-:W-:Y:S02]  /*22410*/  HSET2.LE.AND R107, R130, R177.reuse, PT ;  /* 0x000000b1826b7233 */ /* 0x100fe40003803000 */
[--C-:B------:R-:W-:Y:S02]  /*22420*/  HSET2.LE.AND R112, R0, R177.reuse, PT ;  /* 0x000000b100707233 */ /* 0x100fe40003803000 */
[--C-:B------:R-:W-:Y:S02]  /*22430*/  HSET2.LE.AND R113, R2, R177.reuse, PT ;  /* 0x000000b102717233 */ /* 0x100fe40003803000 */
[----:B------:R-:W-:Y:S02]  /*22440*/  LOP3.LUT R107, R115, R107, RZ, 0xc0, !PT ;  /* 0x0000006b736b7212 */ /* 0x000fe400078ec0ff */
[--C-:B------:R-:W-:Y:S02]  /*22450*/  HSET2.LE.AND R115, R131, R177.reuse, PT ;  /* 0x000000b183737233 */ /* 0x100fe40003803000 */
[----:B------:R-:W-:Y:S02]  /*22460*/  LOP3.LUT R112, R126, R112, RZ, 0xc0, !PT ;  /* 0x000000707e707212 */ /* 0x000fe400078ec0ff */
[----:B------:R-:W-:Y:S02]  /*22470*/  LOP3.LUT R113, R125, R113, RZ, 0xc0, !PT ;  /* 0x000000717d717212 */ /* 0x000fe400078ec0ff */
[----:B------:R-:W-:Y:S01]  /*22480*/  LOP3.LUT R115, R128, R115, RZ, 0xc0, !PT ;  /* 0x0000007380737212 */ /* 0x000fe200078ec0ff */
[----:B------:R-:W3:Y:S01]  /*22490*/  LDSM.16.MT88.4 R124, [R188+0xa000] ;  /* 0x00a00000bc7c783b */ /* 0x000ee20000004200 */
[-C--:B------:R-:W-:Y:S02]  /*224a0*/  LOP3.LUT R2, R135, R212.reuse, R182, 0x96, !PT ;  /* 0x000000d487027212 */ /* 0x080fe400078e96b6 */
[----:B------:R-:W-:Y:S02]  /*224b0*/  LOP3.LUT R128, R138, 0xff, RZ, 0xc0, !PT ;  /* 0x000000ff8a807812 */ /* 0x000fe400078ec0ff */
[----:B------:R-:W-:Y:S01]  /*224c0*/  LOP3.LUT R0, R139, R212, R176, 0x96, !PT ;  /* 0x000000d48b007212 */ /* 0x000fe200078e96b0 */
[-C--:B-1----:R-:W-:Y:S06]  /*224d0*/  HMMA.16816.F32.BF16 R4, R104, R108.reuse, R4 ;  /* 0x0000006c6804723c */ /* 0x082fec0000041804 */
[C---:B------:R-:W-:Y:S06]  /*224e0*/  HMMA.16816.F32.BF16 R8, R112.reuse, R108, R8 ;  /* 0x0000006c7008723c */ /* 0x040fec0000041808 */
[-C--:B------:R-:W-:Y:S06]  /*224f0*/  HMMA.16816.F32.BF16 R12, R112, R110.reuse, R12 ;  /* 0x0000006e700c723c */ /* 0x080fec000004180c */
[C---:B------:R-:W-:Y:S01]  /*22500*/  HMMA.16816.F32.BF16 R16, R104.reuse, R110, R16 ;  /* 0x0000006e6810723c */ /* 0x040fe20000041810 */
[----:B------:R-:W1:Y:S05]  /*22510*/  LDSM.16.MT88.4 R108, [R174+0xb000] ;  /* 0x00b00000ae6c783b */ /* 0x000e6a0000004200 */
[-C--:B--2---:R-:W-:Y:S06]  /*22520*/  HMMA.16816.F32.BF16 R20, R104, R116.reuse, R20 ;  /* 0x000000746814723c */ /* 0x084fec0000041814 */
[C---:B------:R-:W-:Y:S06]  /*22530*/  HMMA.16816.F32.BF16 R24, R112.reuse, R116, R24 ;  /* 0x000000747018723c */ /* 0x040fec0000041818 */
[-C--:B------:R-:W-:Y:S05]  /*22540*/  HMMA.16816.F32.BF16 R28, R112, R118.reuse, R28 ;  /* 0x00000076701c723c */ /* 0x080fea000004181c */
[----:B------:R-:W-:Y:S01]  /*22550*/  LOP3.LUT R116, R134, 0xffff, RZ, 0xc0, !PT ;  /* 0x0000ffff86747812 */ /* 0x000fe200078ec0ff */
[C---:B------:R-:W-:Y:S06]  /*22560*/  HMMA.16816.F32.BF16 R32, R104.reuse, R118, R32 ;  /* 0x000000766820723c */ /* 0x040fec0000041820 */
[-C--:B------:R-:W-:Y:S06]  /*22570*/  HMMA.16816.F32.BF16 R36, R104, R120.reuse, R36 ;  /* 0x000000786824723c */ /* 0x080fec0000041824 */
[C---:B------:R-:W-:Y:S06]  /*22580*/  HMMA.16816.F32.BF16 R40, R112.reuse, R120, R40 ;  /* 0x000000787028723c */ /* 0x040fec0000041828 */
[-C--:B------:R-:W-:Y:S05]  /*22590*/  HMMA.16816.F32.BF16 R44, R112, R122.reuse, R44 ;  /* 0x0000007a702c723c */ /* 0x080fea000004182c */
[----:B------:R-:W-:Y:S01]  /*225a0*/  SHF.R.U32.HI R121, RZ, 0x8, R116 ;  /* 0x00000008ff797819 */ /* 0x000fe20000011674 */
[C---:B------:R-:W-:Y:S01]  /*225b0*/  HMMA.16816.F32.BF16 R48, R104.reuse, R122, R48 ;  /* 0x0000007a6830723c */ /* 0x040fe20000041830 */
[----:B------:R-:W2:Y:S04]  /*225c0*/  LDSM.16.MT88.4 R116, [R188+0xb000] ;  /* 0x00b00000bc74783b */ /* 0x000ea80000004200 */
[----:B------:R-:W-:Y:S01]  /*225d0*/  SHF.R.U32.HI R120, RZ, 0x10, R138 ;  /* 0x00000010ff787819 */ /* 0x000fe2000001168a */
[-C--:B---3--:R-:W-:Y:S05]  /*225e0*/  HMMA.16816.F32.BF16 R52, R104, R124.reuse, R52 ;  /* 0x0000007c6834723c */ /* 0x088fea0000041834 */
[----:B------:R-:W-:Y:S01]  /*225f0*/  LOP3.LUT R123, R2, 0xff, RZ, 0xc0, !PT ;  /* 0x000000ff027b7812 */ /* 0x000fe200078ec0ff */
[C---:B------:R-:W-:Y:S05]  /*22600*/  HMMA.16816.F32.BF16 R56, R112.reuse, R124, R56 ;  /* 0x0000007c7038723c */ /* 0x040fea0000041838 */
[----:B------:R-:W-:Y:S01]  /*22610*/  LOP3.LUT R122, R134, 0xff, RZ, 0xc0, !PT ;  /* 0x000000ff867a7812 */ /* 0x000fe200078ec0ff */
[-C--:B------:R-:W-:Y:S05]  /*22620*/  HMMA.16816.F32.BF16 R60, R112, R126.reuse, R60 ;  /* 0x0000007e703c723c */ /* 0x080fea000004183c */
[----:B------:R-:W-:Y:S01]  /*22630*/  PRMT R135, R122, 0x5410, R121 ;  /* 0x000054107a877816 */ /* 0x000fe20000000079 */
[C---:B------:R-:W-:Y:S05]  /*22640*/  HMMA.16816.F32.BF16 R64, R104.reuse, R126, R64 ;  /* 0x0000007e6840723c */ /* 0x040fea0000041840 */
[----:B------:R-:W-:Y:S01]  /*22650*/  LOP3.LUT R124, R138, 0xffff, RZ, 0xc0, !PT ;  /* 0x0000ffff8a7c7812 */ /* 0x000fe200078ec0ff */
[-C--:B-1----:R-:W-:Y:S05]  /*22660*/  HMMA.16816.F32.BF16 R68, R104, R108.reuse, R68 ;  /* 0x0000006c6844723c */ /* 0x082fea0000041844 */
[----:B------:R-:W-:Y:S01]  /*22670*/  LOP3.LUT R122, R120, 0xff, RZ, 0xc0, !PT ;  /* 0x000000ff787a7812 */ /* 0x000fe200078ec0ff */
[C---:B------:R-:W-:Y:S05]  /*22680*/  HMMA.16816.F32.BF16 R72, R112.reuse, R108, R72 ;  /* 0x0000006c7048723c */ /* 0x040fea0000041848 */
[----:B------:R-:W-:Y:S01]  /*22690*/  LOP3.LUT R120, R2, 0xffff, RZ, 0xc0, !PT ;  /* 0x0000ffff02787812 */ /* 0x000fe200078ec0ff */
[-C--:B------:R-:W-:Y:S05]  /*226a0*/  HMMA.16816.F32.BF16 R76, R112, R110.reuse, R76 ;  /* 0x0000006e704c723c */ /* 0x080fea000004184c */
[----:B------:R-:W-:Y:S01]  /*226b0*/  SHF.R.U32.HI R121, RZ, 0x10, R2 ;  /* 0x00000010ff797819 */ /* 0x000fe20000011602 */
[C---:B------:R-:W-:Y:S05]  /*226c0*/  HMMA.16816.F32.BF16 R80, R104.reuse, R110, R80 ;  /* 0x0000006e6850723c */ /* 0x040fea0000041850 */
[----:B------:R-:W-:Y:S01]  /*226d0*/  SHF.R.U32.HI R124, RZ, 0x8, R124 ;  /* 0x00000008ff7c7819 */ /* 0x000fe2000001167c */
[-C--:B--2---:R-:W-:Y:S05]  /*226e0*/  HMMA.16816.F32.BF16 R84, R104, R116.reuse, R84 ;  /* 0x000000746854723c */ /* 0x084fea0000041854 */
[----:B------:R-:W-:Y:S01]  /*226f0*/  SHF.R.U32.HI R138, RZ, 0x18, R138 ;  /* 0x00000018ff8a7819 */ /* 0x000fe2000001168a */
[C---:B------:R-:W-:Y:S05]  /*22700*/  HMMA.16816.F32.BF16 R88, R112.reuse, R116, R88 ;  /* 0x000000747058723c */ /* 0x040fea0000041858 */
[----:B------:R-:W-:Y:S01]  /*22710*/  SHF.R.U32.HI R120, RZ, 0x8, R120 ;  /* 0x00000008ff787819 */ /* 0x000fe20000011678 */
[-C--:B------:R-:W-:Y:S05]  /*22720*/  HMMA.16816.F32.BF16 R92, R112, R118.reuse, R92 ;  /* 0x00000076705c723c */ /* 0x080fea000004185c */
[----:B------:R-:W-:Y:S01]  /*22730*/  LOP3.LUT R121, R121, 0xff, RZ, 0xc0, !PT ;  /* 0x000000ff79797812 */ /* 0x000fe200078ec0ff */
[----:B------:R-:W-:Y:S01]  /*22740*/  HMMA.16816.F32.BF16 R96, R104, R118, R96 ;  /* 0x000000766860723c */ /* 0x000fe20000041860 */
[----:B------:R-:W-:Y:S04]  /*22750*/  LDSM.16.MT88.4 R104, [R188+0xb400] ;  /* 0x00b40000bc68783b */ /* 0x000fe80000004200 */
[----:B------:R-:W-:Y:S02]  /*22760*/  SHF.R.U32.HI R2, RZ, 0x18, R2 ;  /* 0x00000018ff027819 */ /* 0x000fe40000011602 */
[----:B------:R-:W-:Y:S02]  /*22770*/  PRMT R171, R128, 0x5410, R124 ;  /* 0x0000541080ab7816 */ /* 0x000fe4000000007c */
[----:B------:R-:W-:Y:S02]  /*22780*/  LDSM.16.MT88.4 R128, [R188+0x9400] ;  /* 0x00940000bc80783b */ /* 0x000fe40000004200 */
[----:B------:R-:W-:Y:S02]  /*22790*/  PRMT R170, R122, 0x5410, R138 ;  /* 0x000054107aaa7816 */ /* 0x000fe4000000008a */
[----:B------:R-:W-:Y:S02]  /*227a0*/  PRMT R124, R123, 0x5410, R120 ;  /* 0x000054107b7c7816 */ /* 0x000fe40000000078 */
[----:B------:R-:W-:Y:S02]  /*227b0*/  PRMT R127, R121, 0x5410, R2 ;  /* 0x00005410797f7816 */ /* 0x000fe40000000002 */
[----:B------:R-:W1:Y:S01]  /*227c0*/  LDSM.16.MT88.4 R120, [R174+0x9400] ;  /* 0x00940000ae78783b */ /* 0x000e620000004200 */
[--C-:B------:R-:W-:Y:S02]  /*227d0*/  SHF.R.U32.HI R125, RZ, 0x10, R134.reuse ;  /* 0x00000010ff7d7819 */ /* 0x100fe40000011686 */
[----:B------:R-:W-:Y:S02]  /*227e0*/  SHF.R.U32.HI R134, RZ, 0x18, R134 ;  /* 0x00000018ff867819 */ /* 0x000fe40000011686 */
[----:B------:R-:W-:Y:S02]  /*227f0*/  LOP3.LUT R125, R125, 0xff, RZ, 0xc0, !PT ;  /* 0x000000ff7d7d7812 */ /* 0x000fe400078ec0ff */
[C---:B------:R-:W-:Y:S02]  /*22800*/  LOP3.LUT R2, R0.reuse, 0xffff, RZ, 0xc0, !PT ;  /* 0x0000ffff00027812 */ /* 0x040fe400078ec0ff */
[----:B------:R-:W-:Y:S02]  /*22810*/  SHF.R.U32.HI R108, RZ, 0x10, R0 ;  /* 0x00000010ff6c7819 */ /* 0x000fe40000011600 */
[----:B------:R-:W-:Y:S02]  /*22820*/  PRMT R134, R125, 0x5410, R134 ;  /* 0x000054107d867816 */ /* 0x000fe40000000086 */
[----:B------:R-:W-:Y:S02]  /*22830*/  LOP3.LUT R126, R0, 0xff, RZ, 0xc0, !PT ;  /* 0x000000ff007e7812 */ /* 0x000fe400078ec0ff */
[----:B------:R-:W-:Y:S02]  /*22840*/  SHF.R.U32.HI R125, RZ, 0x18, R0 ;  /* 0x00000018ff7d7819 */ /* 0x000fe40000011600 */
[----:B------:R-:W-:Y:S02]  /*22850*/  LOP3.LUT R0, R108, 0xff, RZ, 0xc0, !PT ;  /* 0x000000ff6c007812 */ /* 0x000fe400078ec0ff */
[----:B------:R-:W-:Y:S02]  /*22860*/  SHF.R.U32.HI R2, RZ, 0x8, R2 ;  /* 0x00000008ff027819 */ /* 0x000fe40000011602 */
[--C-:B------:R-:W-:Y:S02]  /*22870*/  HSET2.LE.AND R110, R135, R177.reuse, PT ;  /* 0x000000b1876e7233 */ /* 0x100fe40003803000 */
[--C-:B------:R-:W-:Y:S02]  /*22880*/  HSET2.LE.AND R111, R134, R177.reuse, PT ;  /* 0x000000b1866f7233 */ /* 0x100fe40003803000 */
[--C-:B------:R-:W-:Y:S02]  /*22890*/  HSET2.LE.AND R108, R124, R177.reuse, PT ;  /* 0x000000b17c6c7233 */ /* 0x100fe40003803000 */
[--C-:B------:R-:W-:Y:S02]  /*228a0*/  HSET2.LE.AND R109, R127, R177.reuse, PT ;  /* 0x000000b17f6d7233 */ /* 0x100fe40003803000 */
[----:B------:R-:W-:Y:S02]  /*228b0*/  PRMT R2, R126, 0x5410, R2 ;  /* 0x000054107e027816 */ /* 0x000fe40000000002 */
[----:B------:R-:W-:Y:S02]  /*228c0*/  PRMT R125, R0, 0x5410, R125 ;  /* 0x00005410007d7816 */ /* 0x000fe4000000007d */
[----:B------:R-:W-:Y:S02]  /*228d0*/  LOP3.LUT R108, R132, R108, RZ, 0xc0, !PT ;  /* 0x0000006c846c7212 */ /* 0x000fe400078ec0ff */
[----:B------:R-:W-:Y:S02]  /*228e0*/  LOP3.LUT R109, R133, R109, RZ, 0xc0, !PT ;  /* 0x0000006d856d7212 */ /* 0x000fe400078ec0ff */
[----:B------:R-:W-:Y:S01]  /*228f0*/  LOP3.LUT R110, R136, R110, RZ, 0xc0, !PT ;  /* 0x0000006e886e7212 */ /* 0x000fe200078ec0ff */
[----:B------:R-:W2:Y:S01]  /*22900*/  LDSM.16.MT88.4 R132, [R174+0xa400] ;  /* 0x00a40000ae84783b */ /* 0x000ea20000004200 */
[----:B------:R-:W-:Y:S02]  /*22910*/  LOP3.LUT R111, R140, R111, RZ, 0xc0, !PT ;  /* 0x0000006f8c6f7212 */ /* 0x000fe400078ec0ff */
[--C-:B------:R-:W-:Y:S02]  /*22920*/  HSET2.LE.AND R124, R2, R177.reuse, PT ;  /* 0x000000b1027c7233 */ /* 0x100fe40003803000 */
[--C-:B------:R-:W-:Y:S02]  /*22930*/  HSET2.LE.AND R125, R125, R177.reuse, PT ;  /* 0x000000b17d7d7233 */ /* 0x100fe40003803000 */
[--C-:B------:R-:W-:Y:S01]  /*22940*/  HSET2.LE.AND R126, R171, R177.reuse, PT ;  /* 0x000000b1ab7e7233 */ /* 0x100fe20003803000 */
[-C--:B-1----:R-:W-:Y:S01]  /*22950*/  HMMA.16816.F32.BF16 R4, R108, R120.reuse, R4 ;  /* 0x000000786c04723c */ /* 0x082fe20000041804 */
[----:B------:R-:W1:Y:S04]  /*22960*/  LDSM.16.MT88.4 R136, [R188+0xa400] ;  /* 0x00a40000bc88783b */ /* 0x000e680000004200 */
[--C-:B------:R-:W-:Y:S02]  /*22970*/  HSET2.LE.AND R127, R170, R177.reuse, PT ;  /* 0x000000b1aa7f7233 */ /* 0x100fe40003803000 */
[----:B------:R-:W-:Y:S02]  /*22980*/  LOP3.LUT R124, R141, R124, RZ, 0xc0, !PT ;  /* 0x0000007c8d7c7212 */ /* 0x000fe400078ec0ff */
[----:B------:R-:W3:Y:S01]  /*22990*/  LDSM.16.MT88.4 R140, [R174+0xb400] ;  /* 0x00b40000ae8c783b */ /* 0x000ee20000004200 */
[----:B-----5:R-:W-:Y:S02]  /*229a0*/  ISETP.GT.AND P1, PT, R231, R250, PT ;  /* 0x000000fae700720c */ /* 0x020fe40003f24270 */
[----:B------:R-:W-:Y:S02]  /*229b0*/  LOP3.LUT R125, R146, R125, RZ, 0xc0, !PT ;  /* 0x0000007d927d7212 */ /* 0x000fe400078ec0ff */
[----:B------:R-:W-:Y:S02]  /*229c0*/  LOP3.LUT R126, R144, R126, RZ, 0xc0, !PT ;  /* 0x0000007e907e7212 */ /* 0x000fe400078ec0ff */
[----:B------:R-:W-:Y:S02]  /*229d0*/  LOP3.LUT R127, R145, R127, RZ, 0xc0, !PT ;  /* 0x0000007f917f7212 */ /* 0x000fe400078ec0ff */
[----:B------:R-:W-:Y:S02]  /*229e0*/  LOP3.LUT R115, R156, 0xffff, RZ, 0xc0, !PT ;  /* 0x0000ffff9c737812 */ /* 0x000fe400078ec0ff */
[----:B------:R-:W-:Y:S02]  /*229f0*/  LOP3.LUT R112, R158, 0xffff, RZ, 0xc0, !PT ;  /* 0x0000ffff9e707812 */ /* 0x000fe400078ec0ff */
[----:B------:R-:W-:Y:S01]  /*22a00*/  LOP3.LUT R117, R156, 0xff, RZ, 0xc0, !PT ;  /* 0x000000ff9c757812 */ /* 0x000fe200078ec0ff */
[C---:B------:R-:W-:Y:S04]  /*22a10*/  HMMA.16816.F32.BF16 R8, R124.reuse, R120, R8 ;  /* 0x000000787c08723c */ /* 0x040fe80000041808 */
[----:B------:R-:W-:Y:S02]  /*22a20*/  LOP3.LUT R116, R158, 0xff, RZ, 0xc0, !PT ;  /* 0x000000ff9e747812 */ /* 0x000fe400078ec0ff */
[-C--:B------:R-:W-:Y:S05]  /*22a30*/  HMMA.16816.F32.BF16 R12, R124, R122.reuse, R12 ;  /* 0x0000007a7c0c723c */ /* 0x080fea000004180c */
[-C--:B------:R-:W-:Y:S01]  /*22a40*/  LOP3.LUT R0, R157, R242.reuse, R180, 0x96, !PT ;  /* 0x000000f29d007212 */ /* 0x080fe200078e96b4 */
[C---:B------:R-:W-:Y:S01]  /*22a50*/  HMMA.16816.F32.BF16 R16, R108.reuse, R122, R16 ;  /* 0x0000007a6c10723c */ /* 0x040fe20000041810 */
[----:B------:R-:W-:Y:S04]  /*22a60*/  LDSM.16.MT88.4 R180, [R174+0xbc00] ;  /* 0x00bc0000aeb4783b */ /* 0x000fe80000004200 */
[----:B------:R-:W-:Y:S01]  /*22a70*/  LOP3.LUT R2, R159, R242, R178, 0x96, !PT ;  /* 0x000000f29f027212 */ /* 0x000fe200078e96b2 */
[-C--:B------:R-:W-:Y:S05]  /*22a80*/  HMMA.16816.F32.BF16 R20, R108, R128.reuse, R20 ;  /* 0x000000806c14723c */ /* 0x080fea0000041814 */
[----:B------:R-:W-:Y:S01]  /*22a90*/  SHF.R.U32.HI R115, RZ, 0x8, R115 ;  /* 0x00000008ff737819 */ /* 0x000fe20000011673 */
[C---:B------:R-:W-:Y:S05]  /*22aa0*/  HMMA.16816.F32.BF16 R24, R124.reuse, R128, R24 ;  /* 0x000000807c18723c */ /* 0x040fea0000041818 */
[----:B------:R-:W-:Y:S01]  /*22ab0*/  PRMT R120, R117, 0x5410, R115 ;  /* 0x0000541075787816 */ /* 0x000fe20000000073 */
[-C--:B------:R-:W-:Y:S05]  /*22ac0*/  HMMA.16816.F32.BF16 R28, R124, R130.reuse, R28 ;  /* 0x000000827c1c723c */ /* 0x080fea000004181c */
[----:B------:R-:W-:Y:S01]  /*22ad0*/  SHF.R.U32.HI R113, RZ, 0x8, R112 ;  /* 0x00000008ff717819 */ /* 0x000fe20000011670 */
[C---:B------:R-:W-:Y:S01]  /*22ae0*/  HMMA.16816.F32.BF16 R32, R108.reuse, R130, R32 ;  /* 0x000000826c20723c */ /* 0x040fe20000041820 */
[----:B------:R-:W-:Y:S04]  /*22af0*/  LDSM.16.MT88.4 R128, [R188+0x9800] ;  /* 0x00980000bc80783b */ /* 0x000fe80000004200 */
[----:B------:R-:W-:Y:S01]  /*22b00*/  PRMT R122, R116, 0x5410, R113 ;  /* 0x00005410747a7816 */ /* 0x000fe20000000071 */
[-C--:B--2---:R-:W-:Y:S03]  /*22b10*/  HMMA.16816.F32.BF16 R36, R108, R132.reuse, R36 ;  /* 0x000000846c24723c */ /* 0x084fe60000041824 */
[----:B------:R-:W2:Y:S02]  /*22b20*/  LDSM.16.MT88.4 R116, [R174+0x9800] ;  /* 0x00980000ae74783b */ /* 0x000ea40000004200 */
[--C-:B------:R-:W-:Y:S01]  /*22b30*/  SHF.R.U32.HI R112, RZ, 0x10, R158.reuse ;  /* 0x00000010ff707819 */ /* 0x100fe2000001169e */
[C---:B------:R-:W-:Y:S05]  /*22b40*/  HMMA.16816.F32.BF16 R40, R124.reuse, R132, R40 ;  /* 0x000000847c28723c */ /* 0x040fea0000041828 */
[----:B------:R-:W-:Y:S01]  /*22b50*/  SHF.R.U32.HI R158, RZ, 0x18, R158 ;  /* 0x00000018ff9e7819 */ /* 0x000fe2000001169e */
[-C--:B------:R-:W-:Y:S05]  /*22b60*/  HMMA.16816.F32.BF16 R44, R124, R134.reuse, R44 ;  /* 0x000000867c2c723c */ /* 0x080fea000004182c */
[----:B------:R-:W-:Y:S01]  /*22b70*/  LOP3.LUT R115, R0, 0xff, RZ, 0xc0, !PT ;  /* 0x000000ff00737812 */ /* 0x000fe200078ec0ff */
[C---:B------:R-:W-:Y:S01]  /*22b80*/  HMMA.16816.F32.BF16 R48, R108.reuse, R134, R48 ;  /* 0x000000866c30723c */ /* 0x040fe20000041830 */
[----:B------:R-:W4:Y:S04]  /*22b90*/  LDSM.16.MT88.4 R132, [R174+0xa800] ;  /* 0x00a80000ae84783b */ /* 0x000f280000004200 */
[--C-:B------:R-:W-:Y:S01]  /*22ba0*/  SHF.R.U32.HI R114, RZ, 0x10, R156.reuse ;  /* 0x00000010ff727819 */ /* 0x100fe2000001169c */
[-C--:B-1----:R-:W-:Y:S05]  /*22bb0*/  HMMA.16816.F32.BF16 R52, R108, R136.reuse, R52 ;  /* 0x000000886c34723c */ /* 0x082fea0000041834 */
[----:B------:R-:W-:Y:S01]  /*22bc0*/  SHF.R.U32.HI R156, RZ, 0x18, R156 ;  /* 0x00000018ff9c7819 */ /* 0x000fe2000001169c */
[C---:B------:R-:W-:Y:S05]  /*22bd0*/  HMMA.16816.F32.BF16 R56, R124.reuse, R136, R56 ;  /* 0x000000887c38723c */ /* 0x040fea0000041838 */
[----:B------:R-:W-:Y:S01]  /*22be0*/  LOP3.LUT R114, R114, 0xff, RZ, 0xc0, !PT ;  /* 0x000000ff72727812 */ /* 0x000fe200078ec0ff */
[-C--:B------:R-:W-:Y:S05]  /*22bf0*/  HMMA.16816.F32.BF16 R60, R124, R138.reuse, R60 ;  /* 0x0000008a7c3c723c */ /* 0x080fea000004183c */
[----:B------:R-:W-:Y:S01]  /*22c00*/  PRMT R156, R114, 0x5410, R156 ;  /* 0x00005410729c7816 */ /* 0x000fe2000000009c */
[C---:B------:R-:W-:Y:S01]  /*22c10*/  HMMA.16816.F32.BF16 R64, R108.reuse, R138, R64 ;  /* 0x0000008a6c40723c */ /* 0x040fe20000041840 */
[----:B------:R-:W1:Y:S04]  /*22c20*/  LDSM.16.MT88.4 R136, [R188+0xa800] ;  /* 0x00a80000bc88783b */ /* 0x000e680000004200 */
[----:B------:R-:W-:Y:S01]  /*22c30*/  LOP3.LUT R114, R112, 0xff, RZ, 0xc0, !PT ;  /* 0x000000ff70727812 */ /* 0x000fe200078ec0ff */
[-C--:B---3--:R-:W-:Y:S05]  /*22c40*/  HMMA.16816.F32.BF16 R68, R108, R140.reuse, R68 ;  /* 0x0000008c6c44723c */ /* 0x088fea0000041844 */
[----:B------:R-:W-:Y:S01]  /*22c50*/  PRMT R123, R114, 0x5410, R158 ;  /* 0x00005410727b7816 */ /* 0x000fe2000000009e */
[C---:B------:R-:W-:Y:S05]  /*22c60*/  HMMA.16816.F32.BF16 R72, R124.reuse, R140, R72 ;  /* 0x0000008c7c48723c */ /* 0x040fea0000041848 */
[--C-:B------:R-:W-:Y:S01]  /*22c70*/  HSET2.LE.AND R123, R123, R177.reuse, PT ;  /* 0x000000b17b7b7233 */ /* 0x100fe20003803000 */
[-C--:B------:R-:W-:Y:S05]  /*22c80*/  HMMA.16816.F32.BF16 R76, R124, R142.reuse, R76 ;  /* 0x0000008e7c4c723c */ /* 0x080fea000004184c */
[----:B------:R-:W-:Y:S01]  /*22c90*/  LOP3.LUT R123, R149, R123, RZ, 0xc0, !PT ;  /* 0x0000007b957b7212 */ /* 0x000fe200078ec0ff */
[C---:B------:R-:W-:Y:S01]  /*22ca0*/  HMMA.16816.F32.BF16 R80, R108.reuse, R142, R80 ;  /* 0x0000008e6c50723c */ /* 0x040fe20000041850 */
[----:B------:R-:W-:Y:S04]  /*22cb0*/  LDSM.16.MT88.4 R140, [R188+0xac00] ;  /* 0x00ac0000bc8c783b */ /* 0x000fe80000004200 */
[--C-:B------:R-:W-:Y:S01]  /*22cc0*/  HSET2.LE.AND R114, R120, R177.reuse, PT ;  /* 0x000000b178727233 */ /* 0x100fe20003803000 */
[-C--:B------:R-:W-:Y:S05]  /*22cd0*/  HMMA.16816.F32.BF16 R84, R108, R104.reuse, R84 ;  /* 0x000000686c54723c */ /* 0x080fea0000041854 */
[--C-:B------:R-:W-:Y:S01]  /*22ce0*/  SHF.R.U32.HI R113, RZ, 0x10, R0.reuse ;  /* 0x00000010ff717819 */ /* 0x100fe20000011600 */
[C---:B------:R-:W-:Y:S05]  /*22cf0*/  HMMA.16816.F32.BF16 R88, R124.reuse, R104, R88 ;  /* 0x000000687c58723c */ /* 0x040fea0000041858 */
[----:B------:R-:W-:Y:S01]  /*22d00*/  LOP3.LUT R112, R0, 0xffff, RZ, 0xc0, !PT ;  /* 0x0000ffff00707812 */ /* 0x000fe200078ec0ff */
[-C--:B------:R-:W-:Y:S05]  /*22d10*/  HMMA.16816.F32.BF16 R92, R124, R106.reuse, R92 ;  /* 0x0000006a7c5c723c */ /* 0x080fea000004185c */
[----:B------:R-:W-:Y:S01]  /*22d20*/  SHF.R.U32.HI R0, RZ, 0x18, R0 ;  /* 0x00000018ff007819 */ /* 0x000fe20000011600 */
[----:B------:R-:W-:Y:S01]  /*22d30*/  HMMA.16816.F32.BF16 R96, R108, R106, R96 ;  /* 0x0000006a6c60723c */ /* 0x000fe20000041860 */
[----:B------:R-:W-:Y:S04]  /*22d40*/  LDSM.16.MT88.4 R108, [R188+0xb800] ;  /* 0x00b80000bc6c783b */ /* 0x000fe80000004200 */
[----:B------:R-:W-:Y:S02]  /*22d50*/  LOP3.LUT R113, R113, 0xff, RZ, 0xc0, !PT ;  /* 0x000000ff71717812 */ /* 0x000fe400078ec0ff */
[----:B------:R-:W-:Y:S04]  /*22d60*/  SHF.R.U32.HI R112, RZ, 0x8, R112 ;  /* 0x00000008ff707819 */ /* 0x000fe80000011670 */
[----:B------:R-:W-:Y:S02]  /*22d70*/  PRMT R113, R113, 0x5410, R0 ;  /* 0x0000541071717816 */ /* 0x000fe40000000000 */
[----:B------:R-:W-:Y:S02]  /*22d80*/  SHF.R.U32.HI R104, RZ, 0x10, R2 ;  /* 0x00000010ff687819 */ /* 0x000fe40000011602 */
[C---:B------:R-:W-:Y:S02]  /*22d90*/  LOP3.LUT R0, R2.reuse, 0xffff, RZ, 0xc0, !PT ;  /* 0x0000ffff02007812 */ /* 0x040fe400078ec0ff */
[----:B------:R-:W-:Y:S02]  /*22da0*/  PRMT R112, R115, 0x5410, R112 ;  /* 0x0000541073707816 */ /* 0x000fe40000000070 */
[----:B------:R-:W-:Y:S02]  /*22db0*/  LOP3.LUT R105, R2, 0xff, RZ, 0xc0, !PT ;  /* 0x000000ff02697812 */ /* 0x000fe400078ec0ff */
[----:B------:R-:W-:Y:S02]  /*22dc0*/  LOP3.LUT R104, R104, 0xff, RZ, 0xc0, !PT ;  /* 0x000000ff68687812 */ /* 0x000fe400078ec0ff */
[----:B------:R-:W-:Y:S02]  /*22dd0*/  SHF.R.U32.HI R2, RZ, 0x18, R2 ;  /* 0x00000018ff027819 */ /* 0x000fe40000011602 */
[----:B------:R-:W-:Y:S02]  /*22de0*/  SHF.R.U32.HI R0, RZ, 0x8, R0 ;  /* 0x00000008ff007819 */ /* 0x000fe40000011600 */
[--C-:B------:R-:W-:Y:S02]  /*22df0*/  HSET2.LE.AND R115, R156, R177.reuse, PT ;  /* 0x000000b19c737233 */ /* 0x100fe40003803000 */
[--C-:B------:R-:W-:Y:S01]  /*22e00*/  HSET2.LE.AND R112, R112, R177.reuse, PT ;  /* 0x000000b170707233 */ /* 0x100fe20003803000 */
[----:B------:R-:W-:Y:S01]  /*22e10*/  LDSM.16.MT88.4 R156, [R188+0x9c00] ;  /* 0x009c0000bc9c783b */ /* 0x000fe20000004200 */
[--C-:B------:R-:W-:Y:S02]  /*22e20*/  HSET2.LE.AND R113, R113, R177.reuse, PT ;  /* 0x000000b171717233 */ /* 0x100fe40003803000 */
[----:B------:R-:W-:Y:S02]  /*22e30*/  PRMT R0, R105, 0x5410, R0 ;  /* 0x0000541069007816 */ /* 0x000fe40000000000 */
[----:B------:R-:W-:Y:S02]  /*22e40*/  PRMT R2, R104, 0x5410, R2 ;  /* 0x0000541068027816 */ /* 0x000fe40000000002 */
[----:B------:R-:W-:Y:S01]  /*22e50*/  LOP3.LUT R112, R150, R112, RZ, 0xc0, !PT ;  /* 0x0000007096707212 */ /* 0x000fe200078ec0ff */
[----:B------:R-:W3:Y:S01]  /*22e60*/  LDSM.16.MT88.4 R104, [R174+0xb800] ;  /* 0x00b80000ae68783b */ /* 0x000ee20000004200 */
[----:B------:R-:W-:Y:S02]  /*22e70*/  LOP3.LUT R113, R148, R113, RZ, 0xc0, !PT ;  /* 0x0000007194717212 */ /* 0x000fe400078ec0ff */
[----:B------:R-:W-:Y:S02]  /*22e80*/  LOP3.LUT R115, R151, R115, RZ, 0xc0, !PT ;  /* 0x0000007397737212 */ /* 0x000fe400078ec0ff */
[----:B------:R-:W-:Y:S02]  /*22e90*/  LOP3.LUT R114, R147, R114, RZ, 0xc0, !PT ;  /* 0x0000007293727212 */ /* 0x000fe400078ec0ff */
[--C-:B------:R-:W-:Y:S01]  /*22ea0*/  HSET2.LE.AND R120, R0, R177.reuse, PT ;  /* 0x000000b100787233 */ /* 0x100fe20003803000 */
[----:B------:R-:W-:Y:S01]  /*22eb0*/  LDSM.16.MT88.4 R148, [R174+0xac00] ;  /* 0x00ac0000ae94783b */ /* 0x000fe20000004200 */
[--C-:B------:R-:W-:Y:S02]  /*22ec0*/  HSET2.LE.AND R121, R2, R177.reuse, PT ;  /* 0x000000b102797233 */ /* 0x100fe40003803000 */
[--C-:B------:R-:W-:Y:S01]  /*22ed0*/  HSET2.LE.AND R122, R122, R177.reuse, PT ;  /* 0x000000b17a7a7233 */ /* 0x100fe20003803000 */
[-C--:B--2---:R-:W-:Y:S05]  /*22ee0*/  HMMA.16816.F32.BF16 R4, R112, R116.reuse, R4 ;  /* 0x000000747004723c */ /* 0x084fea0000041804 */
[----:B------:R-:W-:Y:S02]  /*22ef0*/  LOP3.LUT R120, R154, R120, RZ, 0xc0, !PT ;  /* 0x000000789a787212 */ /* 0x000fe400078ec0ff */
[----:B------:R-:W-:Y:S04]  /*22f00*/  LOP3.LUT R121, R153, R121, RZ, 0xc0, !PT ;  /* 0x0000007999797212 */ /* 0x000fe800078ec0ff */
[----:B------:R-:W-:Y:S02]  /*22f10*/  LOP3.LUT R122, R152, R122, RZ, 0xc0, !PT ;  /* 0x0000007a987a7212 */ /* 0x000fe400078ec0ff */
[C---:B------:R-:W-:Y:S02]  /*22f20*/  LOP3.LUT R125, R166.reuse, 0xffff, RZ, 0xc0, !PT ;  /* 0x0000ffffa67d7812 */ /* 0x040fe400078ec0ff */
[-C--:B------:R-:W-:Y:S02]  /*22f30*/  LOP3.LUT R2, R167, R212.reuse, R186, 0x96, !PT ;  /* 0x000000d4a7027212 */ /* 0x080fe400078e96ba */
[----:B------:R-:W-:Y:S01]  /*22f40*/  LOP3.LUT R0, R165, R212, R184, 0x96, !PT ;  /* 0x000000d4a5007212 */ /* 0x000fe200078e96b8 */
[C---:B------:R-:W-:Y:S01]  /*22f50*/  HMMA.16816.F32.BF16 R8, R120.reuse, R116, R8 ;  /* 0x000000747808723c */ /* 0x040fe20000041808 */
[----:B------:R-:W-:Y:S03]  /*22f60*/  LDSM.16.MT88.4 R184, [R188+0xbc00] ;  /* 0x00bc0000bcb8783b */ /* 0x000fe60000004200 */
[----:B------:R-:W-:Y:S02]  /*22f70*/  SHF.R.U32.HI R124, RZ, 0x10, R166 ;  /* 0x00000010ff7c7819 */ /* 0x000fe400000116a6 */
[-C--:B------:R-:W-:Y:S05]  /*22f80*/  HMMA.16816.F32.BF16 R12, R120, R118.reuse, R12 ;  /* 0x00000076780c723c */ /* 0x080fea000004180c */
[----:B------:R-:W-:Y:S01]  /*22f90*/  SHF.R.U32.HI R117, RZ, 0x10, R164 ;  /* 0x00000010ff757819 */ /* 0x000fe200000116a4 */
        /* <DEDUP_REMOVED lines=9> */
[----:B------:R-:W-:Y:S01]  /*23030*/  SHF.R.U32.HI R164, RZ, 0x18, R164 ;  /* 0x00000018ffa47819 */ /* 0x000fe200000116a4 */
[-C--:B----4-:R-:W-:Y:S05]  /*23040*/  HMMA.16816.F32.BF16 R36, R112, R132.reuse, R36 ;  /* 0x000000847024723c */ /* 0x090fea0000041824 */
[----:B------:R-:W-:Y:S01]  /*23050*/  LOP3.LUT R124, R124, 0xff, RZ, 0xc0, !PT ;  /* 0x000000ff7c7c7812 */ /* 0x000fe200078ec0ff */
[C---:B------:R-:W-:Y:S05]  /*23060*/  HMMA.16816.F32.BF16 R40, R120.reuse, R132, R40 ;  /* 0x000000847828723c */ /* 0x040fea0000041828 */
[----:B------:R-:W-:Y:S01]  /*23070*/  PRMT R124, R124, 0x5410, R166 ;  /* 0x000054107c7c7816 */ /* 0x000fe200000000a6 */
[-C--:B------:R-:W-:Y:S05]  /*23080*/  HMMA.16816.F32.BF16 R44, R120, R134.reuse, R44 ;  /* 0x00000086782c723c */ /* 0x080fea000004182c */
[----:B------:R-:W-:Y:S01]  /*23090*/  LOP3.LUT R117, R117, 0xff, RZ, 0xc0, !PT ;  /* 0x000000ff75757812 */ /* 0x000fe200078ec0ff */
[C---:B------:R-:W-:Y:S05]  /*230a0*/  HMMA.16816.F32.BF16 R48, R112.reuse, R134, R48 ;  /* 0x000000867030723c */ /* 0x040fea0000041830 */
[----:B------:R-:W-:Y:S01]  /*230b0*/  PRMT R179, R117, 0x5410, R164 ;  /* 0x0000541075b37816 */ /* 0x000fe200000000a4 */
[-C--:B-1----:R-:W-:Y:S01]  /*230c0*/  HMMA.16816.F32.BF16 R52, R112, R136.reuse, R52 ;  /* 0x000000887034723c */ /* 0x082fe20000041834 */
[----:B------:R-:W1:Y:S04]  /*230d0*/  LDSM.16.MT88.4 R164, [R174+0x9c00] ;  /* 0x009c0000aea4783b */ /* 0x000e680000004200 */
[C---:B------:R-:W-:Y:S01]  /*230e0*/  LOP3.LUT R116, R2.reuse, 0xffff, RZ, 0xc0, !PT ;  /* 0x0000ffff02747812 */ /* 0x040fe200078ec0ff */
[C---:B------:R-:W-:Y:S05]  /*230f0*/  HMMA.16816.F32.BF16 R56, R120.reuse, R136, R56 ;  /* 0x000000887838723c */ /* 0x040fea0000041838 */
[----:B------:R-:W-:Y:S01]  /*23100*/  LOP3.LUT R119, R2, 0xff, RZ, 0xc0, !PT ;  /* 0x000000ff02777812 */ /* 0x000fe200078ec0ff */
[-C--:B------:R-:W-:Y:S05]  /*23110*/  HMMA.16816.F32.BF16 R60, R120, R138.reuse, R60 ;  /* 0x0000008a783c723c */ /* 0x080fea000004183c */
[----:B------:R-:W-:Y:S01]  /*23120*/  SHF.R.U32.HI R116, RZ, 0x8, R116 ;  /* 0x00000008ff747819 */ /* 0x000fe20000011674 */
[C---:B------:R-:W-:Y:S05]  /*23130*/  HMMA.16816.F32.BF16 R64, R112.reuse, R138, R64 ;  /* 0x0000008a7040723c */ /* 0x040fea0000041840 */
[----:B------:R-:W-:Y:S01]  /*23140*/  SHF.R.U32.HI R117, RZ, 0x18, R2 ;  /* 0x00000018ff757819 */ /* 0x000fe20000011602 */
[-C--:B---3--:R-:W-:Y:S05]  /*23150*/  HMMA.16816.F32.BF16 R68, R112, R104.reuse, R68 ;  /* 0x000000687044723c */ /* 0x088fea0000041844 */
[----:B------:R-:W-:Y:S01]  /*23160*/  SHF.R.U32.HI R125, RZ, 0x8, R125 ;  /* 0x00000008ff7d7819 */ /* 0x000fe2000001167d */
[C---:B------:R-:W-:Y:S05]  /*23170*/  HMMA.16816.F32.BF16 R72, R120.reuse, R104, R72 ;  /* 0x000000687848723c */ /* 0x040fea0000041848 */
[----:B------:R-:W-:Y:S01]  /*23180*/  PRMT R119, R119, 0x5410, R116 ;  /* 0x0000541077777816 */ /* 0x000fe20000000074 */
[-C--:B------:R-:W-:Y:S05]  /*23190*/  HMMA.16816.F32.BF16 R76, R120, R106.reuse, R76 ;  /* 0x0000006a784c723c */ /* 0x080fea000004184c */
[----:B------:R-:W-:Y:S01]  /*231a0*/  SHF.R.U32.HI R104, RZ, 0x10, R2 ;  /* 0x00000010ff687819 */ /* 0x000fe20000011602 */
[C---:B------:R-:W-:Y:S05]  /*231b0*/  HMMA.16816.F32.BF16 R80, R112.reuse, R106, R80 ;  /* 0x0000006a7050723c */ /* 0x040fea0000041850 */
[----:B------:R-:W-:Y:S01]  /*231c0*/  LOP3.LUT R2, R0, 0xffff, RZ, 0xc0, !PT ;  /* 0x0000ffff00027812 */ /* 0x000fe200078ec0ff */
[-C--:B------:R-:W-:Y:S05]  /*231d0*/  HMMA.16816.F32.BF16 R84, R112, R108.reuse, R84 ;  /* 0x0000006c7054723c */ /* 0x080fea0000041854 */
[----:B------:R-:W-:Y:S01]  /*231e0*/  SHF.R.U32.HI R105, RZ, 0x10, R0 ;  /* 0x00000010ff697819 */ /* 0x000fe20000011600 */
[C---:B------:R-:W-:Y:S05]  /*231f0*/  HMMA.16816.F32.BF16 R88, R120.reuse, R108, R88 ;  /* 0x0000006c7858723c */ /* 0x040fea0000041858 */
[----:B------:R-:W-:Y:S01]  /*23200*/  LOP3.LUT R104, R104, 0xff, RZ, 0xc0, !PT ;  /* 0x000000ff68687812 */ /* 0x000fe200078ec0ff */
[-C--:B------:R-:W-:Y:S05]  /*23210*/  HMMA.16816.F32.BF16 R92, R120, R110.reuse, R92 ;  /* 0x0000006e785c723c */ /* 0x080fea000004185c */
[----:B------:R-:W-:Y:S01]  /*23220*/  LOP3.LUT R116, R0, 0xff, RZ, 0xc0, !PT ;  /* 0x000000ff00747812 */ /* 0x000fe200078ec0ff */
[----:B------:R-:W-:Y:S05]  /*23230*/  HMMA.16816.F32.BF16 R96, R112, R110, R96 ;  /* 0x0000006e7060723c */ /* 0x000fea0000041860 */
[----:B------:R-:W-:Y:S02]  /*23240*/  SHF.R.U32.HI R118, RZ, 0x8, R118 ;  /* 0x00000008ff767819 */ /* 0x000fe40000011676 */
[----:B------:R-:W-:Y:S04]  /*23250*/  PRMT R125, R127, 0x5410, R125 ;  /* 0x000054107f7d7816 */ /* 0x000fe8000000007d */
[----:B------:R-:W-:Y:S02]  /*23260*/  SHF.R.U32.HI R0, RZ, 0x18, R0 ;  /* 0x00000018ff007819 */ /* 0x000fe40000011600 */
[----:B------:R-:W-:Y:S02]  /*23270*/  SHF.R.U32.HI R2, RZ, 0x8, R2 ;  /* 0x00000008ff027819 */ /* 0x000fe40000011602 */
[----:B------:R-:W-:Y:S02]  /*23280*/  LOP3.LUT R105, R105, 0xff, RZ, 0xc0, !PT ;  /* 0x000000ff69697812 */ /* 0x000fe400078ec0ff */
[----:B------:R-:W-:Y:S02]  /*23290*/  PRMT R117, R104, 0x5410, R117 ;  /* 0x0000541068757816 */ /* 0x000fe40000000075 */
[----:B------:R-:W-:Y:S02]  /*232a0*/  PRMT R118, R126, 0x5410, R118 ;  /* 0x000054107e767816 */ /* 0x000fe40000000076 */
[----:B------:R-:W-:Y:S02]  /*232b0*/  PRMT R2, R116, 0x5410, R2 ;  /* 0x0000541074027816 */ /* 0x000fe40000000002 */
[----:B------:R-:W-:Y:S02]  /*232c0*/  PRMT R0, R105, 0x5410, R0 ;  /* 0x0000541069007816 */ /* 0x000fe40000000000 */
[--C-:B------:R-:W-:Y:S02]  /*232d0*/  HSET2.LE.AND R106, R125, R177.reuse, PT ;  /* 0x000000b17d6a7233 */ /* 0x100fe40003803000 */
[--C-:B------:R-:W-:Y:S02]  /*232e0*/  HSET2.LE.AND R107, R124, R177.reuse, PT ;  /* 0x000000b17c6b7233 */ /* 0x100fe40003803000 */
[--C-:B------:R-:W-:Y:S02]  /*232f0*/  HSET2.LE.AND R104, R119, R177.reuse, PT ;  /* 0x000000b177687233 */ /* 0x100fe40003803000 */
[--C-:B------:R-:W-:Y:S02]  /*23300*/  HSET2.LE.AND R105, R117, R177.reuse, PT ;  /* 0x000000b175697233 */ /* 0x100fe40003803000 */
[--C-:B------:R-:W-:Y:S02]  /*23310*/  HSET2.LE.AND R178, R118, R177.reuse, PT ;  /* 0x000000b176b27233 */ /* 0x100fe40003803000 */
[--C-:B------:R-:W-:Y:S02]  /*23320*/  HSET2.LE.AND R179, R179, R177.reuse, PT ;  /* 0x000000b1b3b37233 */ /* 0x100fe40003803000 */
[--C-:B------:R-:W-:Y:S02]  /*23330*/  HSET2.LE.AND R176, R2, R177.reuse, PT ;  /* 0x000000b102b07233 */ /* 0x100fe40003803000 */
[----:B------:R-:W-:Y:S02]  /*23340*/  HSET2.LE.AND R177, R0, R177, PT ;  /* 0x000000b100b17233 */ /* 0x000fe40003803000 */
[----:B------:R-:W-:Y:S02]  /*23350*/  LOP3.LUT R104, R162, R104, RZ, 0xc0, !PT ;  /* 0x00000068a2687212 */ /* 0x000fe400078ec0ff */
[----:B------:R-:W-:Y:S02]  /*23360*/  LOP3.LUT R105, R161, R105, RZ, 0xc0, !PT ;  /* 0x00000069a1697212 */ /* 0x000fe400078ec0ff */
[----:B------:R-:W-:Y:S02]  /*23370*/  LOP3.LUT R106, R160, R106, RZ, 0xc0, !PT ;  /* 0x0000006aa06a7212 */ /* 0x000fe400078ec0ff */
[----:B------:R-:W-:Y:S02]  /*23380*/  LOP3.LUT R107, R155, R107, RZ, 0xc0, !PT ;  /* 0x0000006b9b6b7212 */ /* 0x000fe400078ec0ff */
[----:B------:R-:W-:Y:S02]  /*23390*/  LOP3.LUT R176, R169, R176, RZ, 0xc0, !PT ;  /* 0x000000b0a9b07212 */ /* 0x000fe400078ec0ff */
[----:B------:R-:W-:Y:S02]  /*233a0*/  LOP3.LUT R177, R168, R177, RZ, 0xc0, !PT ;  /* 0x000000b1a8b17212 */ /* 0x000fe400078ec0ff */
[----:B------:R-:W-:Y:S01]  /*233b0*/  LOP3.LUT R178, R3, R178, RZ, 0xc0, !PT ;  /* 0x000000b203b27212 */ /* 0x000fe200078ec0ff */
[-C--:B-1----:R-:W-:Y:S05]  /*233c0*/  HMMA.16816.F32.BF16 R168, R104, R164.reuse, R4 ;  /* 0x000000a468a8723c */ /* 0x082fea0000041804 */
[----:B------:R-:W-:Y:S01]  /*233d0*/  LOP3.LUT R179, R163, R179, RZ, 0xc0, !PT ;  /* 0x000000b3a3b37212 */ /* 0x000fe200078ec0ff */
[----:B------:R-:W-:Y:S06]  /*233e0*/  IMAD.MOV.U32 R3, RZ, RZ, R103 ;  /* 0x000000ffff037224 */ /* 0x000fec00078e0067 */
        /* <DEDUP_REMOVED lines=22> */
[----:B------:R-:W-:Y:S07]  /*23550*/  HMMA.16816.F32.BF16 R96, R104, R186, R96 ;  /* 0x000000ba6860723c */ /* 0x000fee0000041860 */
[----:B------:R-:W-:Y:S04]  /*23560*/  IMAD.MOV.U32 R107, RZ, RZ, R231 ;  /* 0x000000ffff6b7224 */ /* 0x000fe800078e00e7 */
[----:B------:R-:W-:Y:S02]  /*23570*/  IMAD.MOV.U32 R106, RZ, RZ, R101 ;  /* 0x000000ffff6a7224 */ /* 0x000fe400078e0065 */
[----:B------:R-:W-:Y:S02]  /*23580*/  IMAD.MOV.U32 R105, RZ, RZ, R102 ;  /* 0x000000ffff697224 */ /* 0x000fe400078e0066 */
[----:B------:R-:W-:Y:S01]  /*23590*/  IMAD.MOV.U32 R104, RZ, RZ, R100 ;  /* 0x000000ffff687224 */ /* 0x000fe200078e0064 */
[----:B------:R-:W-:Y:S08]  /*235a0*/  @P1 BRA `(.L_x_973) ;  /* 0xffffff7c00b81947 */ /* 0x000ff0000383ffff */
.L_x_970:
[----:B------:R1:W5:Y:S04]  /*235b0*/  LDL R14, [R1+0x15c] ;  /* 0x00015c00010e7983 */ /* 0x0003680000100800 */
[----:B------:R1:W5:Y:S04]  /*235c0*/  LDL R13, [R1+0x16c] ;  /* 0x00016c00010d7983 */ /* 0x0003680000100800 */
[----:B------:R1:W5:Y:S04]  /*235d0*/  LDL R11, [R1+0x174] ;  /* 0x00017400010b7983 */ /* 0x0003680000100800 */
[----:B------:R1:W5:Y:S04]  /*235e0*/  LDL R12, [R1+0x170] ;  /* 0x00017000010c7983 */ /* 0x0003680000100800 */
[----:B-----5:R1:W5:Y:S04]  /*235f0*/  LD.E R53, desc[UR4][R172.64+0xd8] ;  /* 0x0000d804ac357980 */ /* 0x020368000c101900 */
[----:B------:R1:W5:Y:S01]  /*23600*/  LD.E R5, desc[UR4][R172.64+0x17c] ;  /* 0x00017c04ac057980 */ /* 0x000362000c101900 */
[----:B------:R-:W-:-:S03]  /*23610*/  UMOV UR6, 0xffffffff ;  /* 0xffffffff00067882 */ /* 0x000fc60000000000 */
[----:B------:R-:W-:Y:S05]  /*23620*/  BRA.DIV UR6, `(.L_x_974) ;  /* 0x0000001e06e87947 */ /* 0x000fea000b800000 */
[----:B------:R-:W2:Y:S04]  /*23630*/  SHFL.BFLY PT, R8, R14, 0x2, 0x1f ;  /* 0x0c401f000e087f89 */ /* 0x000ea800000e0000 */
[----:B------:R-:W3:Y:S04]  /*23640*/  SHFL.BFLY PT, R7, R13, 0x2, 0x1f ;  /* 0x0c401f000d077f89 */ /* 0x000ee800000e0000 */
[----:B------:R-:W4:Y:S04]  /*23650*/  SHFL.BFLY PT, R6, R12, 0x2, 0x1f ;  /* 0x0c401f000c067f89 */ /* 0x000f2800000e0000 */
[----:B------:R-:W1:Y:S01]  /*23660*/  SHFL.BFLY PT, R2, R11, 0x2, 0x1f ;  /* 0x0c401f000b027f89 */ /* 0x000e6200000e0000 */
[----:B--2---:R-:W-:Y:S01]  /*23670*/  FADD.FTZ R8, R8, R14 ;  /* 0x0000000e08087221 */ /* 0x004fe20000010000 */
[----:B---3--:R-:W-:-:S04]  /*23680*/  FADD.FTZ R7, R7, R13 ;  /* 0x0000000d07077221 */ /* 0x008fc80000010000 */
[----:B------:R-:W2:Y:S01]  /*23690*/  SHFL.BFLY PT, R57, R8, 0x1, 0x1f ;  /* 0x0c201f0008397f89 */ /* 0x000ea200000e0000 */
[----:B----4-:R-:W-:-:S03]  /*236a0*/  FADD.FTZ R6, R6, R12 ;  /* 0x0000000c06067221 */ /* 0x010fc60000010000 */
[----:B------:R-:W3:Y:S01]  /*236b0*/  SHFL.BFLY PT, R10, R7, 0x1, 0x1f ;  /* 0x0c201f00070a7f89 */ /* 0x000ee200000e0000 */
[----:B-1----:R-:W-:-:S03]  /*236c0*/  FADD.FTZ R2, R2, R11 ;  /* 0x0000000b02027221 */ /* 0x002fc60000010000 */
[----:B------:R-:W1:Y:S04]  /*236d0*/  SHFL.BFLY PT, R9, R6, 0x1, 0x1f ;  /* 0x0c201f0006097f89 */ /* 0x000e6800000e0000 */
[----:B------:R4:W4:Y:S01]  /*236e0*/  SHFL.BFLY PT, R4, R2, 0x1, 0x1f ;  /* 0x0c201f0002047f89 */ /* 0x00092200000e0000 */
[----:B--2---:R-:W-:Y:S01]  /*236f0*/  FADD.FTZ R57, R8, R57 ;  /* 0x0000003908397221 */ /* 0x004fe20000010000 */
[----:B---3--:R-:W-:Y:S01]  /*23700*/  FADD.FTZ R56, R7, R10 ;  /* 0x0000000a07387221 */ /* 0x008fe20000010000 */
[----:B-1----:R-:W-:-:S07]  /*23710*/  FADD.FTZ R54, R6, R9 ;  /* 0x0000000906367221 */ /* 0x002fce0000010000 */
.L_x_997:
[----:B------:R-:W2:Y:S01]  /*23720*/  LDL R61, [R1+0x1c4] ;  /* 0x0001c400013d7983 */ /* 0x000ea20000100800 */
[----:B------:R-:W-:Y:S01]  /*23730*/  FSETP.NE.FTZ.AND P5, PT, R57, RZ, PT ;  /* 0x000000ff3900720b */ /* 0x000fe20003fb5000 */
[----:B----4-:R-:W-:Y:S01]  /*23740*/  FADD.FTZ R55, R2, R4 ;  /* 0x0000000402377221 */ /* 0x010fe20000010000 */
[----:B------:R-:W-:Y:S01]  /*23750*/  MOV R0, 0x3f800000 ;  /* 0x3f80000000007802 */ /* 0x000fe20000000f00 */
[----:B------:R-:W1:Y:S01]  /*23760*/  S2R R59, SR_TID.X ;  /* 0x00000000003b7919 */ /* 0x000e620000002100 */
[----:B------:R-:W-:Y:S01]  /*23770*/  FSETP.NE.FTZ.AND P3, PT, R54, RZ, PT ;  /* 0x000000ff3600720b */ /* 0x000fe20003f75000 */
[----:B------:R-:W3:Y:S01]  /*23780*/  S2UR UR6, SR_CgaCtaId ;  /* 0x00000000000679c3 */ /* 0x000ee20000008800 */
[----:B------:R-:W-:Y:S01]  /*23790*/  MOV R2, 0x3f800000 ;  /* 0x3f80000000027802 */ /* 0x000fe20000000f00 */
[----:B------:R-:W-:Y:S01]  /*237a0*/  UMOV UR7, 0x400 ;  /* 0x0000040000077882 */ /* 0x000fe20000000000 */
[----:B------:R-:W-:Y:S02]  /*237b0*/  FSETP.NE.FTZ.AND P4, PT, R56, RZ, PT ;  /* 0x000000ff3800720b */ /* 0x000fe40003f95000 */
[----:B------:R-:W-:-:S02]  /*237c0*/  FSETP.NE.FTZ.AND P2, PT, R55, RZ, PT ;  /* 0x000000ff3700720b */ /* 0x000fc40003f55000 */
[----:B------:R-:W-:Y:S01]  /*237d0*/  MOV R3, 0x3f800000 ;  /* 0x3f80000000037802 */ /* 0x000fe20000000f00 */
[----:B------:R-:W4:Y:S08]  /*237e0*/  @P5 MUFU.RCP R0, R57 ;  /* 0x0000003900005308 */ /* 0x000f300000001000 */
[----:B------:R-:W1:Y:S08]  /*237f0*/  @P3 MUFU.RCP R2, R54 ;  /* 0x0000003600023308 */ /* 0x000e700000001000 */
[----:B------:R-:W1:Y:S01]  /*23800*/  @P4 MUFU.RCP R3, R56 ;  /* 0x0000003800034308 */ /* 0x000e620000001000 */
[----:B----45:R-:W-:Y:S01]  /*23810*/  FMUL.FTZ R0, R5, R0 ;  /* 0x0000000005007220 */ /* 0x030fe20000410000 */
[----:B---3--:R-:W-:-:S03]  /*23820*/  ULEA UR6, UR6, UR7, 0x18 ;  /* 0x0000000706067291 */ /* 0x008fc6000f8ec03f */
        /* <DEDUP_REMOVED lines=25> */
[C---:B-1----:R-:W-:Y:S01]  /*239c0*/  FMUL.FTZ R2, R5.reuse, R2 ;  /* 0x0000000205027220 */ /* 0x042fe20000410000 */
[----:B------:R-:W-:Y:S01]  /*239d0*/  SHF.R.S32.HI R58, RZ, 0x1f, R59 ;  /* 0x0000001fff3a7819 */ /* 0x000fe2000001143b */
[----:B------:R-:W-:Y:S01]  /*239e0*/  FMUL.FTZ R3, R5, R3 ;  /* 0x0000000305037220 */ /* 0x000fe20000410000 */
[----:B------:R-:W-:Y:S01]  /*239f0*/  F2FP.BF16.F32.PACK_AB R17, R17, R168 ;  /* 0x000000a81111723e */ /* 0x000fe200000010ff */
        /* <DEDUP_REMOVED lines=28> */
[----:B-1----:R-:W-:Y:S01]  /*23bc0*/  FMUL.FTZ R0, R5, R0 ;  /* 0x0000000005007220 */ /* 0x002fe20000410000 */
        /* <DEDUP_REMOVED lines=51> */
[----:B------:R-:W-:-:S02]  /*23f00*/  LEA.HI R58, R58, R59, RZ, 0x5 ;  /* 0x0000003b3a3a7211 */ /* 0x000fc400078f28ff */
[----:B------:R-:W-:Y:S02]  /*23f10*/  LOP3.LUT R3, R52, 0xfffffffc, RZ, 0xc0, !PT ;  /* 0xfffffffc34037812 */ /* 0x000fe400078ec0ff */
[----:B------:R-:W-:Y:S02]  /*23f20*/  LEA.HI R0, R2, R2, RZ, 0x1 ;  /* 0x0000000202007211 */ /* 0x000fe400078f08ff */
[----:B------:R-:W-:Y:S02]  /*23f30*/  SHF.R.S32.HI R6, RZ, 0x5, R58 ;  /* 0x00000005ff067819 */ /* 0x000fe4000001143a */
[----:B------:R-:W-:Y:S02]  /*23f40*/  IADD3 R5, -R3, R59, RZ ;  /* 0x0000003b03057210 */ /* 0x000fe40007ffe1ff */
[----:B------:R-:W-:Y:S02]  /*23f50*/  SHF.R.S32.HI R3, RZ, 0x1, R0 ;  /* 0x00000001ff037819 */ /* 0x000fe40000011400 */
[----:B------:R-:W-:-:S02]  /*23f60*/  LOP3.LUT R0, R0, 0x3fffffe, RZ, 0xc0, !PT ;  /* 0x03fffffe00007812 */ /* 0x000fc400078ec0ff */
[----:B------:R-:W-:Y:S02]  /*23f70*/  LEA R6, R6, R5, 0x8 ;  /* 0x0000000506067211 */ /* 0x000fe400078e40ff */
[----:B------:R-:W-:Y:S02]  /*23f80*/  SHF.L.U32 R5, R3, 0x6, RZ ;  /* 0x0000000603057819 */ /* 0x000fe400000006ff */
[----:B------:R-:W-:Y:S02]  /*23f90*/  IADD3 R0, R2, -R0, RZ ;  /* 0x8000000002007210 */ /* 0x000fe40007ffe0ff */
[----:B------:R-:W-:Y:S02]  /*23fa0*/  LOP3.LUT R2, R5, 0xc0, RZ, 0xc0, !PT ;  /* 0x000000c005027812 */ /* 0x000fe400078ec0ff */
[----:B------:R-:W-:Y:S02]  /*23fb0*/  LEA R5, R0, R6, 0x4 ;  /* 0x0000000600057211 */ /* 0x000fe400078e20ff */
[----:B------:R-:W-:-:S02]  /*23fc0*/  LOP3.LUT R6, R3, 0x1, RZ, 0xc0, !PT ;  /* 0x0000000103067812 */ /* 0x000fc400078ec0ff */
[----:B------:R-:W-:Y:S02]  /*23fd0*/  LEA.HI R0, R2, R2, RZ, 0x1d ;  /* 0x0000000202007211 */ /* 0x000fe400078fe8ff */
[----:B------:R-:W-:Y:S02]  /*23fe0*/  ISETP.NE.U32.AND P1, PT, R6, 0x1, PT ;  /* 0x000000010600780c */ /* 0x000fe40003f25070 */
[----:B------:R-:W-:Y:S02]  /*23ff0*/  LEA R0, R5, R0, 0x1 ;  /* 0x0000000005007211 */ /* 0x000fe400078e08ff */
[----:B------:R-:W-:Y:S02]  /*24000*/  LOP3.LUT P0, RZ, R3, 0x2, RZ, 0xc0, !PT ;  /* 0x0000000203ff7812 */ /* 0x000fe4000780c0ff */
[----:B------:R-:W-:Y:S02]  /*24010*/  LEA R0, R0, UR6, 0x1 ;  /* 0x0000000600007c11 */ /* 0x000fe4000f8e08ff */
[----:B------:R-:W-:-:S02]  /*24020*/  MOV R3, 0x20 ;  /* 0x0000002000037802 */ /* 0x000fc40000000f00 */
[----:B------:R-:W-:Y:S01]  /*24030*/  F2FP.BF16.F32.PACK_AB R4, R4, R170 ;  /* 0x000000aa0404723e */ /* 0x000fe200000010ff */
[----:B------:R-:W-:Y:S01]  /*24040*/  STS [R0], R17 ;  /* 0x0000001100007388 */ /* 0x000fe20000000800 */
[----:B------:R-:W-:Y:S02]  /*24050*/  IADD3 R2, R0, -0x10, RZ ;  /* 0xfffffff000027810 */ /* 0x000fe40007ffe0ff */
[----:B------:R-:W-:Y:S01]  /*24060*/  SEL R3, R3, 0xffffffe0, !P0 ;  /* 0xffffffe003037807 */ /* 0x000fe20004000000 */
[----:B------:R1:W-:Y:S01]  /*24070*/  STS [R0+0x200], R4 ;  /* 0x0002000400007388 */ /* 0x0003e20000000800 */
[----:B------:R-:W-:Y:S02]  /*24080*/  F2FP.BF16.F32.PACK_AB R21, R21, R164 ;  /* 0x000000a41515723e */ /* 0x000fe400000010ff */
[----:B------:R-:W-:Y:S02]  /*24090*/  F2FP.BF16.F32.PACK_AB R20, R20, R166 ;  /* 0x000000a61414723e */ /* 0x000fe400000010ff */
[----:B------:R-:W-:-:S02]  /*240a0*/  @P1 IADD3 R2, R0, 0x10, RZ ;  /* 0x0000001000021810 */ /* 0x000fc40007ffe0ff */
[----:B------:R-:W-:Y:S02]  /*240b0*/  F2FP.BF16.F32.PACK_AB R22, R22, R136 ;  /* 0x000000881616723e */ /* 0x000fe400000010ff */
[----:B------:R-:W-:Y:S01]  /*240c0*/  F2FP.BF16.F32.PACK_AB R16, R16, R138 ;  /* 0x0000008a1010723e */ /* 0x000fe200000010ff */
[----:B------:R-:W-:Y:S01]  /*240d0*/  STS [R2], R21 ;  /* 0x0000001502007388 */ /* 0x000fe20000000800 */
        /* <DEDUP_REMOVED lines=10> */
[----:B-1----:R-:W-:Y:S01]  /*24180*/  IADD3 R4, R0, R3, RZ ;  /* 0x0000000300047210 */ /* 0x002fe20007ffe0ff */
[----:B------:R-:W-:Y:S01]  /*24190*/  STS [R2+0x1000], R51 ;  /* 0x0010003302007388 */ /* 0x000fe20000000800 */
[----:B------:R-:W-:Y:S02]  /*241a0*/  IADD3 R3, R3, R2, RZ ;  /* 0x0000000203037210 */ /* 0x000fe40007ffe0ff */
        /* <DEDUP_REMOVED lines=52> */
[----:B------:R-:W-:Y:S04]  /*244f0*/  STS [R4+0x2000], R38 ;  /* 0x0020002604007388 */ /* 0x000fe80000000800 */
[----:B------:R-:W-:Y:S04]  /*24500*/  STS [R4+0x2200], R37 ;  /* 0x0022002504007388 */ /* 0x000fe80000000800 */
[----:B------:R-:W-:Y:S04]  /*24510*/  STS [R3+0x2000], R35 ;  /* 0x0020002303007388 */ /* 0x000fe80000000800 */
[----:B------:R-:W-:Y:S01]  /*24520*/  STS [R3+0x2200], R34 ;  /* 0x0022002203007388 */ /* 0x000fe20000000800 */
[----:B--2---:R-:W-:-:S03]  /*24530*/  ISETP.NE.AND P0, PT, R61, -0x1, PT ;  /* 0xffffffff3d00780c */ /* 0x004fc60003f05270 */
        /* <DEDUP_REMOVED lines=20> */
[----:B-1----:R-:W4:Y:S04]  /*24680*/  LD.E.U16 R0, desc[UR4][R172.64+0x1c8] ;  /* 0x0001c804ac007980 */ /* 0x002f28000c101500 */
[----:B------:R1:W5:Y:S04]  /*24690*/  LD.E.64 R16, desc[UR4][R172.64+0x70] ;  /* 0x00007004ac107980 */ /* 0x000368000c101b00 */
[----:B--2---:R-:W2:Y:S04]  /*246a0*/  @P0 LD.E.64 R6, desc[UR4][R172.64+0x88] ;  /* 0x00008804ac060980 */ /* 0x004ea8000c101b00 */
[----:B---3--:R1:W5:Y:S04]  /*246b0*/  LD.E.64 R18, desc[UR4][R172.64+0x90] ;  /* 0x00009004ac127980 */ /* 0x008368000c101b00 */
[----:B----4-:R-:W3:Y:S01]  /*246c0*/  @!P0 LD.E.64 R2, desc[UR4][R172.64+0x80] ;  /* 0x00008004ac028980 */ /* 0x010ee2000c101b00 */
[----:B------:R-:W4:Y:S01]  /*246d0*/  @P5 MUFU.LG2 R11, R57 ;  /* 0x00000039000b5308 */ /* 0x000f220000000c00 */
[----:B------:R-:W1:Y:S01]  /*246e0*/  S2R R60, SR_CTAID.Y ;  /* 0x00000000003c7919 */ /* 0x000e620000002600 */
[----:B------:R-:W-:-:S06]  /*246f0*/  MOV R48, 0x7f800000 ;  /* 0x7f80000000307802 */ /* 0x000fcc0000000f00 */
[----:B------:R-:W1:Y:S01]  /*24700*/  @P4 MUFU.LG2 R10, R56 ;  /* 0x00000038000a4308 */ /* 0x000e620000000c00 */
[----:B----4-:R-:W-:Y:S01]  /*24710*/  @P5 FMUL.FTZ R11, R11, 0.69314718246459960938 ;  /* 0x3f3172180b0b5820 */ /* 0x010fe20000410000 */
[-C--:B--2---:R-:W-:Y:S02]  /*24720*/  @P0 IMAD R8, R7, R61.reuse, RZ ;  /* 0x0000003d07080224 */ /* 0x084fe400078e02ff */
[----:B------:R-:W-:Y:S02]  /*24730*/  @P0 IMAD.WIDE.U32 R4, R6, R61, RZ ;  /* 0x0000003d06040225 */ /* 0x000fe400078e00ff */
[----:B------:R2:W5:Y:S02]  /*24740*/  @!P0 LD.E.64 R6, desc[UR4][R172.64+0x88] ;  /* 0x00008804ac068980 */ /* 0x000564000c101b00 */
[----:B------:R-:W-:Y:S01]  /*24750*/  @P5 FFMA.FTZ R48, R53, R102, R11 ;  /* 0x0000006635305223 */ /* 0x000fe2000001000b */
[C---:B------:R-:W-:Y:S01]  /*24760*/  PRMT R11, R0.reuse, 0x7770, RZ ;  /* 0x00007770000b7816 */ /* 0x040fe200000000ff */
[----:B------:R-:W4:Y:S01]  /*24770*/  @P2 MUFU.LG2 R12, R55 ;  /* 0x00000037000c2308 */ /* 0x000f220000000c00 */
[----:B------:R-:W-:-:S02]  /*24780*/  PRMT R0, R0, 0x7771, RZ ;  /* 0x0000777100007816 */ /* 0x000fc400000000ff */
[----:B------:R-:W-:-:S05]  /*24790*/  ISETP.NE.AND P1, PT, R11, RZ, PT ;  /* 0x000000ff0b00720c */ /* 0x000fca0003f25270 */
[----:B------:R-:W2:Y:S01]  /*247a0*/  @P3 MUFU.LG2 R9, R54 ;  /* 0x0000003600093308 */ /* 0x000ea20000000c00 */
[----:B------:R-:W-:Y:S01]  /*247b0*/  ISETP.NE.OR P5, PT, R0, RZ, !P1 ;  /* 0x000000ff0000720c */ /* 0x000fe20004fa5670 */
[----:B-1----:R-:W-:Y:S01]  /*247c0*/  @P4 FMUL.FTZ R10, R10, 0.69314718246459960938 ;  /* 0x3f3172180a0a4820 */ /* 0x002fe20000410000 */
[----:B------:R-:W-:Y:S01]  /*247d0*/  @!P0 SHF.R.S32.HI R13, RZ, 0x1f, R60 ;  /* 0x0000001fff0d8819 */ /* 0x000fe2000001143c */
[----:B---3--:R-:W-:Y:S01]  /*247e0*/  @!P0 IMAD R3, R3, R60, RZ ;  /* 0x0000003c03038224 */ /* 0x008fe200078e02ff */
[----:B------:R-:W-:Y:S01]  /*247f0*/  MOV R49, 0x7f800000 ;  /* 0x7f80000000317802 */ /* 0x000fe20000000f00 */
[----:B------:R-:W-:Y:S01]  /*24800*/  @P4 FFMA.FTZ R49, R53, R101, R10 ;  /* 0x0000006535314223 */ /* 0x000fe2000001000a */
[----:B------:R-:W-:Y:S01]  /*24810*/  @P0 MOV R34, R4 ;  /* 0x0000000400220202 */ /* 0x000fe20000000f00 */
[----:B------:R-:W-:Y:S02]  /*24820*/  @!P0 IMAD R10, R2, R13, R3 ;  /* 0x0000000d020a8224 */ /* 0x000fe400078e0203 */
[----:B----4-:R-:W-:Y:S01]  /*24830*/  @P2 FMUL.FTZ R4, R12, 0.69314718246459960938 ;  /* 0x3f3172180c042820 */ /* 0x010fe20000410000 */
[----:B------:R-:W-:Y:S01]  /*24840*/  @!P0 IMAD.WIDE.U32 R2, R2, R60, RZ ;  /* 0x0000003c02028225 */ /* 0x000fe200078e00ff */
[----:B------:R-:W-:Y:S01]  /*24850*/  BSSY B1, `(.L_x_975) ;  /* 0x0000017000017945 */ /* 0x000fe20003800000 */
[----:B------:R-:W-:-:S02]  /*24860*/  MOV R33, 0x7f800000 ;  /* 0x7f80000000217802 */ /* 0x000fc40000000f00 */
[----:B------:R-:W-:Y:S01]  /*24870*/  @P2 FFMA.FTZ R33, R53, R103, R4 ;  /* 0x0000006735212223 */ /* 0x000fe20000010004 */
[----:B------:R-:W-:Y:S01]  /*24880*/  @P0 IADD3 R35, R5, R8, RZ ;  /* 0x0000000805230210 */ /* 0x000fe20007ffe0ff */
[----:B--2---:R-:W-:Y:S01]  /*24890*/  @P3 FMUL.FTZ R9, R9, 0.69314718246459960938 ;  /* 0x3f31721809093820 */ /* 0x004fe20000410000 */
[----:B------:R-:W-:Y:S02]  /*248a0*/  MOV R32, 0x7f800000 ;  /* 0x7f80000000207802 */ /* 0x000fe40000000f00 */
[----:B------:R-:W-:Y:S02]  /*248b0*/  CS2R R4, SRZ ;  /* 0x0000000000047805 */ /* 0x000fe4000001ff00 */
[----:B------:R-:W-:Y:S01]  /*248c0*/  PLOP3.LUT P4, PT, PT, PT, PT, 0x8, 0x0 ;  /* 0x000000000000781c */ /* 0x000fe20003f8e170 */
[----:B------:R-:W-:Y:S01]  /*248d0*/  @P3 FFMA.FTZ R32, R53, R100, R9 ;  /* 0x0000006435203223 */ /* 0x000fe20000010009 */
[----:B------:R-:W-:Y:S02]  /*248e0*/  @!P0 IADD3 R35, R3, R10, RZ ;  /* 0x0000000a03238210 */ /* 0x000fe40007ffe0ff */
[----:B------:R-:W-:Y:S01]  /*248f0*/  @!P0 MOV R34, R2 ;  /* 0x0000000200228202 */ /* 0x000fe20000000f00 */
[----:B------:R-:W-:Y:S08]  /*24900*/  @P5 BRA `(.L_x_976) ;  /* 0x00000000002c5947 */ /* 0x000ff00003800000 */
[----:B------:R-:W-:Y:S01]  /*24910*/  ISETP.NE.AND P0, PT, R61, -0x1, PT ;  /* 0xffffffff3d00780c */ /* 0x000fe20003f05270 */
[----:B------:R-:W-:Y:S01]  /*24920*/  BSSY B0, `(.L_x_977) ;  /* 0x0000006000007945 */ /* 0x000fe20003800000 */
[----:B------:R-:W-:-:S11]  /*24930*/  PLOP3.LUT P4, PT, PT, PT, PT, 0x80, 0x0 ;  /* 0x000000000000781c */ /* 0x000fd60003f8f070 */
[----:B------:R-:W-:Y:S05]  /*24940*/  @P0 BRA `(.L_x_978) ;  /* 0x00000000000c0947 */ /* 0x000fea0003800000 */
[----:B------:R-:W2:Y:S02]  /*24950*/  LD.E R0, desc[UR4][R172.64+0xb4] ;  /* 0x0000b404ac007980 */ /* 0x000ea4000c101900 */
[----:B--2---:R-:W-:-:S05]  /*24960*/  IMAD R61, R0, R60, RZ ;  /* 0x0000003c003d7224 */ /* 0x004fca00078e02ff */
[----:B------:R1:W-:Y:S02]  /*24970*/  STL [R1+0x1c4], R61 ;  /* 0x0001c43d01007387 */ /* 0x0003e40000100800 */
.L_x_978:
[----:B------:R-:W-:Y:S05]  /*24980*/  BSYNC B0 ;  /* 0x0000000000007941 */ /* 0x000fea0003800000 */
.L_x_977:
[----:B------:R-:W-:Y:S01]  /*24990*/  PRMT R0, RZ, 0x7610, R0 ;  /* 0x00007610ff007816 */ /* 0x000fe20000000000 */
[--C-:B------:R-:W-:Y:S01]  /*249a0*/  IMAD.MOV.U32 R4, RZ, RZ, R61.reuse ;  /* 0x000000ffff047224 */ /* 0x100fe200078e003d */
[----:B------:R-:W-:Y:S02]  /*249b0*/  SHF.R.S32.HI R5, RZ, 0x1f, R61 ;  /* 0x0000001fff057819 */ /* 0x000fe4000001143d */
.L_x_976:
[----:B------:R-:W-:Y:S05]  /*249c0*/  BSYNC B1 ;  /* 0x0000000000017941 */ /* 0x000fea0003800000 */
.L_x_975:
[----:B------:R-:W-:-:S13]  /*249d0*/  LOP3.LUT P0, RZ, R0, 0xff, RZ, 0xc0, !PT ;  /* 0x000000ff00ff7812 */ /* 0x000fda000780c0ff */
[----:B------:R-:W2:Y:S01]  /*249e0*/  @P0 LD.E.64 R8, desc[UR4][R172.64+0xb0] ;  /* 0x0000b004ac080980 */ /* 0x000ea2000c101b00 */
[----:B------:R-:W-:Y:S01]  /*249f0*/  BSSY B0, `(.L_x_979) ;  /* 0x0000009000007945 */ /* 0x000fe20003800000 */
[----:B------:R-:W-:Y:S01]  /*24a00*/  @P0 MOV R2, 0x1 ;  /* 0x0000000100020802 */ /* 0x000fe20000000f00 */
[----:B--2---:R-:W-:Y:S02]  /*24a10*/  @P0 IMAD R0, R8, R9, RZ ;  /* 0x0000000908000224 */ /* 0x004fe400078e02ff */
[----:B------:R-:W-:Y:S05]  /*24a20*/  @P0 BRA `(.L_x_980) ;  /* 0x0000000000140947 */ /* 0x000fea0003800000 */
[----:B------:R-:W2:Y:S04]  /*24a30*/  @P1 LD.E R0, desc[UR4][R172.64+0xd4] ;  /* 0x0000d404ac001980 */ /* 0x000ea8000c101900 */
[----:B------:R-:W2:Y:S04]  /*24a40*/  LD.E R2, desc[UR4][R172.64+0x60] ;  /* 0x00006004ac027980 */ /* 0x000ea8000c101900 */
[----:B------:R-:W2:Y:S01]  /*24a50*/  @!P1 LD.E R0, desc[UR4][R172.64+0xb4] ;  /* 0x0000b404ac009980 */ /* 0x000ea2000c101900 */
[----:B------:R-:W-:Y:S01]  /*24a60*/  MOV R8, 0x1 ;  /* 0x0000000100087802 */ /* 0x000fe20000000f00 */
[----:B--2---:R-:W-:-:S02]  /*24a70*/  IMAD R2, R0, R2, RZ ;  /* 0x0000000200027224 */ /* 0x004fc400078e02ff */
.L_x_980:
[----:B------:R-:W-:Y:S05]  /*24a80*/  BSYNC B0 ;  /* 0x0000000000007941 */ /* 0x000fea0003800000 */
.L_x_979:
[----:B------:R-:W2:Y:S01]  /*24a90*/  S2R R50, SR_CTAID.Z ;  /* 0x0000000000327919 */ /* 0x000ea20000002700 */
[----:B------:R-:W-:Y:S01]  /*24aa0*/  IMAD R2, R60, R2, RZ ;  /* 0x000000023c027224 */ /* 0x000fe200078e02ff */
[----:B------:R-:W-:Y:S01]  /*24ab0*/  LOP3.LUT R3, R58, 0xffffffe0, RZ, 0xc0, !PT ;  /* 0xffffffe03a037812 */ /* 0x000fe200078ec0ff */
[----:B------:R-:W3:Y:S03]  /*24ac0*/  S2R R51, SR_CTAID.X ;  /* 0x0000000000337919 */ /* 0x000ee60000002500 */
[----:B------:R-:W-:Y:S01]  /*24ad0*/  SEL R2, R2, RZ, !P4 ;  /* 0x000000ff02027207 */ /* 0x000fe20006000000 */
[----:B------:R-:W-:Y:S01]  /*24ae0*/  IMAD.IADD R3, R59, 0x1, -R3 ;  /* 0x000000013b037824 */ /* 0x000fe200078e0a03 */
[----:B------:R-:W-:Y:S05]  /*24af0*/  WARPSYNC.ALL ;  /* 0x0000000000007948 */ /* 0x000fea0003800000 */
[----:B------:R-:W-:Y:S01]  /*24b00*/  LOP3.LUT P2, RZ, R3, 0x3, RZ, 0xc0, !PT ;  /* 0x0000000303ff7812 */ /* 0x000fe2000784c0ff */
[----:B--2---:R-:W-:-:S02]  /*24b10*/  IMAD R0, R50, R0, R2 ;  /* 0x0000000032007224 */ /* 0x004fc400078e0202 */
[----:B------:R2:W5:Y:S01]  /*24b20*/  LD.E.64 R2, desc[UR4][R172.64+0xa0] ;  /* 0x0000a004ac027980 */ /* 0x000562000c101b00 */
[----:B---3--:R-:W-:Y:S01]  /*24b30*/  IMAD R9, R51, R8, RZ ;  /* 0x0000000833097224 */ /* 0x008fe200078e02ff */
[----:B------:R-:W-:Y:S03]  /*24b40*/  BAR.SYNC.DEFER_BLOCKING 0x0 ;  /* 0x0000000000007b1d */ /* 0x000fe60000010000 */
[----:B------:R-:W-:-:S03]  /*24b50*/  IMAD.SHL.U32 R9, R9, 0x80, RZ ;  /* 0x0000008009097824 */ /* 0x000fc600078e00ff */
[----:B------:R2:W3:Y:S04]  /*24b60*/  LDS.128 R28, [R193] ;  /* 0x00000000c11c7984 */ /* 0x0004e80000000c00 */
[----:B------:R2:W4:Y:S04]  /*24b70*/  LDS.128 R44, [R193+0x800] ;  /* 0x00080000c12c7984 */ /* 0x0005280000000c00 */
[----:B------:R2:W2:Y:S04]  /*24b80*/  LDS.128 R64, [R193+0x1000] ;  /* 0x00100000c1407984 */ /* 0x0004a80000000c00 */
[----:B------:R2:W2:Y:S04]  /*24b90*/  LDS.128 R76, [R193+0x1800] ;  /* 0x00180000c14c7984 */ /* 0x0004a80000000c00 */
[----:B------:R2:W2:Y:S04]  /*24ba0*/  LDS.128 R24, [R193+0x2000] ;  /* 0x00200000c1187984 */ /* 0x0004a80000000c00 */
[----:B------:R2:W2:Y:S04]  /*24bb0*/  LDS.128 R40, [R193+0x2800] ;  /* 0x00280000c1287984 */ /* 0x0004a80000000c00 */
[----:B-1----:R1:W1:Y:S04]  /*24bc0*/  LDS.128 R60, [R193+0x3000] ;  /* 0x00300000c13c7984 */ /* 0x0022680000000c00 */
[----:B------:R1:W1:Y:S04]  /*24bd0*/  LDS.128 R72, [R193+0x3800] ;  /* 0x00380000c1487984 */ /* 0x0002680000000c00 */
[----:B------:R1:W1:Y:S04]  /*24be0*/  LDS.128 R20, [R193+0x4000] ;  /* 0x00400000c1147984 */ /* 0x0002680000000c00 */
[----:B------:R1:W1:Y:S04]  /*24bf0*/  LDS.128 R36, [R193+0x4800] ;  /* 0x00480000c1247984 */ /* 0x0002680000000c00 */
[----:B------:R1:W1:Y:S04]  /*24c00*/  LDS.128 R56, [R193+0x5000] ;  /* 0x00500000c1387984 */ /* 0x0002680000000c00 */
[----:B------:R1:W1:Y:S01]  /*24c10*/  LDS.128 R68, [R193+0x5800] ;  /* 0x00580000c1447984 */ /* 0x0002620000000c00 */
[----:B------:R-:W-:Y:S01]  /*24c20*/  IADD3 R12, P1, P0, R9, R4, R0 ;  /* 0x00000004090c7210 */ /* 0x000fe2000783e000 */
[----:B------:R-:W-:Y:S01]  /*24c30*/  BSSY B0, `(.L_x_981) ;  /* 0x0000033000007945 */ /* 0x000fe20003800000 */
[----:B------:R-:W-:-:S02]  /*24c40*/  SHF.R.S32.HI R10, RZ, 0x1f, R9 ;  /* 0x0000001fff0a7819 */ /* 0x000fc40000011409 */
[----:B------:R-:W-:-:S04]  /*24c50*/  SHF.R.S32.HI R0, RZ, 0x1f, R0 ;  /* 0x0000001fff007819 */ /* 0x000fc80000011400 */
[----:B------:R-:W-:Y:S01]  /*24c60*/  IADD3.X R13, R10, R5, R0, P1, P0 ;  /* 0x000000050a0d7210 */ /* 0x000fe20000fe0400 */
[----:B---34-:R-:W-:Y:S06]  /*24c70*/  @P2 BRA `(.L_x_982) ;  /* 0x0000000000b82947 */ /* 0x018fec0003800000 */
[----:B------:R-:W3:Y:S01]  /*24c80*/  LDL.LU R11, [R1+0x1e4] ;  /* 0x0001e400010b7983 */ /* 0x000ee20000300800 */
[----:B------:R-:W4:Y:S02]  /*24c90*/  S2R R9, SR_TID.X ;  /* 0x0000000000097919 */ /* 0x000f240000002100 */
[----:B----4-:R-:W-:-:S04]  /*24ca0*/  SHF.R.S32.HI R5, RZ, 0x1f, R9 ;  /* 0x0000001fff057819 */ /* 0x010fc80000011409 */
        /* <DEDUP_REMOVED lines=12> */
[C---:B------:R-:W-:Y:S02]  /*24d70*/  VIADD R5, R0.reuse, 0x8 ;  /* 0x0000000800057836 */ /* 0x040fe40000000000 */
[C---:B------:R-:W-:Y:S02]  /*24d80*/  VIADD R4, R0.reuse, 0x40 ;  /* 0x0000004000047836 */ /* 0x040fe40000000000 */
[C---:B------:R-:W-:Y:S01]  /*24d90*/  VIADD R9, R0.reuse, 0x48 ;  /* 0x0000004800097836 */ /* 0x040fe20000000000 */
[-C--:B---3--:R-:W-:Y:S02]  /*24da0*/  ISETP.GE.AND P6, PT, R0, R11.reuse, PT ;  /* 0x0000000b0000720c */ /* 0x088fe40003fc6270 */
[-C--:B------:R-:W-:Y:S02]  /*24db0*/  ISETP.GE.AND P5, PT, R5, R11.reuse, PT ;  /* 0x0000000b0500720c */ /* 0x080fe40003fa6270 */
[-C--:B------:R-:W-:Y:S02]  /*24dc0*/  ISETP.GE.AND P4, PT, R4, R11.reuse, PT ;  /* 0x0000000b0400720c */ /* 0x080fe40003f86270 */
[----:B------:R-:W-:-:S07]  /*24dd0*/  ISETP.GE.AND P3, PT, R9, R11, PT ;  /* 0x0000000b0900720c */ /* 0x000fce0003f66270 */
[-C--:B------:R-:W-:Y:S02]  /*24de0*/  @!P6 IMAD R0, R0, R8.reuse, RZ ;  /* 0x000000080000e224 */ /* 0x080fe400078e02ff */
[-C--:B------:R-:W-:Y:S02]  /*24df0*/  @!P5 IMAD R5, R5, R8.reuse, RZ ;  /* 0x000000080505d224 */ /* 0x080fe400078e02ff */
[----:B------:R-:W-:Y:S01]  /*24e00*/  @!P4 IMAD R15, R4, R8, RZ ;  /* 0x00000008040fc224 */ /* 0x000fe200078e02ff */
[----:B------:R-:W-:Y:S01]  /*24e10*/  @!P6 IADD3 R11, P0, R0, R12, RZ ;  /* 0x0000000c000be210 */ /* 0x000fe20007f1e0ff */
[----:B------:R-:W-:-:S03]  /*24e20*/  @!P3 IMAD R4, R9, R8, RZ ;  /* 0x000000080904b224 */ /* 0x000fc600078e02ff */
[----:B------:R-:W-:Y:S02]  /*24e30*/  @!P6 LEA.HI.X.SX32 R14, R0, R13, 0x1, P0 ;  /* 0x0000000d000ee211 */ /* 0x000fe400000f0eff */
[----:B-----5:R-:W-:Y:S02]  /*24e40*/  @!P6 LEA R10, P0, R11, R2, 0x2 ;  /* 0x000000020b0ae211 */ /* 0x020fe400078010ff */
[-C--:B------:R-:W-:Y:S02]  /*24e50*/  @!P5 IADD3 R0, P2, R5, R12.reuse, RZ ;  /* 0x0000000c0500d210 */ /* 0x080fe40007f5e0ff */
[----:B------:R-:W-:Y:S02]  /*24e60*/  @!P6 LEA.HI.X R11, R11, R3, R14, 0x2, P0 ;  /* 0x000000030b0be211 */ /* 0x000fe400000f140e */
[-C--:B------:R-:W-:Y:S02]  /*24e70*/  @!P4 IADD3 R14, P1, R15, R12.reuse, RZ ;  /* 0x0000000c0f0ec210 */ /* 0x080fe40007f3e0ff */
[----:B------:R-:W-:Y:S01]  /*24e80*/  @!P3 IADD3 R12, P0, R4, R12, RZ ;  /* 0x0000000c040cb210 */ /* 0x000fe20007f1e0ff */
[----:B------:R3:W-:Y:S01]  /*24e90*/  @!P6 ST.E desc[UR4][R10.64], R48 ;  /* 0x000000300a00e985 */ /* 0x0007e2000c101904 */
[----:B------:R-:W-:-:S02]  /*24ea0*/  @!P5 LEA.HI.X.SX32 R5, R5, R13, 0x1, P2 ;  /* 0x0000000d0505d211 */ /* 0x000fc400010f0eff */
[-C--:B------:R-:W-:Y:S02]  /*24eb0*/  @!P4 LEA.HI.X.SX32 R15, R15, R13.reuse, 0x1, P1 ;  /* 0x0000000d0f0fc211 */ /* 0x080fe400008f0eff */
[-C--:B------:R-:W-:Y:S02]  /*24ec0*/  @!P5 LEA R8, P2, R0, R2.reuse, 0x2 ;  /* 0x000000020008d211 */ /* 0x080fe400078410ff */
[----:B------:R-:W-:Y:S02]  /*24ed0*/  @!P3 LEA.HI.X.SX32 R13, R4, R13, 0x1, P0 ;  /* 0x0000000d040db211 */ /* 0x000fe400000f0eff */
[-C--:B------:R-:W-:Y:S02]  /*24ee0*/  @!P4 LEA R4, P1, R14, R2.reuse, 0x2 ;  /* 0x000000020e04c211 */ /* 0x080fe400078210ff */
[----:B------:R-:W-:Y:S02]  /*24ef0*/  @!P3 LEA R2, P0, R12, R2, 0x2 ;  /* 0x000000020c02b211 */ /* 0x000fe400078010ff */
[----:B------:R-:W-:-:S02]  /*24f00*/  @!P5 LEA.HI.X R9, R0, R3, R5, 0x2, P2 ;  /* 0x000000030009d211 */ /* 0x000fc400010f1405 */
[-C--:B------:R-:W-:Y:S02]  /*24f10*/  @!P4 LEA.HI.X R5, R14, R3.reuse, R15, 0x2, P1 ;  /* 0x000000030e05c211 */ /* 0x080fe400008f140f */
[----:B------:R-:W-:Y:S01]  /*24f20*/  @!P3 LEA.HI.X R3, R12, R3, R13, 0x2, P0 ;  /* 0x000000030c03b211 */ /* 0x000fe200000f140d */
[----:B------:R3:W-:Y:S04]  /*24f30*/  @!P5 ST.E desc[UR4][R8.64], R49 ;  /* 0x000000310800d985 */ /* 0x0007e8000c101904 */
[----:B------:R3:W-:Y:S04]  /*24f40*/  @!P4 ST.E desc[UR4][R4.64], R32 ;  /* 0x000000200400c985 */ /* 0x0007e8000c101904 */
[----:B------:R3:W-:Y:S02]  /*24f50*/  @!P3 ST.E desc[UR4][R2.64], R33 ;  /* 0x000000210200b985 */ /* 0x0007e4000c101904 */
.L_x_982:
[----:B------:R-:W-:Y:S05]  /*24f60*/  BSYNC B0 ;  /* 0x0000000000007941 */ /* 0x000fea0003800000 */
.L_x_981:
[----:B---3-5:R-:W3:Y:S04]  /*24f70*/  LDL.LU R2, [R1+0x1e0] ;  /* 0x0001e00001027983 */ /* 0x028ee80000300800 */
[----:B------:R-:W4:Y:S04]  /*24f80*/  LDL R32, [R1+0x158] ;  /* 0x0001580001207983 */ /* 0x000f280000100800 */
[----:B------:R1:W5:Y:S04]  /*24f90*/  LDL.64 R48, [R1+0x1d8] ;  /* 0x0001d80001307983 */ /* 0x0003680000100a00 */
[----:B------:R1:W5:Y:S04]  /*24fa0*/  LDL R15, [R1+0x24] ;  /* 0x00002400010f7983 */ /* 0x0003680000100800 */
[----:B------:R1:W5:Y:S04]  /*24fb0*/  LDL R14, [R1+0x28] ;  /* 0x00002800010e7983 */ /* 0x0003680000100800 */
[----:B------:R1:W5:Y:S01]  /*24fc0*/  LD.E R0, desc[UR4][R172.64+0xc0] ;  /* 0x0000c004ac007980 */ /* 0x000362000c101900 */
[----:B------:R-:W-:-:S02]  /*24fd0*/  LEA.HI.SX32 R9, R52, 0x20, 0x1e ;  /* 0x0000002034097811 */ /* 0x000fc400078ff2ff */
[C---:B------:R-:W-:Y:S01]  /*24fe0*/  LEA.HI.SX32 R8, R52.reuse, 0x40, 0x1e ;  /* 0x0000004034087811 */ /* 0x040fe200078ff2ff */
[----:B------:R-:W-:Y:S01]  /*24ff0*/  IMAD R5, R19, R50, RZ ;  /* 0x0000003213057224 */ /* 0x000fe200078e02ff */
[----:B------:R-:W-:Y:S02]  /*25000*/  LEA.HI.SX32 R52, R52, 0x60, 0x1e ;  /* 0x0000006034347811 */ /* 0x000fe400078ff2ff */
[----:B------:R-:W-:Y:S01]  /*25010*/  SHF.R.S32.HI R10, RZ, 0x1f, R50 ;  /* 0x0000001fff0a7819 */ /* 0x000fe20000011432 */
[----:B------:R-:W-:Y:S01]  /*25020*/  BSSY B0, `(.L_x_983) ;  /* 0x000001a000007945 */ /* 0x000fe20003800000 */
[----:B---3--:R-:W-:-:S05]  /*25030*/  IMAD R4, R51, -0x80, R2 ;  /* 0xffffff8033047824 */ /* 0x008fca00078e0202 */
[----:B------:R-:W-:Y:S02]  /*25040*/  ISETP.GE.AND P0, PT, R81, R4, PT ;  /* 0x000000045100720c */ /* 0x000fe40003f06270 */
[----:B----4-:R-:W-:Y:S02]  /*25050*/  IADD3 R2, P1, R32, R34, RZ ;  /* 0x0000002220027210 */ /* 0x010fe40007f3e0ff */
[----:B------:R-:W-:Y:S02]  /*25060*/  SHF.R.S32.HI R3, RZ, 0x1f, R32 ;  /* 0x0000001fff037819 */ /* 0x000fe40000011420 */
[----:B------:R-:W-:-:S03]  /*25070*/  ISETP.GE.AND P3, PT, R9, R4, PT ;  /* 0x000000040900720c */ /* 0x000fc60003f66270 */
[----:B------:R-:W-:Y:S01]  /*25080*/  IMAD.X R3, R3, 0x1, R35, P1 ;  /* 0x0000000103037824 */ /* 0x000fe200008e0623 */
[-C--:B------:R-:W-:Y:S02]  /*25090*/  ISETP.GE.AND P2, PT, R8, R4.reuse, PT ;  /* 0x000000040800720c */ /* 0x080fe40003f46270 */
[----:B------:R-:W-:Y:S01]  /*250a0*/  ISETP.GE.AND P1, PT, R52, R4, PT ;  /* 0x000000043400720c */ /* 0x000fe20003f26270 */
[C---:B------:R-:W-:Y:S02]  /*250b0*/  IMAD R4, R18.reuse, R10, R5 ;  /* 0x0000000a12047224 */ /* 0x040fe400078e0205 */
[----:B------:R-:W-:-:S04]  /*250c0*/  IMAD.WIDE.U32 R10, R18, R50, R2 ;  /* 0x00000032120a7225 */ /* 0x000fc800078e0002 */
[----:B------:R-:W-:Y:S01]  /*250d0*/  IMAD.IADD R5, R11, 0x1, R4 ;  /* 0x000000010b057824 */ /* 0x000fe200078e0204 */
[----:B-1----:R-:W-:Y:S06]  /*250e0*/  @P0 BRA `(.L_x_984) ;  /* 0x0000000000340947 */ /* 0x002fec0003800000 */
[----:B-----5:R-:W-:Y:S01]  /*250f0*/  IMAD R2, R49, R6, RZ ;  /* 0x0000000631027224 */ /* 0x020fe200078e02ff */
        /* <DEDUP_REMOVED lines=9> */
[----:B------:R1:W-:Y:S04]  /*25190*/  @!P6 ST.E.128 desc[UR4][R2.64], R28 ;  /* 0x0000001c0200e985 */ /* 0x0003e8000c101d04 */
[----:B--2---:R1:W-:Y:S04]  /*251a0*/  @!P5 ST.E.128 desc[UR4][R2.64+0x40], R24 ;  /* 0x000040180200d985 */ /* 0x0043e8000c101d04 */
[----:B------:R1:W-:Y:S02]  /*251b0*/  @!P4 ST.E.128 desc[UR4][R2.64+0x80], R20 ;  /* 0x000080140200c985 */ /* 0x0003e4000c101d04 */
.L_x_984:
[----:B------:R-:W-:Y:S05]  /*251c0*/  BSYNC B0 ;  /* 0x0000000000007941 */ /* 0x000fea0003800000 */
.L_x_983:
[----:B------:R-:W-:Y:S04]  /*251d0*/  BSSY B0, `(.L_x_985) ;  /* 0x0000012000007945 */ /* 0x000fe80003800000 */
[----:B------:R-:W-:Y:S05]  /*251e0*/  @P3 BRA `(.L_x_986) ;  /* 0x0000000000403947 */ /* 0x000fea0003800000 */
[----:B-----5:R-:W-:Y:S02]  /*251f0*/  IADD3 R12, P0, R48, 0x20, RZ ;  /* 0x00000020300c7810 */ /* 0x020fe40007f1e0ff */
[----:B-1----:R-:W-:Y:S02]  /*25200*/  MOV R3, R5 ;  /* 0x0000000500037202 */ /* 0x002fe40000000f00 */
[-C--:B------:R-:W-:Y:S01]  /*25210*/  ISETP.GE.AND P4, PT, R32, R0.reuse, PT ;  /* 0x000000002000720c */ /* 0x080fe20003f86270 */
[----:B------:R-:W-:Y:S01]  /*25220*/  IMAD.X R2, RZ, RZ, R49, P0 ;  /* 0x000000ffff027224 */ /* 0x000fe200000e0631 */
[-C--:B------:R-:W-:Y:S02]  /*25230*/  ISETP.GE.AND P3, PT, R15, R0.reuse, PT ;  /* 0x000000000f00720c */ /* 0x080fe40003f66270 */
[----:B------:R-:W-:Y:S01]  /*25240*/  ISETP.GE.AND P0, PT, R14, R0, PT ;  /* 0x000000000e00720c */ /* 0x000fe20003f06270 */
[----:B------:R-:W-:Y:S02]  /*25250*/  IMAD R13, R2, R6, RZ ;  /* 0x00000006020d7224 */ /* 0x000fe400078e02ff */
[----:B------:R-:W-:-:S04]  /*25260*/  IMAD.MOV.U32 R2, RZ, RZ, R10 ;  /* 0x000000ffff027224 */ /* 0x000fc800078e000a */
[----:B------:R-:W-:-:S04]  /*25270*/  IMAD.WIDE.U32 R8, R6, R12, R2 ;  /* 0x0000000c06087225 */ /* 0x000fc800078e0002 */
[----:B------:R-:W-:Y:S01]  /*25280*/  IMAD R3, R7, R12, R13 ;  /* 0x0000000c07037224 */ /* 0x000fe200078e020d */
[----:B------:R-:W-:-:S03]  /*25290*/  LEA R2, P5, R8, R16, 0x1 ;  /* 0x0000001008027211 */ /* 0x000fc600078a08ff */
[----:B------:R-:W-:-:S05]  /*252a0*/  IMAD.IADD R3, R9, 0x1, R3 ;  /* 0x0000000109037824 */ /* 0x000fca00078e0203 */
[----:B------:R-:W-:-:S05]  /*252b0*/  LEA.HI.X R3, R8, R17, R3, 0x1, P5 ;  /* 0x0000001108037211 */ /* 0x000fca00028f0c03 */
[----:B------:R3:W-:Y:S04]  /*252c0*/  @!P4 ST.E.128 desc[UR4][R2.64], R44 ;  /* 0x0000002c0200c985 */ /* 0x0007e8000c101d04 */
[----:B--2---:R3:W-:Y:S04]  /*252d0*/  @!P3 ST.E.128 desc[UR4][R2.64+0x40], R40 ;  /* 0x000040280200b985 */ /* 0x0047e8000c101d04 */
[----:B------:R3:W-:Y:S02]  /*252e0*/  @!P0 ST.E.128 desc[UR4][R2.64+0x80], R36 ;  /* 0x0000802402008985 */ /* 0x0007e4000c101d04 */
.L_x_986:
[----:B------:R-:W-:Y:S05]  /*252f0*/  BSYNC B0 ;  /* 0x0000000000007941 */ /* 0x000fea0003800000 */
.L_x_985:
[----:B------:R-:W-:Y:S04]  /*25300*/  BSSY B0, `(.L_x_987) ;  /* 0x0000012000007945 */ /* 0x000fe80003800000 */
[----:B------:R-:W-:Y:S05]  /*25310*/  @P2 BRA `(.L_x_988) ;  /* 0x0000000000402947 */ /* 0x000fea0003800000 */
[----:B-----5:R-:W-:Y:S02]  /*25320*/  IADD3 R12, P0, R48, 0x40, RZ ;  /* 0x00000040300c7810 */ /* 0x020fe40007f1e0ff */
[----:B-1-3--:R-:W-:Y:S02]  /*25330*/  MOV R3, R5 ;  /* 0x0000000500037202 */ /* 0x00afe40000000f00 */
        /* <DEDUP_REMOVED lines=11> */
[----:B--2---:R4:W-:Y:S04]  /*253f0*/  @!P3 ST.E.128 desc[UR4][R2.64], R64 ;  /* 0x000000400200b985 */ /* 0x0049e8000c101d04 */
[----:B------:R4:W-:Y:S04]  /*25400*/  @!P2 ST.E.128 desc[UR4][R2.64+0x40], R60 ;  /* 0x0000403c0200a985 */ /* 0x0009e8000c101d04 */
[----:B------:R4:W-:Y:S02]  /*25410*/  @!P0 ST.E.128 desc[UR4][R2.64+0x80], R56 ;  /* 0x0000803802008985 */ /* 0x0009e4000c101d04 */
.L_x_988:
[----:B------:R-:W-:Y:S05]  /*25420*/  BSYNC B0 ;  /* 0x0000000000007941 */ /* 0x000fea0003800000 */
.L_x_987:
[----:B------:R-:W-:Y:S02]  /*25430*/  MOV R12, 0x50 ;  /* 0x00000050000c7802 */ /* 0x000fe40000000f00 */
[----:B-1-34-:R-:W-:-:S03]  /*25440*/  MOV R3, 0x0 ;  /* 0x0000000000037802 */ /* 0x01afc60000000f00 */
[----:B------:R-:W-:-:S04]  /*25450*/  IMAD.MOV.U32 R2, RZ, RZ, R12 ;  /* 0x000000ffff027224 */ /* 0x000fc800078e000c */
[----:B--2--5:R-:W-:Y:S05]  /*25460*/  @P1 RET.REL.NODEC R2 `(_ZN5flash16flash_fwd_kernelI23Flash_fwd_kernel_traitsILi96ELi128ELi64ELi4ELb0ELb0EN7cutlass10bfloat16_tE19Flash_kernel_traitsILi96ELi128ELi64ELi4ES3_EELb1ELb0ELb1ELb0ELb0ELb0ELb0ELb1EEEvNS_16Flash_fwd_paramsE) ;  /* 0xfffffda802e41950 */ /* 0x024fea0003c3ffff */
[----:B------:R-:W-:Y:S02]  /*25470*/  IADD3 R8, P0, R48, 0x60, RZ ;  /* 0x0000006030087810 */ /* 0x000fe40007f1e0ff */
[----:B------:R-:W-:Y:S02]  /*25480*/  MOV R3, R5 ;  /* 0x0000000500037202 */ /* 0x000fe40000000f00 */
        /* <DEDUP_REMOVED lines=9> */
[----:B------:R-:W-:Y:S02]  /*25520*/  IMAD.IADD R3, R5, 0x1, R3 ;  /* 0x0000000105037824 */ /* 0x000fe400078e0203 */
[----:B------:R-:W-:-:S03]  /*25530*/  IMAD.MOV.U32 R5, RZ, RZ, 0x0 ;  /* 0x00000000ff057424 */ /* 0x000fc600078e00ff */
[----:B------:R-:W-:Y:S02]  /*25540*/  LEA.HI.X R3, R4, R17, R3, 0x1, P3 ;  /* 0x0000001104037211 */ /* 0x000fe400018f0c03 */
[----:B------:R-:W-:-:S03]  /*25550*/  MOV R4, R12 ;  /* 0x0000000c00047202 */ /* 0x000fc60000000f00 */
[----:B------:R-:W-:Y:S04]  /*25560*/  @!P2 ST.E.128 desc[UR4][R2.64], R76 ;  /* 0x0000004c0200a985 */ /* 0x000fe8000c101d04 */
[----:B------:R1:W-:Y:S02]  /*25570*/  @!P1 ST.E.128 desc[UR4][R2.64+0x40], R72 ;  /* 0x0000404802009985 */ /* 0x0003e4000c101d04 */
[----:B-1----:R-:W-:Y:S05]  /*25580*/  @P0 RET.REL.NODEC R4 `(_ZN5flash16flash_fwd_kernelI23Flash_fwd_kernel_traitsILi96ELi128ELi64ELi4ELb0ELb0EN7cutlass10bfloat16_tE19Flash_kernel_traitsILi96ELi128ELi64ELi4ES3_EELb1ELb0ELb1ELb0ELb0ELb0ELb0ELb1EEEvNS_16Flash_fwd_paramsE) ;  /* 0xfffffda8049c0950 */ /* 0x002fea0003c3ffff */
[----:B------:R1:W-:Y:S02]  /*25590*/  ST.E.128 desc[UR4][R2.64+0x80], R68 ;  /* 0x0000804402007985 */ /* 0x0003e4000c101d04 */
[----:B-1----:R-:W-:Y:S02]  /*255a0*/  MOV R2, R12 ;  /* 0x0000000c00027202 */ /* 0x002fe40000000f00 */
[----:B------:R-:W-:-:S04]  /*255b0*/  MOV R3, 0x0 ;  /* 0x0000000000037802 */ /* 0x000fc80000000f00 */
[----:B------:R-:W-:Y:S05]  /*255c0*/  RET.REL.NODEC R2 `(_ZN5flash16flash_fwd_kernelI23Flash_fwd_kernel_traitsILi96ELi128ELi64ELi4ELb0ELb0EN7cutlass10bfloat16_tE19Flash_kernel_traitsILi96ELi128ELi64ELi4ES3_EELb1ELb0ELb1ELb0ELb0ELb0ELb0ELb1EEEvNS_16Flash_fwd_paramsE) ;  /* 0xfffffda8028c7950 */ /* 0x000fea0003c3ffff */
.L_x_974:
[----:B------:R-:W-:Y:S01]  /*255d0*/  IMAD.MOV.U32 R0, RZ, RZ, 0x2 ;  /* 0x00000002ff007424 */ /* 0x000fe200078e00ff */
[----:B------:R-:W-:Y:S01]  /*255e0*/  MOV R2, R14 ;  /* 0x0000000e00027202 */ /* 0x000fe20000000f00 */
[----:B------:R-:W-:Y:S01]  /*255f0*/  IMAD.MOV.U32 R4, RZ, RZ, -0x1 ;  /* 0xffffffffff047424 */ /* 0x000fe200078e00ff */
[----:B------:R-:W-:-:S07]  /*25600*/  MOV R3, 0x1f ;  /* 0x0000001f00037802 */ /* 0x000fce0000000f00 */
[----:B-1---5:R-:W-:Y:S05]  /*25610*/  WARPSYNC.COLLECTIVE R4, `(.L_x_989) ;  /* 0x0000000004087348 */ /* 0x022fea0003c00000 */
[----:B------:R2:W3:Y:S02]  /*25620*/  SHFL.BFLY P0, R0, R2, R0, R3 ;  /* 0x0c00000002007389 */ /* 0x0004e40000000003 */
[----:B-123-5:R-:W-:Y:S01]  /*25630*/  ENDCOLLECTIVE ;  /* 0x000000000000791b */ /* 0x02efe20003800000 */
.L_x_989:
[----:B------:R-:W-:Y:S02]  /*25640*/  MOV R8, R0 ;  /* 0x0000000000087202 */ /* 0x000fe40000000f00 */
[----:B------:R-:W-:-:S03]  /*25650*/  MOV R0, 0x1 ;  /* 0x0000000100007802 */ /* 0x000fc60000000f00 */
[----:B------:R-:W-:-:S04]  /*25660*/  FADD.FTZ R8, R8, R14 ;  /* 0x0000000e08087221 */ /* 0x000fc80000010000 */
[----:B------:R-:W-:-:S07]  /*25670*/  IMAD.MOV.U32 R2, RZ, RZ, R8 ;  /* 0x000000ffff027224 */ /* 0x000fce00078e0008 */
[----:B------:R-:W-:Y:S05]  /*25680*/  WARPSYNC.COLLECTIVE R4, `(.L_x_990) ;  /* 0x0000000004087348 */ /* 0x000fea0003c00000 */
[----:B------:R1:W2:Y:S02]  /*25690*/  SHFL.BFLY P0, R0, R2, R0, R3 ;  /* 0x0c00000002007389 */ /* 0x0002a40000000003 */
[----:B-12---:R-:W-:Y:S01]  /*256a0*/  ENDCOLLECTIVE ;  /* 0x000000000000791b */ /* 0x006fe20003800000 */
.L_x_990:
[----:B------:R-:W-:Y:S01]  /*256b0*/  IMAD.MOV.U32 R57, RZ, RZ, R0 ;  /* 0x000000ffff397224 */ /* 0x000fe200078e0000 */
[----:B------:R-:W-:Y:S02]  /*256c0*/  MOV R0, 0x2 ;  /* 0x0000000200007802 */ /* 0x000fe40000000f00 */
[----:B------:R-:W-:Y:S01]  /*256d0*/  MOV R2, R13 ;  /* 0x0000000d00027202 */ /* 0x000fe20000000f00 */
[----:B------:R-:W-:-:S07]  /*256e0*/  FADD.FTZ R57, R8, R57 ;  /* 0x0000003908397221 */ /* 0x000fce0000010000 */
[----:B------:R-:W-:Y:S05]  /*256f0*/  WARPSYNC.COLLECTIVE R4, `(.L_x_991) ;  /* 0x0000000004087348 */ /* 0x000fea0003c00000 */
[----:B------:R1:W2:Y:S02]  /*25700*/  SHFL.BFLY P0, R0, R2, R0, R3 ;  /* 0x0c00000002007389 */ /* 0x0002a40000000003 */
[----:B-12---:R-:W-:Y:S01]  /*25710*/  ENDCOLLECTIVE ;  /* 0x000000000000791b */ /* 0x006fe20003800000 */
.L_x_991:
[----:B------:R-:W-:Y:S01]  /*25720*/  IMAD.MOV.U32 R7, RZ, RZ, R0 ;  /* 0x000000ffff077224 */ /* 0x000fe200078e0000 */
[----:B------:R-:W-:-:S03]  /*25730*/  MOV R0, 0x1 ;  /* 0x0000000100007802 */ /* 0x000fc60000000f00 */
[----:B------:R-:W-:-:S05]  /*25740*/  FADD.FTZ R7, R7, R13 ;  /* 0x0000000d07077221 */ /* 0x000fca0000010000 */
[----:B------:R-:W-:-:S07]  /*25750*/  MOV R2, R7 ;  /* 0x0000000700027202 */ /* 0x000fce0000000f00 */
[----:B------:R-:W-:Y:S05]  /*25760*/  WARPSYNC.COLLECTIVE R4, `(.L_x_992) ;  /* 0x0000000004087348 */ /* 0x000fea0003c00000 */
[----:B------:R1:W2:Y:S02]  /*25770*/  SHFL.BFLY P0, R0, R2, R0, R3 ;  /* 0x0c00000002007389 */ /* 0x0002a40000000003 */
[----:B-12---:R-:W-:Y:S01]  /*25780*/  ENDCOLLECTIVE ;  /* 0x000000000000791b */ /* 0x006fe20003800000 */
.L_x_992:
[----:B------:R-:W-:Y:S01]  /*25790*/  IMAD.MOV.U32 R10, RZ, RZ, R0 ;  /* 0x000000ffff0a7224 */ /* 0x000fe200078e0000 */
[----:B------:R-:W-:Y:S02]  /*257a0*/  MOV R0, 0x2 ;  /* 0x0000000200007802 */ /* 0x000fe40000000f00 */
[----:B------:R-:W-:Y:S01]  /*257b0*/  MOV R2, R12 ;  /* 0x0000000c00027202 */ /* 0x000fe20000000f00 */
[----:B------:R-:W-:-:S07]  /*257c0*/  FADD.FTZ R56, R7, R10 ;  /* 0x0000000a07387221 */ /* 0x000fce0000010000 */
[----:B------:R-:W-:Y:S05]  /*257d0*/  WARPSYNC.COLLECTIVE R4, `(.L_x_993) ;  /* 0x0000000004087348 */ /* 0x000fea0003c00000 */
[----:B------:R1:W2:Y:S02]  /*257e0*/  SHFL.BFLY P0, R0, R2, R0, R3 ;  /* 0x0c00000002007389 */ /* 0x0002a40000000003 */
[----:B-12---:R-:W-:Y:S01]  /*257f0*/  ENDCOLLECTIVE ;  /* 0x000000000000791b */ /* 0x006fe20003800000 */
.L_x_993:
[----:B------:R-:W-:Y:S01]  /*25800*/  IMAD.MOV.U32 R6, RZ, RZ, R0 ;  /* 0x000000ffff067224 */ /* 0x000fe200078e0000 */
[----:B------:R-:W-:-:S03]  /*25810*/  MOV R0, 0x1 ;  /* 0x0000000100007802 */ /* 0x000fc60000000f00 */
[----:B------:R-:W-:-:S05]  /*25820*/  FADD.FTZ R6, R6, R12 ;  /* 0x0000000c06067221 */ /* 0x000fca0000010000 */
[----:B------:R-:W-:-:S07]  /*25830*/  MOV R2, R6 ;  /* 0x0000000600027202 */ /* 0x000fce0000000f00 */
[----:B------:R-:W-:Y:S05]  /*25840*/  WARPSYNC.COLLECTIVE R4, `(.L_x_994) ;  /* 0x0000000004087348 */ /* 0x000fea0003c00000 */
[----:B------:R1:W2:Y:S02]  /*25850*/  SHFL.BFLY P0, R0, R2, R0, R3 ;  /* 0x0c00000002007389 */ /* 0x0002a40000000003 */
[----:B-12---:R-:W-:Y:S01]  /*25860*/  ENDCOLLECTIVE ;  /* 0x000000000000791b */ /* 0x006fe20003800000 */
.L_x_994:
[----:B------:R-:W-:Y:S01]  /*25870*/  IMAD.MOV.U32 R9, RZ, RZ, R0 ;  /* 0x000000ffff097224 */ /* 0x000fe200078e0000 */
[----:B------:R-:W-:Y:S02]  /*25880*/  MOV R0, 0x2 ;  /* 0x0000000200007802 */ /* 0x000fe40000000f00 */
[----:B------:R-:W-:Y:S01]  /*25890*/  MOV R2, R11 ;  /* 0x0000000b00027202 */ /* 0x000fe20000000f00 */
[----:B------:R-:W-:-:S07]  /*258a0*/  FADD.FTZ R54, R6, R9 ;  /* 0x0000000906367221 */ /* 0x000fce0000010000 */
[----:B------:R-:W-:Y:S05]  /*258b0*/  WARPSYNC.COLLECTIVE R4, `(.L_x_995) ;  /* 0x0000000004087348 */ /* 0x000fea0003c00000 */
[----:B------:R1:W2:Y:S02]  /*258c0*/  SHFL.BFLY P0, R0, R2, R0, R3 ;  /* 0x0c00000002007389 */ /* 0x0002a40000000003 */
[----:B-12---:R-:W-:Y:S01]  /*258d0*/  ENDCOLLECTIVE ;  /* 0x000000000000791b */ /* 0x006fe20003800000 */
.L_x_995:
[----:B------:R-:W-:Y:S01]  /*258e0*/  IMAD.MOV.U32 R2, RZ, RZ, R0 ;  /* 0x000000ffff027224 */ /* 0x000fe200078e0000 */
[----:B------:R-:W-:-:S03]  /*258f0*/  MOV R0, 0x1 ;  /* 0x0000000100007802 */ /* 0x000fc60000000f00 */
[----:B------:R-:W-:-:S07]  /*25900*/  FADD.FTZ R2, R2, R11 ;  /* 0x0000000b02027221 */ /* 0x000fce0000010000 */
[----:B------:R-:W-:Y:S05]  /*25910*/  WARPSYNC.COLLECTIVE R4, `(.L_x_996) ;  /* 0x0000000004087348 */ /* 0x000fea0003c00000 */
[----:B------:R1:W2:Y:S02]  /*25920*/  SHFL.BFLY P0, R0, R2, R0, R3 ;  /* 0x0c00000002007389 */ /* 0x0002a40000000003 */
[----:B-12---:R-:W-:Y:S01]  /*25930*/  ENDCOLLECTIVE ;  /* 0x000000000000791b */ /* 0x006fe20003800000 */
.L_x_996:
[----:B------:R-:W-:Y:S01]  /*25940*/  MOV R4, R0 ;  /* 0x0000000000047202 */ /* 0x000fe20000000f00 */
[----:B------:R-:W-:Y:S06]  /*25950*/  BRA `(.L_x_997) ;  /* 0xffffffdc00707947 */ /* 0x000fec000383ffff */
.L_x_998:
        /* <DEDUP_REMOVED lines=10> */
.L_x_1203:


//--------------------- .text._ZN5flash16flash_fwd_kernelI23Flash_fwd_kernel_traitsILi96ELi128ELi64ELi4ELb0ELb0EN7cutlass10bfloat16_tE19Flash_kernel_traitsILi96ELi128ELi64ELi4ES3_EELb0ELb0ELb1ELb0ELb0ELb0ELb1ELb0EEEvNS_16Flash_fwd_paramsE --------------------------
	.section	.text._ZN5flash16flash_fwd_kernelI23Flash_fwd_kernel_traitsILi96ELi128ELi64ELi4ELb0ELb0EN7cutlass10bfloat16_tE19Flash_kernel_traitsILi96ELi128ELi64ELi4ES3_EELb0ELb0ELb1ELb0ELb0ELb0ELb1ELb0EEEvNS_16Flash_fwd_paramsE,"ax",@progbits
	.align	128
        .global         _ZN5flash16flash_fwd_kernelI23Flash_fwd_kernel_traitsILi96ELi128ELi64ELi4ELb0ELb0EN7cutlass10bfloat16_tE19Flash_kernel_traitsILi96ELi128ELi64ELi4ES3_EELb0ELb0ELb1ELb0ELb0ELb0ELb1ELb0EEEvNS_16Flash_fwd_paramsE
        .type           _ZN5flash16flash_fwd_kernelI23Flash_fwd_kernel_traitsILi96ELi128ELi64ELi4ELb0ELb0EN7cutlass10bfloat16_tE19Flash_kernel_traitsILi96ELi128ELi64ELi4ES3_EELb0ELb0ELb1ELb0ELb0ELb0ELb1ELb0EEEvNS_16Flash_fwd_paramsE,@function
        .size           _ZN5flash16flash_fwd_kernelI23Flash_fwd_kernel_traitsILi96ELi128ELi64ELi4ELb0ELb0EN7cutlass10bfloat16_tE19Flash_kernel_traitsILi96ELi128ELi64ELi4ES3_EELb0ELb0ELb1ELb0ELb0ELb0ELb1ELb0EEEvNS_16Flash_fwd_paramsE,(.L_x_1227 - _ZN5flash16flash_fwd_kernelI23Flash_fwd_kernel_traitsILi96ELi128ELi64ELi4ELb0ELb0EN7cutlass10bfloat16_tE19Flash_kernel_traitsILi96ELi128ELi64ELi4ES3_EELb0ELb0ELb1ELb0ELb0ELb0ELb1ELb0EEEvNS_16Flash_fwd_paramsE)
        .other          _ZN5flash16flash_fwd_kernelI23Flash_fwd_kernel_traitsILi96ELi128ELi64ELi4ELb0ELb0EN7cutlass10bfloat16_tE19Flash_kernel_traitsILi96ELi128ELi64ELi4ES3_EELb0ELb0ELb1ELb0ELb0ELb0ELb1ELb0EEEvNS_16Flash_fwd_paramsE,@"STO_CUDA_ENTRY STV_DEFAULT"
_ZN5flash16flash_fwd_kernelI23Flash_fwd_kernel_traitsILi96ELi128ELi64ELi4ELb0ELb0EN7cutlass10bfloat16_tE19Flash_kernel_traitsILi96ELi128ELi64ELi4ES3_EELb0ELb0ELb1ELb0ELb0ELb0ELb1ELb0EEEvNS_16Flash_fwd_paramsE:
.text._ZN5flash16flash_fwd_kernelI23Flash_fwd_kernel_traitsILi96ELi128ELi64ELi4ELb0ELb0EN7cutlass10bfloat16_tE19Flash_kernel_traitsILi96ELi128ELi64ELi4ES3_EELb0ELb0ELb1ELb0ELb0ELb0ELb1ELb0EEEvNS_16Flash_fwd_paramsE:
        /* <DEDUP_REMOVED lines=55> */
.L_x_999:
[----:B------:R-:W-:-:S05]  /*0370*/  ULDC UR5, c[0x0][0x2c8] ;  /* 0x0000b20000057ab9 */ /* 0x000fca0000000800 */
.L_x_1000:
        /* <DEDUP_REMOVED lines=134> */
.L_x_1003:
[----:B------:R-:W-:Y:S05]  /*0be0*/  BSYNC B0 ;  /* 0x0000000000007941 */ /* 0x000fea0003800000 */
.L_x_1002:
        /* <DEDUP_REMOVED lines=22> */
.L_x_1005:
[----:B------:R-:W-:Y:S05]  /*0d50*/  BSYNC B0 ;  /* 0x0000000000007941 */ /* 0x000fea0003800000 */
.L_x_1004:
        /* <DEDUP_REMOVED lines=22> */
.L_x_1007:
[----:B------:R-:W-:Y:S05]  /*0ec0*/  BSYNC B0 ;  /* 0x0000000000007941 */ /* 0x000fea0003800000 */
.L_x_1006:
        /* <DEDUP_REMOVED lines=24> */
.L_x_1009:
[----:B------:R-:W-:Y:S05]  /*1050*/  BSYNC B0 ;  /* 0x0000000000007941 */ /* 0x000fea0003800000 */
.L_x_1008:
        /* <DEDUP_REMOVED lines=10> */
.L_x_1011:
[----:B------:R-:W-:Y:S05]  /*1100*/  BSYNC B0 ;  /* 0x0000000000007941 */ /* 0x000fea0003800000 */
.L_x_1010:
        /* <DEDUP_REMOVED lines=10> */
.L_x_1013:
[----:B------:R-:W-:Y:S05]  /*11b0*/  BSYNC B0 ;  /* 0x0000000000007941 */ /* 0x000fea0003800000 */
.L_x_1012:
        /* <DEDUP_REMOVED lines=10> */
.L_x_1015:
[----:B------:R-:W-:Y:S05]  /*1260*/  BSYNC B0 ;  /* 0x0000000000007941 */ /* 0x000fea0003800000 */
.L_x_1014:
        /* <DEDUP_REMOVED lines=10> */
.L_x_1001:
        /* <DEDUP_REMOVED lines=71> */
.L_x_1016:
        /* <DEDUP_REMOVED lines=23> */
.L_x_1017:
        /* <DEDUP_REMOVED lines=93> */
.L_x_1019:
[----:B------:R-:W-:Y:S05]  /*1ec0*/  BSYNC B0 ;  /* 0x0000000000007941 */ /* 0x000fea0003800000 */
.L_x_1018:
        /* <DEDUP_REMOVED lines=42> */
.L_x_1021:
[----:B------:R-:W-:Y:S05]  /*2170*/  BSYNC B0 ;  /* 0x0000000000007941 */ /* 0x000fea0003800000 */
.L_x_1020:
        /* <DEDUP_REMOVED lines=45> */
.L_x_1023:
[----:B------:R-:W-:Y:S05]  /*2450*/  BSYNC B0 ;  /* 0x0000000000007941 */ /* 0x000fea0003800000 */
.L_x_1022:
        /* <DEDUP_REMOVED lines=40> */
.L_x_1025:
[----:B------:R-:W-:Y:S05]  /*26e0*/  BSYNC B0 ;  /* 0x0000000000007941 */ /* 0x000fea0003800000 */
.L_x_1024:
        /* <DEDUP_REMOVED lines=31> */
[----:B------:R-:W-:Y:S01]  /*28e0*/  SHF.R.U32.HI R0, RZ, 0x3, R0 ;  /* 0x00000003ff007819 */ /* 0x000fe20000011600 */
[----:B------:R-:W-:Y:S01]  /*28f0*/  IMAD.IADD R16, R5, 0x1, -R6 ;  /* 0x0000000105107824 */ /* 0x000fe200078e0a06 */
[----:B------:R-:W-:Y:S02]  /*2900*/  ISETP.GE.AND P4, PT, R20, UR16, PT ;  /* 0x0000001014007c0c */ /* 0x000fe4000bf86270 */
        /* <DEDUP_REMOVED lines=34> */
.L_x_1027:
[----:B------:R-:W-:Y:S05]  /*2b30*/  BSYNC B0 ;  /* 0x0000000000007941 */ /* 0x000fea0003800000 */
.L_x_1026:
        /* <DEDUP_REMOVED lines=36> */
.L_x_1029:
[----:B------:R-:W-:Y:S05]  /*2d80*/  BSYNC B0 ;  /* 0x0000000000007941 */ /* 0x000fea0003800000 */
.L_x_1028:
        /* <DEDUP_REMOVED lines=8> */
[----:B------:R3:W-:Y:S01]  /*2e10*/  STL.64 [R1+0x48], R10 ;  /* 0x0000480a01007387 */ /* 0x0007e20000100a00 */
        /* <DEDUP_REMOVED lines=59> */
.L_x_1031:
[----:B------:R-:W-:Y:S05]  /*31d0*/  BSYNC B0 ;  /* 0x0000000000007941 */ /* 0x000fea0003800000 */
.L_x_1030:
        /* <DEDUP_REMOVED lines=42> */
.L_x_1033:
[----:B------:R-:W-:Y:S05]  /*3480*/  BSYNC B0 ;  /* 0x0000000000007941 */ /* 0x000fea0003800000 */
.L_x_1032:
[----:B------:R-:W-:Y:S01]  /*3490*/  LDSM.16.M88.4 R12, [R228] ;  /* 0x00000000e40c783b */ /* 0x000fe20000000200 */
[----:B------:R-:W-:Y:S01]  /*34a0*/  IMAD.MOV.U32 R0, RZ, RZ, 0x10 ;  /* 0x00000010ff007424 */ /* 0x000fe200078e00ff */
[----:B------:R-:W-:Y:S01]  /*34b0*/  LOP3.LUT P1, RZ, R16, 0x2, RZ, 0xc0, !PT ;  /* 0x0000000210ff7812 */ /* 0x000fe2000782c0ff */
[----:B------:R-:W-:Y:S01]  /*34c0*/  ULDC UR19, c[0x0][0x39c] ;  /* 0x0000e70000137ab9 */ /* 0x000fe20000000800 */
[----:B-1----:R-:W1:Y:S01]  /*34d0*/  LDSM.16.M88.4 R28, [R225+0x6000] ;  /* 0x00600000e11c783b */ /* 0x002e620000000200 */
[----:B------:R-:W-:Y:S01]  /*34e0*/  LOP3.LUT P0, RZ, R17, 0x2, RZ, 0xc0, !PT ;  /* 0x0000000211ff7812 */ /* 0x000fe2000780c0ff */
[----:B------:R-:W-:Y:S01]  /*34f0*/  UISETP.GT.AND UP0, UPT, UR17, UR12, UPT ;  /* 0x0000000c1100728c */ /* 0x000fe2000bf04270 */
[C---:B----4-:R-:W-:Y:S01]  /*3500*/  SEL R2, R0.reuse, 0xfffffff0, !P1 ;  /* 0xfffffff000027807 */ /* 0x050fe20004800000 */
[----:B------:R-:W4:Y:S01]  /*3510*/  LDSM.16.M88.4 R4, [R228+0x1000] ;  /* 0x00100000e404783b */ /* 0x000f220000000200 */
[----:B------:R-:W-:-:S03]  /*3520*/  SEL R0, R0, 0xfffffff0, !P0 ;  /* 0xfffffff000007807 */ /* 0x000fc60004000000 */
[----:B------:R-:W-:Y:S01]  /*3530*/  IMAD R229, R2, 0x2, R228 ;  /* 0x0000000202e57824 */ /* 0x000fe200078e02e4 */
[----:B------:R-:W-:Y:S01]  /*3540*/  LDSM.16.M88.4 R56, [R225+0x7000] ;  /* 0x00700000e138783b */ /* 0x000fe20000000200 */
[----:B------:R-:W-:-:S03]  /*3550*/  IMAD R227, R0, 0x2, R225 ;  /* 0x0000000200e37824 */ /* 0x000fc600078e02e1 */
[----:B------:R-:W-:Y:S04]  /*3560*/  LDSM.16.M88.4 R24, [R229] ;  /* 0x00000000e518783b */ /* 0x000fe80000000200 */
[----:B------:R-:W5:Y:S04]  /*3570*/  LDSM.16.M88.4 R40, [R227+0x6000] ;  /* 0x00600000e328783b */ /* 0x000f680000000200 */
[----:B---3--:R-:W3:Y:S04]  /*3580*/  LDSM.16.M88.4 R8, [R229+0x1000] ;  /* 0x00100000e508783b */ /* 0x008ee80000000200 */
[----:B------:R-:W-:Y:S04]  /*3590*/  LDSM.16.M88.4 R20, [R228+0x2000] ;  /* 0x00200000e414783b */ /* 0x000fe80000000200 */
[----:B------:R-:W2:Y:S04]  /*35a0*/  LDSM.16.M88.4 R32, [R225+0x6400] ;  /* 0x00640000e120783b */ /* 0x000ea80000000200 */
[----:B------:R-:W2:Y:S04]  /*35b0*/  LDSM.16.M88.4 R44, [R225+0x6800] ;  /* 0x00680000e12c783b */ /* 0x000ea80000000200 */
[----:B------:R-:W2:Y:S01]  /*35c0*/  LDSM.16.M88.4 R48, [R225+0x6c00] ;  /* 0x006c0000e130783b */ /* 0x000ea20000000200 */
[-C--:B-1----:R-:W-:Y:S03]  /*35d0*/  HMMA.16816.F32.BF16 R16, R12, R28.reuse, RZ ;  /* 0x0000001c0c10723c */ /* 0x082fe600000418ff */
[----:B------:R-:W-:Y:S04]  /*35e0*/  LDSM.16.M88.4 R84, [R227+0x7000] ;  /* 0x00700000e354783b */ /* 0x000fe80000000200 */
[----:B------:R-:W1:Y:S01]  /*35f0*/  LDSM.16.M88.4 R36, [R229+0x2000] ;  /* 0x00200000e524783b */ /* 0x000e620000000200 */
[C---:B----4-:R-:W-:Y:S03]  /*3600*/  HMMA.16816.F32.BF16 R60, R4.reuse, R28, RZ ;  /* 0x0000001c043c723c */ /* 0x050fe600000418ff */
[----:B------:R-:W-:Y:S03]  /*3610*/  LDSM.16.M88.4 R68, [R227+0x6400] ;  /* 0x00640000e344783b */ /* 0x000fe60000000200 */
[----:B------:R-:W-:Y:S01]  /*3620*/  HMMA.16816.F32.BF16 R72, R4, R30, RZ ;  /* 0x0000001e0448723c */ /* 0x000fe200000418ff */
[----:B------:R-:W-:Y:S04]  /*3630*/  LDSM.16.M88.4 R76, [R227+0x6800] ;  /* 0x00680000e34c783b */ /* 0x000fe80000000200 */
[----:B------:R-:W-:Y:S04]  /*3640*/  LDSM.16.M88.4 R88, [R227+0x6c00] ;  /* 0x006c0000e358783b */ /* 0x000fe80000000200 */
[----:B------:R-:W-:Y:S01]  /*3650*/  LDSM.16.M88.4 R80, [R225+0x8000] ;  /* 0x00800000e150783b */ /* 0x000fe20000000200 */
[-C--:B-----5:R-:W-:Y:S03]  /*3660*/  HMMA.16816.F32.BF16 R52, R24, R40.reuse, R16 ;  /* 0x000000281834723c */ /* 0x0a0fe60000041810 */
[----:B------:R-:W4:Y:S04]  /*3670*/  LDSM.16.M88.4 R16, [R228+0x3000] ;  /* 0x00300000e410783b */ /* 0x000f280000000200 */
[----:B------:R-:W0:Y:S01]  /*3680*/  LDGDEPBAR ;  /* 0x00000000000079af */ /* 0x000e220000000000 */
[----:B---3--:R-:W-:Y:S06]  /*3690*/  HMMA.16816.F32.BF16 R64, R8, R40, R60 ;  /* 0x000000280840723c */ /* 0x008fec000004183c */
[----:B------:R-:W-:Y:S06]  /*36a0*/  HMMA.16816.F32.BF16 R60, R12, R30, RZ ;  /* 0x0000001e0c3c723c */ /* 0x000fec00000418ff */
[----:B--2---:R-:W-:Y:S06]  /*36b0*/  HMMA.16816.F32.BF16 R116, R4, R32, RZ ;  /* 0x000000200474723c */ /* 0x004fec00000418ff */
[----:B------:R-:W-:Y:S06]  /*36c0*/  HMMA.16816.F32.BF16 R28, R20, R56, R52 ;  /* 0x00000038141c723c */ /* 0x000fec0000041834 */
[----:B------:R-:W-:Y:S06]  /*36d0*/  HMMA.16816.F32.BF16 R112, R4, R34, RZ ;  /* 0x000000220470723c */ /* 0x000fec00000418ff */
[C---:B------:R-:W-:Y:S06]  /*36e0*/  HMMA.16816.F32.BF16 R120, R12.reuse, R32, RZ ;  /* 0x000000200c78723c */ /* 0x040fec00000418ff */
[----:B------:R-:W-:Y:S01]  /*36f0*/  HMMA.16816.F32.BF16 R156, R12, R34, RZ ;  /* 0x000000220c9c723c */ /* 0x000fe200000418ff */
[----:B------:R-:W2:Y:S05]  /*3700*/  LDSM.16.M88.4 R32, [R228+0x4000] ;  /* 0x00400000e420783b */ /* 0x000eaa0000000200 */
[C---:B------:R-:W-:Y:S06]  /*3710*/  HMMA.16816.F32.BF16 R108, R4.reuse, R44, RZ ;  /* 0x0000002c046c723c */ /* 0x040fec00000418ff */
[C---:B------:R-:W-:Y:S06]  /*3720*/  HMMA.16816.F32.BF16 R96, R4.reuse, R48, RZ ;  /* 0x000000300460723c */ /* 0x040fec00000418ff */
[C---:B------:R-:W-:Y:S06]  /*3730*/  HMMA.16816.F32.BF16 R104, R4.reuse, R46, RZ ;  /* 0x0000002e0468723c */ /* 0x040fec00000418ff */
[----:B------:R-:W-:Y:S01]  /*3740*/  HMMA.16816.F32.BF16 R92, R4, R50, RZ ;  /* 0x00000032045c723c */ /* 0x000fe200000418ff */
[----:B------:R-:W3:Y:S05]  /*3750*/  LDSM.16.M88.4 R4, [R229+0x3000] ;  /* 0x00300000e504783b */ /* 0x000eea0000000200 */
[----:B------:R-:W-:Y:S06]  /*3760*/  HMMA.16816.F32.BF16 R52, R24, R42, R60 ;  /* 0x0000002a1834723c */ /* 0x000fec000004183c */
[----:B-1----:R-:W-:Y:S06]  /*3770*/  HMMA.16816.F32.BF16 R28, R36, R84, R28 ;  /* 0x00000054241c723c */ /* 0x002fec000004181c */
[----:B----4-:R-:W-:Y:S06]  /*3780*/  HMMA.16816.F32.BF16 R60, R16, R56, R64 ;  /* 0x00000038103c723c */ /* 0x010fec0000041840 */
[C---:B------:R-:W-:Y:S06]  /*3790*/  HMMA.16816.F32.BF16 R132, R12.reuse, R44, RZ ;  /* 0x0000002c0c84723c */ /* 0x040fec00000418ff */
[C---:B------:R-:W-:Y:S01]  /*37a0*/  HMMA.16816.F32.BF16 R152, R12.reuse, R46, RZ ;  /* 0x0000002e0c98723c */ /* 0x040fe200000418ff */
[----:B------:R-:W-:Y:S05]  /*37b0*/  LDSM.16.M88.4 R44, [R225+0x7800] ;  /* 0x00780000e12c783b */ /* 0x000fea0000000200 */
[C---:B------:R-:W-:Y:S06]  /*37c0*/  HMMA.16816.F32.BF16 R144, R12.reuse, R48, RZ ;  /* 0x000000300c90723c */ /* 0x040fec00000418ff */
[----:B------:R-:W-:Y:S01]  /*37d0*/  HMMA.16816.F32.BF16 R148, R12, R50, RZ ;  /* 0x000000320c94723c */ /* 0x000fe200000418ff */
[----:B------:R-:W-:Y:S04]  /*37e0*/  LDSM.16.M88.4 R48, [R227+0x8000] ;  /* 0x00800000e330783b */ /* 0x000fe80000000200 */
[----:B------:R-:W1:Y:S01]  /*37f0*/  LDSM.16.M88.4 R12, [R229+0x4000] ;  /* 0x00400000e50c783b */ /* 0x000e620000000200 */
[C---:B------:R-:W-:Y:S06]  /*3800*/  HMMA.16816.F32.BF16 R124, R8.reuse, R68, R116 ;  /* 0x00000044087c723c */ /* 0x040fec0000041874 */
[C---:B------:R-:W-:Y:S01]  /*3810*/  HMMA.16816.F32.BF16 R72, R8.reuse, R42, R72 ;  /* 0x0000002a0848723c */ /* 0x040fe20000041848 */
[----:B------:R-:W-:Y:S05]  /*3820*/  LDSM.16.M88.4 R40, [R225+0x7400] ;  /* 0x00740000e128783b */ /* 0x000fea0000000200 */
[C---:B------:R-:W-:Y:S06]  /*3830*/  HMMA.16816.F32.BF16 R140, R8.reuse, R76, R108 ;  /* 0x0000004c088c723c */ /* 0x040fec000004186c */
[C---:B------:R-:W-:Y:S06]  /*3840*/  HMMA.16816.F32.BF16 R136, R8.reuse, R88, R96 ;  /* 0x000000580888723c */ /* 0x040fec0000041860 */
[C---:B------:R-:W-:Y:S06]  /*3850*/  HMMA.16816.F32.BF16 R128, R8.reuse, R70, R112 ;  /* 0x000000460880723c */ /* 0x040fec0000041870 */
[C---:B------:R-:W-:Y:S01]  /*3860*/  HMMA.16816.F32.BF16 R116, R8.reuse, R78, R104 ;  /* 0x0000004e0874723c */ /* 0x040fe20000041868 */
[----:B------:R-:W-:Y:S05]  /*3870*/  LDSM.16.M88.4 R104, [R225+0x7c00] ;  /* 0x007c0000e168783b */ /* 0x000fea0000000200 */
[----:B------:R-:W-:Y:S01]  /*3880*/  HMMA.16816.F32.BF16 R92, R8, R90, R92 ;  /* 0x0000005a085c723c */ /* 0x000fe2000004185c */
[----:B------:R-:W4:Y:S05]  /*3890*/  LDSM.16.M88.4 R8, [R228+0x5000] ;  /* 0x00500000e408783b */ /* 0x000f2a0000000200 */
[----:B------:R-:W-:Y:S06]  /*38a0*/  HMMA.16816.F32.BF16 R64, R20, R58, R52 ;  /* 0x0000003a1440723c */ /* 0x000fec0000041834 */
[----:B--2---:R-:W-:Y:S01]  /*38b0*/  HMMA.16816.F32.BF16 R52, R32, R80, R28 ;  /* 0x000000502034723c */ /* 0x004fe2000004181c */
[----:B------:R-:W2:Y:S05]  /*38c0*/  LDSM.16.M88.4 R28, [R229+0x5000] ;  /* 0x00500000e51c783b */ /* 0x000eaa0000000200 */
[----:B---3--:R-:W-:Y:S06]  /*38d0*/  HMMA.16816.F32.BF16 R60, R4, R84, R60 ;  /* 0x00000054043c723c */ /* 0x008fec000004183c */
[----:B------:R-:W-:Y:S06]  /*38e0*/  HMMA.16816.F32.BF16 R56, R16, R58, R72 ;  /* 0x0000003a1038723c */ /* 0x000fec0000041848 */
[C---:B------:R-:W-:Y:S06]  /*38f0*/  HMMA.16816.F32.BF16 R96, R24.reuse, R68, R120 ;  /* 0x000000441860723c */ /* 0x040fec0000041878 */
[C---:B------:R-:W-:Y:S06]  /*3900*/  HMMA.16816.F32.BF16 R108, R24.reuse, R76, R132 ;  /* 0x0000004c186c723c */ /* 0x040fec0000041884 */
[C---:B------:R-:W-:Y:S06]  /*3910*/  HMMA.16816.F32.BF16 R144, R24.reuse, R88, R144 ;  /* 0x000000581890723c */ /* 0x040fec0000041890 */
[C---:B------:R-:W-:Y:S06]  /*3920*/  HMMA.16816.F32.BF16 R72, R24.reuse, R70, R156 ;  /* 0x000000461848723c */ /* 0x040fec000004189c */
[C---:B------:R-:W-:Y:S06]  /*3930*/  HMMA.16816.F32.BF16 R112, R24.reuse, R78, R152 ;  /* 0x0000004e1870723c */ /* 0x040fec0000041898 */
[----:B------:R-:W-:Y:S06]  /*3940*/  HMMA.16816.F32.BF16 R148, R24, R90, R148 ;  /* 0x0000005a1894723c */ /* 0x000fec0000041894 */
[----:B------:R-:W-:Y:S06]  /*3950*/  HMMA.16816.F32.BF16 R24, R36, R86, R64 ;  /* 0x000000562418723c */ /* 0x000fec0000041840 */
[----:B-1----:R-:W-:Y:S01]  /*3960*/  HMMA.16816.F32.BF16 R64, R12, R48, R52 ;  /* 0x000000300c40723c */ /* 0x002fe20000041834 */
[----:B------:R-:W1:Y:S05]  /*3970*/  LDSM.16.M88.4 R52, [R227+0x7400] ;  /* 0x00740000e334783b */ /* 0x000e6a0000000200 */
[----:B----4-:R-:W-:Y:S06]  /*3980*/  HMMA.16816.F32.BF16 R68, R8, R80, R60 ;  /* 0x000000500844723c */ /* 0x010fec000004183c */
[----:B------:R-:W-:Y:S06]  /*3990*/  HMMA.16816.F32.BF16 R60, R4, R86, R56 ;  /* 0x00000056043c723c */ /* 0x000fec0000041838 */
[-C--:B------:R-:W-:Y:S06]  /*39a0*/  HMMA.16816.F32.BF16 R56, R20, R40.reuse, R96 ;  /* 0x000000281438723c */ /* 0x080fec0000041860 */
[----:B------:R-:W-:Y:S01]  /*39b0*/  HMMA.16816.F32.BF16 R76, R16, R40, R124 ;  /* 0x00000028104c723c */ /* 0x000fe2000004187c */
[----:B------:R-:W-:-:S04]  /*39c0*/  FMUL.FTZ R0, R64, UR19 ;  /* 0x0000001340007c20 */ /* 0x000fc80008410000 */
[----:B------:R3:W4:Y:S01]  /*39d0*/  MUFU.TANH R91, R0 ;  /* 0x00000000005b7308 */ /* 0x0007220000002400 */
[C---:B------:R-:W-:Y:S06]  /*39e0*/  HMMA.16816.F32.BF16 R140, R16.reuse, R44, R140 ;  /* 0x0000002c108c723c */ /* 0x040fec000004188c */
[C---:B------:R-:W-:Y:S06]  /*39f0*/  HMMA.16816.F32.BF16 R136, R16.reuse, R104, R136 ;  /* 0x000000681088723c */ /* 0x040fec0000041888 */
[----:B------:R-:W-:Y:S01]  /*3a00*/  HMMA.16816.F32.BF16 R128, R16, R42, R128 ;  /* 0x0000002a1080723c */ /* 0x000fe20000041880 */
[----:B---3--:R-:W-:-:S05]  /*3a10*/  FMUL.FTZ R0, R65, UR19 ;  /* 0x0000001341007c20 */ /* 0x008fca0008410000 */
[C---:B------:R-:W-:Y:S01]  /*3a20*/  HMMA.16816.F32.BF16 R116, R16.reuse, R46, R116 ;  /* 0x0000002e1074723c */ /* 0x040fe20000041874 */
[----:B------:R3:W-:Y:S05]  /*3a30*/  MUFU.TANH R126, R0 ;  /* 0x00000000007e7308 */ /* 0x0007ea0000002400 */
[----:B------:R-:W-:Y:S01]  /*3a40*/  HMMA.16816.F32.BF16 R92, R16, R106, R92 ;  /* 0x0000006a105c723c */ /* 0x000fe2000004185c */
[----:B------:R-:W5:Y:S05]  /*3a50*/  LDSM.16.M88.4 R16, [R225+0x8400] ;  /* 0x00840000e110783b */ /* 0x000f6a0000000200 */
[----:B------:R-:W-:Y:S06]  /*3a60*/  HMMA.16816.F32.BF16 R24, R32, R82, R24 ;  /* 0x000000522018723c */ /* 0x000fec0000041818 */
[----:B--2---:R-:W-:Y:S01]  /*3a70*/  HMMA.16816.F32.BF16 R68, R28, R48, R68 ;  /* 0x000000301c44723c */ /* 0x004fe20000041844 */
[----:B---3--:R-:W-:-:S04]  /*3a80*/  FMUL.FTZ R0, R66, UR19 ;  /* 0x0000001342007c20 */ /* 0x008fc80008410000 */
[----:B------:R2:W3:Y:S01]  /*3a90*/  MUFU.TANH R84, R0 ;  /* 0x0000000000547308 */ /* 0x0004e20000002400 */
[----:B------:R-:W-:Y:S06]  /*3aa0*/  HMMA.16816.F32.BF16 R60, R8, R82, R60 ;  /* 0x00000052083c723c */ /* 0x000fec000004183c */
[----:B-1----:R-:W-:Y:S06]  /*3ab0*/  HMMA.16816.F32.BF16 R56, R36, R52, R56 ;  /* 0x000000342438723c */ /* 0x002fec0000041838 */
[----:B------:R-:W-:Y:S01]  /*3ac0*/  HMMA.16816.F32.BF16 R72, R20, R42, R72 ;  /* 0x0000002a1448723c */ /* 0x000fe20000041848 */
[----:B------:R-:W1:Y:S01]  /*3ad0*/  LDSM.16.M88.4 R40, [R227+0x8400] ;  /* 0x00840000e328783b */ /* 0x000e620000000200 */
[----:B--2---:R-:W-:-:S04]  /*3ae0*/  FMUL.FTZ R0, R67, UR19 ;  /* 0x0000001343007c20 */ /* 0x004fc80008410000 */
[-C--:B------:R-:W-:Y:S01]  /*3af0*/  HMMA.16816.F32.BF16 R24, R12, R50.reuse, R24 ;  /* 0x000000320c18723c */ /* 0x080fe20000041818 */
[----:B------:R2:W-:Y:S05]  /*3b00*/  MUFU.TANH R89, R0 ;  /* 0x0000000000597308 */ /* 0x0005ea0000002400 */
[----:B------:R-:W-:Y:S01]  /*3b10*/  HMMA.16816.F32.BF16 R64, R28, R50, R60 ;  /* 0x000000321c40723c */ /* 0x000fe2000004183c */
[----:B------:R-:W4:Y:S05]  /*3b20*/  LDSM.16.M88.4 R60, [R227+0x7c00] ;  /* 0x007c0000e33c783b */ /* 0x000f2a0000000200 */
[C---:B------:R-:W-:Y:S06]  /*3b30*/  HMMA.16816.F32.BF16 R108, R20.reuse, R44, R108 ;  /* 0x0000002c146c723c */ /* 0x040fec000004186c */
[----:B------:R-:W-:Y:S01]  /*3b40*/  HMMA.16816.F32.BF16 R112, R20, R46, R112 ;  /* 0x0000002e1470723c */ /* 0x000fe20000041870 */
[----:B--2---:R-:W-:-:S04]  /*3b50*/  FMUL.FTZ R0, R68, UR19 ;  /* 0x0000001344007c20 */ /* 0x004fc80008410000 */
[----:B------:R2:W3:Y:S01]  /*3b60*/  MUFU.TANH R88, R0 ;  /* 0x0000000000587308 */ /* 0x0004e20000002400 */
[----:B-----5:R-:W-:Y:S06]  /*3b70*/  HMMA.16816.F32.BF16 R48, R32, R16, R56 ;  /* 0x000000102030723c */ /* 0x020fec0000041838 */
[----:B------:R-:W-:Y:S06]  /*3b80*/  HMMA.16816.F32.BF16 R44, R4, R52, R76 ;  /* 0x00000034042c723c */ /* 0x000fec000004184c */
[----:B------:R-:W-:Y:S01]  /*3b90*/  HMMA.16816.F32.BF16 R56, R36, R54, R72 ;  /* 0x000000362438723c */ /* 0x000fe20000041848 */
[----:B--2---:R-:W-:-:S05]  /*3ba0*/  FMUL.FTZ R0, R69, UR19 ;  /* 0x0000001345007c20 */ /* 0x004fca0008410000 */
[----:B------:R-:W-:Y:S01]  /*3bb0*/  HMMA.16816.F32.BF16 R52, R4, R54, R128 ;  /* 0x000000360434723c */ /* 0x000fe20000041880 */
[----:B------:R2:W-:Y:S05]  /*3bc0*/  MUFU.TANH R125, R0 ;  /* 0x00000000007d7308 */ /* 0x0005ea0000002400 */
[----:B-1----:R-:W-:Y:S06]  /*3bd0*/  HMMA.16816.F32.BF16 R48, R12, R40, R48 ;  /* 0x000000280c30723c */ /* 0x002fec0000041830 */
[----:B------:R-:W-:Y:S06]  /*3be0*/  HMMA.16816.F32.BF16 R44, R8, R16, R44 ;  /* 0x00000010082c723c */ /* 0x000fec000004182c */
[----:B------:R-:W-:Y:S01]  /*3bf0*/  HMMA.16816.F32.BF16 R76, R20, R104, R144 ;  /* 0x00000068144c723c */ /* 0x000fe20000041890 */
[----:B--2---:R-:W-:-:S04]  /*3c00*/  FMUL.FTZ R0, R70, UR19 ;  /* 0x0000001346007c20 */ /* 0x004fc80008410000 */
[----:B------:R1:W2:Y:S01]  /*3c10*/  MUFU.TANH R86, R0 ;  /* 0x0000000000567308 */ /* 0x0002a20000002400 */
[----:B------:R-:W-:Y:S06]  /*3c20*/  HMMA.16816.F32.BF16 R104, R20, R106, R148 ;  /* 0x0000006a1468723c */ /* 0x000fec0000041894 */
[-C--:B------:R-:W-:Y:S06]  /*3c30*/  HMMA.16816.F32.BF16 R20, R32, R18.reuse, R56 ;  /* 0x000000122014723c */ /* 0x080fec0000041838 */
[----:B------:R-:W-:Y:S01]  /*3c40*/  HMMA.16816.F32.BF16 R52, R8, R18, R52 ;  /* 0x000000120834723c */ /* 0x000fe20000041834 */
[----:B------:R-:W-:Y:S01]  /*3c50*/  LDSM.16.M88.4 R16, [R225+0x8800] ;  /* 0x00880000e110783b */ /* 0x000fe20000000200 */
[----:B-1----:R-:W-:-:S04]  /*3c60*/  FMUL.FTZ R0, R71, UR19 ;  /* 0x0000001347007c20 */ /* 0x002fc80008410000 */
[----:B------:R-:W-:Y:S01]  /*3c70*/  HMMA.16816.F32.BF16 R44, R28, R40, R44 ;  /* 0x000000281c2c723c */ /* 0x000fe2000004182c */
[----:B------:R1:W5:Y:S05]  /*3c80*/  MUFU.TANH R87, R0 ;  /* 0x0000000000577308 */ /* 0x00036a0000002400 */
[----:B----4-:R-:W-:Y:S06]  /*3c90*/  HMMA.16816.F32.BF16 R72, R4, R60, R136 ;  /* 0x0000003c0448723c */ /* 0x010fec0000041888 */
[-C--:B------:R-:W-:Y:S06]  /*3ca0*/  HMMA.16816.F32.BF16 R56, R12, R42.reuse, R20 ;  /* 0x0000002a0c38723c */ /* 0x080fec0000041814 */
[----:B------:R-:W-:Y:S01]  /*3cb0*/  HMMA.16816.F32.BF16 R20, R28, R42, R52 ;  /* 0x0000002a1c14723c */ /* 0x000fe20000041834 */
[----:B-1----:R-:W-:Y:S01]  /*3cc0*/  FMUL.FTZ R0, R24, UR19 ;  /* 0x0000001318007c20 */ /* 0x002fe20008410000 */
[----:B------:R-:W-:Y:S03]  /*3cd0*/  LDSM.16.M88.4 R40, [R227+0x8800] ;  /* 0x00880000e328783b */ /* 0x000fe60000000200 */
[----:B------:R1:W4:Y:S01]  /*3ce0*/  MUFU.TANH R122, R0 ;  /* 0x00000000007a7308 */ /* 0x0003220000002400 */
[----:B------:R-:W-:Y:S01]  /*3cf0*/  FMUL.FTZ R3, R47, UR19 ;  /* 0x000000132f037c20 */ /* 0x000fe20008410000 */
[----:B------:R-:W-:Y:S06]  /*3d00*/  HMMA.16816.F32.BF16 R80, R4, R62, R92 ;  /* 0x0000003e0450723c */ /* 0x000fec000004185c */
[----:B------:R3:W-:Y:S01]  /*3d10*/  MUFU.TANH R137, R3 ;  /* 0x0000000300897308 */ /* 0x0007e20000002400 */
[----:B------:R-:W-:Y:S01]  /*3d20*/  HMMA.16816.F32.BF16 R52, R36, R60, R76 ;  /* 0x0000003c2434723c */ /* 0x000fe2000004184c */
[----:B-1----:R-:W-:-:S09]  /*3d30*/  FMUL.FTZ R0, R25, UR19 ;  /* 0x0000001319007c20 */ /* 0x002fd20008410000 */
[----:B------:R-:W-:Y:S01]  /*3d40*/  FMUL.FTZ R20, R20, UR19 ;  /* 0x0000001314147c20 */ /* 0x000fe20008410000 */
[----:B------:R-:W-:Y:S01]  /*3d50*/  FMUL.FTZ R21, R21, UR19 ;  /* 0x0000001315157c20 */ /* 0x000fe20008410000 */
[----:B------:R1:W-:Y:S01]  /*3d60*/  MUFU.TANH R124, R0 ;  /* 0x00000000007c7308 */ /* 0x0003e20000002400 */
[----:B------:R-:W-:Y:S01]  /*3d70*/  FMUL.FTZ R22, R22, UR19 ;  /* 0x0000001316167c20 */ /* 0x000fe20008410000 */
[----:B------:R-:W-:Y:S01]  /*3d80*/  FMUL.FTZ R23, R23, UR19 ;  /* 0x0000001317177c20 */ /* 0x000fe20008410000 */
[----:B---3--:R-:W-:-:S05]  /*3d90*/  FMUL.FTZ R3, R56, UR19 ;  /* 0x0000001338037c20 */ /* 0x008fca0008410000 */
[----:B------:R-:W-:Y:S08]  /*3da0*/  MUFU.TANH R90, R20 ;  /* 0x00000014005a7308 */ /* 0x000ff00000002400 */
[----:B------:R3:W-:Y:S01]  /*3db0*/  MUFU.TANH R93, R3 ;  /* 0x00000003005d7308 */ /* 0x0007e20000002400 */
[----:B-1----:R-:W-:-:S07]  /*3dc0*/  FMUL.FTZ R0, R26, UR19 ;  /* 0x000000131a007c20 */ /* 0x002fce0008410000 */
[----:B------:R1:W4:Y:S08]  /*3dd0*/  MUFU.TANH R120, R0 ;  /* 0x0000000000787308 */ /* 0x0003300000002400 */
[----:B------:R-:W-:Y:S01]  /*3de0*/  MUFU.TANH R92, R21 ;  /* 0x00000015005c7308 */ /* 0x000fe20000002400 */
[----:B---3--:R-:W-:-:S07]  /*3df0*/  FMUL.FTZ R3, R57, UR19 ;  /* 0x0000001339037c20 */ /* 0x008fce0008410000 */
[----:B------:R-:W-:Y:S01]  /*3e00*/  MUFU.TANH R136, R22 ;  /* 0x0000001600887308 */ /* 0x000fe20000002400 */
[----:B-1----:R-:W-:Y:S02]  /*3e10*/  FMUL.FTZ R0, R27, UR19 ;  /* 0x000000131b007c20 */ /* 0x002fe40008410000 */
[----:B------:R-:W1:Y:S05]  /*3e20*/  LDSM.16.M88.4 R24, [R227+0x7800] ;  /* 0x00780000e318783b */ /* 0x000e6a0000000200 */
[----:B------:R3:W-:Y:S08]  /*3e30*/  MUFU.TANH R123, R0 ;  /* 0x00000000007b7308 */ /* 0x0007f00000002400 */
[----:B------:R-:W-:Y:S08]  /*3e40*/  MUFU.TANH R138, R23 ;  /* 0x00000017008a7308 */ /* 0x000ff00000002400 */
[----:B------:R2:W-:Y:S01]  /*3e50*/  MUFU.TANH R94, R3 ;  /* 0x00000003005e7308 */ /* 0x0005e20000002400 */
[----:B---3--:R-:W-:-:S07]  /*3e60*/  FMUL.FTZ R0, R64, UR19 ;  /* 0x0000001340007c20 */ /* 0x008fce0008410000 */
[----:B------:R3:W4:Y:S01]  /*3e70*/  MUFU.TANH R99, R0 ;  /* 0x0000000000637308 */ /* 0x0007220000002400 */
[----:B--2---:R-:W-:Y:S01]  /*3e80*/  IMAD.U32 R3, RZ, RZ, UR17 ;  /* 0x00000011ff037e24 */ /* 0x004fe2000f8e00ff */
[----:B-1----:R-:W-:Y:S01]  /*3e90*/  HMMA.16816.F32.BF16 R68, R4, R26, R116 ;  /* 0x0000001a0444723c */ /* 0x002fe20000041874 */
[----:B---3--:R-:W-:-:S05]  /*3ea0*/  FMUL.FTZ R0, R65, UR19 ;  /* 0x0000001341007c20 */ /* 0x008fca0008410000 */
[----:B------:R1:W-:Y:S02]  /*3eb0*/  MUFU.TANH R121, R0 ;  /* 0x0000000000797308 */ /* 0x0003e40000002400 */
[----:B-1----:R-:W-:-:S06]  /*3ec0*/  FMUL.FTZ R0, R66, UR19 ;  /* 0x0000001342007c20 */ /* 0x002fcc0008410000 */
[----:B------:R1:W2:Y:S02]  /*3ed0*/  MUFU.TANH R85, R0 ;  /* 0x0000000000557308 */ /* 0x0002a40000002400 */
[----:B-1----:R-:W-:Y:S02]  /*3ee0*/  FMUL.FTZ R0, R67, UR19 ;  /* 0x0000001343007c20 */ /* 0x002fe40008410000 */
[----:B------:R-:W-:Y:S04]  /*3ef0*/  HMMA.16816.F32.BF16 R64, R4, R24, R140 ;  /* 0x000000180440723c */ /* 0x000fe8000004188c */
[----:B------:R1:W3:Y:S03]  /*3f00*/  MUFU.TANH R97, R0 ;  /* 0x0000000000617308 */ /* 0x0002e60000002400 */
[----:B------:R-:W-:-:S02]  /*3f10*/  IMAD.U32 R6, RZ, RZ, UR21 ;  /* 0x00000015ff067e24 */ /* 0x000fc4000f8e00ff */
[----:B------:R-:W-:Y:S02]  /*3f20*/  IMAD.U32 R7, RZ, RZ, UR24 ;  /* 0x00000018ff077e24 */ /* 0x000fe4000f8e00ff */
[----:B-1----:R-:W-:-:S04]  /*3f30*/  FMUL.FTZ R0, R48, UR19 ;  /* 0x0000001330007c20 */ /* 0x002fc80008410000 */
[----:B------:R1:W3:Y:S02]  /*3f40*/  MUFU.TANH R96, R0 ;  /* 0x0000000000607308 */ /* 0x0002e40000002400 */
[----:B-1----:R-:W-:-:S06]  /*3f50*/  FMUL.FTZ R0, R49, UR19 ;  /* 0x0000001331007c20 */ /* 0x002fcc0008410000 */
[----:B------:R1:W-:Y:S02]  /*3f60*/  MUFU.TANH R98, R0 ;  /* 0x0000000000627308 */ /* 0x0003e40000002400 */
[----:B-1----:R-:W-:-:S06]  /*3f70*/  FMUL.FTZ R0, R50, UR19 ;  /* 0x0000001332007c20 */ /* 0x002fcc0008410000 */
[----:B------:R1:W3:Y:S02]  /*3f80*/  MUFU.TANH R148, R0 ;  /* 0x0000000000947308 */ /* 0x0002e40000002400 */
[----:B-1----:R-:W-:Y:S02]  /*3f90*/  FMUL.FTZ R0, R51, UR19 ;  /* 0x0000001333007c20 */ /* 0x002fe40008410000 */
[----:B------:R-:W-:Y:S04]  /*3fa0*/  HMMA.16816.F32.BF16 R48, R36, R24, R108 ;  /* 0x000000182430723c */ /* 0x000fe8000004186c */
[----:B------:R1:W-:Y:S02]  /*3fb0*/  MUFU.TANH R152, R0 ;  /* 0x0000000000987308 */ /* 0x0003e40000002400 */
[----:B-1----:R-:W-:-:S06]  /*3fc0*/  FMUL.FTZ R0, R44, UR19 ;  /* 0x000000132c007c20 */ /* 0x002fcc0008410000 */
[----:B------:R1:W3:-:S12]  /*3fd0*/  MUFU.TANH R129, R0 ;  /* 0x0000000000817308 */ /* 0x0002d80000002400 */
[----:B------:R-:W-:Y:S01]  /*3fe0*/  HMMA.16816.F32.BF16 R48, R32, R16, R48 ;  /* 0x000000102030723c */ /* 0x000fe20000041830 */
[----:B-1----:R-:W-:-:S04]  /*3ff0*/  FMUL.FTZ R0, R45, UR19 ;  /* 0x000000132d007c20 */ /* 0x002fc80008410000 */
[----:B------:R1:W-:-:S15]  /*4000*/  MUFU.TANH R128, R0 ;  /* 0x0000000000807308 */ /* 0x0003de0000002400 */
[----:B------:R-:W-:-:S04]  /*4010*/  NOP ;  /* 0x0000000000007918 */ /* 0x000fc80000000000 */
[----:B------:R-:W-:Y:S01]  /*4020*/  HMMA.16816.F32.BF16 R48, R12, R40, R48 ;  /* 0x000000280c30723c */ /* 0x000fe20000041830 */
[----:B-1----:R-:W-:-:S05]  /*4030*/  FMUL.FTZ R0, R46, UR19 ;  /* 0x000000132e007c20 */ /* 0x002fca0008410000 */
[----:B------:R-:W-:Y:S01]  /*4040*/  HMMA.16816.F32.BF16 R44, R36, R26, R112 ;  /* 0x0000001a242c723c */ /* 0x000fe20000041870 */
[----:B------:R1:W3:Y:S05]  /*4050*/  MUFU.TANH R139, R0 ;  /* 0x00000000008b7308 */ /* 0x0002ea0000002400 */
[----:B------:R-:W-:Y:S01]  /*4060*/  HMMA.16816.F32.BF16 R24, R8, R16, R64 ;  /* 0x000000100818723c */ /* 0x000fe20000041840 */
[----:B-1----:R-:W-:-:S05]  /*4070*/  LOP3.LUT R0, R164, 0xffffffe0, RZ, 0xc0, !PT ;  /* 0xffffffe0a4007812 */ /* 0x002fca00078ec0ff */
[----:B------:R-:W-:-:S12]  /*4080*/  IMAD.IADD R0, R161, 0x1, -R0 ;  /* 0x00000001a1007824 */ /* 0x000fd800078e0a00 */
[----:B------:R-:W-:Y:S01]  /*4090*/  HMMA.16816.F32.BF16 R44, R32, R18, R44 ;  /* 0x00000012202c723c */ /* 0x000fe2000004182c */
[----:B------:R-:W-:Y:S01]  /*40a0*/  IMAD.SHL.U32 R161, R161, 0x2, RZ ;  /* 0x00000002a1a17824 */ /* 0x000fe200078e00ff */
[----:B------:R-:W-:-:S04]  /*40b0*/  SHF.R.S32.HI R4, RZ, 0x1f, R0 ;  /* 0x0000001fff047819 */ /* 0x000fc80000011400 */
[----:B------:R-:W-:Y:S01]  /*40c0*/  LOP3.LUT R165, R161, 0x6, RZ, 0xc0, !PT ;  /* 0x00000006a1a57812 */ /* 0x000fe200078ec0ff */
[----:B------:R-:W-:Y:S01]  /*40d0*/  HMMA.16816.F32.BF16 R24, R28, R40, R24 ;  /* 0x000000281c18723c */ /* 0x000fe20000041818 */
[----:B------:R-:W-:Y:S01]  /*40e0*/  LEA.HI R0, R4, R0, RZ, 0x2 ;  /* 0x0000000004007211 */ /* 0x000fe200078f10ff */
[----:B------:R-:W-:Y:S02]  /*40f0*/  FMUL.FTZ R4, R58, UR19 ;  /* 0x000000133a047c20 */ /* 0x000fe40008410000 */
[----:B------:R-:W-:Y:S01]  /*4100*/  IMAD R3, R3, 0x40, R165 ;  /* 0x0000004003037824 */ /* 0x000fe200078e02a5 */
[----:B------:R-:W-:Y:S01]  /*4110*/  SHF.R.S32.HI R0, RZ, 0x2, R0 ;  /* 0x00000002ff007819 */ /* 0x000fe20000011400 */
[----:B------:R1:W3:Y:S04]  /*4120*/  MUFU.TANH R158, R4 ;  /* 0x00000004009e7308 */ /* 0x0002e80000002400 */
[----:B------:R-:W-:-:S02]  /*4130*/  IMAD.IADD R5, R162, 0x1, R0 ;  /* 0x00000001a2057824 */ /* 0x000fc400078e0200 */
[----:B------:R-:W-:Y:S02]  /*4140*/  IMAD R0, R102, 0x20, R160 ;  /* 0x0000002066007824 */ /* 0x000fe400078e02a0 */
[C---:B------:R-:W-:Y:S01]  /*4150*/  VIADD R16, R5.reuse, 0x8 ;  /* 0x0000000805107836 */ /* 0x040fe20000000000 */
[----:B------:R-:W-:Y:S01]  /*4160*/  IADD3 R20, R6, 0x40, R5 ;  /* 0x0000004006147810 */ /* 0x000fe20007ffe005 */
[C---:B------:R-:W-:Y:S01]  /*4170*/  VIADD R17, R5.reuse, 0x40 ;  /* 0x0000004005117836 */ /* 0x040fe20000000000 */
[----:B------:R-:W-:Y:S01]  /*4180*/  VIADDMNMX R238, R5, UR21, R7, PT ;  /* 0x0000001505ee7c46 */ /* 0x000fe2000b800107 */
[----:B------:R-:W-:Y:S01]  /*4190*/  HMMA.16816.F32.BF16 R44, R12, R42, R44 ;  /* 0x0000002a0c2c723c */ /* 0x000fe2000004182c */
[----:B------:R-:W-:Y:S01]  /*41a0*/  VIADDMNMX R233, R16, UR31, RZ, !PT ;  /* 0x0000001f10e97c46 */ /* 0x000fe2000f8001ff */
[----:B------:R-:W-:Y:S01]  /*41b0*/  IMAD.IADD R0, R103, 0x1, R0 ;  /* 0x0000000167007824 */ /* 0x000fe200078e0200 */
[----:B------:R-:W-:Y:S02]  /*41c0*/  VIADDMNMX R232, R17, UR31, RZ, !PT ;  /* 0x0000001f11e87c46 */ /* 0x000fe4000f8001ff */
[----:B------:R-:W-:Y:S01]  /*41d0*/  VIMNMX R236, R20, UR24, PT ;  /* 0x0000001814ec7c48 */ /* 0x000fe2000bfe0100 */
[----:B------:R-:W-:Y:S01]  /*41e0*/  HMMA.16816.F32.BF16 R16, R8, R18, R68 ;  /* 0x000000120810723c */ /* 0x000fe20000041844 */
[----:B------:R-:W3:Y:S01]  /*41f0*/  LDSM.16.M88.4 R20, [R225+0x8c00] ;  /* 0x008c0000e114783b */ /* 0x000ee20000000200 */
[----:B-1----:R-:W-:Y:S01]  /*4200*/  FMUL.FTZ R4, R59, UR19 ;  /* 0x000000133b047c20 */ /* 0x002fe20008410000 */
[----:B------:R-:W-:-:S02]  /*4210*/  IADD3 R7, R6, 0x8, R5 ;  /* 0x0000000806077810 */ /* 0x000fc40007ffe005 */
[----:B------:R-:W-:Y:S01]  /*4220*/  IADD3 R6, R6, 0x48, R5 ;  /* 0x0000004806067810 */ /* 0x000fe20007ffe005 */
[----:B------:R1:W3:Y:S01]  /*4230*/  MUFU.TANH R156, R4 ;  /* 0x00000004009c7308 */ /* 0x0002e20000002400 */
[C---:B------:R-:W-:Y:S01]  /*4240*/  VIADDMNMX R234, R5.reuse, UR31, RZ, !PT ;  /* 0x0000001f05ea7c46 */ /* 0x040fe2000f8001ff */
[----:B------:R-:W-:Y:S01]  /*4250*/  VIADD R5, R5, 0x48 ;  /* 0x0000004805057836 */ /* 0x000fe20000000000 */
[----:B------:R-:W-:Y:S02]  /*4260*/  ISETP.GE.AND P5, PT, R3, R238, PT ;  /* 0x000000ee0300720c */ /* 0x000fe40003fa6270 */
[----:B------:R-:W-:Y:S02]  /*4270*/  VIMNMX R237, R7, UR24, PT ;  /* 0x0000001807ed7c48 */ /* 0x000fe4000bfe0100 */
[----:B------:R-:W-:Y:S01]  /*4280*/  VIMNMX R235, R6, UR24, PT ;  /* 0x0000001806eb7c48 */ /* 0x000fe2000bfe0100 */
[----:B------:R-:W-:Y:S01]  /*4290*/  FMUL.FTZ R6, R48, UR19 ;  /* 0x0000001330067c20 */ /* 0x000fe20008410000 */
[----:B------:R-:W-:-:S02]  /*42a0*/  ISETP.LT.OR P5, PT, R3, R234, P5 ;  /* 0x000000ea0300720c */ /* 0x000fc40002fa1670 */
[----:B------:R-:W-:Y:S01]  /*42b0*/  VIADDMNMX R231, R5, UR31, RZ, !PT ;  /* 0x0000001f05e77c46 */ /* 0x000fe2000f8001ff */
[----:B------:R5:W3:Y:S01]  /*42c0*/  MUFU.TANH R162, R6 ;  /* 0x0000000600a27308 */ /* 0x000ae20000002400 */
[C---:B------:R-:W-:Y:S01]  /*42d0*/  ISETP.GE.AND P0, PT, R3.reuse, R237, PT ;  /* 0x000000ed0300720c */ /* 0x040fe20003f06270 */
[----:B------:R-:W-:Y:S01]  /*42e0*/  VIADD R5, R3, 0x9 ;  /* 0x0000000903057836 */ /* 0x000fe20000000000 */
[----:B------:R-:W-:Y:S01]  /*42f0*/  FSEL R61, R91, -INF , !P5 ;  /* 0xff8000005b3d7808 */ /* 0x000fe20006800000 */
[C---:B-1----:R-:W-:Y:S01]  /*4300*/  VIADD R4, R3.reuse, 0x1 ;  /* 0x0000000103047836 */ /* 0x042fe20000000000 */
[C---:B------:R-:W-:Y:S01]  /*4310*/  ISETP.LT.OR P0, PT, R3.reuse, R233, P0 ;  /* 0x000000e90300720c */ /* 0x040fe20000701670 */
[----:B------:R-:W-:Y:S01]  /*4320*/  HMMA.16816.F32.BF16 R40, R28, R42, R16 ;  /* 0x0000002a1c28723c */ /* 0x000fe20000041810 */
[----:B------:R-:W-:Y:S01]  /*4330*/  ISETP.GE.AND P5, PT, R3, R236, PT ;  /* 0x000000ec0300720c */ /* 0x000fe20003fa6270 */
[----:B------:R-:W1:Y:S01]  /*4340*/  LDSM.16.M88.4 R16, [R227+0x8c00] ;  /* 0x008c0000e310783b */ /* 0x000e620000000200 */
[----:B------:R-:W-:Y:S01]  /*4350*/  ISETP.GE.AND P4, PT, R4, R238, PT ;  /* 0x000000ee0400720c */ /* 0x000fe20003f86270 */
[----:B------:R-:W-:-:S04]  /*4360*/  DEPBAR.LE SB0, 0x0 ;  /* 0x000080000000791a */ /* 0x000fc80000000000 */
[C---:B------:R-:W-:Y:S02]  /*4370*/  ISETP.GE.AND P2, PT, R4.reuse, R237, PT ;  /* 0x000000ed0400720c */ /* 0x040fe40003f46270 */
[C---:B------:R-:W-:Y:S01]  /*4380*/  ISETP.GE.AND P6, PT, R4.reuse, R236, PT ;  /* 0x000000ec0400720c */ /* 0x040fe20003fc6270 */
[----:B-----5:R-:W-:Y:S01]  /*4390*/  FMUL.FTZ R6, R49, UR19 ;  /* 0x0000001331067c20 */ /* 0x020fe20008410000 */
[C---:B------:R-:W-:Y:S02]  /*43a0*/  ISETP.GE.AND P1, PT, R4.reuse, R235, PT ;  /* 0x000000eb0400720c */ /* 0x040fe40003f26270 */
[C---:B------:R-:W-:Y:S01]  /*43b0*/  ISETP.LT.OR P4, PT, R4.reuse, R234, P4 ;  /* 0x000000ea0400720c */ /* 0x040fe20002781670 */
[----:B------:R5:W-:Y:S01]  /*43c0*/  MUFU.TANH R91, R6 ;  /* 0x00000006005b7308 */ /* 0x000be20000002400 */
[C---:B------:R-:W-:Y:S02]  /*43d0*/  ISETP.LT.OR P2, PT, R4.reuse, R233, P2 ;  /* 0x000000e90400720c */ /* 0x040fe40001741670 */
[----:B------:R-:W-:-:S02]  /*43e0*/  ISETP.LT.OR P6, PT, R4, R232, P6 ;  /* 0x000000e80400720c */ /* 0x000fc400037c1670 */
[----:B------:R-:W-:Y:S01]  /*43f0*/  ISETP.LT.OR P1, PT, R4, R231, P1 ;  /* 0x000000e70400720c */ /* 0x000fe20000f21670 */
[C---:B------:R-:W-:Y:S01]  /*4400*/  VIADD R4, R3.reuse, 0x8 ;  /* 0x0000000803047836 */ /* 0x040fe20000000000 */
[----:B------:R-:W-:Y:S02]  /*4410*/  FSEL R84, R84, -INF , !P0 ;  /* 0xff80000054547808 */ /* 0x000fe40004000000 */
[C---:B------:R-:W-:Y:S01]  /*4420*/  ISETP.LT.OR P5, PT, R3.reuse, R232, P5 ;  /* 0x000000e80300720c */ /* 0x040fe20002fa1670 */
[----:B------:R-:W-:Y:S01]  /*4430*/  FMUL.FTZ R42, R42, UR19 ;  /* 0x000000132a2a7c20 */ /* 0x000fe20008410000 */
[----:B------:R-:W-:Y:S01]  /*4440*/  ISETP.GE.AND P0, PT, R3, R235, PT ;  /* 0x000000eb0300720c */ /* 0x000fe20003f06270 */
[----:B------:R-:W-:Y:S01]  /*4450*/  FMUL.FTZ R41, R41, UR19 ;  /* 0x0000001329297c20 */ /* 0x000fe20008410000 */
[----:B------:R-:W-:Y:S01]  /*4460*/  ISETP.GE.AND P3, PT, R4, R238, PT ;  /* 0x000000ee0400720c */ /* 0x000fe20003f66270 */
[----:B------:R-:W-:Y:S01]  /*4470*/  FMUL.FTZ R43, R43, UR19 ;  /* 0x000000132b2b7c20 */ /* 0x000fe20008410000 */
[----:B------:R-:W-:Y:S01]  /*4480*/  FSEL R65, R88, -INF , !P5 ;  /* 0xff80000058417808 */ /* 0x000fe20006800000 */
[----:B------:R-:W-:Y:S01]  /*4490*/  MUFU.TANH R42, R42 ;  /* 0x0000002a002a7308 */ /* 0x000fe20000002400 */
[----:B-----5:R-:W-:Y:S01]  /*44a0*/  FMUL.FTZ R6, R50, UR19 ;  /* 0x0000001332067c20 */ /* 0x020fe20008410000 */
[----:B------:R-:W-:-:S02]  /*44b0*/  ISETP.LT.OR P0, PT, R3, R231, P0 ;  /* 0x000000e70300720c */ /* 0x000fc40000701670 */
[----:B------:R-:W-:Y:S02]  /*44c0*/  ISETP.LT.OR P3, PT, R4, R234, P3 ;  /* 0x000000ea0400720c */ /* 0x000fe40001f61670 */
[----:B------:R-:W-:Y:S02]  /*44d0*/  FSEL R66, R86, -INF , !P0 ;  /* 0xff80000056427808 */ /* 0x000fe40004000000 */
[----:B------:R5:W1:Y:S01]  /*44e0*/  MUFU.TANH R88, R6 ;  /* 0x0000000600587308 */ /* 0x000a620000002400 */
[----:B------:R-:W-:Y:S02]  /*44f0*/  FSEL R78, R89, -INF , !P2 ;  /* 0xff800000594e7808 */ /* 0x000fe40005000000 */
[----:B------:R-:W-:Y:S02]  /*4500*/  FSEL R58, R125, -INF , !P6 ;  /* 0xff8000007d3a7808 */ /* 0x000fe40007000000 */
[----:B------:R-:W-:Y:S02]  /*4510*/  FSEL R64, R87, -INF , !P1 ;  /* 0xff80000057407808 */ /* 0x000fe40004800000 */
[----:B----4-:R-:W-:Y:S01]  /*4520*/  FSEL R67, R122, -INF , !P3 ;  /* 0xff8000007a437808 */ /* 0x010fe20005800000 */
[----:B------:R-:W-:Y:S01]  /*4530*/  MUFU.TANH R41, R41 ;  /* 0x0000002900297308 */ /* 0x000fe20000002400 */
[----:B------:R-:W-:-:S02]  /*4540*/  ISETP.GE.AND P2, PT, R5, R238, PT ;  /* 0x000000ee0500720c */ /* 0x000fc40003f46270 */
[C---:B------:R-:W-:Y:S02]  /*4550*/  ISETP.GE.AND P6, PT, R5.reuse, R237, PT ;  /* 0x000000ed0500720c */ /* 0x040fe40003fc6270 */
[CC--:B------:R-:W-:Y:S02]  /*4560*/  ISETP.GE.AND P1, PT, R5.reuse, R236.reuse, PT ;  /* 0x000000ec0500720c */ /* 0x0c0fe40003f26270 */
[----:B------:R-:W-:Y:S01]  /*4570*/  ISETP.GE.AND P3, PT, R5, R235, PT ;  /* 0x000000eb0500720c */ /* 0x000fe20003f66270 */
[----:B------:R-:W-:Y:S01]  /*4580*/  MUFU.TANH R43, R43 ;  /* 0x0000002b002b7308 */ /* 0x000fe20000002400 */
[----:B-----5:R-:W-:Y:S01]  /*4590*/  FMUL.FTZ R6, R24, UR19 ;  /* 0x0000001318067c20 */ /* 0x020fe20008410000 */
[----:B------:R-:W-:Y:S02]  /*45a0*/  FSEL R76, R126, -INF , !P4 ;  /* 0xff8000007e4c7808 */ /* 0x000fe40006000000 */
[C---:B------:R-:W-:Y:S02]  /*45b0*/  ISETP.GE.AND P5, PT, R4.reuse, R237, PT ;  /* 0x000000ed0400720c */ /* 0x040fe40003fa6270 */
[----:B------:R-:W-:-:S02]  /*45c0*/  ISETP.GE.AND P0, PT, R4, R236, PT ;  /* 0x000000ec0400720c */ /* 0x000fc40003f06270 */
[----:B------:R4:W5:Y:S01]  /*45d0*/  MUFU.TANH R86, R6 ;  /* 0x0000000600567308 */ /* 0x0009620000002400 */
[C---:B------:R-:W-:Y:S02]  /*45e0*/  ISETP.GE.AND P4, PT, R4.reuse, R235, PT ;  /* 0x000000eb0400720c */ /* 0x040fe40003f86270 */
[C---:B------:R-:W-:Y:S01]  /*45f0*/  ISETP.LT.OR P2, PT, R5.reuse, R234, P2 ;  /* 0x000000ea0500720c */ /* 0x040fe20001741670 */
[----:B------:R-:W-:Y:S01]  /*4600*/  BAR.SYNC.DEFER_BLOCKING 0x0 ;  /* 0x0000000000007b1d */ /* 0x000fe20000010000 */
[C---:B------:R-:W-:Y:S02]  /*4610*/  ISETP.LT.OR P6, PT, R5.reuse, R233, P6 ;  /* 0x000000e90500720c */ /* 0x040fe400037c1670 */
[C---:B------:R-:W-:Y:S02]  /*4620*/  ISETP.LT.OR P1, PT, R5.reuse, R232, P1 ;  /* 0x000000e80500720c */ /* 0x040fe40000f21670 */
[----:B------:R-:W-:Y:S01]  /*4630*/  ISETP.LT.OR P3, PT, R5, R231, P3 ;  /* 0x000000e70500720c */ /* 0x000fe20001f61670 */
[----:B------:R-:W-:Y:S01]  /*4640*/  FMUL.FTZ R5, R27, UR19 ;  /* 0x000000131b057c20 */ /* 0x000fe20008410000 */
[----:B------:R-:W-:-:S02]  /*4650*/  ISETP.LT.OR P5, PT, R4, R233, P5 ;  /* 0x000000e90400720c */ /* 0x000fc40002fa1670 */
[C---:B------:R-:W-:Y:S02]  /*4660*/  ISETP.LT.OR P0, PT, R4.reuse, R232, P0 ;  /* 0x000000e80400720c */ /* 0x040fe40000701670 */
[----:B------:R-:W-:Y:S01]  /*4670*/  ISETP.LT.OR P4, PT, R4, R231, P4 ;  /* 0x000000e70400720c */ /* 0x000fe20002781670 */
[----:B------:R-:W-:Y:S01]  /*4680*/  FMUL.FTZ R4, R51, UR19 ;  /* 0x0000001333047c20 */ /* 0x000fe20008410000 */
[----:B----4-:R-:W-:Y:S01]  /*4690*/  FMUL.FTZ R6, R25, UR19 ;  /* 0x0000001319067c20 */ /* 0x010fe20008410000 */
[----:B------:R-:W-:Y:S01]  /*46a0*/  HMMA.16816.F32.BF16 R48, R36, R62, R104 ;  /* 0x0000003e2430723c */ /* 0x000fe20000041868 */
[----:B------:R-:W-:Y:S01]  /*46b0*/  FSEL R77, R120, -INF , !P5 ;  /* 0xff800000784d7808 */ /* 0x000fe20006800000 */
[----:B------:R4:W-:Y:S01]  /*46c0*/  MUFU.TANH R89, R4 ;  /* 0x0000000400597308 */ /* 0x0009e20000002400 */
[----:B------:R-:W-:Y:S02]  /*46d0*/  FSEL R57, R99, -INF , !P0 ;  /* 0xff80000063397808 */ /* 0x000fe40004000000 */
[----:B--2---:R-:W-:Y:S01]  /*46e0*/  FSEL R60, R85, -INF , !P4 ;  /* 0xff800000553c7808 */ /* 0x004fe20006000000 */
[----:B---3--:R-:W-:Y:S01]  /*46f0*/  HMMA.16816.F32.BF16 R36, R8, R20, R72 ;  /* 0x000000140824723c */ /* 0x008fe20000041848 */
[----:B------:R-:W-:-:S02]  /*4700*/  FSEL R70, R123, -INF , !P6 ;  /* 0xff8000007b467808 */ /* 0x000fc40007000000 */
[----:B------:R-:W-:Y:S01]  /*4710*/  FSEL R59, R97, -INF , !P3 ;  /* 0xff800000613b7808 */ /* 0x000fe20005800000 */
[----:B------:R2:W-:Y:S01]  /*4720*/  MUFU.TANH R87, R6 ;  /* 0x0000000600577308 */ /* 0x0005e20000002400 */
[----:B------:R-:W-:Y:S02]  /*4730*/  FSEL R63, R124, -INF , !P2 ;  /* 0xff8000007c3f7808 */ /* 0x000fe40005000000 */
[----:B------:R-:W-:-:S05]  /*4740*/  FSEL R56, R121, -INF , !P1 ;  /* 0xff80000079387808 */ /* 0x000fca0004800000 */
[----:B------:R3:W-:Y:S01]  /*4750*/  MUFU.TANH R85, R5 ;  /* 0x0000000500557308 */ /* 0x0007e20000002400 */
[----:B----4-:R-:W-:-:S05]  /*4760*/  VIADD R4, R3, 0x10 ;  /* 0x0000001003047836 */ /* 0x010fca0000000000 */
[C---:B------:R-:W-:Y:S02]  /*4770*/  ISETP.GE.AND P5, PT, R4.reuse, R238, PT ;  /* 0x000000ee0400720c */ /* 0x040fe40003fa6270 */
[----:B------:R-:W-:Y:S01]  /*4780*/  ISETP.GE.AND P0, PT, R4, R237, PT ;  /* 0x000000ed0400720c */ /* 0x000fe20003f06270 */
[----:B--2---:R-:W-:Y:S01]  /*4790*/  FMUL.FTZ R6, R26, UR19 ;  /* 0x000000131a067c20 */ /* 0x004fe20008410000 */
[C---:B------:R-:W-:Y:S01]  /*47a0*/  ISETP.LT.OR P5, PT, R4.reuse, R234, P5 ;  /* 0x000000ea0400720c */ /* 0x040fe20002fa1670 */
[C---:B------:R-:W-:Y:S01]  /*47b0*/  HMMA.16816.F32.BF16 R24, R32.reuse, R20, R52 ;  /* 0x000000142018723c */ /* 0x040fe20000041834 */
[----:B------:R-:W-:Y:S01]  /*47c0*/  ISETP.LT.OR P0, PT, R4, R233, P0 ;  /* 0x000000e90400720c */ /* 0x000fe20000701670 */
[----:B------:R2:W4:Y:S01]  /*47d0*/  MUFU.TANH R71, R6 ;  /* 0x0000000600477308 */ /* 0x0005220000002400 */
[----:B------:R-:W-:Y:S02]  /*47e0*/  FSEL R62, R96, -INF , !P5 ;  /* 0xff800000603e7808 */ /* 0x000fe40006800000 */
[----:B------:R-:W-:Y:S01]  /*47f0*/  FSEL R148, R148, -INF , !P0 ;  /* 0xff80000094947808 */ /* 0x000fe20004000000 */
[----:B---3--:R-:W-:Y:S01]  /*4800*/  VIADD R5, R3, 0x11 ;  /* 0x0000001103057836 */ /* 0x008fe20000000000 */
[C---:B------:R-:W-:Y:S01]  /*4810*/  ISETP.GE.AND P4, PT, R4.reuse, R236, PT ;  /* 0x000000ec0400720c */ /* 0x040fe20003f86270 */
[----:B------:R-:W-:Y:S01]  /*4820*/  HMMA.16816.F32.BF16 R32, R32, R22, R48 ;  /* 0x000000162020723c */ /* 0x000fe20000041830 */
[----:B------:R-:W-:-:S02]  /*4830*/  ISETP.GE.AND P2, PT, R4, R235, PT ;  /* 0x000000eb0400720c */ /* 0x000fc40003f46270 */
[C---:B------:R-:W-:Y:S02]  /*4840*/  ISETP.GE.AND P6, PT, R5.reuse, R238, PT ;  /* 0x000000ee0500720c */ /* 0x040fe40003fc6270 */
[C---:B------:R-:W-:Y:S02]  /*4850*/  ISETP.GE.AND P3, PT, R5.reuse, R237, PT ;  /* 0x000000ed0500720c */ /* 0x040fe40003f66270 */
[C---:B------:R-:W-:Y:S02]  /*4860*/  ISETP.GE.AND P5, PT, R5.reuse, R236, PT ;  /* 0x000000ec0500720c */ /* 0x040fe40003fa6270 */
[C---:B------:R-:W-:Y:S02]  /*4870*/  ISETP.GE.AND P0, PT, R5.reuse, R235, PT ;  /* 0x000000eb0500720c */ /* 0x040fe40003f06270 */
[C---:B------:R-:W-:Y:S01]  /*4880*/  ISETP.LT.OR P6, PT, R5.reuse, R234, P6 ;  /* 0x000000ea0500720c */ /* 0x040fe200037c1670 */
[----:B--2---:R-:W-:Y:S01]  /*4890*/  FMUL.FTZ R6, R44, UR19 ;  /* 0x000000132c067c20 */ /* 0x004fe20008410000 */
[----:B------:R-:W-:-:S02]  /*48a0*/  ISETP.LT.OR P3, PT, R5, R233, P3 ;  /* 0x000000e90500720c */ /* 0x000fc40001f61670 */
[CC--:B------:R-:W-:Y:S01]  /*48b0*/  ISETP.LT.OR P5, PT, R5.reuse, R232.reuse, P5 ;  /* 0x000000e80500720c */ /* 0x0c0fe20002fa1670 */
[C---:B-1----:R-:W-:Y:S01]  /*48c0*/  HMMA.16816.F32.BF16 R24, R12.reuse, R16, R24 ;  /* 0x000000100c18723c */ /* 0x042fe20000041818 */
[-C--:B------:R-:W-:Y:S01]  /*48d0*/  ISETP.LT.OR P0, PT, R5, R231.reuse, P0 ;  /* 0x000000e70500720c */ /* 0x080fe20000701670 */
[----:B------:R-:W-:Y:S01]  /*48e0*/  FMUL.FTZ R5, R47, UR19 ;  /* 0x000000132f057c20 */ /* 0x000fe20008410000 */
[C---:B------:R-:W-:Y:S01]  /*48f0*/  ISETP.LT.OR P4, PT, R4.reuse, R232, P4 ;  /* 0x000000e80400720c */ /* 0x040fe20002781670 */
[----:B------:R1:W2:Y:S01]  /*4900*/  MUFU.TANH R69, R6 ;  /* 0x0000000600457308 */ /* 0x0002a20000002400 */
[----:B------:R-:W-:Y:S01]  /*4910*/  ISETP.LT.OR P2, PT, R4, R231, P2 ;  /* 0x000000e70400720c */ /* 0x000fe20001741670 */
[----:B------:R-:W-:Y:S01]  /*4920*/  VIADD R4, R3, 0x18 ;  /* 0x0000001803047836 */ /* 0x000fe20000000000 */
[----:B------:R-:W-:Y:S01]  /*4930*/  FSEL R129, R129, -INF , !P4 ;  /* 0xff80000081817808 */ /* 0x000fe20006000000 */
[----:B------:R-:W-:Y:S01]  /*4940*/  HMMA.16816.F32.BF16 R12, R12, R18, R32 ;  /* 0x000000120c0c723c */ /* 0x000fe20000041820 */
[----:B------:R-:W-:-:S02]  /*4950*/  FSEL R139, R139, -INF , !P2 ;  /* 0xff8000008b8b7808 */ /* 0x000fc40005000000 */
[C---:B------:R-:W-:Y:S01]  /*4960*/  ISETP.GE.AND P1, PT, R4.reuse, R238, PT ;  /* 0x000000ee0400720c */ /* 0x040fe20003f26270 */
[----:B------:R3:W-:Y:S01]  /*4970*/  MUFU.TANH R68, R5 ;  /* 0x0000000500447308 */ /* 0x0007e20000002400 */
[C---:B------:R-:W-:Y:S02]  /*4980*/  ISETP.GE.AND P4, PT, R4.reuse, R237, PT ;  /* 0x000000ed0400720c */ /* 0x040fe40003f86270 */
[----:B------:R-:W-:Y:S02]  /*4990*/  ISETP.LT.OR P1, PT, R4, R234, P1 ;  /* 0x000000ea0400720c */ /* 0x000fe40000f21670 */
[----:B------:R-:W-:Y:S02]  /*49a0*/  FSEL R53, R98, -INF , !P6 ;  /* 0xff80000062357808 */ /* 0x000fe40007000000 */
[C---:B------:R-:W-:Y:S01]  /*49b0*/  ISETP.LT.OR P4, PT, R4.reuse, R233, P4 ;  /* 0x000000e90400720c */ /* 0x040fe20002781670 */
[----:B-1----:R-:W-:Y:S01]  /*49c0*/  FMUL.FTZ R6, R45, UR19 ;  /* 0x000000132d067c20 */ /* 0x002fe20008410000 */
[----:B------:R-:W-:-:S02]  /*49d0*/  ISETP.GE.AND P2, PT, R4, R236, PT ;  /* 0x000000ec0400720c */ /* 0x000fc40003f46270 */
[----:B------:R-:W-:Y:S01]  /*49e0*/  ISETP.GE.AND P6, PT, R4, R235, PT ;  /* 0x000000eb0400720c */ /* 0x000fe20003fc6270 */
[----:B------:R1:W-:Y:S01]  /*49f0*/  MUFU.TANH R79, R6 ;  /* 0x00000006004f7308 */ /* 0x0003e20000002400 */
[----:B------:R-:W-:Y:S01]  /*4a00*/  FSEL R152, R152, -INF , !P3 ;  /* 0xff80000098987808 */ /* 0x000fe20005800000 */
[----:B------:R-:W-:Y:S01]  /*4a10*/  FMUL.FTZ R7, R26, UR19 ;  /* 0x000000131a077c20 */ /* 0x000fe20008410000 */
[----:B------:R-:W-:Y:S01]  /*4a20*/  FSEL R137, R137, -INF , !P0 ;  /* 0xff80000089897808 */ /* 0x000fe20004000000 */
[----:B---3--:R-:W-:Y:S01]  /*4a30*/  FMUL.FTZ R5, R40, UR19 ;  /* 0x0000001328057c20 */ /* 0x008fe20008410000 */
[----:B------:R-:W-:Y:S02]  /*4a40*/  FSEL R55, R93, -INF , !P1 ;  /* 0xff8000005d377808 */ /* 0x000fe40004800000 */
[----:B------:R-:W-:Y:S01]  /*4a50*/  FSEL R158, R158, -INF , !P4 ;  /* 0xff8000009e9e7808 */ /* 0x000fe20006000000 */
[----:B------:R3:W-:Y:S01]  /*4a60*/  MUFU.TANH R40, R5 ;  /* 0x0000000500287308 */ /* 0x0007e20000002400 */
[----:B------:R-:W-:Y:S01]  /*4a70*/  ISETP.LT.OR P2, PT, R4, R232, P2 ;  /* 0x000000e80400720c */ /* 0x000fe20001741670 */
[----:B------:R-:W-:Y:S01]  /*4a80*/  FMUL.FTZ R14, R14, UR19 ;  /* 0x000000130e0e7c20 */ /* 0x000fe20008410000 */
[----:B------:R-:W-:Y:S01]  /*4a90*/  ISETP.LT.OR P6, PT, R4, R231, P6 ;  /* 0x000000e70400720c */ /* 0x000fe200037c1670 */
[----:B------:R-:W-:Y:S01]  /*4aa0*/  VIADD R4, R3, 0x20 ;  /* 0x0000002003047836 */ /* 0x000fe20000000000 */
[----:B------:R-:W-:Y:S01]  /*4ab0*/  FSEL R128, R128, -INF , !P5 ;  /* 0xff80000080807808 */ /* 0x000fe20006800000 */
[----:B------:R-:W-:Y:S01]  /*4ac0*/  FMUL.FTZ R12, R12, UR19 ;  /* 0x000000130c0c7c20 */ /* 0x000fe20008410000 */
[----:B------:R-:W-:Y:S01]  /*4ad0*/  FSEL R107, R90, -INF , !P2 ;  /* 0xff8000005a6b7808 */ /* 0x000fe20005000000 */
[----:B------:R-:W-:Y:S01]  /*4ae0*/  MUFU.TANH R14, R14 ;  /* 0x0000000e000e7308 */ /* 0x000fe20000002400 */
[----:B-1----:R-:W-:Y:S01]  /*4af0*/  FMUL.FTZ R6, R46, UR19 ;  /* 0x000000132e067c20 */ /* 0x002fe20008410000 */
[----:B------:R-:W-:Y:S01]  /*4b00*/  FSEL R136, R136, -INF , !P6 ;  /* 0xff80000088887808 */ /* 0x000fe20007000000 */
[----:B------:R-:W-:Y:S01]  /*4b10*/  HMMA.16816.F32.BF16 R44, R8, R22, R80 ;  /* 0x00000016082c723c */ /* 0x000fe20000041850 */
[C---:B------:R-:W-:Y:S01]  /*4b20*/  ISETP.GE.AND P5, PT, R4.reuse, R238, PT ;  /* 0x000000ee0400720c */ /* 0x040fe20003fa6270 */
[----:B------:R-:W-:Y:S01]  /*4b30*/  FMUL.FTZ R13, R13, UR19 ;  /* 0x000000130d0d7c20 */ /* 0x000fe20008410000 */
[C---:B------:R-:W-:Y:S01]  /*4b40*/  ISETP.GE.AND P2, PT, R4.reuse, R237, PT ;  /* 0x000000ed0400720c */ /* 0x040fe20003f46270 */
[----:B------:R-:W-:Y:S01]  /*4b50*/  FMUL.FTZ R15, R15, UR19 ;  /* 0x000000130f0f7c20 */ /* 0x000fe20008410000 */
[C---:B------:R-:W-:Y:S01]  /*4b60*/  ISETP.GE.AND P6, PT, R4.reuse, R236, PT ;  /* 0x000000ec0400720c */ /* 0x040fe20003fc6270 */
[----:B---3--:R-:W-:Y:S01]  /*4b70*/  VIADD R5, R3, 0x19 ;  /* 0x0000001903057836 */ /* 0x008fe20000000000 */
[----:B------:R-:W-:Y:S01]  /*4b80*/  HMMA.16816.F32.BF16 R8, R28, R16, R36 ;  /* 0x000000101c08723c */ /* 0x000fe20000041824 */
[C---:B------:R-:W-:Y:S01]  /*4b90*/  ISETP.LT.OR P5, PT, R4.reuse, R234, P5 ;  /* 0x000000ea0400720c */ /* 0x040fe20002fa1670 */
[----:B------:R1:W3:Y:S01]  /*4ba0*/  MUFU.TANH R52, R6 ;  /* 0x0000000600347308 */ /* 0x0002e20000002400 */
[----:B------:R-:W-:-:S02]  /*4bb0*/  ISETP.LT.OR P2, PT, R4, R233, P2 ;  /* 0x000000e90400720c */ /* 0x000fc40001741670 */
[C---:B------:R-:W-:Y:S02]  /*4bc0*/  ISETP.GE.AND P3, PT, R5.reuse, R238, PT ;  /* 0x000000ee0500720c */ /* 0x040fe40003f66270 */
[C---:B------:R-:W-:Y:S02]  /*4bd0*/  ISETP.GE.AND P0, PT, R5.reuse, R237, PT ;  /* 0x000000ed0500720c */ /* 0x040fe40003f06270 */
[C---:B------:R-:W-:Y:S01]  /*4be0*/  ISETP.GE.AND P1, PT, R5.reuse, R236, PT ;  /* 0x000000ec0500720c */ /* 0x040fe20003f26270 */
[----:B------:R5:W-:Y:S01]  /*4bf0*/  MUFU.TANH R16, R7 ;  /* 0x0000000700107308 */ /* 0x000be20000002400 */
[C---:B------:R-:W-:Y:S02]  /*4c00*/  ISETP.GE.AND P4, PT, R5.reuse, R235, PT ;  /* 0x000000eb0500720c */ /* 0x040fe40003f86270 */
[C---:B------:R-:W-:Y:S02]  /*4c10*/  ISETP.LT.OR P3, PT, R5.reuse, R234, P3 ;  /* 0x000000ea0500720c */ /* 0x040fe40001f61670 */
[----:B------:R-:W-:-:S02]  /*4c20*/  ISETP.LT.OR P0, PT, R5, R233, P0 ;  /* 0x000000e90500720c */ /* 0x000fc40000701670 */
[CC--:B------:R-:W-:Y:S01]  /*4c30*/  ISETP.LT.OR P1, PT, R5.reuse, R232.reuse, P1 ;  /* 0x000000e80500720c */ /* 0x0c0fe20000f21670 */
[----:B------:R-:W-:Y:S01]  /*4c40*/  HMMA.16816.F32.BF16 R28, R28, R18, R44 ;  /* 0x000000121c1c723c */ /* 0x000fe2000004182c */
[----:B------:R-:W-:Y:S01]  /*4c50*/  ISETP.LT.OR P4, PT, R5, R231, P4 ;  /* 0x000000e70500720c */ /* 0x000fe20002781670 */
[----:B------:R-:W-:Y:S01]  /*4c60*/  FMUL.FTZ R5, R24, UR19 ;  /* 0x0000001318057c20 */ /* 0x000fe20008410000 */
[----:B------:R-:W-:Y:S01]  /*4c70*/  FSEL R54, R94, -INF , !P3 ;  /* 0xff8000005e367808 */ /* 0x000fe20005800000 */
[----:B-1----:R-:W-:Y:S01]  /*4c80*/  FMUL.FTZ R6, R27, UR19 ;  /* 0x000000131b067c20 */ /* 0x002fe20008410000 */
[C---:B------:R-:W-:Y:S01]  /*4c90*/  ISETP.GE.AND P3, PT, R4.reuse, R235, PT ;  /* 0x000000eb0400720c */ /* 0x040fe20003f66270 */
[----:B------:R1:W3:Y:S01]  /*4ca0*/  MUFU.TANH R21, R5 ;  /* 0x0000000500157308 */ /* 0x0002e20000002400 */
[C---:B------:R-:W-:Y:S02]  /*4cb0*/  ISETP.LT.OR P6, PT, R4.reuse, R232, P6 ;  /* 0x000000e80400720c */ /* 0x040fe400037c1670 */
[----:B------:R-:W-:Y:S01]  /*4cc0*/  ISETP.LT.OR P3, PT, R4, R231, P3 ;  /* 0x000000e70400720c */ /* 0x000fe20001f61670 */
[----:B------:R-:W-:Y:S01]  /*4cd0*/  FMUL.FTZ R4, R25, UR19 ;  /* 0x0000001319047c20 */ /* 0x000fe20008410000 */
[----:B------:R-:W-:Y:S01]  /*4ce0*/  FSEL R156, R156, -INF , !P0 ;  /* 0xff8000009c9c7808 */ /* 0x000fe20004000000 */
[----:B-----5:R-:W-:Y:S01]  /*4cf0*/  FMUL.FTZ R7, R10, UR19 ;  /* 0x000000130a077c20 */ /* 0x020fe20008410000 */
[----:B------:R-:W-:Y:S01]  /*4d00*/  FSEL R138, R138, -INF , !P4 ;  /* 0xff8000008a8a7808 */ /* 0x000fe20006000000 */
[----:B------:R5:W-:Y:S01]  /*4d10*/  MUFU.TANH R17, R4 ;  /* 0x0000000400117308 */ /* 0x000be20000002400 */
[----:B------:R-:W-:-:S02]  /*4d20*/  FSEL R162, R162, -INF , !P5 ;  /* 0xff800000a2a27808 */ /* 0x000fc40006800000 */
[----:B------:R-:W-:Y:S02]  /*4d30*/  FSEL R176, R88, -INF , !P2 ;  /* 0xff80000058b07808 */ /* 0x000fe40005000000 */
[----:B------:R-:W-:Y:S02]  /*4d40*/  FSEL R106, R92, -INF , !P1 ;  /* 0xff8000005c6a7808 */ /* 0x000fe40004800000 */
[----:B------:R-:W-:Y:S01]  /*4d50*/  FSEL R161, R86, -INF , !P6 ;  /* 0xff80000056a17808 */ /* 0x000fe20007000000 */
[----:B------:R-:W-:Y:S01]  /*4d60*/  MUFU.TANH R7, R7 ;  /* 0x0000000700077308 */ /* 0x000fe20000002400 */
[----:B-1----:R-:W-:Y:S01]  /*4d70*/  VIADD R5, R3, 0x21 ;  /* 0x0000002103057836 */ /* 0x002fe20000000000 */
[----:B----4-:R-:W-:Y:S01]  /*4d80*/  FSEL R167, R71, -INF , !P3 ;  /* 0xff80000047a77808 */ /* 0x010fe20005800000 */
[----:B------:R-:W-:Y:S01]  /*4d90*/  FMUL.FTZ R28, R28, UR19 ;  /* 0x000000131c1c7c20 */ /* 0x000fe20008410000 */
[----:B------:R-:W-:Y:S02]  /*4da0*/  FMUL.FTZ R29, R29, UR19 ;  /* 0x000000131d1d7c20 */ /* 0x000fe40008410000 */
[----:B------:R-:W-:-:S02]  /*4db0*/  ISETP.GE.AND P0, PT, R5, R238, PT ;  /* 0x000000ee0500720c */ /* 0x000fc40003f06270 */
[----:B------:R-:W-:Y:S01]  /*4dc0*/  ISETP.GE.AND P4, PT, R5, R237, PT ;  /* 0x000000ed0500720c */ /* 0x000fe20003f86270 */
[----:B-----5:R-:W-:Y:S01]  /*4dd0*/  VIADD R4, R3, 0x28 ;  /* 0x0000002803047836 */ /* 0x020fe20000000000 */
[C---:B------:R-:W-:Y:S01]  /*4de0*/  ISETP.GE.AND P5, PT, R5.reuse, R236, PT ;  /* 0x000000ec0500720c */ /* 0x040fe20003fa6270 */
[----:B------:R1:W-:Y:S01]  /*4df0*/  MUFU.TANH R20, R6 ;  /* 0x0000000600147308 */ /* 0x0003e20000002400 */
[C---:B------:R-:W-:Y:S02]  /*4e00*/  ISETP.GE.AND P2, PT, R5.reuse, R235, PT ;  /* 0x000000eb0500720c */ /* 0x040fe40003f46270 */
[C---:B------:R-:W-:Y:S02]  /*4e10*/  ISETP.LT.OR P0, PT, R5.reuse, R234, P0 ;  /* 0x000000ea0500720c */ /* 0x040fe40000701670 */
[C---:B------:R-:W-:Y:S02]  /*4e20*/  ISETP.LT.OR P4, PT, R5.reuse, R233, P4 ;  /* 0x000000e90500720c */ /* 0x040fe40002781670 */
[C---:B------:R-:W-:Y:S01]  /*4e30*/  ISETP.LT.OR P5, PT, R5.reuse, R232, P5 ;  /* 0x000000e80500720c */ /* 0x040fe20002fa1670 */
[----:B------:R-:W-:Y:S01]  /*4e40*/  MUFU.TANH R12, R12 ;  /* 0x0000000c000c7308 */ /* 0x000fe20000002400 */
[----:B------:R-:W-:Y:S01]  /*4e50*/  ISETP.LT.OR P2, PT, R5, R231, P2 ;  /* 0x000000e70500720c */ /* 0x000fe20001741670 */
[----:B------:R-:W-:Y:S01]  /*4e60*/  FMUL.FTZ R5, R8, UR19 ;  /* 0x0000001308057c20 */ /* 0x000fe20008410000 */
[----:B------:R-:W-:-:S02]  /*4e70*/  ISETP.GE.AND P1, PT, R4, R238, PT ;  /* 0x000000ee0400720c */ /* 0x000fc40003f26270 */
[C---:B------:R-:W-:Y:S02]  /*4e80*/  ISETP.GE.AND P6, PT, R4.reuse, R237, PT ;  /* 0x000000ed0400720c */ /* 0x040fe40003fc6270 */
[C---:B------:R-:W-:Y:S01]  /*4e90*/  ISETP.LT.OR P1, PT, R4.reuse, R234, P1 ;  /* 0x000000ea0400720c */ /* 0x040fe20000f21670 */
[----:B------:R4:W5:Y:S01]  /*4ea0*/  MUFU.TANH R8, R5 ;  /* 0x0000000500087308 */ /* 0x0009620000002400 */
[C---:B------:R-:W-:Y:S01]  /*4eb0*/  ISETP.LT.OR P6, PT, R4.reuse, R233, P6 ;  /* 0x000000e90400720c */ /* 0x040fe200037c1670 */
[----:B-1----:R-:W-:Y:S01]  /*4ec0*/  FMUL.FTZ R6, R9, UR19 ;  /* 0x0000001309067c20 */ /* 0x002fe20008410000 */
[----:B------:R-:W-:Y:S02]  /*4ed0*/  FSEL R173, R91, -INF , !P0 ;  /* 0xff8000005bad7808 */ /* 0x000fe40004000000 */
[C---:B------:R-:W-:Y:S02]  /*4ee0*/  ISETP.GE.AND P3, PT, R4.reuse, R236, PT ;  /* 0x000000ec0400720c */ /* 0x040fe40003f66270 */
[----:B------:R-:W-:Y:S01]  /*4ef0*/  ISETP.GE.AND P0, PT, R4, R235, PT ;  /* 0x000000eb0400720c */ /* 0x000fe20003f06270 */
[----:B------:R1:W5:Y:S01]  /*4f00*/  MUFU.TANH R9, R6 ;  /* 0x0000000600097308 */ /* 0x0003620000002400 */
[----:B------:R-:W-:-:S02]  /*4f10*/  FSEL R180, R89, -INF , !P4 ;  /* 0xff80000059b47808 */ /* 0x000fc40006000000 */
[----:B------:R-:W-:Y:S02]  /*4f20*/  FSEL R166, R85, -INF , !P2 ;  /* 0xff80000055a67808 */ /* 0x000fe40005000000 */
[----:B--2---:R-:W-:Y:S02]  /*4f30*/  FSEL R172, R69, -INF , !P1 ;  /* 0xff80000045ac7808 */ /* 0x004fe40004800000 */
[----:B---3--:R-:W-:Y:S01]  /*4f40*/  FSEL R197, R52, -INF , !P6 ;  /* 0xff80000034c57808 */ /* 0x008fe20007000000 */
[----:B------:R-:W-:Y:S01]  /*4f50*/  MUFU.TANH R13, R13 ;  /* 0x0000000d000d7308 */ /* 0x000fe20000002400 */
[C---:B----4-:R-:W-:Y:S01]  /*4f60*/  VIADD R5, R3.reuse, 0x29 ;  /* 0x0000002903057836 */ /* 0x050fe20000000000 */
[C---:B------:R-:W-:Y:S02]  /*4f70*/  ISETP.LT.OR P3, PT, R4.reuse, R232, P3 ;  /* 0x000000e80400720c */ /* 0x040fe40001f61670 */
[----:B------:R-:W-:Y:S01]  /*4f80*/  ISETP.LT.OR P0, PT, R4, R231, P0 ;  /* 0x000000e70400720c */ /* 0x000fe20000701670 */
[----:B------:R-:W-:Y:S01]  /*4f90*/  VIADD R4, R3, 0x30 ;  /* 0x0000003003047836 */ /* 0x000fe20000000000 */
[----:B------:R-:W-:-:S02]  /*4fa0*/  ISETP.GE.AND P4, PT, R5, R238, PT ;  /* 0x000000ee0500720c */ /* 0x000fc40003f86270 */
[----:B------:R-:W-:Y:S01]  /*4fb0*/  ISETP.GE.AND P2, PT, R5, R237, PT ;  /* 0x000000ed0500720c */ /* 0x000fe20003f46270 */
[----:B-1----:R-:W-:Y:S01]  /*4fc0*/  FMUL.FTZ R6, R11, UR19 ;  /* 0x000000130b067c20 */ /* 0x002fe20008410000 */
[C---:B------:R-:W-:Y:S01]  /*4fd0*/  ISETP.GE.AND P1, PT, R5.reuse, R236, PT ;  /* 0x000000ec0500720c */ /* 0x040fe20003f26270 */
[----:B------:R-:W-:Y:S01]  /*4fe0*/  MUFU.TANH R15, R15 ;  /* 0x0000000f000f7308 */ /* 0x000fe20000002400 */
[C---:B------:R-:W-:Y:S02]  /*4ff0*/  ISETP.GE.AND P6, PT, R5.reuse, R235, PT ;  /* 0x000000eb0500720c */ /* 0x040fe40003fc6270 */
[C---:B------:R-:W-:Y:S02]  /*5000*/  ISETP.LT.OR P4, PT, R5.reuse, R234, P4 ;  /* 0x000000ea0500720c */ /* 0x040fe40002781670 */
[C---:B------:R-:W-:Y:S02]  /*5010*/  ISETP.LT.OR P2, PT, R5.reuse, R233, P2 ;  /* 0x000000e90500720c */ /* 0x040fe40001741670 */
[C---:B------:R-:W-:Y:S01]  /*5020*/  ISETP.LT.OR P1, PT, R5.reuse, R232, P1 ;  /* 0x000000e80500720c */ /* 0x040fe20000f21670 */
[----:B------:R-:W1:Y:S01]  /*5030*/  MUFU.TANH R6, R6 ;  /* 0x0000000600067308 */ /* 0x000e620000002400 */
[----:B------:R-:W-:Y:S01]  /*5040*/  ISETP.LT.OR P6, PT, R5, R231, P6 ;  /* 0x000000e70500720c */ /* 0x000fe200037c1670 */
[----:B------:R-:W-:Y:S01]  /*5050*/  VIADD R5, R3, 0x31 ;  /* 0x0000003103057836 */ /* 0x000fe20000000000 */
[----:B------:R-:W-:-:S02]  /*5060*/  FSEL R160, R87, -INF , !P5 ;  /* 0xff80000057a07808 */ /* 0x000fc40006800000 */
[----:B------:R-:W-:Y:S02]  /*5070*/  FSEL R159, R40, -INF , !P3 ;  /* 0xff800000289f7808 */ /* 0x000fe40005800000 */
[----:B------:R-:W-:Y:S01]  /*5080*/  FSEL R164, R42, -INF , !P0 ;  /* 0xff8000002aa47808 */ /* 0x000fe20004000000 */
[----:B------:R-:W2:Y:S01]  /*5090*/  MUFU.TANH R28, R28 ;  /* 0x0000001c001c7308 */ /* 0x000ea20000002400 */
[----:B------:R-:W-:Y:S02]  /*50a0*/  FSEL R171, R79, -INF , !P4 ;  /* 0xff8000004fab7808 */ /* 0x000fe40006000000 */
[C---:B------:R-:W-:Y:S02]  /*50b0*/  ISETP.GE.AND P5, PT, R4.reuse, R238, PT ;  /* 0x000000ee0400720c */ /* 0x040fe40003fa6270 */
[C---:B------:R-:W-:Y:S02]  /*50c0*/  ISETP.GE.AND P3, PT, R4.reuse, R237, PT ;  /* 0x000000ed0400720c */ /* 0x040fe40003f66270 */
[C---:B------:R-:W-:Y:S01]  /*50d0*/  ISETP.GE.AND P0, PT, R4.reuse, R236, PT ;  /* 0x000000ec0400720c */ /* 0x040fe20003f06270 */
[----:B------:R-:W-:Y:S01]  /*50e0*/  MUFU.TANH R29, R29 ;  /* 0x0000001d001d7308 */ /* 0x000fe20000002400 */
[----:B------:R-:W-:-:S02]  /*50f0*/  ISETP.GE.AND P4, PT, R4, R235, PT ;  /* 0x000000eb0400720c */ /* 0x000fc40003f86270 */
[----:B------:R-:W-:Y:S02]  /*5100*/  FSEL R175, R68, -INF , !P2 ;  /* 0xff80000044af7808 */ /* 0x000fe40005000000 */
[----:B------:R-:W-:Y:S02]  /*5110*/  ISETP.GE.AND P2, PT, R5, R238, PT ;  /* 0x000000ee0500720c */ /* 0x000fe40003f46270 */
[C---:B------:R-:W-:Y:S02]  /*5120*/  ISETP.LT.OR P5, PT, R4.reuse, R234, P5 ;  /* 0x000000ea0400720c */ /* 0x040fe40002fa1670 */
[C---:B------:R-:W-:Y:S02]  /*5130*/  ISETP.LT.OR P3, PT, R4.reuse, R233, P3 ;  /* 0x000000e90400720c */ /* 0x040fe40001f61670 */
        /* <DEDUP_REMOVED lines=8> */
[----:B------:R-:W-:Y:S02]  /*51c0*/  FSEL R192, R16, -INF , !P3 ;  /* 0xff80000010c07808 */ /* 0x000fe40005800000 */
[----:B-----5:R-:W-:Y:S02]  /*51d0*/  FSEL R196, R8, -INF , !P0 ;  /* 0xff80000008c47808 */ /* 0x020fe40004000000 */
        /* <DEDUP_REMOVED lines=8> */
[----:B------:R-:W-:Y:S02]  /*5260*/  ISETP.GE.AND P2, PT, R4, R235, PT ;  /* 0x000000eb0400720c */ /* 0x000fe40003f46270 */
[C---:B------:R-:W-:Y:S02]  /*5270*/  ISETP.LT.OR P6, PT, R5.reuse, R233, P6 ;  /* 0x000000e90500720c */ /* 0x040fe400037c1670 */
[C---:B------:R-:W-:Y:S02]  /*5280*/  ISETP.LT.OR P5, PT, R5.reuse, R232, P5 ;  /* 0x000000e80500720c */ /* 0x040fe40002fa1670 */
[----:B------:R-:W-:Y:S01]  /*5290*/  ISETP.LT.OR P3, PT, R5, R231, P3 ;  /* 0x000000e70500720c */ /* 0x000fe20001f61670 */
[----:B------:R-:W-:Y:S01]  /*52a0*/  FMUL.FTZ R5, R30, UR19 ;  /* 0x000000131e057c20 */ /* 0x000fe20008410000 */
[C---:B------:R-:W-:Y:S02]  /*52b0*/  ISETP.LT.OR P1, PT, R4.reuse, R234, P1 ;  /* 0x000000ea0400720c */ /* 0x040fe40000f21670 */
[----:B------:R-:W-:-:S02]  /*52c0*/  ISETP.LT.OR P0, PT, R4, R233, P0 ;  /* 0x000000e90400720c */ /* 0x000fc40000701670 */
[C---:B------:R-:W-:Y:S01]  /*52d0*/  ISETP.LT.OR P4, PT, R4.reuse, R232, P4 ;  /* 0x000000e80400720c */ /* 0x040fe20002781670 */
[----:B------:R-:W3:Y:S01]  /*52e0*/  MUFU.TANH R5, R5 ;  /* 0x0000000500057308 */ /* 0x000ee20000002400 */
[----:B------:R-:W-:Y:S01]  /*52f0*/  ISETP.LT.OR P2, PT, R4, R231, P2 ;  /* 0x000000e70400720c */ /* 0x000fe20001741670 */
[----:B------:R-:W-:Y:S01]  /*5300*/  FMUL.FTZ R4, R31, UR19 ;  /* 0x000000131f047c20 */ /* 0x000fe20008410000 */
[----:B------:R-:W-:Y:S02]  /*5310*/  FSEL R203, R14, -INF , !P0 ;  /* 0xff8000000ecb7808 */ /* 0x000fe40004000000 */
[----:B------:R-:W-:Y:S02]  /*5320*/  PLOP3.LUT P0, PT, PT, PT, UP0, 0x80, 0x0 ;  /* 0x000000000000781c */ /* 0x000fe40003f0f008 */
[----:B------:R-:W-:Y:S01]  /*5330*/  FSEL R202, R20, -INF , !P6 ;  /* 0xff80000014ca7808 */ /* 0x000fe20007000000 */
[----:B------:R-:W4:Y:S01]  /*5340*/  MUFU.TANH R4, R4 ;  /* 0x0000000400047308 */ /* 0x000f220000002400 */
[----:B------:R-:W-:-:S02]  /*5350*/  FSEL R194, R9, -INF , !P5 ;  /* 0xff80000009c27808 */ /* 0x000fc40006800000 */
[----:B-1----:R-:W-:Y:S02]  /*5360*/  FSEL R198, R6, -INF , !P3 ;  /* 0xff80000006c67808 */ /* 0x002fe40005800000 */
[----:B------:R-:W-:Y:S02]  /*5370*/  FSEL R168, R12, -INF , !P1 ;  /* 0xff8000000ca87808 */ /* 0x000fe40004800000 */
[C---:B------:R-:W-:Y:S02]  /*5380*/  ISETP.GE.AND P6, PT, R3.reuse, R238, PT ;  /* 0x000000ee0300720c */ /* 0x040fe40003fc6270 */
[C---:B------:R-:W-:Y:S02]  /*5390*/  ISETP.GE.AND P5, PT, R3.reuse, R237, PT ;  /* 0x000000ed0300720c */ /* 0x040fe40003fa6270 */
[C---:B------:R-:W-:Y:S02]  /*53a0*/  ISETP.GE.AND P3, PT, R3.reuse, R236, PT ;  /* 0x000000ec0300720c */ /* 0x040fe40003f66270 */
[----:B------:R-:W-:-:S02]  /*53b0*/  ISETP.GE.AND P1, PT, R3, R235, PT ;  /* 0x000000eb0300720c */ /* 0x000fc40003f26270 */
[C---:B------:R-:W-:Y:S02]  /*53c0*/  ISETP.LT.OR P6, PT, R3.reuse, R234, P6 ;  /* 0x000000ea0300720c */ /* 0x040fe400037c1670 */
[C---:B------:R-:W-:Y:S02]  /*53d0*/  ISETP.LT.OR P5, PT, R3.reuse, R233, P5 ;  /* 0x000000e90300720c */ /* 0x040fe40002fa1670 */
[C---:B------:R-:W-:Y:S02]  /*53e0*/  ISETP.LT.OR P3, PT, R3.reuse, R232, P3 ;  /* 0x000000e80300720c */ /* 0x040fe40001f61670 */
[----:B------:R-:W-:Y:S02]  /*53f0*/  ISETP.LT.OR P1, PT, R3, R231, P1 ;  /* 0x000000e70300720c */ /* 0x000fe40000f21670 */
[----:B--2---:R-:W-:Y:S02]  /*5400*/  FSEL R193, R28, -INF , !P4 ;  /* 0xff8000001cc17808 */ /* 0x004fe40006000000 */
[----:B---3--:R-:W-:-:S02]  /*5410*/  FSEL R199, R5, -INF , !P2 ;  /* 0xff80000005c77808 */ /* 0x008fc40005000000 */
[----:B------:R-:W-:Y:S02]  /*5420*/  FSEL R174, R13, -INF , !P6 ;  /* 0xff8000000dae7808 */ /* 0x000fe40007000000 */
[----:B------:R-:W-:Y:S02]  /*5430*/  FSEL R204, R15, -INF , !P5 ;  /* 0xff8000000fcc7808 */ /* 0x000fe40006800000 */
[----:B------:R-:W-:Y:S02]  /*5440*/  FSEL R195, R29, -INF , !P3 ;  /* 0xff8000001dc37808 */ /* 0x000fe40005800000 */
[----:B----4-:R-:W-:Y:S01]  /*5450*/  FSEL R201, R4, -INF , !P1 ;  /* 0xff80000004c97808 */ /* 0x010fe20004800000 */
        /* <DEDUP_REMOVED lines=65> */
.L_x_1036:
[----:B------:R-:W-:Y:S05]  /*5870*/  BSYNC B0 ;  /* 0x0000000000007941 */ /* 0x000fea0003800000 */
.L_x_1035:
[----:B------:R-:W0:Y:S02]  /*5880*/  LDGDEPBAR ;  /* 0x00000000000079af */ /* 0x000e240000000000 */
.L_x_1034:
        /* <DEDUP_REMOVED lines=70> */
[----:B-1----:R-:W-:Y:S01]  /*5cf0*/  FMNMX.FTZ R103, R103, R6, !PT ;  /* 0x0000000667677209 */ /* 0x002fe20007810000 */
[----:B------:R-:W-:Y:S01]  /*5d00*/  LDSM.16.MT88.4 R44, [R226+0xb400] ;  /* 0x00b40000e22c783b */ /* 0x000fe20000004200 */
        /* <DEDUP_REMOVED lines=90> */
[----:B------:R-:W-:Y:S03]  /*62b0*/  LDSM.16.MT88.4 R24, [R224+0xa400] ;  /* 0x00a40000e018783b */ /* 0x000fe60000004200 */
[----:B------:R1:W-:Y:S01]  /*62c0*/  MUFU.EX2 R208, R2 ;  /* 0x0000000200d07308 */ /* 0x0003e20000000800 */
[C---:B------:R-:W-:Y:S06]  /*62d0*/  HMMA.16816.F32.BF16 R64, R8.reuse, R20, RZ ;  /* 0x000000140840723c */ /* 0x040fec00000418ff */
[C---:B------:R-:W-:Y:S01]  /*62e0*/  HMMA.16816.F32.BF16 R132, R8.reuse, R22, RZ ;  /* 0x000000160884723c */ /* 0x040fe200000418ff */
[----:B------:R-:W-:Y:S05]  /*62f0*/  LDSM.16.MT88.4 R20, [R224+0x9400] ;  /* 0x00940000e014783b */ /* 0x000fea0000004200 */
[----:B------:R-:W-:Y:S01]  /*6300*/  HMMA.16816.F32.BF16 R56, R8, R36, RZ ;  /* 0x000000240838723c */ /* 0x000fe200000418ff */
[----:B-1----:R-:W-:-:S05]  /*6310*/  FFMA.FTZ R2, R129, UR21, -R13 ;  /* 0x0000001581027c23 */ /* 0x002fca000801080d */
[C---:B------:R-:W-:Y:S01]  /*6320*/  HMMA.16816.F32.BF16 R144, R8.reuse, R38, RZ ;  /* 0x000000260890723c */ /* 0x040fe200000418ff */
[----:B------:R1:W-:Y:S05]  /*6330*/  MUFU.EX2 R250, R2 ;  /* 0x0000000200fa7308 */ /* 0x0003ea0000000800 */
[C---:B------:R-:W-:Y:S06]  /*6340*/  HMMA.16816.F32.BF16 R52, R8.reuse, R40, RZ ;  /* 0x000000280834723c */ /* 0x040fec00000418ff */
[----:B------:R-:W-:Y:S01]  /*6350*/  HMMA.16816.F32.BF16 R36, R8, R48, RZ ;  /* 0x000000300824723c */ /* 0x000fe200000418ff */
[----:B-1----:R-:W-:-:S05]  /*6360*/  FFMA.FTZ R2, R128, UR21, -R13 ;  /* 0x0000001580027c23 */ /* 0x002fca000801080d */
[----:B------:R-:W-:Y:S01]  /*6370*/  HMMA.16816.F32.BF16 R128, R8, R18, RZ ;  /* 0x000000120880723c */ /* 0x000fe200000418ff */
[----:B------:R-:W1:Y:S01]  /*6380*/  LDSM.16.MT88.4 R16, [R226+0x9400] ;  /* 0x00940000e210783b */ /* 0x000e620000004200 */
[----:B------:R2:W3:Y:S02]  /*6390*/  MUFU.EX2 R213, R2 ;  /* 0x0000000200d57308 */ /* 0x0004e40000000800 */
[----:B--2---:R-:W-:Y:S01]  /*63a0*/  FFMA.FTZ R2, R107, UR21, -R13 ;  /* 0x000000156b027c23 */ /* 0x004fe2000801080d */
[----:B---3--:R-:W-:Y:S01]  /*63b0*/  F2FP.BF16.F32.PACK_AB R4, R213, R250 ;  /* 0x000000fad504723e */ /* 0x008fe200000010ff */
[----:B------:R-:W-:-:S04]  /*63c0*/  IMAD.MOV.U32 R107, RZ, RZ, R207 ;  /* 0x000000ffff6b7224 */ /* 0x000fc800078e00cf */
[----:B------:R2:W-:Y:S02]  /*63d0*/  MUFU.EX2 R211, R2 ;  /* 0x0000000200d37308 */ /* 0x0005e40000000800 */
[----:B--2---:R-:W-:Y:S01]  /*63e0*/  FFMA.FTZ R2, R106, UR21, -R13 ;  /* 0x000000156a027c23 */ /* 0x004fe2000801080d */
[----:B------:R-:W-:-:S05]  /*63f0*/  IMAD.MOV.U32 R106, RZ, RZ, R210 ;  /* 0x000000ffff6a7224 */ /* 0x000fca00078e00d2 */
        /* <DEDUP_REMOVED lines=12> */
[----:B---3--:R-:W-:Y:S01]  /*64c0*/  F2FP.BF16.F32.PACK_AB R7, R244, R245 ;  /* 0x000000f5f407723e */ /* 0x008fe200000010ff */
[----:B------:R-:W-:Y:S01]  /*64d0*/  HMMA.16816.F32.BF16 R148, R8, R42, RZ ;  /* 0x0000002a0894723c */ /* 0x000fe200000418ff */
[----:B------:R-:W-:Y:S03]  /*64e0*/  LDSM.16.MT88.4 R40, [R226+0x9800] ;  /* 0x00980000e228783b */ /* 0x000fe60000004200 */
[----:B------:R2:W-:Y:S02]  /*64f0*/  MUFU.EX2 R241, R2 ;  /* 0x0000000200f17308 */ /* 0x0005e40000000800 */
[C---:B-1----:R-:W-:Y:S06]  /*6500*/  HMMA.16816.F32.BF16 R136, R4.reuse, R18, R88 ;  /* 0x000000120488723c */ /* 0x042fec0000041858 */
[C---:B------:R-:W-:Y:S06]  /*6510*/  HMMA.16816.F32.BF16 R88, R4.reuse, R26, R84 ;  /* 0x0000001a0458723c */ /* 0x040fec0000041854 */
[----:B------:R-:W-:Y:S01]  /*6520*/  HMMA.16816.F32.BF16 R84, R4, R30, R80 ;  /* 0x0000001e0454723c */ /* 0x000fe20000041850 */
[----:B--2---:R-:W-:-:S04]  /*6530*/  FFMA.FTZ R2, R152, UR21, -R0 ;  /* 0x0000001598027c23 */ /* 0x004fc80008010800 */
[----:B------:R1:W2:Y:S01]  /*6540*/  MUFU.EX2 R242, R2 ;  /* 0x0000000200f27308 */ /* 0x0002a20000000800 */
[----:B------:R-:W-:Y:S01]  /*6550*/  HMMA.16816.F32.BF16 R152, R8, R50, RZ ;  /* 0x000000320898723c */ /* 0x000fe200000418ff */
[----:B------:R-:W-:Y:S05]  /*6560*/  LDSM.16.MT88.4 R48, [R224+0x9800] ;  /* 0x00980000e030783b */ /* 0x000fea0000004200 */
[----:B------:R-:W-:Y:S01]  /*6570*/  HMMA.16816.F32.BF16 R80, R4, R34, R76 ;  /* 0x000000220450723c */ /* 0x000fe2000004184c */
[----:B------:R-:W-:Y:S02]  /*6580*/  F2FP.BF16.F32.PACK_AB R8, R214, R179 ;  /* 0x000000b3d608723e */ /* 0x000fe400000010ff */
[----:B------:R-:W-:-:S03]  /*6590*/  F2FP.BF16.F32.PACK_AB R10, R208, R212 ;  /* 0x000000d4d00a723e */ /* 0x000fc600000010ff */
        /* <DEDUP_REMOVED lines=11> */
[C---:B------:R-:W-:Y:S06]  /*6650*/  HMMA.16816.F32.BF16 R108, R4.reuse, R32, R108 ;  /* 0x00000020046c723c */ /* 0x040fec000004186c */
[----:B------:R-:W-:Y:S01]  /*6660*/  HMMA.16816.F32.BF16 R96, R4, R44, R96 ;  /* 0x0000002c0460723c */ /* 0x000fe20000041860 */
[----:B-1----:R-:W-:Y:S01]  /*6670*/  FFMA.FTZ R2, R162, UR21, -R3 ;  /* 0x00000015a2027c23 */ /* 0x002fe20008010803 */
[----:B--2---:R-:W-:-:S03]  /*6680*/  F2FP.BF16.F32.PACK_AB R11, R239, R240 ;  /* 0x000000f0ef0b723e */ /* 0x004fc600000010ff */
[----:B------:R1:W-:Y:S04]  /*6690*/  MUFU.EX2 R223, R2 ;  /* 0x0000000200df7308 */ /* 0x0003e80000000800 */
[C---:B------:R-:W-:Y:S06]  /*66a0*/  HMMA.16816.F32.BF16 R72, R8.reuse, R20, R68 ;  /* 0x000000140848723c */ /* 0x040fec0000041844 */
[C---:B------:R-:W-:Y:S06]  /*66b0*/  HMMA.16816.F32.BF16 R68, R8.reuse, R16, R64 ;  /* 0x000000100844723c */ /* 0x040fec0000041840 */
[----:B------:R-:W-:Y:S01]  /*66c0*/  HMMA.16816.F32.BF16 R64, R8, R24, R60 ;  /* 0x000000180840723c */ /* 0x000fe2000004183c */
[----:B-1----:R-:W-:-:S04]  /*66d0*/  FFMA.FTZ R2, R161, UR21, -R13 ;  /* 0x00000015a1027c23 */ /* 0x002fc8000801080d */
[----:B------:R1:W-:Y:S01]  /*66e0*/  MUFU.EX2 R222, R2 ;  /* 0x0000000200de7308 */ /* 0x0003e20000000800 */
[C---:B------:R-:W-:Y:S01]  /*66f0*/  HMMA.16816.F32.BF16 R60, R8.reuse, R22, R128 ;  /* 0x00000016083c723c */ /* 0x040fe20000041880 */
[----:B------:R-:W-:Y:S05]  /*6700*/  LDSM.16.MT88.4 R20, [R226+0xb800] ;  /* 0x00b80000e214783b */ /* 0x000fea0000004200 */
[----:B------:R-:W-:Y:S01]  /*6710*/  HMMA.16816.F32.BF16 R184, R8, R32, R52 ;  /* 0x0000002008b8723c */ /* 0x000fe20000041834 */
[----:B------:R-:W-:Y:S01]  /*6720*/  MOV R131, R214 ;  /* 0x000000d600837202 */ /* 0x000fe20000000f00 */
[----:B------:R-:W-:Y:S01]  /*6730*/  IMAD.MOV.U32 R130, RZ, RZ, R213 ;  /* 0x000000ffff827224 */ /* 0x000fe200078e00d5 */
[----:B------:R-:W-:-:S02]  /*6740*/  MOV R129, R212 ;  /* 0x000000d400817202 */ /* 0x000fc40000000f00 */
[----:B------:R-:W-:Y:S01]  /*6750*/  MOV R128, R211 ;  /* 0x000000d300807202 */ /* 0x000fe20000000f00 */
[----:B------:R-:W-:Y:S01]  /*6760*/  HMMA.16816.F32.BF16 R52, R8, R26, R140 ;  /* 0x0000001a0834723c */ /* 0x000fe2000004188c */
[----:B------:R-:W2:Y:S01]  /*6770*/  LDSM.16.MT88.4 R24, [R226+0xa800] ;  /* 0x00a80000e218783b */ /* 0x000ea20000004200 */
[----:B-1----:R-:W-:-:S04]  /*6780*/  FFMA.FTZ R2, R160, UR21, -R13 ;  /* 0x00000015a0027c23 */ /* 0x002fc8000801080d */
[C---:B------:R-:W-:Y:S01]  /*6790*/  HMMA.16816.F32.BF16 R160, R8.reuse, R28, R56 ;  /* 0x0000001c08a0723c */ /* 0x040fe20000041838 */
[----:B------:R1:W3:Y:S05]  /*67a0*/  MUFU.EX2 R221, R2 ;  /* 0x0000000200dd7308 */ /* 0x0002ea0000000800 */
[C---:B------:R-:W-:Y:S01]  /*67b0*/  HMMA.16816.F32.BF16 R56, R8.reuse, R18, R132 ;  /* 0x000000120838723c */ /* 0x040fe20000041884 */
[----:B------:R-:W-:Y:S05]  /*67c0*/  LDSM.16.MT88.4 R16, [R224+0xb800] ;  /* 0x00b80000e010783b */ /* 0x000fea0000004200 */
[----:B------:R-:W-:Y:S01]  /*67d0*/  HMMA.16816.F32.BF16 R188, R8, R44, R36 ;  /* 0x0000002c08bc723c */ /* 0x000fe20000041824 */
[----:B------:R-:W-:Y:S01]  /*67e0*/  MOV R135, R209 ;  /* 0x000000d100877202 */ /* 0x000fe20000000f00 */
[----:B------:R-:W4:Y:S01]  /*67f0*/  LDSM.16.MT88.4 R36, [R224+0xa800] ;  /* 0x00a80000e024783b */ /* 0x000f220000004200 */
[----:B------:R-:W-:-:S02]  /*6800*/  MOV R134, R208 ;  /* 0x000000d000867202 */ /* 0x000fc40000000f00 */
[----:B------:R-:W-:Y:S01]  /*6810*/  MOV R132, R181 ;  /* 0x000000b500847202 */ /* 0x000fe20000000f00 */
[C---:B------:R-:W-:Y:S01]  /*6820*/  HMMA.16816.F32.BF16 R32, R8.reuse, R34, R148 ;  /* 0x000000220820723c */ /* 0x040fe20000041894 */
[----:B-1----:R-:W-:Y:S01]  /*6830*/  FFMA.FTZ R2, R159, UR21, -R13 ;  /* 0x000000159f027c23 */ /* 0x002fe2000801080d */
[----:B---3--:R-:W-:Y:S02]  /*6840*/  F2FP.BF16.F32.PACK_AB R4, R221, R222 ;  /* 0x000000dedd04723e */ /* 0x008fe400000010ff */
[----:B------:R-:W-:Y:S01]  /*6850*/  MOV R133, R178 ;  /* 0x000000b200857202 */ /* 0x000fe20000000f00 */
[----:B------:R1:W-:Y:S01]  /*6860*/  MUFU.EX2 R220, R2 ;  /* 0x0000000200dc7308 */ /* 0x0003e20000000800 */
[----:B------:R-:W-:Y:S01]  /*6870*/  HMMA.16816.F32.BF16 R28, R8, R30, R144 ;  /* 0x0000001e081c723c */ /* 0x000fe20000041890 */
[----:B------:R-:W-:-:S05]  /*6880*/  MOV R149, R107 ;  /* 0x0000006b00957202 */ /* 0x000fca0000000f00 */
[----:B------:R-:W-:Y:S01]  /*6890*/  HMMA.16816.F32.BF16 R44, R8, R46, R152 ;  /* 0x0000002e082c723c */ /* 0x000fe20000041898 */
[----:B------:R-:W-:Y:S01]  /*68a0*/  IMAD.MOV.U32 R147, RZ, RZ, R179 ;  /* 0x000000ffff937224 */ /* 0x000fe200078e00b3 */
[----:B------:R-:W-:Y:S01]  /*68b0*/  MOV R146, R177 ;  /* 0x000000b100927202 */ /* 0x000fe20000000f00 */
[----:B-1----:R-:W-:-:S04]  /*68c0*/  FFMA.FTZ R2, R157, UR21, -R13 ;  /* 0x000000159d027c23 */ /* 0x002fc8000801080d */
[----:B------:R1:W3:Y:S02]  /*68d0*/  MUFU.EX2 R219, R2 ;  /* 0x0000000200db7308 */ /* 0x0002e40000000800 */
[----:B-1----:R-:W-:Y:S01]  /*68e0*/  FFMA.FTZ R2, R167, UR21, -R12 ;  /* 0x00000015a7027c23 */ /* 0x002fe2000801080c */
[----:B------:R-:W-:Y:S02]  /*68f0*/  MOV R167, R206 ;  /* 0x000000ce00a77202 */ /* 0x000fe40000000f00 */
[----:B---3--:R-:W-:-:S03]  /*6900*/  F2FP.BF16.F32.PACK_AB R6, R219, R220 ;  /* 0x000000dcdb06723e */ /* 0x008fc600000010ff */
[----:B------:R1:W-:Y:S01]  /*6910*/  MUFU.EX2 R218, R2 ;  /* 0x0000000200da7308 */ /* 0x0003e20000000800 */
[----:B------:R-:W-:Y:S02]  /*6920*/  IMAD.MOV.U32 R150, RZ, RZ, R167 ;  /* 0x000000ffff967224 */ /* 0x000fe400078e00a7 */
[----:B-1----:R-:W-:Y:S01]  /*6930*/  FFMA.FTZ R2, R166, UR21, -R12 ;  /* 0x00000015a6027c23 */ /* 0x002fe2000801080c */
[----:B------:R-:W-:-:S04]  /*6940*/  MOV R166, R205 ;  /* 0x000000cd00a67202 */ /* 0x000fc80000000f00 */
[----:B------:R1:W3:Y:S01]  /*6950*/  MUFU.EX2 R217, R2 ;  /* 0x0000000200d97308 */ /* 0x0002e20000000800 */
[----:B------:R-:W-:Y:S01]  /*6960*/  MOV R148, R166 ;  /* 0x000000a600947202 */ /* 0x000fe20000000f00 */
[----:B-1----:R-:W-:Y:S01]  /*6970*/  FFMA.FTZ R2, R164, UR21, -R12 ;  /* 0x00000015a4027c23 */ /* 0x002fe2000801080c */
[----:B---3--:R-:W-:Y:S01]  /*6980*/  F2FP.BF16.F32.PACK_AB R5, R217, R218 ;  /* 0x000000dad905723e */ /* 0x008fe200000010ff */
[----:B------:R-:W-:-:S04]  /*6990*/  IMAD.MOV.U32 R164, RZ, RZ, R183 ;  /* 0x000000ffffa47224 */ /* 0x000fc800078e00b7 */
[----:B------:R1:W-:Y:S02]  /*69a0*/  MUFU.EX2 R216, R2 ;  /* 0x0000000200d87308 */ /* 0x0003e40000000800 */
[----:B-1----:R-:W-:Y:S01]  /*69b0*/  FFMA.FTZ R2, R165, UR21, -R12 ;  /* 0x00000015a5027c23 */ /* 0x002fe2000801080c */
[----:B------:R-:W-:-:S05]  /*69c0*/  MOV R165, R182 ;  /* 0x000000b600a57202 */ /* 0x000fca0000000f00 */
[----:B------:R1:W3:Y:S01]  /*69d0*/  MUFU.EX2 R215, R2 ;  /* 0x0000000200d77308 */ /* 0x0002e20000000800 */
[----:B------:R-:W-:Y:S01]  /*69e0*/  MOV R151, R165 ;  /* 0x000000a500977202 */ /* 0x000fe20000000f00 */
[----:B-1----:R-:W-:Y:S01]  /*69f0*/  FFMA.FTZ R2, R173, UR21, -R3 ;  /* 0x00000015ad027c23 */ /* 0x002fe20008010803 */
[----:B---3--:R-:W-:-:S05]  /*6a00*/  F2FP.BF16.F32.PACK_AB R7, R215, R216 ;  /* 0x000000d8d707723e */ /* 0x008fca00000010ff */
[----:B------:R1:W3:Y:S02]  /*6a10*/  MUFU.EX2 R214, R2 ;  /* 0x0000000200d67308 */ /* 0x0002e40000000800 */
[C---:B--2---:R-:W-:Y:S06]  /*6a20*/  HMMA.16816.F32.BF16 R156, R4.reuse, R24, R112 ;  /* 0x00000018049c723c */ /* 0x044fec0000041870 */
[C---:B------:R-:W-:Y:S06]  /*6a30*/  HMMA.16816.F32.BF16 R124, R4.reuse, R48, R124 ;  /* 0x00000030047c723c */ /* 0x040fec000004187c */
[----:B----4-:R-:W-:Y:S01]  /*6a40*/  HMMA.16816.F32.BF16 R152, R4, R36, R116 ;  /* 0x000000240498723c */ /* 0x010fe20000041874 */
[----:B-1----:R-:W-:Y:S01]  /*6a50*/  FFMA.FTZ R2, R172, UR21, -R3 ;  /* 0x00000015ac027c23 */ /* 0x002fe20008010803 */
[----:B---3--:R-:W-:-:S03]  /*6a60*/  F2FP.BF16.F32.PACK_AB R8, R214, R223 ;  /* 0x000000dfd608723e */ /* 0x008fc600000010ff */
[----:B------:R1:W-:Y:S01]  /*6a70*/  MUFU.EX2 R213, R2 ;  /* 0x0000000200d57308 */ /* 0x0003e20000000800 */
[C---:B------:R-:W-:Y:S06]  /*6a80*/  HMMA.16816.F32.BF16 R116, R4.reuse, R50, R92 ;  /* 0x000000320474723c */ /* 0x040fec000004185c */
[C---:B------:R-:W-:Y:S01]  /*6a90*/  HMMA.16816.F32.BF16 R140, R4.reuse, R40, R120 ;  /* 0x00000028048c723c */ /* 0x040fe20000041878 */
[----:B------:R-:W2:Y:S05]  /*6aa0*/  LDSM.16.MT88.4 R120, [R224+0x9c00] ;  /* 0x009c0000e078783b */ /* 0x000eaa0000004200 */
[----:B------:R-:W-:Y:S01]  /*6ab0*/  HMMA.16816.F32.BF16 R88, R4, R38, R88 ;  /* 0x000000260458723c */ /* 0x000fe20000041858 */
[----:B-1----:R-:W-:Y:S01]  /*6ac0*/  FFMA.FTZ R2, R171, UR21, -R3 ;  /* 0x00000015ab027c23 */ /* 0x002fe20008010803 */
[----:B------:R-:W-:-:S04]  /*6ad0*/  MOV R171, R164 ;  /* 0x000000a400ab7202 */ /* 0x000fc80000000f00 */
[C---:B------:R-:W-:Y:S01]  /*6ae0*/  HMMA.16816.F32.BF16 R136, R4.reuse, R42, R136 ;  /* 0x0000002a0488723c */ /* 0x040fe20000041888 */
[----:B------:R1:W3:Y:S05]  /*6af0*/  MUFU.EX2 R212, R2 ;  /* 0x0000000200d47308 */ /* 0x0002ea0000000800 */
[----:B------:R-:W-:Y:S01]  /*6b00*/  HMMA.16816.F32.BF16 R164, R4, R18, R80 ;  /* 0x0000001204a4723c */ /* 0x000fe20000041850 */
[----:B------:R-:W-:Y:S01]  /*6b10*/  LDSM.16.MT88.4 R80, [R224+0xbc00] ;  /* 0x00bc0000e050783b */ /* 0x000fe20000004200 */
[----:B-1----:R-:W-:Y:S01]  /*6b20*/  FFMA.FTZ R2, R170, UR21, -R3 ;  /* 0x00000015aa027c23 */ /* 0x002fe20008010803 */
[----:B---3--:R-:W-:Y:S01]  /*6b30*/  F2FP.BF16.F32.PACK_AB R10, R212, R213 ;  /* 0x000000d5d40a723e */ /* 0x008fe200000010ff */
[----:B------:R-:W-:-:S02]  /*6b40*/  IMAD.MOV.U32 R170, RZ, RZ, R147 ;  /* 0x000000ffffaa7224 */ /* 0x000fc400078e0093 */
[----:B------:R1:W-:Y:S02]  /*6b50*/  MUFU.EX2 R211, R2 ;  /* 0x0000000200d37308 */ /* 0x0003e40000000800 */
[----:B-1----:R-:W-:-:S06]  /*6b60*/  FFMA.FTZ R2, R169, UR21, -R3 ;  /* 0x00000015a9027c23 */ /* 0x002fcc0008010803 */
[----:B------:R1:W3:Y:S02]  /*6b70*/  MUFU.EX2 R210, R2 ;  /* 0x0000000200d27308 */ /* 0x0002e40000000800 */
[--C-:B-1----:R-:W-:Y:S01]  /*6b80*/  FFMA.FTZ R2, R168, UR21, -R3.reuse ;  /* 0x00000015a8027c23 */ /* 0x102fe20008010803 */
[----:B------:R-:W-:-:S05]  /*6b90*/  FFMA.FTZ R3, R174, UR21, -R3 ;  /* 0x00000015ae037c23 */ /* 0x000fca0008010803 */
[----:B------:R1:W-:Y:S08]  /*6ba0*/  MUFU.EX2 R209, R2 ;  /* 0x0000000200d17308 */ /* 0x0003f00000000800 */
[----:B------:R4:W5:Y:S01]  /*6bb0*/  MUFU.EX2 R207, R3 ;  /* 0x0000000300cf7308 */ /* 0x0009620000000800 */
[----:B-1----:R-:W-:Y:S02]  /*6bc0*/  FFMA.FTZ R2, R176, UR21, -R0 ;  /* 0x00000015b0027c23 */ /* 0x002fe40008010800 */
[----:B------:R-:W-:Y:S05]  /*6bd0*/  HMMA.16816.F32.BF16 R176, R4, R16, R108 ;  /* 0x0000001004b0723c */ /* 0x000fea000004186c */
[----:B------:R1:W-:Y:S01]  /*6be0*/  MUFU.EX2 R208, R2 ;  /* 0x0000000200d07308 */ /* 0x0003e20000000800 */
[----:B----4-:R-:W-:-:S05]  /*6bf0*/  MOV R3, R14 ;  /* 0x0000000e00037202 */ /* 0x010fca0000000f00 */
[----:B------:R-:W-:Y:S01]  /*6c00*/  FADD.FTZ R3, R3, R252 ;  /* 0x000000fc03037221 */ /* 0x000fe20000010000 */
[----:B-1----:R-:W-:Y:S02]  /*6c10*/  FFMA.FTZ R2, R180, UR21, -R0 ;  /* 0x00000015b4027c23 */ /* 0x002fe40008010800 */
[----:B------:R-:W-:Y:S02]  /*6c20*/  HMMA.16816.F32.BF16 R180, R4, R20, R96 ;  /* 0x0000001404b4723c */ /* 0x000fe40000041860 */
[----:B------:R1:W4:Y:S05]  /*6c30*/  MUFU.EX2 R206, R2 ;  /* 0x0000000200ce7308 */ /* 0x00032a0000000800 */
[----:B---3--:R-:W-:-:S02]  /*6c40*/  F2FP.BF16.F32.PACK_AB R96, R210, R211 ;  /* 0x000000d3d260723e */ /* 0x008fc400000010ff */
[----:B-----5:R-:W-:Y:S01]  /*6c50*/  F2FP.BF16.F32.PACK_AB R98, R207, R209 ;  /* 0x000000d1cf62723e */ /* 0x020fe200000010ff */
[----:B-1----:R-:W-:Y:S01]  /*6c60*/  FFMA.FTZ R2, R197, UR21, -R0 ;  /* 0x00000015c5027c23 */ /* 0x002fe20008010800 */
[----:B----4-:R-:W-:-:S03]  /*6c70*/  F2FP.BF16.F32.PACK_AB R9, R206, R208 ;  /* 0x000000d0ce09723e */ /* 0x010fc600000010ff */
[----:B------:R1:W-:Y:S02]  /*6c80*/  MUFU.EX2 R205, R2 ;  /* 0x0000000200cd7308 */ /* 0x0003e40000000800 */
[--C-:B-1----:R-:W-:Y:S02]  /*6c90*/  FFMA.FTZ R2, R175, UR21, -R0.reuse ;  /* 0x00000015af027c23 */ /* 0x102fe40008010800 */
[----:B------:R-:W-:Y:S04]  /*6ca0*/  HMMA.16816.F32.BF16 R172, R4, R26, R84 ;  /* 0x0000001a04ac723c */ /* 0x000fe80000041854 */
[----:B------:R1:W3:Y:S02]  /*6cb0*/  MUFU.EX2 R197, R2 ;  /* 0x0000000200c57308 */ /* 0x0002e40000000800 */
[----:B-1----:R-:W-:Y:S01]  /*6cc0*/  FFMA.FTZ R2, R192, UR21, -R0 ;  /* 0x00000015c0027c23 */ /* 0x002fe20008010800 */
[----:B---3--:R-:W-:-:S02]  /*6cd0*/  F2FP.BF16.F32.PACK_AB R11, R197, R205 ;  /* 0x000000cdc50b723e */ /* 0x008fc400000010ff */
[----:B------:R-:W-:-:S03]  /*6ce0*/  MOV R192, R146 ;  /* 0x0000009200c07202 */ /* 0x000fc60000000f00 */
[----:B------:R1:W-:Y:S01]  /*6cf0*/  MUFU.EX2 R107, R2 ;  /* 0x00000002006b7308 */ /* 0x0003e20000000800 */
[----:B------:R-:W-:Y:S01]  /*6d00*/  HMMA.16816.F32.BF16 R144, R4, R22, R76 ;  /* 0x000000160490723c */ /* 0x000fe2000004184c */
[----:B------:R-:W-:Y:S05]  /*6d10*/  LDSM.16.MT88.4 R4, [R226+0xbc00] ;  /* 0x00bc0000e204783b */ /* 0x000fea0000004200 */
        /* <DEDUP_REMOVED lines=17> */
[----:B------:R-:W-:Y:S01]  /*6e30*/  MOV R25, R135 ;  /* 0x0000008700197202 */ /* 0x000fe20000000f00 */
[----:B------:R-:W-:Y:S01]  /*6e40*/  FADD.FTZ R3, R39, R3 ;  /* 0x0000000327037221 */ /* 0x000fe20000010000 */
[----:B------:R1:W3:Y:S01]  /*6e50*/  MUFU.EX2 R49, R2 ;  /* 0x0000000200317308 */ /* 0x0002e20000000800 */
[----:B------:R-:W-:Y:S01]  /*6e60*/  MOV R24, R15 ;  /* 0x0000000f00187202 */ /* 0x000fe20000000f00 */
[----:B------:R-:W-:Y:S01]  /*6e70*/  HMMA.16816.F32.BF16 R84, R8, R20, R188 ;  /* 0x000000140854723c */ /* 0x000fe200000418bc */
[----:B------:R-:W-:Y:S02]  /*6e80*/  MOV R42, R148 ;  /* 0x00000094002a7202 */ /* 0x000fe40000000f00 */
[----:B------:R-:W-:-:S03]  /*6e90*/  MOV R43, R171 ;  /* 0x000000ab002b7202 */ /* 0x000fc60000000f00 */
[C---:B------:R-:W-:Y:S06]  /*6ea0*/  HMMA.16816.F32.BF16 R28, R8.reuse, R26, R28 ;  /* 0x0000001a081c723c */ /* 0x040fec000004181c */
[----:B------:R-:W-:Y:S01]  /*6eb0*/  HMMA.16816.F32.BF16 R32, R8, R18, R32 ;  /* 0x000000120820723c */ /* 0x000fe20000041820 */
[----:B-1----:R-:W-:Y:S01]  /*6ec0*/  FFMA.FTZ R2, R193, UR21, -R13 ;  /* 0x00000015c1027c23 */ /* 0x002fe2000801080d */
[----:B------:R-:W-:-:S04]  /*6ed0*/  MOV R193, R131 ;  /* 0x0000008300c17202 */ /* 0x000fc80000000f00 */
[----:B------:R-:W-:Y:S01]  /*6ee0*/  HMMA.16816.F32.BF16 R128, R8, R40, R68 ;  /* 0x000000280880723c */ /* 0x000fe20000041844 */
[----:B------:R1:W-:Y:S01]  /*6ef0*/  MUFU.EX2 R48, R2 ;  /* 0x0000000200307308 */ /* 0x0003e20000000800 */
[----:B---3--:R-:W-:-:S04]  /*6f00*/  F2FP.BF16.F32.PACK_AB R92, R49, R106 ;  /* 0x0000006a315c723e */ /* 0x008fc800000010ff */
[C---:B------:R-:W-:Y:S06]  /*6f10*/  HMMA.16816.F32.BF16 R68, R8.reuse, R16, R184 ;  /* 0x000000100844723c */ /* 0x040fec00000418b8 */
[----:B------:R-:W-:Y:S01]  /*6f20*/  HMMA.16816.F32.BF16 R20, R8, R22, R44 ;  /* 0x000000160814723c */ /* 0x000fe2000004182c */
[----:B-1----:R-:W-:Y:S01]  /*6f30*/  FFMA.FTZ R2, R195, UR21, -R13 ;  /* 0x00000015c3027c23 */ /* 0x002fe2000801080d */
[----:B------:R-:W-:Y:S02]  /*6f40*/  IMAD.MOV.U32 R195, RZ, RZ, R170 ;  /* 0x000000ffffc37224 */ /* 0x000fe400078e00aa */
[----:B------:R-:W-:Y:S01]  /*6f50*/  LDSM.16.MT88.4 R168, [R226+0xac00] ;  /* 0x00ac0000e2a8783b */ /* 0x000fe20000004200 */
[----:B------:R1:W3:Y:S02]  /*6f60*/  MUFU.EX2 R41, R2 ;  /* 0x0000000200297308 */ /* 0x0002e40000000800 */
[----:B-1----:R-:W-:Y:S01]  /*6f70*/  FFMA.FTZ R2, R200, UR21, -R12 ;  /* 0x00000015c8027c23 */ /* 0x002fe2000801080c */
[----:B------:R-:W-:-:S02]  /*6f80*/  MOV R200, R149 ;  /* 0x0000009500c87202 */ /* 0x000fc40000000f00 */
[----:B---3--:R-:W-:-:S03]  /*6f90*/  F2FP.BF16.F32.PACK_AB R94, R41, R48 ;  /* 0x00000030295e723e */ /* 0x008fc600000010ff */
[----:B------:R1:W-:Y:S01]  /*6fa0*/  MUFU.EX2 R40, R2 ;  /* 0x0000000200287308 */ /* 0x0003e20000000800 */
[----:B------:R-:W-:-:S04]  /*6fb0*/  FADD.FTZ R3, R200, R3 ;  /* 0x00000003c8037221 */ /* 0x000fc80000010000 */
[----:B------:R-:W-:-:S04]  /*6fc0*/  FADD.FTZ R3, R195, R3 ;  /* 0x00000003c3037221 */ /* 0x000fc80000010000 */
[----:B------:R-:W-:Y:S01]  /*6fd0*/  FADD.FTZ R3, R193, R3 ;  /* 0x00000003c1037221 */ /* 0x000fe20000010000 */
[--C-:B-1----:R-:W-:Y:S01]  /*6fe0*/  FFMA.FTZ R2, R198, UR21, -R12.reuse ;  /* 0x00000015c6027c23 */ /* 0x102fe2000801080c */
[----:B------:R-:W-:Y:S02]  /*6ff0*/  MOV R198, R151 ;  /* 0x0000009700c67202 */ /* 0x000fe40000000f00 */
[----:B------:R-:W-:Y:S01]  /*7000*/  LDSM.16.MT88.4 R148, [R224+0xac00] ;  /* 0x00ac0000e094783b */ /* 0x000fe20000004200 */
[----:B------:R1:W3:Y:S02]  /*7010*/  MUFU.EX2 R36, R2 ;  /* 0x0000000200247308 */ /* 0x0002e40000000800 */
[----:B-1----:R-:W-:Y:S01]  /*7020*/  FFMA.FTZ R2, R199, UR21, -R12 ;  /* 0x00000015c7027c23 */ /* 0x002fe2000801080c */
[----:B------:R-:W-:Y:S01]  /*7030*/  IMAD.MOV.U32 R199, RZ, RZ, R134 ;  /* 0x000000ffffc77224 */ /* 0x000fe200078e0086 */
[----:B---3--:R-:W-:Y:S01]  /*7040*/  F2FP.BF16.F32.PACK_AB R93, R36, R40 ;  /* 0x00000028245d723e */ /* 0x008fe200000010ff */
[----:B------:R-:W1:Y:S03]  /*7050*/  LDSM.16.MT88.4 R132, [R226+0x9c00] ;  /* 0x009c0000e284783b */ /* 0x000e660000004200 */
[----:B------:R3:W-:Y:S01]  /*7060*/  MUFU.EX2 R15, R2 ;  /* 0x00000002000f7308 */ /* 0x0007e20000000800 */
[----:B------:R-:W-:-:S04]  /*7070*/  FADD.FTZ R8, R38, R199 ;  /* 0x000000c726087221 */ /* 0x000fc80000010000 */
[----:B------:R-:W-:Y:S01]  /*7080*/  FADD.FTZ R8, R37, R8 ;  /* 0x0000000825087221 */ /* 0x000fe20000010000 */
[----:B---3--:R-:W-:-:S04]  /*7090*/  FFMA.FTZ R2, R201, UR21, -R12 ;  /* 0x00000015c9027c23 */ /* 0x008fc8000801080c */
[----:B------:R3:W4:Y:S02]  /*70a0*/  MUFU.EX2 R14, R2 ;  /* 0x00000002000e7308 */ /* 0x0007240000000800 */
[----:B---3--:R-:W-:Y:S01]  /*70b0*/  FFMA.FTZ R2, R202, UR21, -R0 ;  /* 0x00000015ca027c23 */ /* 0x008fe20008010800 */
[----:B----4-:R-:W-:-:S05]  /*70c0*/  F2FP.BF16.F32.PACK_AB R95, R14, R15 ;  /* 0x0000000f0e5f723e */ /* 0x010fca00000010ff */
[----:B------:R3:W4:Y:S02]  /*70d0*/  MUFU.EX2 R13, R2 ;  /* 0x00000002000d7308 */ /* 0x0007240000000800 */
[C---:B--2---:R-:W-:Y:S06]  /*70e0*/  HMMA.16816.F32.BF16 R108, R92.reuse, R120, R124 ;  /* 0x000000785c6c723c */ /* 0x044fec000004187c */
[C---:B-1----:R-:W-:Y:S06]  /*70f0*/  HMMA.16816.F32.BF16 R124, R92.reuse, R132, R140 ;  /* 0x000000845c7c723c */ /* 0x042fec000004188c */
[----:B------:R-:W-:Y:S01]  /*7100*/  HMMA.16816.F32.BF16 R140, R92, R148, R152 ;  /* 0x000000945c8c723c */ /* 0x000fe20000041898 */
[--C-:B---3--:R-:W-:Y:S01]  /*7110*/  FFMA.FTZ R2, R203, UR21, -R0.reuse ;  /* 0x00000015cb027c23 */ /* 0x108fe20008010800 */
[----:B------:R-:W-:Y:S01]  /*7120*/  FFMA.FTZ R0, R204, UR21, -R0 ;  /* 0x00000015cc007c23 */ /* 0x000fe20008010800 */
[----:B----4-:R-:W-:-:S02]  /*7130*/  F2FP.BF16.F32.PACK_AB R97, R13, R107 ;  /* 0x0000006b0d61723e */ /* 0x010fc400000010ff */
        /* <DEDUP_REMOVED lines=69> */
[----:B------:R1:W-:Y:S03]  /*7590*/  STL [R1], R0 ;  /* 0x0000000001007387 */ /* 0x0003e60000100800 */
        /* <DEDUP_REMOVED lines=21> */
[----:B------:R-:W-:-:S08]  /*76f0*/  UISETP.GT.AND UP0, UPT, UR17, UR12, UPT ;  /* 0x0000000c1100728c */ /* 0x000fd0000bf04270 */
[----:B------:R-:W1:Y:S08]  /*7700*/  @!P4 LDC.64 R4, c[0x0][0x220] ;  /* 0x00008800ff04cb82 */ /* 0x000e700000000a00 */
[----:B------:R-:W5:Y:S01]  /*7710*/  @!P4 LDC.64 R6, c[0x0][0x220] ;  /* 0x00008800ff06cb82 */ /* 0x000f620000000a00 */
[----:B------:R-:W-:Y:S04]  /*7720*/  @P4 STS [R230+0x9000], RZ ;  /* 0x009000ffe6004388 */ /* 0x000fe80000000800 */
[----:B------:R-:W-:Y:S04]  /*7730*/  @P4 STS [R230+0x9004], RZ ;  /* 0x009004ffe6004388 */ /* 0x000fe80000000800 */
[----:B------:R-:W-:Y:S01]  /*7740*/  @P4 STS.64 [R230+0x9008], RZ ;  /* 0x009008ffe6004388 */ /* 0x000fe20000000a00 */
[----:B--2---:R-:W-:-:S02]  /*7750*/  ISETP.GE.AND P3, PT, R196, UR4, PT ;  /* 0x00000004c4007c0c */ /* 0x004fc4000bf66270 */
[----:B---3--:R-:W-:Y:S01]  /*7760*/  ISETP.GE.AND P2, PT, R192, UR4, PT ;  /* 0x00000004c0007c0c */ /* 0x008fe2000bf46270 */
[----:B------:R-:W-:-:S04]  /*7770*/  UIADD3 UR4, UR18, -0x2, URZ ;  /* 0xfffffffe12047890 */ /* 0x000fc8000fffe03f */
[----:B------:R-:W-:-:S06]  /*7780*/  USHF.R.S32.HI UR7, URZ, 0x1f, UR4 ;  /* 0x0000001f3f077899 */ /* 0x000fcc0008011404 */
[----:B------:R-:W2:Y:S01]  /*7790*/  @!P3 LDC.64 R10, c[0x0][0x220] ;  /* 0x00008800ff0abb82 */ /* 0x000ea20000000a00 */
[----:B------:R-:W-:Y:S01]  /*77a0*/  UIMAD UR6, UR27, UR4, URZ ;  /* 0x000000041b0672a4 */ /* 0x000fe2000f8e023f */
[----:B------:R-:W-:-:S03]  /*77b0*/  IMAD.U32 R2, RZ, RZ, UR4 ;  /* 0x00000004ff027e24 */ /* 0x000fc6000f8e00ff */
[----:B------:R-:W-:Y:S01]  /*77c0*/  UIMAD UR6, UR7, UR28, UR6 ;  /* 0x0000001c070672a4 */ /* 0x000fe2000f8e0206 */
[----:B----4-:R-:W-:Y:S02]  /*77d0*/  IMAD.WIDE.U32 R2, R2, UR28, R50 ;  /* 0x0000001c02027c25 */ /* 0x010fe4000f8e0032 */
[----:B------:R-:W3:Y:S03]  /*77e0*/  @!P2 LDC.64 R8, c[0x0][0x220] ;  /* 0x00008800ff08ab82 */ /* 0x000ee60000000a00 */
[----:B------:R-:W-:Y:S01]  /*77f0*/  VIADD R3, R3, UR6 ;  /* 0x0000000603037c36 */ /* 0x000fe20008000000 */
[C---:B-1----:R-:W-:Y:S02]  /*7800*/  @!P4 LEA R4, P0, R2.reuse, R4, 0x1 ;  /* 0x000000040204c211 */ /* 0x042fe400078008ff */
[C---:B------:R-:W-:Y:S02]  /*7810*/  IADD3 R0, P5, R2.reuse, UR20, RZ ;  /* 0x0000001402007c10 */ /* 0x040fe4000ffbe0ff */
[----:B------:R-:W1:Y:S01]  /*7820*/  @!P3 LDC.64 R12, c[0x0][0x220] ;  /* 0x00008800ff0cbb82 */ /* 0x000e620000000a00 */
[----:B------:R-:W-:-:S05]  /*7830*/  @!P4 LEA.HI.X R5, R2, R5, R3, 0x1, P0 ;  /* 0x000000050205c211 */ /* 0x000fca00000f0c03 */
[----:B------:R-:W-:Y:S01]  /*7840*/  @!PT LDS RZ, [RZ] ;  /* 0x00000000fffff984 */ /* 0x000fe20000000800 */
[----:B------:R-:W-:Y:S01]  /*7850*/  @!PT LDS RZ, [RZ] ;  /* 0x00000000fffff984 */ /* 0x000fe20000000800 */
[----:B------:R-:W-:Y:S01]  /*7860*/  @!PT LDS RZ, [RZ] ;  /* 0x00000000fffff984 */ /* 0x000fe20000000800 */
[----:B------:R1:W-:Y:S02]  /*7870*/  @!P4 LDGSTS.E.BYPASS.LTC128B.128 [R230+0x9000], desc[UR22][R4.64] ;  /* 0x0900000004e6cfae */ /* 0x0003e4000b901d56 */
[----:B------:R-:W4:Y:S01]  /*7880*/  @!P2 LDC.64 R14, c[0x0][0x220] ;  /* 0x00008800ff0eab82 */ /* 0x000f220000000a00 */
[C---:B--2---:R-:W-:Y:S01]  /*7890*/  @!P3 LEA R10, P1, R2.reuse, R10, 0x1 ;  /* 0x0000000a020ab211 */ /* 0x044fe200078208ff */
[----:B------:R-:W-:Y:S03]  /*78a0*/  @P3 STS.128 [R230+0xa000], RZ ;  /* 0x00a000ffe6003388 */ /* 0x000fe60000000c00 */
[C---:B------:R-:W-:Y:S02]  /*78b0*/  @!P3 LEA.HI.X R11, R2.reuse, R11, R3, 0x1, P1 ;  /* 0x0000000b020bb211 */ /* 0x040fe400008f0c03 */
[----:B---3--:R-:W-:-:S03]  /*78c0*/  @!P2 LEA R8, P0, R2, R8, 0x1 ;  /* 0x000000080208a211 */ /* 0x008fc600078008ff */
[----:B------:R-:W-:Y:S01]  /*78d0*/  @!PT LDS RZ, [RZ] ;  /* 0x00000000fffff984 */ /* 0x000fe20000000800 */
[----:B------:R-:W-:Y:S01]  /*78e0*/  @!PT LDS RZ, [RZ] ;  /* 0x00000000fffff984 */ /* 0x000fe20000000800 */
[----:B------:R-:W-:Y:S01]  /*78f0*/  @!PT LDS RZ, [RZ] ;  /* 0x00000000fffff984 */ /* 0x000fe20000000800 */
[----:B------:R-:W-:Y:S01]  /*7900*/  @!P3 LDGSTS.E.BYPASS.LTC128B.128 [R230+0xa000], desc[UR22][R10.64+0x40] ;  /* 0x0a0000400ae6bfae */ /* 0x000fe2000b901d56 */
[----:B------:R-:W-:Y:S02]  /*7910*/  @!P2 LEA.HI.X R9, R2, R9, R3, 0x1, P0 ;  /* 0x000000090209a211 */ /* 0x000fe400000f0c03 */
[----:B------:R-:W-:Y:S01]  /*7920*/  IADD3.X R3, R3, UR16, RZ, P5, !PT ;  /* 0x0000001003037c10 */ /* 0x000fe2000affe4ff */
[----:B------:R-:W-:Y:S01]  /*7930*/  @P2 STS.128 [R230+0xb000], RZ ;  /* 0x00b000ffe6002388 */ /* 0x000fe20000000c00 */
[----:B-----5:R-:W-:-:S03]  /*7940*/  @!P4 LEA R6, P5, R0, R6, 0x1 ;  /* 0x000000060006c211 */ /* 0x020fc600078a08ff */
[----:B------:R-:W-:Y:S01]  /*7950*/  @!PT LDS RZ, [RZ] ;  /* 0x00000000fffff984 */ /* 0x000fe20000000800 */
[----:B------:R-:W-:Y:S01]  /*7960*/  @!PT LDS RZ, [RZ] ;  /* 0x00000000fffff984 */ /* 0x000fe20000000800 */
[----:B------:R-:W-:Y:S01]  /*7970*/  @!PT LDS RZ, [RZ] ;  /* 0x00000000fffff984 */ /* 0x000fe20000000800 */
[----:B------:R2:W-:Y:S01]  /*7980*/  @!P2 LDGSTS.E.BYPASS.LTC128B.128 [R230+0xb000], desc[UR22][R8.64+0x80] ;  /* 0x0b00008008e6afae */ /* 0x0005e2000b901d56 */
[----:B------:R-:W-:-:S03]  /*7990*/  @!P4 LEA.HI.X R7, R0, R7, R3, 0x1, P5 ;  /* 0x000000070007c211 */ /* 0x000fc600028f0c03 */
[----:B------:R-:W-:Y:S01]  /*79a0*/  @P4 STS.128 [R230+0x9800], RZ ;  /* 0x009800ffe6004388 */ /* 0x000fe20000000c00 */
[C---:B----4-:R-:W-:Y:S02]  /*79b0*/  @!P2 LEA R2, P0, R0.reuse, R14, 0x1 ;  /* 0x0000000e0002a211 */ /* 0x050fe400078008ff */
[C---:B-1----:R-:W-:Y:S01]  /*79c0*/  @!P3 LEA R4, P1, R0.reuse, R12, 0x1 ;  /* 0x0000000c0004b211 */ /* 0x042fe200078208ff */
        /* <DEDUP_REMOVED lines=16> */
[----:B--2---:R-:W-:Y:S04]  /*7ad0*/  LDSM.16.M88.4 R8, [R228+0x1000] ;  /* 0x00100000e408783b */ /* 0x004fe80000000200 */
[----:B------:R-:W2:Y:S04]  /*7ae0*/  LDSM.16.M88.4 R28, [R225+0x6800] ;  /* 0x00680000e11c783b */ /* 0x000ea80000000200 */
[----:B------:R-:W4:Y:S04]  /*7af0*/  LDSM.16.M88.4 R32, [R225+0x6400] ;  /* 0x00640000e120783b */ /* 0x000f280000000200 */
[----:B------:R-:W5:Y:S04]  /*7b00*/  LDSM.16.M88.4 R24, [R225+0x6c00] ;  /* 0x006c0000e118783b */ /* 0x000f680000000200 */
[----:B------:R-:W-:Y:S04]  /*7b10*/  LDSM.16.M88.4 R12, [R228] ;  /* 0x00000000e40c783b */ /* 0x000fe80000000200 */
[----:B------:R-:W3:Y:S04]  /*7b20*/  LDSM.16.M88.4 R16, [R225+0x6000] ;  /* 0x00600000e110783b */ /* 0x000ee80000000200 */
[----:B-1----:R-:W-:Y:S04]  /*7b30*/  LDSM.16.M88.4 R4, [R229+0x1000] ;  /* 0x00100000e504783b */ /* 0x002fe80000000200 */
[----:B------:R-:W1:Y:S04]  /*7b40*/  LDSM.16.M88.4 R44, [R227+0x6800] ;  /* 0x00680000e32c783b */ /* 0x000e680000000200 */
[----:B------:R-:W1:Y:S04]  /*7b50*/  LDSM.16.M88.4 R36, [R227+0x6400] ;  /* 0x00640000e324783b */ /* 0x000e680000000200 */
[----:B------:R-:W1:Y:S04]  /*7b60*/  LDSM.16.M88.4 R48, [R227+0x6c00] ;  /* 0x006c0000e330783b */ /* 0x000e680000000200 */
[----:B------:R-:W1:Y:S01]  /*7b70*/  LDSM.16.M88.4 R40, [R227+0x6000] ;  /* 0x00600000e328783b */ /* 0x000e620000000200 */
[C---:B--2---:R-:W-:Y:S03]  /*7b80*/  HMMA.16816.F32.BF16 R60, R8.reuse, R28, RZ ;  /* 0x0000001c083c723c */ /* 0x044fe600000418ff */
[----:B------:R-:W2:Y:S04]  /*7b90*/  LDSM.16.M88.4 R20, [R229] ;  /* 0x00000000e514783b */ /* 0x000ea80000000200 */
[----:B------:R-:W0:Y:S01]  /*7ba0*/  LDGDEPBAR ;  /* 0x00000000000079af */ /* 0x000e220000000000 */
[C---:B----4-:R-:W-:Y:S06]  /*7bb0*/  HMMA.16816.F32.BF16 R164, R8.reuse, R32, RZ ;  /* 0x0000002008a4723c */ /* 0x050fec00000418ff */
[----:B-----5:R-:W-:Y:S06]  /*7bc0*/  HMMA.16816.F32.BF16 R52, R8, R24, RZ ;  /* 0x000000180834723c */ /* 0x020fec00000418ff */
[-C--:B---3--:R-:W-:Y:S06]  /*7bd0*/  HMMA.16816.F32.BF16 R244, R12, R16.reuse, RZ ;  /* 0x000000100cf4723c */ /* 0x088fec00000418ff */
[C---:B------:R-:W-:Y:S06]  /*7be0*/  HMMA.16816.F32.BF16 R180, R8.reuse, R16, RZ ;  /* 0x0000001008b4723c */ /* 0x040fec00000418ff */
[-C--:B------:R-:W-:Y:S06]  /*7bf0*/  HMMA.16816.F32.BF16 R176, R8, R18.reuse, RZ ;  /* 0x0000001208b0723c */ /* 0x080fec00000418ff */
[----:B------:R-:W-:Y:S01]  /*7c00*/  HMMA.16816.F32.BF16 R220, R12, R18, RZ ;  /* 0x000000120cdc723c */ /* 0x000fe200000418ff */
[----:B------:R-:W-:Y:S05]  /*7c10*/  LDSM.16.M88.4 R16, [R228+0x3000] ;  /* 0x00300000e410783b */ /* 0x000fea0000000200 */
[----:B-1----:R-:W-:Y:S01]  /*7c20*/  HMMA.16816.F32.BF16 R192, R4, R44, R60 ;  /* 0x0000002c04c0723c */ /* 0x002fe2000004183c */
[----:B------:R-:W1:Y:S05]  /*7c30*/  LDSM.16.M88.4 R60, [R225+0x7c00] ;  /* 0x007c0000e13c783b */ /* 0x000e6a0000000200 */
[C---:B------:R-:W-:Y:S06]  /*7c40*/  HMMA.16816.F32.BF16 R56, R8.reuse, R30, RZ ;  /* 0x0000001e0838723c */ /* 0x040fec00000418ff */
[----:B------:R-:W-:Y:S06]  /*7c50*/  HMMA.16816.F32.BF16 R64, R8, R34, RZ ;  /* 0x000000220840723c */ /* 0x000fec00000418ff */
[C---:B------:R-:W-:Y:S06]  /*7c60*/  HMMA.16816.F32.BF16 R204, R12.reuse, R32, RZ ;  /* 0x000000200ccc723c */ /* 0x040fec00000418ff */
[----:B------:R-:W-:Y:S06]  /*7c70*/  HMMA.16816.F32.BF16 R216, R12, R34, RZ ;  /* 0x000000220cd8723c */ /* 0x000fec00000418ff */
[----:B------:R-:W-:Y:S06]  /*7c80*/  HMMA.16816.F32.BF16 R8, R8, R26, RZ ;  /* 0x0000001a0808723c */ /* 0x000fec00000418ff */
[C---:B------:R-:W-:Y:S06]  /*7c90*/  HMMA.16816.F32.BF16 R188, R12.reuse, R28, RZ ;  /* 0x0000001c0cbc723c */ /* 0x040fec00000418ff */
[C---:B------:R-:W-:Y:S01]  /*7ca0*/  HMMA.16816.F32.BF16 R240, R12.reuse, R30, RZ ;  /* 0x0000001e0cf0723c */ /* 0x040fe200000418ff */
[----:B------:R-:W-:Y:S05]  /*7cb0*/  LDSM.16.M88.4 R28, [R225+0x7000] ;  /* 0x00700000e11c783b */ /* 0x000fea0000000200 */
[C---:B------:R-:W-:Y:S06]  /*7cc0*/  HMMA.16816.F32.BF16 R32, R12.reuse, R24, RZ ;  /* 0x000000180c20723c */ /* 0x040fec00000418ff */
[----:B------:R-:W-:Y:S01]  /*7cd0*/  HMMA.16816.F32.BF16 R212, R12, R26, RZ ;  /* 0x0000001a0cd4723c */ /* 0x000fe200000418ff */
[----:B------:R-:W3:Y:S05]  /*7ce0*/  LDSM.16.M88.4 R24, [R228+0x2000] ;  /* 0x00200000e418783b */ /* 0x000eea0000000200 */
[C---:B------:R-:W-:Y:S06]  /*7cf0*/  HMMA.16816.F32.BF16 R208, R4.reuse, R36, R164 ;  /* 0x0000002404d0723c */ /* 0x040fec00000418a4 */
[C---:B------:R-:W-:Y:S01]  /*7d00*/  HMMA.16816.F32.BF16 R164, R4.reuse, R48, R52 ;  /* 0x0000003004a4723c */ /* 0x040fe20000041834 */
[----:B------:R-:W-:Y:S05]  /*7d10*/  LDSM.16.M88.4 R52, [R225+0x7800] ;  /* 0x00780000e134783b */ /* 0x000fea0000000200 */
[C---:B------:R-:W-:Y:S06]  /*7d20*/  HMMA.16816.F32.BF16 R200, R4.reuse, R40, R180 ;  /* 0x0000002804c8723c */ /* 0x040fec00000418b4 */
[----:B------:R-:W-:Y:S01]  /*7d30*/  HMMA.16816.F32.BF16 R180, R4, R46, R56 ;  /* 0x0000002e04b4723c */ /* 0x000fe20000041838 */
[----:B------:R-:W4:Y:S05]  /*7d40*/  LDSM.16.M88.4 R56, [R225+0x7400] ;  /* 0x00740000e138783b */ /* 0x000f2a0000000200 */
[----:B--2---:R-:W-:Y:S06]  /*7d50*/  HMMA.16816.F32.BF16 R12, R20, R40, R244 ;  /* 0x00000028140c723c */ /* 0x004fec00000418f4 */
[C---:B------:R-:W-:Y:S06]  /*7d60*/  HMMA.16816.F32.BF16 R184, R4.reuse, R42, R176 ;  /* 0x0000002a04b8723c */ /* 0x040fec00000418b0 */
[C---:B------:R-:W-:Y:S06]  /*7d70*/  HMMA.16816.F32.BF16 R196, R4.reuse, R38, R64 ;  /* 0x0000002604c4723c */ /* 0x040fec0000041840 */
[----:B------:R-:W-:Y:S01]  /*7d80*/  HMMA.16816.F32.BF16 R176, R4, R50, R8 ;  /* 0x0000003204b0723c */ /* 0x000fe20000041808 */
[----:B------:R-:W-:Y:S04]  /*7d90*/  LDSM.16.M88.4 R8, [R229+0x2000] ;  /* 0x00200000e508783b */ /* 0x000fe80000000200 */
[----:B------:R-:W-:Y:S01]  /*7da0*/  LDSM.16.M88.4 R4, [R229+0x3000] ;  /* 0x00300000e504783b */ /* 0x000fe20000000200 */
[C---:B------:R-:W-:Y:S06]  /*7db0*/  HMMA.16816.F32.BF16 R204, R20.reuse, R36, R204 ;  /* 0x0000002414cc723c */ /* 0x040fec00000418cc */
[----:B------:R-:W-:Y:S01]  /*7dc0*/  HMMA.16816.F32.BF16 R216, R20, R38, R216 ;  /* 0x0000002614d8723c */ /* 0x000fe200000418d8 */
[----:B------:R-:W2:Y:S05]  /*7dd0*/  LDSM.16.M88.4 R36, [R227+0x7000] ;  /* 0x00700000e324783b */ /* 0x000eaa0000000200 */
[----:B-1----:R-:W-:Y:S06]  /*7de0*/  HMMA.16816.F32.BF16 R248, R16, R60, R164 ;  /* 0x0000003c10f8723c */ /* 0x002fec00000418a4 */
[C---:B------:R-:W-:Y:S06]  /*7df0*/  HMMA.16816.F32.BF16 R244, R20.reuse, R48, R32 ;  /* 0x0000003014f4723c */ /* 0x040fec0000041820 */
[C---:B------:R-:W-:Y:S06]  /*7e00*/  HMMA.16816.F32.BF16 R188, R20.reuse, R44, R188 ;  /* 0x0000002c14bc723c */ /* 0x040fec00000418bc */
[C---:B------:R-:W-:Y:S01]  /*7e10*/  HMMA.16816.F32.BF16 R32, R20.reuse, R42, R220 ;  /* 0x0000002a1420723c */ /* 0x040fe200000418dc */
[----:B------:R-:W-:Y:S05]  /*7e20*/  LDSM.16.M88.4 R40, [R225+0x8000] ;  /* 0x00800000e128783b */ /* 0x000fea0000000200 */
[----:B------:R-:W-:Y:S01]  /*7e30*/  HMMA.16816.F32.BF16 R240, R20, R46, R240 ;  /* 0x0000002e14f0723c */ /* 0x000fe200000418f0 */
[----:B------:R-:W-:-:S02]  /*7e40*/  IMAD.MOV.U32 R106, RZ, RZ, R248 ;  /* 0x000000ffff6a7224 */ /* 0x000fc400078e00f8 */
[----:B------:R-:W-:Y:S02]  /*7e50*/  IMAD.MOV.U32 R101, RZ, RZ, R249 ;  /* 0x000000ffff657224 */ /* 0x000fe400078e00f9 */
[----:B------:R-:W-:Y:S01]  /*7e60*/  IMAD.MOV.U32 R100, RZ, RZ, R250 ;  /* 0x000000ffff647224 */ /* 0x000fe200078e00fa */
[----:B------:R-:W-:Y:S01]  /*7e70*/  HMMA.16816.F32.BF16 R212, R20, R50, R212 ;  /* 0x0000003214d4723c */ /* 0x000fe200000418d4 */
[----:B------:R-:W-:-:S05]  /*7e80*/  IMAD.MOV.U32 R2, RZ, RZ, R251 ;  /* 0x000000ffff027224 */ /* 0x000fca00078e00fb */
[-C--:B---3--:R-:W-:Y:S01]  /*7e90*/  HMMA.16816.F32.BF16 R20, R24, R28.reuse, R12 ;  /* 0x0000001c1814723c */ /* 0x088fe2000004180c */
[----:B------:R-:W1:Y:S05]  /*7ea0*/  LDSM.16.M88.4 R12, [R228+0x4000] ;  /* 0x00400000e40c783b */ /* 0x000e6a0000000200 */
[C---:B------:R-:W-:Y:S06]  /*7eb0*/  HMMA.16816.F32.BF16 R64, R16.reuse, R28, R200 ;  /* 0x0000001c1040723c */ /* 0x040fec00000418c8 */
[C---:B----4-:R-:W-:Y:S06]  /*7ec0*/  HMMA.16816.F32.BF16 R208, R16.reuse, R56, R208 ;  /* 0x0000003810d0723c */ /* 0x050fec00000418d0 */
[C---:B------:R-:W-:Y:S06]  /*7ed0*/  HMMA.16816.F32.BF16 R200, R16.reuse, R52, R192 ;  /* 0x0000003410c8723c */ /* 0x040fec00000418c0 */
[C---:B------:R-:W-:Y:S06]  /*7ee0*/  HMMA.16816.F32.BF16 R164, R16.reuse, R30, R184 ;  /* 0x0000001e10a4723c */ /* 0x040fec00000418b8 */
[C---:B------:R-:W-:Y:S06]  /*7ef0*/  HMMA.16816.F32.BF16 R196, R16.reuse, R58, R196 ;  /* 0x0000003a10c4723c */ /* 0x040fec00000418c4 */
[C---:B------:R-:W-:Y:S06]  /*7f00*/  HMMA.16816.F32.BF16 R220, R16.reuse, R54, R180 ;  /* 0x0000003610dc723c */ /* 0x040fec00000418b4 */
[----:B------:R-:W-:Y:S01]  /*7f10*/  HMMA.16816.F32.BF16 R248, R16, R62, R176 ;  /* 0x0000003e10f8723c */ /* 0x000fe200000418b0 */
[----:B------:R-:W3:Y:S05]  /*7f20*/  LDSM.16.M88.4 R16, [R228+0x5000] ;  /* 0x00500000e410783b */ /* 0x000eea0000000200 */
[----:B------:R-:W-:Y:S01]  /*7f30*/  HMMA.16816.F32.BF16 R48, R24, R30, R32 ;  /* 0x0000001e1830723c */ /* 0x000fe20000041820 */
[----:B------:R-:W-:Y:S05]  /*7f40*/  LDSM.16.M88.4 R32, [R227+0x8000] ;  /* 0x00800000e320783b */ /* 0x000fea0000000200 */
[-C--:B--2---:R-:W-:Y:S01]  /*7f50*/  HMMA.16816.F32.BF16 R44, R8, R36.reuse, R20 ;  /* 0x00000024082c723c */ /* 0x084fe20000041814 */
[----:B------:R-:W2:Y:S05]  /*7f60*/  LDSM.16.M88.4 R20, [R229+0x4000] ;  /* 0x00400000e514783b */ /* 0x000eaa0000000200 */
[C---:B------:R-:W-:Y:S06]  /*7f70*/  HMMA.16816.F32.BF16 R28, R4.reuse, R36, R64 ;  /* 0x00000024041c723c */ /* 0x040fec0000041840 */
[-C--:B------:R-:W-:Y:S06]  /*7f80*/  HMMA.16816.F32.BF16 R176, R4, R38.reuse, R164 ;  /* 0x0000002604b0723c */ /* 0x080fec00000418a4 */
[----:B------:R-:W-:Y:S06]  /*7f90*/  HMMA.16816.F32.BF16 R48, R8, R38, R48 ;  /* 0x000000260830723c */ /* 0x000fec0000041830 */
[-C--:B-1----:R-:W-:Y:S06]  /*7fa0*/  HMMA.16816.F32.BF16 R36, R12, R40.reuse, R44 ;  /* 0x000000280c24723c */ /* 0x082fec000004182c */
[----:B---3--:R-:W-:Y:S01]  /*7fb0*/  HMMA.16816.F32.BF16 R44, R16, R40, R28 ;  /* 0x00000028102c723c */ /* 0x008fe2000004181c */
[----:B------:R-:W1:Y:S05]  /*7fc0*/  LDSM.16.M88.4 R28, [R229+0x5000] ;  /* 0x00500000e51c783b */ /* 0x000e6a0000000200 */
[----:B------:R-:W-:Y:S06]  /*7fd0*/  HMMA.16816.F32.BF16 R64, R24, R56, R204 ;  /* 0x000000381840723c */ /* 0x000fec00000418cc */
[----:B------:R-:W-:Y:S06]  /*7fe0*/  HMMA.16816.F32.BF16 R48, R12, R42, R48 ;  /* 0x0000002a0c30723c */ /* 0x000fec0000041830 */
[----:B--2---:R-:W-:Y:S01]  /*7ff0*/  HMMA.16816.F32.BF16 R164, R20, R32, R36 ;  /* 0x0000002014a4723c */ /* 0x004fe20000041824 */
[----:B------:R-:W2:Y:S05]  /*8000*/  LDSM.16.M88.4 R36, [R227+0x7400] ;  /* 0x00740000e324783b */ /* 0x000eaa0000000200 */
[C---:B------:R-:W-:Y:S06]  /*8010*/  HMMA.16816.F32.BF16 R192, R24.reuse, R52, R188 ;  /* 0x0000003418c0723c */ /* 0x040fec00000418bc */
[C---:B------:R-:W-:Y:S06]  /*8020*/  HMMA.16816.F32.BF16 R240, R24.reuse, R54, R240 ;  /* 0x0000003618f0723c */ /* 0x040fec00000418f0 */
[----:B------:R-:W-:Y:S06]  /*8030*/  HMMA.16816.F32.BF16 R184, R24, R58, R216 ;  /* 0x0000003a18b8723c */ /* 0x000fec00000418d8 */
[----:B-1----:R-:W-:Y:S01]  /*8040*/  HMMA.16816.F32.BF16 R180, R28, R32, R44 ;  /* 0x000000201cb4723c */ /* 0x002fe2000004182c */
[----:B------:R-:W-:-:S04]  /*8050*/  FMUL.FTZ R0, R164, UR19 ;  /* 0x00000013a4007c20 */ /* 0x000fc80008410000 */
[----:B------:R1:W-:Y:S01]  /*8060*/  MUFU.TANH R252, R0 ;  /* 0x0000000000fc7308 */ /* 0x0003e20000002400 */
[----:B------:R-:W-:Y:S01]  /*8070*/  HMMA.16816.F32.BF16 R44, R16, R42, R176 ;  /* 0x0000002a102c723c */ /* 0x000fe200000418b0 */
[----:B------:R-:W3:Y:S05]  /*8080*/  LDSM.16.M88.4 R40, [R225+0x8400] ;  /* 0x00840000e128783b */ /* 0x000eea0000000200 */
[----:B------:R-:W-:Y:S06]  /*8090*/  HMMA.16816.F32.BF16 R56, R20, R34, R48 ;  /* 0x000000221438723c */ /* 0x000fec0000041830 */
[----:B--2---:R-:W-:Y:S01]  /*80a0*/  HMMA.16816.F32.BF16 R52, R8, R36, R64 ;  /* 0x000000240834723c */ /* 0x004fe20000041840 */
[----:B-1----:R-:W-:-:S05]  /*80b0*/  FMUL.FTZ R0, R165, UR19 ;  /* 0x00000013a5007c20 */ /* 0x002fca0008410000 */
[----:B------:R-:W-:Y:S01]  /*80c0*/  HMMA.16816.F32.BF16 R64, R4, R36, R208 ;  /* 0x000000240440723c */ /* 0x000fe200000418d0 */
[----:B------:R1:W2:Y:S05]  /*80d0*/  MUFU.TANH R3, R0 ;  /* 0x0000000000037308 */ /* 0x0002aa0000002400 */
[----:B------:R-:W-:Y:S01]  /*80e0*/  HMMA.16816.F32.BF16 R176, R28, R34, R44 ;  /* 0x000000221cb0723c */ /* 0x000fe2000004182c */
[----:B------:R-:W4:Y:S04]  /*80f0*/  LDSM.16.M88.4 R32, [R227+0x8400] ;  /* 0x00840000e320783b */ /* 0x000f280000000200 */
[----:B------:R-:W5:Y:S01]  /*8100*/  LDSM.16.M88.4 R44, [R227+0x7800] ;  /* 0x00780000e32c783b */ /* 0x000f620000000200 */
[----:B------:R-:W-:Y:S01]  /*8110*/  HMMA.16816.F32.BF16 R188, R24, R60, R244 ;  /* 0x0000003c18bc723c */ /* 0x000fe200000418f4 */
[----:B------:R-:W2:Y:S01]  /*8120*/  S2R R247, SR_TID.X ;  /* 0x0000000000f77919 */ /* 0x000ea20000002100 */
[----:B-1----:R-:W-:-:S04]  /*8130*/  FMUL.FTZ R0, R166, UR19 ;  /* 0x00000013a6007c20 */ /* 0x002fc80008410000 */
[----:B------:R1:W5:Y:S01]  /*8140*/  MUFU.TANH R216, R0 ;  /* 0x0000000000d87308 */ /* 0x0003620000002400 */
[-C--:B---3--:R-:W-:Y:S06]  /*8150*/  HMMA.16816.F32.BF16 R52, R12, R40.reuse, R52 ;  /* 0x000000280c34723c */ /* 0x088fec0000041834 */
[----:B------:R-:W-:Y:S06]  /*8160*/  HMMA.16816.F32.BF16 R48, R16, R40, R64 ;  /* 0x000000281030723c */ /* 0x000fec0000041840 */
[----:B------:R-:W-:Y:S01]  /*8170*/  HMMA.16816.F32.BF16 R64, R8, R38, R184 ;  /* 0x000000260840723c */ /* 0x000fe200000418b8 */
[----:B-1----:R-:W-:-:S06]  /*8180*/  FMUL.FTZ R0, R167, UR19 ;  /* 0x00000013a7007c20 */ /* 0x002fcc0008410000 */
[----:B------:R-:W-:Y:S01]  /*8190*/  IMAD.MOV.U32 R184, RZ, RZ, R106 ;  /* 0x000000ffffb87224 */ /* 0x000fe200078e006a */
[----:B------:R1:W-:Y:S01]  /*81a0*/  MUFU.TANH R239, R0 ;  /* 0x0000000000ef7308 */ /* 0x0003e20000002400 */
[----:B------:R-:W-:Y:S02]  /*81b0*/  IMAD.MOV.U32 R185, RZ, RZ, R101 ;  /* 0x000000ffffb97224 */ /* 0x000fe400078e0065 */
[----:B------:R-:W-:Y:S01]  /*81c0*/  IMAD.MOV.U32 R186, RZ, RZ, R100 ;  /* 0x000000ffffba7224 */ /* 0x000fe200078e0064 */
[----:B----4-:R-:W-:Y:S01]  /*81d0*/  HMMA.16816.F32.BF16 R164, R20, R32, R52 ;  /* 0x0000002014a4723c */ /* 0x010fe20000041834 */
[----:B------:R-:W-:Y:S02]  /*81e0*/  IMAD.MOV.U32 R187, RZ, RZ, R2 ;  /* 0x000000ffffbb7224 */ /* 0x000fe400078e0002 */
[----:B--2---:R-:W-:-:S03]  /*81f0*/  IMAD.SHL.U32 R247, R247, 0x2, RZ ;  /* 0x00000002f7f77824 */ /* 0x004fc600078e00ff */
[----:B------:R-:W-:Y:S01]  /*8200*/  HMMA.16816.F32.BF16 R52, R4, R38, R196 ;  /* 0x000000260434723c */ /* 0x000fe200000418c4 */
[----:B------:R-:W2:Y:S01]  /*8210*/  LDSM.16.M88.4 R36, [R225+0x8800] ;  /* 0x00880000e124783b */ /* 0x000ea20000000200 */
[----:B------:R-:W-:Y:S01]  /*8220*/  LOP3.LUT R247, R247, 0x6, RZ, 0xc0, !PT ;  /* 0x00000006f7f77812 */ /* 0x000fe200078ec0ff */
[----:B-1----:R-:W-:-:S04]  /*8230*/  FMUL.FTZ R0, R180, UR19 ;  /* 0x00000013b4007c20 */ /* 0x002fc80008410000 */
[----:B------:R1:W3:-:S15]  /*8240*/  MUFU.TANH R210, R0 ;  /* 0x0000000000d27308 */ /* 0x0002de0000002400 */
[----:B------:R-:W-:-:S02]  /*8250*/  NOP ;  /* 0x0000000000007918 */ /* 0x000fc40000000000 */
[----:B------:R-:W-:Y:S01]  /*8260*/  HMMA.16816.F32.BF16 R52, R16, R42, R52 ;  /* 0x0000002a1034723c */ /* 0x000fe20000041834 */
[----:B-1----:R-:W-:-:S04]  /*8270*/  FMUL.FTZ R0, R181, UR19 ;  /* 0x00000013b5007c20 */ /* 0x002fc80008410000 */
[----:B------:R1:W-:-:S15]  /*8280*/  MUFU.TANH R218, R0 ;  /* 0x0000000000da7308 */ /* 0x0003de0000002400 */
[----:B------:R-:W-:-:S04]  /*8290*/  NOP ;  /* 0x0000000000007918 */ /* 0x000fc80000000000 */
[----:B------:R-:W-:Y:S01]  /*82a0*/  HMMA.16816.F32.BF16 R52, R28, R34, R52 ;  /* 0x000000221c34723c */ /* 0x000fe20000041834 */
[----:B-1----:R-:W-:-:S04]  /*82b0*/  FMUL.FTZ R0, R182, UR19 ;  /* 0x00000013b6007c20 */ /* 0x002fc80008410000 */
[----:B------:R1:W4:Y:S02]  /*82c0*/  MUFU.TANH R206, R0 ;  /* 0x0000000000ce7308 */ /* 0x0003240000002400 */
[----:B-1----:R-:W-:Y:S02]  /*82d0*/  FMUL.FTZ R0, R183, UR19 ;  /* 0x00000013b7007c20 */ /* 0x002fe40008410000 */
[----:B------:R-:W-:Y:S01]  /*82e0*/  HMMA.16816.F32.BF16 R180, R24, R62, R212 ;  /* 0x0000003e18b4723c */ /* 0x000fe200000418d4 */
[----:B------:R-:W1:Y:S03]  /*82f0*/  LDSM.16.M88.4 R24, [R227+0x7c00] ;  /* 0x007c0000e318783b */ /* 0x000e660000000200 */
[----:B------:R3:W4:Y:S11]  /*8300*/  MUFU.TANH R211, R0 ;  /* 0x0000000000d37308 */ /* 0x0007360000002400 */
[----:B------:R-:W-:Y:S01]  /*8310*/  FMUL.FTZ R2, R53, UR19 ;  /* 0x0000001335027c20 */ /* 0x000fe20008410000 */
[----:B-----5:R-:W-:Y:S01]  /*8320*/  HMMA.16816.F32.BF16 R60, R8, R44, R192 ;  /* 0x0000002c083c723c */ /* 0x020fe200000418c0 */
[----:B---3--:R-:W-:-:S04]  /*8330*/  FMUL.FTZ R0, R56, UR19 ;  /* 0x0000001338007c20 */ /* 0x008fc80008410000 */
[----:B------:R3:W5:Y:S02]  /*8340*/  MUFU.TANH R217, R0 ;  /* 0x0000000000d97308 */ /* 0x0007640000002400 */
[----:B---3--:R-:W-:-:S06]  /*8350*/  FMUL.FTZ R0, R57, UR19 ;  /* 0x0000001339007c20 */ /* 0x008fcc0008410000 */
[----:B------:R3:W-:Y:S02]  /*8360*/  MUFU.TANH R244, R0 ;  /* 0x0000000000f47308 */ /* 0x0007e40000002400 */
[----:B---3--:R-:W-:-:S06]  /*8370*/  FMUL.FTZ R0, R58, UR19 ;  /* 0x000000133a007c20 */ /* 0x008fcc0008410000 */
[----:B------:R3:W5:Y:S02]  /*8380*/  MUFU.TANH R207, R0 ;  /* 0x0000000000cf7308 */ /* 0x0007640000002400 */
[----:B---3--:R-:W-:Y:S02]  /*8390*/  FMUL.FTZ R0, R59, UR19 ;  /* 0x000000133b007c20 */ /* 0x008fe40008410000 */
[----:B------:R-:W-:Y:S04]  /*83a0*/  HMMA.16816.F32.BF16 R56, R28, R32, R48 ;  /* 0x000000201c38723c */ /* 0x000fe80000041830 */
[----:B------:R3:W-:Y:S02]  /*83b0*/  MUFU.TANH R219, R0 ;  /* 0x0000000000db7308 */ /* 0x0007e40000002400 */
[----:B------:R-:W-:Y:S01]  /*83c0*/  HMMA.16816.F32.BF16 R48, R12, R42, R64 ;  /* 0x0000002a0c30723c */ /* 0x000fe20000041840 */
[----:B------:R-:W4:Y:S05]  /*83d0*/  LDSM.16.M88.4 R40, [R227+0x8800] ;  /* 0x00880000e328783b */ /* 0x000f2a0000000200 */
[----:B------:R-:W-:Y:S01]  /*83e0*/  HMMA.16816.F32.BF16 R64, R4, R44, R200 ;  /* 0x0000002c0440723c */ /* 0x000fe200000418c8 */
[----:B---3--:R-:W-:-:S04]  /*83f0*/  FMUL.FTZ R0, R176, UR19 ;  /* 0x00000013b0007c20 */ /* 0x008fc80008410000 */
[----:B------:R3:W5:-:S13]  /*8400*/  MUFU.TANH R205, R0 ;  /* 0x0000000000cd7308 */ /* 0x00075a0000002400 */
[----:B------:R-:W-:Y:S06]  /*8410*/  HMMA.16816.F32.BF16 R48, R20, R34, R48 ;  /* 0x000000221430723c */ /* 0x000fec0000041830 */
[----:B--2---:R-:W-:Y:S01]  /*8420*/  HMMA.16816.F32.BF16 R32, R12, R36, R60 ;  /* 0x000000240c20723c */ /* 0x004fe2000004183c */
[----:B---3--:R-:W-:-:S04]  /*8430*/  FMUL.FTZ R0, R177, UR19 ;  /* 0x00000013b1007c20 */ /* 0x008fc80008410000 */
[----:B------:R2:W-:Y:S02]  /*8440*/  MUFU.TANH R208, R0 ;  /* 0x0000000000d07308 */ /* 0x0005e40000002400 */
[----:B--2---:R-:W-:-:S06]  /*8450*/  FMUL.FTZ R0, R178, UR19 ;  /* 0x00000013b2007c20 */ /* 0x004fcc0008410000 */
[----:B------:R2:W3:Y:S02]  /*8460*/  MUFU.TANH R106, R0 ;  /* 0x00000000006a7308 */ /* 0x0004e40000002400 */
[----:B--2---:R-:W-:Y:S02]  /*8470*/  FMUL.FTZ R0, R179, UR19 ;  /* 0x00000013b3007c20 */ /* 0x004fe40008410000 */
[C---:B-1----:R-:W-:Y:S04]  /*8480*/  HMMA.16816.F32.BF16 R176, R4.reuse, R24, R184 ;  /* 0x0000001804b0723c */ /* 0x042fe800000418b8 */
[----:B------:R1:W2:Y:S02]  /*8490*/  MUFU.TANH R107, R0 ;  /* 0x00000000006b7308 */ /* 0x0002a40000002400 */
[----:B------:R-:W-:Y:S01]  /*84a0*/  HMMA.16816.F32.BF16 R184, R4, R26, R248 ;  /* 0x0000001a04b8723c */ /* 0x000fe200000418f8 */
[----:B-1----:R-:W-:-:S05]  /*84b0*/  FMUL.FTZ R0, R164, UR19 ;  /* 0x00000013a4007c20 */ /* 0x002fca0008410000 */
[----:B------:R1:W2:Y:S02]  /*84c0*/  MUFU.TANH R204, R0 ;  /* 0x0000000000cc7308 */ /* 0x0002a40000002400 */
[----:B-1----:R-:W-:-:S06]  /*84d0*/  FMUL.FTZ R0, R165, UR19 ;  /* 0x00000013a5007c20 */ /* 0x002fcc0008410000 */
[----:B------:R1:W-:Y:S02]  /*84e0*/  MUFU.TANH R209, R0 ;  /* 0x0000000000d17308 */ /* 0x0003e40000002400 */
[----:B-1----:R-:W-:-:S06]  /*84f0*/  FMUL.FTZ R0, R166, UR19 ;  /* 0x00000013a6007c20 */ /* 0x002fcc0008410000 */
[----:B------:R1:W2:Y:S02]  /*8500*/  MUFU.TANH R200, R0 ;  /* 0x0000000000c87308 */ /* 0x0002a40000002400 */
[----:B-1----:R-:W-:Y:S02]  /*8510*/  FMUL.FTZ R0, R167, UR19 ;  /* 0x00000013a7007c20 */ /* 0x002fe40008410000 */
[----:B------:R-:W-:Y:S04]  /*8520*/  HMMA.16816.F32.BF16 R164, R4, R46, R220 ;  /* 0x0000002e04a4723c */ /* 0x000fe800000418dc */
[----:B------:R1:W-:Y:S02]  /*8530*/  MUFU.TANH R201, R0 ;  /* 0x0000000000c97308 */ /* 0x0003e40000002400 */
[----:B------:R-:W-:Y:S06]  /*8540*/  HMMA.16816.F32.BF16 R4, R16, R36, R64 ;  /* 0x000000241004723c */ /* 0x000fec0000041840 */
[----:B------:R-:W-:Y:S01]  /*8550*/  HMMA.16816.F32.BF16 R44, R8, R46, R240 ;  /* 0x0000002e082c723c */ /* 0x000fe200000418f0 */
[----:B-1----:R-:W-:-:S04]  /*8560*/  FMUL.FTZ R0, R56, UR19 ;  /* 0x0000001338007c20 */ /* 0x002fc80008410000 */
[----:B------:R1:W2:Y:S02]  /*8570*/  MUFU.TANH R101, R0 ;  /* 0x0000000000657308 */ /* 0x0002a40000002400 */
[----:B-1----:R-:W-:-:S06]  /*8580*/  FMUL.FTZ R0, R57, UR19 ;  /* 0x0000001339007c20 */ /* 0x002fcc0008410000 */
[----:B------:R1:W-:Y:S02]  /*8590*/  MUFU.TANH R199, R0 ;  /* 0x0000000000c77308 */ /* 0x0003e40000002400 */
[----:B-1----:R-:W-:-:S06]  /*85a0*/  FMUL.FTZ R0, R58, UR19 ;  /* 0x000000133a007c20 */ /* 0x002fcc0008410000 */
[----:B------:R1:W2:Y:S02]  /*85b0*/  MUFU.TANH R100, R0 ;  /* 0x0000000000647308 */ /* 0x0002a40000002400 */
[----:B-1----:R-:W-:Y:S02]  /*85c0*/  FMUL.FTZ R0, R59, UR19 ;  /* 0x000000133b007c20 */ /* 0x002fe40008410000 */
[----:B------:R-:W-:Y:S04]  /*85d0*/  HMMA.16816.F32.BF16 R56, R8, R24, R188 ;  /* 0x000000180838723c */ /* 0x000fe800000418bc */
[----:B------:R-:W-:Y:S08]  /*85e0*/  MUFU.TANH R191, R2 ;  /* 0x0000000200bf7308 */ /* 0x000ff00000002400 */
[----:B------:R1:W2:Y:S02]  /*85f0*/  MUFU.TANH R197, R0 ;  /* 0x0000000000c57308 */ /* 0x0002a40000002400 */
[----:B-1----:R-:W-:-:S06]  /*8600*/  FMUL.FTZ R0, R48, UR19 ;  /* 0x0000001330007c20 */ /* 0x002fcc0008410000 */
[----:B------:R1:W2:Y:S02]  /*8610*/  MUFU.TANH R196, R0 ;  /* 0x0000000000c47308 */ /* 0x0002a40000002400 */
[----:B-1----:R-:W-:-:S06]  /*8620*/  FMUL.FTZ R0, R49, UR19 ;  /* 0x0000001331007c20 */ /* 0x002fcc0008410000 */
[----:B------:R1:W-:Y:S02]  /*8630*/  MUFU.TANH R198, R0 ;  /* 0x0000000000c67308 */ /* 0x0003e40000002400 */
[----:B-1----:R-:W-:-:S06]  /*8640*/  FMUL.FTZ R0, R50, UR19 ;  /* 0x0000001332007c20 */ /* 0x002fcc0008410000 */
[----:B------:R1:W2:Y:S02]  /*8650*/  MUFU.TANH R194, R0 ;  /* 0x0000000000c27308 */ /* 0x0002a40000002400 */
[----:B-1----:R-:W-:Y:S02]  /*8660*/  FMUL.FTZ R0, R51, UR19 ;  /* 0x0000001333007c20 */ /* 0x002fe40008410000 */
[----:B------:R-:W-:Y:S01]  /*8670*/  HMMA.16816.F32.BF16 R48, R8, R26, R180 ;  /* 0x0000001a0830723c */ /* 0x000fe200000418b4 */
[----:B------:R-:W1:Y:S03]  /*8680*/  LDSM.16.M88.4 R8, [R225+0x8c00] ;  /* 0x008c0000e108783b */ /* 0x000e660000000200 */
[----:B------:R5:W-:Y:S02]  /*8690*/  MUFU.TANH R195, R0 ;  /* 0x0000000000c37308 */ /* 0x000be40000002400 */
[----:B----4-:R-:W-:Y:S07]  /*86a0*/  HMMA.16816.F32.BF16 R24, R20, R40, R32 ;  /* 0x000000281418723c */ /* 0x010fee0000041820 */
[----:B------:R-:W-:-:S04]  /*86b0*/  FMUL.FTZ R32, R55, UR19 ;  /* 0x0000001337207c20 */ /* 0x000fc80008410000 */
[----:B------:R4:W-:Y:S01]  /*86c0*/  MUFU.TANH R190, R32 ;  /* 0x0000002000be7308 */ /* 0x0009e20000002400 */
[----:B-----5:R-:W-:-:S07]  /*86d0*/  FMUL.FTZ R0, R52, UR19 ;  /* 0x0000001334007c20 */ /* 0x020fce0008410000 */
[----:B------:R5:W2:Y:S05]  /*86e0*/  MUFU.TANH R189, R0 ;  /* 0x0000000000bd7308 */ /* 0x000aaa0000002400 */
[----:B------:R-:W-:Y:S01]  /*86f0*/  FMUL.FTZ R26, R26, UR19 ;  /* 0x000000131a1a7c20 */ /* 0x000fe20008410000 */
[----:B------:R-:W-:Y:S01]  /*8700*/  FMUL.FTZ R27, R27, UR19 ;  /* 0x000000131b1b7c20 */ /* 0x000fe20008410000 */
[----:B----4-:R-:W-:Y:S02]  /*8710*/  HMMA.16816.F32.BF16 R32, R28, R40, R4 ;  /* 0x000000281c20723c */ /* 0x010fe40000041804 */
[----:B------:R-:W-:Y:S04]  /*8720*/  MUFU.TANH R188, R26 ;  /* 0x0000001a00bc7308 */ /* 0x000fe80000002400 */
[----:B------:R-:W-:Y:S01]  /*8730*/  HMMA.16816.F32.BF16 R4, R12, R38, R44 ;  /* 0x000000260c04723c */ /* 0x000fe2000004182c */
[----:B-----5:R-:W-:-:S03]  /*8740*/  IMAD.U32 R0, RZ, RZ, UR17 ;  /* 0x00000011ff007e24 */ /* 0x020fc6000f8e00ff */
[----:B------:R-:W-:Y:S01]  /*8750*/  MUFU.TANH R183, R27 ;  /* 0x0000001b00b77308 */ /* 0x000fe20000002400 */
[----:B------:R-:W-:Y:S01]  /*8760*/  IMAD R0, R0, 0x40, R247 ;  /* 0x0000004000007824 */ /* 0x000fe200078e02f7 */
[----:B------:R-:W-:Y:S01]  /*8770*/  HMMA.16816.F32.BF16 R36, R16, R38, R164 ;  /* 0x000000261024723c */ /* 0x000fe200000418a4 */
[----:B------:R-:W-:Y:S02]  /*8780*/  IMAD.MOV.U32 R247, RZ, RZ, R3 ;  /* 0x000000fffff77224 */ /* 0x000fe400078e0003 */
[----:B------:R-:W-:Y:S01]  /*8790*/  FMUL.FTZ R3, R54, UR19 ;  /* 0x0000001336037c20 */ /* 0x000fe20008410000 */
[C---:B------:R-:W-:Y:S01]  /*87a0*/  VIADD R2, R0.reuse, 0x1 ;  /* 0x0000000100027836 */ /* 0x040fe20000000000 */
[C---:B------:R-:W-:Y:S02]  /*87b0*/  ISETP.GE.AND P0, PT, R0.reuse, R238, PT ;  /* 0x000000ee0000720c */ /* 0x040fe40003f06270 */
[C---:B------:R-:W-:Y:S01]  /*87c0*/  ISETP.GE.AND P6, PT, R0.reuse, R237, PT ;  /* 0x000000ed0000720c */ /* 0x040fe20003fc6270 */
[----:B------:R4:W5:Y:S01]  /*87d0*/  MUFU.TANH R182, R3 ;  /* 0x0000000300b67308 */ /* 0x0009620000002400 */
[C---:B------:R-:W-:Y:S01]  /*87e0*/  ISETP.GE.AND P5, PT, R0.reuse, R236, PT ;  /* 0x000000ec0000720c */ /* 0x040fe20003fa6270 */
[----:B-1----:R-:W-:Y:S01]  /*87f0*/  HMMA.16816.F32.BF16 R44, R12, R8, R56 ;  /* 0x000000080c2c723c */ /* 0x002fe20000041838 */
[----:B------:R-:W-:-:S02]  /*8800*/  ISETP.GE.AND P1, PT, R0, R235, PT ;  /* 0x000000eb0000720c */ /* 0x000fc40003f26270 */
[C---:B------:R-:W-:Y:S02]  /*8810*/  ISETP.LT.OR P0, PT, R0.reuse, R234, P0 ;  /* 0x000000ea0000720c */ /* 0x040fe40000701670 */
[C---:B------:R-:W-:Y:S01]  /*8820*/  ISETP.LT.OR P6, PT, R0.reuse, R233, P6 ;  /* 0x000000e90000720c */ /* 0x040fe200037c1670 */
[----:B------:R-:W-:Y:S01]  /*8830*/  HMMA.16816.F32.BF16 R48, R12, R10, R48 ;  /* 0x0000000a0c30723c */ /* 0x000fe20000041830 */
[C---:B------:R-:W-:Y:S02]  /*8840*/  ISETP.LT.OR P5, PT, R0.reuse, R232, P5 ;  /* 0x000000e80000720c */ /* 0x040fe40002fa1670 */
[----:B------:R-:W-:Y:S02]  /*8850*/  ISETP.LT.OR P1, PT, R0, R231, P1 ;  /* 0x000000e70000720c */ /* 0x000fe40000f21670 */
[----:B------:R-:W-:Y:S01]  /*8860*/  FSEL R53, R252, -INF , !P0 ;  /* 0xff800000fc357808 */ /* 0x000fe20004000000 */
[----:B------:R-:W-:Y:S01]  /*8870*/  HMMA.16816.F32.BF16 R12, R16, R8, R176 ;  /* 0x00000008100c723c */ /* 0x000fe200000418b0 */
[----:B------:R-:W-:-:S02]  /*8880*/  FSEL R63, R216, -INF , !P6 ;  /* 0xff800000d83f7808 */ /* 0x000fc40007000000 */
[----:B------:R-:W-:Y:S01]  /*8890*/  FSEL R64, R210, -INF , !P5 ;  /* 0xff800000d2407808 */ /* 0x000fe20006800000 */
[----:B----4-:R-:W-:Y:S01]  /*88a0*/  FMUL.FTZ R3, R24, UR19 ;  /* 0x0000001318037c20 */ /* 0x010fe20008410000 */
[----:B------:R-:W-:Y:S01]  /*88b0*/  FSEL R66, R206, -INF , !P1 ;  /* 0xff800000ce427808 */ /* 0x000fe20004800000 */
[----:B------:R-:W-:Y:S01]  /*88c0*/  HMMA.16816.F32.BF16 R36, R28, R42, R36 ;  /* 0x0000002a1c24723c */ /* 0x000fe20000041824 */
[C---:B------:R-:W-:Y:S01]  /*88d0*/  ISETP.GE.AND P0, PT, R2.reuse, R238, PT ;  /* 0x000000ee0200720c */ /* 0x040fe20003f06270 */
[----:B------:R1:W4:Y:S01]  /*88e0*/  MUFU.TANH R193, R3 ;  /* 0x0000000300c17308 */ /* 0x0003220000002400 */
[C---:B------:R-:W-:Y:S02]  /*88f0*/  ISETP.GE.AND P6, PT, R2.reuse, R237, PT ;  /* 0x000000ed0200720c */ /* 0x040fe40003fc6270 */
[C---:B------:R-:W-:Y:S01]  /*8900*/  ISETP.GE.AND P5, PT, R2.reuse, R236, PT ;  /* 0x000000ec0200720c */ /* 0x040fe20003fa6270 */
[----:B------:R-:W-:Y:S01]  /*8910*/  HMMA.16816.F32.BF16 R16, R16, R10, R184 ;  /* 0x0000000a1010723c */ /* 0x000fe200000418b8 */
[----:B------:R-:W-:-:S02]  /*8920*/  ISETP.GE.AND P1, PT, R2, R235, PT ;  /* 0x000000eb0200720c */ /* 0x000fc40003f26270 */
[C---:B------:R-:W-:Y:S02]  /*8930*/  ISETP.LT.OR P0, PT, R2.reuse, R234, P0 ;  /* 0x000000ea0200720c */ /* 0x040fe40000701670 */
[C---:B------:R-:W-:Y:S02]  /*8940*/  ISETP.LT.OR P6, PT, R2.reuse, R233, P6 ;  /* 0x000000e90200720c */ /* 0x040fe400037c1670 */
[C---:B------:R-:W-:Y:S02]  /*8950*/  ISETP.LT.OR P5, PT, R2.reuse, R232, P5 ;  /* 0x000000e80200720c */ /* 0x040fe40002fa1670 */
[----:B------:R-:W-:Y:S01]  /*8960*/  ISETP.LT.OR P1, PT, R2, R231, P1 ;  /* 0x000000e70200720c */ /* 0x000fe20000f21670 */
[----:B------:R-:W-:Y:S01]  /*8970*/  VIADD R2, R0, 0x8 ;  /* 0x0000000800027836 */ /* 0x000fe20000000000 */
[----:B------:R-:W-:Y:S01]  /*8980*/  FSEL R55, R247, -INF , !P0 ;  /* 0xff800000f7377808 */ /* 0x000fe20004000000 */
[----:B-1----:R-:W-:Y:S01]  /*8990*/  FMUL.FTZ R3, R25, UR19 ;  /* 0x0000001319037c20 */ /* 0x002fe20008410000 */
[----:B------:R-:W-:Y:S01]  /*89a0*/  FSEL R62, R239, -INF , !P6 ;  /* 0xff800000ef3e7808 */ /* 0x000fe20007000000 */
[----:B------:R-:W-:Y:S01]  /*89b0*/  HMMA.16816.F32.BF16 R24, R20, R42, R4 ;  /* 0x0000002a1418723c */ /* 0x000fe20000041804 */
[----:B------:R-:W-:Y:S01]  /*89c0*/  FSEL R61, R218, -INF , !P5 ;  /* 0xff800000da3d7808 */ /* 0x000fe20006800000 */
[----:B------:R1:W-:Y:S01]  /*89d0*/  MUFU.TANH R192, R3 ;  /* 0x0000000300c07308 */ /* 0x0003e20000002400 */
[----:B------:R-:W-:-:S02]  /*89e0*/  FSEL R65, R211, -INF , !P1 ;  /* 0xff800000d3417808 */ /* 0x000fc40004800000 */
[C---:B------:R-:W-:Y:S02]  /*89f0*/  ISETP.GE.AND P0, PT, R2.reuse, R238, PT ;  /* 0x000000ee0200720c */ /* 0x040fe40003f06270 */
[C---:B------:R-:W-:Y:S01]  /*8a00*/  ISETP.GE.AND P6, PT, R2.reuse, R237, PT ;  /* 0x000000ed0200720c */ /* 0x040fe20003fc6270 */
[----:B------:R-:W-:Y:S01]  /*8a10*/  FMUL.FTZ R4, R35, UR19 ;  /* 0x0000001323047c20 */ /* 0x000fe20008410000 */
[C---:B------:R-:W-:Y:S02]  /*8a20*/  ISETP.GE.AND P5, PT, R2.reuse, R236, PT ;  /* 0x000000ec0200720c */ /* 0x040fe40003fa6270 */
[C---:B------:R-:W-:Y:S01]  /*8a30*/  ISETP.GE.AND P1, PT, R2.reuse, R235, PT ;  /* 0x000000eb0200720c */ /* 0x040fe20003f26270 */
[----:B------:R3:W-:Y:S01]  /*8a40*/  MUFU.TANH R164, R4 ;  /* 0x0000000400a47308 */ /* 0x0007e20000002400 */
[C---:B------:R-:W-:Y:S02]  /*8a50*/  ISETP.LT.OR P0, PT, R2.reuse, R234, P0 ;  /* 0x000000ea0200720c */ /* 0x040fe40000701670 */
[----:B------:R-:W-:-:S02]  /*8a60*/  ISETP.LT.OR P6, PT, R2, R233, P6 ;  /* 0x000000e90200720c */ /* 0x000fc400037c1670 */
[C---:B------:R-:W-:Y:S02]  /*8a70*/  ISETP.LT.OR P5, PT, R2.reuse, R232, P5 ;  /* 0x000000e80200720c */ /* 0x040fe40002fa1670 */
[----:B------:R-:W-:Y:S01]  /*8a80*/  ISETP.LT.OR P1, PT, R2, R231, P1 ;  /* 0x000000e70200720c */ /* 0x000fe20000f21670 */
[----:B-1----:R-:W-:Y:S01]  /*8a90*/  FMUL.FTZ R3, R32, UR19 ;  /* 0x0000001320037c20 */ /* 0x002fe20008410000 */
[----:B------:R-:W-:Y:S01]  /*8aa0*/  VIADD R2, R0, 0x9 ;  /* 0x0000000900027836 */ /* 0x000fe20000000000 */
[----:B------:R-:W-:Y:S02]  /*8ab0*/  FSEL R41, R217, -INF , !P0 ;  /* 0xff800000d9297808 */ /* 0x000fe40004000000 */
[----:B------:R1:W4:Y:S01]  /*8ac0*/  MUFU.TANH R180, R3 ;  /* 0x0000000300b47308 */ /* 0x0003220000002400 */
[----:B------:R-:W-:Y:S01]  /*8ad0*/  FSEL R60, R207, -INF , !P6 ;  /* 0xff800000cf3c7808 */ /* 0x000fe20007000000 */
[----:B------:R-:W-:Y:S01]  /*8ae0*/  FMUL.FTZ R8, R27, UR19 ;  /* 0x000000131b087c20 */ /* 0x000fe20008410000 */
[----:B------:R-:W-:Y:S01]  /*8af0*/  FSEL R56, R205, -INF , !P5 ;  /* 0xff800000cd387808 */ /* 0x000fe20006800000 */
[----:B---3--:R-:W3:Y:S01]  /*8b00*/  LDSM.16.M88.4 R4, [R227+0x8c00] ;  /* 0x008c0000e304783b */ /* 0x008ee20000000200 */
[----:B------:R-:W-:Y:S01]  /*8b10*/  FSEL R57, R106, -INF , !P1 ;  /* 0xff8000006a397808 */ /* 0x000fe20004800000 */
[----:B------:R-:W-:-:S04]  /*8b20*/  DEPBAR.LE SB0, 0x0 ;  /* 0x000080000000791a */ /* 0x000fc80000000000 */
[----:B------:R-:W-:Y:S01]  /*8b30*/  BAR.SYNC.DEFER_BLOCKING 0x0 ;  /* 0x0000000000007b1d */ /* 0x000fe20000010000 */
[C---:B------:R-:W-:Y:S02]  /*8b40*/  ISETP.GE.AND P0, PT, R2.reuse, R238, PT ;  /* 0x000000ee0200720c */ /* 0x040fe40003f06270 */
[C---:B------:R-:W-:Y:S02]  /*8b50*/  ISETP.GE.AND P6, PT, R2.reuse, R237, PT ;  /* 0x000000ed0200720c */ /* 0x040fe40003fc6270 */
[C---:B------:R-:W-:Y:S01]  /*8b60*/  ISETP.GE.AND P5, PT, R2.reuse, R236, PT ;  /* 0x000000ec0200720c */ /* 0x040fe20003fa6270 */
[----:B-1----:R-:W-:Y:S01]  /*8b70*/  FMUL.FTZ R3, R33, UR19 ;  /* 0x0000001321037c20 */ /* 0x002fe20008410000 */
[C---:B------:R-:W-:Y:S02]  /*8b80*/  ISETP.GE.AND P1, PT, R2.reuse, R235, PT ;  /* 0x000000eb0200720c */ /* 0x040fe40003f26270 */
[C---:B------:R-:W-:Y:S01]  /*8b90*/  ISETP.LT.OR P0, PT, R2.reuse, R234, P0 ;  /* 0x000000ea0200720c */ /* 0x040fe20000701670 */
[----:B------:R1:W-:Y:S01]  /*8ba0*/  MUFU.TANH R181, R3 ;  /* 0x0000000300b57308 */ /* 0x0003e20000002400 */
[----:B------:R-:W-:-:S02]  /*8bb0*/  ISETP.LT.OR P6, PT, R2, R233, P6 ;  /* 0x000000e90200720c */ /* 0x000fc400037c1670 */
[C---:B------:R-:W-:Y:S02]  /*8bc0*/  ISETP.LT.OR P5, PT, R2.reuse, R232, P5 ;  /* 0x000000e80200720c */ /* 0x040fe40002fa1670 */
[----:B------:R-:W-:Y:S01]  /*8bd0*/  ISETP.LT.OR P1, PT, R2, R231, P1 ;  /* 0x000000e70200720c */ /* 0x000fe20000f21670 */
[----:B------:R-:W-:Y:S01]  /*8be0*/  VIADD R2, R0, 0x10 ;  /* 0x0000001000027836 */ /* 0x000fe20000000000 */
[----:B------:R-:W-:Y:S02]  /*8bf0*/  FSEL R40, R244, -INF , !P0 ;  /* 0xff800000f4287808 */ /* 0x000fe40004000000 */
[----:B------:R-:W-:Y:S02]  /*8c00*/  FSEL R58, R219, -INF , !P6 ;  /* 0xff800000db3a7808 */ /* 0x000fe40007000000 */
[----:B------:R-:W-:Y:S02]  /*8c10*/  FSEL R52, R208, -INF , !P5 ;  /* 0xff800000d0347808 */ /* 0x000fe40006800000 */
[----:B--2---:R-:W-:-:S02]  /*8c20*/  FSEL R54, R107, -INF , !P1 ;  /* 0xff8000006b367808 */ /* 0x004fc40004800000 */
[----:B------:R-:W-:Y:S01]  /*8c30*/  ISETP.GE.AND P0, PT, R2, R238, PT ;  /* 0x000000ee0200720c */ /* 0x000fe20003f06270 */
[----:B-1----:R-:W-:Y:S01]  /*8c40*/  FMUL.FTZ R3, R34, UR19 ;  /* 0x0000001322037c20 */ /* 0x002fe20008410000 */
[C---:B------:R-:W-:Y:S02]  /*8c50*/  ISETP.GE.AND P6, PT, R2.reuse, R237, PT ;  /* 0x000000ed0200720c */ /* 0x040fe40003fc6270 */
[C---:B------:R-:W-:Y:S01]  /*8c60*/  ISETP.GE.AND P5, PT, R2.reuse, R236, PT ;  /* 0x000000ec0200720c */ /* 0x040fe20003fa6270 */
[----:B------:R1:W2:Y:S01]  /*8c70*/  MUFU.TANH R106, R3 ;  /* 0x00000003006a7308 */ /* 0x0002a20000002400 */
[C---:B------:R-:W-:Y:S02]  /*8c80*/  ISETP.GE.AND P1, PT, R2.reuse, R235, PT ;  /* 0x000000eb0200720c */ /* 0x040fe40003f26270 */
[C---:B------:R-:W-:Y:S01]  /*8c90*/  ISETP.LT.OR P0, PT, R2.reuse, R234, P0 ;  /* 0x000000ea0200720c */ /* 0x040fe20000701670 */
[----:B---3--:R-:W-:Y:S01]  /*8ca0*/  HMMA.16816.F32.BF16 R12, R28, R4, R12 ;  /* 0x000000041c0c723c */ /* 0x008fe2000004180c */
[----:B------:R-:W-:-:S02]  /*8cb0*/  ISETP.LT.OR P6, PT, R2, R233, P6 ;  /* 0x000000e90200720c */ /* 0x000fc400037c1670 */
[C---:B------:R-:W-:Y:S02]  /*8cc0*/  ISETP.LT.OR P5, PT, R2.reuse, R232, P5 ;  /* 0x000000e80200720c */ /* 0x040fe40002fa1670 */
[----:B------:R-:W-:Y:S01]  /*8cd0*/  ISETP.LT.OR P1, PT, R2, R231, P1 ;  /* 0x000000e70200720c */ /* 0x000fe20000f21670 */
[----:B------:R-:W-:Y:S01]  /*8ce0*/  VIADD R2, R0, 0x11 ;  /* 0x0000001100027836 */ /* 0x000fe20000000000 */
[----:B------:R-:W-:Y:S01]  /*8cf0*/  FSEL R35, R204, -INF , !P0 ;  /* 0xff800000cc237808 */ /* 0x000fe20004000000 */
[----:B------:R-:W-:Y:S01]  /*8d00*/  HMMA.16816.F32.BF16 R28, R28, R6, R16 ;  /* 0x000000061c1c723c */ /* 0x000fe20000041810 */
[----:B------:R-:W-:Y:S02]  /*8d10*/  FSEL R42, R200, -INF , !P6 ;  /* 0xff800000c82a7808 */ /* 0x000fe40007000000 */
[----:B------:R-:W-:Y:S01]  /*8d20*/  FSEL R43, R101, -INF , !P5 ;  /* 0xff800000652b7808 */ /* 0x000fe20006800000 */
[----:B-1----:R-:W-:Y:S01]  /*8d30*/  FMUL.FTZ R3, R24, UR19 ;  /* 0x0000001318037c20 */ /* 0x002fe20008410000 */
[----:B------:R-:W-:Y:S01]  /*8d40*/  FSEL R166, R100, -INF , !P1 ;  /* 0xff80000064a67808 */ /* 0x000fe20004800000 */
[----:B------:R1:W-:Y:S01]  /*8d50*/  MUFU.TANH R101, R8 ;  /* 0x0000000800657308 */ /* 0x0003e20000002400 */
[----:B------:R-:W-:-:S02]  /*8d60*/  ISETP.GE.AND P0, PT, R2, R238, PT ;  /* 0x000000ee0200720c */ /* 0x000fc40003f06270 */
[C---:B------:R-:W-:Y:S02]  /*8d70*/  ISETP.GE.AND P6, PT, R2.reuse, R237, PT ;  /* 0x000000ed0200720c */ /* 0x040fe40003fc6270 */
[C---:B------:R-:W-:Y:S02]  /*8d80*/  ISETP.GE.AND P5, PT, R2.reuse, R236, PT ;  /* 0x000000ec0200720c */ /* 0x040fe40003fa6270 */
[C---:B------:R-:W-:Y:S01]  /*8d90*/  ISETP.GE.AND P1, PT, R2.reuse, R235, PT ;  /* 0x000000eb0200720c */ /* 0x040fe20003f26270 */
[----:B------:R3:W2:Y:S01]  /*8da0*/  MUFU.TANH R107, R3 ;  /* 0x00000003006b7308 */ /* 0x0006a20000002400 */
[----:B------:R-:W-:Y:S01]  /*8db0*/  ISETP.LT.OR P0, PT, R2, R234, P0 ;  /* 0x000000ea0200720c */ /* 0x000fe20000701670 */
[----:B------:R-:W-:Y:S01]  /*8dc0*/  FMUL.FTZ R12, R12, UR19 ;  /* 0x000000130c0c7c20 */ /* 0x000fe20008410000 */
[----:B------:R-:W-:Y:S01]  /*8dd0*/  ISETP.LT.OR P6, PT, R2, R233, P6 ;  /* 0x000000e90200720c */ /* 0x000fe200037c1670 */
[----:B------:R-:W-:Y:S01]  /*8de0*/  FMUL.FTZ R14, R14, UR19 ;  /* 0x000000130e0e7c20 */ /* 0x000fe20008410000 */
[C---:B------:R-:W-:Y:S01]  /*8df0*/  ISETP.LT.OR P5, PT, R2.reuse, R232, P5 ;  /* 0x000000e80200720c */ /* 0x040fe20002fa1670 */
[----:B------:R-:W-:Y:S01]  /*8e00*/  FMUL.FTZ R13, R13, UR19 ;  /* 0x000000130d0d7c20 */ /* 0x000fe20008410000 */
[----:B------:R-:W-:Y:S01]  /*8e10*/  ISETP.LT.OR P1, PT, R2, R231, P1 ;  /* 0x000000e70200720c */ /* 0x000fe20000f21670 */
[----:B------:R-:W-:Y:S01]  /*8e20*/  VIADD R2, R0, 0x19 ;  /* 0x0000001900027836 */ /* 0x000fe20000000000 */
[----:B------:R-:W-:Y:S01]  /*8e30*/  FSEL R34, R209, -INF , !P0 ;  /* 0xff800000d1227808 */ /* 0x000fe20004000000 */
[----:B-1----:R-:W-:Y:S01]  /*8e40*/  FMUL.FTZ R8, R36, UR19 ;  /* 0x0000001324087c20 */ /* 0x002fe20008410000 */
[----:B------:R-:W-:Y:S01]  /*8e50*/  FSEL R176, R201, -INF , !P6 ;  /* 0xff800000c9b07808 */ /* 0x000fe20007000000 */
[----:B------:R-:W-:Y:S01]  /*8e60*/  MUFU.TANH R12, R12 ;  /* 0x0000000c000c7308 */ /* 0x000fe20000002400 */
[----:B------:R-:W-:Y:S01]  /*8e70*/  FSEL R59, R199, -INF , !P5 ;  /* 0xff800000c73b7808 */ /* 0x000fe20006800000 */
[----:B------:R-:W-:Y:S01]  /*8e80*/  FMUL.FTZ R15, R15, UR19 ;  /* 0x000000130f0f7c20 */ /* 0x000fe20008410000 */
[----:B------:R-:W-:Y:S01]  /*8e90*/  FSEL R167, R197, -INF , !P1 ;  /* 0xff800000c5a77808 */ /* 0x000fe20004800000 */
[----:B---3--:R-:W-:-:S04]  /*8ea0*/  FMUL.FTZ R3, R25, UR19 ;  /* 0x0000001319037c20 */ /* 0x008fc80008410000 */
[----:B------:R-:W-:Y:S08]  /*8eb0*/  MUFU.TANH R67, R8 ;  /* 0x0000000800437308 */ /* 0x000ff00000002400 */
[----:B------:R1:W-:Y:S08]  /*8ec0*/  MUFU.TANH R165, R3 ;  /* 0x0000000300a57308 */ /* 0x0003f00000002400 */
[----:B------:R-:W-:Y:S08]  /*8ed0*/  MUFU.TANH R14, R14 ;  /* 0x0000000e000e7308 */ /* 0x000ff00000002400 */
[----:B------:R-:W-:Y:S01]  /*8ee0*/  MUFU.TANH R13, R13 ;  /* 0x0000000d000d7308 */ /* 0x000fe20000002400 */
[----:B-1----:R-:W-:-:S02]  /*8ef0*/  FMUL.FTZ R3, R26, UR19 ;  /* 0x000000131a037c20 */ /* 0x002fc40008410000 */
[C---:B------:R-:W-:Y:S05]  /*8f00*/  HMMA.16816.F32.BF16 R24, R20.reuse, R4, R44 ;  /* 0x000000041418723c */ /* 0x040fea000004182c */
[----:B------:R1:W3:Y:S01]  /*8f10*/  MUFU.TANH R100, R3 ;  /* 0x0000000300647308 */ /* 0x0002e20000002400 */
[----:B------:R-:W-:Y:S07]  /*8f20*/  HMMA.16816.F32.BF16 R20, R20, R6, R48 ;  /* 0x000000061414723c */ /* 0x000fee0000041830 */
[----:B------:R-:W-:Y:S01]  /*8f30*/  MUFU.TANH R15, R15 ;  /* 0x0000000f000f7308 */ /* 0x000fe20000002400 */
[----:B-1----:R-:W-:-:S10]  /*8f40*/  VIADD R3, R0, 0x18 ;  /* 0x0000001800037836 */ /* 0x002fd40000000000 */
[----:B------:R-:W-:Y:S01]  /*8f50*/  FMUL.FTZ R26, R26, UR19 ;  /* 0x000000131a1a7c20 */ /* 0x000fe20008410000 */
[----:B------:R-:W-:Y:S01]  /*8f60*/  FMUL.FTZ R27, R27, UR19 ;  /* 0x000000131b1b7c20 */ /* 0x000fe20008410000 */
[C---:B------:R-:W-:Y:S02]  /*8f70*/  ISETP.GE.AND P0, PT, R3.reuse, R238, PT ;  /* 0x000000ee0300720c */ /* 0x040fe40003f06270 */
[C---:B------:R-:W-:Y:S02]  /*8f80*/  ISETP.GE.AND P6, PT, R3.reuse, R237, PT ;  /* 0x000000ed0300720c */ /* 0x040fe40003fc6270 */
[----:B------:R-:W-:Y:S01]  /*8f90*/  MUFU.TANH R26, R26 ;  /* 0x0000001a001a7308 */ /* 0x000fe20000002400 */
[C---:B------:R-:W-:Y:S01]  /*8fa0*/  ISETP.GE.AND P5, PT, R3.reuse, R236, PT ;  /* 0x000000ec0300720c */ /* 0x040fe20003fa6270 */
[----:B------:R-:W-:Y:S01]  /*8fb0*/  FMUL.FTZ R20, R20, UR19 ;  /* 0x0000001314147c20 */ /* 0x000fe20008410000 */
[----:B------:R-:W-:Y:S01]  /*8fc0*/  ISETP.GE.AND P1, PT, R3, R235, PT ;  /* 0x000000eb0300720c */ /* 0x000fe20003f26270 */
[----:B------:R-:W-:Y:S01]  /*8fd0*/  FMUL.FTZ R21, R21, UR19 ;  /* 0x0000001315157c20 */ /* 0x000fe20008410000 */
[C---:B------:R-:W-:Y:S01]  /*8fe0*/  ISETP.LT.OR P0, PT, R3.reuse, R234, P0 ;  /* 0x000000ea0300720c */ /* 0x040fe20000701670 */
[----:B------:R-:W-:Y:S01]  /*8ff0*/  FMUL.FTZ R22, R22, UR19 ;  /* 0x0000001316167c20 */ /* 0x000fe20008410000 */
[C---:B------:R-:W-:Y:S01]  /*9000*/  ISETP.LT.OR P6, PT, R3.reuse, R233, P6 ;  /* 0x000000e90300720c */ /* 0x040fe200037c1670 */
[----:B------:R-:W-:Y:S01]  /*9010*/  MUFU.TANH R27, R27 ;  /* 0x0000001b001b7308 */ /* 0x000fe20000002400 */
[----:B------:R-:W-:Y:S01]  /*9020*/  ISETP.LT.OR P5, PT, R3, R232, P5 ;  /* 0x000000e80300720c */ /* 0x000fe20002fa1670 */
[----:B------:R-:W-:Y:S01]  /*9030*/  FMUL.FTZ R23, R23, UR19 ;  /* 0x0000001317177c20 */ /* 0x000fe20008410000 */
[----:B------:R-:W-:Y:S01]  /*9040*/  ISETP.LT.OR P1, PT, R3, R231, P1 ;  /* 0x000000e70300720c */ /* 0x000fe20000f21670 */
[----:B------:R-:W-:Y:S01]  /*9050*/  FMUL.FTZ R3, R37, UR19 ;  /* 0x0000001325037c20 */ /* 0x000fe20008410000 */
[----:B------:R-:W-:-:S02]  /*9060*/  FSEL R33, R196, -INF , !P0 ;  /* 0xff800000c4217808 */ /* 0x000fc40004000000 */
[----:B------:R-:W-:Y:S01]  /*9070*/  FSEL R47, R194, -INF , !P6 ;  /* 0xff800000c22f7808 */ /* 0x000fe20007000000 */
[----:B------:R1:W-:Y:S01]  /*9080*/  MUFU.TANH R44, R3 ;  /* 0x00000003002c7308 */ /* 0x0003e20000002400 */
[----:B------:R-:W-:Y:S02]  /*9090*/  FSEL R36, R189, -INF , !P5 ;  /* 0xff800000bd247808 */ /* 0x000fe40006800000 */
[C---:B------:R-:W-:Y:S02]  /*90a0*/  ISETP.GE.AND P0, PT, R2.reuse, R238, PT ;  /* 0x000000ee0200720c */ /* 0x040fe40003f06270 */
[C---:B------:R-:W-:Y:S02]  /*90b0*/  ISETP.GE.AND P6, PT, R2.reuse, R237, PT ;  /* 0x000000ed0200720c */ /* 0x040fe40003fc6270 */
[C---:B------:R-:W-:Y:S01]  /*90c0*/  ISETP.GE.AND P5, PT, R2.reuse, R236, PT ;  /* 0x000000ec0200720c */ /* 0x040fe20003fa6270 */
[----:B------:R-:W-:Y:S01]  /*90d0*/  MUFU.TANH R20, R20 ;  /* 0x0000001400147308 */ /* 0x000fe20000002400 */
[----:B------:R-:W-:-:S02]  /*90e0*/  ISETP.LT.OR P0, PT, R2, R234, P0 ;  /* 0x000000ea0200720c */ /* 0x000fc40000701670 */
[C---:B------:R-:W-:Y:S02]  /*90f0*/  ISETP.LT.OR P6, PT, R2.reuse, R233, P6 ;  /* 0x000000e90200720c */ /* 0x040fe400037c1670 */
[----:B------:R-:W-:Y:S02]  /*9100*/  ISETP.LT.OR P5, PT, R2, R232, P5 ;  /* 0x000000e80200720c */ /* 0x000fe40002fa1670 */
[----:B------:R-:W-:Y:S01]  /*9110*/  FSEL R32, R198, -INF , !P0 ;  /* 0xff800000c6207808 */ /* 0x000fe20004000000 */
[----:B------:R-:W-:Y:S01]  /*9120*/  MUFU.TANH R21, R21 ;  /* 0x0000001500157308 */ /* 0x000fe20000002400 */
[----:B-1----:R-:W-:Y:S01]  /*9130*/  FMUL.FTZ R3, R38, UR19 ;  /* 0x0000001326037c20 */ /* 0x002fe20008410000 */
[----:B-----5:R-:W-:Y:S02]  /*9140*/  FSEL R38, R182, -INF , !P1 ;  /* 0xff800000b6267808 */ /* 0x020fe40004800000 */
[----:B------:R-:W-:Y:S02]  /*9150*/  ISETP.GE.AND P1, PT, R2, R235, PT ;  /* 0x000000eb0200720c */ /* 0x000fe40003f26270 */
[----:B------:R-:W-:-:S02]  /*9160*/  FSEL R46, R195, -INF , !P6 ;  /* 0xff800000c32e7808 */ /* 0x000fc40007000000 */
[----:B------:R-:W-:Y:S01]  /*9170*/  ISETP.LT.OR P1, PT, R2, R231, P1 ;  /* 0x000000e70200720c */ /* 0x000fe20000f21670 */
[----:B------:R-:W-:Y:S01]  /*9180*/  VIADD R2, R0, 0x20 ;  /* 0x0000002000027836 */ /* 0x000fe20000000000 */
[----:B------:R1:W5:Y:S01]  /*9190*/  MUFU.TANH R8, R3 ;  /* 0x0000000300087308 */ /* 0x0003620000002400 */
[----:B------:R-:W-:-:S03]  /*91a0*/  FSEL R37, R191, -INF , !P5 ;  /* 0xff800000bf257808 */ /* 0x000fc60006800000 */
[C---:B------:R-:W-:Y:S02]  /*91b0*/  ISETP.GE.AND P0, PT, R2.reuse, R238, PT ;  /* 0x000000ee0200720c */ /* 0x040fe40003f06270 */
[C---:B------:R-:W-:Y:S02]  /*91c0*/  ISETP.GE.AND P6, PT, R2.reuse, R237, PT ;  /* 0x000000ed0200720c */ /* 0x040fe40003fc6270 */
[C---:B------:R-:W-:Y:S01]  /*91d0*/  ISETP.GE.AND P5, PT, R2.reuse, R236, PT ;  /* 0x000000ec0200720c */ /* 0x040fe20003fa6270 */
[----:B------:R-:W-:Y:S01]  /*91e0*/  MUFU.TANH R22, R22 ;  /* 0x0000001600167308 */ /* 0x000fe20000002400 */
[C---:B------:R-:W-:Y:S02]  /*91f0*/  ISETP.LT.OR P0, PT, R2.reuse, R234, P0 ;  /* 0x000000ea0200720c */ /* 0x040fe40000701670 */
[C---:B------:R-:W-:Y:S02]  /*9200*/  ISETP.LT.OR P6, PT, R2.reuse, R233, P6 ;  /* 0x000000e90200720c */ /* 0x040fe400037c1670 */
[----:B------:R-:W-:-:S02]  /*9210*/  ISETP.LT.OR P5, PT, R2, R232, P5 ;  /* 0x000000e80200720c */ /* 0x000fc40002fa1670 */
[----:B----4-:R-:W-:Y:S01]  /*9220*/  FSEL R178, R193, -INF , !P0 ;  /* 0xff800000c1b27808 */ /* 0x010fe20004000000 */
[----:B-1----:R-:W-:Y:S01]  /*9230*/  FMUL.FTZ R3, R39, UR19 ;  /* 0x0000001327037c20 */ /* 0x002fe20008410000 */
[----:B------:R-:W-:Y:S01]  /*9240*/  FSEL R39, R190, -INF , !P1 ;  /* 0xff800000be277808 */ /* 0x000fe20004800000 */
[----:B------:R-:W-:Y:S01]  /*9250*/  MUFU.TANH R23, R23 ;  /* 0x0000001700177308 */ /* 0x000fe20000002400 */
[----:B------:R-:W-:Y:S02]  /*9260*/  ISETP.GE.AND P1, PT, R2, R235, PT ;  /* 0x000000eb0200720c */ /* 0x000fe40003f26270 */
[----:B------:R-:W-:Y:S02]  /*9270*/  FSEL R198, R188, -INF , !P6 ;  /* 0xff800000bcc67808 */ /* 0x000fe40007000000 */
[----:B------:R-:W-:Y:S01]  /*9280*/  ISETP.LT.OR P1, PT, R2, R231, P1 ;  /* 0x000000e70200720c */ /* 0x000fe20000f21670 */
[----:B------:R-:W-:Y:S01]  /*9290*/  VIADD R2, R0, 0x21 ;  /* 0x0000002100027836 */ /* 0x000fe20000000000 */
[----:B------:R-:W-:Y:S01]  /*92a0*/  FSEL R180, R180, -INF , !P5 ;  /* 0xff800000b4b47808 */ /* 0x000fe20006800000 */
[----:B------:R1:W4:Y:S01]  /*92b0*/  MUFU.TANH R5, R3 ;  /* 0x0000000300057308 */ /* 0x0003220000002400 */
[----:B--2---:R-:W-:-:S02]  /*92c0*/  FSEL R184, R106, -INF , !P1 ;  /* 0xff8000006ab87808 */ /* 0x004fc40004800000 */
        /* <DEDUP_REMOVED lines=8> */
[----:B------:R-:W-:Y:S01]  /*9350*/  VIADD R2, R0, 0x28 ;  /* 0x0000002800027836 */ /* 0x000fe20000000000 */
[----:B------:R-:W-:Y:S01]  /*9360*/  FSEL R177, R192, -INF , !P0 ;  /* 0xff800000c0b17808 */ /* 0x000fe20004000000 */
[----:B-1----:R-:W-:Y:S01]  /*9370*/  FMUL.FTZ R3, R24, UR19 ;  /* 0x0000001318037c20 */ /* 0x002fe20008410000 */
[----:B------:R-:W-:Y:S02]  /*9380*/  FSEL R196, R183, -INF , !P6 ;  /* 0xff800000b7c47808 */ /* 0x000fe40007000000 */
[----:B------:R-:W-:Y:S01]  /*9390*/  FSEL R181, R181, -INF , !P5 ;  /* 0xff800000b5b57808 */ /* 0x000fe20006800000 */
[----:B------:R1:W2:Y:S01]  /*93a0*/  MUFU.TANH R9, R3 ;  /* 0x0000000300097308 */ /* 0x0002a20000002400 */
        /* <DEDUP_REMOVED lines=12> */
[----:B---3--:R-:W-:Y:S02]  /*9470*/  FSEL R194, R100, -INF , !P6 ;  /* 0xff80000064c27808 */ /* 0x008fe40007000000 */
[----:B------:R-:W-:Y:S01]  /*9480*/  FSEL R107, R67, -INF , !P5 ;  /* 0xff800000436b7808 */ /* 0x000fe20006800000 */
[----:B------:R1:W3:Y:S01]  /*9490*/  MUFU.TANH R4, R3 ;  /* 0x0000000300047308 */ /* 0x0002e20000002400 */
[----:B-----5:R-:W-:-:S02]  /*94a0*/  FSEL R179, R8, -INF , !P1 ;  /* 0xff80000008b37808 */ /* 0x020fc40004800000 */
        /* <DEDUP_REMOVED lines=8> */
[C---:B------:R-:W-:Y:S01]  /*9530*/  VIADD R2, R0.reuse, 0x30 ;  /* 0x0000003000027836 */ /* 0x040fe20000000000 */
[----:B------:R-:W-:Y:S01]  /*9540*/  FSEL R183, R165, -INF , !P0 ;  /* 0xff800000a5b77808 */ /* 0x000fe20004000000 */
[----:B-1----:R-:W-:Y:S01]  /*9550*/  VIADD R3, R0, 0x31 ;  /* 0x0000003100037836 */ /* 0x002fe20000000000 */
[----:B------:R-:W-:Y:S02]  /*9560*/  FSEL R189, R101, -INF , !P6 ;  /* 0xff80000065bd7808 */ /* 0x000fe40007000000 */
[----:B------:R-:W-:Y:S02]  /*9570*/  ISETP.GE.AND P0, PT, R2, R238, PT ;  /* 0x000000ee0200720c */ /* 0x000fe40003f06270 */
[----:B------:R-:W-:-:S02]  /*9580*/  FSEL R106, R44, -INF , !P5 ;  /* 0xff8000002c6a7808 */ /* 0x000fc40006800000 */
[----:B----4-:R-:W-:Y:S01]  /*9590*/  FSEL R164, R5, -INF , !P1 ;  /* 0xff80000005a47808 */ /* 0x010fe20004800000 */
[----:B------:R-:W-:Y:S01]  /*95a0*/  FMUL.FTZ R5, R28, UR19 ;  /* 0x000000131c057c20 */ /* 0x000fe20008410000 */
[C---:B------:R-:W-:Y:S02]  /*95b0*/  ISETP.LT.OR P0, PT, R2.reuse, R234, P0 ;  /* 0x000000ea0200720c */ /* 0x040fe40000701670 */
[C---:B------:R-:W-:Y:S02]  /*95c0*/  ISETP.GE.AND P6, PT, R2.reuse, R237, PT ;  /* 0x000000ed0200720c */ /* 0x040fe40003fc6270 */
[C---:B------:R-:W-:Y:S01]  /*95d0*/  ISETP.GE.AND P5, PT, R2.reuse, R236, PT ;  /* 0x000000ec0200720c */ /* 0x040fe20003fa6270 */
[----:B------:R-:W1:Y:S01]  /*95e0*/  MUFU.TANH R5, R5 ;  /* 0x0000000500057308 */ /* 0x000e620000002400 */
[----:B------:R-:W-:Y:S02]  /*95f0*/  ISETP.GE.AND P1, PT, R2, R235, PT ;  /* 0x000000eb0200720c */ /* 0x000fe40003f26270 */
[----:B--2---:R-:W-:-:S02]  /*9600*/  FSEL R165, R9, -INF , !P0 ;  /* 0xff80000009a57808 */ /* 0x004fc40004000000 */
[C---:B------:R-:W-:Y:S02]  /*9610*/  ISETP.LT.OR P6, PT, R2.reuse, R233, P6 ;  /* 0x000000e90200720c */ /* 0x040fe400037c1670 */
[C---:B------:R-:W-:Y:S02]  /*9620*/  ISETP.LT.OR P5, PT, R2.reuse, R232, P5 ;  /* 0x000000e80200720c */ /* 0x040fe40002fa1670 */
[----:B------:R-:W-:Y:S01]  /*9630*/  ISETP.LT.OR P1, PT, R2, R231, P1 ;  /* 0x000000e70200720c */ /* 0x000fe20000f21670 */
[C---:B------:R-:W-:Y:S01]  /*9640*/  VIADD R2, R0.reuse, 0x38 ;  /* 0x0000003800027836 */ /* 0x040fe20000000000 */
[----:B------:R-:W-:Y:S01]  /*9650*/  ISETP.GE.AND P0, PT, R3, R238, PT ;  /* 0x000000ee0300720c */ /* 0x000fe20003f06270 */
[----:B------:R-:W-:Y:S01]  /*9660*/  VIADD R0, R0, 0x39 ;  /* 0x0000003900007836 */ /* 0x000fe20000000000 */
[----:B------:R-:W-:Y:S02]  /*9670*/  FSEL R190, R26, -INF , !P6 ;  /* 0xff8000001abe7808 */ /* 0x000fe40007000000 */
[----:B------:R-:W-:-:S02]  /*9680*/  FSEL R195, R12, -INF , !P5 ;  /* 0xff8000000cc37808 */ /* 0x000fc40006800000 */
[----:B------:R-:W-:Y:S02]  /*9690*/  FSEL R201, R14, -INF , !P1 ;  /* 0xff8000000ec97808 */ /* 0x000fe40004800000 */
[C---:B------:R-:W-:Y:S02]  /*96a0*/  ISETP.LT.OR P0, PT, R3.reuse, R234, P0 ;  /* 0x000000ea0300720c */ /* 0x040fe40000701670 */
[C---:B------:R-:W-:Y:S02]  /*96b0*/  ISETP.GE.AND P6, PT, R3.reuse, R237, PT ;  /* 0x000000ed0300720c */ /* 0x040fe40003fc6270 */
[C---:B------:R-:W-:Y:S02]  /*96c0*/  ISETP.GE.AND P5, PT, R3.reuse, R236, PT ;  /* 0x000000ec0300720c */ /* 0x040fe40003fa6270 */
[C---:B------:R-:W-:Y:S02]  /*96d0*/  ISETP.GE.AND P1, PT, R3.reuse, R235, PT ;  /* 0x000000eb0300720c */ /* 0x040fe40003f26270 */
[----:B---3--:R-:W-:Y:S01]  /*96e0*/  FSEL R185, R4, -INF , !P0 ;  /* 0xff80000004b97808 */ /* 0x008fe20004000000 */
[----:B------:R-:W-:Y:S01]  /*96f0*/  FMUL.FTZ R4, R30, UR19 ;  /* 0x000000131e047c20 */ /* 0x000fe20008410000 */
[----:B------:R-:W-:-:S02]  /*9700*/  ISETP.LT.OR P6, PT, R3, R233, P6 ;  /* 0x000000e90300720c */ /* 0x000fc400037c1670 */
[C---:B------:R-:W-:Y:S02]  /*9710*/  ISETP.LT.OR P5, PT, R3.reuse, R232, P5 ;  /* 0x000000e80300720c */ /* 0x040fe40002fa1670 */
[----:B------:R-:W-:Y:S01]  /*9720*/  ISETP.LT.OR P1, PT, R3, R231, P1 ;  /* 0x000000e70300720c */ /* 0x000fe20000f21670 */
[----:B------:R-:W2:Y:S01]  /*9730*/  MUFU.TANH R4, R4 ;  /* 0x0000000400047308 */ /* 0x000ea20000002400 */
[C---:B------:R-:W-:Y:S01]  /*9740*/  ISETP.GE.AND P0, PT, R2.reuse, R238, PT ;  /* 0x000000ee0200720c */ /* 0x040fe20003f06270 */
[----:B------:R-:W-:Y:S01]  /*9750*/  FMUL.FTZ R3, R29, UR19 ;  /* 0x000000131d037c20 */ /* 0x000fe20008410000 */
[----:B------:R-:W-:Y:S02]  /*9760*/  FSEL R203, R27, -INF , !P6 ;  /* 0xff8000001bcb7808 */ /* 0x000fe40007000000 */
[----:B------:R-:W-:Y:S02]  /*9770*/  FSEL R193, R13, -INF , !P5 ;  /* 0xff8000000dc17808 */ /* 0x000fe40006800000 */
[----:B------:R-:W-:Y:S01]  /*9780*/  FSEL R199, R15, -INF , !P1 ;  /* 0xff8000000fc77808 */ /* 0x000fe20004800000 */
[----:B------:R-:W3:Y:S01]  /*9790*/  MUFU.TANH R3, R3 ;  /* 0x0000000300037308 */ /* 0x000ee20000002400 */
[----:B------:R-:W-:-:S02]  /*97a0*/  ISETP.LT.OR P0, PT, R2, R234, P0 ;  /* 0x000000ea0200720c */ /* 0x000fc40000701670 */
[C---:B------:R-:W-:Y:S02]  /*97b0*/  ISETP.GE.AND P6, PT, R2.reuse, R237, PT ;  /* 0x000000ed0200720c */ /* 0x040fe40003fc6270 */
[C---:B------:R-:W-:Y:S02]  /*97c0*/  ISETP.GE.AND P5, PT, R2.reuse, R236, PT ;  /* 0x000000ec0200720c */ /* 0x040fe40003fa6270 */
[----:B------:R-:W-:Y:S02]  /*97d0*/  ISETP.GE.AND P1, PT, R2, R235, PT ;  /* 0x000000eb0200720c */ /* 0x000fe40003f26270 */
[----:B------:R-:W-:Y:S02]  /*97e0*/  FSEL R186, R20, -INF , !P0 ;  /* 0xff80000014ba7808 */ /* 0x000fe40004000000 */
[C---:B------:R-:W-:Y:S02]  /*97f0*/  ISETP.LT.OR P6, PT, R2.reuse, R233, P6 ;  /* 0x000000e90200720c */ /* 0x040fe400037c1670 */
[----:B------:R-:W-:-:S02]  /*9800*/  ISETP.LT.OR P5, PT, R2, R232, P5 ;  /* 0x000000e80200720c */ /* 0x000fc40002fa1670 */
[----:B------:R-:W-:Y:S01]  /*9810*/  ISETP.LT.OR P1, PT, R2, R231, P1 ;  /* 0x000000e70200720c */ /* 0x000fe20000f21670 */
[----:B------:R-:W-:Y:S01]  /*9820*/  FMUL.FTZ R2, R31, UR19 ;  /* 0x000000131f027c20 */ /* 0x000fe20008410000 */
[----:B------:R-:W-:Y:S02]  /*9830*/  ISETP.GE.AND P0, PT, R0, R238, PT ;  /* 0x000000ee0000720c */ /* 0x000fe40003f06270 */
[----:B------:R-:W-:Y:S02]  /*9840*/  FSEL R202, R22, -INF , !P6 ;  /* 0xff80000016ca7808 */ /* 0x000fe40007000000 */
[----:B------:R-:W-:Y:S01]  /*9850*/  ISETP.LT.OR P0, PT, R0, R234, P0 ;  /* 0x000000ea0000720c */ /* 0x000fe20000701670 */
[----:B------:R-:W4:Y:S01]  /*9860*/  MUFU.TANH R2, R2 ;  /* 0x0000000200027308 */ /* 0x000f220000002400 */
[----:B-1----:R-:W-:Y:S02]  /*9870*/  FSEL R192, R5, -INF , !P5 ;  /* 0xff80000005c07808 */ /* 0x002fe40006800000 */
[----:B------:R-:W-:-:S02]  /*9880*/  FSEL R188, R21, -INF , !P0 ;  /* 0xff80000015bc7808 */ /* 0x000fc40004000000 */
[----:B------:R-:W-:Y:S02]  /*9890*/  PLOP3.LUT P0, PT, PT, PT, UP0, 0x40, 0x0 ;  /* 0x000000000000781c */ /* 0x000fe40003f0e808 */
[----:B--2---:R-:W-:Y:S02]  /*98a0*/  FSEL R197, R4, -INF , !P1 ;  /* 0xff80000004c57808 */ /* 0x004fe40004800000 */
[C---:B------:R-:W-:Y:S02]  /*98b0*/  ISETP.GE.AND P6, PT, R0.reuse, R237, PT ;  /* 0x000000ed0000720c */ /* 0x040fe40003fc6270 */
[C---:B------:R-:W-:Y:S02]  /*98c0*/  ISETP.GE.AND P5, PT, R0.reuse, R236, PT ;  /* 0x000000ec0000720c */ /* 0x040fe40003fa6270 */
[C---:B------:R-:W-:Y:S02]  /*98d0*/  ISETP.GE.AND P1, PT, R0.reuse, R235, PT ;  /* 0x000000eb0000720c */ /* 0x040fe40003f26270 */
[----:B------:R-:W-:-:S02]  /*98e0*/  ISETP.LT.OR P6, PT, R0, R233, P6 ;  /* 0x000000e90000720c */ /* 0x000fc400037c1670 */
[C---:B------:R-:W-:Y:S02]  /*98f0*/  ISETP.LT.OR P5, PT, R0.reuse, R232, P5 ;  /* 0x000000e80000720c */ /* 0x040fe40002fa1670 */
[----:B------:R-:W-:Y:S02]  /*9900*/  ISETP.LT.OR P1, PT, R0, R231, P1 ;  /* 0x000000e70000720c */ /* 0x000fe40000f21670 */
[----:B------:R-:W-:Y:S02]  /*9910*/  FSEL R204, R23, -INF , !P6 ;  /* 0xff80000017cc7808 */ /* 0x000fe40007000000 */
[----:B---3--:R-:W-:Y:S02]  /*9920*/  FSEL R191, R3, -INF , !P5 ;  /* 0xff80000003bf7808 */ /* 0x008fe40006800000 */
[----:B----4-:R-:W-:Y:S01]  /*9930*/  FSEL R200, R2, -INF , !P1 ;  /* 0xff80000002c87808 */ /* 0x010fe20004800000 */
        /* <DEDUP_REMOVED lines=68> */
.L_x_1040:
[----:B------:R-:W-:Y:S05]  /*9d80*/  BSYNC B0 ;  /* 0x0000000000007941 */ /* 0x000fea0003800000 */
.L_x_1039:
[----:B------:R-:W0:Y:S02]  /*9d90*/  LDGDEPBAR ;  /* 0x00000000000079af */ /* 0x000e240000000000 */
.L_x_1038:
[----:B-1----:R-:W3:Y:S04]  /*9da0*/  LDL.LU R14, [R1+0x8] ;  /* 0x00000800010e7983 */ /* 0x002ee80000300800 */
[----:B------:R-:W4:Y:S04]  /*9db0*/  LDL.LU R15, [R1] ;  /* 0x00000000010f7983 */ /* 0x000f280000300800 */
[----:B------:R-:W5:Y:S04]  /*9dc0*/  LDL.LU R67, [R1+0x4] ;  /* 0x0000040001437983 */ /* 0x000f680000300800 */
[----:B------:R-:W3:Y:S01]  /*9dd0*/  LDL.LU R206, [R1+0xc] ;  /* 0x00000c0001ce7983 */ /* 0x000ee20000300800 */
[----:B------:R-:W-:-:S02]  /*9de0*/  FMNMX.FTZ R0, R105, R53, !PT ;  /* 0x0000003569007209 */ /* 0x000fc40007810000 */
[----:B------:R-:W-:Y:S01]  /*9df0*/  FMNMX.FTZ R4, R102, R66, !PT ;  /* 0x0000004266047209 */ /* 0x000fe20007810000 */
[----:B------:R-:W-:Y:S01]  /*9e00*/  LDSM.16.MT88.4 R16, [R224+0x9000] ;  /* 0x00900000e010783b */ /* 0x000fe20000004200 */
[----:B------:R-:W-:-:S03]  /*9e10*/  FMNMX.FTZ R0, R55, R0, !PT ;  /* 0x0000000037007209 */ /* 0x000fc60007810000 */
        /* <DEDUP_REMOVED lines=73> */
[----:B------:R2:W-:Y:S03]  /*a2b0*/  MUFU.EX2 R211, R3 ;  /* 0x0000000300d37308 */ /* 0x0005e60000000800 */
[----:B------:R-:W1:Y:S01]  /*a2c0*/  SHFL.BFLY PT, R7, R2, 0x1, 0x1f ;  /* 0x0c201f0002077f89 */ /* 0x000e6200000e0000 */
[----:B--2---:R-:W-:Y:S01]  /*a2d0*/  FMNMX.FTZ R3, R199, R5, !PT ;  /* 0x00000005c7037209 */ /* 0x004fe20007810000 */
[----:B------:R-:W-:-:S03]  /*a2e0*/  FFMA.FTZ R5, R55, UR21, -R0 ;  /* 0x0000001537057c23 */ /* 0x000fc60008010800 */
[----:B------:R-:W-:Y:S01]  /*a2f0*/  FMNMX.FTZ R3, R197, R3, !PT ;  /* 0x00000003c5037209 */ /* 0x000fe20007810000 */
[----:B------:R2:W-:Y:S01]  /*a300*/  MUFU.EX2 R13, R5 ;  /* 0x00000005000d7308 */ /* 0x0005e20000000800 */
[----:B-1----:R-:W-:Y:S02]  /*a310*/  FMNMX.FTZ R4, R4, R8, !PT ;  /* 0x0000000804047209 */ /* 0x002fe40007810000 */
[----:B------:R-:W-:Y:S02]  /*a320*/  FMNMX.FTZ R3, R200, R3, !PT ;  /* 0x00000003c8037209 */ /* 0x000fe40007810000 */
[----:B------:R-:W-:Y:S01]  /*a330*/  FMNMX.FTZ R245, R2, R7, !PT ;  /* 0x0000000702f57209 */ /* 0x000fe20007810000 */
[----:B------:R-:W1:Y:S01]  /*a340*/  SHFL.BFLY PT, R8, R4, 0x1, 0x1f ;  /* 0x0c201f0004087f89 */ /* 0x000e6200000e0000 */
[--C-:B------:R-:W-:Y:S02]  /*a350*/  FFMA.FTZ R2, R33, UR21, -R0.reuse ;  /* 0x0000001521027c23 */ /* 0x100fe40008010800 */
[C---:B------:R-:W-:Y:S01]  /*a360*/  FSETP.NEU.FTZ.AND P5, PT, R245.reuse, -INF , PT ;  /* 0xff800000f500780b */ /* 0x040fe20003fbd000 */
[----:B------:R-:W1:Y:S01]  /*a370*/  SHFL.BFLY PT, R6, R3, 0x2, 0x1f ;  /* 0x0c401f0003067f89 */ /* 0x000e6200000e0000 */
[----:B------:R1:W-:Y:S01]  /*a380*/  MUFU.EX2 R100, R2 ;  /* 0x0000000200647308 */ /* 0x0003e20000000800 */
[----:B------:R-:W-:Y:S01]  /*a390*/  FMUL.FTZ R12, R245, UR21 ;  /* 0x00000015f50c7c20 */ /* 0x000fe20008410000 */
[----:B--2---:R-:W-:-:S04]  /*a3a0*/  FFMA.FTZ R5, R41, UR21, -R0 ;  /* 0x0000001529057c23 */ /* 0x004fc80008010800 */
[----:B------:R-:W-:Y:S02]  /*a3b0*/  FSEL R12, R12, RZ, P5 ;  /* 0x000000ff0c0c7208 */ /* 0x000fe40002800000 */
[----:B------:R2:W-:Y:S01]  /*a3c0*/  MUFU.EX2 R208, R5 ;  /* 0x0000000500d07308 */ /* 0x0005e20000000800 */
[----:B-1----:R-:W-:Y:S02]  /*a3d0*/  FMNMX.FTZ R244, R4, R8, !PT ;  /* 0x0000000804f47209 */ /* 0x002fe40007810000 */
[----:B------:R-:W-:Y:S01]  /*a3e0*/  FFMA.FTZ R4, R62, UR21, -R12 ;  /* 0x000000153e047c23 */ /* 0x000fe2000801080c */
[----:B------:R-:W-:Y:S01]  /*a3f0*/  FMNMX.FTZ R2, R3, R6, !PT ;  /* 0x0000000603027209 */ /* 0x000fe20007810000 */
[--C-:B------:R-:W-:Y:S01]  /*a400*/  FFMA.FTZ R3, R32, UR21, -R0.reuse ;  /* 0x0000001520037c23 */ /* 0x100fe20008010800 */
[----:B------:R-:W-:Y:S02]  /*a410*/  FSETP.NEU.FTZ.AND P1, PT, R244, -INF , PT ;  /* 0xff800000f400780b */ /* 0x000fe40003f3d000 */
[----:B------:R1:W-:Y:S01]  /*a420*/  MUFU.EX2 R252, R4 ;  /* 0x0000000400fc7308 */ /* 0x0003e20000000800 */
[----:B--2---:R-:W-:-:S07]  /*a430*/  FFMA.FTZ R5, R40, UR21, -R0 ;  /* 0x0000001528057c23 */ /* 0x004fce0008010800 */
[----:B------:R2:W-:Y:S08]  /*a440*/  MUFU.EX2 R210, R5 ;  /* 0x0000000500d27308 */ /* 0x0005f00000000800 */
[----:B------:R2:W-:Y:S01]  /*a450*/  MUFU.EX2 R207, R3 ;  /* 0x0000000300cf7308 */ /* 0x0005e20000000800 */
[----:B-1----:R-:W-:-:S07]  /*a460*/  FFMA.FTZ R4, R60, UR21, -R12 ;  /* 0x000000153c047c23 */ /* 0x002fce000801080c */
[----:B------:R-:W-:Y:S01]  /*a470*/  MUFU.EX2 R101, R4 ;  /* 0x0000000400657308 */ /* 0x000fe20000000800 */
[----:B--2---:R-:W-:-:S07]  /*a480*/  FFMA.FTZ R5, R35, UR21, -R0 ;  /* 0x0000001523057c23 */ /* 0x004fce0008010800 */
[----:B------:R1:W-:Y:S01]  /*a490*/  MUFU.EX2 R209, R5 ;  /* 0x0000000500d17308 */ /* 0x0003e20000000800 */
[----:B------:R-:W-:-:S07]  /*a4a0*/  FFMA.FTZ R3, R63, UR21, -R12 ;  /* 0x000000153f037c23 */ /* 0x000fce000801080c */
[----:B------:R2:W-:Y:S01]  /*a4b0*/  MUFU.EX2 R251, R3 ;  /* 0x0000000300fb7308 */ /* 0x0005e20000000800 */
[----:B-1----:R-:W-:Y:S02]  /*a4c0*/  FFMA.FTZ R5, R34, UR21, -R0 ;  /* 0x0000001522057c23 */ /* 0x002fe40008010800 */
[----:B------:R-:W-:Y:S05]  /*a4d0*/  LDSM.16.MT88.4 R32, [R224+0xb000] ;  /* 0x00b00000e020783b */ /* 0x000fea0000004200 */
[----:B------:R1:W-:Y:S01]  /*a4e0*/  MUFU.EX2 R205, R5 ;  /* 0x0000000500cd7308 */ /* 0x0003e20000000800 */
[----:B--2---:R-:W-:-:S05]  /*a4f0*/  FMUL.FTZ R3, R244, UR21 ;  /* 0x00000015f4037c20 */ /* 0x004fca0008410000 */
[----:B------:R-:W-:-:S05]  /*a500*/  FSEL R3, R3, RZ, P1 ;  /* 0x000000ff03037208 */ /* 0x000fca0000800000 */
[--C-:B------:R-:W-:Y:S01]  /*a510*/  FFMA.FTZ R4, R64, UR21, -R3.reuse ;  /* 0x0000001540047c23 */ /* 0x100fe20008010803 */
[----:B-1----:R-:W1:Y:S03]  /*a520*/  SHFL.BFLY PT, R5, R2, 0x1, 0x1f ;  /* 0x0c201f0002057f89 */ /* 0x002e6600000e0000 */
[----:B------:R2:W-:Y:S02]  /*a530*/  MUFU.EX2 R248, R4 ;  /* 0x0000000400f87308 */ /* 0x0005e40000000800 */
[----:B--2---:R-:W-:-:S06]  /*a540*/  FFMA.FTZ R4, R56, UR21, -R3 ;  /* 0x0000001538047c23 */ /* 0x004fcc0008010803 */
[----:B------:R2:W-:Y:S01]  /*a550*/  MUFU.EX2 R249, R4 ;  /* 0x0000000400f97308 */ /* 0x0005e20000000800 */
[----:B-1----:R-:W-:Y:S01]  /*a560*/  FMNMX.FTZ R239, R2, R5, !PT ;  /* 0x0000000502ef7209 */ /* 0x002fe20007810000 */
[----:B------:R-:W-:Y:S01]  /*a570*/  FFMA.FTZ R2, R61, UR21, -R3 ;  /* 0x000000153d027c23 */ /* 0x000fe20008010803 */
[----:B------:R-:W-:Y:S02]  /*a580*/  FSEL R5, R244, RZ, P1 ;  /* 0x000000fff4057208 */ /* 0x000fe40000800000 */
[----:B------:R-:W-:-:S03]  /*a590*/  FSETP.NEU.FTZ.AND P0, PT, R239, -INF , PT ;  /* 0xff800000ef00780b */ /* 0x000fc60003f1d000 */
[----:B------:R1:W4:Y:S01]  /*a5a0*/  MUFU.EX2 R247, R2 ;  /* 0x0000000200f77308 */ /* 0x0003220000000800 */
[----:B------:R-:W-:-:S04]  /*a5b0*/  FADD.FTZ R5, R103, -R5 ;  /* 0x8000000567057221 */ /* 0x000fc80000010000 */
[----:B------:R-:W-:Y:S01]  /*a5c0*/  FMUL.FTZ R5, R5, UR21 ;  /* 0x0000001505057c20 */ /* 0x000fe20008410000 */
[----:B--2---:R-:W-:-:S03]  /*a5d0*/  FFMA.FTZ R4, R52, UR21, -R3 ;  /* 0x0000001534047c23 */ /* 0x004fc60008010803 */
[----:B------:R-:W2:Y:S01]  /*a5e0*/  MUFU.EX2 R45, R5 ;  /* 0x00000005002d7308 */ /* 0x000ea20000000800 */
[----:B-1----:R-:W-:-:S07]  /*a5f0*/  FMUL.FTZ R2, R239, UR21 ;  /* 0x00000015ef027c20 */ /* 0x002fce0008410000 */
[----:B------:R1:W5:Y:S01]  /*a600*/  MUFU.EX2 R250, R4 ;  /* 0x0000000400fa7308 */ /* 0x0003620000000800 */
[----:B----4-:R-:W-:Y:S02]  /*a610*/  F2FP.BF16.F32.PACK_AB R8, R247, R248 ;  /* 0x000000f8f708723e */ /* 0x010fe400000010ff */
[----:B------:R-:W-:-:S05]  /*a620*/  FSEL R2, R2, RZ, P0 ;  /* 0x000000ff02027208 */ /* 0x000fca0000000000 */
[--C-:B------:R-:W-:Y:S01]  /*a630*/  FFMA.FTZ R6, R54, UR21, -R2.reuse ;  /* 0x0000001536067c23 */ /* 0x100fe20008010802 */
[-C--:B--2---:R-:W-:Y:S01]  /*a640*/  FMUL.FTZ R108, R108, R45.reuse ;  /* 0x0000002d6c6c7220 */ /* 0x084fe20000410000 */
[-C--:B------:R-:W-:Y:S01]  /*a650*/  FMUL.FTZ R109, R109, R45.reuse ;  /* 0x0000002d6d6d7220 */ /* 0x080fe20000410000 */
[-C--:B------:R-:W-:Y:S01]  /*a660*/  FMUL.FTZ R116, R116, R45.reuse ;  /* 0x0000002d74747220 */ /* 0x080fe20000410000 */
[----:B------:R-:W-:Y:S01]  /*a670*/  MUFU.EX2 R242, R6 ;  /* 0x0000000600f27308 */ /* 0x000fe20000000800 */
[-C--:B------:R-:W-:Y:S01]  /*a680*/  FMUL.FTZ R117, R117, R45.reuse ;  /* 0x0000002d75757220 */ /* 0x080fe20000410000 */
[-C--:B------:R-:W-:Y:S01]  /*a690*/  FMUL.FTZ R124, R124, R45.reuse ;  /* 0x0000002d7c7c7220 */ /* 0x080fe20000410000 */
[----:B------:R-:W-:Y:S01]  /*a6a0*/  FMUL.FTZ R125, R125, R45 ;  /* 0x0000002d7d7d7220 */ /* 0x000fe20000410000 */
[--C-:B-1----:R-:W-:Y:S01]  /*a6b0*/  FFMA.FTZ R4, R66, UR21, -R2.reuse ;  /* 0x0000001542047c23 */ /* 0x102fe20008010802 */
[----:B-----5:R-:W-:Y:S01]  /*a6c0*/  F2FP.BF16.F32.PACK_AB R10, R250, R249 ;  /* 0x000000f9fa0a723e */ /* 0x020fe200000010ff */
        /* <DEDUP_REMOVED lines=20> */
[----:B------:R-:W-:-:S02]  /*a810*/  FSEL R6, R246, RZ, P6 ;  /* 0x000000fff6067208 */ /* 0x000fc40003000000 */
[----:B------:R-:W-:Y:S01]  /*a820*/  FSEL R5, R245, RZ, P5 ;  /* 0x000000fff5057208 */ /* 0x000fe20002800000 */
[----:B------:R1:W2:Y:S02]  /*a830*/  MUFU.EX2 R241, R4 ;  /* 0x0000000400f17308 */ /* 0x0002a40000000800 */
[----:B------:R-:W-:Y:S02]  /*a840*/  FADD.FTZ R6, R105, -R6 ;  /* 0x8000000669067221 */ /* 0x000fe40000010000 */
[----:B------:R-:W-:Y:S01]  /*a850*/  FADD.FTZ R5, R104, -R5 ;  /* 0x8000000568057221 */ /* 0x000fe20000010000 */
[----:B------:R-:W-:Y:S01]  /*a860*/  MOV R104, R207 ;  /* 0x000000cf00687202 */ /* 0x000fe20000000f00 */
[----:B------:R-:W-:Y:S01]  /*a870*/  FMUL.FTZ R6, R6, UR21 ;  /* 0x0000001506067c20 */ /* 0x000fe20008410000 */
[----:B------:R-:W-:Y:S01]  /*a880*/  MOV R207, R15 ;  /* 0x0000000f00cf7202 */ /* 0x000fe20000000f00 */
[----:B------:R-:W-:Y:S02]  /*a890*/  FMUL.FTZ R5, R5, UR21 ;  /* 0x0000001505057c20 */ /* 0x000fe40008410000 */
[----:B------:R4:W5:Y:S01]  /*a8a0*/  MUFU.EX2 R15, R6 ;  /* 0x00000006000f7308 */ /* 0x0009620000000800 */
[----:B------:R-:W-:Y:S01]  /*a8b0*/  MOV R105, R207 ;  /* 0x000000cf00697202 */ /* 0x000fe20000000f00 */
[----:B-1----:R-:W-:Y:S01]  /*a8c0*/  FFMA.FTZ R4, R57, UR21, -R2 ;  /* 0x0000001539047c23 */ /* 0x002fe20008010802 */
[----:B--2---:R-:W-:-:S05]  /*a8d0*/  F2FP.BF16.F32.PACK_AB R9, R241, R240 ;  /* 0x000000f0f109723e */ /* 0x004fca00000010ff */
[----:B------:R1:W2:Y:S01]  /*a8e0*/  MUFU.EX2 R243, R4 ;  /* 0x0000000400f37308 */ /* 0x0002a20000000800 */
[----:B----4-:R-:W-:Y:S01]  /*a8f0*/  F2FP.BF16.F32.PACK_AB R6, R210, R208 ;  /* 0x000000d0d206723e */ /* 0x010fe200000010ff */
[-C--:B-----5:R-:W-:Y:S01]  /*a900*/  FMUL.FTZ R112, R112, R15.reuse ;  /* 0x0000000f70707220 */ /* 0x0a0fe20000410000 */
        /* <DEDUP_REMOVED lines=10> */
[----:B------:R-:W-:Y:S01]  /*a9b0*/  FMUL.FTZ R148, R148, R15 ;  /* 0x0000000f94947220 */ /* 0x000fe20000410000 */
[----:B--2---:R-:W-:Y:S01]  /*a9c0*/  F2FP.BF16.F32.PACK_AB R11, R242, R243 ;  /* 0x000000f3f20b723e */ /* 0x004fe200000010ff */
        /* <DEDUP_REMOVED lines=10> */
[----:B------:R-:W1:Y:S01]  /*aa70*/  MUFU.EX2 R44, R4 ;  /* 0x00000004002c7308 */ /* 0x000e620000000800 */
[-C--:B------:R-:W-:Y:S01]  /*aa80*/  FMUL.FTZ R81, R81, R15.reuse ;  /* 0x0000000f51517220 */ /* 0x080fe20000410000 */
[-C--:B------:R-:W-:Y:S01]  /*aa90*/  FMUL.FTZ R84, R84, R15.reuse ;  /* 0x0000000f54547220 */ /* 0x080fe20000410000 */
[-C--:B------:R-:W-:Y:S01]  /*aaa0*/  FMUL.FTZ R85, R85, R15.reuse ;  /* 0x0000000f55557220 */ /* 0x080fe20000410000 */
[-C--:B------:R-:W-:Y:S01]  /*aab0*/  FMUL.FTZ R96, R96, R15.reuse ;  /* 0x0000000f60607220 */ /* 0x080fe20000410000 */
[----:B------:R-:W-:Y:S01]  /*aac0*/  FMUL.FTZ R97, R97, R15 ;  /* 0x0000000f61617220 */ /* 0x000fe20000410000 */
[----:B------:R-:W-:Y:S01]  /*aad0*/  PLOP3.LUT P0, PT, PT, PT, UP0, 0x40, 0x0 ;  /* 0x000000000000781c */ /* 0x000fe20003f0e808 */
        /* <DEDUP_REMOVED lines=24> */
[----:B------:R-:W-:Y:S01]  /*ac60*/  HMMA.16816.F32.BF16 R108, R8, R16, R108 ;  /* 0x00000010086c723c */ /* 0x000fe2000004186c */
[----:B------:R-:W-:-:S04]  /*ac70*/  FFMA.FTZ R4, R58, UR21, -R12 ;  /* 0x000000153a047c23 */ /* 0x000fc8000801080c */
[----:B------:R1:W2:Y:S01]  /*ac80*/  MUFU.EX2 R223, R4 ;  /* 0x0000000400df7308 */ /* 0x0002a20000000800 */
[C---:B------:R-:W-:Y:S06]  /*ac90*/  HMMA.16816.F32.BF16 R52, R8.reuse, R18, R116 ;  /* 0x000000120834723c */ /* 0x040fec0000041874 */
[----:B------:R-:W-:Y:S01]  /*aca0*/  HMMA.16816.F32.BF16 R124, R8, R20, R124 ;  /* 0x00000014087c723c */ /* 0x000fe2000004187c */
[----:B---3--:R-:W-:Y:S02]  /*acb0*/  MOV R118, R206 ;  /* 0x000000ce00767202 */ /* 0x008fe40000000f00 */
[----:B------:R-:W-:-:S02]  /*acc0*/  MOV R206, R67 ;  /* 0x0000004300ce7202 */ /* 0x000fc40000000f00 */
[----:B------:R-:W-:Y:S01]  /*acd0*/  MOV R67, R14 ;  /* 0x0000000e00437202 */ /* 0x000fe20000000f00 */
[C---:B------:R-:W-:Y:S01]  /*ace0*/  HMMA.16816.F32.BF16 R136, R8.reuse, R22, R136 ;  /* 0x000000160888723c */ /* 0x040fe20000041888 */
[----:B------:R3:W4:Y:S01]  /*acf0*/  MUFU.EX2 R14, R5 ;  /* 0x00000005000e7308 */ /* 0x0007220000000800 */
[----:B------:R-:W-:Y:S01]  /*ad00*/  MOV R119, R211 ;  /* 0x000000d300777202 */ /* 0x000fe20000000f00 */
[----:B-1----:R-:W-:Y:S01]  /*ad10*/  FFMA.FTZ R4, R42, UR21, -R12 ;  /* 0x000000152a047c23 */ /* 0x002fe2000801080c */
[----:B--2---:R-:W-:Y:S02]  /*ad20*/  F2FP.BF16.F32.PACK_AB R7, R223, R101 ;  /* 0x00000065df07723e */ /* 0x004fe400000010ff */
[----:B------:R-:W-:Y:S01]  /*ad30*/  HMMA.16816.F32.BF16 R140, R8, R24, R140 ;  /* 0x00000018088c723c */ /* 0x000fe2000004188c */
[----:B------:R-:W-:Y:S02]  /*ad40*/  MOV R117, R67 ;  /* 0x0000004300757202 */ /* 0x000fe40000000f00 */
[----:B------:R1:W-:Y:S01]  /*ad50*/  MUFU.EX2 R222, R4 ;  /* 0x0000000400de7308 */ /* 0x0003e20000000800 */
[----:B------:R-:W-:-:S02]  /*ad60*/  MOV R116, R206 ;  /* 0x000000ce00747202 */ /* 0x000fc40000000f00 */
[C---:B------:R-:W-:Y:S06]  /*ad70*/  HMMA.16816.F32.BF16 R152, R8.reuse, R26, R152 ;  /* 0x0000001a0898723c */ /* 0x040fec0000041898 */
[C---:B------:R-:W-:Y:S01]  /*ad80*/  HMMA.16816.F32.BF16 R156, R8.reuse, R28, R156 ;  /* 0x0000001c089c723c */ /* 0x040fe2000004189c */
[----:B---3--:R-:W-:Y:S01]  /*ad90*/  F2FP.BF16.F32.PACK_AB R5, R252, R251 ;  /* 0x000000fbfc05723e */ /* 0x008fe200000010ff */
[-C--:B----4-:R-:W-:Y:S01]  /*ada0*/  FMUL.FTZ R114, R114, R14.reuse ;  /* 0x0000000e72727220 */ /* 0x090fe20000410000 */
[-C--:B------:R-:W-:Y:S01]  /*adb0*/  FMUL.FTZ R115, R115, R14.reuse ;  /* 0x0000000e73737220 */ /* 0x080fe20000410000 */
[-C--:B------:R-:W-:Y:S01]  /*adc0*/  FMUL.FTZ R122, R122, R14.reuse ;  /* 0x0000000e7a7a7220 */ /* 0x080fe20000410000 */
[-C--:B------:R-:W-:Y:S01]  /*add0*/  FMUL.FTZ R123, R123, R14.reuse ;  /* 0x0000000e7b7b7220 */ /* 0x080fe20000410000 */
[C---:B------:R-:W-:Y:S01]  /*ade0*/  HMMA.16816.F32.BF16 R172, R8.reuse, R30, R172 ;  /* 0x0000001e08ac723c */ /* 0x040fe200000418ac */
[-C--:B------:R-:W-:Y:S01]  /*adf0*/  FMUL.FTZ R130, R130, R14.reuse ;  /* 0x0000000e82827220 */ /* 0x080fe20000410000 */
[----:B-1----:R-:W-:Y:S01]  /*ae00*/  FFMA.FTZ R4, R43, UR21, -R3 ;  /* 0x000000152b047c23 */ /* 0x002fe20008010803 */
[-C--:B------:R-:W-:Y:S01]  /*ae10*/  FMUL.FTZ R131, R131, R14.reuse ;  /* 0x0000000e83837220 */ /* 0x080fe20000410000 */
        /* <DEDUP_REMOVED lines=13> */
[----:B------:R-:W-:Y:S01]  /*aef0*/  LDSM.16.MT88.4 R40, [R226+0xb400] ;  /* 0x00b40000e228783b */ /* 0x000fe20000004200 */
[C---:B------:R-:W-:Y:S01]  /*af00*/  HMMA.16816.F32.BF16 R88, R8.reuse, R48, R88 ;  /* 0x000000300858723c */ /* 0x040fe20000041858 */
[-C--:B------:R-:W-:Y:S01]  /*af10*/  FMUL.FTZ R70, R70, R14.reuse ;  /* 0x0000000e46467220 */ /* 0x080fe20000410000 */
[-C--:B------:R-:W-:Y:S01]  /*af20*/  FMUL.FTZ R71, R71, R14.reuse ;  /* 0x0000000e47477220 */ /* 0x080fe20000410000 */
[-C--:B------:R-:W-:Y:S01]  /*af30*/  FMUL.FTZ R82, R82, R14.reuse ;  /* 0x0000000e52527220 */ /* 0x080fe20000410000 */
[-C--:B------:R-:W-:Y:S01]  /*af40*/  FMUL.FTZ R83, R83, R14.reuse ;  /* 0x0000000e53537220 */ /* 0x080fe20000410000 */
[-C--:B------:R-:W-:Y:S01]  /*af50*/  FMUL.FTZ R86, R86, R14.reuse ;  /* 0x0000000e56567220 */ /* 0x080fe20000410000 */
[----:B------:R-:W-:Y:S01]  /*af60*/  HMMA.16816.F32.BF16 R92, R8, R50, R92 ;  /* 0x00000032085c723c */ /* 0x000fe2000004185c */
[----:B-1----:R-:W-:Y:S01]  /*af70*/  F2FP.BF16.F32.PACK_AB R4, R13, R119 ;  /* 0x000000770d04723e */ /* 0x002fe200000010ff */
[-C--:B------:R-:W-:Y:S01]  /*af80*/  FMUL.FTZ R87, R87, R14.reuse ;  /* 0x0000000e57577220 */ /* 0x080fe20000410000 */
[-C--:B------:R-:W-:Y:S01]  /*af90*/  FMUL.FTZ R98, R98, R14.reuse ;  /* 0x0000000e62627220 */ /* 0x080fe20000410000 */
[----:B------:R-:W-:-:S03]  /*afa0*/  FMUL.FTZ R99, R99, R14 ;  /* 0x0000000e63637220 */ /* 0x000fc60000410000 */
[----:B------:R-:W-:Y:S01]  /*afb0*/  FFMA.FTZ R8, R59, UR21, -R3 ;  /* 0x000000153b087c23 */ /* 0x000fe20008010803 */
[C---:B------:R-:W-:Y:S03]  /*afc0*/  HMMA.16816.F32.BF16 R112, R4.reuse, R16, R112 ;  /* 0x000000100470723c */ /* 0x040fe60000041870 */
[----:B------:R1:W2:Y:S03]  /*afd0*/  MUFU.EX2 R220, R8 ;  /* 0x0000000800dc7308 */ /* 0x0002a60000000800 */
[C---:B------:R-:W-:Y:S01]  /*afe0*/  HMMA.16816.F32.BF16 R60, R4.reuse, R18, R120 ;  /* 0x00000012043c723c */ /* 0x040fe20000041878 */
[----:B------:R-:W-:Y:S05]  /*aff0*/  LDSM.16.MT88.4 R16, [R226+0x9400] ;  /* 0x00940000e210783b */ /* 0x000fea0000004200 */
[----:B------:R-:W-:Y:S01]  /*b000*/  HMMA.16816.F32.BF16 R128, R4, R20, R128 ;  /* 0x000000140480723c */ /* 0x000fe20000041880 */
[----:B------:R-:W-:-:S02]  /*b010*/  MOV R121, R101 ;  /* 0x0000006500797202 */ /* 0x000fc40000000f00 */
[----:B------:R-:W-:Y:S02]  /*b020*/  MOV R120, R210 ;  /* 0x000000d200787202 */ /* 0x000fe40000000f00 */
[----:B------:R-:W-:Y:S01]  /*b030*/  MOV R123, R208 ;  /* 0x000000d0007b7202 */ /* 0x000fe20000000f00 */
[----:B------:R-:W-:Y:S01]  /*b040*/  HMMA.16816.F32.BF16 R64, R4, R22, R132 ;  /* 0x000000160440723c */ /* 0x000fe20000041884 */
[----:B------:R-:W-:Y:S01]  /*b050*/  LDSM.16.MT88.4 R20, [R224+0xa400] ;  /* 0x00a40000e014783b */ /* 0x000fe20000004200 */
[----:B-1----:R-:W-:Y:S01]  /*b060*/  FFMA.FTZ R8, R36, UR21, -R3 ;  /* 0x0000001524087c23 */ /* 0x002fe20008010803 */
[----:B------:R-:W-:-:S03]  /*b070*/  MOV R122, R205 ;  /* 0x000000cd007a7202 */ /* 0x000fc60000000f00 */
[----:B------:R1:W-:Y:S01]  /*b080*/  MUFU.EX2 R219, R8 ;  /* 0x0000000800db7308 */ /* 0x0003e20000000800 */
[C---:B------:R-:W-:Y:S01]  /*b090*/  HMMA.16816.F32.BF16 R144, R4.reuse, R24, R144 ;  /* 0x000000180490723c */ /* 0x040fe20000041890 */
[----:B------:R-:W-:Y:S02]  /*b0a0*/  MOV R134, R100 ;  /* 0x0000006400867202 */ /* 0x000fe40000000f00 */
[----:B------:R-:W-:Y:S02]  /*b0b0*/  MOV R135, R209 ;  /* 0x000000d100877202 */ /* 0x000fe40000000f00 */
[----:B------:R-:W-:Y:S01]  /*b0c0*/  F2FP.BF16.F32.PACK_AB R10, R104, R134 ;  /* 0x00000086680a723e */ /* 0x000fe200000010ff */
[C---:B------:R-:W-:Y:S01]  /*b0d0*/  HMMA.16816.F32.BF16 R148, R4.reuse, R26, R148 ;  /* 0x0000001a0494723c */ /* 0x040fe20000041894 */
[----:B------:R-:W3:Y:S05]  /*b0e0*/  LDSM.16.MT88.4 R24, [R224+0x9400] ;  /* 0x00940000e018783b */ /* 0x000eea0000004200 */
[----:B------:R-:W-:Y:S01]  /*b0f0*/  HMMA.16816.F32.BF16 R160, R4, R28, R160 ;  /* 0x0000001c04a0723c */ /* 0x000fe200000418a0 */
[----:B-1----:R-:W-:-:S05]  /*b100*/  FFMA.FTZ R8, R37, UR21, -R3 ;  /* 0x0000001525087c23 */ /* 0x002fca0008010803 */
[C---:B------:R-:W-:Y:S01]  /*b110*/  HMMA.16816.F32.BF16 R168, R4.reuse, R30, R168 ;  /* 0x0000001e04a8723c */ /* 0x040fe200000418a8 */
[----:B------:R-:W1:Y:S01]  /*b120*/  LDSM.16.MT88.4 R28, [R226+0xa400] ;  /* 0x00a40000e21c783b */ /* 0x000e620000004200 */
[----:B------:R4:W5:Y:S04]  /*b130*/  MUFU.EX2 R218, R8 ;  /* 0x0000000800da7308 */ /* 0x0009680000000800 */
[C---:B------:R-:W-:Y:S06]  /*b140*/  HMMA.16816.F32.BF16 R68, R4.reuse, R32, R68 ;  /* 0x000000200444723c */ /* 0x040fec0000041844 */
[C---:B------:R-:W-:Y:S01]  /*b150*/  HMMA.16816.F32.BF16 R80, R4.reuse, R34, R80 ;  /* 0x000000220450723c */ /* 0x040fe20000041850 */
[----:B------:R-:W-:Y:S05]  /*b160*/  LDSM.16.MT88.4 R32, [R226+0x9800] ;  /* 0x00980000e220783b */ /* 0x000fea0000004200 */
[----:B------:R-:W-:Y:S01]  /*b170*/  HMMA.16816.F32.BF16 R84, R4, R48, R84 ;  /* 0x000000300454723c */ /* 0x000fe20000041854 */
[----:B----4-:R-:W-:-:S04]  /*b180*/  FFMA.FTZ R8, R166, UR21, -R2 ;  /* 0x00000015a6087c23 */ /* 0x010fc80008010802 */
[----:B------:R4:W-:Y:S01]  /*b190*/  MUFU.EX2 R217, R8 ;  /* 0x0000000800d97308 */ /* 0x0009e20000000800 */
[----:B------:R-:W-:Y:S07]  /*b1a0*/  HMMA.16816.F32.BF16 R96, R4, R50, R96 ;  /* 0x000000320460723c */ /* 0x000fee0000041860 */
[----:B--2---:R-:W-:Y:S02]  /*b1b0*/  F2FP.BF16.F32.PACK_AB R4, R220, R221 ;  /* 0x000000dddc04723e */ /* 0x004fe400000010ff */
[----:B-----5:R-:W-:Y:S01]  /*b1c0*/  F2FP.BF16.F32.PACK_AB R6, R218, R219 ;  /* 0x000000dbda06723e */ /* 0x020fe200000010ff */
[----:B----4-:R-:W-:-:S04]  /*b1d0*/  FFMA.FTZ R8, R167, UR21, -R2 ;  /* 0x00000015a7087c23 */ /* 0x010fc80008010802 */
[----:B------:R2:W4:Y:S02]  /*b1e0*/  MUFU.EX2 R215, R8 ;  /* 0x0000000800d77308 */ /* 0x0005240000000800 */
[----:B--2---:R-:W-:Y:S01]  /*b1f0*/  FFMA.FTZ R8, R38, UR21, -R2 ;  /* 0x0000001526087c23 */ /* 0x004fe20008010802 */
[----:B----4-:R-:W-:-:S05]  /*b200*/  F2FP.BF16.F32.PACK_AB R5, R215, R217 ;  /* 0x000000d9d705723e */ /* 0x010fca00000010ff */
[----:B------:R2:W-:Y:S02]  /*b210*/  MUFU.EX2 R216, R8 ;  /* 0x0000000800d87308 */ /* 0x0005e40000000800 */
[----:B--2---:R-:W-:Y:S02]  /*b220*/  FFMA.FTZ R8, R39, UR21, -R2 ;  /* 0x0000001527087c23 */ /* 0x004fe40008010802 */
[----:B------:R-:W2:Y:S04]  /*b230*/  LDSM.16.MT88.4 R36, [R224+0xb400] ;  /* 0x00b40000e024783b */ /* 0x000ea80000004200 */
[----:B------:R-:W4:Y:S02]  /*b240*/  MUFU.EX2 R214, R8 ;  /* 0x0000000800d67308 */ /* 0x000f240000000800 */
[----:B----4-:R-:W-:Y:S01]  /*b250*/  F2FP.BF16.F32.PACK_AB R7, R214, R216 ;  /* 0x000000d8d607723e */ /* 0x010fe200000010ff */
[----:B------:R-:W-:-:S05]  /*b260*/  FFMA.FTZ R8, R176, UR21, -R12 ;  /* 0x00000015b0087c23 */ /* 0x000fca000801080c */
[----:B------:R4:W5:Y:S01]  /*b270*/  MUFU.EX2 R212, R8 ;  /* 0x0000000800d47308 */ /* 0x0009620000000800 */
[C---:B---3--:R-:W-:Y:S06]  /*b280*/  HMMA.16816.F32.BF16 R48, R4.reuse, R24, R108 ;  /* 0x000000180430723c */ /* 0x048fec000004186c */
[C---:B------:R-:W-:Y:S06]  /*b290*/  HMMA.16816.F32.BF16 R52, R4.reuse, R26, R52 ;  /* 0x0000001a0434723c */ /* 0x040fec0000041834 */
[----:B------:R-:W-:Y:S01]  /*b2a0*/  HMMA.16816.F32.BF16 R56, R4, R16, R124 ;  /* 0x000000100438723c */ /* 0x000fe2000004187c */
[----:B----4-:R-:W-:Y:S01]  /*b2b0*/  FFMA.FTZ R8, R47, UR21, -R12 ;  /* 0x000000152f087c23 */ /* 0x010fe2000801080c */
[----:B-----5:R-:W-:-:S04]  /*b2c0*/  F2FP.BF16.F32.PACK_AB R9, R212, R222 ;  /* 0x000000ded409723e */ /* 0x020fc800000010ff */
[C---:B------:R-:W-:Y:S01]  /*b2d0*/  HMMA.16816.F32.BF16 R136, R4.reuse, R18, R136 ;  /* 0x000000120488723c */ /* 0x040fe20000041888 */
[----:B------:R3:W-:Y:S05]  /*b2e0*/  MUFU.EX2 R213, R8 ;  /* 0x0000000800d57308 */ /* 0x0007ea0000000800 */
[C---:B------:R-:W-:Y:S06]  /*b2f0*/  HMMA.16816.F32.BF16 R140, R4.reuse, R20, R140 ;  /* 0x00000014048c723c */ /* 0x040fec000004188c */
[C---:B------:R-:W-:Y:S06]  /*b300*/  HMMA.16816.F32.BF16 R152, R4.reuse, R22, R152 ;  /* 0x000000160498723c */ /* 0x040fec0000041898 */
[----:B-1----:R-:W-:Y:S01]  /*b310*/  HMMA.16816.F32.BF16 R156, R4, R28, R156 ;  /* 0x0000001c049c723c */ /* 0x002fe2000004189c */
[----:B---3--:R-:W-:-:S04]  /*b320*/  FFMA.FTZ R8, R46, UR21, -R12 ;  /* 0x000000152e087c23 */ /* 0x008fc8000801080c */
[----:B------:R1:W3:Y:S01]  /*b330*/  MUFU.EX2 R211, R8 ;  /* 0x0000000800d37308 */ /* 0x0002e20000000800 */
[C---:B------:R-:W-:Y:S06]  /*b340*/  HMMA.16816.F32.BF16 R172, R4.reuse, R30, R172 ;  /* 0x0000001e04ac723c */ /* 0x040fec00000418ac */
[C---:B--2---:R-:W-:Y:S06]  /*b350*/  HMMA.16816.F32.BF16 R72, R4.reuse, R36, R72 ;  /* 0x000000240448723c */ /* 0x044fec0000041848 */
[----:B------:R-:W-:Y:S01]  /*b360*/  HMMA.16816.F32.BF16 R76, R4, R38, R76 ;  /* 0x00000026044c723c */ /* 0x000fe2000004184c */
[----:B-1----:R-:W-:-:S05]  /*b370*/  F2FP.BF16.F32.PACK_AB R8, R122, R135 ;  /* 0x000000877a08723e */ /* 0x002fca00000010ff */
[----:B------:R-:W-:Y:S01]  /*b380*/  HMMA.16816.F32.BF16 R88, R4, R40, R88 ;  /* 0x000000280458723c */ /* 0x000fe20000041858 */
[----:B---3--:R-:W-:-:S05]  /*b390*/  F2FP.BF16.F32.PACK_AB R11, R211, R213 ;  /* 0x000000d5d30b723e */ /* 0x008fca00000010ff */
        /* <DEDUP_REMOVED lines=38> */
[----:B------:R-:W-:Y:S01]  /*b600*/  MOV R198, R121 ;  /* 0x0000007900c67202 */ /* 0x000fe20000000f00 */
[----:B----4-:R-:W-:Y:S01]  /*b610*/  FFMA.FTZ R4, R184, UR21, -R2 ;  /* 0x00000015b8047c23 */ /* 0x010fe20008010802 */
[----:B---3--:R-:W-:-:S04]  /*b620*/  F2FP.BF16.F32.PACK_AB R6, R205, R206 ;  /* 0x000000cecd06723e */ /* 0x008fc800000010ff */
[----:B------:R2:W-:Y:S02]  /*b630*/  MUFU.EX2 R184, R4 ;  /* 0x0000000400b87308 */ /* 0x0005e40000000800 */
[----:B--2---:R-:W-:Y:S01]  /*b640*/  FFMA.FTZ R4, R182, UR21, -R2 ;  /* 0x00000015b6047c23 */ /* 0x004fe20008010802 */
[----:B------:R-:W-:-:S05]  /*b650*/  MOV R182, R104 ;  /* 0x0000006800b67202 */ /* 0x000fca0000000f00 */
[----:B------:R2:W3:Y:S02]  /*b660*/  MUFU.EX2 R181, R4 ;  /* 0x0000000400b57308 */ /* 0x0004e40000000800 */
[----:B--2---:R-:W-:Y:S01]  /*b670*/  FFMA.FTZ R4, R179, UR21, -R2 ;  /* 0x00000015b3047c23 */ /* 0x004fe20008010802 */
[----:B---3--:R-:W-:-:S05]  /*b680*/  F2FP.BF16.F32.PACK_AB R5, R181, R184 ;  /* 0x000000b8b505723e */ /* 0x008fca00000010ff */
[----:B------:R2:W-:Y:S02]  /*b690*/  MUFU.EX2 R180, R4 ;  /* 0x0000000400b47308 */ /* 0x0005e40000000800 */
[----:B--2---:R-:W-:-:S06]  /*b6a0*/  FFMA.FTZ R4, R164, UR21, -R2 ;  /* 0x00000015a4047c23 */ /* 0x004fcc0008010802 */
[----:B------:R2:W3:Y:S02]  /*b6b0*/  MUFU.EX2 R179, R4 ;  /* 0x0000000400b37308 */ /* 0x0004e40000000800 */
[----:B--2---:R-:W-:Y:S01]  /*b6c0*/  FFMA.FTZ R4, R187, UR21, -R0 ;  /* 0x00000015bb047c23 */ /* 0x004fe20008010800 */
[----:B---3--:R-:W-:Y:S02]  /*b6d0*/  F2FP.BF16.F32.PACK_AB R7, R179, R180 ;  /* 0x000000b4b307723e */ /* 0x008fe400000010ff */
[----:B------:R-:W-:-:S03]  /*b6e0*/  MOV R187, R134 ;  /* 0x0000008600bb7202 */ /* 0x000fc60000000f00 */
[----:B------:R2:W-:Y:S01]  /*b6f0*/  MUFU.EX2 R178, R4 ;  /* 0x0000000400b27308 */ /* 0x0005e20000000800 */
[----:B------:R-:W-:Y:S01]  /*b700*/  LDSM.16.MT88.4 R132, [R226+0x9c00] ;  /* 0x009c0000e284783b */ /* 0x000fe20000004200 */
[----:B--2---:R-:W-:Y:S01]  /*b710*/  FFMA.FTZ R4, R183, UR21, -R0 ;  /* 0x00000015b7047c23 */ /* 0x004fe20008010800 */
[----:B------:R-:W-:Y:S02]  /*b720*/  MOV R183, R122 ;  /* 0x0000007a00b77202 */ /* 0x000fe40000000f00 */
[----:B------:R-:W-:-:S03]  /*b730*/  MOV R122, R123 ;  /* 0x0000007b007a7202 */ /* 0x000fc60000000f00 */
[----:B------:R2:W3:Y:S01]  /*b740*/  MUFU.EX2 R177, R4 ;  /* 0x0000000400b17308 */ /* 0x0004e20000000800 */
[----:B------:R-:W-:Y:S01]  /*b750*/  MOV R123, R13 ;  /* 0x0000000d007b7202 */ /* 0x000fe20000000f00 */
[--C-:B------:R-:W-:Y:S01]  /*b760*/  FFMA.FTZ R13, R165, UR21, -R0.reuse ;  /* 0x00000015a50d7c23 */ /* 0x100fe20008010800 */
[----:B------:R-:W-:Y:S01]  /*b770*/  FFMA.FTZ R0, R188, UR21, -R0 ;  /* 0x00000015bc007c23 */ /* 0x000fe20008010800 */
[----:B------:R-:W-:-:S04]  /*b780*/  MOV R188, R116 ;  /* 0x0000007400bc7202 */ /* 0x000fc80000000f00 */
[----:B------:R4:W-:Y:S08]  /*b790*/  MUFU.EX2 R165, R8 ;  /* 0x0000000800a57308 */ /* 0x0009f00000000800 */
[----:B------:R1:W-:Y:S01]  /*b7a0*/  MUFU.EX2 R164, R0 ;  /* 0x0000000000a47308 */ /* 0x0003e20000000800 */
[----:B--2---:R-:W-:Y:S02]  /*b7b0*/  F2FP.BF16.F32.PACK_AB R4, R207, R208 ;  /* 0x000000d0cf04723e */ /* 0x004fe400000010ff */
[----:B---3--:R-:W-:-:S05]  /*b7c0*/  F2FP.BF16.F32.PACK_AB R10, R177, R178 ;  /* 0x000000b2b10a723e */ /* 0x008fca00000010ff */
[----:B------:R-:W-:Y:S01]  /*b7d0*/  HMMA.16816.F32.BF16 R40, R4, R22, R100 ;  /* 0x000000160428723c */ /* 0x000fe20000041864 */
[----:B----4-:R-:W-:Y:S01]  /*b7e0*/  FFMA.FTZ R8, R196, UR21, -R12 ;  /* 0x00000015c4087c23 */ /* 0x010fe2000801080c */
[----:B------:R-:W-:Y:S01]  /*b7f0*/  MUFU.EX2 R176, R13 ;  /* 0x0000000d00b07308 */ /* 0x000fe20000000800 */
[----:B------:R-:W-:-:S03]  /*b800*/  MOV R196, R122 ;  /* 0x0000007a00c47202 */ /* 0x000fc60000000f00 */
[C---:B------:R-:W-:Y:S01]  /*b810*/  HMMA.16816.F32.BF16 R48, R4.reuse, R24, R48 ;  /* 0x000000180430723c */ /* 0x040fe20000041830 */
[----:B------:R-:W-:Y:S01]  /*b820*/  MOV R103, R118 ;  /* 0x0000007600677202 */ /* 0x000fe20000000f00 */
[--C-:B-1----:R-:W-:Y:S02]  /*b830*/  FFMA.FTZ R0, R190, UR21, -R12.reuse ;  /* 0x00000015be007c23 */ /* 0x102fe4000801080c */
[----:B------:R1:W2:Y:S01]  /*b840*/  MUFU.EX2 R107, R8 ;  /* 0x00000008006b7308 */ /* 0x0002a20000000800 */
[----:B------:R-:W-:Y:S01]  /*b850*/  MOV R190, R117 ;  /* 0x0000007500be7202 */ /* 0x000fe20000000f00 */
[C---:B------:R-:W-:Y:S06]  /*b860*/  HMMA.16816.F32.BF16 R52, R4.reuse, R26, R52 ;  /* 0x0000001a0434723c */ /* 0x040fec0000041834 */
[----:B------:R3:W-:Y:S01]  /*b870*/  MUFU.EX2 R104, R0 ;  /* 0x0000000000687308 */ /* 0x0007e20000000800 */
[C---:B------:R-:W-:Y:S06]  /*b880*/  HMMA.16816.F32.BF16 R56, R4.reuse, R32, R56 ;  /* 0x000000200438723c */ /* 0x040fec0000041838 */
[----:B------:R-:W-:Y:S01]  /*b890*/  HMMA.16816.F32.BF16 R136, R4, R34, R136 ;  /* 0x000000220488723c */ /* 0x000fe20000041888 */
[----:B-1----:R-:W-:Y:S01]  /*b8a0*/  FFMA.FTZ R8, R194, UR21, -R12 ;  /* 0x00000015c2087c23 */ /* 0x002fe2000801080c */
[----:B--2---:R-:W-:-:S02]  /*b8b0*/  F2FP.BF16.F32.PACK_AB R9, R107, R165 ;  /* 0x000000a56b09723e */ /* 0x004fc400000010ff */
[----:B------:R-:W-:Y:S01]  /*b8c0*/  MOV R194, R123 ;  /* 0x0000007b00c27202 */ /* 0x000fe20000000f00 */
[----:B------:R1:W-:Y:S01]  /*b8d0*/  MUFU.EX2 R106, R8 ;  /* 0x00000008006a7308 */ /* 0x0003e20000000800 */
[----:B------:R-:W-:Y:S01]  /*b8e0*/  HMMA.16816.F32.BF16 R140, R4, R28, R140 ;  /* 0x0000001c048c723c */ /* 0x000fe2000004188c */
[----:B------:R-:W-:Y:S01]  /*b8f0*/  LDSM.16.MT88.4 R120, [R224+0x9c00] ;  /* 0x009c0000e078783b */ /* 0x000fe20000004200 */
[----:B---3--:R-:W-:Y:S01]  /*b900*/  FFMA.FTZ R0, R195, UR21, -R3 ;  /* 0x00000015c3007c23 */ /* 0x008fe20008010803 */
[----:B------:R-:W-:-:S03]  /*b910*/  MOV R195, R119 ;  /* 0x0000007700c37202 */ /* 0x000fc60000000f00 */
[C---:B------:R-:W-:Y:S01]  /*b920*/  HMMA.16816.F32.BF16 R152, R4.reuse, R30, R152 ;  /* 0x0000001e0498723c */ /* 0x040fe20000041898 */
[----:B------:R2:W-:Y:S05]  /*b930*/  MUFU.EX2 R102, R0 ;  /* 0x0000000000667308 */ /* 0x0005ea0000000800 */
[----:B-----5:R-:W-:Y:S01]  /*b940*/  HMMA.16816.F32.BF16 R156, R4, R36, R156 ;  /* 0x00000024049c723c */ /* 0x020fe2000004189c */
[----:B-1----:R-:W-:Y:S01]  /*b950*/  FFMA.FTZ R8, R189, UR21, -R12 ;  /* 0x00000015bd087c23 */ /* 0x002fe2000801080c */
[----:B------:R-:W-:-:S04]  /*b960*/  MOV R189, R105 ;  /* 0x0000006900bd7202 */ /* 0x000fc80000000f00 */
[----:B------:R-:W-:Y:S01]  /*b970*/  HMMA.16816.F32.BF16 R172, R4, R38, R172 ;  /* 0x0000002604ac723c */ /* 0x000fe200000418ac */
[----:B------:R1:W3:Y:S01]  /*b980*/  MUFU.EX2 R105, R8 ;  /* 0x0000000800697308 */ /* 0x0002e20000000800 */
[----:B--2---:R-:W-:-:S04]  /*b990*/  FFMA.FTZ R0, R193, UR21, -R3 ;  /* 0x00000015c1007c23 */ /* 0x004fc80008010803 */
[C---:B------:R-:W-:Y:S03]  /*b9a0*/  HMMA.16816.F32.BF16 R72, R4.reuse, R16, R72 ;  /* 0x000000100448723c */ /* 0x040fe60000041848 */
[----:B------:R2:W4:Y:S03]  /*b9b0*/  MUFU.EX2 R101, R0 ;  /* 0x0000000000657308 */ /* 0x0005260000000800 */
[----:B------:R-:W-:Y:S01]  /*b9c0*/  HMMA.16816.F32.BF16 R76, R4, R18, R76 ;  /* 0x00000012044c723c */ /* 0x000fe2000004184c */
[----:B-1----:R-:W-:-:S05]  /*b9d0*/  F2FP.BF16.F32.PACK_AB R8, R209, R210 ;  /* 0x000000d2d108723e */ /* 0x002fca00000010ff */
[----:B------:R-:W-:Y:S01]  /*b9e0*/  HMMA.16816.F32.BF16 R88, R4, R20, R88 ;  /* 0x000000140458723c */ /* 0x000fe20000041858 */
[----:B---3--:R-:W-:Y:S01]  /*b9f0*/  F2FP.BF16.F32.PACK_AB R11, R105, R106 ;  /* 0x0000006a690b723e */ /* 0x008fe200000010ff */
[----:B------:R-:W1:Y:S01]  /*ba00*/  LDSM.16.MT88.4 R4, [R226+0xbc00] ;  /* 0x00bc0000e204783b */ /* 0x000e620000004200 */
[----:B--2---:R-:W-:-:S05]  /*ba10*/  FFMA.FTZ R0, R192, UR21, -R3 ;  /* 0x00000015c0007c23 */ /* 0x004fca0008010803 */
[C---:B------:R-:W-:Y:S01]  /*ba20*/  HMMA.16816.F32.BF16 R112, R8.reuse, R24, R112 ;  /* 0x000000180870723c */ /* 0x040fe20000041870 */
[----:B------:R-:W-:Y:S01]  /*ba30*/  FFMA.FTZ R3, R191, UR21, -R3 ;  /* 0x00000015bf037c23 */ /* 0x000fe20008010803 */
[----:B------:R2:W-:Y:S04]  /*ba40*/  MUFU.EX2 R100, R0 ;  /* 0x0000000000647308 */ /* 0x0005e80000000800 */
[C---:B------:R-:W-:Y:S04]  /*ba50*/  HMMA.16816.F32.BF16 R24, R8.reuse, R26, R60 ;  /* 0x0000001a0818723c */ /* 0x040fe8000004183c */
[----:B------:R3:W-:Y:S02]  /*ba60*/  MUFU.EX2 R63, R3 ;  /* 0x00000003003f7308 */ /* 0x0007e40000000800 */
[C---:B------:R-:W-:Y:S06]  /*ba70*/  HMMA.16816.F32.BF16 R128, R8.reuse, R32, R128 ;  /* 0x000000200880723c */ /* 0x040fec0000041880 */
[----:B------:R-:W-:Y:S01]  /*ba80*/  HMMA.16816.F32.BF16 R144, R8, R28, R144 ;  /* 0x0000001c0890723c */ /* 0x000fe20000041890 */
[----:B--2---:R-:W-:-:S04]  /*ba90*/  FFMA.FTZ R0, R201, UR21, -R2 ;  /* 0x00000015c9007c23 */ /* 0x004fc80008010802 */
[----:B------:R2:W-:Y:S01]  /*baa0*/  MUFU.EX2 R62, R0 ;  /* 0x00000000003e7308 */ /* 0x0005e20000000800 */
[----:B------:R-:W-:Y:S01]  /*bab0*/  HMMA.16816.F32.BF16 R160, R8, R36, R160 ;  /* 0x0000002408a0723c */ /* 0x000fe200000418a0 */
[----:B---3--:R-:W-:-:S05]  /*bac0*/  FFMA.FTZ R3, R188, R45, R248 ;  /* 0x0000002dbc037223 */ /* 0x008fca00000100f8 */
[C---:B------:R-:W-:Y:S06]  /*bad0*/  HMMA.16816.F32.BF16 R68, R8.reuse, R16, R68 ;  /* 0x000000100844723c */ /* 0x040fec0000041844 */
[----:B------:R-:W-:Y:S01]  /*bae0*/  HMMA.16816.F32.BF16 R84, R8, R20, R84 ;  /* 0x000000140854723c */ /* 0x000fe20000041854 */
[----:B--2---:R-:W-:-:S05]  /*baf0*/  FFMA.FTZ R0, R199, UR21, -R2 ;  /* 0x00000015c7007c23 */ /* 0x004fca0008010802 */
[C---:B------:R-:W-:Y:S01]  /*bb00*/  HMMA.16816.F32.BF16 R32, R8.reuse, R34, R64 ;  /* 0x000000220820723c */ /* 0x040fe20000041840 */
[----:B------:R2:W3:Y:S05]  /*bb10*/  MUFU.EX2 R61, R0 ;  /* 0x00000000003d7308 */ /* 0x0004ea0000000800 */
[C---:B------:R-:W-:Y:S01]  /*bb20*/  HMMA.16816.F32.BF16 R28, R8.reuse, R30, R148 ;  /* 0x0000001e081c723c */ /* 0x040fe20000041894 */
[----:B------:R-:W5:Y:S05]  /*bb30*/  LDSM.16.MT88.4 R148, [R224+0xac00] ;  /* 0x00ac0000e094783b */ /* 0x000f6a0000004200 */
[C---:B------:R-:W-:Y:S01]  /*bb40*/  HMMA.16816.F32.BF16 R36, R8.reuse, R38, R168 ;  /* 0x000000260824723c */ /* 0x040fe200000418a8 */
[----:B------:R-:W5:Y:S05]  /*bb50*/  LDSM.16.MT88.4 R168, [R226+0xac00] ;  /* 0x00ac0000e2a8783b */ /* 0x000f6a0000004200 */
[----:B------:R-:W-:Y:S01]  /*bb60*/  HMMA.16816.F32.BF16 R16, R8, R18, R92 ;  /* 0x000000120810723c */ /* 0x000fe2000004185c */
[--C-:B--2---:R-:W-:Y:S01]  /*bb70*/  FFMA.FTZ R0, R197, UR21, -R2.reuse ;  /* 0x00000015c5007c23 */ /* 0x104fe20008010802 */
[----:B------:R-:W-:-:S03]  /*bb80*/  FFMA.FTZ R2, R200, UR21, -R2 ;  /* 0x00000015c8027c23 */ /* 0x000fc60008010802 */
[----:B------:R2:W-:Y:S01]  /*bb90*/  MUFU.EX2 R60, R0 ;  /* 0x00000000003c7308 */ /* 0x0005e20000000800 */
[----:B------:R-:W-:Y:S01]  /*bba0*/  HMMA.16816.F32.BF16 R20, R8, R22, R96 ;  /* 0x000000160814723c */ /* 0x000fe20000041860 */
[----:B----4-:R-:W-:Y:S02]  /*bbb0*/  F2FP.BF16.F32.PACK_AB R92, R101, R102 ;  /* 0x00000066655c723e */ /* 0x010fe400000010ff */
[----:B---3--:R-:W-:Y:S02]  /*bbc0*/  F2FP.BF16.F32.PACK_AB R93, R61, R62 ;  /* 0x0000003e3d5d723e */ /* 0x008fe400000010ff */
[----:B------:R-:W-:Y:S02]  /*bbd0*/  F2FP.BF16.F32.PACK_AB R94, R63, R100 ;  /* 0x000000643f5e723e */ /* 0x000fe400000010ff */
[----:B------:R-:W3:Y:S01]  /*bbe0*/  MUFU.EX2 R47, R2 ;  /* 0x00000002002f7308 */ /* 0x000ee20000000800 */
[----:B------:R-:W-:Y:S01]  /*bbf0*/  FFMA.FTZ R8, R103, R15, R195 ;  /* 0x0000000f67087223 */ /* 0x000fe200000100c3 */
[----:B------:R-:W-:-:S02]  /*bc00*/  F2FP.BF16.F32.PACK_AB R96, R167, R176 ;  /* 0x000000b0a760723e */ /* 0x000fc400000010ff */
[----:B------:R-:W-:Y:S01]  /*bc10*/  F2FP.BF16.F32.PACK_AB R98, R164, R166 ;  /* 0x000000a6a462723e */ /* 0x000fe200000010ff */
[----:B------:R-:W-:Y:S01]  /*bc20*/  FADD.FTZ R9, R194, R8 ;  /* 0x00000008c2097221 */ /* 0x000fe20000010000 */
[----:B------:R-:W-:Y:S01]  /*bc30*/  MOV R103, R244 ;  /* 0x000000f400677202 */ /* 0x000fe20000000f00 */
[----:B--2---:R-:W-:-:S04]  /*bc40*/  FFMA.FTZ R0, R203, UR21, -R12 ;  /* 0x00000015cb007c23 */ /* 0x004fc8000801080c */
[----:B------:R2:W4:Y:S01]  /*bc50*/  MUFU.EX2 R46, R0 ;  /* 0x00000000002e7308 */ /* 0x0005220000000800 */
[----:B---3--:R-:W-:Y:S01]  /*bc60*/  F2FP.BF16.F32.PACK_AB R95, R47, R60 ;  /* 0x0000003c2f5f723e */ /* 0x008fe200000010ff */
[----:B------:R-:W-:-:S04]  /*bc70*/  FFMA.FTZ R2, R189, R44, R240 ;  /* 0x0000002cbd027223 */ /* 0x000fc800000100f0 */
[----:B------:R-:W-:Y:S02]  /*bc80*/  FADD.FTZ R10, R241, R2 ;  /* 0x00000002f10a7221 */ /* 0x000fe40000010000 */
[----:B-1----:R-:W-:Y:S01]  /*bc90*/  HMMA.16816.F32.BF16 R88, R92, R4, R88 ;  /* 0x000000045c58723c */ /* 0x002fe20000041858 */
[----:B--2---:R-:W-:Y:S01]  /*bca0*/  FFMA.FTZ R0, R202, UR21, -R12 ;  /* 0x00000015ca007c23 */ /* 0x004fe2000801080c */
[----:B----4-:R-:W-:-:S04]  /*bcb0*/  F2FP.BF16.F32.PACK_AB R97, R46, R104 ;  /* 0x000000682e61723e */ /* 0x010fc800000010ff */
[C---:B------:R-:W-:Y:S01]  /*bcc0*/  HMMA.16816.F32.BF16 R108, R92.reuse, R120, R48 ;  /* 0x000000785c6c723c */ /* 0x040fe20000041830 */
[----:B------:R1:W-:Y:S05]  /*bcd0*/  MUFU.EX2 R13, R0 ;  /* 0x00000000000d7308 */ /* 0x0003ea0000000800 */
[C---:B------:R-:W-:Y:S06]  /*bce0*/  HMMA.16816.F32.BF16 R116, R92.reuse, R122, R52 ;  /* 0x0000007a5c74723c */ /* 0x040fec0000041834 */
[C---:B------:R-:W-:Y:S06]  /*bcf0*/  HMMA.16816.F32.BF16 R124, R92.reuse, R132, R56 ;  /* 0x000000845c7c723c */ /* 0x040fec0000041838 */
[----:B------:R-:W-:Y:S01]  /*bd00*/  HMMA.16816.F32.BF16 R136, R92, R134, R136 ;  /* 0x000000865c88723c */ /* 0x000fe20000041888 */
[----:B-1----:R-:W-:-:S04]  /*bd10*/  FFMA.FTZ R0, R204, UR21, -R12 ;  /* 0x00000015cc007c23 */ /* 0x002fc8000801080c */
[----:B------:R1:W2:Y:S01]  /*bd20*/  MUFU.EX2 R11, R0 ;  /* 0x00000000000b7308 */ /* 0x0002a20000000800 */
[C---:B-----5:R-:W-:Y:S06]  /*bd30*/  HMMA.16816.F32.BF16 R140, R92.reuse, R148, R140 ;  /* 0x000000945c8c723c */ /* 0x060fec000004188c */
        /* <DEDUP_REMOVED lines=75> */
[----:B------:R1:W-:Y:S05]  /*c1f0*/  STL [R1], R252 ;  /* 0x000000fc01007387 */ /* 0x0003ea0000100800 */
        /* <DEDUP_REMOVED lines=23> */
[----:B------:R-:W-:Y:S02]  /*c370*/  MOV R2, UR6 ;  /* 0x0000000600027c02 */ /* 0x000fe40008000f00 */
[----:B------:R-:W-:Y:S01]  /*c380*/  MOV R3, UR7 ;  /* 0x0000000700037c02 */ /* 0x000fe20008000f00 */
[----:B------:R-:W-:-:S03]  /*c390*/  UIADD3 UR4, UR7, UR4, URZ ;  /* 0x0000000407047290 */ /* 0x000fc6000fffe03f */
[----:B------:R-:W5:Y:S03]  /*c3a0*/  @!P2 LDC.64 R10, c[0x0][0x220] ;  /* 0x00008800ff0aab82 */ /* 0x000f660000000a00 */
[----:B------:R-:W-:-:S05]  /*c3b0*/  MOV R3, UR4 ;  /* 0x0000000400037c02 */ /* 0x000fca0008000f00 */
        /* <DEDUP_REMOVED lines=54> */
[----:B--2---:R-:W2:Y:S04]  /*c720*/  LDSM.16.M88.4 R8, [R228] ;  /* 0x00000000e408783b */ /* 0x004ea80000000200 */
[----:B------:R-:W-:Y:S04]  /*c730*/  LDSM.16.M88.4 R24, [R225+0x6800] ;  /* 0x00680000e118783b */ /* 0x000fe80000000200 */
[----:B------:R-:W-:Y:S04]  /*c740*/  LDSM.16.M88.4 R20, [R225+0x6c00] ;  /* 0x006c0000e114783b */ /* 0x000fe80000000200 */
[----:B------:R-:W-:Y:S04]  /*c750*/  LDSM.16.M88.4 R16, [R229] ;  /* 0x00000000e510783b */ /* 0x000fe80000000200 */
[----:B-1----:R-:W1:Y:S04]  /*c760*/  LDSM.16.M88.4 R4, [R228+0x1000] ;  /* 0x00100000e404783b */ /* 0x002e680000000200 */
[----:B------:R-:W3:Y:S04]  /*c770*/  LDSM.16.M88.4 R40, [R227+0x6000] ;  /* 0x00600000e328783b */ /* 0x000ee80000000200 */
[----:B------:R-:W4:Y:S04]  /*c780*/  LDSM.16.M88.4 R36, [R227+0x6400] ;  /* 0x00640000e324783b */ /* 0x000f280000000200 */
[----:B------:R-:W5:Y:S04]  /*c790*/  LDSM.16.M88.4 R44, [R227+0x6800] ;  /* 0x00680000e32c783b */ /* 0x000f680000000200 */
[----:B------:R-:W5:Y:S04]  /*c7a0*/  LDSM.16.M88.4 R48, [R227+0x6c00] ;  /* 0x006c0000e330783b */ /* 0x000f680000000200 */
[----:B------:R-:W5:Y:S01]  /*c7b0*/  LDSM.16.M88.4 R12, [R229+0x1000] ;  /* 0x00100000e50c783b */ /* 0x000f620000000200 */
[C---:B--2---:R-:W-:Y:S03]  /*c7c0*/  HMMA.16816.F32.BF16 R164, R8.reuse, R32, RZ ;  /* 0x0000002008a4723c */ /* 0x044fe600000418ff */
[----:B------:R-:W-:Y:S04]  /*c7d0*/  LDSM.16.M88.4 R240, [R225+0x7c00] ;  /* 0x007c0000e1f0783b */ /* 0x000fe80000000200 */
[----:B------:R-:W0:Y:S01]  /*c7e0*/  LDGDEPBAR ;  /* 0x00000000000079af */ /* 0x000e220000000000 */
[C---:B------:R-:W-:Y:S06]  /*c7f0*/  HMMA.16816.F32.BF16 R100, R8.reuse, R28, RZ ;  /* 0x0000001c0864723c */ /* 0x040fec00000418ff */
[----:B------:R-:W-:Y:S06]  /*c800*/  HMMA.16816.F32.BF16 R104, R8, R34, RZ ;  /* 0x000000220868723c */ /* 0x000fec00000418ff */
[C---:B-1----:R-:W-:Y:S06]  /*c810*/  HMMA.16816.F32.BF16 R196, R4.reuse, R32, RZ ;  /* 0x0000002004c4723c */ /* 0x042fec00000418ff */
[----:B------:R-:W-:Y:S06]  /*c820*/  HMMA.16816.F32.BF16 R216, R4, R34, RZ ;  /* 0x0000002204d8723c */ /* 0x000fec00000418ff */
[C---:B------:R-:W-:Y:S06]  /*c830*/  HMMA.16816.F32.BF16 R60, R8.reuse, R24, RZ ;  /* 0x00000018083c723c */ /* 0x040fec00000418ff */
[C---:B------:R-:W-:Y:S06]  /*c840*/  HMMA.16816.F32.BF16 R52, R8.reuse, R20, RZ ;  /* 0x000000140834723c */ /* 0x040fec00000418ff */
[C---:B------:R-:W-:Y:S06]  /*c850*/  HMMA.16816.F32.BF16 R64, R8.reuse, R30, RZ ;  /* 0x0000001e0840723c */ /* 0x040fec00000418ff */
[C---:B------:R-:W-:Y:S06]  /*c860*/  HMMA.16816.F32.BF16 R56, R8.reuse, R26, RZ ;  /* 0x0000001a0838723c */ /* 0x040fec00000418ff */
[----:B------:R-:W-:Y:S01]  /*c870*/  HMMA.16816.F32.BF16 R176, R8, R22, RZ ;  /* 0x0000001608b0723c */ /* 0x000fe200000418ff */
[----:B------:R-:W-:Y:S05]  /*c880*/  LDSM.16.M88.4 R8, [R225+0x7000] ;  /* 0x00700000e108783b */ /* 0x000fea0000000200 */
[C---:B------:R-:W-:Y:S06]  /*c890*/  HMMA.16816.F32.BF16 R32, R4.reuse, R24, RZ ;  /* 0x000000180420723c */ /* 0x040fec00000418ff */
[C---:B------:R-:W-:Y:S06]  /*c8a0*/  HMMA.16816.F32.BF16 R220, R4.reuse, R26, RZ ;  /* 0x0000001a04dc723c */ /* 0x040fec00000418ff */
[C---:B------:R-:W-:Y:S06]  /*c8b0*/  HMMA.16816.F32.BF16 R192, R4.reuse, R28, RZ ;  /* 0x0000001c04c0723c */ /* 0x040fec00000418ff */
[C---:B------:R-:W-:Y:S01]  /*c8c0*/  HMMA.16816.F32.BF16 R212, R4.reuse, R30, RZ ;  /* 0x0000001e04d4723c */ /* 0x040fe200000418ff */
[----:B------:R-:W-:Y:S05]  /*c8d0*/  LDSM.16.M88.4 R28, [R228+0x3000] ;  /* 0x00300000e41c783b */ /* 0x000fea0000000200 */
[C---:B------:R-:W-:Y:S06]  /*c8e0*/  HMMA.16816.F32.BF16 R24, R4.reuse, R20, RZ ;  /* 0x000000140418723c */ /* 0x040fec00000418ff */
[----:B------:R-:W-:Y:S01]  /*c8f0*/  HMMA.16816.F32.BF16 R208, R4, R22, RZ ;  /* 0x0000001604d0723c */ /* 0x000fe200000418ff */
[----:B------:R-:W1:Y:S04]  /*c900*/  LDSM.16.M88.4 R4, [R228+0x2000] ;  /* 0x00200000e404783b */ /* 0x000e680000000200 */
[----:B------:R-:W-:Y:S01]  /*c910*/  LDSM.16.M88.4 R20, [R229+0x3000] ;  /* 0x00300000e514783b */ /* 0x000fe20000000200 */
[C---:B---3--:R-:W-:Y:S06]  /*c920*/  HMMA.16816.F32.BF16 R204, R16.reuse, R40, R164 ;  /* 0x0000002810cc723c */ /* 0x048fec00000418a4 */
[C---:B----4-:R-:W-:Y:S06]  /*c930*/  HMMA.16816.F32.BF16 R200, R16.reuse, R36, R100 ;  /* 0x0000002410c8723c */ /* 0x050fec0000041864 */
[C---:B------:R-:W-:Y:S06]  /*c940*/  HMMA.16816.F32.BF16 R180, R16.reuse, R42, R104 ;  /* 0x0000002a10b4723c */ /* 0x040fec0000041868 */
[C---:B-----5:R-:W-:Y:S06]  /*c950*/  HMMA.16816.F32.BF16 R184, R16.reuse, R44, R60 ;  /* 0x0000002c10b8723c */ /* 0x060fec000004183c */
[C---:B------:R-:W-:Y:S01]  /*c960*/  HMMA.16816.F32.BF16 R164, R16.reuse, R48, R52 ;  /* 0x0000003010a4723c */ /* 0x040fe20000041834 */
[----:B------:R-:W-:Y:S05]  /*c970*/  LDSM.16.M88.4 R52, [R225+0x7800] ;  /* 0x00780000e134783b */ /* 0x000fea0000000200 */
[C---:B------:R-:W-:Y:S06]  /*c980*/  HMMA.16816.F32.BF16 R188, R16.reuse, R38, R64 ;  /* 0x0000002610bc723c */ /* 0x040fec0000041840 */
[C---:B------:R-:W-:Y:S01]  /*c990*/  HMMA.16816.F32.BF16 R104, R16.reuse, R46, R56 ;  /* 0x0000002e1068723c */ /* 0x040fe20000041838 */
[----:B------:R-:W-:Y:S05]  /*c9a0*/  LDSM.16.M88.4 R56, [R225+0x7400] ;  /* 0x00740000e138783b */ /* 0x000fea0000000200 */
[----:B------:R-:W-:Y:S06]  /*c9b0*/  HMMA.16816.F32.BF16 R100, R16, R50, R176 ;  /* 0x000000321064723c */ /* 0x000fec00000418b0 */
[C---:B------:R-:W-:Y:S06]  /*c9c0*/  HMMA.16816.F32.BF16 R16, R12.reuse, R40, R196 ;  /* 0x000000280c10723c */ /* 0x040fec00000418c4 */
[C---:B------:R-:W-:Y:S06]  /*c9d0*/  HMMA.16816.F32.BF16 R192, R12.reuse, R36, R192 ;  /* 0x000000240cc0723c */ /* 0x040fec00000418c0 */
[C---:B------:R-:W-:Y:S01]  /*c9e0*/  HMMA.16816.F32.BF16 R248, R12.reuse, R48, R24 ;  /* 0x000000300cf8723c */ /* 0x040fe20000041818 */
[----:B------:R-:W-:Y:S05]  /*c9f0*/  LDSM.16.M88.4 R24, [R229+0x2000] ;  /* 0x00200000e518783b */ /* 0x000fea0000000200 */
[C---:B------:R-:W-:Y:S01]  /*ca00*/  HMMA.16816.F32.BF16 R212, R12.reuse, R38, R212 ;  /* 0x000000260cd4723c */ /* 0x040fe200000418d4 */
[----:B------:R-:W2:Y:S05]  /*ca10*/  LDSM.16.M88.4 R36, [R227+0x7000] ;  /* 0x00700000e324783b */ /* 0x000eaa0000000200 */
[C---:B------:R-:W-:Y:S06]  /*ca20*/  HMMA.16816.F32.BF16 R208, R12.reuse, R50, R208 ;  /* 0x000000320cd0723c */ /* 0x040fec00000418d0 */
[C---:B------:R-:W-:Y:S06]  /*ca30*/  HMMA.16816.F32.BF16 R176, R12.reuse, R44, R32 ;  /* 0x0000002c0cb0723c */ /* 0x040fec0000041820 */
[----:B------:R-:W-:Y:S01]  /*ca40*/  HMMA.16816.F32.BF16 R60, R12, R42, R216 ;  /* 0x0000002a0c3c723c */ /* 0x000fe200000418d8 */
[----:B------:R-:W-:Y:S05]  /*ca50*/  LDSM.16.M88.4 R40, [R225+0x8000] ;  /* 0x00800000e128783b */ /* 0x000fea0000000200 */
[-C--:B-1----:R-:W-:Y:S06]  /*ca60*/  HMMA.16816.F32.BF16 R32, R4, R8.reuse, R204 ;  /* 0x000000080420723c */ /* 0x082fec00000418cc */
[----:B------:R-:W-:Y:S01]  /*ca70*/  HMMA.16816.F32.BF16 R48, R28, R8, R16 ;  /* 0x000000081c30723c */ /* 0x000fe20000041810 */
[----:B------:R-:W1:Y:S01]  /*ca80*/  LDSM.16.M88.4 R16, [R228+0x4000] ;  /* 0x00400000e410783b */ /* 0x000e620000000200 */
[----:B------:R-:W-:-:S02]  /*ca90*/  MOV R0, R208 ;  /* 0x000000d000007202 */ /* 0x000fc40000000f00 */
[----:B------:R-:W-:Y:S02]  /*caa0*/  MOV R3, R210 ;  /* 0x000000d200037202 */ /* 0x000fe40000000f00 */
[----:B------:R-:W-:Y:S01]  /*cab0*/  HMMA.16816.F32.BF16 R220, R12, R46, R220 ;  /* 0x0000002e0cdc723c */ /* 0x000fe200000418dc */
[----:B------:R-:W-:-:S05]  /*cac0*/  MOV R2, R211 ;  /* 0x000000d300027202 */ /* 0x000fca0000000f00 */
[----:B------:R-:W-:Y:S01]  /*cad0*/  HMMA.16816.F32.BF16 R64, R4, R10, R180 ;  /* 0x0000000a0440723c */ /* 0x000fe200000418b4 */
[----:B------:R-:W-:-:S05]  /*cae0*/  MOV R12, R209 ;  /* 0x000000d1000c7202 */ /* 0x000fca0000000f00 */
[----:B------:R-:W-:Y:S01]  /*caf0*/  HMMA.16816.F32.BF16 R60, R28, R10, R60 ;  /* 0x0000000a1c3c723c */ /* 0x000fe2000004183c */
[----:B------:R-:W-:Y:S01]  /*cb00*/  MOV R181, R12 ;  /* 0x0000000c00b57202 */ /* 0x000fe20000000f00 */
[----:B------:R-:W-:Y:S01]  /*cb10*/  LDSM.16.M88.4 R8, [R229+0x4000] ;  /* 0x00400000e508783b */ /* 0x000fe20000000200 */
[----:B------:R-:W-:-:S03]  /*cb20*/  MOV R180, R0 ;  /* 0x0000000000b47202 */ /* 0x000fc60000000f00 */
[----:B------:R-:W3:Y:S01]  /*cb30*/  LDSM.16.M88.4 R12, [R228+0x5000] ;  /* 0x00500000e40c783b */ /* 0x000ee20000000200 */
[----:B--2---:R-:W-:Y:S03]  /*cb40*/  HMMA.16816.F32.BF16 R44, R24, R36, R32 ;  /* 0x00000024182c723c */ /* 0x004fe60000041820 */
[----:B------:R-:W2:Y:S03]  /*cb50*/  LDSM.16.M88.4 R32, [R227+0x8000] ;  /* 0x00800000e320783b */ /* 0x000ea60000000200 */
[C---:B------:R-:W-:Y:S06]  /*cb60*/  HMMA.16816.F32.BF16 R200, R4.reuse, R56, R200 ;  /* 0x0000003804c8723c */ /* 0x040fec00000418c8 */
[C---:B------:R-:W-:Y:S06]  /*cb70*/  HMMA.16816.F32.BF16 R184, R4.reuse, R52, R184 ;  /* 0x0000003404b8723c */ /* 0x040fec00000418b8 */
[C---:B------:R-:W-:Y:S06]  /*cb80*/  HMMA.16816.F32.BF16 R204, R4.reuse, R240, R164 ;  /* 0x000000f004cc723c */ /* 0x040fec00000418a4 */
[C---:B------:R-:W-:Y:S06]  /*cb90*/  HMMA.16816.F32.BF16 R188, R4.reuse, R58, R188 ;  /* 0x0000003a04bc723c */ /* 0x040fec00000418bc */
[C---:B------:R-:W-:Y:S06]  /*cba0*/  HMMA.16816.F32.BF16 R196, R4.reuse, R54, R104 ;  /* 0x0000003604c4723c */ /* 0x040fec0000041868 */
[----:B------:R-:W-:Y:S06]  /*cbb0*/  HMMA.16816.F32.BF16 R208, R4, R242, R100 ;  /* 0x000000f204d0723c */ /* 0x000fec0000041864 */
        /* <DEDUP_REMOVED lines=10> */
[----:B------:R-:W-:Y:S06]  /*cc60*/  HMMA.16816.F32.BF16 R40, R12, R42, R104 ;  /* 0x0000002a0c28723c */ /* 0x000fec0000041868 */
[C---:B------:R-:W-:Y:S06]  /*cc70*/  HMMA.16816.F32.BF16 R176, R28.reuse, R52, R176 ;  /* 0x000000341cb0723c */ /* 0x040fec00000418b0 */
[----:B------:R-:W-:Y:S06]  /*cc80*/  HMMA.16816.F32.BF16 R220, R28, R54, R220 ;  /* 0x000000361cdc723c */ /* 0x000fec00000418dc */
[----:B-1----:R-:W-:Y:S01]  /*cc90*/  HMMA.16816.F32.BF16 R100, R4, R32, R44 ;  /* 0x000000200464723c */ /* 0x002fe2000004182c */
[----:B------:R-:W1:Y:S01]  /*cca0*/  LDSM.16.M88.4 R44, [R225+0x8400] ;  /* 0x00840000e12c783b */ /* 0x000e620000000200 */
[----:B------:R-:W-:-:S04]  /*ccb0*/  FMUL.FTZ R0, R64, UR19 ;  /* 0x0000001340007c20 */ /* 0x000fc80008410000 */
[----:B------:R3:W4:Y:S01]  /*ccc0*/  MUFU.TANH R219, R0 ;  /* 0x0000000000db7308 */ /* 0x0007220000002400 */
[----:B------:R-:W-:Y:S06]  /*ccd0*/  HMMA.16816.F32.BF16 R164, R28, R58, R212 ;  /* 0x0000003a1ca4723c */ /* 0x000fec00000418d4 */
[----:B------:R-:W-:Y:S06]  /*cce0*/  HMMA.16816.F32.BF16 R56, R8, R34, R48 ;  /* 0x000000220838723c */ /* 0x000fec0000041830 */
[----:B--2---:R-:W-:Y:S01]  /*ccf0*/  HMMA.16816.F32.BF16 R52, R24, R36, R200 ;  /* 0x000000241834723c */ /* 0x004fe200000418c8 */
[----:B---3--:R-:W-:-:S05]  /*cd00*/  FMUL.FTZ R0, R65, UR19 ;  /* 0x0000001341007c20 */ /* 0x008fca0008410000 */
[----:B------:R-:W-:Y:S01]  /*cd10*/  HMMA.16816.F32.BF16 R60, R20, R36, R60 ;  /* 0x00000024143c723c */ /* 0x000fe2000004183c */
[----:B------:R2:W3:-:S15]  /*cd20*/  MUFU.TANH R218, R0 ;  /* 0x0000000000da7308 */ /* 0x0004de0000002400 */
[----:B------:R-:W-:-:S02]  /*cd30*/  NOP ;  /* 0x0000000000007918 */ /* 0x000fc40000000000 */
[----:B-1----:R-:W-:Y:S01]  /*cd40*/  HMMA.16816.F32.BF16 R52, R16, R44, R52 ;  /* 0x0000002c1034723c */ /* 0x002fe20000041834 */
[----:B--2---:R-:W-:-:S04]  /*cd50*/  FMUL.FTZ R0, R66, UR19 ;  /* 0x0000001342007c20 */ /* 0x004fc80008410000 */
[----:B------:R1:W2:Y:S01]  /*cd60*/  MUFU.TANH R217, R0 ;  /* 0x0000000000d97308 */ /* 0x0002a20000002400 */
[----:B------:R-:W-:Y:S06]  /*cd70*/  HMMA.16816.F32.BF16 R48, R12, R44, R60 ;  /* 0x0000002c0c30723c */ /* 0x000fec000004183c */
[-C--:B------:R-:W-:Y:S06]  /*cd80*/  HMMA.16816.F32.BF16 R60, R20, R38.reuse, R164 ;  /* 0x00000026143c723c */ /* 0x080fec00000418a4 */
[----:B------:R-:W-:Y:S01]  /*cd90*/  HMMA.16816.F32.BF16 R36, R24, R38, R188 ;  /* 0x000000261824723c */ /* 0x000fe200000418bc */
[----:B-1----:R-:W-:-:S05]  /*cda0*/  FMUL.FTZ R0, R67, UR19 ;  /* 0x0000001343007c20 */ /* 0x002fca0008410000 */
[----:B------:R-:W-:Y:S01]  /*cdb0*/  HMMA.16816.F32.BF16 R64, R4, R34, R40 ;  /* 0x000000220440723c */ /* 0x000fe20000041828 */
[----:B------:R-:W-:Y:S01]  /*cdc0*/  LDSM.16.M88.4 R32, [R227+0x8400] ;  /* 0x00840000e320783b */ /* 0x000fe20000000200 */
[----:B------:R1:W1:Y:S03]  /*cdd0*/  MUFU.TANH R216, R0 ;  /* 0x0000000000d87308 */ /* 0x0002660000002400 */
[----:B------:R-:W5:-:S13]  /*cde0*/  LDSM.16.M88.4 R40, [R227+0x7800] ;  /* 0x00780000e328783b */ /* 0x000f5a0000000200 */
[----:B------:R-:W-:Y:S01]  /*cdf0*/  HMMA.16816.F32.BF16 R36, R16, R46, R36 ;  /* 0x0000002e1024723c */ /* 0x000fe20000041824 */
[----:B-1----:R-:W-:-:S04]  /*ce00*/  FMUL.FTZ R0, R100, UR19 ;  /* 0x0000001364007c20 */ /* 0x002fc80008410000 */
[----:B------:R1:W1:Y:S01]  /*ce10*/  MUFU.TANH R215, R0 ;  /* 0x0000000000d77308 */ /* 0x0002620000002400 */
[----:B------:R-:W-:Y:S01]  /*ce20*/  HMMA.16816.F32.BF16 R44, R12, R46, R60 ;  /* 0x0000002e0c2c723c */ /* 0x000fe2000004183c */
[----:B-1----:R-:W-:-:S06]  /*ce30*/  FMUL.FTZ R0, R101, UR19 ;  /* 0x0000001365007c20 */ /* 0x002fcc0008410000 */
[----:B------:R1:W1:Y:S01]  /*ce40*/  MUFU.TANH R214, R0 ;  /* 0x0000000000d67308 */ /* 0x0002620000002400 */
[----:B-----5:R-:W-:Y:S01]  /*ce50*/  HMMA.16816.F32.BF16 R60, R20, R40, R176 ;  /* 0x00000028143c723c */ /* 0x020fe200000418b0 */
[----:B-1----:R-:W-:-:S06]  /*ce60*/  FMUL.FTZ R0, R102, UR19 ;  /* 0x0000001366007c20 */ /* 0x002fcc0008410000 */
[----:B------:R1:W1:Y:S02]  /*ce70*/  MUFU.TANH R212, R0 ;  /* 0x0000000000d47308 */ /* 0x0002640000002400 */
[----:B-1----:R-:W-:Y:S02]  /*ce80*/  FMUL.FTZ R0, R103, UR19 ;  /* 0x0000001367007c20 */ /* 0x002fe40008410000 */
[----:B------:R-:W-:Y:S01]  /*ce90*/  HMMA.16816.F32.BF16 R100, R4, R32, R48 ;  /* 0x000000200464723c */ /* 0x000fe20000041830 */
[----:B------:R-:W1:Y:S03]  /*cea0*/  LDSM.16.M88.4 R48, [R225+0x8800] ;  /* 0x00880000e130783b */ /* 0x000e660000000200 */
[----:B------:R5:W1:Y:S02]  /*ceb0*/  MUFU.TANH R213, R0 ;  /* 0x0000000000d57308 */ /* 0x000a640000002400 */
[----:B-----5:R-:W-:-:S06]  /*cec0*/  FMUL.FTZ R0, R56, UR19 ;  /* 0x0000001338007c20 */ /* 0x020fcc0008410000 */
[----:B------:R5:W1:Y:S02]  /*ced0*/  MUFU.TANH R203, R0 ;  /* 0x0000000000cb7308 */ /* 0x000a640000002400 */
[----:B-----5:R-:W-:-:S06]  /*cee0*/  FMUL.FTZ R0, R57, UR19 ;  /* 0x0000001339007c20 */ /* 0x020fcc0008410000 */
[----:B------:R5:W1:Y:S02]  /*cef0*/  MUFU.TANH R202, R0 ;  /* 0x0000000000ca7308 */ /* 0x000a640000002400 */
[----:B-----5:R-:W-:-:S06]  /*cf00*/  FMUL.FTZ R0, R58, UR19 ;  /* 0x000000133a007c20 */ /* 0x020fcc0008410000 */
[----:B------:R5:W1:Y:S02]  /*cf10*/  MUFU.TANH R201, R0 ;  /* 0x0000000000c97308 */ /* 0x000a640000002400 */
[----:B-----5:R-:W-:Y:S02]  /*cf20*/  FMUL.FTZ R0, R59, UR19 ;  /* 0x000000133b007c20 */ /* 0x020fe40008410000 */
[----:B------:R-:W-:Y:S04]  /*cf30*/  HMMA.16816.F32.BF16 R56, R8, R32, R52 ;  /* 0x000000200838723c */ /* 0x000fe80000041834 */
[----:B------:R5:W1:Y:S02]  /*cf40*/  MUFU.TANH R200, R0 ;  /* 0x0000000000c87308 */ /* 0x000a640000002400 */
[----:B------:R-:W-:Y:S01]  /*cf50*/  HMMA.16816.F32.BF16 R52, R24, R40, R184 ;  /* 0x000000281834723c */ /* 0x000fe200000418b8 */
[----:B-----5:R-:W-:-:S05]  /*cf60*/  FMUL.FTZ R0, R64, UR19 ;  /* 0x0000001340007c20 */ /* 0x020fca0008410000 */
[----:B------:R5:W1:Y:S02]  /*cf70*/  MUFU.TANH R194, R0 ;  /* 0x0000000000c27308 */ /* 0x000a640000002400 */
[----:B-----5:R-:W-:-:S06]  /*cf80*/  FMUL.FTZ R0, R65, UR19 ;  /* 0x0000001341007c20 */ /* 0x020fcc0008410000 */
[----:B------:R5:W1:Y:S02]  /*cf90*/  MUFU.TANH R195, R0 ;  /* 0x0000000000c37308 */ /* 0x000a640000002400 */
[----:B-----5:R-:W-:-:S06]  /*cfa0*/  FMUL.FTZ R0, R66, UR19 ;  /* 0x0000001342007c20 */ /* 0x020fcc0008410000 */
[----:B------:R5:W1:Y:S02]  /*cfb0*/  MUFU.TANH R193, R0 ;  /* 0x0000000000c17308 */ /* 0x000a640000002400 */
[----:B-----5:R-:W-:Y:S02]  /*cfc0*/  FMUL.FTZ R0, R67, UR19 ;  /* 0x0000001343007c20 */ /* 0x020fe40008410000 */
[----:B------:R-:W-:Y:S01]  /*cfd0*/  HMMA.16816.F32.BF16 R64, R4, R34, R44 ;  /* 0x000000220440723c */ /* 0x000fe2000004182c */
[----:B------:R-:W-:Y:S03]  /*cfe0*/  LDSM.16.M88.4 R44, [R227+0x7c00] ;  /* 0x007c0000e32c783b */ /* 0x000fe60000000200 */
        /* <DEDUP_REMOVED lines=8> */
[----:B------:R-:W-:Y:S01]  /*d070*/  HMMA.16816.F32.BF16 R56, R8, R34, R36 ;  /* 0x000000220838723c */ /* 0x000fe20000041824 */
[----:B------:R-:W5:Y:S03]  /*d080*/  LDSM.16.M88.4 R36, [R227+0x8800] ;  /* 0x00880000e324783b */ /* 0x000f660000000200 */
[----:B------:R4:W2:Y:S02]  /*d090*/  MUFU.TANH R188, R0 ;  /* 0x0000000000bc7308 */ /* 0x0008a40000002400 */
[-C--:B-1----:R-:W-:Y:S06]  /*d0a0*/  HMMA.16816.F32.BF16 R32, R16, R48.reuse, R52 ;  /* 0x000000301020723c */ /* 0x082fec0000041834 */
[----:B------:R-:W-:Y:S01]  /*d0b0*/  HMMA.16816.F32.BF16 R52, R12, R48, R60 ;  /* 0x000000300c34723c */ /* 0x000fe2000004183c */
[----:B----4-:R-:W-:-:S04]  /*d0c0*/  FMUL.FTZ R0, R100, UR19 ;  /* 0x0000001364007c20 */ /* 0x010fc80008410000 */
[----:B------:R1:W4:Y:S02]  /*d0d0*/  MUFU.TANH R187, R0 ;  /* 0x0000000000bb7308 */ /* 0x0003240000002400 */
[----:B-1----:R-:W-:-:S11]  /*d0e0*/  FMUL.FTZ R0, R101, UR19 ;  /* 0x0000001365007c20 */ /* 0x002fd60008410000 */
[-C--:B-----5:R-:W-:Y:S01]  /*d0f0*/  HMMA.16816.F32.BF16 R60, R8, R36.reuse, R32 ;  /* 0x00000024083c723c */ /* 0x0a0fe20000041820 */
[----:B------:R1:W1:Y:S05]  /*d100*/  MUFU.TANH R186, R0 ;  /* 0x0000000000ba7308 */ /* 0x00026a0000002400 */
[----:B------:R-:W-:Y:S06]  /*d110*/  HMMA.16816.F32.BF16 R104, R4, R36, R52 ;  /* 0x000000240468723c */ /* 0x000fec0000041834 */
[----:B------:R-:W-:Y:S01]  /*d120*/  HMMA.16816.F32.BF16 R52, R28, R240, R248 ;  /* 0x000000f01c34723c */ /* 0x000fe200000418f8 */
[----:B-1----:R-:W-:-:S04]  /*d130*/  FMUL.FTZ R0, R102, UR19 ;  /* 0x0000001366007c20 */ /* 0x002fc80008410000 */
[----:B------:R1:W1:-:S15]  /*d140*/  MUFU.TANH R184, R0 ;  /* 0x0000000000b87308 */ /* 0x00025e0000002400 */
[----:B------:R-:W-:-:S04]  /*d150*/  NOP ;  /* 0x0000000000007918 */ /* 0x000fc80000000000 */
[----:B------:R-:W-:Y:S01]  /*d160*/  HMMA.16816.F32.BF16 R52, R20, R44, R52 ;  /* 0x0000002c1434723c */ /* 0x000fe20000041834 */
[----:B-1----:R-:W-:-:S05]  /*d170*/  FMUL.FTZ R0, R103, UR19 ;  /* 0x0000001367007c20 */ /* 0x002fca0008410000 */
[-C--:B------:R-:W-:Y:S01]  /*d180*/  HMMA.16816.F32.BF16 R100, R20, R42.reuse, R220 ;  /* 0x0000002a1464723c */ /* 0x080fe200000418dc */
[----:B------:R1:W1:Y:S05]  /*d190*/  MUFU.TANH R185, R0 ;  /* 0x0000000000b97308 */ /* 0x00026a0000002400 */
[----:B------:R-:W-:Y:S01]  /*d1a0*/  HMMA.16816.F32.BF16 R40, R24, R42, R196 ;  /* 0x0000002a1828723c */ /* 0x000fe200000418c4 */
[----:B------:R-:W-:Y:S02]  /*d1b0*/  MOV R220, R180 ;  /* 0x000000b400dc7202 */ /* 0x000fe40000000f00 */
[----:B------:R-:W-:Y:S02]  /*d1c0*/  MOV R221, R181 ;  /* 0x000000b500dd7202 */ /* 0x000fe40000000f00 */
[----:B------:R-:W-:-:S02]  /*d1d0*/  MOV R222, R3 ;  /* 0x0000000300de7202 */ /* 0x000fc40000000f00 */
[----:B------:R-:W-:Y:S01]  /*d1e0*/  MOV R223, R2 ;  /* 0x0000000200df7202 */ /* 0x000fe20000000f00 */
[----:B-1----:R-:W-:-:S06]  /*d1f0*/  FMUL.FTZ R0, R56, UR19 ;  /* 0x0000001338007c20 */ /* 0x002fcc0008410000 */
[----:B------:R-:W-:Y:S01]  /*d200*/  HMMA.16816.F32.BF16 R28, R28, R242, R220 ;  /* 0x000000f21c1c723c */ /* 0x000fe200000418dc */
[----:B------:R1:W1:Y:S09]  /*d210*/  MUFU.TANH R183, R0 ;  /* 0x0000000000b77308 */ /* 0x0002720000002400 */
[-C--:B------:R-:W-:Y:S01]  /*d220*/  HMMA.16816.F32.BF16 R32, R16, R50.reuse, R40 ;  /* 0x000000321020723c */ /* 0x080fe20000041828 */
[----:B------:R-:W5:Y:S05]  /*d230*/  LDSM.16.M88.4 R40, [R225+0x8c00] ;  /* 0x008c0000e128783b */ /* 0x000f6a0000000200 */
[----:B------:R-:W-:Y:S01]  /*d240*/  HMMA.16816.F32.BF16 R48, R12, R50, R100 ;  /* 0x000000320c30723c */ /* 0x000fe20000041864 */
[----:B-1----:R-:W-:-:S04]  /*d250*/  FMUL.FTZ R0, R57, UR19 ;  /* 0x0000001339007c20 */ /* 0x002fc80008410000 */
[----:B------:R1:W1:Y:S02]  /*d260*/  MUFU.TANH R182, R0 ;  /* 0x0000000000b67308 */ /* 0x0002640000002400 */
[----:B-1----:R-:W-:-:S06]  /*d270*/  FMUL.FTZ R0, R58, UR19 ;  /* 0x000000133a007c20 */ /* 0x002fcc0008410000 */
[----:B------:R1:W1:Y:S02]  /*d280*/  MUFU.TANH R180, R0 ;  /* 0x0000000000b47308 */ /* 0x0002640000002400 */
[----:B-1----:R-:W-:Y:S02]  /*d290*/  FMUL.FTZ R0, R59, UR19 ;  /* 0x000000133b007c20 */ /* 0x002fe40008410000 */
[C---:B------:R-:W-:Y:S04]  /*d2a0*/  HMMA.16816.F32.BF16 R56, R24.reuse, R44, R204 ;  /* 0x0000002c1838723c */ /* 0x040fe800000418cc */
[----:B------:R1:W1:Y:S02]  /*d2b0*/  MUFU.TANH R181, R0 ;  /* 0x0000000000b57308 */ /* 0x0002640000002400 */
[-C--:B------:R-:W-:Y:S06]  /*d2c0*/  HMMA.16816.F32.BF16 R24, R24, R46.reuse, R208 ;  /* 0x0000002e1818723c */ /* 0x080fec00000418d0 */
[----:B------:R-:W-:Y:S01]  /*d2d0*/  HMMA.16816.F32.BF16 R44, R20, R46, R28 ;  /* 0x0000002e142c723c */ /* 0x000fe2000004181c */
[----:B-1----:R-:W-:-:S04]  /*d2e0*/  FMUL.FTZ R0, R64, UR19 ;  /* 0x0000001340007c20 */ /* 0x002fc80008410000 */
[----:B------:R1:W1:Y:S02]  /*d2f0*/  MUFU.TANH R178, R0 ;  /* 0x0000000000b27308 */ /* 0x0002640000002400 */
[----:B-1----:R-:W-:-:S06]  /*d300*/  FMUL.FTZ R0, R65, UR19 ;  /* 0x0000001341007c20 */ /* 0x002fcc0008410000 */
[----:B------:R1:W1:Y:S02]  /*d310*/  MUFU.TANH R179, R0 ;  /* 0x0000000000b37308 */ /* 0x0002640000002400 */
[----:B-1----:R-:W-:-:S06]  /*d320*/  FMUL.FTZ R0, R66, UR19 ;  /* 0x0000001342007c20 */ /* 0x002fcc0008410000 */
[----:B------:R1:W1:Y:S02]  /*d330*/  MUFU.TANH R177, R0 ;  /* 0x0000000000b17308 */ /* 0x0002640000002400 */
[----:B-1----:R-:W-:Y:S02]  /*d340*/  FMUL.FTZ R0, R67, UR19 ;  /* 0x0000001343007c20 */ /* 0x002fe40008410000 */
[----:B------:R-:W-:Y:S04]  /*d350*/  HMMA.16816.F32.BF16 R64, R4, R38, R48 ;  /* 0x000000260440723c */ /* 0x000fe80000041830 */
[----:B------:R1:W1:Y:S02]  /*d360*/  MUFU.TANH R176, R0 ;  /* 0x0000000000b07308 */ /* 0x0002640000002400 */
[C---:B-----5:R-:W-:Y:S06]  /*d370*/  HMMA.16816.F32.BF16 R48, R16.reuse, R40, R56 ;  /* 0x000000281030723c */ /* 0x060fec0000041838 */
[----:B------:R-:W-:Y:S01]  /*d380*/  HMMA.16816.F32.BF16 R16, R16, R42, R24 ;  /* 0x0000002a1010723c */ /* 0x000fe20000041818 */
[----:B-1----:R-:W-:-:S04]  /*d390*/  FMUL.FTZ R0, R60, UR19 ;  /* 0x000000133c007c20 */ /* 0x002fc80008410000 */
[----:B------:R1:W1:Y:S07]  /*d3a0*/  MUFU.TANH R167, R0 ;  /* 0x0000000000a77308 */ /* 0x00026e0000002400 */
[----:B------:R-:W-:Y:S01]  /*d3b0*/  FMUL.FTZ R64, R64, UR19 ;  /* 0x0000001340407c20 */ /* 0x000fe20008410000 */
[----:B------:R-:W-:Y:S01]  /*d3c0*/  FMUL.FTZ R65, R65, UR19 ;  /* 0x0000001341417c20 */ /* 0x000fe20008410000 */
[----:B------:R-:W-:Y:S01]  /*d3d0*/  FMUL.FTZ R66, R66, UR19 ;  /* 0x0000001342427c20 */ /* 0x000fe20008410000 */
[----:B------:R-:W-:-:S03]  /*d3e0*/  FMUL.FTZ R67, R67, UR19 ;  /* 0x0000001343437c20 */ /* 0x000fc60008410000 */
[----:B------:R-:W2:Y:S08]  /*d3f0*/  MUFU.TANH R64, R64 ;  /* 0x0000004000407308 */ /* 0x000eb00000002400 */
[----:B------:R-:W2:Y:S01]  /*d400*/  MUFU.TANH R65, R65 ;  /* 0x0000004100417308 */ /* 0x000ea20000002400 */
[----:B-1----:R-:W-:-:S07]  /*d410*/  FMUL.FTZ R0, R61, UR19 ;  /* 0x000000133d007c20 */ /* 0x002fce0008410000 */
[----:B------:R1:W1:Y:S08]  /*d420*/  MUFU.TANH R166, R0 ;  /* 0x0000000000a67308 */ /* 0x0002700000002400 */
[----:B------:R-:W2:Y:S08]  /*d430*/  MUFU.TANH R66, R66 ;  /* 0x0000004200427308 */ /* 0x000eb00000002400 */
[----:B------:R-:W2:Y:S01]  /*d440*/  MUFU.TANH R67, R67 ;  /* 0x0000004300437308 */ /* 0x000ea20000002400 */
[----:B-1----:R-:W-:-:S07]  /*d450*/  FMUL.FTZ R0, R62, UR19 ;  /* 0x000000133e007c20 */ /* 0x002fce0008410000 */
[----:B------:R1:W1:Y:S02]  /*d460*/  MUFU.TANH R164, R0 ;  /* 0x0000000000a47308 */ /* 0x0002640000002400 */
[----:B-1----:R-:W-:Y:S02]  /*d470*/  FMUL.FTZ R0, R63, UR19 ;  /* 0x000000133f007c20 */ /* 0x002fe40008410000 */
[----:B------:R-:W-:Y:S01]  /*d480*/  HMMA.16816.F32.BF16 R60, R8, R38, R32 ;  /* 0x00000026083c723c */ /* 0x000fe20000041820 */
[----:B------:R-:W1:Y:S03]  /*d490*/  LDSM.16.M88.4 R32, [R227+0x8c00] ;  /* 0x008c0000e320783b */ /* 0x000e660000000200 */
[----:B------:R5:W1:Y:S01]  /*d4a0*/  MUFU.TANH R165, R0 ;  /* 0x0000000000a57308 */ /* 0x000a620000002400 */
[----:B------:R-:W-:-:S04]  /*d4b0*/  DEPBAR.LE SB0, 0x0 ;  /* 0x000080000000791a */ /* 0x000fc80000000000 */
[C---:B------:R-:W-:Y:S06]  /*d4c0*/  HMMA.16816.F32.BF16 R36, R12.reuse, R40, R52 ;  /* 0x000000280c24723c */ /* 0x040fec0000041834 */
[----:B------:R-:W-:Y:S01]  /*d4d0*/  HMMA.16816.F32.BF16 R12, R12, R42, R44 ;  /* 0x0000002a0c0c723c */ /* 0x000fe2000004182c */
[----:B-----5:R-:W-:-:S04]  /*d4e0*/  FMUL.FTZ R0, R104, UR19 ;  /* 0x0000001368007c20 */ /* 0x020fc80008410000 */
[----:B------:R5:W1:Y:S04]  /*d4f0*/  MUFU.TANH R102, R0 ;  /* 0x0000000000667308 */ /* 0x000a680000002400 */
[----:B------:R-:W-:Y:S01]  /*d500*/  FMUL.FTZ R62, R62, UR19 ;  /* 0x000000133e3e7c20 */ /* 0x000fe20008410000 */
[----:B------:R-:W-:-:S05]  /*d510*/  FMUL.FTZ R63, R63, UR19 ;  /* 0x000000133f3f7c20 */ /* 0x000fca0008410000 */
[----:B------:R-:W2:Y:S08]  /*d520*/  MUFU.TANH R62, R62 ;  /* 0x0000003e003e7308 */ /* 0x000eb00000002400 */
[----:B------:R-:W2:Y:S01]  /*d530*/  MUFU.TANH R63, R63 ;  /* 0x0000003f003f7308 */ /* 0x000ea20000002400 */
[----:B-----5:R-:W-:Y:S01]  /*d540*/  FMUL.FTZ R0, R105, UR19 ;  /* 0x0000001369007c20 */ /* 0x020fe20008410000 */
[-C--:B-1----:R-:W-:Y:S06]  /*d550*/  HMMA.16816.F32.BF16 R48, R8, R32.reuse, R48 ;  /* 0x000000200830723c */ /* 0x082fec0000041830 */
[----:B------:R-:W-:Y:S01]  /*d560*/  HMMA.16816.F32.BF16 R20, R4, R32, R36 ;  /* 0x000000200414723c */ /* 0x000fe20000041824 */
[----:B------:R1:W1:Y:S05]  /*d570*/  MUFU.TANH R103, R0 ;  /* 0x0000000000677308 */ /* 0x00026a0000002400 */
[-C--:B------:R-:W-:Y:S06]  /*d580*/  HMMA.16816.F32.BF16 R8, R8, R34.reuse, R16 ;  /* 0x000000220808723c */ /* 0x080fec0000041810 */
[----:B------:R-:W-:Y:S01]  /*d590*/  HMMA.16816.F32.BF16 R4, R4, R34, R12 ;  /* 0x000000220404723c */ /* 0x000fe2000004180c */
[----:B-1----:R-:W-:-:S05]  /*d5a0*/  FMUL.FTZ R0, R106, UR19 ;  /* 0x000000136a007c20 */ /* 0x002fca0008410000 */
[----:B------:R-:W-:Y:S01]  /*d5b0*/  FMUL.FTZ R48, R48, UR19 ;  /* 0x0000001330307c20 */ /* 0x000fe20008410000 */
[----:B------:R-:W-:Y:S01]  /*d5c0*/  FMUL.FTZ R49, R49, UR19 ;  /* 0x0000001331317c20 */ /* 0x000fe20008410000 */
[----:B------:R-:W-:Y:S01]  /*d5d0*/  FMUL.FTZ R50, R50, UR19 ;  /* 0x0000001332327c20 */ /* 0x000fe20008410000 */
[----:B------:R1:W1:Y:S01]  /*d5e0*/  MUFU.TANH R100, R0 ;  /* 0x0000000000647308 */ /* 0x0002620000002400 */
[----:B------:R-:W-:Y:S02]  /*d5f0*/  FMUL.FTZ R51, R51, UR19 ;  /* 0x0000001333337c20 */ /* 0x000fe40008410000 */
[----:B------:R-:W-:Y:S01]  /*d600*/  FMUL.FTZ R20, R20, UR19 ;  /* 0x0000001314147c20 */ /* 0x000fe20008410000 */
[----:B------:R-:W-:Y:S01]  /*d610*/  FMUL.FTZ R21, R21, UR19 ;  /* 0x0000001315157c20 */ /* 0x000fe20008410000 */
[----:B------:R-:W-:Y:S01]  /*d620*/  FMUL.FTZ R22, R22, UR19 ;  /* 0x0000001316167c20 */ /* 0x000fe20008410000 */
[----:B------:R-:W-:-:S03]  /*d630*/  FMUL.FTZ R23, R23, UR19 ;  /* 0x0000001317177c20 */ /* 0x000fc60008410000 */
[----:B------:R-:W-:Y:S01]  /*d640*/  FMUL.FTZ R8, R8, UR19 ;  /* 0x0000001308087c20 */ /* 0x000fe20008410000 */
[----:B------:R-:W-:Y:S01]  /*d650*/  FMUL.FTZ R9, R9, UR19 ;  /* 0x0000001309097c20 */ /* 0x000fe20008410000 */
[----:B------:R-:W-:Y:S01]  /*d660*/  FMUL.FTZ R10, R10, UR19 ;  /* 0x000000130a0a7c20 */ /* 0x000fe20008410000 */
[----:B------:R-:W-:Y:S01]  /*d670*/  FMUL.FTZ R11, R11, UR19 ;  /* 0x000000130b0b7c20 */ /* 0x000fe20008410000 */
[----:B------:R-:W2:Y:S02]  /*d680*/  MUFU.TANH R48, R48 ;  /* 0x0000003000307308 */ /* 0x000ea40000002400 */
[----:B------:R-:W-:Y:S01]  /*d690*/  FMUL.FTZ R4, R4, UR19 ;  /* 0x0000001304047c20 */ /* 0x000fe20008410000 */
[----:B------:R-:W-:Y:S01]  /*d6a0*/  FMUL.FTZ R5, R5, UR19 ;  /* 0x0000001305057c20 */ /* 0x000fe20008410000 */
[----:B------:R-:W-:Y:S01]  /*d6b0*/  FMUL.FTZ R6, R6, UR19 ;  /* 0x0000001306067c20 */ /* 0x000fe20008410000 */
[----:B-1----:R-:W-:Y:S01]  /*d6c0*/  FMUL.FTZ R0, R107, UR19 ;  /* 0x000000136b007c20 */ /* 0x002fe20008410000 */
[----:B------:R-:W-:-:S02]  /*d6d0*/  FMUL.FTZ R7, R7, UR19 ;  /* 0x0000001307077c20 */ /* 0x000fc40008410000 */
[----:B------:R-:W1:Y:S08]  /*d6e0*/  MUFU.TANH R49, R49 ;  /* 0x0000003100317308 */ /* 0x000e700000002400 */
[----:B------:R5:W1:Y:S08]  /*d6f0*/  MUFU.TANH R101, R0 ;  /* 0x0000000000657308 */ /* 0x000a700000002400 */
[----:B------:R-:W1:Y:S08]  /*d700*/  MUFU.TANH R50, R50 ;  /* 0x0000003200327308 */ /* 0x000e700000002400 */
[----:B------:R-:W1:Y:S01]  /*d710*/  MUFU.TANH R51, R51 ;  /* 0x0000003300337308 */ /* 0x000e620000002400 */
[----:B-----5:R-:W-:-:S07]  /*d720*/  FMUL.FTZ R0, R60, UR19 ;  /* 0x000000133c007c20 */ /* 0x020fce0008410000 */
[----:B------:R5:W1:Y:S08]  /*d730*/  MUFU.TANH R58, R0 ;  /* 0x00000000003a7308 */ /* 0x000a700000002400 */
[----:B------:R1:W1:Y:S08]  /*d740*/  MUFU.TANH R33, R20 ;  /* 0x0000001400217308 */ /* 0x0002700000002400 */
[----:B------:R1:W1:Y:S01]  /*d750*/  MUFU.TANH R38, R21 ;  /* 0x0000001500267308 */ /* 0x0002620000002400 */
[----:B-----5:R-:W-:-:S07]  /*d760*/  FMUL.FTZ R0, R61, UR19 ;  /* 0x000000133d007c20 */ /* 0x020fce0008410000 */
[----:B------:R1:W1:Y:S08]  /*d770*/  MUFU.TANH R57, R0 ;  /* 0x0000000000397308 */ /* 0x0002700000002400 */
        /* <DEDUP_REMOVED lines=9> */
[----:B------:R1:W1:Y:S01]  /*d810*/  MUFU.TANH R36, R7 ;  /* 0x0000000700247308 */ /* 0x0002620000002400 */
[----:B------:R-:W-:Y:S06]  /*d820*/  BAR.SYNC.DEFER_BLOCKING 0x0 ;  /* 0x0000000000007b1d */ /* 0x000fec0000010000 */
[----:B--234-:R-:W-:Y:S05]  /*d830*/  @!P0 BRA `(.L_x_1041) ;  /* 0x0000000400148947 */ /* 0x01cfea0003800000 */
        /* <DEDUP_REMOVED lines=10> */
[----:B-1----:R-:W1:Y:S02]  /*d8e0*/  @!P3 LDC.64 R10, c[0x0][0x218] ;  /* 0x00008600ff0abb82 */ /* 0x002e640000000a00 */
[----:B------:R1:W-:Y:S01]  /*d8f0*/  @P4 STS.64 [R230+0x6008], RZ ;  /* 0x006008ffe6004388 */ /* 0x0003e20000000a00 */
[----:B------:R-:W-:Y:S01]  /*d900*/  UIMAD UR4, UR18, UR11, UR4 ;  /* 0x0000000b120472a4 */ /* 0x000fe2000f8e0204 */
[----:B------:R-:W-:-:S02]  /*d910*/  IMAD.U32 R0, RZ, RZ, UR6 ;  /* 0x00000006ff007e24 */ /* 0x000fc4000f8e00ff */
[----:B------:R-:W-:Y:S01]  /*d920*/  IMAD.U32 R2, RZ, RZ, UR6 ;  /* 0x00000006ff027e24 */ /* 0x000fe2000f8e00ff */
[----:B------:R-:W-:Y:S01]  /*d930*/  UIADD3 UR4, UR7, UR4, URZ ;  /* 0x0000000407047290 */ /* 0x000fe2000fffe03f */
[----:B------:R-:W5:Y:S05]  /*d940*/  @!P2 LDC.64 R8, c[0x0][0x218] ;  /* 0x00008600ff08ab82 */ /* 0x000f6a0000000a00 */
[----:B------:R-:W-:-:S03]  /*d950*/  IMAD.U32 R3, RZ, RZ, UR4 ;  /* 0x00000004ff037e24 */ /* 0x000fc6000f8e00ff */
[----:B------:R-:W5:Y:S08]  /*d960*/  @!P4 LDC.64 R12, c[0x0][0x218] ;  /* 0x00008600ff0ccb82 */ /* 0x000f700000000a00 */
[----:B------:R-:W5:Y:S01]  /*d970*/  @!P3 LDC.64 R6, c[0x0][0x218] ;  /* 0x00008600ff06bb82 */ /* 0x000f620000000a00 */
[----:B--2---:R-:W-:-:S04]  /*d980*/  LEA R0, P0, R0, R220, 0x6 ;  /* 0x000000dc00007211 */ /* 0x004fc800078030ff */
[----:B---3--:R-:W-:Y:S02]  /*d990*/  LEA.HI.X R3, R2, R223, R3, 0x6, P0 ;  /* 0x000000df02037211 */ /* 0x008fe400000f3403 */
[C---:B----4-:R-:W-:Y:S02]  /*d9a0*/  @!P4 LEA R14, P1, R0.reuse, R14, 0x1 ;  /* 0x0000000e000ec211 */ /* 0x050fe400078208ff */
[C---:B-1----:R-:W-:Y:S02]  /*d9b0*/  @!P3 LEA R10, P0, R0.reuse, R10, 0x1 ;  /* 0x0000000a000ab211 */ /* 0x042fe400078008ff */
[C---:B------:R-:W-:Y:S02]  /*d9c0*/  IADD3 R2, P6, R0.reuse, UR26, RZ ;  /* 0x0000001a00027c10 */ /* 0x040fe4000ffde0ff */
[C---:B------:R-:W-:Y:S02]  /*d9d0*/  @!P4 LEA.HI.X R15, R0.reuse, R15, R3, 0x1, P1 ;  /* 0x0000000f000fc211 */ /* 0x040fe400008f0c03 */
[----:B-----5:R-:W-:-:S02]  /*d9e0*/  @!P2 LEA R8, P1, R0, R8, 0x1 ;  /* 0x000000080008a211 */ /* 0x020fc400078208ff */
        /* <DEDUP_REMOVED lines=40> */
.L_x_1043:
[----:B------:R-:W-:Y:S05]  /*dc70*/  BSYNC B0 ;  /* 0x0000000000007941 */ /* 0x000fea0003800000 */
.L_x_1042:
[----:B------:R-:W0:Y:S02]  /*dc80*/  LDGDEPBAR ;  /* 0x00000000000079af */ /* 0x000e240000000000 */
.L_x_1041:
[----:B-1----:R-:W3:Y:S04]  /*dc90*/  LDL.LU R0, [R1+0x8] ;  /* 0x0000080001007983 */ /* 0x002ee80000300800 */
[----:B------:R-:W4:Y:S01]  /*dca0*/  LDL.LU R3, [R1+0xc] ;  /* 0x00000c0001037983 */ /* 0x000f220000300800 */
[----:B------:R-:W-:Y:S02]  /*dcb0*/  IMAD.MOV.U32 R243, RZ, RZ, R247 ;  /* 0x000000fffff37224 */ /* 0x000fe400078e00f7 */
[----:B------:R-:W-:Y:S01]  /*dcc0*/  IMAD.MOV.U32 R54, RZ, RZ, R252 ;  /* 0x000000ffff367224 */ /* 0x000fe200078e00fc */
[----:B------:R-:W1:Y:S01]  /*dcd0*/  S2R R4, SR_TID.X ;  /* 0x0000000000047919 */ /* 0x000e620000002100 */
[----:B------:R-:W-:Y:S01]  /*dce0*/  STL [R1+0x58], R225 ;  /* 0x000058e101007387 */ /* 0x000fe20000100800 */
[----:B-1----:R-:W-:-:S05]  /*dcf0*/  IMAD.SHL.U32 R4, R4, 0x2, RZ ;  /* 0x0000000204047824 */ /* 0x002fca00078e00ff */
[----:B------:R-:W-:Y:S01]  /*dd00*/  LOP3.LUT R4, R4, 0x6, RZ, 0xc0, !PT ;  /* 0x0000000604047812 */ /* 0x000fe200078ec0ff */
[----:B---3--:R-:W-:Y:S01]  /*dd10*/  IMAD.MOV.U32 R2, RZ, RZ, R0 ;  /* 0x000000ffff027224 */ /* 0x008fe200078e0000 */
[----:B------:R-:W-:Y:S01]  /*dd20*/  MOV R0, UR17 ;  /* 0x0000001100007c02 */ /* 0x000fe20008000f00 */
[----:B----4-:R-:W-:-:S03]  /*dd30*/  IMAD.MOV.U32 R52, RZ, RZ, R3 ;  /* 0x000000ffff347224 */ /* 0x010fc600078e0003 */
[----:B------:R-:W-:Y:S01]  /*dd40*/  MOV R53, R2 ;  /* 0x0000000200357202 */ /* 0x000fe20000000f00 */
[----:B------:R-:W-:-:S04]  /*dd50*/  IMAD R0, R0, 0x40, R4 ;  /* 0x0000004000007824 */ /* 0x000fc800078e0204 */
[C---:B------:R-:W-:Y:S01]  /*dd60*/  VIADD R3, R0.reuse, 0x9 ;  /* 0x0000000900037836 */ /* 0x040fe20000000000 */
[C---:B------:R-:W-:Y:S01]  /*dd70*/  IADD3 R2, R0.reuse, 0x1, RZ ;  /* 0x0000000100027810 */ /* 0x040fe20007ffe0ff */
[C---:B------:R-:W-:Y:S01]  /*dd80*/  VIADD R5, R0.reuse, 0x29 ;  /* 0x0000002900057836 */ /* 0x040fe20000000000 */
[CC--:B------:R-:W-:Y:S01]  /*dd90*/  ISETP.GE.AND P1, PT, R0.reuse, R238.reuse, PT ;  /* 0x000000ee0000720c */ /* 0x0c0fe20003f26270 */
[----:B--2---:R-:W-:Y:S01]  /*dda0*/  VIADD R6, R0, 0x39 ;  /* 0x0000003900067836 */ /* 0x004fe20000000000 */
[C---:B------:R-:W-:Y:S02]  /*ddb0*/  ISETP.GE.AND P5, PT, R2.reuse, R238, PT ;  /* 0x000000ee0200720c */ /* 0x040fe40003fa6270 */
[C---:B------:R-:W-:Y:S02]  /*ddc0*/  ISETP.GE.AND P6, PT, R2.reuse, R237, PT ;  /* 0x000000ed0200720c */ /* 0x040fe40003fc6270 */
[C---:B------:R-:W-:Y:S02]  /*ddd0*/  ISETP.GE.AND P0, PT, R2.reuse, R236, PT ;  /* 0x000000ec0200720c */ /* 0x040fe40003f06270 */
[----:B------:R-:W-:-:S02]  /*dde0*/  ISETP.GE.AND P2, PT, R2, R235, PT ;  /* 0x000000eb0200720c */ /* 0x000fc40003f46270 */
[----:B------:R-:W-:Y:S02]  /*ddf0*/  ISETP.GE.AND P4, PT, R0, R237, PT ;  /* 0x000000ed0000720c */ /* 0x000fe40003f86270 */
[C---:B------:R-:W-:Y:S02]  /*de00*/  ISETP.LT.OR P5, PT, R2.reuse, R234, P5 ;  /* 0x000000ea0200720c */ /* 0x040fe40002fa1670 */
[C---:B------:R-:W-:Y:S02]  /*de10*/  ISETP.LT.OR P6, PT, R2.reuse, R233, P6 ;  /* 0x000000e90200720c */ /* 0x040fe400037c1670 */
[C---:B------:R-:W-:Y:S02]  /*de20*/  ISETP.LT.OR P0, PT, R2.reuse, R232, P0 ;  /* 0x000000e80200720c */ /* 0x040fe40000701670 */
[----:B------:R-:W-:Y:S01]  /*de30*/  ISETP.LT.OR P2, PT, R2, R231, P2 ;  /* 0x000000e70200720c */ /* 0x000fe20001741670 */
[C---:B------:R-:W-:Y:S01]  /*de40*/  VIADD R2, R0.reuse, 0x8 ;  /* 0x0000000800027836 */ /* 0x040fe20000000000 */
[----:B------:R-:W-:-:S02]  /*de50*/  ISETP.LT.OR P1, PT, R0, R234, P1 ;  /* 0x000000ea0000720c */ /* 0x000fc40000f21670 */
[C---:B------:R-:W-:Y:S02]  /*de60*/  ISETP.LT.OR P4, PT, R0.reuse, R233, P4 ;  /* 0x000000e90000720c */ /* 0x040fe40002781670 */
        /* <DEDUP_REMOVED lines=20> */
[C---:B------:R-:W-:Y:S02]  /*dfb0*/  ISETP.GE.AND P2, PT, R3.reuse, R236, PT ;  /* 0x000000ec0300720c */ /* 0x040fe40003f46270 */
[----:B------:R-:W-:Y:S02]  /*dfc0*/  ISETP.GE.AND P4, PT, R3, R235, PT ;  /* 0x000000eb0300720c */ /* 0x000fe40003f86270 */
[----:B------:R-:W-:-:S02]  /*dfd0*/  ISETP.LT.OR P3, PT, R2, R233, P3 ;  /* 0x000000e90200720c */ /* 0x000fc40001f61670 */
[C---:B------:R-:W-:Y:S02]  /*dfe0*/  ISETP.LT.OR P1, PT, R2.reuse, R232, P1 ;  /* 0x000000e80200720c */ /* 0x040fe40000f21670 */
        /* <DEDUP_REMOVED lines=70> */
[----:B------:R-:W-:-:S02]  /*e450*/  FMNMX.FTZ R4, R246, R7, !PT ;  /* 0x00000007f6047209 */ /* 0x000fc40007810000 */
[C---:B------:R-:W-:Y:S02]  /*e460*/  ISETP.LT.OR P4, PT, R3.reuse, R234, P4 ;  /* 0x000000ea0300720c */ /* 0x040fe40002781670 */
[C---:B------:R-:W-:Y:S02]  /*e470*/  ISETP.LT.OR P3, PT, R3.reuse, R233, P3 ;  /* 0x000000e90300720c */ /* 0x040fe40001f61670 */
[C---:B------:R-:W-:Y:S02]  /*e480*/  ISETP.LT.OR P1, PT, R3.reuse, R232, P1 ;  /* 0x000000e80300720c */ /* 0x040fe40000f21670 */
[----:B------:R-:W-:Y:S02]  /*e490*/  ISETP.LT.OR P5, PT, R3, R231, P5 ;  /* 0x000000e70300720c */ /* 0x000fe40002fa1670 */
[----:B------:R-:W-:Y:S01]  /*e4a0*/  FMNMX.FTZ R3, R9, R4, !PT ;  /* 0x0000000409037209 */ /* 0x000fe20007810000 */
[----:B------:R-:W-:Y:S01]  /*e4b0*/  VIADD R4, R0, 0x30 ;  /* 0x0000003000047836 */ /* 0x000fe20000000000 */
[----:B------:R-:W-:-:S02]  /*e4c0*/  FSEL R42, R178, -INF , !P6 ;  /* 0xff800000b22a7808 */ /* 0x000fc40007000000 */
[----:B------:R-:W-:Y:S02]  /*e4d0*/  FSEL R47, R177, -INF , !P0 ;  /* 0xff800000b12f7808 */ /* 0x000fe40004000000 */
[----:B------:R-:W-:Y:S02]  /*e4e0*/  FSEL R15, R182, -INF , !P2 ;  /* 0xff800000b60f7808 */ /* 0x000fe40005000000 */
[C---:B------:R-:W-:Y:S02]  /*e4f0*/  ISETP.GE.AND P6, PT, R2.reuse, R237, PT ;  /* 0x000000ed0200720c */ /* 0x040fe40003fc6270 */
[C---:B------:R-:W-:Y:S02]  /*e500*/  ISETP.GE.AND P0, PT, R2.reuse, R236, PT ;  /* 0x000000ec0200720c */ /* 0x040fe40003f06270 */
[----:B------:R-:W-:Y:S02]  /*e510*/  ISETP.GE.AND P2, PT, R2, R235, PT ;  /* 0x000000eb0200720c */ /* 0x000fe40003f46270 */
[----:B------:R-:W-:-:S02]  /*e520*/  FMNMX.FTZ R3, R10, R3, !PT ;  /* 0x000000030a037209 */ /* 0x000fc40007810000 */
[C---:B------:R-:W-:Y:S02]  /*e530*/  ISETP.LT.OR P6, PT, R2.reuse, R233, P6 ;  /* 0x000000e90200720c */ /* 0x040fe400037c1670 */
[C---:B------:R-:W-:Y:S02]  /*e540*/  ISETP.LT.OR P0, PT, R2.reuse, R232, P0 ;  /* 0x000000e80200720c */ /* 0x040fe40000701670 */
[----:B------:R-:W-:Y:S02]  /*e550*/  ISETP.LT.OR P2, PT, R2, R231, P2 ;  /* 0x000000e70200720c */ /* 0x000fe40001741670 */
[----:B------:R-:W-:Y:S02]  /*e560*/  IADD3 R2, R0, 0x28, RZ ;  /* 0x0000002800027810 */ /* 0x000fe40007ffe0ff */
[----:B------:R-:W-:Y:S02]  /*e570*/  FMNMX.FTZ R3, R11, R3, !PT ;  /* 0x000000030b037209 */ /* 0x000fe40007810000 */
        /* <DEDUP_REMOVED lines=8> */
[----:B------:R-:W-:Y:S02]  /*e600*/  FMNMX.FTZ R3, R12, R3, !PT ;  /* 0x000000030c037209 */ /* 0x000fe40007810000 */
[C---:B------:R-:W-:Y:S02]  /*e610*/  ISETP.LT.OR P6, PT, R2.reuse, R234, P6 ;  /* 0x000000ea0200720c */ /* 0x040fe400037c1670 */
[C---:B------:R-:W-:Y:S02]  /*e620*/  ISETP.LT.OR P0, PT, R2.reuse, R233, P0 ;  /* 0x000000e90200720c */ /* 0x040fe40000701670 */
[C---:B------:R-:W-:Y:S02]  /*e630*/  ISETP.LT.OR P2, PT, R2.reuse, R232, P2 ;  /* 0x000000e80200720c */ /* 0x040fe40001741670 */
[----:B------:R-:W-:-:S02]  /*e640*/  ISETP.LT.OR P4, PT, R2, R231, P4 ;  /* 0x000000e70200720c */ /* 0x000fc40002781670 */
[----:B------:R-:W-:Y:S02]  /*e650*/  FMNMX.FTZ R2, R13, R3, !PT ;  /* 0x000000030d027209 */ /* 0x000fe40007810000 */
[----:B------:R-:W-:Y:S02]  /*e660*/  FSEL R207, R165, -INF , !P3 ;  /* 0xff800000a5cf7808 */ /* 0x000fe40005800000 */
[----:B------:R-:W-:Y:S01]  /*e670*/  FMNMX.FTZ R105, R14, R2, !PT ;  /* 0x000000020e697209 */ /* 0x000fe20007810000 */
[----:B------:R-:W-:Y:S01]  /*e680*/  VIADD R2, R0, 0x38 ;  /* 0x0000003800027836 */ /* 0x000fe20000000000 */
[----:B------:R-:W-:Y:S02]  /*e690*/  ISETP.GE.AND P3, PT, R5, R238, PT ;  /* 0x000000ee0500720c */ /* 0x000fe40003f66270 */
[----:B------:R-:W-:Y:S02]  /*e6a0*/  FMNMX.FTZ R105, R15, R105, !PT ;  /* 0x000000690f697209 */ /* 0x000fe40007810000 */
[----:B------:R-:W-:-:S02]  /*e6b0*/  FSEL R194, R103, -INF , !P1 ;  /* 0xff80000067c27808 */ /* 0x000fc40004800000 */
[----:B------:R-:W-:Y:S02]  /*e6c0*/  FMNMX.FTZ R105, R193, R105, !PT ;  /* 0x00000069c1697209 */ /* 0x000fe40007810000 */
[----:B------:R-:W-:Y:S02]  /*e6d0*/  IADD3 R3, R0, 0x31, RZ ;  /* 0x0000003100037810 */ /* 0x000fe40007ffe0ff */
[----:B------:R-:W-:Y:S02]  /*e6e0*/  ISETP.GE.AND P1, PT, R4, R238, PT ;  /* 0x000000ee0400720c */ /* 0x000fe40003f26270 */
[----:B------:R-:W-:Y:S02]  /*e6f0*/  ISETP.LT.OR P3, PT, R5, R234, P3 ;  /* 0x000000ea0500720c */ /* 0x000fe40001f61670 */
[----:B------:R-:W-:Y:S02]  /*e700*/  FSEL R198, R58, -INF , !P6 ;  /* 0xff8000003ac67808 */ /* 0x000fe40007000000 */
[----:B------:R-:W-:-:S02]  /*e710*/  FMNMX.FTZ R105, R192, R105, !PT ;  /* 0x00000069c0697209 */ /* 0x000fc40007810000 */
[----:B------:R-:W-:Y:S02]  /*e720*/  FSEL R196, R101, -INF , !P5 ;  /* 0xff80000065c47808 */ /* 0x000fe40006800000 */
[----:B------:R-:W-:Y:S02]  /*e730*/  ISETP.GE.AND P5, PT, R3, R238, PT ;  /* 0x000000ee0300720c */ /* 0x000fe40003fa6270 */
[----:B------:R-:W-:Y:S02]  /*e740*/  ISETP.LT.OR P1, PT, R4, R234, P1 ;  /* 0x000000ea0400720c */ /* 0x000fe40000f21670 */
[----:B------:R-:W-:Y:S02]  /*e750*/  FSEL R204, R57, -INF , !P3 ;  /* 0xff80000039cc7808 */ /* 0x000fe40005800000 */
[----:B------:R-:W-:Y:S02]  /*e760*/  FMNMX.FTZ R105, R198, R105, !PT ;  /* 0x00000069c6697209 */ /* 0x000fe40007810000 */
        /* <DEDUP_REMOVED lines=8> */
[----:B------:R-:W-:Y:S02]  /*e7f0*/  ISETP.LT.OR P1, PT, R6, R234, P1 ;  /* 0x000000ea0600720c */ /* 0x000fe40000f21670 */
[----:B------:R-:W-:Y:S02]  /*e800*/  FSEL R247, R30, -INF , !P3 ;  /* 0xff8000001ef77808 */ /* 0x000fe40005800000 */
[----:B------:R-:W-:Y:S02]  /*e810*/  FMNMX.FTZ R105, R206, R105, !PT ;  /* 0x00000069ce697209 */ /* 0x000fe40007810000 */
[----:B------:R-:W-:Y:S02]  /*e820*/  FMNMX.FTZ R0, R245, R16, !PT ;  /* 0x00000010f5007209 */ /* 0x000fe40007810000 */
[----:B------:R-:W-:-:S02]  /*e830*/  FSEL R213, R29, -INF , !P1 ;  /* 0xff8000001dd57808 */ /* 0x000fc40004800000 */
[C---:B------:R-:W-:Y:S02]  /*e840*/  ISETP.GE.AND P5, PT, R5.reuse, R237, PT ;  /* 0x000000ed0500720c */ /* 0x040fe40003fa6270 */
[----:B------:R-:W-:Y:S02]  /*e850*/  ISETP.GE.AND P6, PT, R5, R236, PT ;  /* 0x000000ec0500720c */ /* 0x000fe40003fc6270 */
[----:B------:R-:W-:Y:S02]  /*e860*/  FMNMX.FTZ R105, R247, R105, !PT ;  /* 0x00000069f7697209 */ /* 0x000fe40007810000 */
[----:B------:R-:W-:Y:S02]  /*e870*/  ISETP.GE.AND P1, PT, R4, R237, PT ;  /* 0x000000ed0400720c */ /* 0x000fe40003f26270 */
[----:B------:R-:W-:Y:S02]  /*e880*/  FMNMX.FTZ R0, R18, R0, !PT ;  /* 0x0000000012007209 */ /* 0x000fe40007810000 */
[----:B------:R-:W-:-:S02]  /*e890*/  FSEL R202, R62, -INF , !P0 ;  /* 0xff8000003eca7808 */ /* 0x000fc40004000000 */
[----:B------:R-:W-:Y:S02]  /*e8a0*/  FSEL R100, R64, -INF , !P2 ;  /* 0xff80000040647808 */ /* 0x000fe40005000000 */
[C---:B------:R-:W-:Y:S02]  /*e8b0*/  ISETP.GE.AND P3, PT, R5.reuse, R235, PT ;  /* 0x000000eb0500720c */ /* 0x040fe40003f66270 */
[C---:B------:R-:W-:Y:S02]  /*e8c0*/  ISETP.LT.OR P5, PT, R5.reuse, R233, P5 ;  /* 0x000000e90500720c */ /* 0x040fe40002fa1670 */
[----:B------:R-:W-:Y:S02]  /*e8d0*/  ISETP.LT.OR P6, PT, R5, R232, P6 ;  /* 0x000000e80500720c */ /* 0x000fe400037c1670 */
[----:B------:R-:W-:Y:S02]  /*e8e0*/  FMNMX.FTZ R105, R213, R105, !PT ;  /* 0x00000069d5697209 */ /* 0x000fe40007810000 */
[----:B------:R-:W-:-:S02]  /*e8f0*/  ISETP.GE.AND P0, PT, R4, R236, PT ;  /* 0x000000ec0400720c */ /* 0x000fc40003f06270 */
[C---:B------:R-:W-:Y:S02]  /*e900*/  ISETP.GE.AND P2, PT, R4.reuse, R235, PT ;  /* 0x000000eb0400720c */ /* 0x040fe40003f46270 */
[C---:B------:R-:W-:Y:S02]  /*e910*/  ISETP.LT.OR P1, PT, R4.reuse, R233, P1 ;  /* 0x000000e90400720c */ /* 0x040fe40000f21670 */
[----:B------:R-:W-:Y:S02]  /*e920*/  FMNMX.FTZ R0, R19, R0, !PT ;  /* 0x0000000013007209 */ /* 0x000fe40007810000 */
[-C--:B------:R-:W-:Y:S02]  /*e930*/  ISETP.LT.OR P3, PT, R5, R231.reuse, P3 ;  /* 0x000000e70500720c */ /* 0x080fe40001f61670 */
[C---:B------:R-:W-:Y:S01]  /*e940*/  ISETP.LT.OR P0, PT, R4.reuse, R232, P0 ;  /* 0x000000e80400720c */ /* 0x040fe20000701670 */
[----:B------:R-:W1:Y:S01]  /*e950*/  SHFL.BFLY PT, R5, R105, 0x2, 0x1f ;  /* 0x0c401f0069057f89 */ /* 0x000e6200000e0000 */
[----:B------:R-:W-:-:S02]  /*e960*/  ISETP.LT.OR P2, PT, R4, R231, P2 ;  /* 0x000000e70400720c */ /* 0x000fc40001741670 */
[----:B------:R-:W-:Y:S02]  /*e970*/  FSEL R200, R63, -INF , !P5 ;  /* 0xff8000003fc87808 */ /* 0x000fe40006800000 */
[----:B------:R-:W-:Y:S02]  /*e980*/  FSEL R101, R65, -INF , !P6 ;  /* 0xff80000041657808 */ /* 0x000fe40007000000 */
[----:B------:R-:W-:Y:S02]  /*e990*/  FSEL R201, R50, -INF , !P1 ;  /* 0xff80000032c97808 */ /* 0x000fe40004800000 */
[C---:B------:R-:W-:Y:S02]  /*e9a0*/  ISETP.GE.AND P5, PT, R3.reuse, R237, PT ;  /* 0x000000ed0300720c */ /* 0x040fe40003fa6270 */
[C---:B------:R-:W-:Y:S02]  /*e9b0*/  ISETP.GE.AND P6, PT, R3.reuse, R236, PT ;  /* 0x000000ec0300720c */ /* 0x040fe40003fc6270 */
[----:B------:R-:W-:-:S02]  /*e9c0*/  ISETP.GE.AND P1, PT, R3, R235, PT ;  /* 0x000000eb0300720c */ /* 0x000fc40003f26270 */
[----:B------:R-:W-:Y:S02]  /*e9d0*/  FMNMX.FTZ R4, R27, R0, !PT ;  /* 0x000000001b047209 */ /* 0x000fe40007810000 */
[----:B------:R-:W-:Y:S02]  /*e9e0*/  FMNMX.FTZ R0, R244, R17, !PT ;  /* 0x00000011f4007209 */ /* 0x000fe40007810000 */
[C---:B------:R-:W-:Y:S02]  /*e9f0*/  ISETP.LT.OR P5, PT, R3.reuse, R233, P5 ;  /* 0x000000e90300720c */ /* 0x040fe40002fa1670 */
        /* <DEDUP_REMOVED lines=16> */
[----:B------:R-:W-:Y:S01]  /*eb00*/  FMNMX.FTZ R0, R24, R0, !PT ;  /* 0x0000000018007209 */ /* 0x000fe20007810000 */
[----:B------:R-:W1:Y:S01]  /*eb10*/  SHFL.BFLY PT, R5, R105, 0x1, 0x1f ;  /* 0x0c201f0069057f89 */ /* 0x000e6200000e0000 */
[----:B------:R-:W-:Y:S02]  /*eb20*/  FSEL R212, R33, -INF , !P0 ;  /* 0xff80000021d47808 */ /* 0x000fe40004000000 */
[----:B------:R-:W-:Y:S02]  /*eb30*/  FMNMX.FTZ R3, R42, R3, !PT ;  /* 0x000000032a037209 */ /* 0x000fe40007810000 */
[----:B------:R-:W-:Y:S02]  /*eb40*/  ISETP.GE.AND P0, PT, R2, R237, PT ;  /* 0x000000ed0200720c */ /* 0x000fe40003f06270 */
[----:B------:R-:W-:-:S02]  /*eb50*/  FMNMX.FTZ R104, R202, R4, !PT ;  /* 0x00000004ca687209 */ /* 0x000fc40007810000 */
[----:B------:R-:W-:Y:S02]  /*eb60*/  FMNMX.FTZ R0, R26, R0, !PT ;  /* 0x000000001a007209 */ /* 0x000fe40007810000 */
[----:B------:R-:W-:Y:S02]  /*eb70*/  FMNMX.FTZ R3, R43, R3, !PT ;  /* 0x000000032b037209 */ /* 0x000fe40007810000 */
[----:B------:R-:W-:Y:S02]  /*eb80*/  ISETP.LT.OR P0, PT, R2, R233, P0 ;  /* 0x000000e90200720c */ /* 0x000fe40000701670 */
[----:B------:R-:W-:Y:S02]  /*eb90*/  FMNMX.FTZ R104, R200, R104, !PT ;  /* 0x00000068c8687209 */ /* 0x000fe40007810000 */
[----:B------:R-:W-:Y:S02]  /*eba0*/  FMNMX.FTZ R0, R44, R0, !PT ;  /* 0x000000002c007209 */ /* 0x000fe40007810000 */
[----:B------:R-:W-:-:S02]  /*ebb0*/  FMNMX.FTZ R3, R195, R3, !PT ;  /* 0x00000003c3037209 */ /* 0x000fc40007810000 */
[----:B------:R-:W-:Y:S02]  /*ebc0*/  FSEL R214, R31, -INF , !P0 ;  /* 0xff8000001fd67808 */ /* 0x000fe40004000000 */
[----:B------:R-:W-:Y:S02]  /*ebd0*/  FSEL R215, R51, -INF , !P5 ;  /* 0xff80000033d77808 */ /* 0x000fe40006800000 */
[----:B------:R-:W-:Y:S02]  /*ebe0*/  ISETP.GE.AND P0, PT, R6, R237, PT ;  /* 0x000000ed0600720c */ /* 0x000fe40003f06270 */
        /* <DEDUP_REMOVED lines=8> */
[----:B------:R-:W-:-:S02]  /*ec70*/  FMNMX.FTZ R104, R214, R104, !PT ;  /* 0x00000068d6687209 */ /* 0x000fc40007810000 */
[----:B------:R-:W-:Y:S02]  /*ec80*/  FMNMX.FTZ R0, R56, R0, !PT ;  /* 0x0000000038007209 */ /* 0x000fe40007810000 */
[C---:B------:R-:W-:Y:S02]  /*ec90*/  ISETP.GE.AND P5, PT, R2.reuse, R236, PT ;  /* 0x000000ec0200720c */ /* 0x040fe40003fa6270 */
[----:B------:R-:W-:Y:S02]  /*eca0*/  FMNMX.FTZ R3, R101, R3, !PT ;  /* 0x0000000365037209 */ /* 0x000fe40007810000 */
[----:B------:R-:W-:Y:S02]  /*ecb0*/  ISETP.GE.AND P0, PT, R2, R235, PT ;  /* 0x000000eb0200720c */ /* 0x000fe40003f06270 */
[----:B------:R-:W-:Y:S02]  /*ecc0*/  FMNMX.FTZ R104, R203, R104, !PT ;  /* 0x00000068cb687209 */ /* 0x000fe40007810000 */
[----:B------:R-:W-:-:S02]  /*ecd0*/  FSEL R248, R38, -INF , !P6 ;  /* 0xff80000026f87808 */ /* 0x000fc40007000000 */
[----:B------:R-:W-:Y:S02]  /*ece0*/  FMNMX.FTZ R0, R197, R0, !PT ;  /* 0x00000000c5007209 */ /* 0x000fe40007810000 */
[----:B------:R-:W-:Y:S02]  /*ecf0*/  ISETP.LT.OR P5, PT, R2, R232, P5 ;  /* 0x000000e80200720c */ /* 0x000fe40002fa1670 */
[----:B------:R-:W-:Y:S02]  /*ed00*/  ISETP.GE.AND P6, PT, R6, R236, PT ;  /* 0x000000ec0600720c */ /* 0x000fe40003fc6270 */
[----:B------:R-:W-:Y:S02]  /*ed10*/  FMNMX.FTZ R3, R212, R3, !PT ;  /* 0x00000003d4037209 */ /* 0x000fe40007810000 */
[----:B------:R-:W-:Y:S02]  /*ed20*/  ISETP.LT.OR P0, PT, R2, R231, P0 ;  /* 0x000000e70200720c */ /* 0x000fe40000701670 */
[----:B-1----:R-:W-:-:S02]  /*ed30*/  FMNMX.FTZ R105, R105, R5, !PT ;  /* 0x0000000569697209 */ /* 0x002fc40007810000 */
[----:B------:R-:W1:Y:S01]  /*ed40*/  SHFL.BFLY PT, R5, R104, 0x2, 0x1f ;  /* 0x0c401f0068057f89 */ /* 0x000e6200000e0000 */
        /* <DEDUP_REMOVED lines=9> */
[----:B------:R-:W-:Y:S01]  /*ede0*/  FMNMX.FTZ R3, R249, R3, !PT ;  /* 0x00000003f9037209 */ /* 0x000fe20007810000 */
[----:B------:R-:W-:Y:S01]  /*edf0*/  LDSM.16.MT88.4 R32, [R224+0xb000] ;  /* 0x00b00000e020783b */ /* 0x000fe20000004200 */
[----:B------:R-:W-:Y:S02]  /*ee00*/  FSEL R250, R39, -INF , !P2 ;  /* 0xff80000027fa7808 */ /* 0x000fe40005000000 */
[----:B------:R-:W-:Y:S02]  /*ee10*/  FMNMX.FTZ R2, R51, R2, !PT ;  /* 0x0000000233027209 */ /* 0x000fe40007810000 */
[----:B------:R-:W-:-:S02]  /*ee20*/  FMNMX.FTZ R3, R251, R3, !PT ;  /* 0x00000003fb037209 */ /* 0x000fc40007810000 */
[----:B------:R-:W-:Y:S02]  /*ee30*/  ISETP.GE.AND P3, PT, R6, R235, PT ;  /* 0x000000eb0600720c */ /* 0x000fe40003f66270 */
[----:B------:R-:W-:Y:S01]  /*ee40*/  FSEL R252, R45, -INF , !P1 ;  /* 0xff8000002dfc7808 */ /* 0x000fe20004800000 */
[----:B------:R-:W2:Y:S01]  /*ee50*/  SHFL.BFLY PT, R8, R3, 0x2, 0x1f ;  /* 0x0c401f0003087f89 */ /* 0x000ea200000e0000 */
[----:B------:R-:W-:Y:S02]  /*ee60*/  FMNMX.FTZ R2, R250, R2, !PT ;  /* 0x00000002fa027209 */ /* 0x000fe40007810000 */
[----:B------:R-:W-:Y:S02]  /*ee70*/  ISETP.LT.OR P3, PT, R6, R231, P3 ;  /* 0x000000e70600720c */ /* 0x000fe40001f61670 */
[----:B------:R-:W-:Y:S02]  /*ee80*/  FSEL R225, R37, -INF , !P0 ;  /* 0xff80000025e17808 */ /* 0x000fe40004000000 */
[----:B------:R-:W-:-:S02]  /*ee90*/  FMNMX.FTZ R2, R252, R2, !PT ;  /* 0x00000002fc027209 */ /* 0x000fc40007810000 */
[----:B------:R-:W-:Y:S02]  /*eea0*/  FSEL R216, R36, -INF , !P3 ;  /* 0xff80000024d87808 */ /* 0x000fe40005800000 */
[----:B------:R-:W-:Y:S01]  /*eeb0*/  FMNMX.FTZ R2, R225, R2, !PT ;  /* 0x00000002e1027209 */ /* 0x000fe20007810000 */
[----:B------:R-:W-:Y:S01]  /*eec0*/  LDSM.16.MT88.4 R36, [R226+0xb000] ;  /* 0x00b00000e224783b */ /* 0x000fe20000004200 */
[----:B------:R-:W-:Y:S02]  /*eed0*/  FSETP.NEU.FTZ.AND P4, PT, R105, -INF , PT ;  /* 0xff8000006900780b */ /* 0x000fe40003f9d000 */
[----:B-1----:R-:W-:Y:S02]  /*eee0*/  FMNMX.FTZ R104, R104, R5, !PT ;  /* 0x0000000568687209 */ /* 0x002fe40007810000 */
[----:B------:R-:W-:Y:S02]  /*eef0*/  FMNMX.FTZ R2, R216, R2, !PT ;  /* 0x00000002d8027209 */ /* 0x000fe40007810000 */
[----:B------:R-:W-:Y:S01]  /*ef00*/  FSEL R0, R0, RZ, P4 ;  /* 0x000000ff00007208 */ /* 0x000fe20002000000 */
[----:B------:R-:W1:Y:S04]  /*ef10*/  SHFL.BFLY PT, R5, R104, 0x1, 0x1f ;  /* 0x0c201f0068057f89 */ /* 0x000e6800000e0000 */
[----:B------:R-:W3:Y:S01]  /*ef20*/  SHFL.BFLY PT, R6, R2, 0x2, 0x1f ;  /* 0x0c401f0002067f89 */ /* 0x000ee200000e0000 */
[----:B------:R-:W-:Y:S01]  /*ef30*/  FFMA.FTZ R4, R7, UR21, -R0 ;  /* 0x0000001507047c23 */ /* 0x000fe20008010800 */
[----:B--2---:R-:W-:-:S03]  /*ef40*/  FMNMX.FTZ R3, R3, R8, !PT ;  /* 0x0000000803037209 */ /* 0x004fc60007810000 */
[----:B------:R2:W-:Y:S02]  /*ef50*/  MUFU.EX2 R210, R4 ;  /* 0x0000000400d27308 */ /* 0x0005e40000000800 */
[----:B------:R-:W4:Y:S01]  /*ef60*/  SHFL.BFLY PT, R103, R3, 0x1, 0x1f ;  /* 0x0c201f0003677f89 */ /* 0x000f2200000e0000 */
[----:B-1----:R-:W-:Y:S01]  /*ef70*/  FMNMX.FTZ R104, R104, R5, !PT ;  /* 0x0000000568687209 */ /* 0x002fe20007810000 */
[----:B--2---:R-:W-:Y:S01]  /*ef80*/  FFMA.FTZ R4, R9, UR21, -R0 ;  /* 0x0000001509047c23 */ /* 0x004fe20008010800 */
[----:B---3--:R-:W-:-:S03]  /*ef90*/  FMNMX.FTZ R2, R2, R6, !PT ;  /* 0x0000000602027209 */ /* 0x008fc60007810000 */
[----:B------:R1:W-:Y:S01]  /*efa0*/  MUFU.EX2 R211, R4 ;  /* 0x0000000400d37308 */ /* 0x0003e20000000800 */
[----:B------:R-:W-:Y:S01]  /*efb0*/  FSETP.NEU.FTZ.AND P2, PT, R104, -INF , PT ;  /* 0xff8000006800780b */ /* 0x000fe20003f5d000 */
[----:B------:R-:W2:Y:S01]  /*efc0*/  SHFL.BFLY PT, R102, R2, 0x1, 0x1f ;  /* 0x0c201f0002667f89 */ /* 0x000ea200000e0000 */
[----:B----4-:R-:W-:-:S04]  /*efd0*/  FMNMX.FTZ R103, R3, R103, !PT ;  /* 0x0000006703677209 */ /* 0x010fc80007810000 */
[----:B------:R-:W-:-:S04]  /*efe0*/  FSETP.NEU.FTZ.AND P1, PT, R103, -INF , PT ;  /* 0xff8000006700780b */ /* 0x000fc80003f3d000 */
[----:B------:R-:W-:Y:S01]  /*eff0*/  FSEL R5, R103, RZ, P1 ;  /* 0x000000ff67057208 */ /* 0x000fe20000800000 */
[----:B-1----:R-:W-:-:S04]  /*f000*/  FFMA.FTZ R4, R10, UR21, -R0 ;  /* 0x000000150a047c23 */ /* 0x002fc80008010800 */
[----:B------:R-:W-:Y:S01]  /*f010*/  FADD.FTZ R6, R244, -R5 ;  /* 0x80000005f4067221 */ /* 0x000fe20000010000 */
[----:B------:R1:W-:Y:S03]  /*f020*/  MUFU.EX2 R55, R4 ;  /* 0x0000000400377308 */ /* 0x0003e60000000800 */
[----:B------:R-:W-:Y:S01]  /*f030*/  FMUL.FTZ R6, R6, UR21 ;  /* 0x0000001506067c20 */ /* 0x000fe20008410000 */
[----:B--2---:R-:W-:-:S04]  /*f040*/  FMNMX.FTZ R102, R2, R102, !PT ;  /* 0x0000006602667209 */ /* 0x004fc80007810000 */
[----:B------:R-:W-:-:S04]  /*f050*/  FSETP.NEU.FTZ.AND P0, PT, R102, -INF , PT ;  /* 0xff8000006600780b */ /* 0x000fc80003f1d000 */
[----:B------:R-:W-:Y:S01]  /*f060*/  FSEL R5, R102, RZ, P0 ;  /* 0x000000ff66057208 */ /* 0x000fe20000000000 */
[----:B-1----:R-:W-:-:S04]  /*f070*/  FFMA.FTZ R4, R11, UR21, -R0 ;  /* 0x000000150b047c23 */ /* 0x002fc80008010800 */
[----:B------:R1:W-:Y:S02]  /*f080*/  MUFU.EX2 R222, R4 ;  /* 0x0000000400de7308 */ /* 0x0003e40000000800 */
[----:B-1----:R-:W-:Y:S01]  /*f090*/  FFMA.FTZ R4, R12, UR21, -R0 ;  /* 0x000000150c047c23 */ /* 0x002fe20008010800 */
[----:B------:R-:W-:-:S05]  /*f0a0*/  FMUL.FTZ R12, R104, UR21 ;  /* 0x00000015680c7c20 */ /* 0x000fca0008410000 */
[----:B------:R1:W-:Y:S01]  /*f0b0*/  MUFU.EX2 R223, R4 ;  /* 0x0000000400df7308 */ /* 0x0003e20000000800 */
[----:B------:R-:W-:-:S05]  /*f0c0*/  FSEL R12, R12, RZ, P2 ;  /* 0x000000ff0c0c7208 */ /* 0x000fca0001000000 */
[----:B------:R-:W-:-:S04]  /*f0d0*/  FFMA.FTZ R3, R16, UR21, -R12 ;  /* 0x0000001510037c23 */ /* 0x000fc8000801080c */
[----:B------:R2:W-:Y:S01]  /*f0e0*/  MUFU.EX2 R199, R3 ;  /* 0x0000000300c77308 */ /* 0x0005e20000000800 */
[----:B-1----:R-:W-:-:S07]  /*f0f0*/  FFMA.FTZ R4, R13, UR21, -R0 ;  /* 0x000000150d047c23 */ /* 0x002fce0008010800 */
[----:B------:R1:W-:Y:S01]  /*f100*/  MUFU.EX2 R241, R4 ;  /* 0x0000000400f17308 */ /* 0x0003e20000000800 */
[----:B--2---:R-:W-:-:S05]  /*f110*/  FMUL.FTZ R3, R103, UR21 ;  /* 0x0000001567037c20 */ /* 0x004fca0008410000 */
[----:B------:R-:W-:Y:S01]  /*f120*/  FSEL R3, R3, RZ, P1 ;  /* 0x000000ff03037208 */ /* 0x000fe20000800000 */
[----:B-1----:R-:W-:-:S04]  /*f130*/  FFMA.FTZ R4, R14, UR21, -R0 ;  /* 0x000000150e047c23 */ /* 0x002fc80008010800 */
[----:B------:R-:W-:Y:S01]  /*f140*/  FFMA.FTZ R2, R20, UR21, -R3 ;  /* 0x0000001514027c23 */ /* 0x000fe20008010803 */
[----:B------:R1:W-:Y:S08]  /*f150*/  MUFU.EX2 R242, R4 ;  /* 0x0000000400f27308 */ /* 0x0003f00000000800 */
[----:B------:R2:W-:Y:S01]  /*f160*/  MUFU.EX2 R61, R2 ;  /* 0x00000002003d7308 */ /* 0x0005e20000000800 */
[----:B-1----:R-:W-:-:S07]  /*f170*/  FFMA.FTZ R4, R15, UR21, -R0 ;  /* 0x000000150f047c23 */ /* 0x002fce0008010800 */
[----:B------:R1:W3:Y:S01]  /*f180*/  MUFU.EX2 R15, R6 ;  /* 0x00000006000f7308 */ /* 0x0002e20000000800 */
[----:B--2---:R-:W-:-:S07]  /*f190*/  FMUL.FTZ R2, R102, UR21 ;  /* 0x0000001566027c20 */ /* 0x004fce0008410000 */
[----:B------:R2:W-:Y:S01]  /*f1a0*/  MUFU.EX2 R221, R4 ;  /* 0x0000000400dd7308 */ /* 0x0005e20000000800 */
[----:B------:R-:W-:Y:S02]  /*f1b0*/  FSEL R2, R2, RZ, P0 ;  /* 0x000000ff02027208 */ /* 0x000fe40000000000 */
[----:B-1----:R-:W-:Y:S01]  /*f1c0*/  FSEL R6, R105, RZ, P4 ;  /* 0x000000ff69067208 */ /* 0x002fe20002000000 */
[-C--:B---3--:R-:W-:Y:S01]  /*f1d0*/  FMUL.FTZ R124, R124, R15.reuse ;  /* 0x0000000f7c7c7220 */ /* 0x088fe20000410000 */
[-C--:B------:R-:W-:Y:S01]  /*f1e0*/  FMUL.FTZ R125, R125, R15.reuse ;  /* 0x0000000f7d7d7220 */ /* 0x080fe20000410000 */
[-C--:B------:R-:W-:Y:S01]  /*f1f0*/  FMUL.FTZ R108, R108, R15.reuse ;  /* 0x0000000f6c6c7220 */ /* 0x080fe20000410000 */
[-C--:B------:R-:W-:Y:S01]  /*f200*/  FMUL.FTZ R109, R109, R15.reuse ;  /* 0x0000000f6d6d7220 */ /* 0x080fe20000410000 */
[----:B------:R-:W-:Y:S01]  /*f210*/  FADD.FTZ R6, R246, -R6 ;  /* 0x80000006f6067221 */ /* 0x000fe20000010000 */
[-C--:B------:R-:W-:Y:S01]  /*f220*/  FMUL.FTZ R116, R116, R15.reuse ;  /* 0x0000000f74747220 */ /* 0x080fe20000410000 */
[-C--:B------:R-:W-:Y:S01]  /*f230*/  FMUL.FTZ R117, R117, R15.reuse ;  /* 0x0000000f75757220 */ /* 0x080fe20000410000 */
[--C-:B--2---:R-:W-:Y:S01]  /*f240*/  FFMA.FTZ R4, R18, UR21, -R12.reuse ;  /* 0x0000001512047c23 */ /* 0x104fe2000801080c */
[----:B------:R-:W-:Y:S01]  /*f250*/  FMUL.FTZ R6, R6, UR21 ;  /* 0x0000001506067c20 */ /* 0x000fe20008410000 */
        /* <DEDUP_REMOVED lines=20> */
[----:B------:R-:W-:-:S03]  /*f3a0*/  FMUL.FTZ R93, R93, R15 ;  /* 0x0000000f5d5d7220 */ /* 0x000fc60000410000 */
[----:B------:R1:W-:Y:S01]  /*f3b0*/  MUFU.EX2 R219, R4 ;  /* 0x0000000400db7308 */ /* 0x0003e20000000800 */
[----:B--2---:R-:W-:Y:S01]  /*f3c0*/  F2FP.BF16.F32.PACK_AB R6, R222, R55 ;  /* 0x00000037de06723e */ /* 0x004fe200000010ff */
[-C--:B---3--:R-:W-:Y:S01]  /*f3d0*/  FMUL.FTZ R128, R128, R49.reuse ;  /* 0x0000003180807220 */ /* 0x088fe20000410000 */
        /* <DEDUP_REMOVED lines=13> */
[----:B------:R-:W-:Y:S01]  /*f4b0*/  LDSM.16.MT88.4 R16, [R224+0x9000] ;  /* 0x00900000e010783b */ /* 0x000fe20000004200 */
        /* <DEDUP_REMOVED lines=13> */
[----:B--2---:R-:W-:-:S03]  /*f590*/  F2FP.BF16.F32.PACK_AB R8, R61, R13 ;  /* 0x0000000d3d08723e */ /* 0x004fc600000010ff */
        /* <DEDUP_REMOVED lines=14> */
[----:B--2---:R-:W-:Y:S01]  /*f680*/  FADD.FTZ R4, R239, -R5 ;  /* 0x80000005ef047221 */ /* 0x004fe20000010000 */
[----:B------:R-:W-:Y:S02]  /*f690*/  FSEL R5, R104, RZ, P2 ;  /* 0x000000ff68057208 */ /* 0x000fe40001000000 */
[----:B---3--:R-:W-:Y:S01]  /*f6a0*/  F2FP.BF16.F32.PACK_AB R11, R58, R218 ;  /* 0x000000da3a0b723e */ /* 0x008fe200000010ff */
[----:B------:R-:W-:Y:S02]  /*f6b0*/  FMUL.FTZ R4, R4, UR21 ;  /* 0x0000001504047c20 */ /* 0x000fe40008410000 */
[----:B------:R-:W-:Y:S02]  /*f6c0*/  FADD.FTZ R5, R245, -R5 ;  /* 0x80000005f5057221 */ /* 0x000fe40000010000 */
[----:B------:R2:W3:Y:S02]  /*f6d0*/  MUFU.EX2 R14, R4 ;  /* 0x00000004000e7308 */ /* 0x0004e40000000800 */
[----:B------:R-:W-:-:S06]  /*f6e0*/  FMUL.FTZ R5, R5, UR21 ;  /* 0x0000001505057c20 */ /* 0x000fcc0008410000 */
[----:B------:R-:W4:Y:S01]  /*f6f0*/  MUFU.EX2 R48, R5 ;  /* 0x0000000500307308 */ /* 0x000f220000000800 */
[----:B--2---:R-:W-:Y:S01]  /*f700*/  FFMA.FTZ R4, R27, UR21, -R12 ;  /* 0x000000151b047c23 */ /* 0x004fe2000801080c */
[-C--:B---3--:R-:W-:Y:S01]  /*f710*/  FMUL.FTZ R126, R126, R14.reuse ;  /* 0x0000000e7e7e7220 */ /* 0x088fe20000410000 */
[----:B------:R-:W2:Y:S01]  /*f720*/  LDSM.16.MT88.4 R24, [R224+0xa000] ;  /* 0x00a00000e018783b */ /* 0x000ea20000004200 */
[----:B------:R-:W-:-:S04]  /*f730*/  FMUL.FTZ R127, R127, R14 ;  /* 0x0000000e7f7f7220 */ /* 0x000fc80000410000 */
[----:B------:R3:W4:Y:S01]  /*f740*/  MUFU.EX2 R45, R4 ;  /* 0x00000004002d7308 */ /* 0x0007220000000800 */
        /* <DEDUP_REMOVED lines=18> */
[----:B------:R-:W3:Y:S01]  /*f870*/  LDSM.16.MT88.4 R28, [R226+0xa000] ;  /* 0x00a00000e21c783b */ /* 0x000ee20000004200 */
[-C--:B------:R-:W-:Y:S01]  /*f880*/  FMUL.FTZ R79, R79, R14.reuse ;  /* 0x0000000e4f4f7220 */ /* 0x080fe20000410000 */
[-C--:B------:R-:W-:Y:S01]  /*f890*/  FMUL.FTZ R90, R90, R14.reuse ;  /* 0x0000000e5a5a7220 */ /* 0x080fe20000410000 */
[-C--:B------:R-:W-:Y:S01]  /*f8a0*/  FMUL.FTZ R91, R91, R14.reuse ;  /* 0x0000000e5b5b7220 */ /* 0x080fe20000410000 */
[-C--:B------:R-:W-:Y:S01]  /*f8b0*/  FMUL.FTZ R94, R94, R14.reuse ;  /* 0x0000000e5e5e7220 */ /* 0x080fe20000410000 */
[----:B------:R-:W-:Y:S01]  /*f8c0*/  FMUL.FTZ R95, R95, R14 ;  /* 0x0000000e5f5f7220 */ /* 0x000fe20000410000 */
[C---:B-1----:R-:W-:Y:S01]  /*f8d0*/  HMMA.16816.F32.BF16 R184, R8.reuse, R20, R124 ;  /* 0x0000001408b8723c */ /* 0x042fe2000004187c */
[----:B------:R1:W3:Y:S01]  /*f8e0*/  MUFU.EX2 R240, R4 ;  /* 0x0000000400f07308 */ /* 0x0002e20000000800 */
[----:B------:R-:W-:Y:S01]  /*f8f0*/  F2FP.BF16.F32.PACK_AB R5, R208, R199 ;  /* 0x000000c7d005723e */ /* 0x000fe200000010ff */
[-C--:B----4-:R-:W-:Y:S01]  /*f900*/  FMUL.FTZ R130, R130, R48.reuse ;  /* 0x0000003082827220 */ /* 0x090fe20000410000 */
[----:B------:R-:W-:Y:S01]  /*f910*/  F2FP.BF16.F32.PACK_AB R7, R45, R219 ;  /* 0x000000db2d07723e */ /* 0x000fe200000010ff */
        /* <DEDUP_REMOVED lines=14> */
[----:B-1----:R-:W-:Y:S01]  /*fa00*/  FFMA.FTZ R4, R40, UR21, -R3 ;  /* 0x0000001528047c23 */ /* 0x002fe20008010803 */
[-C--:B------:R-:W-:Y:S01]  /*fa10*/  FMUL.FTZ R162, R162, R48.reuse ;  /* 0x00000030a2a27220 */ /* 0x080fe20000410000 */
[-C--:B------:R-:W-:Y:S01]  /*fa20*/  FMUL.FTZ R163, R163, R48.reuse ;  /* 0x00000030a3a37220 */ /* 0x080fe20000410000 */
[-C--:B------:R-:W-:Y:S01]  /*fa30*/  FMUL.FTZ R170, R170, R48.reuse ;  /* 0x00000030aaaa7220 */ /* 0x080fe20000410000 */
[----:B------:R1:W-:Y:S01]  /*fa40*/  MUFU.EX2 R246, R4 ;  /* 0x0000000400f67308 */ /* 0x0003e20000000800 */
[C---:B--2---:R-:W-:Y:S01]  /*fa50*/  HMMA.16816.F32.BF16 R176, R8.reuse, R24, R140 ;  /* 0x0000001808b0723c */ /* 0x044fe2000004188c */
        /* <DEDUP_REMOVED lines=8> */
[-C--:B------:R-:W-:Y:S01]  /*fae0*/  FMUL.FTZ R98, R98, R48.reuse ;  /* 0x0000003062627220 */ /* 0x080fe20000410000 */
[----:B------:R-:W-:-:S02]  /*faf0*/  FMUL.FTZ R99, R99, R48 ;  /* 0x0000003063637220 */ /* 0x000fc40000410000 */
[----:B---3--:R-:W-:Y:S01]  /*fb00*/  HMMA.16816.F32.BF16 R124, R8, R30, R172 ;  /* 0x0000001e087c723c */ /* 0x008fe200000418ac */
[----:B-1----:R-:W-:-:S05]  /*fb10*/  F2FP.BF16.F32.PACK_AB R4, R211, R210 ;  /* 0x000000d2d304723e */ /* 0x002fca00000010ff */
[C---:B------:R-:W-:Y:S06]  /*fb20*/  HMMA.16816.F32.BF16 R116, R8.reuse, R28, R156 ;  /* 0x0000001c0874723c */ /* 0x040fec000004189c */
[C---:B------:R-:W-:Y:S06]  /*fb30*/  HMMA.16816.F32.BF16 R172, R8.reuse, R32, R72 ;  /* 0x0000002008ac723c */ /* 0x040fec0000041848 */
[C---:B------:R-:W-:Y:S06]  /*fb40*/  HMMA.16816.F32.BF16 R164, R8.reuse, R34, R76 ;  /* 0x0000002208a4723c */ /* 0x040fec000004184c */
[C---:B------:R-:W-:Y:S06]  /*fb50*/  HMMA.16816.F32.BF16 R140, R8.reuse, R36, R88 ;  /* 0x00000024088c723c */ /* 0x040fec0000041858 */
[----:B------:R-:W-:Y:S06]  /*fb60*/  HMMA.16816.F32.BF16 R136, R8, R38, R92 ;  /* 0x000000260888723c */ /* 0x000fec000004185c */
[C---:B------:R-:W-:Y:S01]  /*fb70*/  HMMA.16816.F32.BF16 R88, R4.reuse, R20, R128 ;  /* 0x000000140458723c */ /* 0x040fe20000041880 */
[----:B------:R-:W-:Y:S01]  /*fb80*/  FFMA.FTZ R8, R41, UR21, -R3 ;  /* 0x0000001529087c23 */ /* 0x000fe20008010803 */
[----:B------:R-:W-:Y:S01]  /*fb90*/  IMAD.MOV.U32 R10, RZ, RZ, R243 ;  /* 0x000000ffff0a7224 */ /* 0x000fe200078e00f3 */
[----:B------:R-:W-:Y:S01]  /*fba0*/  MOV R11, R214 ;  /* 0x000000d6000b7202 */ /* 0x000fe20000000f00 */
[----:B------:R-:W-:Y:S01]  /*fbb0*/  IMAD.MOV.U32 R9, RZ, RZ, R211 ;  /* 0x000000ffff097224 */ /* 0x000fe200078e00d3 */
[----:B------:R1:W2:Y:S01]  /*fbc0*/  MUFU.EX2 R245, R8 ;  /* 0x0000000800f57308 */ /* 0x0002a20000000800 */
[----:B------:R-:W-:Y:S01]  /*fbd0*/  IMAD.MOV.U32 R214, RZ, RZ, R54 ;  /* 0x000000ffffd67224 */ /* 0x000fe200078e0036 */
[----:B------:R-:W-:Y:S01]  /*fbe0*/  MOV R131, R208 ;  /* 0x000000d000837202 */ /* 0x000fe20000000f00 */
[----:B------:R-:W-:Y:S01]  /*fbf0*/  IMAD.MOV.U32 R211, RZ, RZ, R53 ;  /* 0x000000ffffd37224 */ /* 0x000fe200078e0035 */
[----:B------:R-:W-:Y:S01]  /*fc00*/  MOV R128, R55 ;  /* 0x0000003700807202 */ /* 0x000fe20000000f00 */
[----:B------:R-:W-:Y:S01]  /*fc10*/  HMMA.16816.F32.BF16 R152, R4, R22, R132 ;  /* 0x000000160498723c */ /* 0x000fe20000041884 */
[----:B------:R-:W-:Y:S01]  /*fc20*/  MOV R208, R52 ;  /* 0x0000003400d07202 */ /* 0x000fe20000000f00 */
[----:B------:R-:W3:Y:S01]  /*fc30*/  LDSM.16.MT88.4 R20, [R224+0xa400] ;  /* 0x00a40000e014783b */ /* 0x000ee20000004200 */
[----:B------:R-:W-:-:S02]  /*fc40*/  IMAD.MOV.U32 R130, RZ, RZ, R61 ;  /* 0x000000ffff827224 */ /* 0x000fc400078e003d */
[----:B------:R-:W-:Y:S01]  /*fc50*/  IMAD.MOV.U32 R129, RZ, RZ, R60 ;  /* 0x000000ffff817224 */ /* 0x000fe200078e003c */
[----:B------:R-:W-:Y:S01]  /*fc60*/  HMMA.16816.F32.BF16 R52, R4, R26, R148 ;  /* 0x0000001a0434723c */ /* 0x000fe20000041894 */
[----:B------:R-:W-:Y:S01]  /*fc70*/  MOV R135, R240 ;  /* 0x000000f000877202 */ /* 0x000fe20000000f00 */
[----:B------:R-:W-:Y:S02]  /*fc80*/  IMAD.MOV.U32 R134, RZ, RZ, R223 ;  /* 0x000000ffff867224 */ /* 0x000fe400078e00df */
[----:B-1----:R-:W-:-:S03]  /*fc90*/  FFMA.FTZ R8, R42, UR21, -R3 ;  /* 0x000000152a087c23 */ /* 0x002fc60008010803 */
[----:B------:R-:W-:Y:S01]  /*fca0*/  IMAD.MOV.U32 R148, RZ, RZ, R242 ;  /* 0x000000ffff947224 */ /* 0x000fe200078e00f2 */
[C---:B------:R-:W-:Y:S01]  /*fcb0*/  HMMA.16816.F32.BF16 R156, R4.reuse, R16, R112 ;  /* 0x00000010049c723c */ /* 0x040fe20000041870 */
[----:B------:R-:W-:Y:S01]  /*fcc0*/  IMAD.MOV.U32 R151, RZ, RZ, R45 ;  /* 0x000000ffff977224 */ /* 0x000fe200078e002d */
[----:B------:R1:W-:Y:S01]  /*fcd0*/  MUFU.EX2 R244, R8 ;  /* 0x0000000800f47308 */ /* 0x0003e20000000800 */
[----:B------:R-:W-:Y:S01]  /*fce0*/  IMAD.MOV.U32 R150, RZ, RZ, R57 ;  /* 0x000000ffff967224 */ /* 0x000fe200078e0039 */
[----:B------:R-:W-:Y:S02]  /*fcf0*/  MOV R149, R58 ;  /* 0x0000003a00957202 */ /* 0x000fe40000000f00 */
[C---:B------:R-:W-:Y:S01]  /*fd00*/  HMMA.16816.F32.BF16 R112, R4.reuse, R18, R120 ;  /* 0x000000120470723c */ /* 0x040fe20000041878 */
[----:B------:R-:W-:Y:S05]  /*fd10*/  LDSM.16.MT88.4 R16, [R226+0x9400] ;  /* 0x00940000e210783b */ /* 0x000fea0000004200 */
[----:B------:R-:W-:Y:S01]  /*fd20*/  HMMA.16816.F32.BF16 R60, R4, R24, R144 ;  /* 0x00000018043c723c */ /* 0x000fe20000041890 */
[----:B------:R-:W4:Y:S01]  /*fd30*/  LDSM.16.MT88.4 R24, [R224+0x9400] ;  /* 0x00940000e018783b */ /* 0x000f220000004200 */
[----:B------:R-:W-:Y:S01]  /*fd40*/  IMAD.MOV.U32 R123, RZ, RZ, R222 ;  /* 0x000000ffff7b7224 */ /* 0x000fe200078e00de */
[----:B------:R-:W-:-:S03]  /*fd50*/  MOV R122, R221 ;  /* 0x000000dd007a7202 */ /* 0x000fc60000000f00 */
[C---:B------:R-:W-:Y:S01]  /*fd60*/  HMMA.16816.F32.BF16 R160, R4.reuse, R28, R160 ;  /* 0x0000001c04a0723c */ /* 0x040fe200000418a0 */
[----:B-1----:R-:W-:Y:S02]  /*fd70*/  FFMA.FTZ R8, R43, UR21, -R3 ;  /* 0x000000152b087c23 */ /* 0x002fe40008010803 */
[----:B------:R-:W1:Y:S02]  /*fd80*/  LDSM.16.MT88.4 R40, [R224+0xb400] ;  /* 0x00b40000e028783b */ /* 0x000e640000004200 */
[----:B------:R2:W3:Y:S01]  /*fd90*/  MUFU.EX2 R243, R8 ;  /* 0x0000000800f37308 */ /* 0x0004e20000000800 */
[C---:B------:R-:W-:Y:S01]  /*fda0*/  HMMA.16816.F32.BF16 R168, R4.reuse, R30, R168 ;  /* 0x0000001e04a8723c */ /* 0x040fe200000418a8 */
[----:B------:R-:W1:Y:S05]  /*fdb0*/  LDSM.16.MT88.4 R28, [R226+0xa400] ;  /* 0x00a40000e21c783b */ /* 0x000e6a0000004200 */
[C---:B------:R-:W-:Y:S06]  /*fdc0*/  HMMA.16816.F32.BF16 R144, R4.reuse, R32, R68 ;  /* 0x000000200490723c */ /* 0x040fec0000041844 */
[----:B------:R-:W-:Y:S01]  /*fdd0*/  HMMA.16816.F32.BF16 R80, R4, R34, R80 ;  /* 0x000000220450723c */ /* 0x000fe20000041850 */
[----:B------:R-:W-:Y:S01]  /*fde0*/  IMAD.MOV.U32 R70, RZ, RZ, R241 ;  /* 0x000000ffff467224 */ /* 0x000fe200078e00f1 */
[----:B------:R-:W-:Y:S01]  /*fdf0*/  MOV R32, R10 ;  /* 0x0000000a00207202 */ /* 0x000fe20000000f00 */
[----:B------:R-:W-:-:S02]  /*fe00*/  IMAD.MOV.U32 R71, RZ, RZ, R123 ;  /* 0x000000ffff477224 */ /* 0x000fc400078e007b */
[----:B--2---:R-:W-:Y:S01]  /*fe10*/  FFMA.FTZ R8, R44, UR21, -R2 ;  /* 0x000000152c087c23 */ /* 0x004fe20008010802 */
[----:B------:R-:W-:Y:S01]  /*fe20*/  IMAD.MOV.U32 R33, RZ, RZ, R11 ;  /* 0x000000ffff217224 */ /* 0x000fe200078e000b */
[----:B------:R-:W-:Y:S01]  /*fe30*/  HMMA.16816.F32.BF16 R84, R4, R36, R84 ;  /* 0x000000240454723c */ /* 0x000fe20000041854 */
[----:B------:R-:W-:Y:S01]  /*fe40*/  IMAD.MOV.U32 R34, RZ, RZ, R128 ;  /* 0x000000ffff227224 */ /* 0x000fe200078e0080 */
[----:B------:R2:W-:Y:S01]  /*fe50*/  MUFU.EX2 R242, R8 ;  /* 0x0000000800f27308 */ /* 0x0005e20000000800 */
[----:B------:R-:W-:-:S03]  /*fe60*/  IMAD.MOV.U32 R35, RZ, RZ, R129 ;  /* 0x000000ffff237224 */ /* 0x000fc600078e0081 */
[----:B------:R-:W-:Y:S01]  /*fe70*/  HMMA.16816.F32.BF16 R96, R4, R38, R96 ;  /* 0x000000260460723c */ /* 0x000fe20000041860 */
[----:B------:R-:W-:Y:S06]  /*fe80*/  LDSM.16.MT88.4 R36, [R224+0x9800] ;  /* 0x00980000e024783b */ /* 0x000fec0000004200 */
[----:B------:R-:W-:Y:S02]  /*fe90*/  F2FP.BF16.F32.PACK_AB R4, R245, R246 ;  /* 0x000000f6f504723e */ /* 0x000fe400000010ff */
[----:B---3--:R-:W-:Y:S01]  /*fea0*/  F2FP.BF16.F32.PACK_AB R6, R243, R244 ;  /* 0x000000f4f306723e */ /* 0x008fe200000010ff */
[----:B--2---:R-:W-:-:S04]  /*feb0*/  FFMA.FTZ R8, R46, UR21, -R2 ;  /* 0x000000152e087c23 */ /* 0x004fc80008010802 */
[----:B------:R2:W3:Y:S02]  /*fec0*/  MUFU.EX2 R240, R8 ;  /* 0x0000000800f07308 */ /* 0x0004e40000000800 */
[--C-:B--2---:R-:W-:Y:S01]  /*fed0*/  FFMA.FTZ R8, R47, UR21, -R2.reuse ;  /* 0x000000152f087c23 */ /* 0x104fe20008010802 */
[----:B---3--:R-:W-:Y:S01]  /*fee0*/  F2FP.BF16.F32.PACK_AB R5, R240, R242 ;  /* 0x000000f2f005723e */ /* 0x008fe200000010ff */
[----:B------:R-:W2:Y:S04]  /*fef0*/  LDSM.16.MT88.4 R44, [R226+0xb400] ;  /* 0x00b40000e22c783b */ /* 0x000ea80000004200 */
[----:B------:R3:W-:Y:S02]  /*ff00*/  MUFU.EX2 R241, R8 ;  /* 0x0000000800f17308 */ /* 0x0007e40000000800 */
[----:B---3--:R-:W-:-:S06]  /*ff10*/  FFMA.FTZ R8, R56, UR21, -R2 ;  /* 0x0000001538087c23 */ /* 0x008fcc0008010802 */
[----:B------:R3:W4:Y:S02]  /*ff20*/  MUFU.EX2 R239, R8 ;  /* 0x0000000800ef7308 */ /* 0x0007240000000800 */
[----:B---3--:R-:W-:Y:S01]  /*ff30*/  FFMA.FTZ R8, R59, UR21, -R12 ;  /* 0x000000153b087c23 */ /* 0x008fe2000801080c */
[----:B----4-:R-:W-:-:S05]  /*ff40*/  F2FP.BF16.F32.PACK_AB R7, R239, R241 ;  /* 0x000000f1ef07723e */ /* 0x010fca00000010ff */
[----:B------:R3:W4:Y:S02]  /*ff50*/  MUFU.EX2 R222, R8 ;  /* 0x0000000800de7308 */ /* 0x0007240000000800 */
[C---:B------:R-:W-:Y:S06]  /*ff60*/  HMMA.16816.F32.BF16 R92, R4.reuse, R20, R176 ;  /* 0x00000014045c723c */ /* 0x040fec00000418b0 */
[----:B------:R-:W-:Y:S01]  /*ff70*/  HMMA.16816.F32.BF16 R56, R4, R24, R188 ;  /* 0x000000180438723c */ /* 0x000fe200000418bc */
[----:B------:R-:W-:Y:S02]  /*ff80*/  IMAD.MOV.U32 R179, RZ, RZ, R122 ;  /* 0x000000ffffb37224 */ /* 0x000fe400078e007a */
[----:B------:R-:W-:-:S03]  /*ff90*/  IMAD.MOV.U32 R177, RZ, RZ, R199 ;  /* 0x000000ffffb17224 */ /* 0x000fc600078e00c7 */
[C---:B-1----:R-:W-:Y:S01]  /*ffa0*/  HMMA.16816.F32.BF16 R120, R4.reuse, R40, R172 ;  /* 0x000000280478723c */ /* 0x042fe200000418ac */
[----:B---3--:R-:W-:Y:S01]  /*ffb0*/  FFMA.FTZ R8, R106, UR21, -R12 ;  /* 0x000000156a087c23 */ /* 0x008fe2000801080c */
[----:B------:R-:W-:Y:S01]  /*ffc0*/  IMAD.MOV.U32 R106, RZ, RZ, R216 ;  /* 0x000000ffff6a7224 */ /* 0x000fe200078e00d8 */
[----:B------:R-:W-:Y:S01]  /*ffd0*/  MOV R189, R13 ;  /* 0x0000000d00bd7202 */ /* 0x000fe20000000f00 */
[----:B------:R-:W-:Y:S01]  /*ffe0*/  IMAD.MOV.U32 R191, RZ, RZ, R213 ;  /* 0x000000ffffbf7224 */ /* 0x000fe200078e00d5 */
[----:B------:R1:W-:Y:S01]  /*fff0*/  MUFU.EX2 R223, R8 ;  /* 0x0000000800df7308 */ /* 0x0003e20000000800 */
[C---:B------:R-:W-:Y:S01]  /*10000*/  HMMA.16816.F32.BF16 R64, R4.reuse, R26, R64 ;  /* 0x0000001a0440723c */ /* 0x040fe20000041840 */
[----:B------:R-:W-:Y:S01]  /*10010*/  MOV R172, R134 ;  /* 0x0000008600ac7202 */ /* 0x000fe20000000f00 */
[----:B------:R-:W-:Y:S01]  /*10020*/  IMAD.MOV.U32 R173, RZ, RZ, R135 ;  /* 0x000000ffffad7224 */ /* 0x000fe200078e0087 */
[----:B------:R-:W-:Y:S01]  /*10030*/  MOV R13, R209 ;  /* 0x000000d1000d7202 */ /* 0x000fe20000000f00 */
[----:B------:R-:W-:Y:S01]  /*10040*/  IMAD.MOV.U32 R175, RZ, RZ, R149 ;  /* 0x000000ffffaf7224 */ /* 0x000fe200078e0095 */
[----:B------:R-:W-:Y:S01]  /*10050*/  MOV R174, R203 ;  /* 0x000000cb00ae7202 */ /* 0x000fe20000000f00 */
[----:B------:R-:W-:Y:S01]  /*10060*/  HMMA.16816.F32.BF16 R132, R4, R42, R164 ;  /* 0x0000002a0484723c */ /* 0x000fe200000418a4 */
[----:B------:R-:W-:-:S02]  /*10070*/  IMAD.MOV.U32 R149, RZ, RZ, R131 ;  /* 0x000000ffff957224 */ /* 0x000fc400078e0083 */
[----:B------:R-:W-:Y:S02]  /*10080*/  IMAD.MOV.U32 R190, RZ, RZ, R201 ;  /* 0x000000ffffbe7224 */ /* 0x000fe400078e00c9 */
[----:B------:R-:W-:Y:S01]  /*10090*/  IMAD.MOV.U32 R201, RZ, RZ, R211 ;  /* 0x000000ffffc97224 */ /* 0x000fe200078e00d3 */
[C---:B------:R-:W-:Y:S01]  /*100a0*/  HMMA.16816.F32.BF16 R72, R4.reuse, R16, R184 ;  /* 0x000000100448723c */ /* 0x040fe200000418b8 */
[----:B------:R-:W-:Y:S01]  /*100b0*/  IMAD.MOV.U32 R164, RZ, RZ, R70 ;  /* 0x000000ffffa47224 */ /* 0x000fe200078e0046 */
[----:B------:R-:W-:Y:S01]  /*100c0*/  MOV R165, R148 ;  /* 0x0000009400a57202 */ /* 0x000fe20000000f00 */
[----:B------:R-:W-:Y:S02]  /*100d0*/  IMAD.MOV.U32 R167, RZ, RZ, R150 ;  /* 0x000000ffffa77224 */ /* 0x000fe400078e0096 */
[----:B-1----:R-:W-:Y:S01]  /*100e0*/  FFMA.FTZ R8, R107, UR21, -R12 ;  /* 0x000000156b087c23 */ /* 0x002fe2000801080c */
[----:B------:R-:W-:Y:S01]  /*100f0*/  IMAD.MOV.U32 R150, RZ, RZ, R9 ;  /* 0x000000ffff967224 */ /* 0x000fe200078e0009 */
[C---:B------:R-:W-:Y:S01]  /*10100*/  HMMA.16816.F32.BF16 R76, R4.reuse, R18, R180 ;  /* 0x00000012044c723c */ /* 0x040fe200000418b4 */
[----:B----4-:R-:W-:Y:S01]  /*10110*/  F2FP.BF16.F32.PACK_AB R9, R222, R173 ;  /* 0x000000adde09723e */ /* 0x010fe200000010ff */
[----:B------:R1:W3:Y:S01]  /*10120*/  MUFU.EX2 R221, R8 ;  /* 0x0000000800dd7308 */ /* 0x0002e20000000800 */
[----:B------:R-:W-:Y:S01]  /*10130*/  F2FP.BF16.F32.PACK_AB R10, R179, R165 ;  /* 0x000000a5b30a723e */ /* 0x000fe200000010ff */
[----:B------:R-:W-:Y:S01]  /*10140*/  IMAD.MOV.U32 R107, RZ, RZ, R33 ;  /* 0x000000ffff6b7224 */ /* 0x000fe200078e0021 */
[----:B------:R-:W-:Y:S01]  /*10150*/  MOV R166, R151 ;  /* 0x0000009700a67202 */ /* 0x000fe20000000f00 */
[C---:B------:R-:W-:Y:S01]  /*10160*/  HMMA.16816.F32.BF16 R108, R4.reuse, R22, R108 ;  /* 0x00000016046c723c */ /* 0x040fe2000004186c */
[----:B------:R-:W-:Y:S01]  /*10170*/  IMAD.MOV.U32 R151, RZ, RZ, R220 ;  /* 0x000000ffff977224 */ /* 0x000fe200078e00dc */
[----:B------:R-:W-:Y:S01]  /*10180*/  MOV R148, R130 ;  /* 0x0000008200947202 */ /* 0x000fe20000000f00 */
[----:B------:R-:W-:Y:S01]  /*10190*/  IMAD.MOV.U32 R178, RZ, RZ, R201 ;  /* 0x000000ffffb27224 */ /* 0x000fe200078e00c9 */
[----:B------:R-:W-:Y:S01]  /*101a0*/  MOV R187, R32 ;  /* 0x0000002000bb7202 */ /* 0x000fe20000000f00 */
[----:B------:R-:W-:Y:S01]  /*101b0*/  IMAD.MOV.U32 R188, RZ, RZ, R151 ;  /* 0x000000ffffbc7224 */ /* 0x000fe200078e0097 */
[----:B------:R-:W-:Y:S01]  /*101c0*/  HMMA.16816.F32.BF16 R116, R4, R28, R116 ;  /* 0x0000001c0474723c */ /* 0x000fe20000041874 */
[----:B------:R-:W-:Y:S01]  /*101d0*/  MOV R151, R214 ;  /* 0x000000d600977202 */ /* 0x000fe20000000f00 */
[----:B------:R-:W-:-:S04]  /*101e0*/  IMAD.MOV.U32 R176, RZ, RZ, R106 ;  /* 0x000000ffffb07224 */ /* 0x000fc800078e006a */
[----:B------:R-:W-:Y:S01]  /*101f0*/  HMMA.16816.F32.BF16 R124, R4, R30, R124 ;  /* 0x0000001e047c723c */ /* 0x000fe2000004187c */
[----:B-1----:R-:W-:Y:S02]  /*10200*/  F2FP.BF16.F32.PACK_AB R8, R164, R172 ;  /* 0x000000aca408723e */ /* 0x002fe400000010ff */
[----:B---3--:R-:W-:-:S03]  /*10210*/  F2FP.BF16.F32.PACK_AB R11, R221, R223 ;  /* 0x000000dfdd0b723e */ /* 0x008fc600000010ff */
[C---:B--2---:R-:W-:Y:S06]  /*10220*/  HMMA.16816.F32.BF16 R140, R4.reuse, R44, R140 ;  /* 0x0000002c048c723c */ /* 0x044fec000004188c */
        /* <DEDUP_REMOVED lines=10> */
[C---:B------:R-:W-:Y:S06]  /*102d0*/  HMMA.16816.F32.BF16 R68, R8.reuse, R18, R152 ;  /* 0x000000120844723c */ /* 0x040fec0000041898 */
[C---:B------:R-:W-:Y:S01]  /*102e0*/  HMMA.16816.F32.BF16 R88, R8.reuse, R16, R88 ;  /* 0x000000100858723c */ /* 0x040fe20000041858 */
[----:B------:R-:W-:Y:S01]  /*102f0*/  MOV R152, R215 ;  /* 0x000000d700987202 */ /* 0x000fe20000000f00 */
[----:B------:R-:W-:Y:S01]  /*10300*/  IMAD.MOV.U32 R153, RZ, RZ, R212 ;  /* 0x000000ffff997224 */ /* 0x000fe200078e00d4 */
[----:B------:R-:W-:Y:S01]  /*10310*/  LDSM.16.MT88.4 R16, [R224+0xb800] ;  /* 0x00b80000e010783b */ /* 0x000fe20000004200 */
[----:B-1----:R-:W-:Y:S01]  /*10320*/  FFMA.FTZ R4, R192, UR21, -R0 ;  /* 0x00000015c0047c23 */ /* 0x002fe20008010800 */
[----:B------:R-:W-:Y:S01]  /*10330*/  IMAD.MOV.U32 R154, RZ, RZ, R35 ;  /* 0x000000ffff9a7224 */ /* 0x000fe200078e0023 */
[C---:B------:R-:W-:Y:S01]  /*10340*/  HMMA.16816.F32.BF16 R60, R8.reuse, R20, R60 ;  /* 0x00000014083c723c */ /* 0x040fe2000004183c */
[----:B------:R-:W-:Y:S01]  /*10350*/  IMAD.MOV.U32 R155, RZ, RZ, R34 ;  /* 0x000000ffff9b7224 */ /* 0x000fe200078e0022 */
[----:B------:R1:W-:Y:S01]  /*10360*/  MUFU.EX2 R219, R4 ;  /* 0x0000000400db7308 */ /* 0x0003e20000000800 */
[----:B------:R-:W-:Y:S03]  /*10370*/  LDSM.16.MT88.4 R32, [R226+0x9800] ;  /* 0x00980000e220783b */ /* 0x000fe60000004200 */
[C---:B------:R-:W-:Y:S01]  /*10380*/  HMMA.16816.F32.BF16 R52, R8.reuse, R22, R52 ;  /* 0x000000160834723c */ /* 0x040fe20000041834 */
[----:B------:R-:W-:Y:S05]  /*10390*/  LDSM.16.MT88.4 R20, [R226+0xb800] ;  /* 0x00b80000e214783b */ /* 0x000fea0000004200 */
[C---:B------:R-:W-:Y:S06]  /*103a0*/  HMMA.16816.F32.BF16 R160, R8.reuse, R28, R160 ;  /* 0x0000001c08a0723c */ /* 0x040fec00000418a0 */
[C---:B------:R-:W-:Y:S01]  /*103b0*/  HMMA.16816.F32.BF16 R168, R8.reuse, R30, R168 ;  /* 0x0000001e08a8723c */ /* 0x040fe200000418a8 */
[--C-:B-1----:R-:W-:Y:S01]  /*103c0*/  FFMA.FTZ R4, R195, UR21, -R3.reuse ;  /* 0x00000015c3047c23 */ /* 0x102fe20008010803 */
[----:B------:R-:W1:Y:S03]  /*103d0*/  LDSM.16.MT88.4 R28, [R224+0xa800] ;  /* 0x00a80000e01c783b */ /* 0x000e660000004200 */
[----:B------:R2:W-:Y:S01]  /*103e0*/  MUFU.EX2 R218, R4 ;  /* 0x0000000400da7308 */ /* 0x0005e20000000800 */
[----:B------:R-:W-:Y:S01]  /*103f0*/  HMMA.16816.F32.BF16 R84, R8, R44, R84 ;  /* 0x0000002c0854723c */ /* 0x000fe20000041854 */
[----:B--2---:R-:W-:-:S05]  /*10400*/  FFMA.FTZ R4, R194, UR21, -R3 ;  /* 0x00000015c2047c23 */ /* 0x004fca0008010803 */
[----:B------:R-:W-:Y:S01]  /*10410*/  HMMA.16816.F32.BF16 R192, R8, R46, R96 ;  /* 0x0000002e08c0723c */ /* 0x000fe20000041860 */
[----:B------:R2:W-:Y:S02]  /*10420*/  MUFU.EX2 R217, R4 ;  /* 0x0000000400d97308 */ /* 0x0005e40000000800 */
[----:B--2---:R-:W-:Y:S01]  /*10430*/  FFMA.FTZ R4, R100, UR21, -R3 ;  /* 0x0000001564047c23 */ /* 0x004fe20008010803 */
[----:B------:R-:W-:-:S05]  /*10440*/  IMAD.MOV.U32 R100, RZ, RZ, R210 ;  /* 0x000000ffff647224 */ /* 0x000fca00078e00d2 */
[----:B------:R2:W-:Y:S02]  /*10450*/  MUFU.EX2 R216, R4 ;  /* 0x0000000400d87308 */ /* 0x0005e40000000800 */
[----:B--2---:R-:W-:Y:S01]  /*10460*/  FFMA.FTZ R4, R101, UR21, -R3 ;  /* 0x0000001565047c23 */ /* 0x004fe20008010803 */
[----:B------:R-:W-:Y:S02]  /*10470*/  IMAD.MOV.U32 R101, RZ, RZ, R208 ;  /* 0x000000ffff657224 */ /* 0x000fe400078e00d0 */
[----:B------:R-:W-:Y:S03]  /*10480*/  HMMA.16816.F32.BF16 R208, R8, R40, R144 ;  /* 0x0000002808d0723c */ /* 0x000fe60000041890 */
[----:B------:R2:W3:Y:S04]  /*10490*/  MUFU.EX2 R215, R4 ;  /* 0x0000000400d77308 */ /* 0x0004e80000000800 */
[----:B------:R-:W-:Y:S01]  /*104a0*/  MOV R40, R200 ;  /* 0x000000c800287202 */ /* 0x000fe20000000f00 */
[----:B------:R-:W-:Y:S01]  /*104b0*/  IMAD.MOV.U32 R41, RZ, RZ, R191 ;  /* 0x000000ffff297224 */ /* 0x000fe200078e00bf */
[----:B------:R-:W-:Y:S01]  /*104c0*/  MOV R146, R107 ;  /* 0x0000006b00927202 */ /* 0x000fe20000000f00 */
[----:B------:R-:W-:Y:S01]  /*104d0*/  IMAD.MOV.U32 R147, RZ, RZ, R188 ;  /* 0x000000ffff937224 */ /* 0x000fe200078e00bc */
[----:B------:R-:W-:Y:S01]  /*104e0*/  MOV R144, R190 ;  /* 0x000000be00907202 */ /* 0x000fe20000000f00 */
[----:B------:R-:W-:-:S02]  /*104f0*/  IMAD.MOV.U32 R145, RZ, RZ, R187 ;  /* 0x000000ffff917224 */ /* 0x000fc400078e00bb */
[----:B--2---:R-:W-:Y:S01]  /*10500*/  FFMA.FTZ R4, R197, UR21, -R2 ;  /* 0x00000015c5047c23 */ /* 0x004fe20008010802 */
[----:B---3--:R-:W-:-:S03]  /*10510*/  F2FP.BF16.F32.PACK_AB R6, R215, R216 ;  /* 0x000000d8d706723e */ /* 0x008fc600000010ff */
[----:B------:R2:W-:Y:S02]  /*10520*/  MUFU.EX2 R214, R4 ;  /* 0x0000000400d67308 */ /* 0x0005e40000000800 */
[----:B--2---:R-:W-:-:S06]  /*10530*/  FFMA.FTZ R4, R196, UR21, -R2 ;  /* 0x00000015c4047c23 */ /* 0x004fcc0008010802 */
[----:B------:R2:W3:Y:S02]  /*10540*/  MUFU.EX2 R213, R4 ;  /* 0x0000000400d57308 */ /* 0x0004e40000000800 */
[----:B--2---:R-:W-:Y:S01]  /*10550*/  FFMA.FTZ R4, R50, UR21, -R2 ;  /* 0x0000001532047c23 */ /* 0x004fe20008010802 */
[----:B---3--:R-:W-:Y:S01]  /*10560*/  F2FP.BF16.F32.PACK_AB R5, R213, R214 ;  /* 0x000000d6d505723e */ /* 0x008fe200000010ff */
[----:B------:R-:W-:-:S04]  /*10570*/  IMAD.MOV.U32 R50, RZ, RZ, R189 ;  /* 0x000000ffff327224 */ /* 0x000fc800078e00bd */
[----:B------:R2:W-:Y:S02]  /*10580*/  MUFU.EX2 R212, R4 ;  /* 0x0000000400d47308 */ /* 0x0005e40000000800 */
[----:B--2---:R-:W-:Y:S01]  /*10590*/  FFMA.FTZ R4, R51, UR21, -R2 ;  /* 0x0000001533047c23 */ /* 0x004fe20008010802 */
[----:B------:R-:W-:Y:S02]  /*105a0*/  IMAD.MOV.U32 R51, RZ, RZ, R202 ;  /* 0x000000ffff337224 */ /* 0x000fe400078e00ca */
[----:B------:R-:W-:Y:S03]  /*105b0*/  HMMA.16816.F32.BF16 R200, R8, R42, R80 ;  /* 0x0000002a08c8723c */ /* 0x000fe60000041850 */
[----:B------:R2:W3:Y:S04]  /*105c0*/  MUFU.EX2 R199, R4 ;  /* 0x0000000400c77308 */ /* 0x0004e80000000800 */
[----:B------:R-:W-:Y:S01]  /*105d0*/  FFMA.FTZ R8, R206, UR21, -R0 ;  /* 0x00000015ce087c23 */ /* 0x000fe20008010800 */
[----:B------:R-:W-:Y:S01]  /*105e0*/  MOV R83, R207 ;  /* 0x000000cf00537202 */ /* 0x000fe20000000f00 */
[----:B------:R-:W-:-:S02]  /*105f0*/  IMAD.MOV.U32 R82, RZ, RZ, R13 ;  /* 0x000000ffff527224 */ /* 0x000fc400078e000d */
[----:B------:R-:W-:Y:S01]  /*10600*/  FFMA.FTZ R13, R205, UR21, -R0 ;  /* 0x00000015cd0d7c23 */ /* 0x000fe20008010800 */
[----:B------:R4:W-:Y:S01]  /*10610*/  MUFU.EX2 R107, R8 ;  /* 0x00000008006b7308 */ /* 0x0009e20000000800 */
[----:B------:R-:W-:Y:S01]  /*10620*/  IMAD.MOV.U32 R81, RZ, RZ, R83 ;  /* 0x000000ffff517224 */ /* 0x000fe200078e0053 */
[----:B------:R-:W-:Y:S01]  /*10630*/  MOV R83, R40 ;  /* 0x0000002800537202 */ /* 0x000fe20000000f00 */
[----:B------:R-:W-:Y:S01]  /*10640*/  IMAD.MOV.U32 R40, RZ, RZ, R144 ;  /* 0x000000ffff287224 */ /* 0x000fe200078e0090 */
[----:B------:R-:W-:Y:S01]  /*10650*/  MOV R144, R101 ;  /* 0x0000006500907202 */ /* 0x000fe20000000f00 */
[----:B------:R-:W-:Y:S02]  /*10660*/  IMAD.MOV.U32 R101, RZ, RZ, R152 ;  /* 0x000000ffff657224 */ /* 0x000fe400078e0098 */
[----:B--2---:R-:W-:Y:S01]  /*10670*/  FFMA.FTZ R4, R198, UR21, -R0 ;  /* 0x00000015c6047c23 */ /* 0x004fe20008010800 */
[----:B------:R-:W-:Y:S01]  /*10680*/  MOV R152, R153 ;  /* 0x0000009900987202 */ /* 0x000fe20000000f00 */
[----:B------:R-:W-:Y:S01]  /*10690*/  IMAD.MOV.U32 R153, RZ, RZ, R154 ;  /* 0x000000ffff997224 */ /* 0x000fe200078e009a */
[----:B---3--:R-:W-:Y:S01]  /*106a0*/  F2FP.BF16.F32.PACK_AB R7, R199, R212 ;  /* 0x000000d4c707723e */ /* 0x008fe200000010ff */
[----:B------:R2:W-:Y:S01]  /*106b0*/  MUFU.EX2 R198, R4 ;  /* 0x0000000400c67308 */ /* 0x0005e20000000800 */
[----:B------:R-:W-:Y:S01]  /*106c0*/  IMAD.MOV.U32 R154, RZ, RZ, R155 ;  /* 0x000000ffff9a7224 */ /* 0x000fe200078e009b */
[----:B------:R-:W-:Y:S01]  /*106d0*/  MOV R155, R156 ;  /* 0x0000009c009b7202 */ /* 0x000fe20000000f00 */
[----:B------:R-:W-:-:S02]  /*106e0*/  IMAD.MOV.U32 R156, RZ, RZ, R157 ;  /* 0x000000ffff9c7224 */ /* 0x000fc400078e009d */
[----:B----4-:R-:W-:Y:S01]  /*106f0*/  FFMA.FTZ R8, R247, UR21, -R0 ;  /* 0x00000015f7087c23 */ /* 0x010fe20008010800 */
[----:B------:R-:W-:Y:S01]  /*10700*/  IMAD.MOV.U32 R157, RZ, RZ, R158 ;  /* 0x000000ffff9d7224 */ /* 0x000fe200078e009e */
[----:B------:R-:W-:Y:S01]  /*10710*/  MOV R158, R159 ;  /* 0x0000009f009e7202 */ /* 0x000fe20000000f00 */
[----:B------:R-:W-:Y:S01]  /*10720*/  IMAD.MOV.U32 R159, RZ, RZ, R166 ;  /* 0x000000ffff9f7224 */ /* 0x000fe200078e00a6 */
[----:B------:R3:W-:Y:S01]  /*10730*/  MUFU.EX2 R106, R8 ;  /* 0x00000008006a7308 */ /* 0x0007e20000000800 */
[----:B------:R-:W-:Y:S01]  /*10740*/  MOV R43, R83 ;  /* 0x00000053002b7202 */ /* 0x000fe20000000f00 */
[----:B------:R-:W-:Y:S01]  /*10750*/  IMAD.MOV.U32 R166, RZ, RZ, R167 ;  /* 0x000000ffffa67224 */ /* 0x000fe200078e00a7 */
[----:B------:R-:W-:Y:S01]  /*10760*/  MOV R167, R175 ;  /* 0x000000af00a77202 */ /* 0x000fe20000000f00 */
[----:B------:R-:W-:Y:S02]  /*10770*/  IMAD.MOV.U32 R175, RZ, RZ, R225 ;  /* 0x000000ffffaf7224 */ /* 0x000fe400078e00e1 */
[----:B--2---:R-:W-:-:S02]  /*10780*/  FFMA.FTZ R4, R204, UR21, -R0 ;  /* 0x00000015cc047c23 */ /* 0x004fc40008010800 */
[----:B------:R-:W-:Y:S01]  /*10790*/  MUFU.EX2 R196, R13 ;  /* 0x0000000d00c47308 */ /* 0x000fe20000000800 */
[----:B---3--:R-:W-:Y:S01]  /*107a0*/  FFMA.FTZ R8, R82, UR21, -R12 ;  /* 0x0000001552087c23 */ /* 0x008fe2000801080c */
[----:B------:R-:W-:-:S06]  /*107b0*/  IMAD.MOV.U32 R82, RZ, RZ, R51 ;  /* 0x000000ffff527224 */ /* 0x000fcc00078e0033 */
[----:B------:R2:W-:Y:S01]  /*107c0*/  MUFU.EX2 R197, R4 ;  /* 0x0000000400c57308 */ /* 0x0005e20000000800 */
[----:B------:R-:W-:Y:S01]  /*107d0*/  IMAD.MOV.U32 R51, RZ, RZ, R41 ;  /* 0x000000ffff337224 */ /* 0x000fe200078e0029 */
[----:B------:R3:W5:Y:S01]  /*107e0*/  LDL.LU R225, [R1+0x58] ;  /* 0x0000580001e17983 */ /* 0x0007620000300800 */
[----:B------:R-:W-:Y:S02]  /*107f0*/  IMAD.MOV.U32 R41, RZ, RZ, R100 ;  /* 0x000000ffff297224 */ /* 0x000fe400078e0064 */
[----:B------:R-:W-:-:S03]  /*10800*/  IMAD.MOV.U32 R80, RZ, RZ, R51 ;  /* 0x000000ffff507224 */ /* 0x000fc600078e0033 */
[----:B------:R4:W-:Y:S01]  /*10810*/  MUFU.EX2 R100, R8 ;  /* 0x0000000800647308 */ /* 0x0009e20000000800 */
[----:B------:R-:W-:Y:S01]  /*10820*/  IMAD.MOV.U32 R42, RZ, RZ, R82 ;  /* 0x000000ffff2a7224 */ /* 0x000fe200078e0052 */
[----:B------:R-:W-:Y:S01]  /*10830*/  MOV R44, R80 ;  /* 0x00000050002c7202 */ /* 0x000fe20000000f00 */
[----:B------:R-:W-:Y:S01]  /*10840*/  IMAD.MOV.U32 R82, RZ, RZ, R152 ;  /* 0x000000ffff527224 */ /* 0x000fe200078e0098 */
[----:B--2---:R-:W-:Y:S02]  /*10850*/  F2FP.BF16.F32.PACK_AB R4, R217, R218 ;  /* 0x000000dad904723e */ /* 0x004fe400000010ff */
[----:B------:R-:W-:Y:S01]  /*10860*/  MOV R51, R154 ;  /* 0x0000009a00337202 */ /* 0x000fe20000000f00 */
[----:B------:R-:W-:-:S04]  /*10870*/  IMAD.MOV.U32 R47, RZ, RZ, R43 ;  /* 0x000000ffff2f7224 */ /* 0x000fc800078e002b */
[C---:B------:R-:W-:Y:S01]  /*10880*/  HMMA.16816.F32.BF16 R204, R4.reuse, R38, R64 ;  /* 0x0000002604cc723c */ /* 0x040fe20000041840 */
[----:B----4-:R-:W-:Y:S01]  /*10890*/  FFMA.FTZ R8, R81, UR21, -R12 ;  /* 0x0000001551087c23 */ /* 0x010fe2000801080c */
[----:B------:R-:W-:Y:S01]  /*108a0*/  IMAD.MOV.U32 R81, RZ, RZ, R40 ;  /* 0x000000ffff517224 */ /* 0x000fe200078e0028 */
[----:B------:R-:W-:Y:S01]  /*108b0*/  MOV R40, R101 ;  /* 0x0000006500287202 */ /* 0x000fe20000000f00 */
[----:B------:R-:W-:Y:S01]  /*108c0*/  IMAD.MOV.U32 R101, RZ, RZ, R155 ;  /* 0x000000ffff657224 */ /* 0x000fe200078e009b */
[----:B------:R2:W4:Y:S01]  /*108d0*/  MUFU.EX2 R67, R8 ;  /* 0x0000000800437308 */ /* 0x0005220000000800 */
[----:B------:R-:W-:Y:S01]  /*108e0*/  IMAD.MOV.U32 R45, RZ, RZ, R81 ;  /* 0x000000ffff2d7224 */ /* 0x000fe200078e0051 */
[----:B------:R-:W-:Y:S01]  /*108f0*/  MOV R10, R44 ;  /* 0x0000002c000a7202 */ /* 0x000fe20000000f00 */
[----:B------:R-:W-:Y:S01]  /*10900*/  IMAD.MOV.U32 R81, RZ, RZ, R101 ;  /* 0x000000ffff517224 */ /* 0x000fe200078e0065 */
[----:B------:R-:W-:Y:S01]  /*10910*/  MOV R43, R157 ;  /* 0x0000009d002b7202 */ /* 0x000fe20000000f00 */
[----:B------:R-:W-:Y:S01]  /*10920*/  IMAD.MOV.U32 R101, RZ, RZ, R159 ;  /* 0x000000ffff657224 */ /* 0x000fe200078e009f */
[----:B-1----:R-:W-:Y:S01]  /*10930*/  HMMA.16816.F32.BF16 R96, R4, R28, R92 ;  /* 0x0000001c0460723c */ /* 0x002fe2000004185c */
[----:B------:R-:W-:Y:S01]  /*10940*/  IMAD.MOV.U32 R11, RZ, RZ, R45 ;  /* 0x000000ffff0b7224 */ /* 0x000fe200078e002d */
[----:B------:R-:W-:Y:S01]  /*10950*/  MOV R44, R43 ;  /* 0x0000002b002c7202 */ /* 0x000fe20000000f00 */
[----:B------:R-:W-:-:S02]  /*10960*/  IMAD.MOV.U32 R45, RZ, RZ, R101 ;  /* 0x000000ffff2d7224 */ /* 0x000fc400078e0065 */
[----:B------:R-:W-:Y:S01]  /*10970*/  FFMA.FTZ R0, R10, UR21, -R0 ;  /* 0x000000150a007c23 */ /* 0x000fe20008010800 */
[C---:B------:R-:W-:Y:S01]  /*10980*/  HMMA.16816.F32.BF16 R188, R4.reuse, R36, R56 ;  /* 0x0000002404bc723c */ /* 0x040fe20000041838 */
[----:B--2---:R-:W-:Y:S01]  /*10990*/  FFMA.FTZ R8, R42, UR21, -R12 ;  /* 0x000000152a087c23 */ /* 0x004fe2000801080c */
        /* <DEDUP_REMOVED lines=15> */
[----:B------:R-:W-:-:S03]  /*10a90*/  IMAD.MOV.U32 R83, RZ, RZ, R153 ;  /* 0x000000ffff537224 */ /* 0x000fc600078e0099 */
[----:B------:R-:W-:Y:S01]  /*10aa0*/  HMMA.16816.F32.BF16 R180, R4, R34, R76 ;  /* 0x0000002204b4723c */ /* 0x000fe2000004184c */
[----:B-1----:R-:W-:Y:S01]  /*10ab0*/  FFMA.FTZ R8, R47, UR21, -R12 ;  /* 0x000000152f087c23 */ /* 0x002fe2000801080c */
[----:B------:R-:W-:Y:S02]  /*10ac0*/  IMAD.MOV.U32 R47, RZ, RZ, R51 ;  /* 0x000000ffff2f7224 */ /* 0x000fe400078e0033 */
[----:B------:R-:W-:Y:S01]  /*10ad0*/  IMAD.MOV.U32 R51, RZ, RZ, R172 ;  /* 0x000000ffff337224 */ /* 0x000fe200078e00ac */
[----:B------:R-:W1:Y:S03]  /*10ae0*/  MUFU.EX2 R65, R8 ;  /* 0x0000000800417308 */ /* 0x000e660000000800 */
[----:B------:R-:W-:Y:S01]  /*10af0*/  IMAD.MOV.U32 R43, RZ, RZ, R51 ;  /* 0x000000ffff2b7224 */ /* 0x000fe200078e0033 */
[----:B------:R-:W-:Y:S01]  /*10b00*/  MOV R51, R101 ;  /* 0x0000006500337202 */ /* 0x000fe20000000f00 */
[----:B------:R-:W-:-:S03]  /*10b10*/  IMAD.MOV.U32 R93, RZ, RZ, R11 ;  /* 0x000000ffff5d7224 */ /* 0x000fc600078e000b */
[----:B------:R2:W-:Y:S01]  /*10b20*/  MUFU.EX2 R101, R0 ;  /* 0x0000000000657308 */ /* 0x0005e20000000800 */
[----:B------:R-:W-:Y:S02]  /*10b30*/  IMAD.MOV.U32 R56, RZ, RZ, R51 ;  /* 0x000000ffff387224 */ /* 0x000fe400078e0033 */
[----:B------:R-:W-:Y:S02]  /*10b40*/  IMAD.MOV.U32 R247, RZ, RZ, R43 ;  /* 0x000000fffff77224 */ /* 0x000fe400078e002b */
[----:B------:R-:W-:Y:S01]  /*10b50*/  IMAD.MOV.U32 R51, RZ, RZ, R179 ;  /* 0x000000ffff337224 */ /* 0x000fe200078e00b3 */
[----:B------:R-:W-:Y:S01]  /*10b60*/  HMMA.16816.F32.BF16 R156, R4, R24, R116 ;  /* 0x00000018049c723c */ /* 0x000fe20000041874 */
[----:B------:R-:W-:Y:S02]  /*10b70*/  IMAD.MOV.U32 R166, RZ, RZ, R174 ;  /* 0x000000ffffa67224 */ /* 0x000fe400078e00ae */
[----:B--2---:R-:W-:-:S04]  /*10b80*/  FFMA.FTZ R0, R10, UR21, -R12 ;  /* 0x000000150a007c23 */ /* 0x004fc8000801080c */
[----:B------:R-:W-:Y:S01]  /*10b90*/  IMAD.MOV.U32 R119, RZ, RZ, R247 ;  /* 0x000000ffff777224 */ /* 0x000fe200078e00f7 */
[----:B------:R2:W-:Y:S01]  /*10ba0*/  MUFU.EX2 R64, R0 ;  /* 0x0000000000407308 */ /* 0x0005e20000000800 */
[----:B------:R-:W-:Y:S01]  /*10bb0*/  IMAD.MOV.U32 R247, RZ, RZ, R51 ;  /* 0x000000fffff77224 */ /* 0x000fe200078e0033 */
[----:B------:R-:W-:Y:S01]  /*10bc0*/  F2FP.BF16.F32.PACK_AB R8, R219, R220 ;  /* 0x000000dcdb08723e */ /* 0x000fe200000010ff */
[----:B------:R-:W-:Y:S01]  /*10bd0*/  HMMA.16816.F32.BF16 R152, R4, R30, R108 ;  /* 0x0000001e0498723c */ /* 0x000fe2000004186c */
[----:B----4-:R-:W-:Y:S02]  /*10be0*/  F2FP.BF16.F32.PACK_AB R9, R67, R100 ;  /* 0x000000644309723e */ /* 0x010fe400000010ff */
[----:B------:R-:W-:Y:S02]  /*10bf0*/  F2FP.BF16.F32.PACK_AB R10, R197, R198 ;  /* 0x000000c6c50a723e */ /* 0x000fe400000010ff */
[----:B-1----:R-:W-:Y:S01]  /*10c00*/  F2FP.BF16.F32.PACK_AB R11, R65, R66 ;  /* 0x00000042410b723e */ /* 0x002fe200000010ff */
[----:B------:R-:W-:-:S02]  /*10c10*/  IMAD.MOV.U32 R58, RZ, RZ, R165 ;  /* 0x000000ffff3a7224 */ /* 0x000fc400078e00a5 */
[----:B--2---:R-:W-:-:S04]  /*10c20*/  FFMA.FTZ R0, R93, UR21, -R3 ;  /* 0x000000155d007c23 */ /* 0x004fc80008010803 */
[----:B------:R1:W-:Y:S01]  /*10c30*/  MUFU.EX2 R51, R0 ;  /* 0x0000000000337308 */ /* 0x0003e20000000800 */
[----:B------:R-:W-:Y:S01]  /*10c40*/  MOV R57, R164 ;  /* 0x000000a400397202 */ /* 0x000fe20000000f00 */
[----:B------:R-:W-:Y:S02]  /*10c50*/  IMAD.MOV.U32 R59, RZ, RZ, R166 ;  /* 0x000000ffff3b7224 */ /* 0x000fe400078e00a6 */
[----:B------:R-:W-:Y:S01]  /*10c60*/  IMAD.MOV.U32 R110, RZ, RZ, R50 ;  /* 0x000000ffff6e7224 */ /* 0x000fe200078e0032 */
[----:B------:R-:W-:Y:S01]  /*10c70*/  MOV R95, R42 ;  /* 0x0000002a005f7202 */ /* 0x000fe20000000f00 */
[----:B------:R-:W-:Y:S02]  /*10c80*/  IMAD.MOV.U32 R167, RZ, RZ, R175 ;  /* 0x000000ffffa77224 */ /* 0x000fe400078e00af */
[----:B------:R-:W-:Y:S01]  /*10c90*/  IMAD.MOV.U32 R94, RZ, RZ, R45 ;  /* 0x000000ffff5e7224 */ /* 0x000fe200078e002d */
[----:B------:R-:W-:Y:S01]  /*10ca0*/  HMMA.16816.F32.BF16 R172, R4, R26, R124 ;  /* 0x0000001a04ac723c */ /* 0x000fe2000004187c */
[----:B------:R-:W-:-:S02]  /*10cb0*/  IMAD.MOV.U32 R118, RZ, RZ, R56 ;  /* 0x000000ffff767224 */ /* 0x000fc400078e0038 */
[----:B-1----:R-:W-:Y:S01]  /*10cc0*/  FFMA.FTZ R0, R248, UR21, -R3 ;  /* 0x00000015f8007c23 */ /* 0x002fe20008010803 */
[----:B------:R-:W-:-:S03]  /*10cd0*/  MOV R117, R57 ;  /* 0x0000003900757202 */ /* 0x000fc60000000f00 */
[----:B------:R1:W2:Y:S01]  /*10ce0*/  MUFU.EX2 R50, R0 ;  /* 0x0000000000327308 */ /* 0x0002a20000000800 */
[----:B------:R-:W-:Y:S02]  /*10cf0*/  IMAD.MOV.U32 R116, RZ, RZ, R58 ;  /* 0x000000ffff747224 */ /* 0x000fe400078e003a */
[----:B------:R-:W-:Y:S01]  /*10d00*/  IMAD.MOV.U32 R127, RZ, RZ, R59 ;  /* 0x000000ffff7f7224 */ /* 0x000fe200078e003b */
[----:B------:R-:W-:Y:S01]  /*10d10*/  MOV R108, R95 ;  /* 0x0000005f006c7202 */ /* 0x000fe20000000f00 */
[----:B------:R-:W-:Y:S01]  /*10d20*/  HMMA.16816.F32.BF16 R56, R8, R38, R112 ;  /* 0x000000260838723c */ /* 0x000fe20000041870 */
[----:B------:R-:W-:Y:S01]  /*10d30*/  IMAD.MOV.U32 R109, RZ, RZ, R94 ;  /* 0x000000ffff6d7224 */ /* 0x000fe200078e005e */
[----:B------:R-:W-:Y:S01]  /*10d40*/  MOV R13, R167 ;  /* 0x000000a7000d7202 */ /* 0x000fe20000000f00 */
[----:B------:R-:W-:Y:S01]  /*10d50*/  IMAD.MOV.U32 R45, RZ, RZ, R176 ;  /* 0x000000ffff2d7224 */ /* 0x000fe200078e00b0 */
[----:B------:R-:W-:Y:S01]  /*10d60*/  MOV R43, R178 ;  /* 0x000000b2002b7202 */ /* 0x000fe20000000f00 */
[----:B------:R-:W-:-:S02]  /*10d70*/  IMAD.MOV.U32 R42, RZ, RZ, R177 ;  /* 0x000000ffff2a7224 */ /* 0x000fc400078e00b1 */
[----:B-1----:R-:W-:Y:S01]  /*10d80*/  FFMA.FTZ R0, R249, UR21, -R3 ;  /* 0x00000015f9007c23 */ /* 0x002fe20008010803 */
[C---:B------:R-:W-:Y:S03]  /*10d90*/  HMMA.16816.F32.BF16 R176, R4.reuse, R20, R140 ;  /* 0x0000001404b0723c */ /* 0x040fe6000004188c */
[----:B------:R1:W-:Y:S01]  /*10da0*/  MUFU.EX2 R38, R0 ;  /* 0x0000000000267308 */ /* 0x0003e20000000800 */
[----:B------:R-:W-:Y:S01]  /*10db0*/  IMAD.MOV.U32 R93, RZ, RZ, R144 ;  /* 0x000000ffff5d7224 */ /* 0x000fe200078e0090 */
[----:B------:R-:W-:Y:S01]  /*10dc0*/  MOV R126, R146 ;  /* 0x00000092007e7202 */ /* 0x000fe20000000f00 */
        /* <DEDUP_REMOVED lines=8> */
[----:B------:R-:W-:Y:S01]  /*10e50*/  IMAD.MOV.U32 R142, RZ, RZ, R109 ;  /* 0x000000ffff8e7224 */ /* 0x000fe200078e006d */
[----:B------:R-:W-:Y:S01]  /*10e60*/  MOV R109, R151 ;  /* 0x00000097006d7202 */ /* 0x000fe20000000f00 */
[----:B-1----:R-:W-:Y:S01]  /*10e70*/  FFMA.FTZ R0, R250, UR21, -R2 ;  /* 0x00000015fa007c23 */ /* 0x002fe20008010802 */
[----:B------:R-:W-:Y:S01]  /*10e80*/  IMAD.MOV.U32 R119, RZ, RZ, R149 ;  /* 0x000000ffff777224 */ /* 0x000fe200078e0095 */
[----:B------:R-:W-:Y:S01]  /*10e90*/  MOV R124, R13 ;  /* 0x0000000d007c7202 */ /* 0x000fe20000000f00 */
[----:B------:R-:W-:Y:S01]  /*10ea0*/  IMAD.MOV.U32 R108, RZ, RZ, R150 ;  /* 0x000000ffff6c7224 */ /* 0x000fe200078e0096 */
[----:B------:R1:W-:Y:S01]  /*10eb0*/  MUFU.EX2 R36, R0 ;  /* 0x0000000000247308 */ /* 0x0003e20000000800 */
[----:B------:R-:W4:Y:S01]  /*10ec0*/  LDSM.16.MT88.4 R148, [R224+0xac00] ;  /* 0x00ac0000e094783b */ /* 0x000f220000004200 */
[----:B------:R-:W-:Y:S01]  /*10ed0*/  HMMA.16816.F32.BF16 R60, R8, R28, R60 ;  /* 0x0000001c083c723c */ /* 0x000fe2000004183c */
[----:B------:R-:W-:-:S02]  /*10ee0*/  IMAD.MOV.U32 R125, RZ, RZ, R45 ;  /* 0x000000ffff7d7224 */ /* 0x000fc400078e002d */
[----:B------:R-:W-:-:S03]  /*10ef0*/  IMAD.MOV.U32 R45, RZ, RZ, R40 ;  /* 0x000000ffff2d7224 */ /* 0x000fc600078e0028 */
[----:B------:R-:W-:Y:S01]  /*10f00*/  HMMA.16816.F32.BF16 R72, R4, R16, R120 ;  /* 0x000000100448723c */ /* 0x000fe20000041878 */
[----:B------:R-:W-:Y:S01]  /*10f10*/  MOV R248, R126 ;  /* 0x0000007e00f87202 */ /* 0x000fe20000000f00 */
[----:B-1----:R-:W-:-:S04]  /*10f20*/  FFMA.FTZ R0, R252, UR21, -R2 ;  /* 0x00000015fc007c23 */ /* 0x002fc80008010802 */
[----:B------:R-:W-:Y:S01]  /*10f30*/  HMMA.16816.F32.BF16 R76, R4, R18, R132 ;  /* 0x00000012044c723c */ /* 0x000fe20000041884 */
[----:B------:R-:W1:Y:S01]  /*10f40*/  LDSM.16.MT88.4 R4, [R226+0xbc00] ;  /* 0x00bc0000e204783b */ /* 0x000e620000004200 */
[----:B------:R3:W-:Y:S01]  /*10f50*/  MUFU.EX2 R28, R0 ;  /* 0x00000000001c7308 */ /* 0x0007e20000000800 */
[----:B------:R-:W-:-:S03]  /*10f60*/  MOV R138, R117 ;  /* 0x00000075008a7202 */ /* 0x000fc60000000f00 */
[C---:B------:R-:W-:Y:S01]  /*10f70*/  HMMA.16816.F32.BF16 R160, R8.reuse, R24, R160 ;  /* 0x0000001808a0723c */ /* 0x040fe200000418a0 */
[----:B------:R-:W-:Y:S01]  /*10f80*/  IMAD.MOV.U32 R13, RZ, RZ, R42 ;  /* 0x000000ffff0d7224 */ /* 0x000fe200078e002a */
[----:B------:R-:W-:Y:S01]  /*10f90*/  MOV R95, R43 ;  /* 0x0000002b005f7202 */ /* 0x000fe20000000f00 */
[----:B------:R-:W-:Y:S01]  /*10fa0*/  IMAD.MOV.U32 R137, RZ, RZ, R116 ;  /* 0x000000ffff897224 */ /* 0x000fe200078e0074 */
[----:B------:R-:W-:Y:S01]  /*10fb0*/  MOV R94, R41 ;  /* 0x00000029005e7202 */ /* 0x000fe20000000f00 */
[----:B------:R-:W-:Y:S02]  /*10fc0*/  IMAD.MOV.U32 R143, RZ, RZ, R46 ;  /* 0x000000ffff8f7224 */ /* 0x000fe400078e002e */
[----:B------:R-:W-:Y:S01]  /*10fd0*/  FFMA.FTZ R3, R251, UR21, -R3 ;  /* 0x00000015fb037c23 */ /* 0x000fe20008010803 */
[----:B------:R-:W-:Y:S01]  /*10fe0*/  HMMA.16816.F32.BF16 R40, R8, R34, R68 ;  /* 0x000000220828723c */ /* 0x000fe20000041844 */
[----:B------:R-:W-:Y:S01]  /*10ff0*/  IMAD.MOV.U32 R136, RZ, RZ, R127 ;  /* 0x000000ffff887224 */ /* 0x000fe200078e007f */
[----:B------:R-:W1:Y:S01]  /*11000*/  LDSM.16.MT88.4 R120, [R224+0x9c00] ;  /* 0x009c0000e078783b */ /* 0x000e620000004200 */
[----:B------:R-:W-:-:S02]  /*11010*/  IMAD.MOV.U32 R126, RZ, RZ, R80 ;  /* 0x000000ffff7e7224 */ /* 0x000fc400078e0050 */
[----:B------:R-:W-:Y:S01]  /*11020*/  IMAD.MOV.U32 R115, RZ, RZ, R140 ;  /* 0x000000ffff737224 */ /* 0x000fe200078e008c */
[C---:B------:R-:W-:Y:S01]  /*11030*/  HMMA.16816.F32.BF16 R128, R8.reuse, R32, R88 ;  /* 0x000000200880723c */ /* 0x040fe20000041858 */
[--C-:B---3--:R-:W-:Y:S01]  /*11040*/  FFMA.FTZ R0, R124, UR21, -R2.reuse ;  /* 0x000000157c007c23 */ /* 0x108fe20008010802 */
[----:B------:R-:W-:Y:S01]  /*11050*/  FFMA.FTZ R2, R125, UR21, -R2 ;  /* 0x000000157d027c23 */ /* 0x000fe20008010802 */
[----:B------:R-:W-:Y:S01]  /*11060*/  IMAD.MOV.U32 R114, RZ, RZ, R139 ;  /* 0x000000ffff727224 */ /* 0x000fe200078e008b */
[----:B------:R-:W3:Y:S01]  /*11070*/  LDSM.16.MT88.4 R132, [R226+0x9c00] ;  /* 0x009c0000e284783b */ /* 0x000ee20000004200 */
[----:B------:R2:W-:Y:S01]  /*11080*/  MUFU.EX2 R25, R0 ;  /* 0x0000000000197308 */ /* 0x0005e20000000800 */
[----:B------:R-:W-:Y:S01]  /*11090*/  IMAD.MOV.U32 R116, RZ, RZ, R82 ;  /* 0x000000ffff747224 */ /* 0x000fe200078e0052 */
[----:B------:R-:W-:Y:S01]  /*110a0*/  HMMA.16816.F32.BF16 R68, R8, R16, R208 ;  /* 0x000000100844723c */ /* 0x000fe200000418d0 */
[----:B------:R-:W-:Y:S01]  /*110b0*/  MOV R113, R138 ;  /* 0x0000008a00717202 */ /* 0x000fe20000000f00 */
[----:B------:R-:W-:-:S02]  /*110c0*/  IMAD.MOV.U32 R138, RZ, RZ, R143 ;  /* 0x000000ffff8a7224 */ /* 0x000fc400078e008f */
[----:B------:R-:W-:Y:S02]  /*110d0*/  IMAD.MOV.U32 R112, RZ, RZ, R136 ;  /* 0x000000ffff707224 */ /* 0x000fe400078e0088 */
[----:B------:R-:W4:Y:S01]  /*110e0*/  MUFU.EX2 R37, R3 ;  /* 0x0000000300257308 */ /* 0x000f220000000800 */
[----:B------:R-:W-:Y:S01]  /*110f0*/  IMAD.MOV.U32 R143, RZ, RZ, R116 ;  /* 0x000000ffff8f7224 */ /* 0x000fe200078e0074 */
[----:B------:R-:W-:Y:S01]  /*11100*/  MOV R116, R109 ;  /* 0x0000006d00747202 */ /* 0x000fe20000000f00 */
[----:B--2---:R-:W-:-:S05]  /*11110*/  FFMA.FTZ R0, R45, UR21, -R12 ;  /* 0x000000152d007c23 */ /* 0x004fca000801080c */
[----:B------:R-:W2:Y:S01]  /*11120*/  MUFU.EX2 R24, R2 ;  /* 0x0000000200187308 */ /* 0x000ea20000000800 */
[----:B------:R-:W-:-:S07]  /*11130*/  IMAD.MOV.U32 R109, RZ, RZ, R13 ;  /* 0x000000ffff6d7224 */ /* 0x000fce00078e000d */
[----:B------:R4:W1:Y:S01]  /*11140*/  MUFU.EX2 R16, R0 ;  /* 0x0000000000107308 */ /* 0x0008620000000800 */
[----:B------:R-:W-:Y:S01]  /*11150*/  IMAD.MOV.U32 R125, RZ, RZ, R44 ;  /* 0x000000ffff7d7224 */ /* 0x000fe200078e002c */
[----:B------:R-:W-:Y:S01]  /*11160*/  MOV R124, R47 ;  /* 0x0000002f007c7202 */ /* 0x000fe20000000f00 */
[----:B------:R-:W-:Y:S01]  /*11170*/  IMAD.MOV.U32 R117, RZ, RZ, R83 ;  /* 0x000000ffff757224 */ /* 0x000fe200078e0053 */
[----:B------:R-:W-:Y:S01]  /*11180*/  MOV R127, R81 ;  /* 0x00000051007f7202 */ /* 0x000fe20000000f00 */
[C---:B------:R-:W-:Y:S01]  /*11190*/  HMMA.16816.F32.BF16 R84, R8.reuse, R20, R84 ;  /* 0x000000140854723c */ /* 0x040fe20000041854 */
[----:B------:R-:W-:Y:S01]  /*111a0*/  MOV R136, R141 ;  /* 0x0000008d00887202 */ /* 0x000fe20000000f00 */
[----:B------:R-:W-:Y:S01]  /*111b0*/  IMAD.MOV.U32 R141, RZ, RZ, R126 ;  /* 0x000000ffff8d7224 */ /* 0x000fe200078e007e */
[----:B------:R-:W-:Y:S01]  /*111c0*/  MOV R126, R119 ;  /* 0x00000077007e7202 */ /* 0x000fe20000000f00 */
[----:B----4-:R-:W-:Y:S02]  /*111d0*/  FFMA.FTZ R0, R248, UR21, -R12 ;  /* 0x00000015f8007c23 */ /* 0x010fe4000801080c */
[----:B------:R-:W-:Y:S01]  /*111e0*/  HMMA.16816.F32.BF16 R52, R8, R30, R52 ;  /* 0x0000001e0834723c */ /* 0x000fe20000041834 */
[----:B------:R-:W-:Y:S01]  /*111f0*/  IMAD.MOV.U32 R140, RZ, RZ, R125 ;  /* 0x000000ffff8c7224 */ /* 0x000fe200078e007d */
[----:B------:R-:W-:Y:S01]  /*11200*/  MOV R139, R124 ;  /* 0x0000007c008b7202 */ /* 0x000fe20000000f00 */
[----:B------:R4:W-:Y:S01]  /*11210*/  MUFU.EX2 R13, R0 ;  /* 0x00000000000d7308 */ /* 0x0009e20000000800 */
[----:B------:R-:W-:-:S02]  /*11220*/  IMAD.MOV.U32 R248, RZ, RZ, R137 ;  /* 0x000000fffff87224 */ /* 0x000fc400078e0089 */
        /* <DEDUP_REMOVED lines=12> */
[----:B------:R-:W-:Y:S01]  /*112f0*/  MOV R39, R113 ;  /* 0x0000007100277202 */ /* 0x000fe20000000f00 */
[----:B------:R-:W-:Y:S01]  /*11300*/  LDSM.16.MT88.4 R80, [R224+0xbc00] ;  /* 0x00bc0000e050783b */ /* 0x000fe20000004200 */
[----:B----4-:R-:W-:Y:S01]  /*11310*/  FFMA.FTZ R0, R112, UR21, -R12 ;  /* 0x0000001570007c23 */ /* 0x010fe2000801080c */
[----:B------:R-:W-:Y:S01]  /*11320*/  HMMA.16816.F32.BF16 R20, R8, R22, R192 ;  /* 0x000000160814723c */ /* 0x000fe200000418c0 */
[----:B------:R-:W-:-:S02]  /*11330*/  IMAD.MOV.U32 R127, RZ, RZ, R108 ;  /* 0x000000ffff7f7224 */ /* 0x000fc400078e006c */
[----:B------:R-:W-:Y:S01]  /*11340*/  IMAD.MOV.U32 R208, RZ, RZ, R126 ;  /* 0x000000ffffd07224 */ /* 0x000fe200078e007e */
[----:B------:R4:W3:Y:S01]  /*11350*/  MUFU.EX2 R10, R0 ;  /* 0x00000000000a7308 */ /* 0x0008e20000000800 */
        /* <DEDUP_REMOVED lines=10> */
[----:B------:R-:W-:Y:S01]  /*11400*/  F2FP.BF16.F32.PACK_AB R92, R50, R51 ;  /* 0x00000033325c723e */ /* 0x000fe200000010ff */
[----:B------:R-:W-:Y:S01]  /*11410*/  IMAD.MOV.U32 R250, RZ, RZ, R136 ;  /* 0x000000fffffa7224 */ /* 0x000fe200078e0088 */
[----:B------:R-:W-:Y:S01]  /*11420*/  F2FP.BF16.F32.PACK_AB R94, R37, R38 ;  /* 0x00000026255e723e */ /* 0x000fe200000010ff */
[----:B------:R-:W3:Y:S01]  /*11430*/  LDSM.16.MT88.4 R168, [R226+0xac00] ;  /* 0x00ac0000e2a8783b */ /* 0x000ee20000004200 */
[----:B------:R-:W-:-:S02]  /*11440*/  F2FP.BF16.F32.PACK_AB R93, R28, R36 ;  /* 0x000000241c5d723e */ /* 0x000fc400000010ff */
[----:B--2---:R-:W-:Y:S02]  /*11450*/  F2FP.BF16.F32.PACK_AB R95, R24, R25 ;  /* 0x00000019185f723e */ /* 0x004fe400000010ff */
[----:B------:R-:W-:Y:S01]  /*11460*/  MOV R203, R111 ;  /* 0x0000006f00cb7202 */ /* 0x000fe20000000f00 */
[----:B------:R-:W-:Y:S01]  /*11470*/  FFMA.FTZ R2, R2, R49, R18 ;  /* 0x0000003102027223 */ /* 0x000fe20000010012 */
[----:B------:R-:W-:Y:S01]  /*11480*/  MOV R3, R127 ;  /* 0x0000007f00037202 */ /* 0x000fe20000000f00 */
[----:B----4-:R-:W-:Y:S01]  /*11490*/  FFMA.FTZ R0, R200, R48, R19 ;  /* 0x00000030c8007223 */ /* 0x010fe20000010013 */
[----:B------:R-:W-:Y:S01]  /*114a0*/  MOV R209, R125 ;  /* 0x0000007d00d17202 */ /* 0x000fe20000000f00 */
[----:B------:R-:W-:Y:S01]  /*114b0*/  FFMA.FTZ R9, R202, R15, R201 ;  /* 0x0000000fca097223 */ /* 0x000fe200000100c9 */
[----:B------:R-:W-:Y:S02]  /*114c0*/  IMAD.MOV.U32 R210, RZ, RZ, R124 ;  /* 0x000000ffffd27224 */ /* 0x000fe400078e007c */
[----:B------:R-:W-:Y:S01]  /*114d0*/  FFMA.FTZ R8, R17, R14, R203 ;  /* 0x0000000e11087223 */ /* 0x000fe200000100cb */
[----:B------:R-:W-:Y:S01]  /*114e0*/  MOV R27, R141 ;  /* 0x0000008d001b7202 */ /* 0x000fe20000000f00 */
[----:B------:R-:W-:-:S02]  /*114f0*/  IMAD.MOV.U32 R26, RZ, RZ, R142 ;  /* 0x000000ffff1a7224 */ /* 0x000fc400078e008e */
[----:B------:R-:W-:Y:S01]  /*11500*/  FADD.FTZ R3, R3, R2 ;  /* 0x0000000203037221 */ /* 0x000fe20000010000 */
[----:B------:R-:W-:Y:S01]  /*11510*/  HMMA.16816.F32.BF16 R140, R92, R148, R96 ;  /* 0x000000945c8c723c */ /* 0x000fe20000041860 */
[----:B------:R-:W-:Y:S01]  /*11520*/  FADD.FTZ R2, R208, R0 ;  /* 0x00000000d0027221 */ /* 0x000fe20000010000 */
[----:B------:R-:W-:Y:S01]  /*11530*/  FADD.FTZ R0, R209, R9 ;  /* 0x00000009d1007221 */ /* 0x000fe20000010000 */
[----:B------:R-:W-:Y:S01]  /*11540*/  MOV R31, R139 ;  /* 0x0000008b001f7202 */ /* 0x000fe20000000f00 */
[----:B------:R-:W-:Y:S01]  /*11550*/  FADD.FTZ R8, R210, R8 ;  /* 0x00000008d2087221 */ /* 0x000fe20000010000 */
[----:B------:R-:W-:Y:S02]  /*11560*/  FADD.FTZ R9, R211, R3 ;  /* 0x00000003d3097221 */ /* 0x000fe40000010000 */
[----:B------:R-:W-:Y:S02]  /*11570*/  F2FP.BF16.F32.PACK_AB R96, R107, R196 ;  /* 0x000000c46b60723e */ /* 0x000fe400000010ff */
[----:B-1----:R-:W-:-:S02]  /*11580*/  F2FP.BF16.F32.PACK_AB R97, R16, R64 ;  /* 0x000000401061723e */ /* 0x002fc400000010ff */
[----:B------:R-:W-:Y:S02]  /*11590*/  F2FP.BF16.F32.PACK_AB R98, R101, R106 ;  /* 0x0000006a6562723e */ /* 0x000fe400000010ff */
[----:B---3--:R-:W-:Y:S01]  /*115a0*/  F2FP.BF16.F32.PACK_AB R99, R10, R13 ;  /* 0x0000000d0a63723e */ /* 0x008fe200000010ff */
[----:B------:R-:W-:Y:S01]  /*115b0*/  FADD.FTZ R3, R26, R2 ;  /* 0x000000021a037221 */ /* 0x000fe20000010000 */
[----:B------:R-:W-:Y:S01]  /*115c0*/  MOV R29, R137 ;  /* 0x00000089001d7202 */ /* 0x000fe20000000f00 */
[----:B------:R-:W-:Y:S01]  /*115d0*/  FADD.FTZ R2, R27, R0 ;  /* 0x000000001b027221 */ /* 0x000fe20000010000 */
[----:B------:R-:W-:Y:S01]  /*115e0*/  FADD.FTZ R0, R30, R8 ;  /* 0x000000081e007221 */ /* 0x000fe20000010000 */
[----:B------:R-:W-:Y:S01]  /*115f0*/  FADD.FTZ R9, R31, R9 ;  /* 0x000000091f097221 */ /* 0x000fe20000010000 */
[----:B------:R-:W-:Y:S01]  /*11600*/  HMMA.16816.F32.BF16 R88, R92, R4, R176 ;  /* 0x000000045c58723c */ /* 0x000fe200000418b0 */
[----:B------:R-:W-:Y:S02]  /*11610*/  FADD.FTZ R8, R252, R3 ;  /* 0x00000003fc087221 */ /* 0x000fe40000010000 */
        /* <DEDUP_REMOVED lines=77> */
.L_x_1037:
        /* <DEDUP_REMOVED lines=28> */
.L_x_1047:
[----:B------:R-:W3:Y:S01]  /*11cb0*/  LDL.64 R242, [R1+0x40] ;  /* 0x0000400001f27983 */ /* 0x000ee20000100a00 */
[----:B------:R-:W4:Y:S01]  /*11cc0*/  @!P4 LDC.64 R6, c[0x0][0x218] ;  /* 0x00008600ff06cb82 */ /* 0x000f220000000a00 */
[----:B------:R-:W-:Y:S02]  /*11cd0*/  UIADD3 UR17, UR17, -0x2, URZ ;  /* 0xfffffffe11117890 */ /* 0x000fe4000fffe03f */
[----:B------:R-:W5:Y:S02]  /*11ce0*/  LDL.64 R240, [R1+0x38] ;  /* 0x0000380001f07983 */ /* 0x000f640000100a00 */
[----:B------:R-:W-:Y:S02]  /*11cf0*/  USHF.R.S32.HI UR11, URZ, 0x1f, UR17 ;  /* 0x0000001f3f0b7899 */ /* 0x000fe40008011411 */
[----:B------:R1:W-:Y:S01]  /*11d00*/  @P4 STS [R230+0x6000], RZ ;  /* 0x006000ffe6004388 */ /* 0x0003e20000000800 */
[----:B------:R-:W2:Y:S01]  /*11d10*/  @!P2 LDC.64 R14, c[0x0][0x218] ;  /* 0x00008600ff0eab82 */ /* 0x000ea20000000a00 */
[----:B------:R-:W-:Y:S02]  /*11d20*/  UIMAD UR11, UR11, UR6, URZ ;  /* 0x000000060b0b72a4 */ /* 0x000fe4000f8e023f */
[----:B------:R1:W-:Y:S01]  /*11d30*/  @P4 STS [R230+0x6004], RZ ;  /* 0x006004ffe6004388 */ /* 0x0003e20000000800 */
[----:B------:R-:W-:Y:S02]  /*11d40*/  UIMAD.WIDE.U32 UR18, UR17, UR6, URZ ;  /* 0x00000006111272a5 */ /* 0x000fe4000f8e003f */
[----:B------:R-:W-:Y:S01]  /*11d50*/  UIMAD UR11, UR17, UR7, UR11 ;  /* 0x00000007110b72a4 */ /* 0x000fe2000f8e020b */
[----:B------:R1:W-:Y:S01]  /*11d60*/  @P4 STS.64 [R230+0x6008], RZ ;  /* 0x006008ffe6004388 */ /* 0x0003e20000000a00 */
[----:B------:R-:W1:Y:S02]  /*11d70*/  @!P1 LDC.64 R12, c[0x0][0x218] ;  /* 0x00008600ff0c9b82 */ /* 0x000e640000000a00 */
[----:B------:R-:W-:Y:S01]  /*11d80*/  UIADD3 UR11, UR19, UR11, URZ ;  /* 0x0000000b130b7290 */ /* 0x000fe2000fffe03f */
[----:B------:R-:W-:Y:S02]  /*11d90*/  IMAD.U32 R4, RZ, RZ, UR18 ;  /* 0x00000012ff047e24 */ /* 0x000fe4000f8e00ff */
[----:B------:R-:W-:Y:S03]  /*11da0*/  IMAD.U32 R8, RZ, RZ, UR18 ;  /* 0x00000012ff087e24 */ /* 0x000fe6000f8e00ff */
[----:B------:R-:W-:Y:S01]  /*11db0*/  IMAD.U32 R5, RZ, RZ, UR11 ;  /* 0x0000000bff057e24 */ /* 0x000fe2000f8e00ff */
[----:B------:R-:W1:Y:S08]  /*11dc0*/  @!P4 LDC.64 R10, c[0x0][0x218] ;  /* 0x00008600ff0acb82 */ /* 0x000e700000000a00 */
[----:B------:R-:W1:Y:S01]  /*11dd0*/  @!P1 LDC.64 R16, c[0x0][0x218] ;  /* 0x00008600ff109b82 */ /* 0x000e620000000a00 */
[----:B---3--:R-:W-:Y:S04]  /*11de0*/  LEA R4, P0, R4, R242, 0x6 ;  /* 0x000000f204047211 */ /* 0x008fe800078030ff */
[----:B-----5:R-:W-:Y:S02]  /*11df0*/  LEA.HI.X R5, R8, R241, R5, 0x6, P0 ;  /* 0x000000f108057211 */ /* 0x020fe400000f3405 */
[C---:B----4-:R-:W-:Y:S01]  /*11e00*/  @!P4 LEA R6, P0, R4.reuse, R6, 0x1 ;  /* 0x000000060406c211 */ /* 0x050fe200078008ff */
[----:B------:R-:W3:Y:S03]  /*11e10*/  @!P2 LDC.64 R8, c[0x0][0x218] ;  /* 0x00008600ff08ab82 */ /* 0x000ee60000000a00 */
[C-C-:B------:R-:W-:Y:S02]  /*11e20*/  @!P4 LEA.HI.X R7, R4.reuse, R7, R5.reuse, 0x1, P0 ;  /* 0x000000070407c211 */ /* 0x140fe400000f0c05 */
[C---:B--2---:R-:W-:Y:S03]  /*11e30*/  @!P2 LEA R14, P0, R4.reuse, R14, 0x1 ;  /* 0x0000000e040ea211 */ /* 0x044fe600078008ff */
[----:B------:R-:W-:Y:S01]  /*11e40*/  @!PT LDS RZ, [RZ] ;  /* 0x00000000fffff984 */ /* 0x000fe20000000800 */
[----:B------:R-:W-:Y:S01]  /*11e50*/  @!PT LDS RZ, [RZ] ;  /* 0x00000000fffff984 */ /* 0x000fe20000000800 */
[----:B------:R-:W-:Y:S01]  /*11e60*/  @!PT LDS RZ, [RZ] ;  /* 0x00000000fffff984 */ /* 0x000fe20000000800 */
[----:B------:R2:W-:Y:S01]  /*11e70*/  @!P4 LDGSTS.E.BYPASS.LTC128B.128 [R230+0x6000], desc[UR22][R6.64] ;  /* 0x0600000006e6cfae */ /* 0x0005e2000b901d56 */
[C-C-:B------:R-:W-:Y:S02]  /*11e80*/  @!P2 LEA.HI.X R15, R4.reuse, R15, R5.reuse, 0x1, P0 ;  /* 0x0000000f040fa211 */ /* 0x140fe400000f0c05 */
[C---:B-1----:R-:W-:Y:S01]  /*11e90*/  @!P1 LEA R12, P0, R4.reuse, R12, 0x1 ;  /* 0x0000000c040c9211 */ /* 0x042fe200078008ff */
        /* <DEDUP_REMOVED lines=16> */
[C---:B---3--:R-:W-:Y:S03]  /*11fa0*/  @!P2 LEA R8, P0, R4.reuse, R8, 0x1 ;  /* 0x000000080408a211 */ /* 0x048fe600078008ff */
        /* <DEDUP_REMOVED lines=19> */
.L_x_1045:
        /* <DEDUP_REMOVED lines=18> */
[----:B-1----:R-:W-:Y:S04]  /*12200*/  SHF.L.U32 R239, R239, 0x1, RZ ;  /* 0x00000001efef7819 */ /* 0x002fe800000006ff */
[----:B------:R-:W-:Y:S02]  /*12210*/  LOP3.LUT R239, R239, 0x6, RZ, 0xc0, !PT ;  /* 0x00000006efef7812 */ /* 0x000fe400078ec0ff */
[----:B--2---:R-:W-:Y:S02]  /*12220*/  ISETP.GE.AND P2, PT, R4, UR9, PT ;  /* 0x0000000904007c0c */ /* 0x004fe4000bf46270 */
[----:B------:R-:W-:Y:S02]  /*12230*/  MOV R4, UR10 ;  /* 0x0000000a00047c02 */ /* 0x000fe40008000f00 */
[----:B---3--:R-:W-:Y:S03]  /*12240*/  ISETP.GE.AND P1, PT, R2, UR9, PT ;  /* 0x0000000902007c0c */ /* 0x008fe6000bf26270 */
[----:B----4-:R-:W-:Y:S06]  /*12250*/  IMAD.WIDE.U32 R4, R4, UR28, R20 ;  /* 0x0000001c04047c25 */ /* 0x010fec000f8e0014 */
[----:B------:R-:W1:Y:S01]  /*12260*/  @!P2 LDC.64 R12, c[0x0][0x220] ;  /* 0x00008800ff0cab82 */ /* 0x000e620000000a00 */
[C---:B------:R-:W-:Y:S02]  /*12270*/  @!P4 LEA R6, P0, R4.reuse, R6, 0x1 ;  /* 0x000000060406c211 */ /* 0x040fe400078008ff */
[----:B------:R-:W-:Y:S04]  /*12280*/  IADD3 R2, R5, UR11, RZ ;  /* 0x0000000b05027c10 */ /* 0x000fe8000fffe0ff */
[C-C-:B------:R-:W-:Y:S01]  /*12290*/  @!P4 LEA.HI.X R7, R4.reuse, R0, R2.reuse, 0x1, P0 ;  /* 0x000000000407c211 */ /* 0x140fe200000f0c02 */
[----:B------:R-:W2:Y:S01]  /*122a0*/  @!P1 LDC.64 R10, c[0x0][0x220] ;  /* 0x00008800ff0a9b82 */ /* 0x000ea20000000a00 */
[C---:B------:R-:W-:Y:S03]  /*122b0*/  IADD3 R0, P5, R4.reuse, UR20, RZ ;  /* 0x0000001404007c10 */ /* 0x040fe6000ffbe0ff */
[----:B------:R-:W-:Y:S01]  /*122c0*/  @!PT LDS RZ, [RZ] ;  /* 0x00000000fffff984 */ /* 0x000fe20000000800 */
[----:B------:R-:W-:Y:S01]  /*122d0*/  @!PT LDS RZ, [RZ] ;  /* 0x00000000fffff984 */ /* 0x000fe20000000800 */
[----:B------:R-:W-:Y:S01]  /*122e0*/  @!PT LDS RZ, [RZ] ;  /* 0x00000000fffff984 */ /* 0x000fe20000000800 */
[----:B------:R3:W-:Y:S04]  /*122f0*/  @!P4 LDGSTS.E.BYPASS.LTC128B.128 [R230+0x9000], desc[UR22][R6.64] ;  /* 0x0900000006e6cfae */ /* 0x0007e8000b901d56 */
[----:B------:R-:W3:Y:S02]  /*12300*/  @!P2 LDC.64 R14, c[0x0][0x220] ;  /* 0x00008800ff0eab82 */ /* 0x000ee40000000a00 */
[----:B------:R-:W-:Y:S01]  /*12310*/  @P2 STS.128 [R230+0xa000], RZ ;  /* 0x00a000ffe6002388 */ /* 0x000fe20000000c00 */
[C---:B-1----:R-:W-:Y:S05]  /*12320*/  @!P2 LEA R12, P3, R4.reuse, R12, 0x1 ;  /* 0x0000000c040ca211 */ /* 0x042fea00078608ff */
        /* <DEDUP_REMOVED lines=25> */
[----:B------:R-:W-:Y:S02]  /*124c0*/  @!P1 LEA.HI.X R5, R0, R17, R2, 0x1, P0 ;  /* 0x0000001100059211 */ /* 0x000fe400000f0c02 */
[----:B------:R-:W-:Y:S03]  /*124d0*/  PLOP3.LUT P0, PT, PT, PT, UP0, 0x80, 0x0 ;  /* 0x000000000000781c */ /* 0x000fe60003f0f008 */
[----:B------:R-:W-:Y:S01]  /*124e0*/  @!PT LDS RZ, [RZ] ;  /* 0x00000000fffff984 */ /* 0x000fe20000000800 */
[----:B------:R-:W-:Y:S01]  /*124f0*/  @!PT LDS RZ, [RZ] ;  /* 0x00000000fffff984 */ /* 0x000fe20000000800 */
[----:B------:R-:W-:Y:S01]  /*12500*/  @!PT LDS RZ, [RZ] ;  /* 0x00000000fffff984 */ /* 0x000fe20000000800 */
[----:B------:R-:W-:Y:S01]  /*12510*/  @!P2 LDGSTS.E.BYPASS.LTC128B.128 [R230+0xa800], desc[UR22][R6.64+0x40] ;  /* 0x0a80004006e6afae */ /* 0x000fe2000b901d56 */
[----:B------:R-:W-:Y:S05]  /*12520*/  MOV R0, UR10 ;  /* 0x0000000a00007c02 */ /* 0x000fea0008000f00 */
[----:B------:R-:W-:Y:S01]  /*12530*/  @P1 STS.128 [R230+0xb800], RZ ;  /* 0x00b800ffe6001388 */ /* 0x000fe20000000c00 */
[----:B------:R-:W-:Y:S05]  /*12540*/  LEA R0, R0, R239, 0x6 ;  /* 0x000000ef00007211 */ /* 0x000fea00078e30ff */
[----:B------:R-:W-:Y:S01]  /*12550*/  @!PT LDS RZ, [RZ] ;  /* 0x00000000fffff984 */ /* 0x000fe20000000800 */
[----:B------:R-:W-:Y:S01]  /*12560*/  @!PT LDS RZ, [RZ] ;  /* 0x00000000fffff984 */ /* 0x000fe20000000800 */
[----:B------:R-:W-:Y:S01]  /*12570*/  @!PT LDS RZ, [RZ] ;  /* 0x00000000fffff984 */ /* 0x000fe20000000800 */
[----:B------:R1:W-:Y:S01]  /*12580*/  @!P1 LDGSTS.E.BYPASS.LTC128B.128 [R230+0xb800], desc[UR22][R4.64+0x80] ;  /* 0x0b80008004e69fae */ /* 0x0003e2000b901d56 */
[C---:B------:R-:W-:Y:S02]  /*12590*/  IADD3 R2, R0.reuse, 0x1, RZ ;  /* 0x0000000100027810 */ /* 0x040fe40007ffe0ff */
[CC--:B------:R-:W-:Y:S03]  /*125a0*/  ISETP.GE.AND P6, PT, R0.reuse, R234.reuse, PT ;  /* 0x000000ea0000720c */ /* 0x0c0fe60003fc6270 */
[----:B------:R-:W-:Y:S01]  /*125b0*/  LDSM.16.M88.4 R64, [R228] ;  /* 0x00000000e440783b */ /* 0x000fe20000000200 */
[----:B------:R-:W-:Y:S02]  /*125c0*/  ISETP.GE.AND P3, PT, R0, R233, PT ;  /* 0x000000e90000720c */ /* 0x000fe40003f66270 */
[----:B------:R-:W-:Y:S03]  /*125d0*/  ISETP.GE.AND P5, PT, R2, R234, PT ;  /* 0x000000ea0200720c */ /* 0x000fe60003fa6270 */
[----:B-----5:R-:W1:Y:S06]  /*125e0*/  LDSM.16.M88.4 R16, [R225+0x6000] ;  /* 0x00600000e110783b */ /* 0x020e6c0000000200 */
        /* <DEDUP_REMOVED lines=132> */
[----:B------:R-:W3:Y:S01]  /*12e30*/  MUFU.TANH R191, R5 ;  /* 0x0000000500bf7308 */ /* 0x000ee20000002400 */
[----:B------:R-:W-:Y:S01]  /*12e40*/  FMUL.FTZ R17, R17, UR8 ;  /* 0x0000000811117c20 */ /* 0x000fe20008410000 */
[----:B------:R-:W-:Y:S08]  /*12e50*/  FMUL.FTZ R19, R19, UR8 ;  /* 0x0000000813137c20 */ /* 0x000ff00008410000 */
[----:B------:R4:W1:Y:S10]  /*12e60*/  MUFU.TANH R190, R7 ;  /* 0x0000000700be7308 */ /* 0x0008740000002400 */
[----:B------:R-:W1:Y:S10]  /*12e70*/  MUFU.TANH R187, R8 ;  /* 0x0000000800bb7308 */ /* 0x000e740000002400 */
[----:B------:R-:W1:Y:S01]  /*12e80*/  MUFU.TANH R185, R9 ;  /* 0x0000000900b97308 */ /* 0x000e620000002400 */
[----:B----4-:R-:W4:Y:S09]  /*12e90*/  LDSM.16.M88.4 R4, [R227+0x8400] ;  /* 0x00840000e304783b */ /* 0x010f320000000200 */
[----:B------:R-:W1:Y:S10]  /*12ea0*/  MUFU.TANH R186, R10 ;  /* 0x0000000a00ba7308 */ /* 0x000e740000002400 */
[----:B------:R2:W1:Y:S10]  /*12eb0*/  MUFU.TANH R184, R11 ;  /* 0x0000000b00b87308 */ /* 0x0004740000002400 */
[----:B------:R-:W1:Y:S10]  /*12ec0*/  MUFU.TANH R182, R12 ;  /* 0x0000000c00b67308 */ /* 0x000e740000002400 */
[----:B------:R-:W1:Y:S01]  /*12ed0*/  MUFU.TANH R181, R13 ;  /* 0x0000000d00b57308 */ /* 0x000e620000002400 */
[----:B--2---:R-:W2:Y:S09]  /*12ee0*/  LDSM.16.M88.4 R8, [R227+0x8800] ;  /* 0x00880000e308783b */ /* 0x004eb20000000200 */
[----:B------:R-:W1:Y:S01]  /*12ef0*/  MUFU.TANH R183, R14 ;  /* 0x0000000e00b77308 */ /* 0x000e620000002400 */
[-C--:B----4-:R-:W-:Y:S06]  /*12f00*/  HMMA.16816.F32.BF16 R20, R216, R4.reuse, R20 ;  /* 0x00000004d814723c */ /* 0x090fec0000041814 */
[C---:B------:R-:W-:Y:S03]  /*12f10*/  HMMA.16816.F32.BF16 R24, R164.reuse, R4, R24 ;  /* 0x00000004a418723c */ /* 0x040fe60000041818 */
[----:B------:R4:W1:Y:S03]  /*12f20*/  MUFU.TANH R180, R15 ;  /* 0x0000000f00b47308 */ /* 0x0008660000002400 */
[-C--:B------:R-:W-:Y:S07]  /*12f30*/  HMMA.16816.F32.BF16 R28, R164, R6.reuse, R28 ;  /* 0x00000006a41c723c */ /* 0x080fee000004181c */
[----:B------:R-:W1:Y:S01]  /*12f40*/  MUFU.TANH R179, R16 ;  /* 0x0000001000b37308 */ /* 0x000e620000002400 */
[C---:B------:R-:W-:Y:S09]  /*12f50*/  HMMA.16816.F32.BF16 R32, R216.reuse, R6, R32 ;  /* 0x00000006d820723c */ /* 0x040ff20000041820 */
[----:B------:R-:W1:Y:S01]  /*12f60*/  MUFU.TANH R178, R18 ;  /* 0x0000001200b27308 */ /* 0x000e620000002400 */
[----:B----4-:R-:W4:Y:S01]  /*12f70*/  LDSM.16.M88.4 R12, [R227+0x8c00] ;  /* 0x008c0000e30c783b */ /* 0x010f220000000200 */
[----:B------:R-:W-:Y:S04]  /*12f80*/  DEPBAR.LE SB0, 0x0 ;  /* 0x000080000000791a */ /* 0x000fe80000000000 */
[----:B------:R-:W-:Y:S01]  /*12f90*/  FMUL.FTZ R20, R20, UR8 ;  /* 0x0000000814147c20 */ /* 0x000fe20008410000 */
[----:B------:R-:W-:Y:S03]  /*12fa0*/  FMUL.FTZ R24, R24, UR8 ;  /* 0x0000000818187c20 */ /* 0x000fe60008410000 */
[----:B------:R-:W1:Y:S01]  /*12fb0*/  MUFU.TANH R177, R17 ;  /* 0x0000001100b17308 */ /* 0x000e620000002400 */
[-C--:B--2---:R-:W-:Y:S01]  /*12fc0*/  HMMA.16816.F32.BF16 R36, R216, R8.reuse, R36 ;  /* 0x00000008d824723c */ /* 0x084fe20000041824 */
[----:B------:R-:W-:Y:S04]  /*12fd0*/  BAR.SYNC.DEFER_BLOCKING 0x0 ;  /* 0x0000000000007b1d */ /* 0x000fe80000010000 */
[----:B------:R-:W-:Y:S01]  /*12fe0*/  FMUL.FTZ R22, R22, UR8 ;  /* 0x0000000816167c20 */ /* 0x000fe20008410000 */
[C---:B------:R-:W-:Y:S03]  /*12ff0*/  HMMA.16816.F32.BF16 R40, R164.reuse, R8, R40 ;  /* 0x00000008a428723c */ /* 0x040fe60000041828 */
[----:B------:R2:W1:Y:S02]  /*13000*/  MUFU.TANH R101, R24 ;  /* 0x0000001800657308 */ /* 0x0004640000002400 */
[----:B------:R-:W-:Y:S01]  /*13010*/  FMUL.FTZ R21, R21, UR8 ;  /* 0x0000000815157c20 */ /* 0x000fe20008410000 */
[-C--:B------:R-:W-:Y:S07]  /*13020*/  HMMA.16816.F32.BF16 R44, R164, R10.reuse, R44 ;  /* 0x0000000aa42c723c */ /* 0x080fee000004182c */
[----:B------:R1:W1:Y:S01]  /*13030*/  MUFU.TANH R176, R19 ;  /* 0x0000001300b07308 */ /* 0x0002620000002400 */
[----:B------:R-:W-:Y:S01]  /*13040*/  FMUL.FTZ R23, R23, UR8 ;  /* 0x0000000817177c20 */ /* 0x000fe20008410000 */
[C---:B------:R-:W-:Y:S08]  /*13050*/  HMMA.16816.F32.BF16 R48, R216.reuse, R10, R48 ;  /* 0x0000000ad830723c */ /* 0x040ff00000041830 */
[----:B------:R1:W1:Y:S03]  /*13060*/  MUFU.TANH R105, R20 ;  /* 0x0000001400697308 */ /* 0x0002660000002400 */
[----:B--2---:R-:W-:Y:S01]  /*13070*/  FMUL.FTZ R24, R25, UR8 ;  /* 0x0000000819187c20 */ /* 0x004fe20008410000 */
[----:B------:R-:W-:Y:S01]  /*13080*/  FMUL.FTZ R26, R26, UR8 ;  /* 0x000000081a1a7c20 */ /* 0x000fe20008410000 */
[----:B------:R-:W-:Y:S05]  /*13090*/  FMUL.FTZ R27, R27, UR8 ;  /* 0x000000081b1b7c20 */ /* 0x000fea0008410000 */
[----:B------:R2:W1:Y:S01]  /*130a0*/  MUFU.TANH R104, R22 ;  /* 0x0000001600687308 */ /* 0x0004620000002400 */
[-C--:B----4-:R-:W-:Y:S06]  /*130b0*/  HMMA.16816.F32.BF16 R52, R216, R12.reuse, R52 ;  /* 0x0000000cd834723c */ /* 0x090fec0000041834 */
[C---:B------:R-:W-:Y:S03]  /*130c0*/  HMMA.16816.F32.BF16 R56, R164.reuse, R12, R56 ;  /* 0x0000000ca438723c */ /* 0x040fe60000041838 */
[----:B------:R2:W4:Y:S03]  /*130d0*/  MUFU.TANH R103, R21 ;  /* 0x0000001500677308 */ /* 0x0005260000002400 */
[-C--:B------:R-:W-:Y:S07]  /*130e0*/  HMMA.16816.F32.BF16 R60, R164, R14.reuse, R60 ;  /* 0x0000000ea43c723c */ /* 0x080fee000004183c */
[----:B------:R2:W1:Y:S01]  /*130f0*/  MUFU.TANH R102, R23 ;  /* 0x0000001700667308 */ /* 0x0004620000002400 */
[----:B------:R-:W-:Y:S09]  /*13100*/  HMMA.16816.F32.BF16 R64, R216, R14, R64 ;  /* 0x0000000ed840723c */ /* 0x000ff20000041840 */
[----:B------:R-:W1:Y:S01]  /*13110*/  MUFU.TANH R24, R24 ;  /* 0x0000001800187308 */ /* 0x000e620000002400 */
[----:B------:R-:W-:Y:S03]  /*13120*/  @!UPT UIADD3 URZ, URZ, URZ, URZ ;  /* 0x0000003f3f3ff290 */ /* 0x000fe6000fffe03f */
[----:B---34-:R-:W-:Y:S11]  /*13130*/  @P0 BRA `(.L_x_1047) ;  /* 0xffffffe800dc0947 */ /* 0x018ff6000383ffff */
.L_x_1046:
[----:B----4-:R-:W3:Y:S01]  /*13140*/  MUFU.TANH R6, R26 ;  /* 0x0000001a00067308 */ /* 0x010ee20000002400 */
[C---:B------:R-:W-:Y:S01]  /*13150*/  ISETP.GE.OR P6, PT, R0.reuse, R238, !P6 ;  /* 0x000000ee0000720c */ /* 0x040fe200077c6670 */
[C---:B------:R-:W-:Y:S01]  /*13160*/  VIADD R4, R0.reuse, 0x8 ;  /* 0x0000000800047836 */ /* 0x040fe20000000000 */
[----:B------:R-:W-:Y:S01]  /*13170*/  ISETP.GE.OR P3, PT, R0, R237, !P3 ;  /* 0x000000ed0000720c */ /* 0x000fe20005f66670 */
[----:B------:R-:W-:Y:S01]  /*13180*/  FMUL.FTZ R29, R29, UR8 ;  /* 0x000000081d1d7c20 */ /* 0x000fe20008410000 */
[----:B-1----:R-:W-:Y:S01]  /*13190*/  FSEL R10, R189, -INF , !P6 ;  /* 0xff800000bd0a7808 */ /* 0x002fe20007000000 */
[----:B------:R-:W-:Y:S01]  /*131a0*/  FMUL.FTZ R36, R36, UR8 ;  /* 0x0000000824247c20 */ /* 0x000fe20008410000 */
[CC--:B------:R-:W-:Y:S03]  /*131b0*/  ISETP.GE.AND P1, PT, R2.reuse, R232.reuse, PT ;  /* 0x000000e80200720c */ /* 0x0c0fe60003f26270 */
[----:B------:R1:W-:Y:S01]  /*131c0*/  MUFU.TANH R7, R29 ;  /* 0x0000001d00077308 */ /* 0x0003e20000002400 */
[----:B------:R-:W-:Y:S01]  /*131d0*/  ISETP.GE.AND P0, PT, R2, R231, PT ;  /* 0x000000e70200720c */ /* 0x000fe20003f06270 */
[----:B------:R-:W-:Y:S01]  /*131e0*/  FMUL.FTZ R28, R28, UR8 ;  /* 0x000000081c1c7c20 */ /* 0x000fe20008410000 */
[----:B------:R-:W-:Y:S01]  /*131f0*/  FSEL R13, R188, -INF , !P3 ;  /* 0xff800000bc0d7808 */ /* 0x000fe20005800000 */
[----:B------:R-:W-:Y:S01]  /*13200*/  FMUL.FTZ R38, R38, UR8 ;  /* 0x0000000826267c20 */ /* 0x000fe20008410000 */
[----:B------:R-:W-:Y:S01]  /*13210*/  ISETP.GE.AND P2, PT, R2, R233, PT ;  /* 0x000000e90200720c */ /* 0x000fe20003f46270 */
[----:B------:R-:W-:Y:S01]  /*13220*/  FMUL.FTZ R37, R37, UR8 ;  /* 0x0000000825257c20 */ /* 0x000fe20008410000 */
[C---:B------:R-:W-:Y:S03]  /*13230*/  ISETP.GE.AND P6, PT, R0.reuse, R232, PT ;  /* 0x000000e80000720c */ /* 0x040fe60003fc6270 */
[----:B------:R4:W5:Y:S01]  /*13240*/  MUFU.TANH R26, R28 ;  /* 0x0000001c001a7308 */ /* 0x0009620000002400 */
[----:B------:R-:W-:Y:S01]  /*13250*/  ISETP.GE.AND P3, PT, R0, R231, PT ;  /* 0x000000e70000720c */ /* 0x000fe20003f66270 */
[----:B------:R-:W-:Y:S01]  /*13260*/  FMUL.FTZ R39, R39, UR8 ;  /* 0x0000000827277c20 */ /* 0x000fe20008410000 */
[----:B------:R-:W-:Y:S01]  /*13270*/  ISETP.GE.OR P1, PT, R2, R236, !P1 ;  /* 0x000000ec0200720c */ /* 0x000fe20004f26670 */
[----:B------:R-:W-:Y:S01]  /*13280*/  FMUL.FTZ R52, R52, UR8 ;  /* 0x0000000834347c20 */ /* 0x000fe20008410000 */
[----:B------:R-:W-:Y:S01]  /*13290*/  ISETP.GE.OR P0, PT, R2, R235, !P0 ;  /* 0x000000eb0200720c */ /* 0x000fe20004706670 */
[----:B------:R-:W-:Y:S01]  /*132a0*/  FMUL.FTZ R54, R54, UR8 ;  /* 0x0000000836367c20 */ /* 0x000fe20008410000 */
[C---:B------:R-:W-:Y:S03]  /*132b0*/  ISETP.GE.OR P5, PT, R2.reuse, R238, !P5 ;  /* 0x000000ee0200720c */ /* 0x040fe60006fa6670 */
[----:B------:R-:W5:Y:S01]  /*132c0*/  MUFU.TANH R5, R27 ;  /* 0x0000001b00057308 */ /* 0x000f620000002400 */
[----:B------:R-:W-:Y:S01]  /*132d0*/  ISETP.GE.OR P2, PT, R2, R237, !P2 ;  /* 0x000000ed0200720c */ /* 0x000fe20005746670 */
[C---:B------:R-:W-:Y:S01]  /*132e0*/  VIADD R2, R0.reuse, 0x9 ;  /* 0x0000000900027836 */ /* 0x040fe20000000000 */
[----:B------:R-:W-:Y:S01]  /*132f0*/  ISETP.GE.OR P6, PT, R0, R236, !P6 ;  /* 0x000000ec0000720c */ /* 0x000fe200077c6670 */
[----:B------:R-:W-:Y:S01]  /*13300*/  FMUL.FTZ R30, R30, UR8 ;  /* 0x000000081e1e7c20 */ /* 0x000fe20008410000 */
[----:B------:R-:W-:Y:S01]  /*13310*/  ISETP.GE.OR P3, PT, R0, R235, !P3 ;  /* 0x000000eb0000720c */ /* 0x000fe20005f66670 */
[----:B------:R-:W-:Y:S01]  /*13320*/  FMUL.FTZ R31, R31, UR8 ;  /* 0x000000081f1f7c20 */ /* 0x000fe20008410000 */
[----:B--2---:R-:W-:Y:S03]  /*13330*/  FSEL R22, R185, -INF , !P1 ;  /* 0xff800000b9167808 */ /* 0x004fe60004800000 */
[----:B------:R-:W-:Y:S01]  /*13340*/  MUFU.TANH R36, R36 ;  /* 0x0000002400247308 */ /* 0x000fe20000002400 */
[----:B------:R-:W-:Y:S01]  /*13350*/  FSEL R16, R187, -INF , !P6 ;  /* 0xff800000bb107808 */ /* 0x000fe20007000000 */
[----:B------:R-:W-:Y:S01]  /*13360*/  FMUL.FTZ R32, R32, UR8 ;  /* 0x0000000820207c20 */ /* 0x000fe20008410000 */
[----:B------:R-:W-:Y:S01]  /*13370*/  FSEL R17, R186, -INF , !P3 ;  /* 0xff800000ba117808 */ /* 0x000fe20005800000 */
[----:B------:R-:W-:Y:S01]  /*13380*/  FMUL.FTZ R34, R34, UR8 ;  /* 0x0000000822227c20 */ /* 0x000fe20008410000 */
[----:B------:R-:W-:Y:S01]  /*13390*/  FSEL R15, R190, -INF , !P2 ;  /* 0xff800000be0f7808 */ /* 0x000fe20005000000 */
[----:B------:R-:W-:Y:S01]  /*133a0*/  FMUL.FTZ R33, R33, UR8 ;  /* 0x0000000821217c20 */ /* 0x000fe20008410000 */
[----:B------:R-:W-:Y:S03]  /*133b0*/  FSEL R14, R191, -INF , !P5 ;  /* 0xff800000bf0e7808 */ /* 0x000fe60006800000 */
[----:B------:R-:W2:Y:S01]  /*133c0*/  MUFU.TANH R30, R30 ;  /* 0x0000001e001e7308 */ /* 0x000ea20000002400 */
[----:B------:R-:W-:Y:S01]  /*133d0*/  FSEL R23, R184, -INF , !P0 ;  /* 0xff800000b8177808 */ /* 0x000fe20004000000 */
[----:B------:R-:W-:Y:S01]  /*133e0*/  FMUL.FTZ R35, R35, UR8 ;  /* 0x0000000823237c20 */ /* 0x000fe20008410000 */
[-C--:B------:R-:W-:Y:S01]  /*133f0*/  ISETP.GE.AND P5, PT, R4, R232.reuse, PT ;  /* 0x000000e80400720c */ /* 0x080fe20003fa6270 */
[----:B------:R-:W-:Y:S01]  /*13400*/  FMUL.FTZ R53, R53, UR8 ;  /* 0x0000000835357c20 */ /* 0x000fe20008410000 */
[----:B------:R-:W-:Y:S01]  /*13410*/  ISETP.GE.AND P3, PT, R2, R232, PT ;  /* 0x000000e80200720c */ /* 0x000fe20003f66270 */
[----:B------:R-:W-:Y:S01]  /*13420*/  FMUL.FTZ R55, R55, UR8 ;  /* 0x0000000837377c20 */ /* 0x000fe20008410000 */
[C---:B------:R-:W-:Y:S03]  /*13430*/  ISETP.GE.AND P2, PT, R4.reuse, R231, PT ;  /* 0x000000e70400720c */ /* 0x040fe60003f46270 */
[----:B------:R-:W2:Y:S01]  /*13440*/  MUFU.TANH R31, R31 ;  /* 0x0000001f001f7308 */ /* 0x000ea20000002400 */
[----:B------:R-:W-:Y:S01]  /*13450*/  ISETP.GE.AND P6, PT, R4, R234, PT ;  /* 0x000000ea0400720c */ /* 0x000fe20003fc6270 */
[----:B------:R-:W-:Y:S01]  /*13460*/  FMUL.FTZ R58, R58, UR8 ;  /* 0x000000083a3a7c20 */ /* 0x000fe20008410000 */
[----:B------:R-:W-:Y:S01]  /*13470*/  ISETP.GE.AND P1, PT, R4, R233, PT ;  /* 0x000000e90400720c */ /* 0x000fe20003f26270 */
[----:B------:R-:W-:Y:S01]  /*13480*/  FMUL.FTZ R59, R59, UR8 ;  /* 0x000000083b3b7c20 */ /* 0x000fe20008410000 */
[----:B------:R-:W-:Y:S01]  /*13490*/  ISETP.GE.AND P0, PT, R2, R231, PT ;  /* 0x000000e70200720c */ /* 0x000fe20003f06270 */
[----:B------:R-:W-:Y:S01]  /*134a0*/  FMUL.FTZ R48, R48, UR8 ;  /* 0x0000000830307c20 */ /* 0x000fe20008410000 */
[-C--:B------:R-:W-:Y:S03]  /*134b0*/  ISETP.GE.OR P5, PT, R4, R236.reuse, !P5 ;  /* 0x000000ec0400720c */ /* 0x080fe60006fa6670 */
[----:B------:R-:W2:Y:S01]  /*134c0*/  MUFU.TANH R32, R32 ;  /* 0x0000002000207308 */ /* 0x000ea20000002400 */
[----:B------:R-:W-:Y:S01]  /*134d0*/  ISETP.GE.OR P3, PT, R2, R236, !P3 ;  /* 0x000000ec0200720c */ /* 0x000fe20005f66670 */
[----:B------:R-:W-:Y:S01]  /*134e0*/  FMUL.FTZ R50, R50, UR8 ;  /* 0x0000000832327c20 */ /* 0x000fe20008410000 */
[C---:B------:R-:W-:Y:S01]  /*134f0*/  ISETP.GE.OR P2, PT, R4.reuse, R235, !P2 ;  /* 0x000000eb0400720c */ /* 0x040fe20005746670 */
[----:B------:R-:W-:Y:S01]  /*13500*/  FMUL.FTZ R49, R49, UR8 ;  /* 0x0000000831317c20 */ /* 0x000fe20008410000 */
[C---:B------:R-:W-:Y:S01]  /*13510*/  ISETP.GE.OR P6, PT, R4.reuse, R238, !P6 ;  /* 0x000000ee0400720c */ /* 0x040fe200077c6670 */
[----:B------:R-:W-:Y:S01]  /*13520*/  FMUL.FTZ R51, R51, UR8 ;  /* 0x0000000833337c20 */ /* 0x000fe20008410000 */
[----:B------:R-:W-:Y:S03]  /*13530*/  ISETP.GE.OR P1, PT, R4, R237, !P1 ;  /* 0x000000ed0400720c */ /* 0x000fe60004f26670 */
[----:B------:R-:W2:Y:S01]  /*13540*/  MUFU.TANH R34, R34 ;  /* 0x0000002200227308 */ /* 0x000ea20000002400 */
[----:B------:R-:W-:Y:S01]  /*13550*/  ISETP.GE.OR P0, PT, R2, R235, !P0 ;  /* 0x000000eb0200720c */ /* 0x000fe20004706670 */
[----:B------:R-:W-:Y:S01]  /*13560*/  VIADD R4, R0, 0x10 ;  /* 0x0000001000047836 */ /* 0x000fe20000000000 */
        /* <DEDUP_REMOVED lines=8> */
[CC--:B------:R-:W-:Y:S01]  /*135f0*/  ISETP.GE.AND P5, PT, R2.reuse, R234.reuse, PT ;  /* 0x000000ea0200720c */ /* 0x0c0fe20003fa6270 */
[----:B------:R-:W-:Y:S01]  /*13600*/  FMUL.FTZ R67, R67, UR8 ;  /* 0x0000000843437c20 */ /* 0x000fe20008410000 */
[-C--:B------:R-:W-:Y:S01]  /*13610*/  ISETP.GE.AND P3, PT, R2, R233.reuse, PT ;  /* 0x000000e90200720c */ /* 0x080fe20003f66270 */
[----:B------:R-:W-:Y:S01]  /*13620*/  FMUL.FTZ R47, R47, UR8 ;  /* 0x000000082f2f7c20 */ /* 0x000fe20008410000 */
[C---:B------:R-:W-:Y:S03]  /*13630*/  ISETP.GE.AND P2, PT, R4.reuse, R234, PT ;  /* 0x000000ea0400720c */ /* 0x040fe60003f46270 */
[----:B------:R-:W2:Y:S01]  /*13640*/  MUFU.TANH R35, R35 ;  /* 0x0000002300237308 */ /* 0x000ea20000002400 */
[----:B------:R-:W-:Y:S01]  /*13650*/  ISETP.GE.AND P0, PT, R4, R233, PT ;  /* 0x000000e90400720c */ /* 0x000fe20003f06270 */
[----:B------:R-:W-:Y:S01]  /*13660*/  FMUL.FTZ R57, R57, UR8 ;  /* 0x0000000839397c20 */ /* 0x000fe20008410000 */
[-C--:B------:R-:W-:Y:S01]  /*13670*/  ISETP.GE.OR P5, PT, R2, R238.reuse, !P5 ;  /* 0x000000ee0200720c */ /* 0x080fe20006fa6670 */
[----:B------:R-:W-:Y:S01]  /*13680*/  FMUL.FTZ R56, R56, UR8 ;  /* 0x0000000838387c20 */ /* 0x000fe20008410000 */
[-C--:B------:R-:W-:Y:S01]  /*13690*/  ISETP.GE.OR P3, PT, R2, R237.reuse, !P3 ;  /* 0x000000ed0200720c */ /* 0x080fe20005f66670 */
[----:B------:R-:W-:Y:S01]  /*136a0*/  VIADD R2, R0, 0x11 ;  /* 0x0000001100027836 */ /* 0x000fe20000000000 */
[C---:B------:R-:W-:Y:S03]  /*136b0*/  ISETP.GE.OR P2, PT, R4.reuse, R238, !P2 ;  /* 0x000000ee0400720c */ /* 0x040fe60005746670 */
[----:B------:R-:W2:Y:S01]  /*136c0*/  MUFU.TANH R38, R38 ;  /* 0x0000002600267308 */ /* 0x000ea20000002400 */
[----:B------:R-:W-:Y:S01]  /*136d0*/  ISETP.GE.OR P0, PT, R4, R237, !P0 ;  /* 0x000000ed0400720c */ /* 0x000fe20004706670 */
[----:B------:R-:W-:Y:S01]  /*136e0*/  FMUL.FTZ R62, R62, UR8 ;  /* 0x000000083e3e7c20 */ /* 0x000fe20008410000 */
[----:B------:R-:W-:Y:S01]  /*136f0*/  FSEL R9, R177, -INF , !P5 ;  /* 0xff800000b1097808 */ /* 0x000fe20006800000 */
[----:B------:R-:W-:Y:S01]  /*13700*/  FMUL.FTZ R61, R61, UR8 ;  /* 0x000000083d3d7c20 */ /* 0x000fe20008410000 */
[----:B------:R-:W-:Y:S01]  /*13710*/  FSEL R11, R176, -INF , !P3 ;  /* 0xff800000b00b7808 */ /* 0x000fe20005800000 */
[----:B------:R-:W-:Y:S01]  /*13720*/  FMUL.FTZ R60, R60, UR8 ;  /* 0x000000083c3c7c20 */ /* 0x000fe20008410000 */
[----:B------:R-:W-:Y:S03]  /*13730*/  FSEL R25, R105, -INF , !P2 ;  /* 0xff80000069197808 */ /* 0x000fe60005000000 */
[----:B------:R-:W2:Y:S01]  /*13740*/  MUFU.TANH R37, R37 ;  /* 0x0000002500257308 */ /* 0x000ea20000002400 */
[----:B-1----:R-:W-:Y:S01]  /*13750*/  FSEL R29, R104, -INF , !P0 ;  /* 0xff800000681d7808 */ /* 0x002fe20004000000 */
[----:B------:R-:W-:Y:S01]  /*13760*/  FMUL.FTZ R63, R63, UR8 ;  /* 0x000000083f3f7c20 */ /* 0x000fe20008410000 */
[----:B------:R-:W-:Y:S01]  /*13770*/  FSEL R8, R179, -INF , !P6 ;  /* 0xff800000b3087808 */ /* 0x000fe20007000000 */
[----:B------:R-:W-:Y:S01]  /*13780*/  FMUL.FTZ R42, R42, UR8 ;  /* 0x000000082a2a7c20 */ /* 0x000fe20008410000 */
[----:B------:R-:W-:Y:S01]  /*13790*/  FSEL R12, R178, -INF , !P1 ;  /* 0xff800000b20c7808 */ /* 0x000fe20004800000 */
[----:B------:R-:W-:Y:S01]  /*137a0*/  FMUL.FTZ R43, R43, UR8 ;  /* 0x000000082b2b7c20 */ /* 0x000fe20008410000 */
[C---:B------:R-:W-:Y:S03]  /*137b0*/  ISETP.GE.AND P2, PT, R2.reuse, R232, PT ;  /* 0x000000e80200720c */ /* 0x040fe60003f46270 */
[----:B------:R-:W1:Y:S01]  /*137c0*/  MUFU.TANH R39, R39 ;  /* 0x0000002700277308 */ /* 0x000e620000002400 */
[----:B------:R-:W-:Y:S01]  /*137d0*/  ISETP.GE.AND P5, PT, R2, R234, PT ;  /* 0x000000ea0200720c */ /* 0x000fe20003fa6270 */
[----:B------:R-:W-:Y:S01]  /*137e0*/  FMUL.FTZ R40, R40, UR8 ;  /* 0x0000000828287c20 */ /* 0x000fe20008410000 */
[C---:B------:R-:W-:Y:S01]  /*137f0*/  ISETP.GE.AND P3, PT, R2.reuse, R233, PT ;  /* 0x000000e90200720c */ /* 0x040fe20003f66270 */
[----:B------:R-:W-:Y:S01]  /*13800*/  FMUL.FTZ R41, R41, UR8 ;  /* 0x0000000829297c20 */ /* 0x000fe20008410000 */
[-C--:B------:R-:W-:Y:S01]  /*13810*/  ISETP.GE.AND P0, PT, R2, R231.reuse, PT ;  /* 0x000000e70200720c */ /* 0x080fe20003f06270 */
[----:B------:R-:W-:Y:S01]  /*13820*/  FMUL.FTZ R44, R44, UR8 ;  /* 0x000000082c2c7c20 */ /* 0x000fe20008410000 */
[C---:B------:R-:W-:Y:S03]  /*13830*/  ISETP.GE.AND P6, PT, R4.reuse, R232, PT ;  /* 0x000000e80400720c */ /* 0x040fe60003fc6270 */
[----:B------:R-:W-:Y:S01]  /*13840*/  MUFU.TANH R42, R42 ;  /* 0x0000002a002a7308 */ /* 0x000fe20000002400 */
[----:B------:R-:W-:Y:S01]  /*13850*/  ISETP.GE.AND P1, PT, R4, R231, PT ;  /* 0x000000e70400720c */ /* 0x000fe20003f26270 */
[----:B------:R-:W-:Y:S01]  /*13860*/  FMUL.FTZ R46, R46, UR8 ;  /* 0x000000082e2e7c20 */ /* 0x000fe20008410000 */
[C---:B------:R-:W-:Y:S01]  /*13870*/  ISETP.GE.OR P2, PT, R2.reuse, R236, !P2 ;  /* 0x000000ec0200720c */ /* 0x040fe20005746670 */
[----:B------:R-:W-:Y:S01]  /*13880*/  FMUL.FTZ R45, R45, UR8 ;  /* 0x000000082d2d7c20 */ /* 0x000fe20008410000 */
[C---:B------:R-:W-:Y:S01]  /*13890*/  ISETP.GE.OR P3, PT, R2.reuse, R237, !P3 ;  /* 0x000000ed0200720c */ /* 0x040fe20005f66670 */
[----:B------:R-:W-:Y:S01]  /*138a0*/  UISETP.GT.AND UP0, UPT, UR10, UR12, UPT ;  /* 0x0000000c0a00728c */ /* 0x000fe2000bf04270 */
[C---:B------:R-:W-:Y:S03]  /*138b0*/  ISETP.GE.OR P5, PT, R2.reuse, R238, !P5 ;  /* 0x000000ee0200720c */ /* 0x040fe60006fa6670 */
[----:B------:R-:W-:Y:S01]  /*138c0*/  MUFU.TANH R43, R43 ;  /* 0x0000002b002b7308 */ /* 0x000fe20000002400 */
[-C--:B------:R-:W-:Y:S01]  /*138d0*/  ISETP.GE.OR P0, PT, R2, R235.reuse, !P0 ;  /* 0x000000eb0200720c */ /* 0x080fe20004706670 */
[----:B------:R-:W-:Y:S01]  /*138e0*/  VIADD R2, R0, 0x19 ;  /* 0x0000001900027836 */ /* 0x000fe20000000000 */
[C---:B------:R-:W-:Y:S01]  /*138f0*/  ISETP.GE.OR P6, PT, R4.reuse, R236, !P6 ;  /* 0x000000ec0400720c */ /* 0x040fe200077c6670 */
[----:B------:R-:W-:Y:S01]  /*13900*/  UMOV UR17, UR10 ;  /* 0x0000000a00117c82 */ /* 0x000fe20008000000 */
[----:B------:R-:W-:Y:S02]  /*13910*/  ISETP.GE.OR P1, PT, R4, R235, !P1 ;  /* 0x000000eb0400720c */ /* 0x000fe40004f26670 */
[----:B------:R-:W-:Y:S03]  /*13920*/  IADD3 R4, R0, 0x18, RZ ;  /* 0x0000001800047810 */ /* 0x000fe60007ffe0ff */
[----:B------:R-:W1:Y:S01]  /*13930*/  MUFU.TANH R48, R48 ;  /* 0x0000003000307308 */ /* 0x000e620000002400 */
[----:B----4-:R-:W-:Y:S02]  /*13940*/  FSEL R28, R103, -INF , !P5 ;  /* 0xff800000671c7808 */ /* 0x010fe40006800000 */
[----:B------:R-:W-:Y:S02]  /*13950*/  ISETP.GE.AND P5, PT, R4, R232, PT ;  /* 0x000000e80400720c */ /* 0x000fe40003fa6270 */
[----:B------:R-:W-:Y:S02]  /*13960*/  FSEL R187, R24, -INF , !P2 ;  /* 0xff80000018bb7808 */ /* 0x000fe40005000000 */
[----:B------:R-:W-:Y:S03]  /*13970*/  ISETP.GE.OR P5, PT, R4, R236, !P5 ;  /* 0x000000ec0400720c */ /* 0x000fe60006fa6670 */
[----:B------:R-:W4:Y:S01]  /*13980*/  MUFU.TANH R50, R50 ;  /* 0x0000003200327308 */ /* 0x000f220000002400 */
[----:B------:R-:W-:Y:S02]  /*13990*/  FSEL R185, R102, -INF , !P3 ;  /* 0xff80000066b97808 */ /* 0x000fe40005800000 */
[----:B------:R-:W-:Y:S02]  /*139a0*/  FSEL R186, R101, -INF , !P6 ;  /* 0xff80000065ba7808 */ /* 0x000fe40007000000 */
[C---:B------:R-:W-:Y:S02]  /*139b0*/  ISETP.GE.AND P3, PT, R4.reuse, R231, PT ;  /* 0x000000e70400720c */ /* 0x040fe40003f66270 */
[C---:B------:R-:W-:Y:S03]  /*139c0*/  ISETP.GE.AND P6, PT, R4.reuse, R234, PT ;  /* 0x000000ea0400720c */ /* 0x040fe60003fc6270 */
[----:B------:R-:W4:Y:S01]  /*139d0*/  MUFU.TANH R49, R49 ;  /* 0x0000003100317308 */ /* 0x000f220000002400 */
[C---:B------:R-:W-:Y:S02]  /*139e0*/  ISETP.GE.AND P2, PT, R4.reuse, R233, PT ;  /* 0x000000e90400720c */ /* 0x040fe40003f46270 */
[C---:B------:R-:W-:Y:S02]  /*139f0*/  ISETP.GE.OR P3, PT, R4.reuse, R235, !P3 ;  /* 0x000000eb0400720c */ /* 0x040fe40005f66670 */
[C---:B------:R-:W-:Y:S02]  /*13a00*/  ISETP.GE.OR P6, PT, R4.reuse, R238, !P6 ;  /* 0x000000ee0400720c */ /* 0x040fe400077c6670 */
[----:B------:R-:W-:Y:S03]  /*13a10*/  ISETP.GE.OR P2, PT, R4, R237, !P2 ;  /* 0x000000ed0400720c */ /* 0x000fe60005746670 */
[----:B------:R-:W4:Y:S01]  /*13a20*/  MUFU.TANH R51, R51 ;  /* 0x0000003300337308 */ /* 0x000f220000002400 */
[----:B------:R-:W-:Y:S09]  /*13a30*/  VIADD R4, R0, 0x20 ;  /* 0x0000002000047836 */ /* 0x000ff20000000000 */
[----:B------:R-:W4:Y:S10]  /*13a40*/  MUFU.TANH R40, R40 ;  /* 0x0000002800287308 */ /* 0x000f340000002400 */
        /* <DEDUP_REMOVED lines=20> */
[----:B------:R-:W4:Y:S01]  /*13b90*/  MUFU.TANH R63, R63 ;  /* 0x0000003f003f7308 */ /* 0x000f220000002400 */
[----:B---3--:R-:W-:Y:S01]  /*13ba0*/  FSEL R196, R6, -INF , !P1 ;  /* 0xff80000006c47808 */ /* 0x008fe20004800000 */
[----:B------:R-:W-:Y:S01]  /*13bb0*/  VIADD R6, R0, 0x39 ;  /* 0x0000003900067836 */ /* 0x000fe20000000000 */
[----:B------:R-:W-:Y:S02]  /*13bc0*/  ISETP.GE.AND P1, PT, R2, R232, PT ;  /* 0x000000e80200720c */ /* 0x000fe40003f26270 */
[----:B-----5:R-:W-:Y:S02]  /*13bd0*/  FSEL R192, R26, -INF , !P5 ;  /* 0xff8000001ac07808 */ /* 0x020fe40006800000 */
[----:B------:R-:W-:Y:S02]  /*13be0*/  ISETP.GE.OR P1, PT, R2, R236, !P1 ;  /* 0x000000ec0200720c */ /* 0x000fe40004f26670 */
[----:B------:R-:W-:Y:S01]  /*13bf0*/  FSEL R198, R5, -INF , !P0 ;  /* 0xff80000005c67808 */ /* 0x000fe20004000000 */
[----:B------:R-:W-:Y:S01]  /*13c00*/  VIADD R5, R0, 0x31 ;  /* 0x0000003100057836 */ /* 0x000fe20000000000 */
[----:B------:R-:W-:Y:S02]  /*13c10*/  FSEL R193, R7, -INF , !P1 ;  /* 0xff80000007c17808 */ /* 0x000fe40004800000 */
[C---:B------:R-:W-:Y:S02]  /*13c20*/  ISETP.GE.AND P0, PT, R2.reuse, R231, PT ;  /* 0x000000e70200720c */ /* 0x040fe40003f06270 */
[C---:B------:R-:W-:Y:S02]  /*13c30*/  ISETP.GE.AND P5, PT, R2.reuse, R234, PT ;  /* 0x000000ea0200720c */ /* 0x040fe40003fa6270 */
[C---:B------:R-:W-:Y:S02]  /*13c40*/  ISETP.GE.AND P1, PT, R2.reuse, R233, PT ;  /* 0x000000e90200720c */ /* 0x040fe40003f26270 */
[C---:B------:R-:W-:Y:S02]  /*13c50*/  ISETP.GE.OR P0, PT, R2.reuse, R235, !P0 ;  /* 0x000000eb0200720c */ /* 0x040fe40004706670 */
[C---:B------:R-:W-:Y:S02]  /*13c60*/  ISETP.GE.OR P5, PT, R2.reuse, R238, !P5 ;  /* 0x000000ee0200720c */ /* 0x040fe40006fa6670 */
[----:B------:R-:W-:Y:S01]  /*13c70*/  ISETP.GE.OR P1, PT, R2, R237, !P1 ;  /* 0x000000ed0200720c */ /* 0x000fe20004f26670 */
[----:B------:R-:W-:Y:S01]  /*13c80*/  VIADD R2, R0, 0x21 ;  /* 0x0000002100027836 */ /* 0x000fe20000000000 */
[----:B--2---:R-:W-:Y:S02]  /*13c90*/  FSEL R194, R30, -INF , !P3 ;  /* 0xff8000001ec27808 */ /* 0x004fe40005800000 */
[----:B------:R-:W-:Y:S02]  /*13ca0*/  FSEL R195, R31, -INF , !P0 ;  /* 0xff8000001fc37808 */ /* 0x000fe40004000000 */
[CC--:B------:R-:W-:Y:S02]  /*13cb0*/  ISETP.GE.AND P3, PT, R4.reuse, R234.reuse, PT ;  /* 0x000000ea0400720c */ /* 0x0c0fe40003f66270 */
[-C--:B------:R-:W-:Y:S02]  /*13cc0*/  ISETP.GE.AND P0, PT, R4, R233.reuse, PT ;  /* 0x000000e90400720c */ /* 0x080fe40003f06270 */
[----:B------:R-:W-:Y:S02]  /*13cd0*/  FSEL R188, R32, -INF , !P6 ;  /* 0xff80000020bc7808 */ /* 0x000fe40007000000 */
[----:B------:R-:W-:Y:S02]  /*13ce0*/  FSEL R190, R34, -INF , !P2 ;  /* 0xff80000022be7808 */ /* 0x000fe40005000000 */
[----:B------:R-:W-:Y:S02]  /*13cf0*/  FSEL R189, R33, -INF , !P5 ;  /* 0xff80000021bd7808 */ /* 0x000fe40006800000 */
[----:B------:R-:W-:Y:S02]  /*13d00*/  FSEL R191, R35, -INF , !P1 ;  /* 0xff80000023bf7808 */ /* 0x000fe40004800000 */
[C---:B------:R-:W-:Y:S02]  /*13d10*/  ISETP.GE.AND P5, PT, R2.reuse, R234, PT ;  /* 0x000000ea0200720c */ /* 0x040fe40003fa6270 */
[----:B------:R-:W-:Y:S02]  /*13d20*/  ISETP.GE.AND P1, PT, R2, R233, PT ;  /* 0x000000e90200720c */ /* 0x000fe40003f26270 */
[C---:B------:R-:W-:Y:S02]  /*13d30*/  ISETP.GE.AND P6, PT, R4.reuse, R232, PT ;  /* 0x000000e80400720c */ /* 0x040fe40003fc6270 */
[C---:B------:R-:W-:Y:S02]  /*13d40*/  ISETP.GE.AND P2, PT, R4.reuse, R231, PT ;  /* 0x000000e70400720c */ /* 0x040fe40003f46270 */
[CC--:B------:R-:W-:Y:S02]  /*13d50*/  ISETP.GE.OR P3, PT, R4.reuse, R238.reuse, !P3 ;  /* 0x000000ee0400720c */ /* 0x0c0fe40005f66670 */
[-C--:B------:R-:W-:Y:S02]  /*13d60*/  ISETP.GE.OR P0, PT, R4, R237.reuse, !P0 ;  /* 0x000000ed0400720c */ /* 0x080fe40004706670 */
[C---:B------:R-:W-:Y:S02]  /*13d70*/  ISETP.GE.OR P5, PT, R2.reuse, R238, !P5 ;  /* 0x000000ee0200720c */ /* 0x040fe40006fa6670 */
[----:B------:R-:W-:Y:S02]  /*13d80*/  ISETP.GE.OR P1, PT, R2, R237, !P1 ;  /* 0x000000ed0200720c */ /* 0x000fe40004f26670 */
[C---:B------:R-:W-:Y:S02]  /*13d90*/  ISETP.GE.OR P6, PT, R4.reuse, R236, !P6 ;  /* 0x000000ec0400720c */ /* 0x040fe400077c6670 */
[----:B------:R-:W-:Y:S02]  /*13da0*/  ISETP.GE.OR P2, PT, R4, R235, !P2 ;  /* 0x000000eb0400720c */ /* 0x000fe40005746670 */
[----:B------:R-:W-:Y:S02]  /*13db0*/  IADD3 R4, R0, 0x28, RZ ;  /* 0x0000002800047810 */ /* 0x000fe40007ffe0ff */
[----:B------:R-:W-:Y:S02]  /*13dc0*/  FSEL R200, R36, -INF , !P3 ;  /* 0xff80000024c87808 */ /* 0x000fe40005800000 */
[----:B------:R-:W-:Y:S02]  /*13dd0*/  FSEL R204, R38, -INF , !P0 ;  /* 0xff80000026cc7808 */ /* 0x000fe40004000000 */
[----:B------:R-:W-:Y:S02]  /*13de0*/  FSEL R199, R37, -INF , !P5 ;  /* 0xff80000025c77808 */ /* 0x000fe40006800000 */
[----:B-1----:R-:W-:Y:S02]  /*13df0*/  FSEL R205, R39, -INF , !P1 ;  /* 0xff80000027cd7808 */ /* 0x002fe40004800000 */
[C---:B------:R-:W-:Y:S01]  /*13e00*/  ISETP.GE.AND P3, PT, R2.reuse, R232, PT ;  /* 0x000000e80200720c */ /* 0x040fe20003f66270 */
[----:B------:R-:W-:Y:S01]  /*13e10*/  LDSM.16.MT88.4 R36, [R226+0x9000] ;  /* 0x00900000e224783b */ /* 0x000fe20000004200 */
[----:B------:R-:W-:Y:S02]  /*13e20*/  ISETP.GE.AND P0, PT, R2, R231, PT ;  /* 0x000000e70200720c */ /* 0x000fe40003f06270 */
[C---:B------:R-:W-:Y:S02]  /*13e30*/  ISETP.GE.AND P5, PT, R4.reuse, R234, PT ;  /* 0x000000ea0400720c */ /* 0x040fe40003fa6270 */
[----:B------:R-:W-:Y:S02]  /*13e40*/  ISETP.GE.AND P1, PT, R4, R233, PT ;  /* 0x000000e90400720c */ /* 0x000fe40003f26270 */
[C---:B------:R-:W-:Y:S02]  /*13e50*/  ISETP.GE.OR P3, PT, R2.reuse, R236, !P3 ;  /* 0x000000ec0200720c */ /* 0x040fe40005f66670 */
[----:B------:R-:W-:Y:S01]  /*13e60*/  ISETP.GE.OR P0, PT, R2, R235, !P0 ;  /* 0x000000eb0200720c */ /* 0x000fe20004706670 */
[----:B------:R-:W-:Y:S01]  /*13e70*/  VIADD R2, R0, 0x29 ;  /* 0x0000002900027836 */ /* 0x000fe20000000000 */
[C---:B------:R-:W-:Y:S02]  /*13e80*/  ISETP.GE.OR P5, PT, R4.reuse, R238, !P5 ;  /* 0x000000ee0400720c */ /* 0x040fe40006fa6670 */
[----:B------:R-:W-:Y:S02]  /*13e90*/  ISETP.GE.OR P1, PT, R4, R237, !P1 ;  /* 0x000000ed0400720c */ /* 0x000fe40004f26670 */
[----:B------:R-:W-:Y:S02]  /*13ea0*/  FSEL R203, R48, -INF , !P5 ;  /* 0xff80000030cb7808 */ /* 0x000fe40006800000 */
[----:B----4-:R-:W-:Y:S02]  /*13eb0*/  FSEL R206, R50, -INF , !P1 ;  /* 0xff80000032ce7808 */ /* 0x010fe40004800000 */
        /* <DEDUP_REMOVED lines=10> */
[C---:B------:R-:W-:Y:S01]  /*13f60*/  VIADD R2, R0.reuse, 0x30 ;  /* 0x0000003000027836 */ /* 0x040fe20000000000 */
[----:B------:R-:W-:Y:S02]  /*13f70*/  IADD3 R7, R0, 0x38, RZ ;  /* 0x0000003800077810 */ /* 0x000fe40007ffe0ff */
[----:B------:R-:W-:Y:S02]  /*13f80*/  FMNMX.FTZ R0, R13, R100, !PT ;  /* 0x000000640d007209 */ /* 0x000fe40007810000 */
[----:B------:R-:W-:Y:S02]  /*13f90*/  FSEL R202, R49, -INF , !P2 ;  /* 0xff80000031ca7808 */ /* 0x000fe40005000000 */
[----:B------:R-:W-:Y:S02]  /*13fa0*/  FSEL R164, R51, -INF , !P0 ;  /* 0xff80000033a47808 */ /* 0x000fe40004000000 */
[C---:B------:R-:W-:Y:S02]  /*13fb0*/  ISETP.GE.AND P2, PT, R2.reuse, R234, PT ;  /* 0x000000ea0200720c */ /* 0x040fe40003f46270 */
[----:B------:R-:W-:Y:S02]  /*13fc0*/  ISETP.GE.AND P0, PT, R2, R233, PT ;  /* 0x000000e90200720c */ /* 0x000fe40003f06270 */
[----:B------:R-:W-:Y:S02]  /*13fd0*/  FMNMX.FTZ R0, R15, R0, !PT ;  /* 0x000000000f007209 */ /* 0x000fe40007810000 */
[----:B------:R-:W-:Y:S02]  /*13fe0*/  FSEL R207, R40, -INF , !P6 ;  /* 0xff80000028cf7808 */ /* 0x000fe40007000000 */
[----:B------:R-:W-:Y:S02]  /*13ff0*/  FSEL R210, R41, -INF , !P3 ;  /* 0xff80000029d27808 */ /* 0x000fe40005800000 */
[C---:B------:R-:W-:Y:S02]  /*14000*/  ISETP.GE.AND P6, PT, R4.reuse, R232, PT ;  /* 0x000000e80400720c */ /* 0x040fe40003fc6270 */
[----:B------:R-:W-:Y:S02]  /*14010*/  ISETP.GE.AND P3, PT, R4, R231, PT ;  /* 0x000000e70400720c */ /* 0x000fe40003f66270 */
[C---:B------:R-:W-:Y:S02]  /*14020*/  ISETP.GE.OR P2, PT, R2.reuse, R238, !P2 ;  /* 0x000000ee0200720c */ /* 0x040fe40005746670 */
[----:B------:R-:W-:Y:S02]  /*14030*/  ISETP.GE.OR P0, PT, R2, R237, !P0 ;  /* 0x000000ed0200720c */ /* 0x000fe40004706670 */
[----:B------:R-:W-:Y:S02]  /*14040*/  FMNMX.FTZ R0, R12, R0, !PT ;  /* 0x000000000c007209 */ /* 0x000fe40007810000 */
[C---:B------:R-:W-:Y:S02]  /*14050*/  ISETP.GE.OR P6, PT, R4.reuse, R236, !P6 ;  /* 0x000000ec0400720c */ /* 0x040fe400077c6670 */
[----:B------:R-:W-:Y:S02]  /*14060*/  ISETP.GE.OR P3, PT, R4, R235, !P3 ;  /* 0x000000eb0400720c */ /* 0x000fe40005f66670 */
[----:B------:R-:W-:Y:S02]  /*14070*/  FSEL R166, R52, -INF , !P2 ;  /* 0xff80000034a67808 */ /* 0x000fe40005000000 */
[----:B------:R-:W-:Y:S02]  /*14080*/  FSEL R214, R54, -INF , !P0 ;  /* 0xff80000036d67808 */ /* 0x000fe40004000000 */
[----:B------:R-:W-:Y:S02]  /*14090*/  FMNMX.FTZ R4, R10, R3, !PT ;  /* 0x000000030a047209 */ /* 0x000fe40007810000 */
[----:B------:R-:W-:Y:S02]  /*140a0*/  FMNMX.FTZ R0, R11, R0, !PT ;  /* 0x000000000b007209 */ /* 0x000fe40007810000 */
[C---:B------:R-:W-:Y:S02]  /*140b0*/  ISETP.GE.AND P2, PT, R5.reuse, R234, PT ;  /* 0x000000ea0500720c */ /* 0x040fe40003f46270 */
[C---:B------:R-:W-:Y:S02]  /*140c0*/  ISETP.GE.AND P0, PT, R5.reuse, R233, PT ;  /* 0x000000e90500720c */ /* 0x040fe40003f06270 */
[----:B------:R-:W-:Y:S02]  /*140d0*/  FMNMX.FTZ R4, R14, R4, !PT ;  /* 0x000000040e047209 */ /* 0x000fe40007810000 */
[C---:B------:R-:W-:Y:S02]  /*140e0*/  ISETP.GE.OR P2, PT, R5.reuse, R238, !P2 ;  /* 0x000000ee0500720c */ /* 0x040fe40005746670 */
[----:B------:R-:W-:Y:S02]  /*140f0*/  ISETP.GE.OR P0, PT, R5, R237, !P0 ;  /* 0x000000ed0500720c */ /* 0x000fe40004706670 */
[----:B------:R-:W-:Y:S02]  /*14100*/  FMNMX.FTZ R0, R29, R0, !PT ;  /* 0x000000001d007209 */ /* 0x000fe40007810000 */
[----:B------:R-:W-:Y:S02]  /*14110*/  FMNMX.FTZ R4, R8, R4, !PT ;  /* 0x0000000408047209 */ /* 0x000fe40007810000 */
[----:B------:R-:W-:Y:S02]  /*14120*/  FSEL R213, R53, -INF , !P2 ;  /* 0xff80000035d57808 */ /* 0x000fe40005000000 */
[----:B------:R-:W-:Y:S02]  /*14130*/  FSEL R167, R55, -INF , !P0 ;  /* 0xff80000037a77808 */ /* 0x000fe40004000000 */
[----:B------:R-:W-:Y:S01]  /*14140*/  FMNMX.FTZ R0, R185, R0, !PT ;  /* 0x00000000b9007209 */ /* 0x000fe20007810000 */
[----:B------:R-:W-:Y:S01]  /*14150*/  LDSM.16.MT88.4 R52, [R224+0xa000] ;  /* 0x00a00000e034783b */ /* 0x000fe20000004200 */
        /* <DEDUP_REMOVED lines=9> */
[----:B------:R-:W-:Y:S02]  /*141f0*/  FSEL R165, R66, -INF , !P0 ;  /* 0xff80000042a57808 */ /* 0x000fe40004000000 */
[C---:B------:R-:W-:Y:S01]  /*14200*/  ISETP.GE.AND P2, PT, R6.reuse, R234, PT ;  /* 0x000000ea0600720c */ /* 0x040fe20003f46270 */
[----:B------:R-:W-:Y:S01]  /*14210*/  IMAD.MOV.U32 R66, RZ, RZ, R197 ;  /* 0x000000ffff427224 */ /* 0x000fe200078e00c5 */
        /* <DEDUP_REMOVED lines=9> */
[C---:B------:R-:W-:Y:S02]  /*142b0*/  ISETP.GE.AND P2, PT, R2.reuse, R232, PT ;  /* 0x000000e80200720c */ /* 0x040fe40003f46270 */
[----:B------:R-:W-:Y:S02]  /*142c0*/  FMNMX.FTZ R4, R189, R4, !PT ;  /* 0x00000004bd047209 */ /* 0x000fe40007810000 */
[----:B------:R-:W-:Y:S02]  /*142d0*/  ISETP.GE.AND P0, PT, R2, R231, PT ;  /* 0x000000e70200720c */ /* 0x000fe40003f06270 */
        /* <DEDUP_REMOVED lines=33> */
[----:B------:R-:W-:Y:S02]  /*144f0*/  FSEL R219, R46, -INF , !P3 ;  /* 0xff8000002edb7808 */ /* 0x000fe40005800000 */
[----:B------:R-:W-:Y:S02]  /*14500*/  FMNMX.FTZ R0, R212, R0, !PT ;  /* 0x00000000d4007209 */ /* 0x000fe40007810000 */
[----:B------:R-:W-:Y:S02]  /*14510*/  ISETP.GE.AND P6, PT, R5, R232, PT ;  /* 0x000000e80500720c */ /* 0x000fe40003fc6270 */
[----:B-1----:R-:W-:Y:S02]  /*14520*/  FMNMX.FTZ R105, R105, R2, !PT ;  /* 0x0000000269697209 */ /* 0x002fe40007810000 */
[----:B------:R-:W-:Y:S02]  /*14530*/  FMNMX.FTZ R0, R216, R0, !PT ;  /* 0x00000000d8007209 */ /* 0x000fe40007810000 */
[----:B------:R-:W-:Y:S01]  /*14540*/  FSEL R201, R45, -INF , !P5 ;  /* 0xff8000002dc97808 */ /* 0x000fe20006800000 */
[----:B------:R-:W1:Y:S01]  /*14550*/  SHFL.BFLY PT, R2, R105, 0x1, 0x1f ;  /* 0x0c201f0069027f89 */ /* 0x000e6200000e0000 */
[----:B------:R-:W-:Y:S02]  /*14560*/  FMNMX.FTZ R103, R210, R103, !PT ;  /* 0x00000067d2677209 */ /* 0x000fe40007810000 */
[----:B------:R-:W-:Y:S02]  /*14570*/  FSEL R50, R47, -INF , !P1 ;  /* 0xff8000002f327808 */ /* 0x000fe40004800000 */
[----:B------:R-:W-:Y:S02]  /*14580*/  FMNMX.FTZ R0, R219, R0, !PT ;  /* 0x00000000db007209 */ /* 0x000fe40007810000 */
[C---:B------:R-:W-:Y:S02]  /*14590*/  ISETP.GE.AND P5, PT, R5.reuse, R231, PT ;  /* 0x000000e70500720c */ /* 0x040fe40003fa6270 */
[----:B------:R-:W-:Y:S02]  /*145a0*/  ISETP.GE.OR P6, PT, R5, R236, !P6 ;  /* 0x000000ec0500720c */ /* 0x000fe400077c6670 */
[----:B------:R-:W-:Y:S02]  /*145b0*/  FMNMX.FTZ R103, R197, R103, !PT ;  /* 0x00000067c5677209 */ /* 0x000fe40007810000 */
[----:B------:R-:W-:Y:S02]  /*145c0*/  ISETP.GE.AND P1, PT, R7, R231, PT ;  /* 0x000000e70700720c */ /* 0x000fe40003f26270 */
[----:B------:R-:W-:Y:S02]  /*145d0*/  FSEL R64, R58, -INF , !P0 ;  /* 0xff8000003a407808 */ /* 0x000fe40004000000 */
[----:B------:R-:W-:Y:S02]  /*145e0*/  FMNMX.FTZ R0, R50, R0, !PT ;  /* 0x0000000032007209 */ /* 0x000fe40007810000 */
[----:B------:R-:W-:Y:S02]  /*145f0*/  ISETP.GE.OR P5, PT, R5, R235, !P5 ;  /* 0x000000eb0500720c */ /* 0x000fe40006fa6670 */
[----:B------:R-:W-:Y:S02]  /*14600*/  FSEL R215, R57, -INF , !P6 ;  /* 0xff80000039d77808 */ /* 0x000fe40007000000 */
[----:B------:R-:W-:Y:S01]  /*14610*/  FSEL R211, R56, -INF , !P2 ;  /* 0xff80000038d37808 */ /* 0x000fe20005000000 */
[----:B------:R-:W-:Y:S01]  /*14620*/  IMAD.MOV.U32 R56, RZ, RZ, R167 ;  /* 0x000000ffff387224 */ /* 0x000fe200078e00a7 */
[CC--:B------:R-:W-:Y:S02]  /*14630*/  ISETP.GE.AND P6, PT, R6.reuse, R232.reuse, PT ;  /* 0x000000e80600720c */ /* 0x0c0fe40003fc6270 */
[----:B------:R-:W-:Y:S02]  /*14640*/  ISETP.GE.AND P2, PT, R7, R232, PT ;  /* 0x000000e80700720c */ /* 0x000fe40003f46270 */
[----:B------:R-:W-:Y:S02]  /*14650*/  FMNMX.FTZ R103, R201, R103, !PT ;  /* 0x00000067c9677209 */ /* 0x000fe40007810000 */
[----:B------:R-:W-:Y:S02]  /*14660*/  ISETP.GE.AND P0, PT, R6, R231, PT ;  /* 0x000000e70600720c */ /* 0x000fe40003f06270 */
[----:B------:R-:W-:Y:S02]  /*14670*/  ISETP.GE.OR P1, PT, R7, R235, !P1 ;  /* 0x000000eb0700720c */ /* 0x000fe40004f26670 */
[----:B------:R-:W-:Y:S02]  /*14680*/  FSEL R49, R59, -INF , !P5 ;  /* 0xff8000003b317808 */ /* 0x000fe40006800000 */
[----:B------:R-:W-:Y:S02]  /*14690*/  FMNMX.FTZ R0, R64, R0, !PT ;  /* 0x0000000040007209 */ /* 0x000fe40007810000 */
[CC--:B------:R-:W-:Y:S02]  /*146a0*/  ISETP.GE.OR P6, PT, R6.reuse, R236.reuse, !P6 ;  /* 0x000000ec0600720c */ /* 0x0c0fe400077c6670 */
[----:B------:R-:W-:Y:S02]  /*146b0*/  ISETP.GE.OR P2, PT, R7, R236, !P2 ;  /* 0x000000ec0700720c */ /* 0x000fe40005746670 */
[----:B------:R-:W-:Y:S02]  /*146c0*/  FMNMX.FTZ R103, R211, R103, !PT ;  /* 0x00000067d3677209 */ /* 0x000fe40007810000 */
[----:B------:R-:W-:Y:S02]  /*146d0*/  ISETP.GE.OR P0, PT, R6, R235, !P0 ;  /* 0x000000eb0600720c */ /* 0x000fe40004706670 */
[----:B------:R-:W-:Y:S02]  /*146e0*/  FSEL R209, R62, -INF , !P1 ;  /* 0xff8000003ed17808 */ /* 0x000fe40004800000 */
[----:B------:R-:W-:Y:S02]  /*146f0*/  FMNMX.FTZ R0, R49, R0, !PT ;  /* 0x0000000031007209 */ /* 0x000fe40007810000 */
[----:B------:R-:W-:Y:S01]  /*14700*/  FSEL R65, R61, -INF , !P6 ;  /* 0xff8000003d417808 */ /* 0x000fe20007000000 */
[----:B------:R-:W-:Y:S01]  /*14710*/  IMAD.MOV.U32 R61, RZ, RZ, R164 ;  /* 0x000000ffff3d7224 */ /* 0x000fe200078e00a4 */
[----:B------:R-:W-:Y:S01]  /*14720*/  FSEL R67, R60, -INF , !P2 ;  /* 0xff8000003c437808 */ /* 0x000fe20005000000 */
[----:B------:R-:W-:Y:S01]  /*14730*/  IMAD.MOV.U32 R60, RZ, RZ, R165 ;  /* 0x000000ffff3c7224 */ /* 0x000fe200078e00a5 */
[----:B------:R-:W-:Y:S02]  /*14740*/  FMNMX.FTZ R103, R215, R103, !PT ;  /* 0x00000067d7677209 */ /* 0x000fe40007810000 */
[----:B------:R-:W-:Y:S02]  /*14750*/  FSEL R164, R63, -INF , !P0 ;  /* 0xff8000003fa47808 */ /* 0x000fe40004000000 */
[----:B------:R-:W-:Y:S02]  /*14760*/  FMNMX.FTZ R0, R209, R0, !PT ;  /* 0x00000000d1007209 */ /* 0x000fe40007810000 */
[----:B------:R-:W-:Y:S02]  /*14770*/  FMNMX.FTZ R103, R67, R103, !PT ;  /* 0x0000006743677209 */ /* 0x000fe40007810000 */
[----:B------:R-:W-:Y:S02]  /*14780*/  FMNMX.FTZ R0, R164, R0, !PT ;  /* 0x00000000a4007209 */ /* 0x000fe40007810000 */
[----:B------:R-:W-:Y:S02]  /*14790*/  FMNMX.FTZ R103, R65, R103, !PT ;  /* 0x0000006741677209 */ /* 0x000fe40007810000 */
[----:B-1----:R-:W-:Y:S02]  /*147a0*/  FMNMX.FTZ R105, R105, R2, !PT ;  /* 0x0000000269697209 */ /* 0x002fe40007810000 */
[----:B------:R-:W1:Y:S01]  /*147b0*/  SHFL.BFLY PT, R2, R0, 0x2, 0x1f ;  /* 0x0c401f0000027f89 */ /* 0x000e6200000e0000 */
[----:B------:R-:W-:Y:S02]  /*147c0*/  FMNMX.FTZ R104, R165, R104, !PT ;  /* 0x00000068a5687209 */ /* 0x000fe40007810000 */
[C---:B------:R-:W-:Y:S05]  /*147d0*/  FMUL.FTZ R165, R105.reuse, UR4 ;  /* 0x0000000469a57c20 */ /* 0x040fea0008410000 */
[----:B------:R-:W2:Y:S01]  /*147e0*/  SHFL.BFLY PT, R5, R103, 0x2, 0x1f ;  /* 0x0c401f0067057f89 */ /* 0x000ea200000e0000 */
[----:B------:R-:W-:Y:S02]  /*147f0*/  FSETP.NEU.FTZ.AND P3, PT, R105, -INF , PT ;  /* 0xff8000006900780b */ /* 0x000fe40003f7d000 */
[----:B------:R-:W-:Y:S02]  /*14800*/  FMNMX.FTZ R104, R217, R104, !PT ;  /* 0x00000068d9687209 */ /* 0x000fe40007810000 */
[----:B------:R-:W-:Y:S02]  /*14810*/  FSEL R165, R165, RZ, P3 ;  /* 0x000000ffa5a57208 */ /* 0x000fe40001800000 */
[----:B------:R-:W-:Y:S01]  /*14820*/  MOV R57, R166 ;  /* 0x000000a600397202 */ /* 0x000fe20000000f00 */
[----:B------:R-:W3:Y:S01]  /*14830*/  SHFL.BFLY PT, R4, R104, 0x2, 0x1f ;  /* 0x0c401f0068047f89 */ /* 0x000ee200000e0000 */
[----:B-1----:R-:W-:Y:S01]  /*14840*/  FMNMX.FTZ R0, R0, R2, !PT ;  /* 0x0000000200007209 */ /* 0x002fe20007810000 */
[--C-:B------:R-:W-:Y:S01]  /*14850*/  FFMA.FTZ R2, R8, UR4, -R165.reuse ;  /* 0x0000000408027c23 */ /* 0x100fe200080108a5 */
[----:B--2---:R-:W-:Y:S03]  /*14860*/  FMNMX.FTZ R103, R103, R5, !PT ;  /* 0x0000000567677209 */ /* 0x004fe60007810000 */
[----:B------:R1:W-:Y:S02]  /*14870*/  MUFU.EX2 R208, R2 ;  /* 0x0000000200d07308 */ /* 0x0003e40000000800 */
[----:B------:R-:W2:Y:S01]  /*14880*/  SHFL.BFLY PT, R5, R103, 0x1, 0x1f ;  /* 0x0c201f0067057f89 */ /* 0x000ea200000e0000 */
[----:B---3--:R-:W-:Y:S07]  /*14890*/  FMNMX.FTZ R104, R104, R4, !PT ;  /* 0x0000000468687209 */ /* 0x008fee0007810000 */
[----:B------:R-:W3:Y:S08]  /*148a0*/  SHFL.BFLY PT, R4, R104, 0x1, 0x1f ;  /* 0x0c201f0068047f89 */ /* 0x000ef000000e0000 */
[----:B-1----:R-:W1:Y:S01]  /*148b0*/  SHFL.BFLY PT, R2, R0, 0x1, 0x1f ;  /* 0x0c201f0000027f89 */ /* 0x002e6200000e0000 */
[----:B--2---:R-:W-:Y:S04]  /*148c0*/  FMNMX.FTZ R103, R103, R5, !PT ;  /* 0x0000000567677209 */ /* 0x004fe80007810000 */
[C---:B------:R-:W-:Y:S01]  /*148d0*/  FSETP.NEU.FTZ.AND P1, PT, R103.reuse, -INF , PT ;  /* 0xff8000006700780b */ /* 0x040fe20003f3d000 */
[----:B------:R-:W-:Y:S01]  /*148e0*/  FMUL.FTZ R167, R103, UR4 ;  /* 0x0000000467a77c20 */ /* 0x000fe20008410000 */
[----:B---3--:R-:W-:Y:S01]  /*148f0*/  FMNMX.FTZ R104, R104, R4, !PT ;  /* 0x0000000468687209 */ /* 0x008fe20007810000 */
[----:B------:R-:W-:Y:S03]  /*14900*/  FFMA.FTZ R4, R10, UR4, -R165 ;  /* 0x000000040a047c23 */ /* 0x000fe600080108a5 */
[----:B------:R-:W-:Y:S02]  /*14910*/  FSEL R167, R167, RZ, P1 ;  /* 0x000000ffa7a77208 */ /* 0x000fe40000800000 */
[----:B------:R-:W-:Y:S01]  /*14920*/  FSETP.NEU.FTZ.AND P2, PT, R104, -INF , PT ;  /* 0xff8000006800780b */ /* 0x000fe20003f5d000 */
[----:B------:R2:W-:Y:S01]  /*14930*/  MUFU.EX2 R218, R4 ;  /* 0x0000000400da7308 */ /* 0x0005e20000000800 */
[----:B-1----:R-:W-:Y:S01]  /*14940*/  FMNMX.FTZ R102, R0, R2, !PT ;  /* 0x0000000200667209 */ /* 0x002fe20007810000 */
[--C-:B------:R-:W-:Y:S01]  /*14950*/  FFMA.FTZ R0, R22, UR4, -R167.reuse ;  /* 0x0000000416007c23 */ /* 0x100fe200080108a7 */
[----:B------:R-:W-:Y:S01]  /*14960*/  FMUL.FTZ R166, R104, UR4 ;  /* 0x0000000468a67c20 */ /* 0x000fe20008410000 */
[----:B------:R-:W-:Y:S01]  /*14970*/  FFMA.FTZ R2, R21, UR4, -R167 ;  /* 0x0000000415027c23 */ /* 0x000fe200080108a7 */
[C---:B------:R-:W-:Y:S01]  /*14980*/  FSETP.NEU.FTZ.AND P0, PT, R102.reuse, -INF , PT ;  /* 0xff8000006600780b */ /* 0x040fe20003f1d000 */
[----:B------:R-:W-:Y:S04]  /*14990*/  FMUL.FTZ R184, R102, UR4 ;  /* 0x0000000466b87c20 */ /* 0x000fe80008410000 */
[----:B------:R1:W-:Y:S01]  /*149a0*/  MUFU.EX2 R246, R0 ;  /* 0x0000000000f67308 */ /* 0x0003e20000000800 */
[----:B------:R-:W-:Y:S02]  /*149b0*/  FSEL R166, R166, RZ, P2 ;  /* 0x000000ffa6a67208 */ /* 0x000fe40001000000 */
[----:B------:R-:W-:Y:S07]  /*149c0*/  FSEL R184, R184, RZ, P0 ;  /* 0x000000ffb8b87208 */ /* 0x000fee0000000000 */
[----:B------:R3:W-:Y:S01]  /*149d0*/  MUFU.EX2 R248, R2 ;  /* 0x0000000200f87308 */ /* 0x0007e20000000800 */
[----:B--2---:R-:W-:Y:S09]  /*149e0*/  FFMA.FTZ R4, R14, UR4, -R165 ;  /* 0x000000040e047c23 */ /* 0x004ff200080108a5 */
[----:B------:R2:W4:Y:S01]  /*149f0*/  MUFU.EX2 R48, R4 ;  /* 0x0000000400307308 */ /* 0x0005220000000800 */
[----:B-1----:R-:W-:Y:S09]  /*14a00*/  FFMA.FTZ R0, R20, UR4, -R167 ;  /* 0x0000000414007c23 */ /* 0x002ff200080108a7 */
[----:B------:R1:W5:Y:S01]  /*14a10*/  MUFU.EX2 R247, R0 ;  /* 0x0000000000f77308 */ /* 0x0003620000000800 */
[----:B---3--:R-:W-:Y:S09]  /*14a20*/  FFMA.FTZ R2, R19, UR4, -R184 ;  /* 0x0000000413027c23 */ /* 0x008ff200080108b8 */
[----:B------:R3:W-:Y:S01]  /*14a30*/  MUFU.EX2 R243, R2 ;  /* 0x0000000200f37308 */ /* 0x0007e20000000800 */
[----:B--2---:R-:W-:Y:S01]  /*14a40*/  FFMA.FTZ R4, R13, UR4, -R166 ;  /* 0x000000040d047c23 */ /* 0x004fe200080108a6 */
[----:B----4-:R-:W-:Y:S08]  /*14a50*/  F2FP.BF16.F32.PACK_AB R176, R48, R218 ;  /* 0x000000da30b0723e */ /* 0x010ff000000010ff */
[----:B------:R2:W-:Y:S01]  /*14a60*/  MUFU.EX2 R250, R4 ;  /* 0x0000000400fa7308 */ /* 0x0005e20000000800 */
[----:B-1----:R-:W-:Y:S01]  /*14a70*/  FFMA.FTZ R0, R17, UR4, -R184 ;  /* 0x0000000411007c23 */ /* 0x002fe200080108b8 */
[----:B-----5:R-:W-:Y:S08]  /*14a80*/  F2FP.BF16.F32.PACK_AB R182, R248, R247 ;  /* 0x000000f7f8b6723e */ /* 0x020ff000000010ff */
[----:B------:R1:W-:Y:S01]  /*14a90*/  MUFU.EX2 R241, R0 ;  /* 0x0000000000f17308 */ /* 0x0003e20000000800 */
[----:B---3--:R-:W-:Y:S05]  /*14aa0*/  FSEL R2, R104, RZ, P2 ;  /* 0x000000ff68027208 */ /* 0x008fea0001000000 */
[----:B------:R-:W-:Y:S01]  /*14ab0*/  FADD.FTZ R2, -R2, R100 ;  /* 0x0000006402027221 */ /* 0x000fe20000010100 */
[----:B--2---:R-:W-:Y:S03]  /*14ac0*/  FFMA.FTZ R4, R15, UR4, -R166 ;  /* 0x000000040f047c23 */ /* 0x004fe600080108a6 */
[----:B------:R-:W-:Y:S01]  /*14ad0*/  FMUL.FTZ R2, R2, UR4 ;  /* 0x0000000402027c20 */ /* 0x000fe20008410000 */
[----:B------:R2:W3:Y:S01]  /*14ae0*/  MUFU.EX2 R252, R4 ;  /* 0x0000000400fc7308 */ /* 0x0004e20000000800 */
[--C-:B-1----:R-:W-:Y:S02]  /*14af0*/  FFMA.FTZ R0, R23, UR4, -R184.reuse ;  /* 0x0000000417007c23 */ /* 0x102fe400080108b8 */
[----:B------:R-:W1:Y:S07]  /*14b00*/  LDSM.16.MT88.4 R20, [R224+0x9000] ;  /* 0x00900000e014783b */ /* 0x000e6e0000004200 */
[----:B------:R4:W5:Y:S10]  /*14b10*/  MUFU.EX2 R242, R0 ;  /* 0x0000000000f27308 */ /* 0x0009740000000800 */
[----:B------:R-:W1:Y:S01]  /*14b20*/  MUFU.EX2 R100, R2 ;  /* 0x0000000200647308 */ /* 0x000e620000000800 */
[----:B--2---:R-:W-:Y:S01]  /*14b30*/  FFMA.FTZ R4, R9, UR4, -R165 ;  /* 0x0000000409047c23 */ /* 0x004fe200080108a5 */
[----:B---3--:R-:W-:Y:S08]  /*14b40*/  F2FP.BF16.F32.PACK_AB R177, R252, R250 ;  /* 0x000000fafcb1723e */ /* 0x008ff000000010ff */
[----:B------:R2:W3:Y:S01]  /*14b50*/  MUFU.EX2 R220, R4 ;  /* 0x0000000400dc7308 */ /* 0x0004e20000000800 */
[----:B----4-:R-:W-:Y:S01]  /*14b60*/  FFMA.FTZ R0, R18, UR4, -R184 ;  /* 0x0000000412007c23 */ /* 0x010fe200080108b8 */
[----:B-----5:R-:W-:Y:S08]  /*14b70*/  F2FP.BF16.F32.PACK_AB R181, R242, R241 ;  /* 0x000000f1f2b5723e */ /* 0x020ff000000010ff */
[----:B------:R4:W5:Y:S01]  /*14b80*/  MUFU.EX2 R244, R0 ;  /* 0x0000000000f47308 */ /* 0x0009620000000800 */
[C---:B-1----:R-:W-:Y:S01]  /*14b90*/  FMUL.FTZ R6, R100.reuse, R114 ;  /* 0x0000007264067220 */ /* 0x042fe20000410000 */
[C---:B------:R-:W-:Y:S01]  /*14ba0*/  FMUL.FTZ R7, R100.reuse, R115 ;  /* 0x0000007364077220 */ /* 0x040fe20000410000 */
[C---:B------:R-:W-:Y:S01]  /*14bb0*/  FMUL.FTZ R18, R100.reuse, R122 ;  /* 0x0000007a64127220 */ /* 0x040fe20000410000 */
[C---:B------:R-:W-:Y:S01]  /*14bc0*/  FMUL.FTZ R19, R100.reuse, R123 ;  /* 0x0000007b64137220 */ /* 0x040fe20000410000 */
[C---:B------:R-:W-:Y:S01]  /*14bd0*/  FMUL.FTZ R34, R100.reuse, R134 ;  /* 0x0000008664227220 */ /* 0x040fe20000410000 */
[----:B------:R-:W-:Y:S01]  /*14be0*/  FMUL.FTZ R35, R100, R135 ;  /* 0x0000008764237220 */ /* 0x000fe20000410000 */
[----:B------:R-:W-:Y:S01]  /*14bf0*/  MOV R135, R60 ;  /* 0x0000003c00877202 */ /* 0x000fe20000000f00 */
[--C-:B------:R-:W-:Y:S01]  /*14c00*/  FFMA.FTZ R60, R191, UR4, -R166.reuse ;  /* 0x00000004bf3c7c23 */ /* 0x100fe200080108a6 */
[--C-:B--2---:R-:W-:Y:S01]  /*14c10*/  FFMA.FTZ R4, R12, UR4, -R166.reuse ;  /* 0x000000040c047c23 */ /* 0x104fe200080108a6 */
[----:B---3--:R-:W-:Y:S01]  /*14c20*/  F2FP.BF16.F32.PACK_AB R178, R220, R208 ;  /* 0x000000d0dcb2723e */ /* 0x008fe200000010ff */
[----:B------:R-:W-:Y:S02]  /*14c30*/  IMAD.MOV.U32 R134, RZ, RZ, R217 ;  /* 0x000000ffff867224 */ /* 0x000fe400078e00d9 */
[C---:B------:R-:W-:Y:S01]  /*14c40*/  FMUL.FTZ R70, R100.reuse, R70 ;  /* 0x0000004664467220 */ /* 0x040fe20000410000 */
[----:B------:R1:W-:Y:S01]  /*14c50*/  MUFU.EX2 R249, R4 ;  /* 0x0000000400f97308 */ /* 0x0003e20000000800 */
[C---:B------:R-:W-:Y:S01]  /*14c60*/  FMUL.FTZ R71, R100.reuse, R71 ;  /* 0x0000004764477220 */ /* 0x040fe20000410000 */
[C---:B------:R-:W-:Y:S01]  /*14c70*/  FMUL.FTZ R82, R100.reuse, R82 ;  /* 0x0000005264527220 */ /* 0x040fe20000410000 */
[C---:B------:R-:W-:Y:S01]  /*14c80*/  FMUL.FTZ R83, R100.reuse, R83 ;  /* 0x0000005364537220 */ /* 0x040fe20000410000 */
[----:B----4-:R-:W-:Y:S01]  /*14c90*/  FSEL R0, R105, RZ, P3 ;  /* 0x000000ff69007208 */ /* 0x010fe20001800000 */
        /* <DEDUP_REMOVED lines=9> */
[----:B-1----:R-:W-:Y:S09]  /*14d30*/  FFMA.FTZ R4, R11, UR4, -R166 ;  /* 0x000000040b047c23 */ /* 0x002ff200080108a6 */
[----:B------:R1:W4:Y:S01]  /*14d40*/  MUFU.EX2 R251, R4 ;  /* 0x0000000400fb7308 */ /* 0x0003220000000800 */
[----:B--2---:R-:W-:Y:S01]  /*14d50*/  FADD.FTZ R3, -R0, R106 ;  /* 0x0000006a00037221 */ /* 0x004fe20000010100 */
[----:B------:R-:W-:Y:S01]  /*14d60*/  FSEL R0, R102, RZ, P0 ;  /* 0x000000ff66007208 */ /* 0x000fe20000000000 */
[C---:B---3--:R-:W-:Y:S01]  /*14d70*/  FMUL.FTZ R5, R101.reuse, R113 ;  /* 0x0000007165057220 */ /* 0x048fe20000410000 */
[----:B------:R-:W-:Y:S01]  /*14d80*/  FMUL.FTZ R17, R101, R121 ;  /* 0x0000007965117220 */ /* 0x000fe20000410000 */
[----:B------:R-:W-:Y:S01]  /*14d90*/  FMUL.FTZ R2, R3, UR4 ;  /* 0x0000000403027c20 */ /* 0x000fe20008410000 */
[----:B------:R-:W-:Y:S01]  /*14da0*/  FFMA.FTZ R3, R25, UR4, -R165 ;  /* 0x0000000419037c23 */ /* 0x000fe200080108a5 */
[----:B------:R-:W-:Y:S01]  /*14db0*/  FADD.FTZ R0, -R0, R107 ;  /* 0x0000006b00007221 */ /* 0x000fe20000010100 */
[----:B------:R-:W-:Y:S01]  /*14dc0*/  FMUL.FTZ R32, R101, R132 ;  /* 0x0000008465207220 */ /* 0x000fe20000410000 */
[----:B-1----:R-:W-:Y:S01]  /*14dd0*/  FFMA.FTZ R4, R16, UR4, -R167 ;  /* 0x0000000410047c23 */ /* 0x002fe200080108a7 */
[----:B------:R1:W-:Y:S01]  /*14de0*/  MUFU.EX2 R240, R3 ;  /* 0x0000000300f07308 */ /* 0x0003e20000000800 */
[----:B------:R-:W-:Y:S01]  /*14df0*/  FMUL.FTZ R0, R0, UR4 ;  /* 0x0000000400007c20 */ /* 0x000fe20008410000 */
[----:B----4-:R-:W-:Y:S01]  /*14e00*/  F2FP.BF16.F32.PACK_AB R179, R251, R249 ;  /* 0x000000f9fbb3723e */ /* 0x010fe200000010ff */
[C---:B------:R-:W-:Y:S01]  /*14e10*/  FMUL.FTZ R16, R101.reuse, R120 ;  /* 0x0000007865107220 */ /* 0x040fe20000410000 */
[C---:B------:R-:W-:Y:S01]  /*14e20*/  FMUL.FTZ R33, R101.reuse, R133 ;  /* 0x0000008565217220 */ /* 0x040fe20000410000 */
[----:B------:R-:W-:Y:S01]  /*14e30*/  IMAD.MOV.U32 R132, RZ, RZ, R209 ;  /* 0x000000ffff847224 */ /* 0x000fe200078e00d1 */
[----:B------:R-:W-:Y:S01]  /*14e40*/  LDSM.16.MT88.4 R120, [R226+0x9400] ;  /* 0x00940000e278783b */ /* 0x000fe20000004200 */
[----:B------:R-:W-:Y:S03]  /*14e50*/  MOV R133, R211 ;  /* 0x000000d300857202 */ /* 0x000fe60000000f00 */
[----:B------:R2:W3:Y:S01]  /*14e60*/  MUFU.EX2 R245, R4 ;  /* 0x0000000400f57308 */ /* 0x0004e20000000800 */
[----:B------:R-:W-:Y:S02]  /*14e70*/  IMAD.MOV.U32 R107, RZ, RZ, R64 ;  /* 0x000000ffff6b7224 */ /* 0x000fe400078e0040 */
[C---:B------:R-:W-:Y:S01]  /*14e80*/  FMUL.FTZ R64, R101.reuse, R168 ;  /* 0x000000a865407220 */ /* 0x040fe20000410000 */
[C---:B------:R-:W-:Y:S01]  /*14e90*/  FMUL.FTZ R68, R101.reuse, R68 ;  /* 0x0000004465447220 */ /* 0x040fe20000410000 */
[C---:B------:R-:W-:Y:S01]  /*14ea0*/  FMUL.FTZ R69, R101.reuse, R69 ;  /* 0x0000004565457220 */ /* 0x040fe20000410000 */
[C---:B------:R-:W-:Y:S01]  /*14eb0*/  FMUL.FTZ R80, R101.reuse, R80 ;  /* 0x0000005065507220 */ /* 0x040fe20000410000 */
[----:B------:R-:W-:Y:S01]  /*14ec0*/  FMUL.FTZ R81, R101, R81 ;  /* 0x0000005165517220 */ /* 0x000fe20000410000 */
[----:B------:R-:W-:Y:S02]  /*14ed0*/  FFMA.FTZ R106, R187, UR4, -R167 ;  /* 0x00000004bb6a7c23 */ /* 0x000fe400080108a7 */
[----:B------:R-:W4:Y:S01]  /*14ee0*/  MUFU.EX2 R2, R2 ;  /* 0x0000000200027308 */ /* 0x000f220000000800 */
[--C-:B-1----:R-:W-:Y:S01]  /*14ef0*/  FFMA.FTZ R3, R28, UR4, -R165.reuse ;  /* 0x000000041c037c23 */ /* 0x102fe200080108a5 */
[C---:B------:R-:W-:Y:S01]  /*14f00*/  FMUL.FTZ R84, R101.reuse, R84 ;  /* 0x0000005465547220 */ /* 0x040fe20000410000 */
[C---:B------:R-:W-:Y:S01]  /*14f10*/  FMUL.FTZ R85, R101.reuse, R85 ;  /* 0x0000005565557220 */ /* 0x040fe20000410000 */
[C---:B------:R-:W-:Y:S01]  /*14f20*/  FMUL.FTZ R96, R101.reuse, R96 ;  /* 0x0000006065607220 */ /* 0x040fe20000410000 */
[C---:B------:R-:W-:Y:S01]  /*14f30*/  FMUL.FTZ R97, R101.reuse, R97 ;  /* 0x0000006165617220 */ /* 0x040fe20000410000 */
[----:B------:R-:W-:Y:S04]  /*14f40*/  PLOP3.LUT P0, PT, PT, PT, UP0, 0x80, 0x0 ;  /* 0x000000000000781c */ /* 0x000fe80003f0f008 */
[----:B------:R1:W-:Y:S01]  /*14f50*/  MUFU.EX2 R239, R3 ;  /* 0x0000000300ef7308 */ /* 0x0003e20000000800 */
[----:B--2---:R-:W-:Y:S01]  /*14f60*/  FMUL.FTZ R4, R101, R112 ;  /* 0x0000007065047220 */ /* 0x004fe20000410000 */
[----:B---3--:R-:W-:Y:S01]  /*14f70*/  F2FP.BF16.F32.PACK_AB R180, R246, R245 ;  /* 0x000000f5f6b4723e */ /* 0x008fe200000010ff */
[----:B------:R-:W-:Y:S05]  /*14f80*/  LDSM.16.MT88.4 R112, [R224+0xb000] ;  /* 0x00b00000e070783b */ /* 0x000fea0000004200 */
[-C--:B------:R-:W-:Y:S02]  /*14f90*/  HMMA.16816.F32.BF16 R4, R176, R20.reuse, R4 ;  /* 0x00000014b004723c */ /* 0x080fe40000041804 */
[----:B------:R-:W2:Y:S03]  /*14fa0*/  MUFU.EX2 R0, R0 ;  /* 0x0000000000007308 */ /* 0x000ea60000000800 */
[C---:B----4-:R-:W-:Y:S01]  /*14fb0*/  FMUL.FTZ R8, R2.reuse, R108 ;  /* 0x0000006c02087220 */ /* 0x050fe20000410000 */
[C---:B------:R-:W-:Y:S01]  /*14fc0*/  FMUL.FTZ R9, R2.reuse, R109 ;  /* 0x0000006d02097220 */ /* 0x040fe20000410000 */
[C---:B------:R-:W-:Y:S01]  /*14fd0*/  FMUL.FTZ R12, R2.reuse, R116 ;  /* 0x00000074020c7220 */ /* 0x040fe20000410000 */
[C---:B------:R-:W-:Y:S04]  /*14fe0*/  FMUL.FTZ R13, R2.reuse, R117 ;  /* 0x00000075020d7220 */ /* 0x040fe80000410000 */
[----:B------:R-:W-:Y:S01]  /*14ff0*/  MUFU.EX2 R217, R106 ;  /* 0x0000006a00d97308 */ /* 0x000fe20000000800 */
[----:B-1----:R-:W-:Y:S01]  /*15000*/  FFMA.FTZ R3, R185, UR4, -R166 ;  /* 0x00000004b9037c23 */ /* 0x002fe200080108a6 */
[C---:B------:R-:W-:Y:S01]  /*15010*/  FMUL.FTZ R28, R2.reuse, R136 ;  /* 0x00000088021c7220 */ /* 0x040fe20000410000 */
[----:B------:R-:W-:Y:S02]  /*15020*/  IMAD.MOV.U32 R136, RZ, RZ, R220 ;  /* 0x000000ffff887224 */ /* 0x000fe400078e00dc */
[C---:B------:R-:W-:Y:S01]  /*15030*/  FMUL.FTZ R24, R2.reuse, R124 ;  /* 0x0000007c02187220 */ /* 0x040fe20000410000 */
[C---:B------:R-:W-:Y:S01]  /*15040*/  FMUL.FTZ R25, R2.reuse, R125 ;  /* 0x0000007d02197220 */ /* 0x040fe20000410000 */
[----:B------:R-:W-:Y:S03]  /*15050*/  FMUL.FTZ R44, R2, R152 ;  /* 0x00000098022c7220 */ /* 0x000fe60000410000 */
[----:B------:R1:W-:Y:S01]  /*15060*/  MUFU.EX2 R222, R3 ;  /* 0x0000000300de7308 */ /* 0x0003e20000000800 */
[C---:B--2---:R-:W-:Y:S01]  /*15070*/  FMUL.FTZ R10, R0.reuse, R110 ;  /* 0x0000006e000a7220 */ /* 0x044fe20000410000 */
        /* <DEDUP_REMOVED lines=11> */
[----:B-1----:R-:W-:Y:S01]  /*15130*/  FFMA.FTZ R3, R188, UR4, -R165 ;  /* 0x00000004bc037c23 */ /* 0x002fe200080108a5 */
[C---:B------:R-:W-:Y:S03]  /*15140*/  HMMA.16816.F32.BF16 R16, R176.reuse, R22, R16 ;  /* 0x00000016b010723c */ /* 0x040fe60000041810 */
[----:B------:R1:W-:Y:S02]  /*15150*/  MUFU.EX2 R221, R3 ;  /* 0x0000000300dd7308 */ /* 0x0003e40000000800 */
[C---:B------:R-:W-:Y:S01]  /*15160*/  FMUL.FTZ R20, R101.reuse, R128 ;  /* 0x0000008065147220 */ /* 0x040fe20000410000 */
[C---:B------:R-:W-:Y:S01]  /*15170*/  FMUL.FTZ R21, R101.reuse, R129 ;  /* 0x0000008165157220 */ /* 0x040fe20000410000 */
[C---:B------:R-:W-:Y:S01]  /*15180*/  FMUL.FTZ R22, R100.reuse, R130 ;  /* 0x0000008264167220 */ /* 0x040fe20000410000 */
[----:B------:R-:W-:Y:S03]  /*15190*/  FMUL.FTZ R23, R100, R131 ;  /* 0x0000008364177220 */ /* 0x000fe60000410000 */
[----:B------:R-:W-:Y:S01]  /*151a0*/  MOV R131, R215 ;  /* 0x000000d700837202 */ /* 0x000fe20000000f00 */
[----:B------:R-:W-:Y:S01]  /*151b0*/  IMAD.MOV.U32 R130, RZ, RZ, R67 ;  /* 0x000000ffff827224 */ /* 0x000fe200078e0043 */
[----:B------:R-:W-:Y:S01]  /*151c0*/  MOV R128, R49 ;  /* 0x0000003100807202 */ /* 0x000fe20000000f00 */
[C---:B------:R-:W-:Y:S01]  /*151d0*/  FMUL.FTZ R49, R101.reuse, R149 ;  /* 0x0000009565317220 */ /* 0x040fe20000410000 */
[-C--:B------:R-:W-:Y:S03]  /*151e0*/  HMMA.16816.F32.BF16 R20, R176, R36.reuse, R20 ;  /* 0x00000024b014723c */ /* 0x080fe60000041814 */
[----:B------:R-:W-:Y:S01]  /*151f0*/  MOV R129, R65 ;  /* 0x0000004100817202 */ /* 0x000fe20000000f00 */
[----:B------:R-:W-:Y:S01]  /*15200*/  FMUL.FTZ R65, R101, R169 ;  /* 0x000000a965417220 */ /* 0x000fe20000410000 */
[----:B-1----:R-:W-:Y:S01]  /*15210*/  FFMA.FTZ R3, R189, UR4, -R165 ;  /* 0x00000004bd037c23 */ /* 0x002fe200080108a5 */
[C---:B------:R-:W-:Y:S03]  /*15220*/  HMMA.16816.F32.BF16 R24, R180.reuse, R36, R24 ;  /* 0x00000024b418723c */ /* 0x040fe60000041818 */
[----:B------:R1:W-:Y:S02]  /*15230*/  MUFU.EX2 R220, R3 ;  /* 0x0000000300dc7308 */ /* 0x0003e40000000800 */
[----:B------:R-:W-:Y:S01]  /*15240*/  FMUL.FTZ R43, R0, R143 ;  /* 0x0000008f002b7220 */ /* 0x000fe20000410000 */
[----:B------:R-:W-:Y:S02]  /*15250*/  IMAD.MOV.U32 R143, RZ, RZ, R216 ;  /* 0x000000ffff8f7224 */ /* 0x000fe400078e00d8 */
[----:B------:R-:W-:Y:S03]  /*15260*/  FFMA.FTZ R36, R29, UR4, -R166 ;  /* 0x000000041d247c23 */ /* 0x000fe600080108a6 */
[----:B------:R-:W-:Y:S01]  /*15270*/  FMUL.FTZ R29, R2, R137 ;  /* 0x00000089021d7220 */ /* 0x000fe20000410000 */
[----:B------:R-:W-:Y:S02]  /*15280*/  IMAD.MOV.U32 R137, RZ, RZ, R218 ;  /* 0x000000ffff897224 */ /* 0x000fe400078e00da */
[C---:B------:R-:W-:Y:S01]  /*15290*/  FMUL.FTZ R30, R0.reuse, R138 ;  /* 0x0000008a001e7220 */ /* 0x040fe20000410000 */
[----:B------:R-:W-:Y:S01]  /*152a0*/  FMUL.FTZ R31, R0, R139 ;  /* 0x0000008b001f7220 */ /* 0x000fe20000410000 */
[C---:B------:R-:W-:Y:S01]  /*152b0*/  FMUL.FTZ R67, R100.reuse, R171 ;  /* 0x000000ab64437220 */ /* 0x040fe20000410000 */
[----:B------:R-:W-:Y:S02]  /*152c0*/  IMAD.MOV.U32 R185, RZ, RZ, R51 ;  /* 0x000000ffffb97224 */ /* 0x000fe400078e0033 */
[----:B------:R-:W-:Y:S01]  /*152d0*/  FMUL.FTZ R51, R100, R151 ;  /* 0x0000009764337220 */ /* 0x000fe20000410000 */
[----:B------:R-:W-:Y:S02]  /*152e0*/  IMAD.MOV.U32 R138, RZ, RZ, R48 ;  /* 0x000000ffff8a7224 */ /* 0x000fe400078e0030 */
[C---:B------:R-:W-:Y:S01]  /*152f0*/  FMUL.FTZ R48, R101.reuse, R148 ;  /* 0x0000009465307220 */ /* 0x040fe20000410000 */
[----:B------:R-:W-:Y:S01]  /*15300*/  FMUL.FTZ R62, R0, R174 ;  /* 0x000000ae003e7220 */ /* 0x000fe20000410000 */
[-C--:B------:R-:W-:Y:S01]  /*15310*/  HMMA.16816.F32.BF16 R28, R180, R38.reuse, R28 ;  /* 0x00000026b41c723c */ /* 0x080fe2000004181c */
[----:B------:R3:W-:Y:S02]  /*15320*/  MUFU.EX2 R223, R36 ;  /* 0x0000002400df7308 */ /* 0x0007e40000000800 */
[----:B-1----:R-:W-:Y:S01]  /*15330*/  FFMA.FTZ R3, R190, UR4, -R166 ;  /* 0x00000004be037c23 */ /* 0x002fe200080108a6 */
[----:B------:R-:W-:Y:S01]  /*15340*/  FMUL.FTZ R63, R0, R175 ;  /* 0x000000af003f7220 */ /* 0x000fe20000410000 */
[----:B------:R-:W-:Y:S01]  /*15350*/  FMUL.FTZ R72, R2, R72 ;  /* 0x0000004802487220 */ /* 0x000fe20000410000 */
[C---:B------:R-:W-:Y:S05]  /*15360*/  HMMA.16816.F32.BF16 R32, R176.reuse, R38, R32 ;  /* 0x00000026b020723c */ /* 0x040fea0000041820 */
[----:B------:R1:W-:Y:S01]  /*15370*/  MUFU.EX2 R218, R3 ;  /* 0x0000000300da7308 */ /* 0x0003e20000000800 */
[----:B------:R-:W-:Y:S02]  /*15380*/  IMAD.MOV.U32 R188, RZ, RZ, R212 ;  /* 0x000000ffffbc7224 */ /* 0x000fe400078e00d4 */
[----:B------:R-:W-:Y:S03]  /*15390*/  FMUL.FTZ R47, R0, R155 ;  /* 0x0000009b002f7220 */ /* 0x000fe60000410000 */
[C---:B------:R-:W-:Y:S01]  /*153a0*/  FMUL.FTZ R38, R100.reuse, R146 ;  /* 0x0000009264267220 */ /* 0x040fe20000410000 */
[----:B------:R-:W-:Y:S02]  /*153b0*/  IMAD.MOV.U32 R146, RZ, RZ, R214 ;  /* 0x000000ffff927224 */ /* 0x000fe400078e00d6 */
[----:B------:R-:W-:Y:S01]  /*153c0*/  FMUL.FTZ R39, R100, R147 ;  /* 0x0000009364277220 */ /* 0x000fe20000410000 */
[----:B------:R-:W-:Y:S02]  /*153d0*/  IMAD.MOV.U32 R147, RZ, RZ, R213 ;  /* 0x000000ffff937224 */ /* 0x000fe400078e00d5 */
[----:B------:R-:W-:Y:S01]  /*153e0*/  FMUL.FTZ R45, R2, R153 ;  /* 0x00000099022d7220 */ /* 0x000fe20000410000 */
[----:B------:R-:W-:Y:S01]  /*153f0*/  IMAD.MOV.U32 R152, RZ, RZ, R210 ;  /* 0x000000ffff987224 */ /* 0x000fe200078e00d2 */
[----:B------:R-:W-:Y:S01]  /*15400*/  MOV R153, R207 ;  /* 0x000000cf00997202 */ /* 0x000fe20000000f00 */
[----:B------:R-:W-:Y:S02]  /*15410*/  IMAD.MOV.U32 R139, RZ, RZ, R208 ;  /* 0x000000ffff8b7224 */ /* 0x000fe400078e00d0 */
[----:B------:R-:W-:Y:S01]  /*15420*/  FMUL.FTZ R46, R0, R154 ;  /* 0x0000009a002e7220 */ /* 0x000fe20000410000 */
[----:B------:R-:W-:Y:S02]  /*15430*/  IMAD.MOV.U32 R155, RZ, RZ, R206 ;  /* 0x000000ffff9b7224 */ /* 0x000fe400078e00ce */
[C---:B---3--:R-:W-:Y:S01]  /*15440*/  FMUL.FTZ R36, R101.reuse, R144 ;  /* 0x0000009065247220 */ /* 0x048fe20000410000 */
[----:B-1----:R-:W-:Y:S01]  /*15450*/  FFMA.FTZ R3, R186, UR4, -R167 ;  /* 0x00000004ba037c23 */ /* 0x002fe200080108a7 */
[----:B------:R-:W-:Y:S02]  /*15460*/  IMAD.MOV.U32 R154, RZ, RZ, R61 ;  /* 0x000000ffff9a7224 */ /* 0x000fe400078e003d */
[C---:B------:R-:W-:Y:S01]  /*15470*/  FMUL.FTZ R37, R101.reuse, R145 ;  /* 0x0000009165257220 */ /* 0x040fe20000410000 */
[C---:B------:R-:W-:Y:S01]  /*15480*/  FMUL.FTZ R40, R2.reuse, R140 ;  /* 0x0000008c02287220 */ /* 0x040fe20000410000 */
[----:B------:R1:W3:Y:S01]  /*15490*/  MUFU.EX2 R216, R3 ;  /* 0x0000000300d87308 */ /* 0x0002e20000000800 */
[----:B------:R-:W-:Y:S01]  /*154a0*/  FMUL.FTZ R41, R2, R141 ;  /* 0x0000008d02297220 */ /* 0x000fe20000410000 */
[----:B------:R-:W-:Y:S01]  /*154b0*/  FMUL.FTZ R42, R0, R142 ;  /* 0x0000008e002a7220 */ /* 0x000fe20000410000 */
[----:B------:R-:W-:Y:S01]  /*154c0*/  FMUL.FTZ R61, R2, R173 ;  /* 0x000000ad023d7220 */ /* 0x000fe20000410000 */
[----:B------:R-:W-:Y:S01]  /*154d0*/  IMAD.MOV.U32 R141, RZ, RZ, R50 ;  /* 0x000000ffff8d7224 */ /* 0x000fe200078e0032 */
[-C--:B------:R-:W-:Y:S01]  /*154e0*/  HMMA.16816.F32.BF16 R36, R176, R52.reuse, R36 ;  /* 0x00000034b024723c */ /* 0x080fe20000041824 */
[----:B------:R-:W4:Y:S02]  /*154f0*/  LDL.LU R173, [R1+0xc] ;  /* 0x00000c0001ad7983 */ /* 0x000f240000300800 */
[----:B------:R-:W-:Y:S01]  /*15500*/  FMUL.FTZ R50, R100, R150 ;  /* 0x0000009664327220 */ /* 0x000fe20000410000 */
[----:B------:R-:W-:Y:S01]  /*15510*/  IMAD.MOV.U32 R140, RZ, RZ, R57 ;  /* 0x000000ffff8c7224 */ /* 0x000fe200078e0039 */
[----:B------:R-:W-:Y:S01]  /*15520*/  LDSM.16.MT88.4 R148, [R224+0xac00] ;  /* 0x00ac0000e094783b */ /* 0x000fe20000004200 */
[C---:B------:R-:W-:Y:S05]  /*15530*/  HMMA.16816.F32.BF16 R40, R180.reuse, R52, R40 ;  /* 0x00000034b428723c */ /* 0x040fea0000041828 */
[----:B------:R-:W-:Y:S01]  /*15540*/  FMUL.FTZ R57, R2, R157 ;  /* 0x0000009d02397220 */ /* 0x000fe20000410000 */
[-C--:B------:R-:W-:Y:S01]  /*15550*/  HMMA.16816.F32.BF16 R44, R180, R54.reuse, R44 ;  /* 0x00000036b42c723c */ /* 0x080fe2000004182c */
[----:B------:R-:W5:Y:S04]  /*15560*/  LDL.LU R159, [R1+0x8] ;  /* 0x00000800019f7983 */ /* 0x000f680000300800 */
[--C-:B-1----:R-:W-:Y:S01]  /*15570*/  FFMA.FTZ R3, R192, UR4, -R167.reuse ;  /* 0x00000004c0037c23 */ /* 0x102fe200080108a7 */
[C---:B------:R-:W-:Y:S01]  /*15580*/  HMMA.16816.F32.BF16 R48, R176.reuse, R54, R48 ;  /* 0x00000036b030723c */ /* 0x040fe20000041830 */
[----:B------:R-:W5:Y:S02]  /*15590*/  LDL.LU R158, [R1+0x4] ;  /* 0x00000400019e7983 */ /* 0x000f640000300800 */
[----:B------:R1:W-:Y:S02]  /*155a0*/  MUFU.EX2 R215, R3 ;  /* 0x0000000300d77308 */ /* 0x0003e40000000800 */
[----:B------:R-:W-:Y:S01]  /*155b0*/  MOV R142, R219 ;  /* 0x000000db008e7202 */ /* 0x000fe20000000f00 */
[C---:B------:R-:W-:Y:S01]  /*155c0*/  FMUL.FTZ R52, R101.reuse, R160 ;  /* 0x000000a065347220 */ /* 0x040fe20000410000 */
[----:B------:R-:W-:Y:S01]  /*155d0*/  FMUL.FTZ R53, R101, R161 ;  /* 0x000000a165357220 */ /* 0x000fe20000410000 */
[C---:B------:R-:W-:Y:S01]  /*155e0*/  FMUL.FTZ R54, R100.reuse, R162 ;  /* 0x000000a264367220 */ /* 0x040fe20000410000 */
[----:B------:R-:W5:Y:S04]  /*155f0*/  LDL.LU R157, [R1] ;  /* 0x00000000019d7983 */ /* 0x000f680000300800 */
[----:B------:R3:W-:Y:S01]  /*15600*/  MUFU.EX2 R219, R60 ;  /* 0x0000003c00db7308 */ /* 0x0007e20000000800 */
[----:B------:R-:W-:Y:S01]  /*15610*/  FMUL.FTZ R55, R100, R163 ;  /* 0x000000a364377220 */ /* 0x000fe20000410000 */
[----:B------:R-:W-:Y:S02]  /*15620*/  IMAD.MOV.U32 R145, RZ, RZ, R56 ;  /* 0x000000ffff917224 */ /* 0x000fe400078e0038 */
[----:B------:R-:W-:Y:S01]  /*15630*/  FMUL.FTZ R56, R2, R156 ;  /* 0x0000009c02387220 */ /* 0x000fe20000410000 */
[----:B------:R-:W-:Y:S02]  /*15640*/  IMAD.MOV.U32 R144, RZ, RZ, R66 ;  /* 0x000000ffff907224 */ /* 0x000fe400078e0042 */
[----:B------:R-:W-:Y:S01]  /*15650*/  FMUL.FTZ R66, R100, R170 ;  /* 0x000000aa64427220 */ /* 0x000fe20000410000 */
[----:B------:R-:W-:Y:S01]  /*15660*/  FMUL.FTZ R73, R2, R73 ;  /* 0x0000004902497220 */ /* 0x000fe20000410000 */
[----:B------:R-:W-:Y:S01]  /*15670*/  LDSM.16.MT88.4 R168, [R226+0xac00] ;  /* 0x00ac0000e2a8783b */ /* 0x000fe20000004200 */
[-C--:B--2---:R-:W-:Y:S03]  /*15680*/  HMMA.16816.F32.BF16 R52, R176, R108.reuse, R52 ;  /* 0x0000006cb034723c */ /* 0x084fe60000041834 */
[----:B-1----:R-:W-:Y:S01]  /*15690*/  FFMA.FTZ R3, R193, UR4, -R167 ;  /* 0x00000004c1037c23 */ /* 0x002fe200080108a7 */
[C---:B------:R-:W-:Y:S01]  /*156a0*/  FMUL.FTZ R74, R0.reuse, R74 ;  /* 0x0000004a004a7220 */ /* 0x040fe20000410000 */
[----:B------:R-:W-:Y:S01]  /*156b0*/  FMUL.FTZ R75, R0, R75 ;  /* 0x0000004b004b7220 */ /* 0x000fe20000410000 */
[C---:B------:R-:W-:Y:S01]  /*156c0*/  HMMA.16816.F32.BF16 R56, R180.reuse, R108, R56 ;  /* 0x0000006cb438723c */ /* 0x040fe20000041838 */
[----:B------:R1:W2:Y:S04]  /*156d0*/  MUFU.EX2 R214, R3 ;  /* 0x0000000300d67308 */ /* 0x0002a80000000800 */
[C---:B---3--:R-:W-:Y:S01]  /*156e0*/  FMUL.FTZ R60, R2.reuse, R172 ;  /* 0x000000ac023c7220 */ /* 0x048fe20000410000 */
[C---:B------:R-:W-:Y:S01]  /*156f0*/  FMUL.FTZ R76, R2.reuse, R76 ;  /* 0x0000004c024c7220 */ /* 0x040fe20000410000 */
[----:B------:R-:W-:Y:S01]  /*15700*/  FMUL.FTZ R77, R2, R77 ;  /* 0x0000004d024d7220 */ /* 0x000fe20000410000 */
[C---:B------:R-:W-:Y:S03]  /*15710*/  FMUL.FTZ R78, R0.reuse, R78 ;  /* 0x0000004e004e7220 */ /* 0x040fe60000410000 */
[----:B------:R-:W-:Y:S01]  /*15720*/  FMUL.FTZ R79, R0, R79 ;  /* 0x0000004f004f7220 */ /* 0x000fe20000410000 */
[-C--:B------:R-:W-:Y:S03]  /*15730*/  HMMA.16816.F32.BF16 R60, R180, R110.reuse, R60 ;  /* 0x0000006eb43c723c */ /* 0x080fe6000004183c */
[----:B------:R-:W-:Y:S01]  /*15740*/  F2FP.BF16.F32.PACK_AB R116, R217, R216 ;  /* 0x000000d8d974723e */ /* 0x000fe200000010ff */
[C---:B------:R-:W-:Y:S01]  /*15750*/  FMUL.FTZ R88, R2.reuse, R88 ;  /* 0x0000005802587220 */ /* 0x040fe20000410000 */
[----:B------:R-:W-:Y:S01]  /*15760*/  FMUL.FTZ R89, R2, R89 ;  /* 0x0000005902597220 */ /* 0x000fe20000410000 */
[C---:B------:R-:W-:Y:S01]  /*15770*/  HMMA.16816.F32.BF16 R64, R176.reuse, R110, R64 ;  /* 0x0000006eb040723c */ /* 0x040fe20000041840 */
[----:B------:R-:W3:Y:S04]  /*15780*/  LDSM.16.MT88.4 R108, [R226+0xb000] ;  /* 0x00b00000e26c783b */ /* 0x000ee80000004200 */
[--C-:B-1----:R-:W-:Y:S01]  /*15790*/  FFMA.FTZ R3, R196, UR4, -R184.reuse ;  /* 0x00000004c4037c23 */ /* 0x102fe200080108b8 */
[-C--:B------:R-:W-:Y:S03]  /*157a0*/  HMMA.16816.F32.BF16 R68, R176, R112.reuse, R68 ;  /* 0x00000070b044723c */ /* 0x080fe60000041844 */
[----:B------:R1:W-:Y:S02]  /*157b0*/  MUFU.EX2 R213, R3 ;  /* 0x0000000300d57308 */ /* 0x0003e40000000800 */
[----:B--2---:R-:W-:Y:S01]  /*157c0*/  F2FP.BF16.F32.PACK_AB R118, R214, R215 ;  /* 0x000000d7d676723e */ /* 0x004fe200000010ff */
[C---:B------:R-:W-:Y:S05]  /*157d0*/  HMMA.16816.F32.BF16 R72, R180.reuse, R112, R72 ;  /* 0x00000070b448723c */ /* 0x040fea0000041848 */
[C---:B------:R-:W-:Y:S01]  /*157e0*/  FMUL.FTZ R90, R0.reuse, R90 ;  /* 0x0000005a005a7220 */ /* 0x040fe20000410000 */
[-C--:B------:R-:W-:Y:S05]  /*157f0*/  HMMA.16816.F32.BF16 R76, R180, R114.reuse, R76 ;  /* 0x00000072b44c723c */ /* 0x080fea000004184c */
[----:B------:R-:W-:Y:S01]  /*15800*/  FMUL.FTZ R91, R0, R91 ;  /* 0x0000005b005b7220 */ /* 0x000fe20000410000 */
[C---:B------:R-:W-:Y:S01]  /*15810*/  HMMA.16816.F32.BF16 R80, R176.reuse, R114, R80 ;  /* 0x00000072b050723c */ /* 0x040fe20000041850 */
[----:B------:R-:W2:Y:S04]  /*15820*/  LDSM.16.MT88.4 R112, [R224+0x9400] ;  /* 0x00940000e070783b */ /* 0x000ea80000004200 */
[--C-:B-1----:R-:W-:Y:S01]  /*15830*/  FFMA.FTZ R3, R198, UR4, -R184.reuse ;  /* 0x00000004c6037c23 */ /* 0x102fe200080108b8 */
[C---:B------:R-:W-:Y:S01]  /*15840*/  FMUL.FTZ R92, R2.reuse, R92 ;  /* 0x0000005c025c7220 */ /* 0x040fe20000410000 */
[----:B------:R-:W-:Y:S01]  /*15850*/  FMUL.FTZ R93, R2, R93 ;  /* 0x0000005d025d7220 */ /* 0x000fe20000410000 */
[C---:B------:R-:W-:Y:S01]  /*15860*/  FMUL.FTZ R94, R0.reuse, R94 ;  /* 0x0000005e005e7220 */ /* 0x040fe20000410000 */
[----:B------:R1:W2:Y:S02]  /*15870*/  MUFU.EX2 R212, R3 ;  /* 0x0000000300d47308 */ /* 0x0002a40000000800 */
[----:B------:R-:W-:Y:S01]  /*15880*/  FMUL.FTZ R95, R0, R95 ;  /* 0x0000005f005f7220 */ /* 0x000fe20000410000 */
[----:B------:R-:W-:Y:S01]  /*15890*/  FFMA.FTZ R106, R194, UR4, -R184 ;  /* 0x00000004c26a7c23 */ /* 0x000fe200080108b8 */
[----:B------:R-:W-:Y:S01]  /*158a0*/  IMAD.MOV.U32 R172, RZ, RZ, R139 ;  /* 0x000000ffffac7224 */ /* 0x000fe200078e008b */
[----:B------:R-:W-:Y:S01]  /*158b0*/  MOV R174, R137 ;  /* 0x0000008900ae7202 */ /* 0x000fe20000000f00 */
[----:B------:R-:W-:Y:S01]  /*158c0*/  IMAD.MOV.U32 R156, RZ, RZ, R138 ;  /* 0x000000ffff9c7224 */ /* 0x000fe200078e008a */
[-C--:B---3--:R-:W-:Y:S03]  /*158d0*/  HMMA.16816.F32.BF16 R84, R176, R108.reuse, R84 ;  /* 0x0000006cb054723c */ /* 0x088fe60000041854 */
[----:B------:R-:W-:Y:S03]  /*158e0*/  MUFU.EX2 R211, R106 ;  /* 0x0000006a00d37308 */ /* 0x000fe60000000800 */
[C---:B------:R-:W-:Y:S05]  /*158f0*/  HMMA.16816.F32.BF16 R88, R180.reuse, R108, R88 ;  /* 0x0000006cb458723c */ /* 0x040fea0000041858 */
[----:B-1----:R-:W-:Y:S01]  /*15900*/  FFMA.FTZ R3, R195, UR4, -R184 ;  /* 0x00000004c3037c23 */ /* 0x002fe200080108b8 */
[-C--:B------:R-:W-:Y:S03]  /*15910*/  HMMA.16816.F32.BF16 R92, R180, R110.reuse, R92 ;  /* 0x0000006eb45c723c */ /* 0x080fe6000004185c */
[----:B------:R1:W3:Y:S02]  /*15920*/  MUFU.EX2 R210, R3 ;  /* 0x0000000300d27308 */ /* 0x0002e40000000800 */
[----:B------:R-:W-:Y:S01]  /*15930*/  F2FP.BF16.F32.PACK_AB R108, R239, R240 ;  /* 0x000000f0ef6c723e */ /* 0x000fe200000010ff */
[----:B------:R-:W-:Y:S05]  /*15940*/  HMMA.16816.F32.BF16 R96, R176, R110, R96 ;  /* 0x0000006eb060723c */ /* 0x000fea0000041860 */
[----:B------:R-:W-:Y:S02]  /*15950*/  F2FP.BF16.F32.PACK_AB R109, R222, R223 ;  /* 0x000000dfde6d723e */ /* 0x000fe400000010ff */
[----:B------:R-:W-:Y:S04]  /*15960*/  F2FP.BF16.F32.PACK_AB R110, R220, R221 ;  /* 0x000000dddc6e723e */ /* 0x000fe800000010ff */
[----:B------:R-:W-:Y:S02]  /*15970*/  F2FP.BF16.F32.PACK_AB R111, R219, R218 ;  /* 0x000000dadb6f723e */ /* 0x000fe400000010ff */
[----:B--2---:R-:W-:Y:S01]  /*15980*/  F2FP.BF16.F32.PACK_AB R117, R212, R213 ;  /* 0x000000d5d475723e */ /* 0x004fe200000010ff */
[--C-:B-1----:R-:W-:Y:S01]  /*15990*/  FFMA.FTZ R3, R200, UR4, -R165.reuse ;  /* 0x00000004c8037c23 */ /* 0x102fe200080108a5 */
[----:B---3--:R-:W-:Y:S03]  /*159a0*/  F2FP.BF16.F32.PACK_AB R119, R210, R211 ;  /* 0x000000d3d277723e */ /* 0x008fe600000010ff */
[-C--:B------:R-:W-:Y:S01]  /*159b0*/  HMMA.16816.F32.BF16 R4, R108, R112.reuse, R4 ;  /* 0x000000706c04723c */ /* 0x080fe20000041804 */
[----:B------:R1:W-:Y:S05]  /*159c0*/  MUFU.EX2 R208, R3 ;  /* 0x0000000300d07308 */ /* 0x0003ea0000000800 */
        /* <DEDUP_REMOVED lines=17> */
[----:B------:R-:W3:Y:S04]  /*15ae0*/  LDSM.16.MT88.4 R124, [R226+0xb400] ;  /* 0x00b40000e27c783b */ /* 0x000ee80000004200 */
[--C-:B-1----:R-:W-:Y:S01]  /*15af0*/  FFMA.FTZ R3, R205, UR4, -R166.reuse ;  /* 0x00000004cd037c23 */ /* 0x102fe200080108a6 */
[-C--:B--2---:R-:W-:Y:S03]  /*15b00*/  HMMA.16816.F32.BF16 R52, R108, R112.reuse, R52 ;  /* 0x000000706c34723c */ /* 0x084fe60000041834 */
[----:B------:R1:W2:Y:S03]  /*15b10*/  MUFU.EX2 R205, R3 ;  /* 0x0000000300cd7308 */ /* 0x0002a60000000800 */
[C---:B------:R-:W-:Y:S06]  /*15b20*/  HMMA.16816.F32.BF16 R56, R116.reuse, R112, R56 ;  /* 0x000000707438723c */ /* 0x040fec0000041838 */
[-C--:B------:R-:W-:Y:S06]  /*15b30*/  HMMA.16816.F32.BF16 R60, R116, R114.reuse, R60 ;  /* 0x00000072743c723c */ /* 0x080fec000004183c */
[C---:B------:R-:W-:Y:S01]  /*15b40*/  HMMA.16816.F32.BF16 R64, R108.reuse, R114, R64 ;  /* 0x000000726c40723c */ /* 0x040fe20000041840 */
[----:B------:R-:W5:Y:S04]  /*15b50*/  LDSM.16.MT88.4 R112, [R224+0x9800] ;  /* 0x00980000e070783b */ /* 0x000f680000004200 */
        /* <DEDUP_REMOVED lines=8> */
[-C--:B------:R-:W-:Y:S03]  /*15be0*/  HMMA.16816.F32.BF16 R84, R108, R124.reuse, R84 ;  /* 0x0000007c6c54723c */ /* 0x080fe60000041854 */
[----:B------:R1:W2:Y:S03]  /*15bf0*/  MUFU.EX2 R207, R3 ;  /* 0x0000000300cf7308 */ /* 0x0002a60000000800 */
[C---:B------:R-:W-:Y:S06]  /*15c00*/  HMMA.16816.F32.BF16 R88, R116.reuse, R124, R88 ;  /* 0x0000007c7458723c */ /* 0x040fec0000041858 */
[-C--:B------:R-:W-:Y:S06]  /*15c10*/  HMMA.16816.F32.BF16 R92, R116, R126.reuse, R92 ;  /* 0x0000007e745c723c */ /* 0x080fec000004185c */
[----:B------:R-:W-:Y:S01]  /*15c20*/  HMMA.16816.F32.BF16 R96, R108, R126, R96 ;  /* 0x0000007e6c60723c */ /* 0x000fe20000041860 */
[----:B------:R-:W3:Y:S04]  /*15c30*/  LDSM.16.MT88.4 R124, [R224+0xa800] ;  /* 0x00a80000e07c783b */ /* 0x000ee80000004200 */
[----:B-1----:R-:W-:Y:S02]  /*15c40*/  FFMA.FTZ R3, R155, UR4, -R166 ;  /* 0x000000049b037c23 */ /* 0x002fe400080108a6 */
[----:B------:R-:W-:Y:S02]  /*15c50*/  F2FP.BF16.F32.PACK_AB R108, R209, R208 ;  /* 0x000000d0d16c723e */ /* 0x000fe400000010ff */
[----:B------:R1:W-:Y:S02]  /*15c60*/  MUFU.EX2 R202, R3 ;  /* 0x0000000300ca7308 */ /* 0x0003e40000000800 */
[----:B--2---:R-:W-:Y:S02]  /*15c70*/  F2FP.BF16.F32.PACK_AB R109, R205, R204 ;  /* 0x000000cccd6d723e */ /* 0x004fe400000010ff */
[----:B------:R-:W-:Y:S01]  /*15c80*/  F2FP.BF16.F32.PACK_AB R110, R207, R206 ;  /* 0x000000cecf6e723e */ /* 0x000fe200000010ff */
[----:B----4-:R-:W-:Y:S01]  /*15c90*/  FFMA.FTZ R101, R101, R173, R174 ;  /* 0x000000ad65657223 */ /* 0x010fe200000100ae */
[----:B-1----:R-:W-:Y:S04]  /*15ca0*/  FFMA.FTZ R3, R154, UR4, -R166 ;  /* 0x000000049a037c23 */ /* 0x002fe800080108a6 */
[----:B------:R1:W2:Y:S01]  /*15cb0*/  MUFU.EX2 R203, R3 ;  /* 0x0000000300cb7308 */ /* 0x0002a20000000800 */
[----:B-----5:R-:W-:Y:S01]  /*15cc0*/  FFMA.FTZ R100, R100, R159, R250 ;  /* 0x0000009f64647223 */ /* 0x020fe200000100fa */
[----:B------:R-:W-:Y:S01]  /*15cd0*/  FFMA.FTZ R2, R2, R158, R245 ;  /* 0x0000009e02027223 */ /* 0x000fe200000100f5 */
[--C-:B-1----:R-:W-:Y:S01]  /*15ce0*/  FFMA.FTZ R3, R153, UR4, -R167.reuse ;  /* 0x0000000499037c23 */ /* 0x102fe200080108a7 */
[----:B--2---:R-:W-:Y:S02]  /*15cf0*/  F2FP.BF16.F32.PACK_AB R111, R203, R202 ;  /* 0x000000cacb6f723e */ /* 0x004fe400000010ff */
[----:B------:R-:W-:Y:S04]  /*15d00*/  FADD.FTZ R2, R246, R2 ;  /* 0x00000002f6027221 */ /* 0x000fe80000010000 */
[----:B------:R1:W-:Y:S01]  /*15d10*/  MUFU.EX2 R200, R3 ;  /* 0x0000000300c87308 */ /* 0x0003e20000000800 */
[----:B------:R-:W-:Y:S01]  /*15d20*/  FADD.FTZ R2, R247, R2 ;  /* 0x00000002f7027221 */ /* 0x000fe20000010000 */
[-C--:B------:R-:W-:Y:S03]  /*15d30*/  HMMA.16816.F32.BF16 R4, R108, R112.reuse, R4 ;  /* 0x000000706c04723c */ /* 0x080fe60000041804 */
[--C-:B-1----:R-:W-:Y:S05]  /*15d40*/  FFMA.FTZ R3, R152, UR4, -R167.reuse ;  /* 0x0000000498037c23 */ /* 0x102fea00080108a7 */
[----:B------:R1:W2:Y:S03]  /*15d50*/  MUFU.EX2 R198, R3 ;  /* 0x0000000300c67308 */ /* 0x0002a60000000800 */
[--C-:B-1----:R-:W-:Y:S01]  /*15d60*/  FFMA.FTZ R3, R197, UR4, -R167.reuse ;  /* 0x00000004c5037c23 */ /* 0x102fe200080108a7 */
[----:B--2---:R-:W-:Y:S06]  /*15d70*/  F2FP.BF16.F32.PACK_AB R116, R198, R200 ;  /* 0x000000c8c674723e */ /* 0x004fec00000010ff */
        /* <DEDUP_REMOVED lines=41> */
[-C--:B---3--:R-:W-:Y:S03]  /*16010*/  HMMA.16816.F32.BF16 R68, R108, R120.reuse, R68 ;  /* 0x000000786c44723c */ /* 0x088fe60000041844 */
[----:B------:R1:W-:Y:S02]  /*16020*/  MUFU.EX2 R190, R3 ;  /* 0x0000000300be7308 */ /* 0x0003e40000000800 */
[----:B------:R-:W-:Y:S01]  /*16030*/  FFMA.FTZ R165, R185, UR4, -R165 ;  /* 0x00000004b9a57c23 */ /* 0x000fe200080108a5 */
[C---:B------:R-:W-:Y:S07]  /*16040*/  HMMA.16816.F32.BF16 R72, R116.reuse, R120, R72 ;  /* 0x000000787448723c */ /* 0x040fee0000041848 */
[----:B------:R2:W3:Y:S01]  /*16050*/  MUFU.EX2 R188, R165 ;  /* 0x000000a500bc7308 */ /* 0x0004e20000000800 */
[-C--:B------:R-:W-:Y:S06]  /*16060*/  HMMA.16816.F32.BF16 R76, R116, R122.reuse, R76 ;  /* 0x0000007a744c723c */ /* 0x080fec000004184c */
[C---:B------:R-:W-:Y:S05]  /*16070*/  HMMA.16816.F32.BF16 R80, R108.reuse, R122, R80 ;  /* 0x0000007a6c50723c */ /* 0x040fea0000041850 */
[--C-:B-1----:R-:W-:Y:S01]  /*16080*/  FFMA.FTZ R3, R135, UR4, -R166.reuse ;  /* 0x0000000487037c23 */ /* 0x102fe200080108a6 */
[-C--:B----4-:R-:W-:Y:S03]  /*16090*/  HMMA.16816.F32.BF16 R84, R108, R124.reuse, R84 ;  /* 0x0000007c6c54723c */ /* 0x090fe60000041854 */
[----:B------:R1:W-:Y:S02]  /*160a0*/  MUFU.EX2 R187, R3 ;  /* 0x0000000300bb7308 */ /* 0x0003e40000000800 */
[----:B------:R-:W-:Y:S01]  /*160b0*/  FFMA.FTZ R166, R134, UR4, -R166 ;  /* 0x0000000486a67c23 */ /* 0x000fe200080108a6 */
[C---:B------:R-:W-:Y:S07]  /*160c0*/  HMMA.16816.F32.BF16 R88, R116.reuse, R124, R88 ;  /* 0x0000007c7458723c */ /* 0x040fee0000041858 */
[----:B------:R3:W-:Y:S01]  /*160d0*/  MUFU.EX2 R186, R166 ;  /* 0x000000a600ba7308 */ /* 0x0007e20000000800 */
[-C--:B------:R-:W-:Y:S03]  /*160e0*/  HMMA.16816.F32.BF16 R92, R116, R126.reuse, R92 ;  /* 0x0000007e745c723c */ /* 0x080fe6000004185c */
[----:B--2---:R-:W-:Y:S03]  /*160f0*/  F2FP.BF16.F32.PACK_AB R165, R189, R191 ;  /* 0x000000bfbda5723e */ /* 0x004fe600000010ff */
[----:B------:R-:W-:Y:S05]  /*16100*/  HMMA.16816.F32.BF16 R96, R108, R126, R96 ;  /* 0x0000007e6c60723c */ /* 0x000fea0000041860 */
[--C-:B-1----:R-:W-:Y:S04]  /*16110*/  FFMA.FTZ R3, R133, UR4, -R167.reuse ;  /* 0x0000000485037c23 */ /* 0x102fe800080108a7 */
[----:B------:R1:W-:Y:S02]  /*16120*/  MUFU.EX2 R183, R3 ;  /* 0x0000000300b77308 */ /* 0x0003e40000000800 */
[----:B---3--:R-:W-:Y:S01]  /*16130*/  F2FP.BF16.F32.PACK_AB R166, R188, R190 ;  /* 0x000000bebca6723e */ /* 0x008fe200000010ff */
[--C-:B-1----:R-:W-:Y:S07]  /*16140*/  FFMA.FTZ R3, R131, UR4, -R167.reuse ;  /* 0x0000000483037c23 */ /* 0x102fee00080108a7 */
[----:B------:R1:W2:Y:S02]  /*16150*/  MUFU.EX2 R185, R3 ;  /* 0x0000000300b97308 */ /* 0x0002a40000000800 */
[--C-:B-1----:R-:W-:Y:S01]  /*16160*/  FFMA.FTZ R3, R130, UR4, -R167.reuse ;  /* 0x0000000482037c23 */ /* 0x102fe200080108a7 */
[----:B------:R-:W-:Y:S01]  /*16170*/  FFMA.FTZ R167, R129, UR4, -R167 ;  /* 0x0000000481a77c23 */ /* 0x000fe200080108a7 */
[----:B--2---:R-:W-:Y:S06]  /*16180*/  F2FP.BF16.F32.PACK_AB R176, R185, R183 ;  /* 0x000000b7b9b0723e */ /* 0x004fec00000010ff */
[----:B------:R1:W-:Y:S10]  /*16190*/  MUFU.EX2 R182, R3 ;  /* 0x0000000300b67308 */ /* 0x0003f40000000800 */
[----:B------:R2:W3:Y:S01]  /*161a0*/  MUFU.EX2 R181, R167 ;  /* 0x000000a700b57308 */ /* 0x0004e20000000800 */
[--C-:B-1----:R-:W-:Y:S09]  /*161b0*/  FFMA.FTZ R3, R107, UR4, -R184.reuse ;  /* 0x000000046b037c23 */ /* 0x102ff200080108b8 */
        /* <DEDUP_REMOVED lines=8> */
[----:B------:R-:W2:Y:S01]  /*16240*/  LDSM.16.MT88.4 R132, [R226+0x9c00] ;  /* 0x009c0000e284783b */ /* 0x000ea20000004200 */
[----:B------:R-:W-:Y:S05]  /*16250*/  F2FP.BF16.F32.PACK_AB R164, R193, R192 ;  /* 0x000000c0c1a4723e */ /* 0x000fea00000010ff */
[----:B------:R4:W-:Y:S01]  /*16260*/  MUFU.EX2 R106, R3 ;  /* 0x00000003006a7308 */ /* 0x0009e20000000800 */
[----:B---3--:R-:W-:Y:S09]  /*16270*/  F2FP.BF16.F32.PACK_AB R177, R180, R107 ;  /* 0x0000006bb4b1723e */ /* 0x008ff200000010ff */
[----:B------:R-:W3:Y:S01]  /*16280*/  MUFU.EX2 R184, R184 ;  /* 0x000000b800b87308 */ /* 0x000ee20000000800 */
[-C--:B-1----:R-:W-:Y:S01]  /*16290*/  HMMA.16816.F32.BF16 R112, R164, R128.reuse, R4 ;  /* 0x00000080a470723c */ /* 0x082fe20000041804 */
[----:B------:R-:W1:Y:S04]  /*162a0*/  LDSM.16.MT88.4 R4, [R224+0xbc00] ;  /* 0x00bc0000e004783b */ /* 0x000e680000004200 */
[----:B----4-:R-:W-:Y:S01]  /*162b0*/  FFMA.FTZ R3, R0, R157, R241 ;  /* 0x0000009d00037223 */ /* 0x010fe200000100f1 */
[----:B------:R-:W-:Y:S01]  /*162c0*/  FADD.FTZ R0, R252, R100 ;  /* 0x00000064fc007221 */ /* 0x000fe20000010000 */
[----:B------:R-:W-:Y:S01]  /*162d0*/  IMAD.MOV.U32 R100, RZ, RZ, R104 ;  /* 0x000000ffff647224 */ /* 0x000fe200078e0068 */
[----:B---3--:R-:W-:Y:S03]  /*162e0*/  F2FP.BF16.F32.PACK_AB R179, R184, R106 ;  /* 0x0000006ab8b3723e */ /* 0x008fe600000010ff */
[----:B------:R-:W-:Y:S01]  /*162f0*/  FADD.FTZ R3, R242, R3 ;  /* 0x00000003f2037221 */ /* 0x000fe20000010000 */
[----:B------:R-:W-:Y:S03]  /*16300*/  FADD.FTZ R0, R249, R0 ;  /* 0x00000000f9007221 */ /* 0x000fe60000010000 */
[C---:B------:R-:W-:Y:S01]  /*16310*/  HMMA.16816.F32.BF16 R108, R176.reuse, R128, R8 ;  /* 0x00000080b06c723c */ /* 0x040fe20000041808 */
[----:B------:R-:W3:Y:S03]  /*16320*/  LDSM.16.MT88.4 R8, [R226+0xbc00] ;  /* 0x00bc0000e208783b */ /* 0x000ee60000004200 */
[----:B------:R-:W-:Y:S02]  /*16330*/  FADD.FTZ R3, R244, R3 ;  /* 0x00000003f4037221 */ /* 0x000fe40000010000 */
[-C--:B------:R-:W-:Y:S06]  /*16340*/  HMMA.16816.F32.BF16 R116, R176, R130.reuse, R12 ;  /* 0x00000082b074723c */ /* 0x080fec000004180c */
[C---:B------:R-:W-:Y:S05]  /*16350*/  HMMA.16816.F32.BF16 R120, R164.reuse, R130, R16 ;  /* 0x00000082a478723c */ /* 0x040fea0000041810 */
[----:B------:R-:W-:Y:S01]  /*16360*/  FADD.FTZ R12, R251, R0 ;  /* 0x00000000fb0c7221 */ /* 0x000fe20000010000 */
[-C--:B--2---:R-:W-:Y:S05]  /*16370*/  HMMA.16816.F32.BF16 R128, R164, R132.reuse, R20 ;  /* 0x00000084a480723c */ /* 0x084fea0000041814 */
[----:B------:R-:W-:Y:S01]  /*16380*/  FADD.FTZ R12, R223, R12 ;  /* 0x0000000cdf0c7221 */ /* 0x000fe20000010000 */
[C---:B------:R-:W-:Y:S05]  /*16390*/  HMMA.16816.F32.BF16 R124, R176.reuse, R132, R24 ;  /* 0x00000084b07c723c */ /* 0x040fea0000041818 */
[----:B------:R-:W-:Y:S02]  /*163a0*/  IMAD.MOV.U32 R15, RZ, RZ, R136 ;  /* 0x000000ffff0f7224 */ /* 0x000fe400078e0088 */
[----:B------:R-:W-:Y:S01]  /*163b0*/  FADD.FTZ R0, R248, R2 ;  /* 0x00000002f8007221 */ /* 0x000fe20000010000 */
[-C--:B------:R-:W-:Y:S03]  /*163c0*/  HMMA.16816.F32.BF16 R136, R176, R134.reuse, R28 ;  /* 0x00000086b088723c */ /* 0x080fe6000004181c */
[----:B------:R-:W-:Y:S01]  /*163d0*/  FADD.FTZ R2, R243, R3 ;  /* 0x00000003f3027221 */ /* 0x000fe20000010000 */
[----:B------:R-:W-:Y:S02]  /*163e0*/  FADD.FTZ R3, R216, R0 ;  /* 0x00000000d8037221 */ /* 0x000fe40000010000 */
        /* <DEDUP_REMOVED lines=66> */
[----:B------:R-:W-:Y:S01]  /*16810*/  FADD.FTZ R2, R181, R2 ;  /* 0x00000002b5027221 */ /* 0x000fe20000010000 */
[----:B------:R-:W-:Y:S01]  /*16820*/  FADD.FTZ R0, R184, R0 ;  /* 0x00000000b8007221 */ /* 0x000fe20000010000 */
[----:B------:R-:W-:Y:S02]  /*16830*/  IMAD.MOV.U32 R106, RZ, RZ, R103 ;  /* 0x000000ffff6a7224 */ /* 0x000fe400078e0067 */
[----:B------:R1:W-:Y:S04]  /*16840*/  STL [R1+0x8], R3 ;  /* 0x0000080301007387 */ /* 0x0003e80000100800 */
[----:B------:R2:W-:Y:S04]  /*16850*/  STL [R1+0x4], R2 ;  /* 0x0000040201007387 */ /* 0x0005e80000100800 */
[----:B------:R2:W-:Y:S01]  /*16860*/  STL [R1], R0 ;  /* 0x0000000001007387 */ /* 0x0005e20000100800 */
[----:B-1----:R-:W-:Y:S01]  /*16870*/  MOV R3, R105 ;  /* 0x0000006900037202 */ /* 0x002fe20000000f00 */
[----:B------:R-:W-:Y:S06]  /*16880*/  @P0 BRA `(.L_x_1045) ;  /* 0xffffffb800140947 */ /* 0x000fec000383ffff */
.L_x_1044:
[----:B------:R-:W3:Y:S04]  /*16890*/  LDL.LU R8, [R1+0xc] ;  /* 0x00000c0001087983 */ /* 0x000ee80000300800 */
[----:B------:R-:W4:Y:S04]  /*168a0*/  LDL.LU R7, [R1+0x8] ;  /* 0x0000080001077983 */ /* 0x000f280000300800 */
[----:B------:R-:W2:Y:S04]  /*168b0*/  LDL.LU R6, [R1+0x4] ;  /* 0x0000040001067983 */ /* 0x000ea80000300800 */
[----:B------:R-:W2:Y:S01]  /*168c0*/  LDL.LU R5, [R1] ;  /* 0x0000000001057983 */ /* 0x000ea20000300800 */
        /* <DEDUP_REMOVED lines=77> */
.L_x_1048:
        /* <DEDUP_REMOVED lines=23> */
.L_x_1049:
        /* <DEDUP_REMOVED lines=296> */
.L_x_1051:
[----:B------:R-:W-:Y:S05]  /*18190*/  BSYNC B0 ;  /* 0x0000000000007941 */ /* 0x000fea0003800000 */
.L_x_1050:
        /* <DEDUP_REMOVED lines=39> */
.L_x_1053:
[----:B------:R-:W-:Y:S05]  /*18410*/  BSYNC B0 ;  /* 0x0000000000007941 */ /* 0x000fea0003800000 */
.L_x_1052:
        /* <DEDUP_REMOVED lines=24> */
.L_x_1055:
[----:B------:R-:W-:Y:S05]  /*185a0*/  BSYNC B0 ;  /* 0x0000000000007941 */ /* 0x000fea0003800000 */
.L_x_1054:
        /* <DEDUP_REMOVED lines=24> */
.L_x_1057:
[----:B------:R-:W-:Y:S05]  /*18730*/  BSYNC B0 ;  /* 0x0000000000007941 */ /* 0x000fea0003800000 */
.L_x_1056:
        /* <DEDUP_REMOVED lines=23> */
.L_x_1058:
        /* <DEDUP_REMOVED lines=13> */
.L_x_1227:


//--------------------- .text._ZN5flash16flash_fwd_kernelI23Flash_fwd_kernel_traitsILi96ELi128ELi64ELi4ELb0ELb0EN7cutlass10bfloat16_tE19Flash_kernel_traitsILi96ELi128ELi64ELi4ES3_EELb1ELb0ELb1ELb1ELb0ELb0ELb0ELb1EEEvNS_16Flash_fwd_paramsE --------------------------
	.section	.text._ZN5flash16flash_fwd_kernelI23Flash_fwd_kernel_traitsILi96ELi128ELi64ELi4ELb0ELb0EN7cutlass10bfloat16_tE19Flash_kernel_traitsILi96ELi128ELi64ELi4ES3_EELb1ELb0ELb1ELb1ELb0ELb0ELb0ELb1EEEvNS_16Flash_fwd_paramsE,"ax",@progbits
	.align	128
        .global         _ZN5flash16flash_fwd_kernelI23Flash_fwd_kernel_traitsILi96ELi128ELi64ELi4ELb0ELb0EN7cutlass10bfloat16_tE19Flash_kernel_traitsILi96ELi128ELi64ELi4ES3_EELb1ELb0ELb1ELb1ELb0ELb0ELb0ELb1EEEvNS_16Flash_fwd_paramsE
        .type           _ZN5flash16flash_fwd_kernelI23Flash_fwd_kernel_traitsILi96ELi128ELi64ELi4ELb0ELb0EN7cutlass10bfloat16_tE19Flash_kernel_traitsILi96ELi128ELi64ELi4ES3_EELb1ELb0ELb1ELb1ELb0ELb0ELb0ELb1EEEvNS_16Flash_fwd_paramsE,@function
        .size           _ZN5flash16flash_fwd_kernelI23Flash_fwd_kernel_traitsILi96ELi128ELi64ELi4ELb0ELb0EN7cutlass10bfloat16_tE19Flash_kernel_traitsILi96ELi128ELi64ELi4ES3_EELb1ELb0ELb1ELb1ELb0ELb0ELb0ELb1EEEvNS_16Flash_fwd_paramsE,(.L_x_1204 - _ZN5flash16flash_fwd_kernelI23Flash_fwd_kernel_traitsILi96ELi128ELi64ELi4ELb0ELb0EN7cutlass10bfloat16_tE19Flash_kernel_traitsILi96ELi128ELi64ELi4ES3_EELb1ELb0ELb1ELb1ELb0ELb0ELb0ELb1EEEvNS_16Flash_fwd_paramsE)
        .other          _ZN5flash16flash_fwd_kernelI23Flash_fwd_kernel_traitsILi96ELi128ELi64ELi4ELb0ELb0EN7cutlass10bfloat16_tE19Flash_kernel_traitsILi96ELi128ELi64ELi4ES3_EELb1ELb0ELb1ELb1ELb0ELb0ELb0ELb1EEEvNS_16Flash_fwd_paramsE,@"STO_CUDA_ENTRY STV_DEFAULT"
_ZN5flash16flash_fwd_kernelI23Flash_fwd_kernel_traitsILi96ELi128ELi64ELi4ELb0ELb0EN7cutlass10bfloat16_tE19Flash_kernel_traitsILi96ELi128ELi64ELi4ES3_EELb1ELb0ELb1ELb1ELb0ELb0ELb0ELb1EEEvNS_16Flash_fwd_paramsE:
.text._ZN5flash16flash_fwd_kernelI23Flash_fwd_kernel_traitsILi96ELi128ELi64ELi4ELb0ELb0EN7cutlass10bfloat16_tE19Flash_kernel_traitsILi96ELi128ELi64ELi4ES3_EELb1ELb0ELb1ELb1ELb0ELb0ELb0ELb1EEEvNS_16Flash_fwd_paramsE:
[----:B------:R-:W1:Y:S08]  /*0000*/  LDC R1, c[0x0][0x28] ;  /* 0x00000a00ff017b82 */ /* 0x000e700000000800 */
[----:B------:R-:W2:Y:S01]  /*0010*/  LDC.64 R172, c[0x0][0x198] ;  /* 0x00006600ffac7b82 */ /* 0x000ea20000000a00 */
[----:B------:R-:W-:Y:S01]  /*0020*/  BSSY B2, `(.L_x_1059) ;  /* 0x0000003000027945 */ /* 0x000fe20003800000 */
[----:B-1----:R-:W-:-:S06]  /*0030*/  IADD3 R1, R1, -0x298, RZ ;  /* 0xfffffd6801017810 */ /* 0x002fcc0007ffe0ff */
[----:B--2---:R-:W-:Y:S05]  /*0040*/  CALL.REL.NOINC `($_ZN5flash16flash_fwd_kernelI23Flash_fwd_kernel_traitsILi96ELi128ELi64ELi4ELb0ELb0EN7cutlass10bfloat16_tE19Flash_kernel_traitsILi96ELi128ELi64ELi4ES3_EELb1ELb0ELb1ELb1ELb0ELb0ELb0ELb1EEEvNS_16Flash_fwd_paramsE$_ZN5flash22compute_attn_1rowblockI23Flash_fwd_kernel_traitsILi96ELi128ELi64ELi4ELb0ELb0EN7cutlass10bfloat16_tE19Flash_kernel_traitsILi96ELi128ELi64ELi4ES3_EELb1ELb0ELb1ELb1ELb0ELb0ELb0ELb1ENS_16Flash_fwd_paramsEEEvRKT8_iii) ;  /* 0x0000000000087944 */ /* 0x004fea0003c00000 */
[----:B------:R-:W-:Y:S05]  /*0050*/  BSYNC B2 ;  /* 0x0000000000027941 */ /* 0x000fea0003800000 */
.L_x_1059:
[----:B------:R-:W-:Y:S05]  /*0060*/  EXIT ;  /* 0x000000000000794d */ /* 0x000fea0003800000 */
        .type           $_ZN5flash16flash_fwd_kernelI23Flash_fwd_kernel_traitsILi96ELi128ELi64ELi4ELb0ELb0EN7cutlass10bfloat16_tE19Flash_kernel_traitsILi96ELi128ELi64ELi4ES3_EELb1ELb0ELb1ELb1ELb0ELb0ELb0ELb1EEEvNS_16Flash_fwd_paramsE$_ZN5flash22compute_attn_1rowblockI23Flash_fwd_kernel_traitsILi96ELi128ELi64ELi4ELb0ELb0EN7cutlass10bfloat16_tE19Flash_kernel_traitsILi96ELi128ELi64ELi4ES3_EELb1ELb0ELb1ELb1ELb0ELb0ELb0ELb1ENS_16Flash_fwd_paramsEEEvRKT8_iii,@function
        .size           $_ZN5flash16flash_fwd_kernelI23Flash_fwd_kernel_traitsILi96ELi128ELi64ELi4ELb0ELb0EN7cutlass10bfloat16_tE19Flash_kernel_traitsILi96ELi128ELi64ELi4ES3_EELb1ELb0ELb1ELb1ELb0ELb0ELb0ELb1EEEvNS_16Flash_fwd_paramsE$_ZN5flash22compute_attn_1rowblockI23Flash_fwd_kernel_traitsILi96ELi128ELi64ELi4ELb0ELb0EN7cutlass10bfloat16_tE19Flash_kernel_traitsILi96ELi128ELi64ELi4ES3_EELb1ELb0ELb1ELb1ELb0ELb0ELb0ELb1ENS_16Flash_fwd_paramsEEEvRKT8_iii,(.L_x_1204 - $_ZN5flash16flash_fwd_kernelI23Flash_fwd_kernel_traitsILi96ELi128ELi64ELi4ELb0ELb0EN7cutlass10bfloat16_tE19Flash_kernel_traitsILi96ELi128ELi64ELi4ES3_EELb1ELb0ELb1ELb1ELb0ELb0ELb0ELb1EEEvNS_16Flash_fwd_paramsE$_ZN5flash22compute_attn_1rowblockI23Flash_fwd_kernel_traitsILi96ELi128ELi64ELi4ELb0ELb0EN7cutlass10bfloat16_tE19Flash_kernel_traitsILi96ELi128ELi64ELi4ES3_EELb1ELb0ELb1ELb1ELb0ELb0ELb0ELb1ENS_16Flash_fwd_paramsEEEvRKT8_iii)
$_ZN5flash16flash_fwd_kernelI23Flash_fwd_kernel_traitsILi96ELi128ELi64ELi4ELb0ELb0EN7cutlass10bfloat16_tE19Flash_kernel_traitsILi96ELi128ELi64ELi4ES3_EELb1ELb0ELb1ELb1ELb0ELb0ELb0ELb1EEEvNS_16Flash_fwd_paramsE$_ZN5flash22compute_attn_1rowblockI23Flash_fwd_kernel_traitsILi96ELi128ELi64ELi4ELb0ELb0EN7cutlass10bfloat16_tE19Flash_kernel_traitsILi96ELi128ELi64ELi4ES3_EELb1ELb0ELb1ELb1ELb0ELb0ELb0ELb1ENS_16Flash_fwd_paramsEEEvRKT8_iii:
        /* <DEDUP_REMOVED lines=68> */
.L_x_1061:
[----:B------:R-:W-:Y:S05]  /*04b0*/  BSYNC B0 ;  /* 0x0000000000007941 */ /* 0x000fea0003800000 */
.L_x_1060:
        /* <DEDUP_REMOVED lines=9> */
.L_x_1063:
[----:B------:R2:W5:Y:S02]  /*0550*/  LD.E R4, desc[UR4][R172.64+0xb8] ;  /* 0x0000b804ac047980 */ /* 0x000564000c101900 */
.L_x_1064:
[----:B------:R-:W-:Y:S05]  /*0560*/  BSYNC B0 ;  /* 0x0000000000007941 */ /* 0x000fea0003800000 */
.L_x_1062:
        /* <DEDUP_REMOVED lines=9> */
.L_x_1066:
[----:B------:R-:W4:Y:S01]  /*0600*/  LD.E.64 R2, desc[UR4][R172.64+0x108] ;  /* 0x00010804ac027980 */ /* 0x000f22000c101b00 */
[----:B------:R-:W-:Y:S01]  /*0610*/  BSSY B0, `(.L_x_1068) ;  /* 0x0000006000007945 */ /* 0x000fe20003800000 */
[----:B------:R-:W-:Y:S01]  /*0620*/  IMAD.MOV.U32 R0, RZ, RZ, RZ ;  /* 0x000000ffff007224 */ /* 0x000fe200078e00ff */
[----:B----4-:R-:W-:-:S04]  /*0630*/  ISETP.NE.U32.AND P0, PT, R2, RZ, PT ;  /* 0x000000ff0200720c */ /* 0x010fc80003f05070 */
[----:B------:R-:W-:-:S13]  /*0640*/  ISETP.NE.AND.EX P0, PT, R3, RZ, PT, P0 ;  /* 0x000000ff0300720c */ /* 0x000fda0003f05300 */
[----:B------:R-:W-:Y:S05]  /*0650*/  @!P0 BRA `(.L_x_1069) ;  /* 0x0000000000048947 */ /* 0x000fea0003800000 */
[----:B------:R1:W5:Y:S02]  /*0660*/  LD.E R0, desc[UR4][R172.64+0xbc] ;  /* 0x0000bc04ac007980 */ /* 0x000364000c101900 */
.L_x_1069:
[----:B------:R-:W-:Y:S05]  /*0670*/  BSYNC B0 ;  /* 0x0000000000007941 */ /* 0x000fea0003800000 */
.L_x_1068:
[----:B-----5:R-:W-:Y:S02]  /*0680*/  IADD3 R68, R0, R4, -R26 ;  /* 0x0000000400447210 */ /* 0x020fe40007ffe81a */
.L_x_1067:
[----:B------:R-:W-:Y:S05]  /*0690*/  BSYNC B1 ;  /* 0x0000000000017941 */ /* 0x000fea0003800000 */
.L_x_1065:
[----:B------:R-:W4:Y:S01]  /*06a0*/  S2R R210, SR_CTAID.X ;  /* 0x0000000000d27919 */ /* 0x000f220000002500 */
[----:B------:R-:W-:Y:S01]  /*06b0*/  MOV R33, 0x50 ;  /* 0x0000005000217802 */ /* 0x000fe20000000f00 */
[----:B------:R-:W-:-:S03]  /*06c0*/  IMAD.MOV.U32 R3, RZ, RZ, 0x0 ;  /* 0x00000000ff037424 */ /* 0x000fc600078e00ff */
[----:B------:R-:W-:Y:S01]  /*06d0*/  MOV R2, R33 ;  /* 0x0000002100027202 */ /* 0x000fe20000000f00 */
[----:B----4-:R-:W-:-:S05]  /*06e0*/  IMAD.SHL.U32 R170, R210, 0x80, RZ ;  /* 0x00000080d2aa7824 */ /* 0x010fca00078e00ff */
[----:B------:R-:W-:-:S13]  /*06f0*/  ISETP.GT.AND P0, PT, R184, R170, PT ;  /* 0x000000aab800720c */ /* 0x000fda0003f04270 */
[----:B-123--:R-:W-:Y:S05]  /*0700*/  @!P0 RET.REL.NODEC R2 `(_ZN5flash16flash_fwd_kernelI23Flash_fwd_kernel_traitsILi96ELi128ELi64ELi4ELb0ELb0EN7cutlass10bfloat16_tE19Flash_kernel_traitsILi96ELi128ELi64ELi4ES3_EELb1ELb0ELb1ELb1ELb0ELb0ELb0ELb1EEEvNS_16Flash_fwd_paramsE) ;  /* 0xfffffff8023c8950 */ /* 0x00efea0003c3ffff */
        /* <DEDUP_REMOVED lines=16> */
[----:B------:R-:W-:Y:S02]  /*0810*/  VIMNMX R251, RZ, R2, !PT ;  /* 0x00000002fffb7248 */ /* 0x000fe40007fe0100 */
[----:B------:R-:W-:-:S03]  /*0820*/  VIMNMX R174, R3, R0, PT ;  /* 0x0000000003ae7248 */ /* 0x000fc60003fe0100 */
        /* <DEDUP_REMOVED lines=34> */
.L_x_1074:
[----:B------:R-:W-:Y:S05]  /*0a50*/  BSYNC B0 ;  /* 0x0000000000007941 */ /* 0x000fea0003800000 */
.L_x_1073:
[----:B------:R-:W-:Y:S01]  /*0a60*/  PRMT R0, RZ, 0x7610, R0 ;  /* 0x00007610ff007816 */ /* 0x000fe20000000000 */
[--C-:B------:R-:W-:Y:S01]  /*0a70*/  IMAD.MOV.U32 R22, RZ, RZ, R32.reuse ;  /* 0x000000ffff167224 */ /* 0x100fe200078e0020 */
[----:B------:R-:W-:Y:S02]  /*0a80*/  SHF.R.S32.HI R23, RZ, 0x1f, R32 ;  /* 0x0000001fff177819 */ /* 0x000fe40000011420 */
.L_x_1072:
[----:B------:R-:W-:Y:S05]  /*0a90*/  BSYNC B1 ;  /* 0x0000000000017941 */ /* 0x000fea0003800000 */
.L_x_1071:
        /* <DEDUP_REMOVED lines=31> */
.L_x_1076:
[----:B------:R-:W-:Y:S05]  /*0c90*/  BSYNC B0 ;  /* 0x0000000000007941 */ /* 0x000fea0003800000 */
.L_x_1075:
        /* <DEDUP_REMOVED lines=19> */
.L_x_1078:
[----:B------:R-:W-:Y:S05]  /*0dd0*/  BSYNC B0 ;  /* 0x0000000000007941 */ /* 0x000fea0003800000 */
.L_x_1077:
        /* <DEDUP_REMOVED lines=20> */
.L_x_1080:
[----:B------:R-:W-:Y:S05]  /*0f20*/  BSYNC B0 ;  /* 0x0000000000007941 */ /* 0x000fea0003800000 */
.L_x_1079:
        /* <DEDUP_REMOVED lines=20> */
.L_x_1082:
[----:B------:R-:W-:Y:S05]  /*1070*/  BSYNC B0 ;  /* 0x0000000000007941 */ /* 0x000fea0003800000 */
.L_x_1081:
        /* <DEDUP_REMOVED lines=24> */
.L_x_1084:
[----:B------:R-:W-:Y:S05]  /*1200*/  BSYNC B0 ;  /* 0x0000000000007941 */ /* 0x000fea0003800000 */
.L_x_1083:
        /* <DEDUP_REMOVED lines=28> */
[----:B-1----:R-:W-:Y:S05]  /*13d0*/  @P6 RET.REL.NODEC R2 `(_ZN5flash16flash_fwd_kernelI23Flash_fwd_kernel_traitsILi96ELi128ELi64ELi4ELb0ELb0EN7cutlass10bfloat16_tE19Flash_kernel_traitsILi96ELi128ELi64ELi4ES3_EELb1ELb0ELb1ELb1ELb0ELb0ELb0ELb1EEEvNS_16Flash_fwd_paramsE) ;  /* 0xffffffec02086950 */ /* 0x002fea0003c3ffff */
        /* <DEDUP_REMOVED lines=9> */
[----:B------:R-:W-:Y:S05]  /*1470*/  RET.REL.NODEC R2 `(_ZN5flash16flash_fwd_kernelI23Flash_fwd_kernel_traitsILi96ELi128ELi64ELi4ELb0ELb0EN7cutlass10bfloat16_tE19Flash_kernel_traitsILi96ELi128ELi64ELi4ES3_EELb1ELb0ELb1ELb1ELb0ELb0ELb0ELb1EEEvNS_16Flash_fwd_paramsE) ;  /* 0xffffffe802e07950 */ /* 0x000fea0003c3ffff */
.L_x_1070:
[----:B------:R-:W2:Y:S04]  /*1480*/  LD.E R25, desc[UR4][R172.64+0x68] ;  /* 0x00006804ac197980 */ /* 0x000ea8000c101900 */
[----:B------:R-:W3:Y:S01]  /*1490*/  LD.E.64 R10, desc[UR4][R172.64+0x38] ;  /* 0x00003804ac0a7980 */ /* 0x000ee2000c101b00 */
[----:B------:R-:W-:Y:S02]  /*14a0*/  ISETP.NE.AND P1, PT, R32, -0x1, PT ;  /* 0xffffffff2000780c */ /* 0x000fe40003f25270 */
[----:B------:R-:W-:Y:S01]  /*14b0*/  ISETP.NE.AND P4, PT, R35, -0x1, PT ;  /* 0xffffffff2300780c */ /* 0x000fe20003f85270 */
[----:B------:R-:W4:Y:S01]  /*14c0*/  LD.E.64 R4, desc[UR4][R172.64+0x30] ;  /* 0x00003004ac047980 */ /* 0x000f22000c101b00 */
[CC--:B------:R-:W-:Y:S01]  /*14d0*/  LEA.HI R8, R40.reuse, R163.reuse, RZ, 0x2 ;  /* 0x000000a328087211 */ /* 0x0c0fe200078f10ff */
[----:B------:R-:W1:Y:S01]  /*14e0*/  S2R R21, SR_CgaCtaId ;  /* 0x0000000000157919 */ /* 0x000e620000008800 */
[----:B------:R-:W-:-:S02]  /*14f0*/  LEA.HI R41, R40, R163, RZ, 0x3 ;  /* 0x000000a328297211 */ /* 0x000fc400078f18ff */
[----:B------:R-:W-:Y:S01]  /*1500*/  SHF.R.S32.HI R169, RZ, 0x5, R162 ;  /* 0x00000005ffa97819 */ /* 0x000fe200000114a2 */
[----:B------:R-:W4:Y:S04]  /*1510*/  LD.E R188, desc[UR4][R172.64+0xc8] ;  /* 0x0000c804acbc7980 */ /* 0x000f28000c101900 */
[----:B------:R-:W4:Y:S04]  /*1520*/  @!P1 LD.E.64 R12, desc[UR4][R172.64+0x18] ;  /* 0x00001804ac0c9980 */ /* 0x000f28000c101b00 */
[----:B------:R-:W4:Y:S01]  /*1530*/  @!P4 LD.E.64 R18, desc[UR4][R172.64+0x20] ;  /* 0x00002004ac12c980 */ /* 0x000f22000c101b00 */
[----:B------:R-:W-:-:S02]  /*1540*/  LOP3.LUT R3, R8, 0xfffffffc, RZ, 0xc0, !PT ;  /* 0xfffffffc08037812 */ /* 0x000fc400078ec0ff */
[----:B------:R-:W-:Y:S01]  /*1550*/  SHF.R.S32.HI R39, RZ, 0x3, R41 ;  /* 0x00000003ff277819 */ /* 0x000fe20000011429 */
[----:B------:R-:W4:Y:S01]  /*1560*/  LD.E.64 R44, desc[UR4][R172.64+0x40] ;  /* 0x00004004ac2c7980 */ /* 0x000f22000c101b00 */
[----:B------:R-:W-:Y:S01]  /*1570*/  SHF.R.S32.HI R6, RZ, 0x2, R8 ;  /* 0x00000002ff067819 */ /* 0x000fe20000011408 */
[----:B------:R-:W-:Y:S01]  /*1580*/  IMAD.IADD R3, R163, 0x1, -R3 ;  /* 0x00000001a3037824 */ /* 0x000fe200078e0a03 */
[----:B------:R-:W-:Y:S01]  /*1590*/  SHF.L.U32 R7, R39, 0x6, RZ ;  /* 0x0000000627077819 */ /* 0x000fe200000006ff */
[----:B------:R-:W4:Y:S02]  /*15a0*/  LD.E.64 R14, desc[UR4][R172.64+0x48] ;  /* 0x00004804ac0e7980 */ /* 0x000f24000c101b00 */
[----:B------:R-:W-:Y:S01]  /*15b0*/  IMAD.SHL.U32 R195, R3, 0x8, RZ ;  /* 0x0000000803c37824 */ /* 0x000fe200078e00ff */
[----:B------:R-:W-:Y:S01]  /*15c0*/  LEA.HI R3, R8, R6, RZ, 0x1 ;  /* 0x0000000608037211 */ /* 0x000fe200078f08ff */
[----:B------:R2:W5:Y:S03]  /*15d0*/  LD.E.64 R28, desc[UR4][R172.64+0x50] ;  /* 0x00005004ac1c7980 */ /* 0x000566000c101b00 */
[----:B------:R-:W-:Y:S01]  /*15e0*/  LOP3.LUT R3, R3, 0x7fffffe, RZ, 0xc0, !PT ;  /* 0x07fffffe03037812 */ /* 0x000fe200078ec0ff */
[----:B------:R2:W5:Y:S01]  /*15f0*/  LD.E R164, desc[UR4][R172.64+0x60] ;  /* 0x00006004aca47980 */ /* 0x000562000c101900 */
[----:B------:R-:W-:-:S03]  /*1600*/  MOV R20, 0x400 ;  /* 0x0000040000147802 */ /* 0x000fc60000000f00 */
[----:B------:R-:W-:Y:S01]  /*1610*/  IMAD.IADD R3, R6, 0x1, -R3 ;  /* 0x0000000106037824 */ /* 0x000fe200078e0a03 */
[----:B------:R-:W-:Y:S01]  /*1620*/  @!P4 SHF.R.S32.HI R8, RZ, 0x1f, R26 ;  /* 0x0000001fff08c819 */ /* 0x000fe2000001141a */
[----:B------:R2:W5:Y:S02]  /*1630*/  LD.E R165, desc[UR4][R172.64+0xc4] ;  /* 0x0000c404aca57980 */ /* 0x000564000c101900 */
[----:B------:R-:W-:Y:S01]  /*1640*/  IMAD R17, R169, 0x8, R3 ;  /* 0x00000008a9117824 */ /* 0x000fe200078e0203 */
[----:B-1----:R-:W-:Y:S01]  /*1650*/  LEA R3, R21, R20, 0x18 ;  /* 0x0000001415037211 */ /* 0x002fe200078ec0ff */
[----:B------:R1:W5:Y:S01]  /*1660*/  LD.E R203, desc[UR4][R172.64+0xc0] ;  /* 0x0000c004accb7980 */ /* 0x000362000c101900 */
[----:B------:R-:W-:Y:S02]  /*1670*/  IABS R21, R179 ;  /* 0x000000b300157213 */ /* 0x000fe40000000000 */
[----:B------:R-:W-:Y:S01]  /*1680*/  @!P4 SHF.R.S32.HI R22, RZ, 0x1f, R178 ;  /* 0x0000001fff16c819 */ /* 0x000fe200000114b2 */
[----:B------:R1:W5:Y:S04]  /*1690*/  LD.E.64 R36, desc[UR4][R172.64+0x58] ;  /* 0x00005804ac247980 */ /* 0x000368000c101b00 */
[----:B------:R1:W5:Y:S04]  /*16a0*/  LD.E.64 R218, desc[UR4][R172.64+0x8] ;  /* 0x00000804acda7980 */ /* 0x000368000c101b00 */
[----:B------:R1:W5:Y:S04]  /*16b0*/  LD.E.64 R222, desc[UR4][R172.64+0x10] ;  /* 0x00001004acde7980 */ /* 0x000368000c101b00 */
[----:B------:R1:W5:Y:S04]  /*16c0*/  LD.E.64 R166, desc[UR4][R172.64+0x98] ;  /* 0x00009804aca67980 */ /* 0x000368000c101b00 */
[----:B------:R1:W5:Y:S01]  /*16d0*/  @!P4 LD.E.64 R30, desc[UR4][R172.64+0x28] ;  /* 0x00002804ac1ec980 */ /* 0x000362000c101b00 */
[----:B--2---:R-:W-:-:S04]  /*16e0*/  IABS R0, R25 ;  /* 0x0000001900007213 */ /* 0x004fc80000000000 */
[----:B------:R-:W2:Y:S08]  /*16f0*/  I2F.RP R2, R0 ;  /* 0x0000000000027306 */ /* 0x000eb00000209400 */
[----:B--2---:R-:W2:Y:S02]  /*1700*/  MUFU.RCP R2, R2 ;  /* 0x0000000200027308 */ /* 0x004ea40000001000 */
[----:B--2---:R-:W-:-:S06]  /*1710*/  VIADD R2, R2, 0xffffffe ;  /* 0x0ffffffe02027836 */ /* 0x004fcc0000000000 */
[----:B------:R2:W1:Y:S02]  /*1720*/  F2I.FTZ.U32.TRUNC.NTZ R9, R2 ;  /* 0x0000000200097305 */ /* 0x000464000021f000 */
[----:B--2---:R-:W-:-:S04]  /*1730*/  LOP3.LUT R2, R7, 0xc0, RZ, 0xc0, !PT ;  /* 0x000000c007027812 */ /* 0x004fc800078ec0ff */
[----:B------:R-:W-:Y:S02]  /*1740*/  LOP3.LUT R7, R2, 0x18, R195, 0xf8, !PT ;  /* 0x0000001802077812 */ /* 0x000fe400078ef8c3 */
[----:B------:R-:W-:-:S04]  /*1750*/  SHF.R.U32.HI R2, RZ, 0x3, R2 ;  /* 0x00000003ff027819 */ /* 0x000fc80000011602 */
[----:B------:R-:W-:Y:S01]  /*1760*/  LOP3.LUT R16, R7, R2, RZ, 0x3c, !PT ;  /* 0x0000000207107212 */ /* 0x000fe200078e3cff */
[----:B---3--:R-:W-:Y:S01]  /*1770*/  @!P4 IMAD R7, R11, R26, RZ ;  /* 0x0000001a0b07c224 */ /* 0x008fe200078e02ff */
[----:B-1----:R-:W-:-:S03]  /*1780*/  IADD3 R2, RZ, -R9, RZ ;  /* 0x80000009ff027210 */ /* 0x002fc60007ffe0ff */
[----:B------:R-:W-:Y:S01]  /*1790*/  IMAD.U32 R196, R17, 0x20, R16 ;  /* 0x0000002011c47824 */ /* 0x000fe200078e0010 */
[----:B------:R-:W-:Y:S01]  /*17a0*/  IABS R16, R25 ;  /* 0x0000001900107213 */ /* 0x000fe20000000000 */
[----:B------:R-:W-:Y:S02]  /*17b0*/  @!P4 IMAD R20, R10, R8, R7 ;  /* 0x000000080a14c224 */ /* 0x000fe400078e0207 */
[----:B------:R-:W-:Y:S01]  /*17c0*/  IMAD R7, R2, R0, RZ ;  /* 0x0000000002077224 */ /* 0x000fe200078e02ff */
[----:B------:R-:W-:Y:S01]  /*17d0*/  @P4 IADD3 R2, R26, R35, RZ ;  /* 0x000000231a024210 */ /* 0x000fe20007ffe0ff */
[----:B------:R-:W-:-:S04]  /*17e0*/  IMAD.MOV.U32 R8, RZ, RZ, RZ ;  /* 0x000000ffff087224 */ /* 0x000fc800078e00ff */
[----:B------:R-:W-:-:S04]  /*17f0*/  IMAD.HI.U32 R24, R9, R7, R8 ;  /* 0x0000000709187227 */ /* 0x000fc800078e0008 */
[----:B------:R-:W-:Y:S02]  /*1800*/  IMAD.MOV R7, RZ, RZ, -R16 ;  /* 0x000000ffff077224 */ /* 0x000fe400078e0a10 */
[-C--:B------:R-:W-:Y:S02]  /*1810*/  @P4 IMAD R16, R11, R2.reuse, RZ ;  /* 0x000000020b104224 */ /* 0x080fe400078e02ff */
[----:B------:R-:W-:Y:S01]  /*1820*/  @P4 IMAD.WIDE.U32 R8, R10, R2, RZ ;  /* 0x000000020a084225 */ /* 0x000fe200078e00ff */
[----:B------:R-:W-:-:S03]  /*1830*/  @!P1 SHF.R.S32.HI R17, RZ, 0x1f, R178 ;  /* 0x0000001fff119819 */ /* 0x000fc600000114b2 */
[----:B------:R-:W-:Y:S01]  /*1840*/  @P4 IMAD.MOV.U32 R27, RZ, RZ, R8 ;  /* 0x000000ffff1b4224 */ /* 0x000fe200078e0008 */
[----:B------:R-:W-:Y:S01]  /*1850*/  @P4 IADD3 R34, R9, R16, RZ ;  /* 0x0000001009224210 */ /* 0x000fe20007ffe0ff */
[----:B------:R-:W-:-:S04]  /*1860*/  @!P4 IMAD.WIDE.U32 R8, R10, R26, RZ ;  /* 0x0000001a0a08c225 */ /* 0x000fc800078e00ff */
[----:B------:R-:W-:-:S04]  /*1870*/  IMAD.HI.U32 R24, R24, R21, RZ ;  /* 0x0000001518187227 */ /* 0x000fc800078e00ff */
[-C--:B----4-:R-:W-:Y:S02]  /*1880*/  @!P1 IMAD R23, R13, R178.reuse, RZ ;  /* 0x000000b20d179224 */ /* 0x090fe400078e02ff */
[----:B------:R-:W-:Y:S02]  /*1890*/  @!P4 IMAD.IADD R13, R9, 0x1, R20 ;  /* 0x00000001090dc824 */ /* 0x000fe400078e0214 */
[----:B------:R-:W-:Y:S02]  /*18a0*/  @!P4 IMAD R9, R19, R178, RZ ;  /* 0x000000b21309c224 */ /* 0x000fe400078e02ff */
[----:B------:R-:W-:Y:S02]  /*18b0*/  IMAD R2, R24, R7, R21 ;  /* 0x0000000718027224 */ /* 0x000fe400078e0215 */
[----:B------:R-:W-:Y:S02]  /*18c0*/  @!P1 IMAD R23, R12, R17, R23 ;  /* 0x000000110c179224 */ /* 0x000fe400078e0217 */
[----:B------:R-:W-:-:S02]  /*18d0*/  @P1 IMAD R7, R5, R32, RZ ;  /* 0x0000002005071224 */ /* 0x000fc400078e02ff */
[----:B------:R-:W-:-:S04]  /*18e0*/  @P1 IMAD.WIDE.U32 R16, R4, R32, RZ ;  /* 0x0000002004101225 */ /* 0x000fc800078e00ff */
[----:B------:R-:W-:-:S04]  /*18f0*/  @!P1 IMAD.WIDE.U32 R20, R12, R178, RZ ;  /* 0x000000b20c149225 */ /* 0x000fc800078e00ff */
[----:B------:R-:W-:Y:S02]  /*1900*/  @!P4 IMAD.MOV.U32 R12, RZ, RZ, R8 ;  /* 0x000000ffff0cc224 */ /* 0x000fe400078e0008 */
[----:B------:R-:W-:Y:S02]  /*1910*/  @!P4 IMAD R32, R18, R22, R9 ;  /* 0x000000161220c224 */ /* 0x000fe400078e0209 */
[----:B------:R-:W-:Y:S01]  /*1920*/  @P1 IMAD.MOV.U32 R8, RZ, RZ, R4 ;  /* 0x000000ffff081224 */ /* 0x000fe200078e0004 */
[----:B------:R-:W-:Y:S01]  /*1930*/  @!P1 MOV R8, R4 ;  /* 0x0000000400089202 */ /* 0x000fe20000000f00 */
[--C-:B------:R-:W-:Y:S02]  /*1940*/  @P1 IMAD.MOV.U32 R9, RZ, RZ, R5.reuse ;  /* 0x000000ffff091224 */ /* 0x100fe400078e0005 */
[----:B------:R-:W-:Y:S02]  /*1950*/  @!P1 IMAD.MOV.U32 R9, RZ, RZ, R5 ;  /* 0x000000ffff099224 */ /* 0x000fe400078e0005 */
[----:B------:R1:W5:Y:S01]  /*1960*/  LD.E.64 R4, desc[UR4][R172.64] ;  /* 0x00000004ac047980 */ /* 0x000362000c101b00 */
[----:B------:R-:W-:Y:S01]  /*1970*/  @!P1 IMAD.MOV.U32 R16, RZ, RZ, R20 ;  /* 0x000000ffff109224 */ /* 0x000fe200078e0014 */
[----:B------:R-:W-:-:S02]  /*1980*/  @P1 IADD3 R7, R17, R7, RZ ;  /* 0x0000000711071210 */ /* 0x000fc40007ffe0ff */
[----:B------:R-:W-:Y:S02]  /*1990*/  @!P1 IADD3 R7, R21, R23, RZ ;  /* 0x0000001715079210 */ /* 0x000fe40007ffe0ff */
[----:B------:R-:W-:Y:S02]  /*19a0*/  SHF.R.S32.HI R42, RZ, 0x1f, R195 ;  /* 0x0000001fff2a7819 */ /* 0x000fe400000114c3 */
[----:B------:R-:W-:-:S05]  /*19b0*/  IADD3 R16, P2, R195, R16, RZ ;  /* 0x00000010c3107210 */ /* 0x000fca0007f5e0ff */
[----:B------:R-:W-:Y:S01]  /*19c0*/  IMAD.X R17, R42, 0x1, R7, P2 ;  /* 0x000000012a117824 */ /* 0x000fe200010e0607 */
[--C-:B------:R-:W-:Y:S02]  /*19d0*/  SHF.R.S32.HI R7, RZ, 0x1f, R6.reuse ;  /* 0x0000001fff077819 */ /* 0x100fe40000011406 */
[----:B------:R-:W-:Y:S01]  /*19e0*/  IADD3 R43, -R170, R184, RZ ;  /* 0x000000b8aa2b7210 */ /* 0x000fe20007ffe1ff */
[C---:B------:R-:W-:Y:S01]  /*19f0*/  VIADD R185, R195.reuse, 0x40 ;  /* 0x00000040c3b97836 */ /* 0x040fe20000000000 */
[----:B------:R-:W-:Y:S01]  /*1a00*/  IADD3 R194, R195, 0x20, RZ ;  /* 0x00000020c3c27810 */ /* 0x000fe20007ffe0ff */
[----:B------:R-:W-:Y:S01]  /*1a10*/  IMAD.WIDE R46, R210, 0x80, R6 ;  /* 0x00000080d22e7825 */ /* 0x000fe200078e0206 */
[----:B------:R1:W-:Y:S04]  /*1a20*/  STL [R1+0x134], R195 ;  /* 0x000134c301007387 */ /* 0x0003e80000100800 */
[----:B------:R1:W-:Y:S04]  /*1a30*/  STL [R1+0x1cc], R43 ;  /* 0x0001cc2b01007387 */ /* 0x0003e80000100800 */
[----:B------:R1:W-:Y:S04]  /*1a40*/  STL.64 [R1+0x1c0], R46 ;  /* 0x0001c02e01007387 */ /* 0x0003e80000100a00 */
[----:B------:R1:W-:Y:S04]  /*1a50*/  STL [R1+0x8], R194 ;  /* 0x000008c201007387 */ /* 0x0003e80000100800 */
[----:B------:R1:W-:Y:S01]  /*1a60*/  STL [R1+0xc], R185 ;  /* 0x00000cb901007387 */ /* 0x0003e20000100800 */
[----:B------:R-:W-:-:S03]  /*1a70*/  ISETP.GT.U32.AND P0, PT, R0, R2, PT ;  /* 0x000000020000720c */ /* 0x000fc60003f04070 */
[----:B------:R1:W-:Y:S04]  /*1a80*/  STL [R1+0xbc], R188 ;  /* 0x0000bcbc01007387 */ /* 0x0003e80000100800 */
[----:B------:R1:W-:Y:S01]  /*1a90*/  STL.64 [R1+0x138], R44 ;  /* 0x0001382c01007387 */ /* 0x0003e20000100a00 */
[----:B------:R-:W-:Y:S01]  /*1aa0*/  ISETP.GE.AND P1, PT, R6, R43, PT ;  /* 0x0000002b0600720c */ /* 0x000fe20003f26270 */
[----:B------:R-:W-:Y:S01]  /*1ab0*/  IMAD R15, R15, R179, RZ ;  /* 0x000000b30f0f7224 */ /* 0x000fe200078e02ff */
[----:B------:R-:W-:Y:S01]  /*1ac0*/  SHF.R.S32.HI R33, RZ, 0x1f, R179 ;  /* 0x0000001fff217819 */ /* 0x000fe200000114b3 */
[----:B------:R-:W-:Y:S02]  /*1ad0*/  @!P4 IMAD.WIDE.U32 R22, R178, R18, R12 ;  /* 0x00000012b216c225 */ /* 0x000fe400078e000c */
[----:B------:R-:W-:-:S02]  /*1ae0*/  @!P0 IADD3 R2, R2, -R0, RZ ;  /* 0x8000000002028210 */ /* 0x000fc40007ffe0ff */
[----:B------:R-:W-:Y:S02]  /*1af0*/  IMAD R15, R14, R33, R15 ;  /* 0x000000210e0f7224 */ /* 0x000fe400078e020f */
[C---:B------:R-:W-:Y:S01]  /*1b00*/  IMAD.WIDE.U32 R16, R179.reuse, R14, R16 ;  /* 0x0000000eb3107225 */ /* 0x040fe200078e0010 */
[----:B------:R-:W-:Y:S01]  /*1b10*/  BSSY B0, `(.L_x_1085) ;  /* 0x0000028000007945 */ /* 0x000fe20003800000 */
[----:B------:R-:W-:Y:S02]  /*1b20*/  ISETP.GE.U32.AND P2, PT, R2, R0, PT ;  /* 0x000000000200720c */ /* 0x000fe40003f46070 */
[----:B------:R-:W-:Y:S01]  /*1b30*/  LOP3.LUT R38, R179, R25, RZ, 0x3c, !PT ;  /* 0x00000019b3267212 */ /* 0x000fe200078e3cff */
[----:B------:R-:W-:Y:S01]  /*1b40*/  VIADD R2, R6, 0x40 ;  /* 0x0000004006027836 */ /* 0x000fe20000000000 */
[----:B------:R-:W-:Y:S01]  /*1b50*/  @!P4 MOV R27, R22 ;  /* 0x00000016001bc202 */ /* 0x000fe20000000f00 */
[----:B------:R-:W-:Y:S01]  /*1b60*/  IMAD R196, R196, 0x2, R3 ;  /* 0x00000002c4c47824 */ /* 0x000fe200078e0203 */
[----:B------:R-:W-:Y:S01]  /*1b70*/  IADD3 R15, R17, R15, RZ ;  /* 0x0000000f110f7210 */ /* 0x000fe20007ffe0ff */
[----:B------:R-:W-:Y:S06]  /*1b80*/  @P1 BRA `(.L_x_1086) ;  /* 0x0000000000801947 */ /* 0x000fec0003800000 */
[-C--:B-----5:R-:W-:Y:S01]  /*1b90*/  ISETP.GE.AND P6, PT, R195, R203.reuse, PT ;  /* 0x000000cbc300720c */ /* 0x0a0fe20003fc6270 */
[-C--:B------:R-:W-:Y:S01]  /*1ba0*/  IMAD R0, R47, R8.reuse, RZ ;  /* 0x000000082f007224 */ /* 0x080fe200078e02ff */
        /* <DEDUP_REMOVED lines=24> */
[----:B--2---:R-:W-:-:S04]  /*1d30*/  LEA R18, P1, R12, R4, 0x1 ;  /* 0x000000040c127211 */ /* 0x004fc800078208ff */
[----:B------:R-:W-:-:S05]  /*1d40*/  LEA.HI.X R19, R12, R5, R0, 0x1, P1 ;  /* 0x000000050c137211 */ /* 0x000fca00008f0c00 */
[----:B------:R-:W-:Y:S01]  /*1d50*/  @!PT LDS RZ, [RZ] ;  /* 0x00000000fffff984 */ /* 0x000fe20000000800 */
[----:B------:R-:W-:Y:S01]  /*1d60*/  @!PT LDS RZ, [RZ] ;  /* 0x00000000fffff984 */ /* 0x000fe20000000800 */
[----:B------:R-:W-:Y:S01]  /*1d70*/  @!PT LDS RZ, [RZ] ;  /* 0x00000000fffff984 */ /* 0x000fe20000000800 */
[----:B------:R3:W-:Y:S04]  /*1d80*/  LDGSTS.E.BYPASS.LTC128B.128 [R196+0x4000], desc[UR4][R18.64+0x80] ;  /* 0x0400008012c47fae */ /* 0x0007e8000b901d44 */
.L_x_1086:
[----:B------:R-:W-:Y:S05]  /*1d90*/  BSYNC B0 ;  /* 0x0000000000007941 */ /* 0x000fea0003800000 */
.L_x_1085:
[----:B------:R-:W-:Y:S01]  /*1da0*/  IADD3 R12, P6, R195, R27, RZ ;  /* 0x0000001bc30c7210 */ /* 0x000fe20007fde0ff */
[----:B------:R-:W-:Y:S01]  /*1db0*/  @!P0 VIADD R24, R24, 0x1 ;  /* 0x0000000118188836 */ /* 0x000fe20000000000 */
[----:B------:R-:W-:Y:S01]  /*1dc0*/  ISETP.GE.AND P3, PT, R38, RZ, PT ;  /* 0x000000ff2600720c */ /* 0x000fe20003f66270 */
[----:B------:R-:W-:Y:S01]  /*1dd0*/  VIADD R27, R6, 0x20 ;  /* 0x00000020061b7836 */ /* 0x000fe20000000000 */
[----:B------:R-:W-:Y:S01]  /*1de0*/  ISETP.NE.AND P5, PT, R25, RZ, PT ;  /* 0x000000ff1900720c */ /* 0x000fe20003fa5270 */
[----:B------:R-:W-:Y:S01]  /*1df0*/  @P2 VIADD R24, R24, 0x1 ;  /* 0x0000000118182836 */ /* 0x000fe20000000000 */
[-C--:B------:R-:W-:Y:S01]  /*1e00*/  ISETP.GE.AND P1, PT, R2, R43.reuse, PT ;  /* 0x0000002b0200720c */ /* 0x080fe20003f26270 */
[----:B------:R-:W-:Y:S01]  /*1e10*/  @!P4 IMAD.IADD R34, R23, 0x1, R32 ;  /* 0x000000011722c824 */ /* 0x000fe200078e0220 */
[----:B------:R-:W-:Y:S01]  /*1e20*/  ISETP.GE.AND P2, PT, R27, R43, PT ;  /* 0x0000002b1b00720c */ /* 0x000fe20003f46270 */
[----:B------:R-:W-:Y:S01]  /*1e30*/  IMAD R0, R11, R6, RZ ;  /* 0x000000060b007224 */ /* 0x000fe200078e02ff */
[----:B------:R-:W-:Y:S01]  /*1e40*/  IADD3 R69, R174, -0x1, RZ ;  /* 0xffffffffae457810 */ /* 0x000fe20007ffe0ff */
[----:B------:R-:W-:Y:S01]  /*1e50*/  BSSY B0, `(.L_x_1087) ;  /* 0x000002d000007945 */ /* 0x000fe20003800000 */
[----:B------:R-:W-:Y:S01]  /*1e60*/  IADD3.X R13, R42, R34, RZ, P6, !PT ;  /* 0x000000222a0d7210 */ /* 0x000fe200037fe4ff */
[----:B------:R-:W-:Y:S01]  /*1e70*/  IMAD R0, R10, R7, R0 ;  /* 0x000000070a007224 */ /* 0x000fe200078e0200 */
[----:B------:R-:W-:Y:S01]  /*1e80*/  IADD3 R2, R6, 0x60, RZ ;  /* 0x0000006006027810 */ /* 0x000fe20007ffe0ff */
[----:B------:R-:W-:-:S02]  /*1e90*/  @!P3 IMAD.MOV R24, RZ, RZ, -R24 ;  /* 0x000000ffff18b224 */ /* 0x000fc400078e0a18 */
[----:B------:R-:W-:Y:S01]  /*1ea0*/  IMAD.WIDE.U32 R12, R10, R6, R12 ;  /* 0x000000060a0c7225 */ /* 0x000fe200078e000c */
[----:B------:R-:W-:Y:S02]  /*1eb0*/  @!P5 LOP3.LUT R24, RZ, R25, RZ, 0x33, !PT ;  /* 0x00000019ff18d212 */ /* 0x000fe400078e33ff */
[----:B------:R-:W-:Y:S01]  /*1ec0*/  ISETP.GE.AND P0, PT, R2, R43, PT ;  /* 0x0000002b0200720c */ /* 0x000fe20003f06270 */
[----:B------:R-:W-:Y:S01]  /*1ed0*/  IMAD R25, R69, -0x40, R68 ;  /* 0xffffffc045197824 */ /* 0x000fe200078e0244 */
[----:B--23--:R-:W-:Y:S01]  /*1ee0*/  IADD3 R19, R13, R0, RZ ;  /* 0x000000000d137210 */ /* 0x00cfe20007ffe0ff */
[----:B------:R-:W-:Y:S01]  /*1ef0*/  IMAD.MOV.U32 R18, RZ, RZ, R12 ;  /* 0x000000ffff127224 */ /* 0x000fe200078e000c */
[----:B------:R-:W-:Y:S09]  /*1f00*/  @P2 BRA `(.L_x_1088) ;  /* 0x0000000000842947 */ /* 0x000ff20003800000 */
[----:B------:R-:W-:Y:S01]  /*1f10*/  IADD3 R0, P2, R46, 0x20, RZ ;  /* 0x000000202e007810 */ /* 0x000fe20007f5e0ff */
[----:B------:R-:W-:Y:S01]  /*1f20*/  IMAD.MOV.U32 R12, RZ, RZ, R16 ;  /* 0x000000ffff0c7224 */ /* 0x000fe200078e0010 */
[-C--:B-----5:R-:W-:Y:S01]  /*1f30*/  ISETP.GE.AND P6, PT, R195, R203.reuse, PT ;  /* 0x000000cbc300720c */ /* 0x0a0fe20003fc6270 */
[----:B------:R-:W-:Y:S01]  /*1f40*/  IMAD.MOV.U32 R13, RZ, RZ, R15 ;  /* 0x000000ffff0d7224 */ /* 0x000fe200078e000f */
        /* <DEDUP_REMOVED lines=29> */
.L_x_1088:
[----:B------:R-:W-:Y:S05]  /*2120*/  BSYNC B0 ;  /* 0x0000000000007941 */ /* 0x000fea0003800000 */
.L_x_1087:
[----:B------:R-:W-:Y:S01]  /*2130*/  SHF.L.U64.HI R183, R10, 0x6, R11 ;  /* 0x000000060ab77819 */ /* 0x000fe2000001020b */
[-C--:B-----5:R-:W-:Y:S01]  /*2140*/  IMAD.WIDE.U32 R48, R28, R24.reuse, R18 ;  /* 0x000000181c307225 */ /* 0x0a0fe200078e0012 */
[----:B------:R-:W-:Y:S01]  /*2150*/  SHF.L.U32 R182, R10, 0x6, RZ ;  /* 0x000000060ab67819 */ /* 0x000fe200000006ff */
[----:B------:R-:W-:Y:S01]  /*2160*/  BSSY B0, `(.L_x_1089) ;  /* 0x000002c000007945 */ /* 0x000fe20003800000 */
[----:B------:R-:W-:Y:S01]  /*2170*/  SHF.R.S32.HI R34, RZ, 0x1f, R24 ;  /* 0x0000001fff227819 */ /* 0x000fe20000011418 */
[----:B------:R4:W-:Y:S01]  /*2180*/  STL [R1+0x1bc], R183 ;  /* 0x0001bcb701007387 */ /* 0x0009e20000100800 */
[----:B------:R-:W-:Y:S01]  /*2190*/  IMAD R0, R29, R24, RZ ;  /* 0x000000181d007224 */ /* 0x000fe200078e02ff */
[----:B------:R-:W-:Y:S01]  /*21a0*/  ISETP.GE.AND P6, PT, R6, R25, PT ;  /* 0x000000190600720c */ /* 0x000fe20003fc6270 */
[----:B--2---:R-:W-:Y:S01]  /*21b0*/  IMAD R22, R183, R69, RZ ;  /* 0x00000045b7167224 */ /* 0x004fe200078e02ff */
[----:B------:R4:W-:Y:S01]  /*21c0*/  STL.64 [R1+0x1b0], R48 ;  /* 0x0001b03001007387 */ /* 0x0009e20000100a00 */
[----:B------:R-:W-:Y:S01]  /*21d0*/  IMAD R23, R28, R34, R0 ;  /* 0x000000221c177224 */ /* 0x000fe200078e0200 */
[----:B------:R-:W-:-:S02]  /*21e0*/  SHF.R.S32.HI R28, RZ, 0x1f, R69 ;  /* 0x0000001fff1c7819 */ /* 0x000fc40000011445 */
[----:B------:R4:W-:Y:S01]  /*21f0*/  STL [R1+0x184], R182 ;  /* 0x000184b601007387 */ /* 0x0009e20000100800 */
[----:B------:R-:W-:Y:S06]  /*2200*/  @P1 BRA `(.L_x_1090) ;  /* 0x0000000000841947 */ /* 0x000fec0003800000 */
        /* <DEDUP_REMOVED lines=10> */
[----:B---3--:R-:W-:Y:S01]  /*22b0*/  @!P5 LEA R20, P2, R12, R4, 0x1 ;  /* 0x000000040c14d211 */ /* 0x008fe200078408ff */
        /* <DEDUP_REMOVED lines=22> */
.L_x_1090:
[----:B------:R-:W-:Y:S05]  /*2420*/  BSYNC B0 ;  /* 0x0000000000007941 */ /* 0x000fea0003800000 */
.L_x_1089:
[C---:B------:R-:W-:Y:S01]  /*2430*/  SHF.L.U64.HI R180, R10.reuse, 0x5, R11 ;  /* 0x000000050ab47819 */ /* 0x040fe2000001020b */
[----:B------:R-:W-:Y:S01]  /*2440*/  BSSY B0, `(.L_x_1091) ;  /* 0x000002b000007945 */ /* 0x000fe20003800000 */
[----:B------:R-:W-:Y:S01]  /*2450*/  SHF.L.U32 R181, R10, 0x5, RZ ;  /* 0x000000050ab57819 */ /* 0x000fe200000006ff */
[----:B--2---:R-:W-:Y:S01]  /*2460*/  IMAD R18, R28, R182, R22 ;  /* 0x000000b61c127224 */ /* 0x004fe200078e0216 */
[----:B------:R-:W-:Y:S01]  /*2470*/  IADD3 R187, R49, R23, RZ ;  /* 0x0000001731bb7210 */ /* 0x000fe20007ffe0ff */
[----:B------:R2:W-:Y:S01]  /*2480*/  STL [R1+0x1a8], R180 ;  /* 0x0001a8b401007387 */ /* 0x0005e20000100800 */
[----:B------:R-:W-:Y:S02]  /*2490*/  MOV R186, R48 ;  /* 0x0000003000ba7202 */ /* 0x000fe40000000f00 */
        /* <DEDUP_REMOVED lines=37> */
.L_x_1092:
[----:B------:R-:W-:Y:S05]  /*26f0*/  BSYNC B0 ;  /* 0x0000000000007941 */ /* 0x000fea0003800000 */
.L_x_1091:
[----:B------:R-:W-:Y:S01]  /*2700*/  BSSY B0, `(.L_x_1093) ;  /* 0x000001e000007945 */ /* 0x000fe20003800000 */
[----:B------:R-:W-:-:S03]  /*2710*/  IADD3 R0, R11, R18, RZ ;  /* 0x000000120b007210 */ /* 0x000fc60007ffe0ff */
[----:B------:R-:W-:Y:S05]  /*2720*/  @P6 BRA `(.L_x_1094) ;  /* 0x00000000006c6947 */ /* 0x000fea0003800000 */
        /* <DEDUP_REMOVED lines=27> */
.L_x_1094:
[----:B------:R-:W-:Y:S05]  /*28e0*/  BSYNC B0 ;  /* 0x0000000000007941 */ /* 0x000fea0003800000 */
.L_x_1093:
        /* <DEDUP_REMOVED lines=28> */
.L_x_1096:
[----:B------:R-:W-:Y:S05]  /*2ab0*/  BSYNC B0 ;  /* 0x0000000000007941 */ /* 0x000fea0003800000 */
.L_x_1095:
[----:B-1----:R-:W2:Y:S01]  /*2ac0*/  LD.E.64 R8, desc[UR4][R172.64+0x1b8] ;  /* 0x0001b804ac087980 */ /* 0x002ea2000c101b00 */
[----:B------:R-:W-:Y:S01]  /*2ad0*/  LEA.HI R14, R40, R163, RZ, 0x4 ;  /* 0x000000a3280e7211 */ /* 0x000fe200078f20ff */
[-C--:B------:R-:W-:Y:S01]  /*2ae0*/  @!P4 IMAD R2, R45, R26.reuse, RZ ;  /* 0x0000001a2d02c224 */ /* 0x080fe200078e02ff */
[----:B------:R-:W-:Y:S01]  /*2af0*/  @!P4 SHF.R.S32.HI R0, RZ, 0x1f, R26 ;  /* 0x0000001fff00c819 */ /* 0x000fe2000001141a */
[C---:B------:R-:W-:Y:S01]  /*2b00*/  @!P4 IMAD.WIDE.U32 R4, R44.reuse, R26, RZ ;  /* 0x0000001a2c04c225 */ /* 0x040fe200078e00ff */
[----:B------:R-:W-:Y:S01]  /*2b10*/  SHF.R.S32.HI R11, RZ, 0x4, R14 ;  /* 0x00000004ff0b7819 */ /* 0x000fe2000001140e */
[----:B------:R-:W0:Y:S02]  /*2b20*/  LDGDEPBAR ;  /* 0x00000000000079af */ /* 0x000e240000000000 */
[----:B------:R-:W-:Y:S01]  /*2b30*/  @!P4 IMAD R0, R44, R0, R2 ;  /* 0x000000002c00c224 */ /* 0x000fe200078e0202 */
[----:B------:R-:W-:Y:S01]  /*2b40*/  LEA.HI R2, R14, R11, RZ, 0x1 ;  /* 0x0000000b0e027211 */ /* 0x000fe200078f08ff */
[----:B------:R-:W-:Y:S01]  /*2b50*/  @P4 IMAD.IADD R10, R26, 0x1, R35 ;  /* 0x000000011a0a4824 */ /* 0x000fe200078e0223 */
[----:B------:R1:W5:Y:S02]  /*2b60*/  LD.E R160, desc[UR4][R172.64+0x188] ;  /* 0x00018804aca07980 */ /* 0x000364000c101900 */
[----:B------:R-:W-:Y:S01]  /*2b70*/  LOP3.LUT R2, R2, 0xfffffffe, RZ, 0xc0, !PT ;  /* 0xfffffffe02027812 */ /* 0x000fe200078ec0ff */
[----:B------:R-:W-:Y:S01]  /*2b80*/  @!P4 IMAD.IADD R5, R5, 0x1, R0 ;  /* 0x000000010505c824 */ /* 0x000fe200078e0200 */
[----:B------:R-:W-:Y:S01]  /*2b90*/  @!P4 SHF.R.S32.HI R0, RZ, 0x1f, R178 ;  /* 0x0000001fff00c819 */ /* 0x000fe200000114b2 */
[----:B---3--:R-:W-:Y:S01]  /*2ba0*/  IMAD.SHL.U32 R20, R39, 0x8, RZ ;  /* 0x0000000827147824 */ /* 0x008fe200078e00ff */
[----:B------:R1:W5:Y:S01]  /*2bb0*/  LD.E R70, desc[UR4][R172.64+0x184] ;  /* 0x00018404ac467980 */ /* 0x000362000c101900 */
[----:B--2---:R-:W-:-:S04]  /*2bc0*/  ISETP.NE.U32.AND P0, PT, R8, RZ, PT ;  /* 0x000000ff0800720c */ /* 0x004fc80003f05070 */
[----:B------:R-:W-:-:S13]  /*2bd0*/  ISETP.NE.AND.EX P0, PT, R9, RZ, PT, P0 ;  /* 0x000000ff0900720c */ /* 0x000fda0003f05300 */
[----:B------:R-:W2:Y:S01]  /*2be0*/  @P0 LD.E.64 R12, desc[UR4][R172.64+0x1c0] ;  /* 0x0001c004ac0c0980 */ /* 0x000ea2000c101b00 */
[----:B------:R-:W-:Y:S02]  /*2bf0*/  IMAD.IADD R18, R11, 0x1, -R2 ;  /* 0x000000010b127824 */ /* 0x000fe400078e0a02 */
[----:B------:R-:W-:Y:S01]  /*2c00*/  @!P4 IMAD R2, R31, R178, RZ ;  /* 0x000000b21f02c224 */ /* 0x000fe200078e02ff */
[----:B------:R1:W5:Y:S01]  /*2c10*/  @P0 LD.E R159, desc[UR4][R172.64+0xd8] ;  /* 0x0000d804ac9f0980 */ /* 0x000362000c101900 */
[----:B------:R-:W-:Y:S02]  /*2c20*/  @P4 IMAD R15, R45, R10, RZ ;  /* 0x0000000a2d0f4224 */ /* 0x000fe400078e02ff */
[----:B------:R-:W-:Y:S01]  /*2c30*/  @!P4 IMAD R2, R30, R0, R2 ;  /* 0x000000001e02c224 */ /* 0x000fe200078e0202 */
[----:B------:R-:W-:Y:S01]  /*2c40*/  LOP3.LUT R0, R14, 0xfffffff0, RZ, 0xc0, !PT ;  /* 0xfffffff00e007812 */ /* 0x000fe200078ec0ff */
[----:B------:R-:W-:Y:S01]  /*2c50*/  @P4 IMAD.WIDE.U32 R10, R44, R10, RZ ;  /* 0x0000000a2c0a4225 */ /* 0x000fe200078e00ff */
[----:B------:R-:W-:-:S02]  /*2c60*/  LOP3.LUT R14, R41, 0xfffffff8, RZ, 0xc0, !PT ;  /* 0xfffffff8290e7812 */ /* 0x000fc400078ec0ff */
[----:B------:R-:W-:Y:S01]  /*2c70*/  IADD3 R0, -R0, R163, RZ ;  /* 0x000000a300007210 */ /* 0x000fe20007ffe1ff */
[----:B------:R-:W-:-:S03]  /*2c80*/  @!P4 IMAD.WIDE.U32 R4, R178, R30, R4 ;  /* 0x0000001eb204c225 */ /* 0x000fc600078e0004 */
[----:B------:R-:W-:Y:S01]  /*2c90*/  SHF.R.S32.HI R19, RZ, 0x1f, R0 ;  /* 0x0000001fff137819 */ /* 0x000fe20000011400 */
[----:B------:R-:W-:Y:S02]  /*2ca0*/  IMAD.IADD R14, R163, 0x1, -R14 ;  /* 0x00000001a30e7824 */ /* 0x000fe400078e0a0e */
[----:B------:R-:W-:Y:S01]  /*2cb0*/  @P4 IMAD.IADD R15, R11, 0x1, R15 ;  /* 0x000000010b0f4824 */ /* 0x000fe200078e020f */
[-C--:B------:R-:W-:Y:S01]  /*2cc0*/  LEA.HI R19, R19, R0.reuse, RZ, 0x3 ;  /* 0x0000000013137211 */ /* 0x080fe200078f18ff */
[----:B------:R-:W-:Y:S01]  /*2cd0*/  @!P4 IMAD.IADD R15, R5, 0x1, R2 ;  /* 0x00000001050fc824 */ /* 0x000fe200078e0202 */
[----:B------:R-:W-:Y:S01]  /*2ce0*/  LEA.HI R2, R0, R0, RZ, 0x1 ;  /* 0x0000000000027211 */ /* 0x000fe200078f08ff */
[----:B------:R-:W-:Y:S01]  /*2cf0*/  @!P4 IMAD.MOV.U32 R10, RZ, RZ, R4 ;  /* 0x000000ffff0ac224 */ /* 0x000fe200078e0004 */
[----:B------:R-:W-:Y:S01]  /*2d00*/  LEA.HI R11, R14, R14, RZ, 0x1 ;  /* 0x0000000e0e0b7211 */ /* 0x000fe200078f08ff */
[----:B------:R-:W-:Y:S01]  /*2d10*/  IMAD R5, R45, R6, RZ ;  /* 0x000000062d057224 */ /* 0x000fe200078e02ff */
[----:B------:R-:W-:Y:S01]  /*2d20*/  LOP3.LUT R17, R2, 0x7fffffe, RZ, 0xc0, !PT ;  /* 0x07fffffe02117812 */ /* 0x000fe200078ec0ff */
[----:B------:R-:W-:Y:S01]  /*2d30*/  @P0 IMAD.MOV.U32 R32, RZ, RZ, R179 ;  /* 0x000000ffff200224 */ /* 0x000fe200078e00b3 */
[----:B------:R-:W-:-:S02]  /*2d40*/  LOP3.LUT R16, R11, 0x3fffffe, RZ, 0xc0, !PT ;  /* 0x03fffffe0b107812 */ /* 0x000fc400078ec0ff */
[----:B------:R-:W-:Y:S02]  /*2d50*/  IADD3 R4, P1, R195, R10, RZ ;  /* 0x0000000ac3047210 */ /* 0x000fe40007f3e0ff */
[----:B------:R-:W-:Y:S01]  /*2d60*/  IADD3 R158, R0, -R17, RZ ;  /* 0x80000011009e7210 */ /* 0x000fe20007ffe0ff */
[----:B------:R-:W-:Y:S01]  /*2d70*/  IMAD.IADD R17, R14, 0x1, -R16 ;  /* 0x000000010e117824 */ /* 0x000fe200078e0a10 */
[--C-:B------:R-:W-:Y:S01]  /*2d80*/  SHF.R.S32.HI R14, RZ, 0x1, R2.reuse ;  /* 0x00000001ff0e7819 */ /* 0x100fe20000011402 */
[----:B------:R-:W-:Y:S01]  /*2d90*/  IMAD R16, R44, R7, R5 ;  /* 0x000000072c107224 */ /* 0x000fe200078e0205 */
[----:B------:R-:W-:Y:S01]  /*2da0*/  SHF.R.S32.HI R10, RZ, 0x1f, R2 ;  /* 0x0000001fff0a7819 */ /* 0x000fe20000011402 */
[----:B------:R-:W-:Y:S01]  /*2db0*/  IMAD.X R5, R42, 0x1, R15, P1 ;  /* 0x000000012a057824 */ /* 0x000fe200008e060f */
[----:B------:R-:W-:Y:S02]  /*2dc0*/  SHF.R.S32.HI R15, RZ, 0x1, R11 ;  /* 0x00000001ff0f7819 */ /* 0x000fe4000001140b */
[----:B------:R-:W-:Y:S01]  /*2dd0*/  @P0 SHF.R.S32.HI R11, RZ, 0x1f, R178 ;  /* 0x0000001fff0b0819 */ /* 0x000fe200000114b2 */
[----:B------:R-:W-:Y:S01]  /*2de0*/  IMAD.WIDE.U32 R4, R44, R6, R4 ;  /* 0x000000062c047225 */ /* 0x000fe200078e0004 */
[----:B------:R-:W-:-:S02]  /*2df0*/  SHF.L.U32 R0, R15, 0x6, RZ ;  /* 0x000000060f007819 */ /* 0x000fc400000006ff */
[----:B------:R-:W-:Y:S02]  /*2e00*/  ISETP.GE.AND P1, PT, R6, R25, PT ;  /* 0x000000190600720c */ /* 0x000fe40003f26270 */
[----:B------:R-:W-:Y:S02]  /*2e10*/  LEA.HI R10, R10, R14, RZ, 0x2 ;  /* 0x0000000e0a0a7211 */ /* 0x000fe400078f10ff */
[----:B------:R-:W-:Y:S01]  /*2e20*/  LOP3.LUT R0, R0, 0xc0, RZ, 0xc0, !PT ;  /* 0x000000c000007812 */ /* 0x000fe200078ec0ff */
[----:B------:R-:W-:Y:S02]  /*2e30*/  IMAD.IADD R5, R5, 0x1, R16 ;  /* 0x0000000105057824 */ /* 0x000fe400078e0210 */
[----:B------:R-:W-:-:S03]  /*2e40*/  IMAD.WIDE.U32 R46, R24, R36, R4 ;  /* 0x00000024182e7225 */ /* 0x000fc600078e0004 */
[----:B------:R-:W-:Y:S02]  /*2e50*/  MOV R22, R46 ;  /* 0x0000002e00167202 */ /* 0x000fe40000000f00 */
[----:B------:R1:W-:Y:S01]  /*2e60*/  STL.64 [R1+0x1a0], R46 ;  /* 0x0001a02e01007387 */ /* 0x0003e20000100a00 */
[C---:B------:R-:W-:Y:S01]  /*2e70*/  SHF.L.U64.HI R250, R44.reuse, 0x6, R45 ;  /* 0x000000062cfa7819 */ /* 0x040fe2000001022d */
[----:B------:R-:W-:-:S04]  /*2e80*/  IMAD.SHL.U32 R247, R44, 0x40, RZ ;  /* 0x000000402cf77824 */ /* 0x000fc800078e00ff */
[----:B------:R-:W-:Y:S01]  /*2e90*/  IMAD R4, R250, R69, RZ ;  /* 0x00000045fa047224 */ /* 0x000fe200078e02ff */
[----:B------:R-:W-:Y:S01]  /*2ea0*/  ISETP.GE.AND P6, PT, R27, R25, PT ;  /* 0x000000191b00720c */ /* 0x000fe20003fc6270 */
[C---:B------:R-:W-:Y:S01]  /*2eb0*/  IMAD.SHL.U32 R248, R44.reuse, 0x20, RZ ;  /* 0x000000202cf87824 */ /* 0x040fe200078e00ff */
[----:B------:R-:W-:Y:S01]  /*2ec0*/  SHF.L.U64.HI R249, R44, 0x5, R45 ;  /* 0x000000052cf97819 */ /* 0x000fe2000001022d */
[----:B--2---:R-:W-:Y:S02]  /*2ed0*/  @P0 IMAD R2, R13, R178, RZ ;  /* 0x000000b20d020224 */ /* 0x004fe400078e02ff */
[----:B------:R-:W-:-:S04]  /*2ee0*/  @P0 IMAD.WIDE.U32 R6, R178, R12, R32 ;  /* 0x0000000cb2060225 */ /* 0x000fc800078e0020 */
[----:B------:R-:W-:Y:S01]  /*2ef0*/  @P0 IMAD R12, R12, R11, R2 ;  /* 0x0000000b0c0c0224 */ /* 0x000fe200078e0202 */
[----:B------:R-:W-:Y:S02]  /*2f00*/  LOP3.LUT R11, R10, 0xfffffffc, RZ, 0xc0, !PT ;  /* 0xfffffffc0a0b7812 */ /* 0x000fe400078ec0ff */
[----:B------:R-:W-:Y:S02]  /*2f10*/  LOP3.LUT R10, R0, 0x8, R20, 0xf8, !PT ;  /* 0x00000008000a7812 */ /* 0x000fe400078ef814 */
[----:B------:R-:W-:Y:S01]  /*2f20*/  SHF.R.U32.HI R2, RZ, 0x3, R0 ;  /* 0x00000003ff027819 */ /* 0x000fe20000011600 */
[----:B------:R-:W-:Y:S01]  /*2f30*/  @P0 IMAD.IADD R0, R7, 0x1, R12 ;  /* 0x0000000107000824 */ /* 0x000fe200078e020c */
[----:B------:R-:W-:-:S04]  /*2f40*/  @P0 LEA R8, P2, R6, R8, 0x2 ;  /* 0x0000000806080211 */ /* 0x000fc800078410ff */
[----:B------:R-:W-:Y:S02]  /*2f50*/  @P0 LEA.HI.X R9, R6, R9, R0, 0x2, P2 ;  /* 0x0000000906090211 */ /* 0x000fe400010f1400 */
[----:B------:R-:W-:-:S03]  /*2f60*/  IADD3 R14, R14, -R11, RZ ;  /* 0x8000000b0e0e7210 */ /* 0x000fc60007ffe0ff */
[----:B------:R1:W5:Y:S01]  /*2f70*/  @P0 LD.E R161, desc[UR4][R8.64] ;  /* 0x0000000408a10980 */ /* 0x000362000c101900 */
[----:B------:R-:W-:-:S04]  /*2f80*/  DEPBAR.LE SB0, 0x0 ;  /* 0x000080000000791a */ /* 0x000fc80000000000 */
[----:B------:R-:W-:-:S07]  /*2f90*/  LOP3.LUT R10, R10, R2, RZ, 0x3c, !PT ;  /* 0x000000020a0a7212 */ /* 0x000fce00078e3cff */
[----:B------:R-:W-:Y:S05]  /*2fa0*/  WARPSYNC.ALL ;  /* 0x0000000000007948 */ /* 0x000fea0003800000 */
[----:B------:R-:W-:Y:S01]  /*2fb0*/  IMAD.SHL.U32 R2, R14, 0x40, RZ ;  /* 0x000000400e027824 */ /* 0x000fe200078e00ff */
[----:B------:R-:W-:Y:S01]  /*2fc0*/  BAR.SYNC.DEFER_BLOCKING 0x0 ;  /* 0x0000000000007b1d */ /* 0x000fe20000010000 */
[----:B------:R-:W-:Y:S01]  /*2fd0*/  IMAD.SHL.U32 R6, R19, 0x20, RZ ;  /* 0x0000002013067824 */ /* 0x000fe200078e00ff */
[----:B------:R-:W-:Y:S02]  /*2fe0*/  SHF.L.U32 R0, R18, 0x3, RZ ;  /* 0x0000000312007819 */ /* 0x000fe400000006ff */
[----:B------:R-:W-:-:S02]  /*2ff0*/  LOP3.LUT R2, R2, 0xc0, RZ, 0xc0, !PT ;  /* 0x000000c002027812 */ /* 0x000fc400078ec0ff */
[----:B------:R-:W-:Y:S02]  /*3000*/  LOP3.LUT R156, R6, 0xffffff00, RZ, 0xc0, !PT ;  /* 0xffffff00069c7812 */ /* 0x000fe400078ec0ff */
[----:B------:R-:W-:Y:S01]  /*3010*/  LOP3.LUT R6, R2, 0x8, R0, 0xf8, !PT ;  /* 0x0000000802067812 */ /* 0x000fe200078ef800 */
[----:B------:R-:W-:-:S04]  /*3020*/  IMAD R0, R37, R24, RZ ;  /* 0x0000001825007224 */ /* 0x000fc800078e02ff */
[----:B------:R-:W-:-:S05]  /*3030*/  IMAD R5, R36, R34, R0 ;  /* 0x0000002224057224 */ /* 0x000fca00078e0200 */
[----:B------:R-:W-:-:S05]  /*3040*/  IADD3 R23, R47, R5, RZ ;  /* 0x000000052f177210 */ /* 0x000fca0007ffe0ff */
[----:B------:R2:W-:Y:S04]  /*3050*/  STL.64 [R1+0x190], R22 ;  /* 0x0001901601007387 */ /* 0x0005e80000100a00 */
[----:B------:R2:W-:Y:S04]  /*3060*/  @P1 STS [R196+0x9000], RZ ;  /* 0x009000ffc4001388 */ /* 0x0005e80000000800 */
[----:B------:R2:W-:Y:S04]  /*3070*/  @P1 STS [R196+0x9004], RZ ;  /* 0x009004ffc4001388 */ /* 0x0005e80000000800 */
[----:B------:R2:W-:Y:S04]  /*3080*/  @P1 STS.64 [R196+0x9008], RZ ;  /* 0x009008ffc4001388 */ /* 0x0005e80000000a00 */
[----:B------:R2:W-:Y:S04]  /*3090*/  @P1 STS.128 [R196+0xa000], RZ ;  /* 0x00a000ffc4001388 */ /* 0x0005e80000000c00 */
[----:B------:R2:W-:Y:S01]  /*30a0*/  @P1 STS.128 [R196+0xb000], RZ ;  /* 0x00b000ffc4001388 */ /* 0x0005e20000000c00 */
[----:B------:R-:W-:Y:S01]  /*30b0*/  SHF.R.U32.HI R2, RZ, 0x3, R2 ;  /* 0x00000003ff027819 */ /* 0x000fe20000011602 */
[----:B------:R-:W-:-:S02]  /*30c0*/  IMAD R0, R169, 0x200, R156 ;  /* 0x00000200a9007824 */ /* 0x000fc400078e029c */
[----:B------:R-:W-:Y:S01]  /*30d0*/  IMAD R7, R18, 0x8, R17 ;  /* 0x0000000812077824 */ /* 0x000fe200078e0211 */
[----:B------:R-:W-:Y:S01]  /*30e0*/  LOP3.LUT R71, R6, R2, RZ, 0x3c, !PT ;  /* 0x0000000206477212 */ /* 0x000fe200078e3cff */
[----:B------:R-:W-:Y:S02]  /*30f0*/  IMAD R2, R158, 0x20, R0 ;  /* 0x000000209e027824 */ /* 0x000fe400078e0200 */
[----:B------:R-:W-:Y:S02]  /*3100*/  IMAD.U32 R0, R7, 0x20, R10 ;  /* 0x0000002007007824 */ /* 0x000fe400078e000a */
[-C--:B------:R-:W-:Y:S02]  /*3110*/  IMAD R6, R28, R247.reuse, R4 ;  /* 0x000000f71c067224 */ /* 0x080fe400078e0204 */
[----:B------:R-:W-:Y:S01]  /*3120*/  IMAD.IADD R2, R71, 0x1, R2 ;  /* 0x0000000147027824 */ /* 0x000fe200078e0202 */
[----:B------:R-:W-:Y:S01]  /*3130*/  BSSY B0, `(.L_x_1097) ;  /* 0x0000021000007945 */ /* 0x000fe20003800000 */
[----:B------:R-:W-:-:S03]  /*3140*/  IMAD.WIDE.U32 R4, R69, R247, R22 ;  /* 0x000000f745047225 */ /* 0x000fc600078e0016 */
[----:B------:R-:W-:Y:S01]  /*3150*/  LEA R190, R2, R3, 0x1 ;  /* 0x0000000302be7211 */ /* 0x000fe200078e08ff */
[----:B------:R-:W-:Y:S02]  /*3160*/  IMAD R175, R0, 0x2, R3 ;  /* 0x0000000200af7824 */ /* 0x000fe400078e0203 */
[----:B------:R-:W-:Y:S01]  /*3170*/  IMAD.IADD R0, R5, 0x1, R6 ;  /* 0x0000000105007824 */ /* 0x000fe200078e0206 */
        /* <DEDUP_REMOVED lines=22> */
[----:B---3--:R-:W-:-:S04]  /*32e0*/  LEA R6, P1, R4, R222, 0x1 ;  /* 0x000000de04067211 */ /* 0x008fc800078208ff */
[----:B------:R-:W-:-:S05]  /*32f0*/  LEA.HI.X R7, R4, R223, R0, 0x1, P1 ;  /* 0x000000df04077211 */ /* 0x000fca00008f0c00 */
[----:B------:R-:W-:Y:S01]  /*3300*/  @!PT LDS RZ, [RZ] ;  /* 0x00000000fffff984 */ /* 0x000fe20000000800 */
[----:B------:R-:W-:Y:S01]  /*3310*/  @!PT LDS RZ, [RZ] ;  /* 0x00000000fffff984 */ /* 0x000fe20000000800 */
[----:B------:R-:W-:Y:S01]  /*3320*/  @!PT LDS RZ, [RZ] ;  /* 0x00000000fffff984 */ /* 0x000fe20000000800 */
[----:B------:R1:W-:Y:S04]  /*3330*/  LDGSTS.E.BYPASS.LTC128B.128 [R196+0xb000], desc[UR4][R6.64+0x80] ;  /* 0x0b00008006c47fae */ /* 0x0003e8000b901d44 */
.L_x_1098:
[----:B------:R-:W-:Y:S05]  /*3340*/  BSYNC B0 ;  /* 0x0000000000007941 */ /* 0x000fea0003800000 */
.L_x_1097:
[----:B------:R1:W-:Y:S01]  /*3350*/  @P6 STS.128 [R196+0x9800], RZ ;  /* 0x009800ffc4006388 */ /* 0x0003e20000000c00 */
[----:B------:R-:W-:Y:S03]  /*3360*/  BSSY B0, `(.L_x_1099) ;  /* 0x000001f000007945 */ /* 0x000fe60003800000 */
[----:B------:R1:W-:Y:S04]  /*3370*/  @P6 STS.128 [R196+0xa800], RZ ;  /* 0x00a800ffc4006388 */ /* 0x0003e80000000c00 */
[----:B------:R1:W-:Y:S01]  /*3380*/  @P6 STS.128 [R196+0xb800], RZ ;  /* 0x00b800ffc4006388 */ /* 0x0003e20000000c00 */
[----:B------:R-:W-:Y:S05]  /*3390*/  @P6 BRA `(.L_x_1100) ;  /* 0x00000000006c6947 */ /* 0x000fea0003800000 */
[-C--:B------:R-:W-:Y:S02]  /*33a0*/  ISETP.GE.AND P4, PT, R195, R203.reuse, PT ;  /* 0x000000cbc300720c */ /* 0x080fe40003f86270 */
[-C--:B------:R-:W-:Y:S02]  /*33b0*/  ISETP.GE.AND P3, PT, R194, R203.reuse, PT ;  /* 0x000000cbc200720c */ /* 0x080fe40003f66270 */
[----:B------:R-:W-:Y:S02]  /*33c0*/  IADD3 R4, P2, R248, R4, RZ ;  /* 0x00000004f8047210 */ /* 0x000fe40007f5e0ff */
[----:B------:R-:W-:-:S03]  /*33d0*/  ISETP.GE.AND P1, PT, R185, R203, PT ;  /* 0x000000cbb900720c */ /* 0x000fc60003f26270 */
[----:B------:R-:W-:-:S04]  /*33e0*/  IMAD.X R0, R249, 0x1, R0, P2 ;  /* 0x00000001f9007824 */ /* 0x000fc800010e0600 */
[CC--:B-1-3--:R-:W-:Y:S01]  /*33f0*/  @!P4 LEA R8, P5, R4.reuse, R222.reuse, 0x1 ;  /* 0x000000de0408c211 */ /* 0x0cafe200078a08ff */
        /* <DEDUP_REMOVED lines=21> */
.L_x_1100:
[----:B------:R-:W-:Y:S05]  /*3550*/  BSYNC B0 ;  /* 0x0000000000007941 */ /* 0x000fea0003800000 */
.L_x_1099:
[----:B------:R-:W-:Y:S01]  /*3560*/  LDSM.16.M88.4 R16, [R175+0x6000] ;  /* 0x00600000af10783b */ /* 0x000fe20000000200 */
[----:B------:R-:W-:Y:S01]  /*3570*/  IMAD.MOV.U32 R2, RZ, RZ, 0x10 ;  /* 0x00000010ff027424 */ /* 0x000fe200078e00ff */
[----:B------:R-:W-:Y:S01]  /*3580*/  LOP3.LUT P1, RZ, R15, 0x2, RZ, 0xc0, !PT ;  /* 0x000000020fff7812 */ /* 0x000fe2000782c0ff */
[----:B------:R-:W-:Y:S01]  /*3590*/  IMAD.MOV.U32 R0, RZ, RZ, 0x20 ;  /* 0x00000020ff007424 */ /* 0x000fe200078e00ff */
[----:B-1-3--:R-:W1:Y:S01]  /*35a0*/  LDSM.16.M88.4 R4, [R190+0x1000] ;  /* 0x00100000be04783b */ /* 0x00ae620000000200 */
[----:B------:R-:W-:Y:S01]  /*35b0*/  LOP3.LUT P2, RZ, R14, 0x2, RZ, 0xc0, !PT ;  /* 0x000000020eff7812 */ /* 0x000fe2000784c0ff */
[----:B------:R-:W-:Y:S01]  /*35c0*/  IMAD.SHL.U32 R163, R163, 0x2, RZ ;  /* 0x00000002a3a37824 */ /* 0x000fe200078e00ff */
[----:B------:R-:W-:Y:S01]  /*35d0*/  BSSY B1, `(.L_x_1101) ;  /* 0x00002df000017945 */ /* 0x000fe20003800000 */
[----:B------:R-:W-:Y:S01]  /*35e0*/  SEL R0, R0, 0xffffffe0, !P1 ;  /* 0xffffffe000007807 */ /* 0x000fe20004800000 */
[----:B------:R-:W3:Y:S01]  /*35f0*/  LDSM.16.M88.4 R8, [R190] ;  /* 0x00000000be08783b */ /* 0x000ee20000000200 */
[----:B------:R-:W-:Y:S01]  /*3600*/  SEL R2, R2, 0xfffffff0, !P2 ;  /* 0xfffffff002027807 */ /* 0x000fe20005000000 */
[----:B------:R-:W-:Y:S01]  /*3610*/  IMAD.MOV.U32 R193, RZ, RZ, RZ ;  /* 0x000000ffffc17224 */ /* 0x000fe200078e00ff */
[----:B------:R-:W-:Y:S01]  /*3620*/  LOP3.LUT R197, R163, 0x6, RZ, 0xc0, !PT ;  /* 0x00000006a3c57812 */ /* 0x000fe200078ec0ff */
[----:B------:R-:W-:Y:S01]  /*3630*/  IMAD.IADD R189, R175, 0x1, R0 ;  /* 0x00000001afbd7824 */ /* 0x000fe200078e0200 */
[----:B------:R-:W3:Y:S01]  /*3640*/  LDSM.16.M88.4 R32, [R175+0x6400] ;  /* 0x00640000af20783b */ /* 0x000ee20000000200 */
[----:B------:R-:W-:Y:S01]  /*3650*/  IMAD R191, R2, 0x2, R190 ;  /* 0x0000000202bf7824 */ /* 0x000fe200078e02be */
[----:B------:R-:W-:Y:S01]  /*3660*/  SHF.R.S32.HI R0, RZ, 0x1f, R162 ;  /* 0x0000001fff007819 */ /* 0x000fe200000114a2 */
[----:B------:R-:W-:Y:S01]  /*3670*/  VIADD R245, R176, 0xb54cda56 ;  /* 0xb54cda56b0f57836 */ /* 0x000fe20000000000 */
[----:B------:R-:W3:Y:S01]  /*3680*/  LDSM.16.M88.4 R24, [R175+0x6c00] ;  /* 0x006c0000af18783b */ /* 0x000ee20000000200 */
[----:B------:R-:W-:Y:S01]  /*3690*/  VIADD R246, R177, 0x646e171e ;  /* 0x646e171eb1f67836 */ /* 0x000fe20000000000 */
[----:B------:R-:W-:-:S02]  /*36a0*/  LEA.HI R0, R0, R169, RZ, 0x2 ;  /* 0x000000a900007211 */ /* 0x000fc400078f10ff */
[----:B------:R-:W3:Y:S04]  /*36b0*/  LDSM.16.M88.4 R28, [R175+0x6800] ;  /* 0x00680000af1c783b */ /* 0x000ee80000000200 */
[----:B------:R-:W-:Y:S04]  /*36c0*/  LDSM.16.M88.4 R40, [R189+0x6000] ;  /* 0x00600000bd28783b */ /* 0x000fe80000000200 */
[----:B------:R-:W3:Y:S04]  /*36d0*/  LDSM.16.M88.4 R12, [R191+0x1000] ;  /* 0x00100000bf0c783b */ /* 0x000ee80000000200 */
[----:B------:R-:W3:Y:S04]  /*36e0*/  LDSM.16.M88.4 R44, [R189+0x6c00] ;  /* 0x006c0000bd2c783b */ /* 0x000ee80000000200 */
[----:B----4-:R-:W4:Y:S04]  /*36f0*/  LDSM.16.M88.4 R48, [R189+0x6800] ;  /* 0x00680000bd30783b */ /* 0x010f280000000200 */
[----:B------:R-:W4:Y:S01]  /*3700*/  LDSM.16.M88.4 R52, [R189+0x6400] ;  /* 0x00640000bd34783b */ /* 0x000f220000000200 */
[-C--:B-1----:R-:W-:Y:S03]  /*3710*/  HMMA.16816.F32.BF16 R36, R4, R16.reuse, RZ ;  /* 0x000000100424723c */ /* 0x082fe600000418ff */
[----:B--2---:R-:W1:Y:S03]  /*3720*/  LDSM.16.M88.4 R20, [R191] ;  /* 0x00000000bf14783b */ /* 0x004e660000000200 */
[----:B---3--:R-:W-:Y:S01]  /*3730*/  HMMA.16816.F32.BF16 R88, R8, R16, RZ ;  /* 0x000000100858723c */ /* 0x008fe200000418ff */
[----:B------:R-:W0:Y:S05]  /*3740*/  LDGDEPBAR ;  /* 0x00000000000079af */ /* 0x000e2a0000000000 */
[-C--:B------:R-:W-:Y:S06]  /*3750*/  HMMA.16816.F32.BF16 R56, R4, R18.reuse, RZ ;  /* 0x000000120438723c */ /* 0x080fec00000418ff */
[----:B------:R-:W-:Y:S06]  /*3760*/  HMMA.16816.F32.BF16 R84, R8, R18, RZ ;  /* 0x000000120854723c */ /* 0x000fec00000418ff */
        /* <DEDUP_REMOVED lines=8> */
[----:B------:R-:W2:Y:S05]  /*37f0*/  LDSM.16.M88.4 R36, [R175+0x7000] ;  /* 0x00700000af24783b */ /* 0x000eaa0000000200 */
[C---:B------:R-:W-:Y:S06]  /*3800*/  HMMA.16816.F32.BF16 R96, R8.reuse, R32, RZ ;  /* 0x000000200860723c */ /* 0x040fec00000418ff */
[C---:B------:R-:W-:Y:S06]  /*3810*/  HMMA.16816.F32.BF16 R108, R8.reuse, R24, RZ ;  /* 0x00000018086c723c */ /* 0x040fec00000418ff */
[C---:B------:R-:W-:Y:S01]  /*3820*/  HMMA.16816.F32.BF16 R104, R8.reuse, R34, RZ ;  /* 0x000000220868723c */ /* 0x040fe200000418ff */
[----:B------:R-:W-:Y:S05]  /*3830*/  LDSM.16.M88.4 R32, [R175+0x7400] ;  /* 0x00740000af20783b */ /* 0x000fea0000000200 */
[C---:B------:R-:W-:Y:S06]  /*3840*/  HMMA.16816.F32.BF16 R116, R8.reuse, R28, RZ ;  /* 0x0000001c0874723c */ /* 0x040fec00000418ff */
[C---:B------:R-:W-:Y:S01]  /*3850*/  HMMA.16816.F32.BF16 R120, R8.reuse, R30, RZ ;  /* 0x0000001e0878723c */ /* 0x040fe200000418ff */
[----:B------:R-:W-:Y:S05]  /*3860*/  LDSM.16.M88.4 R28, [R175+0x7800] ;  /* 0x00780000af1c783b */ /* 0x000fea0000000200 */
[----:B------:R-:W-:Y:S01]  /*3870*/  HMMA.16816.F32.BF16 R112, R8, R26, RZ ;  /* 0x0000001a0870723c */ /* 0x000fe200000418ff */
[----:B------:R-:W3:Y:S04]  /*3880*/  LDSM.16.M88.4 R24, [R175+0x7c00] ;  /* 0x007c0000af18783b */ /* 0x000ee80000000200 */
[----:B------:R-:W3:Y:S01]  /*3890*/  LDSM.16.M88.4 R8, [R190+0x2000] ;  /* 0x00200000be08783b */ /* 0x000ee20000000200 */
[C---:B------:R-:W-:Y:S03]  /*38a0*/  HMMA.16816.F32.BF16 R140, R12.reuse, R42, R56 ;  /* 0x0000002a0c8c723c */ /* 0x040fe60000041838 */
[----:B------:R-:W-:Y:S03]  /*38b0*/  LDSM.16.M88.4 R56, [R189+0x7000] ;  /* 0x00700000bd38783b */ /* 0x000fe60000000200 */
[C---:B------:R-:W-:Y:S01]  /*38c0*/  HMMA.16816.F32.BF16 R132, R12.reuse, R44, R16 ;  /* 0x0000002c0c84723c */ /* 0x040fe20000041810 */
[----:B------:R-:W3:Y:S05]  /*38d0*/  LDSM.16.M88.4 R16, [R191+0x3000] ;  /* 0x00300000bf10783b */ /* 0x000eea0000000200 */
[C---:B----4-:R-:W-:Y:S06]  /*38e0*/  HMMA.16816.F32.BF16 R100, R12.reuse, R50, R80 ;  /* 0x000000320c64723c */ /* 0x050fec0000041850 */
[C---:B------:R-:W-:Y:S06]  /*38f0*/  HMMA.16816.F32.BF16 R136, R12.reuse, R52, R64 ;  /* 0x000000340c88723c */ /* 0x040fec0000041840 */
[C---:B------:R-:W-:Y:S01]  /*3900*/  HMMA.16816.F32.BF16 R144, R12.reuse, R54, R60 ;  /* 0x000000360c90723c */ /* 0x040fe2000004183c */
[----:B------:R-:W4:Y:S05]  /*3910*/  LDSM.16.M88.4 R60, [R189+0x7c00] ;  /* 0x007c0000bd3c783b */ /* 0x000f2a0000000200 */
[C---:B------:R-:W-:Y:S06]  /*3920*/  HMMA.16816.F32.BF16 R124, R12.reuse, R48, R76 ;  /* 0x000000300c7c723c */ /* 0x040fec000004184c */
[----:B------:R-:W-:Y:S06]  /*3930*/  HMMA.16816.F32.BF16 R92, R12, R46, R72 ;  /* 0x0000002e0c5c723c */ /* 0x000fec0000041848 */
[C---:B-1----:R-:W-:Y:S06]  /*3940*/  HMMA.16816.F32.BF16 R88, R20.reuse, R40, R88 ;  /* 0x000000281458723c */ /* 0x042fec0000041858 */
[C---:B------:R-:W-:Y:S06]  /*3950*/  HMMA.16816.F32.BF16 R84, R20.reuse, R42, R84 ;  /* 0x0000002a1454723c */ /* 0x040fec0000041854 */
[C---:B------:R-:W-:Y:S06]  /*3960*/  HMMA.16816.F32.BF16 R80, R20.reuse, R52, R96 ;  /* 0x000000341450723c */ /* 0x040fec0000041860 */
[C---:B------:R-:W-:Y:S06]  /*3970*/  HMMA.16816.F32.BF16 R72, R20.reuse, R44, R108 ;  /* 0x0000002c1448723c */ /* 0x040fec000004186c */
[C---:B------:R-:W-:Y:S01]  /*3980*/  HMMA.16816.F32.BF16 R76, R20.reuse, R54, R104 ;  /* 0x00000036144c723c */ /* 0x040fe20000041868 */
[----:B------:R-:W-:Y:S05]  /*3990*/  LDSM.16.M88.4 R52, [R189+0x7800] ;  /* 0x00780000bd34783b */ /* 0x000fea0000000200 */
[C---:B------:R-:W-:Y:S06]  /*39a0*/  HMMA.16816.F32.BF16 R64, R20.reuse, R48, R116 ;  /* 0x000000301440723c */ /* 0x040fec0000041874 */
[C---:B------:R-:W-:Y:S01]  /*39b0*/  HMMA.16816.F32.BF16 R12, R20.reuse, R50, R120 ;  /* 0x00000032140c723c */ /* 0x040fe20000041878 */
[----:B------:R-:W1:Y:S05]  /*39c0*/  LDSM.16.M88.4 R48, [R189+0x7400] ;  /* 0x00740000bd30783b */ /* 0x000e6a0000000200 */
[----:B------:R-:W-:Y:S01]  /*39d0*/  HMMA.16816.F32.BF16 R44, R20, R46, R112 ;  /* 0x0000002e142c723c */ /* 0x000fe20000041870 */
[----:B------:R-:W1:Y:S05]  /*39e0*/  LDSM.16.M88.4 R20, [R191+0x2000] ;  /* 0x00200000bf14783b */ /* 0x000e6a0000000200 */
        /* <DEDUP_REMOVED lines=20> */
[----:B------:R-:W-:Y:S04]  /*3b30*/  LDSM.16.M88.4 R8, [R190+0x5000] ;  /* 0x00500000be08783b */ /* 0x000fe80000000200 */
[----:B------:R-:W2:Y:S01]  /*3b40*/  LDSM.16.M88.4 R44, [R175+0x8000] ;  /* 0x00800000af2c783b */ /* 0x000ea20000000200 */
[C---:B------:R-:W-:Y:S03]  /*3b50*/  HMMA.16816.F32.BF16 R76, R16.reuse, R56, R40 ;  /* 0x00000038104c723c */ /* 0x040fe60000041828 */
[----:B------:R-:W3:Y:S03]  /*3b60*/  LDSM.16.M88.4 R40, [R175+0x8400] ;  /* 0x00840000af28783b */ /* 0x000ee60000000200 */
[C---:B------:R-:W-:Y:S01]  /*3b70*/  HMMA.16816.F32.BF16 R72, R16.reuse, R58, R104 ;  /* 0x0000003a1048723c */ /* 0x040fe20000041868 */
[----:B------:R-:W-:Y:S05]  /*3b80*/  LDSM.16.M88.4 R24, [R189+0x8000] ;  /* 0x00800000bd18783b */ /* 0x000fea0000000200 */
[C---:B----4-:R-:W-:Y:S06]  /*3b90*/  HMMA.16816.F32.BF16 R148, R16.reuse, R60, R132 ;  /* 0x0000003c1094723c */ /* 0x050fec0000041884 */
[C---:B-1----:R-:W-:Y:S06]  /*3ba0*/  HMMA.16816.F32.BF16 R64, R16.reuse, R48, R112 ;  /* 0x000000301040723c */ /* 0x042fec0000041870 */
        /* <DEDUP_REMOVED lines=10> */
[----:B------:R-:W1:Y:S04]  /*3c50*/  LDSM.16.M88.4 R4, [R191+0x5000] ;  /* 0x00500000bf04783b */ /* 0x000e680000000200 */
[----:B------:R-:W4:Y:S01]  /*3c60*/  LDSM.16.M88.4 R48, [R189+0x8800] ;  /* 0x00880000bd30783b */ /* 0x000f220000000200 */
        /* <DEDUP_REMOVED lines=13> */
[----:B------:R-:W-:-:S05]  /*3d40*/  IMAD R149, R210, 0x8, R169 ;  /* 0x00000008d2957824 */ /* 0x000fca00078e02a9 */
[C---:B------:R-:W-:Y:S01]  /*3d50*/  HMMA.16816.F32.BF16 R8, R12.reuse, R40, R120 ;  /* 0x000000280c08723c */ /* 0x040fe20000041878 */
[----:B------:R2:W-:Y:S05]  /*3d60*/  STL [R1+0x178], R149 ;  /* 0x0001789501007387 */ /* 0x0005ea0000100800 */
        /* <DEDUP_REMOVED lines=8> */
[C---:B----4-:R-:W-:Y:S06]  /*3df0*/  HMMA.16816.F32.BF16 R80, R4.reuse, R48, R80 ;  /* 0x000000300450723c */ /* 0x050fec0000041850 */
[C---:B------:R-:W-:Y:S06]  /*3e00*/  HMMA.16816.F32.BF16 R112, R4.reuse, R50, R76 ;  /* 0x000000320470723c */ /* 0x040fec000004184c */
[C---:B------:R-:W-:Y:S06]  /*3e10*/  HMMA.16816.F32.BF16 R124, R4.reuse, R56, R72 ;  /* 0x00000038047c723c */ /* 0x040fec0000041848 */
[----:B------:R-:W-:Y:S06]  /*3e20*/  HMMA.16816.F32.BF16 R128, R4, R58, R60 ;  /* 0x0000003a0480723c */ /* 0x000fec000004183c */
[----:B------:R-:W-:Y:S01]  /*3e30*/  HMMA.16816.F32.BF16 R100, R12, R34, R100 ;  /* 0x000000220c64723c */ /* 0x000fe20000041864 */
[----:B------:R-:W-:Y:S01]  /*3e40*/  SHF.R.S32.HI R4, RZ, 0x1f, R157 ;  /* 0x0000001fff047819 */ /* 0x000fe2000001149d */
[C-C-:B------:R-:W-:Y:S01]  /*3e50*/  IMAD.IADD R6, R68.reuse, 0x1, -R184.reuse ;  /* 0x0000000144067824 */ /* 0x140fe200078e0ab8 */
[----:B------:R-:W-:Y:S01]  /*3e60*/  IADD3 R5, R68, 0x1, -R184 ;  /* 0x0000000144057810 */ /* 0x000fe20007ffe8b8 */
[----:B------:R-:W-:-:S02]  /*3e70*/  IMAD.MOV.U32 R184, RZ, RZ, R69 ;  /* 0x000000ffffb87224 */ /* 0x000fc400078e0045 */
[C---:B------:R-:W-:Y:S01]  /*3e80*/  HMMA.16816.F32.BF16 R36, R12.reuse, R38, R108 ;  /* 0x000000260c24723c */ /* 0x040fe2000004186c */
[----:B------:R-:W-:Y:S01]  /*3e90*/  LEA.HI R35, R4, R157, RZ, 0x2 ;  /* 0x0000009d04237211 */ /* 0x000fe200078f10ff */
[----:B-----5:R-:W-:Y:S01]  /*3ea0*/  IMAD.IADD R5, R160, 0x1, R5 ;  /* 0x00000001a0057824 */ /* 0x020fe200078e0205 */
[----:B------:R-:W-:Y:S02]  /*3eb0*/  LOP3.LUT R4, R0, 0xffffffc, RZ, 0xc0, !PT ;  /* 0x0ffffffc00047812 */ /* 0x000fe400078ec0ff */
[----:B------:R-:W-:Y:S01]  /*3ec0*/  SHF.R.S32.HI R0, RZ, 0x2, R35 ;  /* 0x00000002ff007819 */ /* 0x000fe20000011423 */
[----:B------:R-:W-:Y:S02]  /*3ed0*/  HMMA.16816.F32.BF16 R64, R12, R32, R116 ;  /* 0x000000200c40723c */ /* 0x000fe40000041874 */
[----:B------:R-:W-:-:S04]  /*3ee0*/  IMAD.IADD R4, R169, 0x1, -R4 ;  /* 0x00000001a9047824 */ /* 0x000fc800078e0a04 */
[--C-:B------:R-:W-:Y:S01]  /*3ef0*/  IMAD R123, R4, 0x10, R0.reuse ;  /* 0x00000010047b7824 */ /* 0x100fe200078e0200 */
[C---:B------:R-:W-:Y:S01]  /*3f00*/  HMMA.16816.F32.BF16 R60, R16.reuse, R28, R8 ;  /* 0x0000001c103c723c */ /* 0x040fe20000041808 */
[----:B------:R-:W-:Y:S01]  /*3f10*/  IMAD R0, R169, 0x10, R0 ;  /* 0x00000010a9007824 */ /* 0x000fe200078e0200 */
[----:B------:R-:W1:Y:S03]  /*3f20*/  @P0 MUFU.RCP R8, R159 ;  /* 0x0000009f00080308 */ /* 0x000e660000001000 */
[----:B------:R-:W-:Y:S01]  /*3f30*/  IMAD.IADD R4, R170, 0x1, R0 ;  /* 0x00000001aa047824 */ /* 0x000fe200078e0200 */
[C---:B------:R-:W-:Y:S01]  /*3f40*/  HMMA.16816.F32.BF16 R52, R16.reuse, R24, R52 ;  /* 0x000000181034723c */ /* 0x040fe20000041834 */
[----:B------:R-:W-:Y:S02]  /*3f50*/  IMAD R0, R158, 0x20, R156 ;  /* 0x000000209e007824 */ /* 0x000fe400078e029c */
[----:B------:R-:W-:Y:S01]  /*3f60*/  IMAD.IADD R201, R4, 0x1, R6 ;  /* 0x0000000104c97824 */ /* 0x000fe200078e0206 */
[C---:B------:R-:W-:Y:S01]  /*3f70*/  IADD3 R204, R6.reuse, 0x8, R4 ;  /* 0x0000000806cc7810 */ /* 0x040fe20007ffe004 */
[----:B------:R-:W-:Y:S01]  /*3f80*/  IMAD.IADD R0, R71, 0x1, R0 ;  /* 0x0000000147007824 */ /* 0x000fe200078e0200 */
[----:B------:R-:W-:Y:S01]  /*3f90*/  HMMA.16816.F32.BF16 R72, R16, R48, R20 ;  /* 0x000000301048723c */ /* 0x000fe20000041814 */
[----:B------:R-:W-:-:S02]  /*3fa0*/  IADD3 R205, R6, 0x40, R4 ;  /* 0x0000004006cd7810 */ /* 0x000fc40007ffe004 */
[--C-:B------:R-:W-:Y:S02]  /*3fb0*/  IADD3 R202, R6, 0x48, R4.reuse ;  /* 0x0000004806ca7810 */ /* 0x100fe40007ffe004 */
[--C-:B------:R-:W-:Y:S01]  /*3fc0*/  IADD3 R6, R5, 0x8, R4.reuse ;  /* 0x0000000805067810 */ /* 0x100fe20007ffe004 */
[C---:B------:R-:W-:Y:S01]  /*3fd0*/  HMMA.16816.F32.BF16 R44, R16.reuse, R26, R44 ;  /* 0x0000001a102c723c */ /* 0x040fe2000004182c */
[----:B------:R-:W-:Y:S02]  /*3fe0*/  IMAD R20, R69, 0x40, R197 ;  /* 0x0000004045147824 */ /* 0x000fe400078e02c5 */
[----:B-1----:R-:W-:Y:S01]  /*3ff0*/  @P0 FMUL.FTZ R193, R161, R8 ;  /* 0x00000008a1c10220 */ /* 0x002fe20000410000 */
[----:B------:R-:W-:Y:S01]  /*4000*/  IADD3 R8, R5, 0x40, R4 ;  /* 0x0000004005087810 */ /* 0x000fe20007ffe004 */
[----:B------:R-:W-:Y:S01]  /*4010*/  IMAD.IADD R7, R201, 0x1, -R20 ;  /* 0x00000001c9077824 */ /* 0x000fe200078e0a14 */
[C---:B------:R-:W-:Y:S01]  /*4020*/  VIADDMNMX R209, R5.reuse, R4, R68, PT ;  /* 0x0000000405d17246 */ /* 0x040fe20003800144 */
[C---:B------:R-:W-:Y:S01]  /*4030*/  VIADD R12, R20.reuse, 0x1 ;  /* 0x00000001140c7836 */ /* 0x040fe20000000000 */
[----:B------:R-:W-:Y:S01]  /*4040*/  IADD3 R4, R5, 0x48, R4 ;  /* 0x0000004805047810 */ /* 0x000fe20007ffe004 */
[C---:B------:R-:W-:Y:S01]  /*4050*/  VIADD R13, R20.reuse, 0x8 ;  /* 0x00000008140d7836 */ /* 0x040fe20000000000 */
[----:B------:R-:W-:Y:S01]  /*4060*/  IABS R7, R7 ;  /* 0x0000000700077213 */ /* 0x000fe20000000000 */
[C---:B------:R-:W-:Y:S01]  /*4070*/  HMMA.16816.F32.BF16 R40, R16.reuse, R30, R40 ;  /* 0x0000001e1028723c */ /* 0x040fe20000041828 */
[----:B------:R-:W-:Y:S01]  /*4080*/  VIADD R15, R20, 0x9 ;  /* 0x00000009140f7836 */ /* 0x000fe20000000000 */
[-C--:B------:R-:W-:Y:S01]  /*4090*/  VIMNMX R206, R4, R68.reuse, PT ;  /* 0x0000004404ce7248 */ /* 0x080fe20003fe0100 */
[C---:B------:R-:W-:Y:S01]  /*40a0*/  IMAD.IADD R5, R201.reuse, 0x1, -R12 ;  /* 0x00000001c9057824 */ /* 0x040fe200078e0a0c */
[----:B------:R-:W-:Y:S01]  /*40b0*/  I2FP.F32.S32 R7, R7 ;  /* 0x0000000700077245 */ /* 0x000fe20000201400 */
[----:B------:R-:W-:Y:S01]  /*40c0*/  IMAD.IADD R4, R201, 0x1, -R13 ;  /* 0x00000001c9047824 */ /* 0x000fe200078e0a0d */
[----:B------:R-:W-:Y:S01]  /*40d0*/  HMMA.16816.F32.BF16 R48, R16, R50, R36 ;  /* 0x000000321030723c */ /* 0x000fe20000041824 */
[----:B------:R-:W-:-:S02]  /*40e0*/  VIMNMX R207, R8, R68, PT ;  /* 0x0000004408cf7248 */ /* 0x000fc40003fe0100 */
[----:B------:R-:W-:Y:S01]  /*40f0*/  FFMA.FTZ R34, R7, -R193, R52 ;  /* 0x800000c107227223 */ /* 0x000fe20000010034 */
[----:B------:R-:W-:Y:S01]  /*4100*/  IMAD.IADD R7, R201, 0x1, -R15 ;  /* 0x00000001c9077824 */ /* 0x000fe200078e0a0f */
[----:B------:R-:W-:Y:S01]  /*4110*/  VIMNMX R208, R6, R68, PT ;  /* 0x0000004406d07248 */ /* 0x000fe20003fe0100 */
[C---:B------:R-:W-:Y:S01]  /*4120*/  HMMA.16816.F32.BF16 R76, R16.reuse, R56, R64 ;  /* 0x00000038104c723c */ /* 0x040fe20000041840 */
[----:B------:R-:W-:Y:S02]  /*4130*/  IABS R9, R5 ;  /* 0x0000000500097213 */ /* 0x000fe40000000000 */
[----:B------:R-:W-:Y:S02]  /*4140*/  IABS R6, R4 ;  /* 0x0000000400067213 */ /* 0x000fe40000000000 */
[----:B------:R-:W-:Y:S01]  /*4150*/  IABS R5, R7 ;  /* 0x0000000700057213 */ /* 0x000fe20000000000 */
[----:B------:R-:W-:Y:S01]  /*4160*/  HMMA.16816.F32.BF16 R100, R16, R58, R100 ;  /* 0x0000003a1064723c */ /* 0x000fe20000041864 */
[----:B------:R-:W-:-:S02]  /*4170*/  I2FP.F32.S32 R9, R9 ;  /* 0x0000000900097245 */ /* 0x000fc40000201400 */
[-C--:B------:R-:W-:Y:S02]  /*4180*/  VIADDMNMX R200, R201, -R70.reuse, RZ, !PT ;  /* 0x80000046c9c87246 */ /* 0x080fe400078001ff */
[----:B------:R-:W-:Y:S01]  /*4190*/  VIADDMNMX R199, R204, -R70, RZ, !PT ;  /* 0x80000046ccc77246 */ /* 0x000fe200078001ff */
[----:B------:R-:W-:Y:S01]  /*41a0*/  FFMA.FTZ R33, R9, -R193, R53 ;  /* 0x800000c109217223 */ /* 0x000fe20000010035 */
[C---:B------:R-:W-:Y:S01]  /*41b0*/  VIADD R16, R20.reuse, 0x10 ;  /* 0x0000001014107836 */ /* 0x040fe20000000000 */
[CC--:B------:R-:W-:Y:S01]  /*41c0*/  ISETP.GE.AND P2, PT, R20.reuse, R200.reuse, PT ;  /* 0x000000c81400720c */ /* 0x0c0fe20003f46270 */
[----:B------:R-:W-:Y:S01]  /*41d0*/  VIADD R17, R20, 0x11 ;  /* 0x0000001114117836 */ /* 0x000fe20000000000 */
[----:B------:R-:W-:Y:S01]  /*41e0*/  ISETP.GE.AND P0, PT, R12, R199, PT ;  /* 0x000000c70c00720c */ /* 0x000fe20003f06270 */
[C---:B------:R-:W-:Y:S01]  /*41f0*/  IMAD.IADD R8, R201.reuse, 0x1, -R16 ;  /* 0x00000001c9087824 */ /* 0x040fe200078e0a10 */
[----:B------:R-:W-:Y:S01]  /*4200*/  ISETP.GE.OR P2, PT, R20, R209, !P2 ;  /* 0x000000d11400720c */ /* 0x000fe20005746670 */
[----:B------:R-:W-:Y:S01]  /*4210*/  IMAD.IADD R10, R201, 0x1, -R17 ;  /* 0x00000001c90a7824 */ /* 0x000fe200078e0a11 */
[----:B------:R-:W-:-:S02]  /*4220*/  ISETP.GE.AND P1, PT, R15, R200, PT ;  /* 0x000000c80f00720c */ /* 0x000fc40003f26270 */
[----:B------:R-:W-:Y:S01]  /*4230*/  IABS R4, R8 ;  /* 0x0000000800047213 */ /* 0x000fe20000000000 */
[----:B------:R-:W-:Y:S01]  /*4240*/  IMAD.MOV.U32 R8, RZ, RZ, R6 ;  /* 0x000000ffff087224 */ /* 0x000fe200078e0006 */
[----:B------:R-:W-:Y:S01]  /*4250*/  IABS R7, R10 ;  /* 0x0000000a00077213 */ /* 0x000fe20000000000 */
[----:B------:R-:W-:Y:S01]  /*4260*/  IMAD.MOV.U32 R6, RZ, RZ, R5 ;  /* 0x000000ffff067224 */ /* 0x000fe200078e0005 */
[----:B------:R-:W-:Y:S01]  /*4270*/  FSEL R36, R34, -INF , !P2 ;  /* 0xff80000022247808 */ /* 0x000fe20005000000 */
[----:B------:R-:W-:Y:S01]  /*4280*/  IMAD.MOV.U32 R5, RZ, RZ, R4 ;  /* 0x000000ffff057224 */ /* 0x000fe200078e0004 */
[----:B------:R-:W-:Y:S01]  /*4290*/  ISETP.GE.AND P2, PT, R16, R200, PT ;  /* 0x000000c81000720c */ /* 0x000fe20003f46270 */
[----:B------:R-:W-:Y:S01]  /*42a0*/  IMAD.MOV.U32 R4, RZ, RZ, R7 ;  /* 0x000000ffff047224 */ /* 0x000fe200078e0007 */
[----:B------:R-:W-:Y:S01]  /*42b0*/  I2FP.F32.S32 R6, R6 ;  /* 0x0000000600067245 */ /* 0x000fe20000201400 */
[C---:B------:R-:W-:Y:S01]  /*42c0*/  IMAD.IADD R10, R204.reuse, 0x1, -R15 ;  /* 0x00000001cc0a7824 */ /* 0x040fe200078e0a0f */
[----:B------:R-:W-:Y:S01]  /*42d0*/  I2FP.F32.S32 R7, R8 ;  /* 0x0000000800077245 */ /* 0x000fe20000201400 */
[----:B------:R-:W-:Y:S01]  /*42e0*/  IMAD.IADD R8, R204, 0x1, -R13 ;  /* 0x00000001cc087824 */ /* 0x000fe200078e0a0d */
[----:B------:R-:W-:Y:S01]  /*42f0*/  I2FP.F32.S32 R4, R4 ;  /* 0x0000000400047245 */ /* 0x000fe20000201400 */
[----:B------:R-:W-:Y:S01]  /*4300*/  FFMA.FTZ R31, R6, -R193, R45 ;  /* 0x800000c1061f7223 */ /* 0x000fe2000001002d */
[----:B------:R-:W-:Y:S01]  /*4310*/  I2FP.F32.S32 R5, R5 ;  /* 0x0000000500057245 */ /* 0x000fe20000201400 */
[----:B------:R-:W-:Y:S01]  /*4320*/  FFMA.FTZ R32, R7, -R193, R44 ;  /* 0x800000c107207223 */ /* 0x000fe2000001002c */
[----:B------:R-:W-:-:S02]  /*4330*/  IMAD.IADD R6, R204, 0x1, -R20 ;  /* 0x00000001cc067824 */ /* 0x000fc400078e0a14 */
[-C--:B------:R-:W-:Y:S01]  /*4340*/  FFMA.FTZ R22, R4, -R193.reuse, R61 ;  /* 0x800000c104167223 */ /* 0x080fe2000001003d */
[----:B------:R-:W-:Y:S02]  /*4350*/  VIADD R4, R20, 0x18 ;  /* 0x0000001814047836 */ /* 0x000fe40000000000 */
[----:B------:R-:W-:Y:S01]  /*4360*/  FFMA.FTZ R30, R5, -R193, R60 ;  /* 0x800000c1051e7223 */ /* 0x000fe2000001003c */
[----:B------:R-:W-:Y:S01]  /*4370*/  IMAD.IADD R5, R204, 0x1, -R12 ;  /* 0x00000001cc057824 */ /* 0x000fe200078e0a0c */
[----:B------:R-:W-:Y:S01]  /*4380*/  IABS R9, R6 ;  /* 0x0000000600097213 */ /* 0x000fe20000000000 */
[----:B------:R-:W-:Y:S01]  /*4390*/  IMAD.IADD R7, R201, 0x1, -R4 ;  /* 0x00000001c9077824 */ /* 0x000fe200078e0a04 */
[----:B------:R-:W-:Y:S02]  /*43a0*/  ISETP.GE.OR P2, PT, R16, R209, !P2 ;  /* 0x000000d11000720c */ /* 0x000fe40005746670 */
[----:B------:R-:W-:Y:S02]  /*43b0*/  IABS R6, R5 ;  /* 0x0000000500067213 */ /* 0x000fe40000000000 */
[----:B------:R-:W-:-:S02]  /*43c0*/  IABS R7, R7 ;  /* 0x0000000700077213 */ /* 0x000fc40000000000 */
[----:B------:R-:W-:Y:S02]  /*43d0*/  IABS R5, R8 ;  /* 0x0000000800057213 */ /* 0x000fe40000000000 */
[----:B------:R-:W-:Y:S01]  /*43e0*/  IABS R8, R10 ;  /* 0x0000000a00087213 */ /* 0x000fe20000000000 */
[----:B------:R-:W-:Y:S01]  /*43f0*/  IMAD.MOV.U32 R10, RZ, RZ, R9 ;  /* 0x000000ffff0a7224 */ /* 0x000fe200078e0009 */
[----:B------:R-:W-:Y:S01]  /*4400*/  ISETP.GE.OR P0, PT, R12, R208, !P0 ;  /* 0x000000d00c00720c */ /* 0x000fe20004706670 */
[----:B------:R-:W-:Y:S01]  /*4410*/  IMAD.MOV.U32 R9, RZ, RZ, R7 ;  /* 0x000000ffff097224 */ /* 0x000fe200078e0007 */
[----:B------:R-:W-:Y:S01]  /*4420*/  ISETP.GE.OR P1, PT, R15, R209, !P1 ;  /* 0x000000d10f00720c */ /* 0x000fe20004f26670 */
[----:B------:R-:W-:Y:S01]  /*4430*/  IMAD.MOV.U32 R7, RZ, RZ, R6 ;  /* 0x000000ffff077224 */ /* 0x000fe200078e0006 */
[----:B------:R-:W-:Y:S01]  /*4440*/  ISETP.GE.AND P4, PT, R13, R200, PT ;  /* 0x000000c80d00720c */ /* 0x000fe20003f86270 */
        /* <DEDUP_REMOVED lines=10> */
[----:B------:R-:W-:Y:S02]  /*44f0*/  IMAD.IADD R6, R205, 0x1, -R20 ;  /* 0x00000001cd067824 */ /* 0x000fe400078e0a14 */
[-C--:B------:R-:W-:Y:S01]  /*4500*/  FFMA.FTZ R27, R5, -R193.reuse, R47 ;  /* 0x800000c1051b7223 */ /* 0x080fe2000001002f */
[----:B------:R-:W-:Y:S02]  /*4510*/  IMAD.IADD R5, R205, 0x1, -R12 ;  /* 0x00000001cd057824 */ /* 0x000fe400078e0a0c */
[----:B------:R-:W-:Y:S01]  /*4520*/  FFMA.FTZ R19, R8, -R193, R54 ;  /* 0x800000c108137223 */ /* 0x000fe20000010036 */
[C---:B------:R-:W-:Y:S01]  /*4530*/  IMAD.IADD R7, R204.reuse, 0x1, -R16 ;  /* 0x00000001cc077824 */ /* 0x040fe200078e0a10 */
[----:B------:R-:W-:Y:S01]  /*4540*/  IABS R9, R6 ;  /* 0x0000000600097213 */ /* 0x000fe20000000000 */
[C---:B------:R-:W-:Y:S01]  /*4550*/  IMAD.IADD R8, R204.reuse, 0x1, -R17 ;  /* 0x00000001cc087824 */ /* 0x040fe200078e0a11 */
[----:B------:R-:W-:Y:S01]  /*4560*/  IABS R11, R5 ;  /* 0x00000005000b7213 */ /* 0x000fe20000000000 */
[----:B------:R-:W-:Y:S01]  /*4570*/  IMAD.IADD R10, R204, 0x1, -R4 ;  /* 0x00000001cc0a7824 */ /* 0x000fe200078e0a04 */
        /* <DEDUP_REMOVED lines=10> */
[----:B------:R-:W-:Y:S01]  /*4620*/  I2FP.F32.S32 R10, R8 ;  /* 0x00000008000a7245 */ /* 0x000fe20000201400 */
[----:B------:R-:W-:Y:S01]  /*4630*/  IMAD.IADD R11, R205, 0x1, -R4 ;  /* 0x00000001cd0b7824 */ /* 0x000fe200078e0a04 */
[----:B------:R-:W-:-:S02]  /*4640*/  I2FP.F32.S32 R8, R6 ;  /* 0x0000000600087245 */ /* 0x000fc40000201400 */
[----:B------:R-:W-:Y:S01]  /*4650*/  I2FP.F32.S32 R7, R5 ;  /* 0x0000000500077245 */ /* 0x000fe20000201400 */
[-C--:B------:R-:W-:Y:S01]  /*4660*/  FFMA.FTZ R26, R10, -R193.reuse, R62 ;  /* 0x800000c10a1a7223 */ /* 0x080fe2000001003e */
[----:B------:R-:W-:Y:S01]  /*4670*/  I2FP.F32.S32 R6, R14 ;  /* 0x0000000e00067245 */ /* 0x000fe20000201400 */
[----:B------:R-:W-:Y:S01]  /*4680*/  FFMA.FTZ R25, R8, -R193, R63 ;  /* 0x800000c108197223 */ /* 0x000fe2000001003f */
[----:B------:R-:W-:Y:S01]  /*4690*/  I2FP.F32.S32 R5, R9 ;  /* 0x0000000900057245 */ /* 0x000fe20000201400 */
[----:B------:R-:W-:Y:S02]  /*46a0*/  IMAD.IADD R8, R205, 0x1, -R16 ;  /* 0x00000001cd087824 */ /* 0x000fe400078e0a10 */
[-C--:B------:R-:W-:Y:S01]  /*46b0*/  FFMA.FTZ R21, R7, -R193.reuse, R42 ;  /* 0x800000c107157223 */ /* 0x080fe2000001002a */
[-C--:B------:R-:W-:Y:S01]  /*46c0*/  FFMA.FTZ R24, R6, -R193.reuse, R96 ;  /* 0x800000c106187223 */ /* 0x080fe20000010060 */
[----:B------:R-:W-:Y:S02]  /*46d0*/  IMAD.IADD R6, R205, 0x1, -R13 ;  /* 0x00000001cd067824 */ /* 0x000fe400078e0a0d */
[----:B------:R-:W-:Y:S01]  /*46e0*/  FFMA.FTZ R14, R5, -R193, R97 ;  /* 0x800000c1050e7223 */ /* 0x000fe20000010061 */
[----:B------:R-:W-:Y:S01]  /*46f0*/  IMAD.IADD R5, R205, 0x1, -R15 ;  /* 0x00000001cd057824 */ /* 0x000fe200078e0a0f */
[----:B------:R-:W-:Y:S01]  /*4700*/  FSEL R30, R29, -INF , !P0 ;  /* 0xff8000001d1e7808 */ /* 0x000fe20004000000 */
        /* <DEDUP_REMOVED lines=8> */
[----:B------:R-:W-:Y:S01]  /*4790*/  ISETP.GE.AND P1, PT, R4, R200, PT ;  /* 0x000000c80400720c */ /* 0x000fe20003f26270 */
[----:B------:R-:W-:Y:S01]  /*47a0*/  IMAD.MOV.U32 R6, RZ, RZ, R5 ;  /* 0x000000ffff067224 */ /* 0x000fe200078e0005 */
[----:B------:R-:W-:Y:S01]  /*47b0*/  ISETP.GE.AND P0, PT, R16, R199, PT ;  /* 0x000000c71000720c */ /* 0x000fe20003f06270 */
[----:B------:R-:W-:Y:S01]  /*47c0*/  IMAD.MOV.U32 R5, RZ, RZ, R8 ;  /* 0x000000ffff057224 */ /* 0x000fe200078e0008 */
[----:B------:R-:W-:-:S02]  /*47d0*/  ISETP.GE.OR P4, PT, R13, R209, !P4 ;  /* 0x000000d10d00720c */ /* 0x000fc40006786670 */
[----:B------:R-:W-:Y:S02]  /*47e0*/  ISETP.GE.AND P3, PT, R12, R200, PT ;  /* 0x000000c80c00720c */ /* 0x000fe40003f66270 */
[----:B------:R-:W-:Y:S02]  /*47f0*/  I2FP.F32.S32 R5, R5 ;  /* 0x0000000500057245 */ /* 0x000fe40000201400 */
[----:B------:R-:W-:Y:S02]  /*4800*/  ISETP.GE.OR P1, PT, R4, R209, !P1 ;  /* 0x000000d10400720c */ /* 0x000fe40004f26670 */
[----:B------:R-:W-:Y:S01]  /*4810*/  ISETP.GE.OR P0, PT, R16, R208, !P0 ;  /* 0x000000d01000720c */ /* 0x000fe20004706670 */
[----:B------:R-:W-:Y:S01]  /*4820*/  FFMA.FTZ R23, R5, -R193, R84 ;  /* 0x800000c105177223 */ /* 0x000fe20000010054 */
[----:B------:R-:W-:Y:S01]  /*4830*/  I2FP.F32.S32 R10, R10 ;  /* 0x0000000a000a7245 */ /* 0x000fe20000201400 */
[----:B------:R-:W-:Y:S01]  /*4840*/  IMAD.IADD R5, R202, 0x1, -R20 ;  /* 0x00000001ca057824 */ /* 0x000fe200078e0a14 */
[----:B------:R-:W-:-:S02]  /*4850*/  VIADDMNMX R198, R205, -R70, RZ, !PT ;  /* 0x80000046cdc67246 */ /* 0x000fc400078001ff */
[----:B------:R-:W-:Y:S01]  /*4860*/  I2FP.F32.S32 R6, R6 ;  /* 0x0000000600067245 */ /* 0x000fe20000201400 */
[----:B------:R-:W-:Y:S01]  /*4870*/  FFMA.FTZ R8, R10, -R193, R92 ;  /* 0x800000c10a087223 */ /* 0x000fe2000001005c */
[----:B------:R-:W-:Y:S02]  /*4880*/  FSEL R38, R32, -INF , !P4 ;  /* 0xff80000020267808 */ /* 0x000fe40006000000 */
[----:B------:R-:W-:Y:S01]  /*4890*/  ISETP.GE.AND P4, PT, R13, R199, PT ;  /* 0x000000c70d00720c */ /* 0x000fe20003f86270 */
[----:B------:R-:W-:Y:S01]  /*48a0*/  FFMA.FTZ R10, R6, -R193, R89 ;  /* 0x800000c1060a7223 */ /* 0x000fe20000010059 */
[----:B------:R-:W-:Y:S01]  /*48b0*/  I2FP.F32.S32 R7, R7 ;  /* 0x0000000700077245 */ /* 0x000fe20000201400 */
[----:B------:R-:W-:Y:S01]  /*48c0*/  IMAD.IADD R6, R202, 0x1, -R12 ;  /* 0x00000001ca067824 */ /* 0x000fe200078e0a0c */
[----:B------:R-:W-:Y:S02]  /*48d0*/  ISETP.GE.OR P3, PT, R12, R209, !P3 ;  /* 0x000000d10c00720c */ /* 0x000fe40005f66670 */
[----:B------:R-:W-:Y:S01]  /*48e0*/  FSEL R68, R18, -INF , !P1 ;  /* 0xff80000012447808 */ /* 0x000fe20004800000 */
[----:B------:R-:W-:Y:S01]  /*48f0*/  FFMA.FTZ R11, R7, -R193, R88 ;  /* 0x800000c1070b7223 */ /* 0x000fe20000010058 */
[----:B------:R-:W-:Y:S01]  /*4900*/  FSEL R40, R26, -INF , !P0 ;  /* 0xff8000001a287808 */ /* 0x000fe20004000000 */
[----:B------:R-:W-:Y:S01]  /*4910*/  IMAD.IADD R7, R202, 0x1, -R13 ;  /* 0x00000001ca077824 */ /* 0x000fe200078e0a0d */
[----:B------:R-:W-:-:S02]  /*4920*/  ISETP.GE.AND P2, PT, R13, R198, PT ;  /* 0x000000c60d00720c */ /* 0x000fc40003f46270 */
[C---:B------:R-:W-:Y:S02]  /*4930*/  ISETP.GE.AND P1, PT, R20.reuse, R199, PT ;  /* 0x000000c71400720c */ /* 0x040fe40003f26270 */
[----:B------:R-:W-:Y:S02]  /*4940*/  ISETP.GE.AND P0, PT, R20, R198, PT ;  /* 0x000000c61400720c */ /* 0x000fe40003f06270 */
[----:B------:R-:W-:Y:S02]  /*4950*/  ISETP.GE.OR P4, PT, R13, R208, !P4 ;  /* 0x000000d00d00720c */ /* 0x000fe40006786670 */
[----:B------:R-:W-:Y:S02]  /*4960*/  FSEL R33, R33, -INF , !P3 ;  /* 0xff80000021217808 */ /* 0x000fe40005800000 */
[----:B------:R-:W-:Y:S02]  /*4970*/  ISETP.GE.AND P3, PT, R17, R200, PT ;  /* 0x000000c81100720c */ /* 0x000fe40003f66270 */
[----:B------:R-:W-:-:S02]  /*4980*/  ISETP.GE.OR P2, PT, R13, R207, !P2 ;  /* 0x000000cf0d00720c */ /* 0x000fc40005746670 */
[----:B------:R-:W-:Y:S02]  /*4990*/  IABS R5, R5 ;  /* 0x0000000500057213 */ /* 0x000fe40000000000 */
[C---:B------:R-:W-:Y:S02]  /*49a0*/  ISETP.GE.OR P1, PT, R20.reuse, R208, !P1 ;  /* 0x000000d01400720c */ /* 0x040fe40004f26670 */
[----:B------:R-:W-:Y:S02]  /*49b0*/  ISETP.GE.OR P0, PT, R20, R207, !P0 ;  /* 0x000000cf1400720c */ /* 0x000fe40004706670 */
[----:B------:R-:W-:Y:S02]  /*49c0*/  FSEL R32, R28, -INF , !P4 ;  /* 0xff8000001c207808 */ /* 0x000fe40006000000 */
[C---:B------:R-:W-:Y:S02]  /*49d0*/  ISETP.GE.AND P4, PT, R17.reuse, R199, PT ;  /* 0x000000c71100720c */ /* 0x040fe40003f86270 */
[----:B------:R-:W-:-:S02]  /*49e0*/  ISETP.GE.OR P3, PT, R17, R209, !P3 ;  /* 0x000000d11100720c */ /* 0x000fc40005f66670 */
[----:B------:R-:W-:Y:S02]  /*49f0*/  IABS R6, R6 ;  /* 0x0000000600067213 */ /* 0x000fe40000000000 */
[----:B------:R-:W-:Y:S02]  /*4a00*/  I2FP.F32.S32 R5, R5 ;  /* 0x0000000500057245 */ /* 0x000fe40000201400 */
[----:B------:R-:W-:Y:S02]  /*4a10*/  FSEL R31, R19, -INF , !P1 ;  /* 0xff800000131f7808 */ /* 0x000fe40004800000 */
[----:B------:R-:W-:Y:S02]  /*4a20*/  FSEL R118, R24, -INF , !P0 ;  /* 0xff80000018767808 */ /* 0x000fe40004000000 */
[----:B------:R-:W-:Y:S01]  /*4a30*/  FSEL R122, R8, -INF , !P2 ;  /* 0xff800000087a7808 */ /* 0x000fe20005000000 */
[----:B------:R-:W-:Y:S01]  /*4a40*/  IMAD.IADD R8, R202, 0x1, -R17 ;  /* 0x00000001ca087824 */ /* 0x000fe200078e0a11 */
[----:B------:R-:W-:-:S02]  /*4a50*/  ISETP.GE.AND P1, PT, R15, R199, PT ;  /* 0x000000c70f00720c */ /* 0x000fc40003f26270 */
[-C--:B------:R-:W-:Y:S02]  /*4a60*/  ISETP.GE.AND P0, PT, R16, R198.reuse, PT ;  /* 0x000000c61000720c */ /* 0x080fe40003f06270 */
[C---:B------:R-:W-:Y:S02]  /*4a70*/  ISETP.GE.AND P2, PT, R17.reuse, R198, PT ;  /* 0x000000c61100720c */ /* 0x040fe40003f46270 */
[----:B------:R-:W-:Y:S02]  /*4a80*/  IABS R7, R7 ;  /* 0x0000000700077213 */ /* 0x000fe40000000000 */
[----:B------:R-:W-:Y:S02]  /*4a90*/  ISETP.GE.OR P4, PT, R17, R208, !P4 ;  /* 0x000000d01100720c */ /* 0x000fe40006786670 */
[----:B------:R-:W-:Y:S01]  /*4aa0*/  FSEL R67, R22, -INF , !P3 ;  /* 0xff80000016437808 */ /* 0x000fe20005800000 */
[----:B------:R-:W-:Y:S01]  /*4ab0*/  FFMA.FTZ R22, R5, -R193, R98 ;  /* 0x800000c105167223 */ /* 0x000fe20000010062 */
[----:B------:R-:W-:-:S02]  /*4ac0*/  I2FP.F32.S32 R6, R6 ;  /* 0x0000000600067245 */ /* 0x000fc40000201400 */
[----:B------:R-:W-:Y:S02]  /*4ad0*/  ISETP.GE.OR P1, PT, R15, R208, !P1 ;  /* 0x000000d00f00720c */ /* 0x000fe40004f26670 */
[----:B------:R-:W-:Y:S01]  /*4ae0*/  ISETP.GE.OR P0, PT, R16, R207, !P0 ;  /* 0x000000cf1000720c */ /* 0x000fe20004706670 */
[----:B------:R-:W-:Y:S01]  /*4af0*/  FFMA.FTZ R19, R6, -R193, R99 ;  /* 0x800000c106137223 */ /* 0x000fe20000010063 */
[----:B------:R-:W-:Y:S01]  /*4b00*/  ISETP.GE.OR P2, PT, R17, R207, !P2 ;  /* 0x000000cf1100720c */ /* 0x000fe20005746670 */
[C---:B------:R-:W-:Y:S01]  /*4b10*/  IMAD.IADD R6, R202.reuse, 0x1, -R16 ;  /* 0x00000001ca067824 */ /* 0x040fe200078e0a10 */
[----:B------:R-:W-:Y:S02]  /*4b20*/  I2FP.F32.S32 R9, R9 ;  /* 0x0000000900097245 */ /* 0x000fe40000201400 */
[C---:B------:R-:W-:Y:S02]  /*4b30*/  VIADDMNMX R197, R202.reuse, -R70, RZ, !PT ;  /* 0x80000046cac57246 */ /* 0x040fe400078001ff */
[----:B------:R-:W-:Y:S01]  /*4b40*/  I2FP.F32.S32 R5, R7 ;  /* 0x0000000700057245 */ /* 0x000fe20000201400 */
[----:B------:R-:W-:Y:S01]  /*4b50*/  IMAD.IADD R7, R202, 0x1, -R15 ;  /* 0x00000001ca077824 */ /* 0x000fe200078e0a0f */
[----:B------:R-:W-:Y:S01]  /*4b60*/  FSEL R66, R25, -INF , !P4 ;  /* 0xff80000019427808 */ /* 0x000fe20006000000 */
[-C--:B------:R-:W-:Y:S01]  /*4b70*/  FFMA.FTZ R9, R9, -R193.reuse, R93 ;  /* 0x800000c109097223 */ /* 0x080fe2000001005d */
[----:B------:R-:W-:Y:S01]  /*4b80*/  ISETP.GE.AND P4, PT, R15, R198, PT ;  /* 0x000000c60f00720c */ /* 0x000fe20003f86270 */
[----:B------:R-:W-:Y:S01]  /*4b90*/  FFMA.FTZ R18, R5, -R193, R94 ;  /* 0x800000c105127223 */ /* 0x000fe2000001005e */
[----:B------:R-:W-:Y:S01]  /*4ba0*/  FSEL R37, R27, -INF , !P1 ;  /* 0xff8000001b257808 */ /* 0x000fe20004800000 */
[----:B------:R-:W-:Y:S01]  /*4bb0*/  VIADD R5, R20, 0x19 ;  /* 0x0000001914057836 */ /* 0x000fe20000000000 */
[----:B------:R-:W-:-:S02]  /*4bc0*/  FSEL R120, R11, -INF , !P0 ;  /* 0xff8000000b787808 */ /* 0x000fc40004000000 */
[----:B------:R-:W-:Y:S02]  /*4bd0*/  FSEL R119, R10, -INF , !P2 ;  /* 0xff8000000a777808 */ /* 0x000fe40005000000 */
[C---:B------:R-:W-:Y:S02]  /*4be0*/  ISETP.GE.AND P1, PT, R4.reuse, R199, PT ;  /* 0x000000c70400720c */ /* 0x040fe40003f26270 */
[C---:B------:R-:W-:Y:S02]  /*4bf0*/  ISETP.GE.AND P0, PT, R4.reuse, R198, PT ;  /* 0x000000c60400720c */ /* 0x040fe40003f06270 */
[----:B------:R-:W-:Y:S02]  /*4c00*/  ISETP.GE.AND P2, PT, R4, R197, PT ;  /* 0x000000c50400720c */ /* 0x000fe40003f46270 */
[----:B------:R-:W-:Y:S02]  /*4c10*/  ISETP.GE.OR P4, PT, R15, R207, !P4 ;  /* 0x000000cf0f00720c */ /* 0x000fe40006786670 */
[----:B------:R-:W-:-:S02]  /*4c20*/  IABS R7, R7 ;  /* 0x0000000700077213 */ /* 0x000fc40000000000 */
[C---:B------:R-:W-:Y:S02]  /*4c30*/  ISETP.GE.OR P1, PT, R4.reuse, R208, !P1 ;  /* 0x000000d00400720c */ /* 0x040fe40004f26670 */
[C---:B------:R-:W-:Y:S02]  /*4c40*/  ISETP.GE.OR P0, PT, R4.reuse, R207, !P0 ;  /* 0x000000cf0400720c */ /* 0x040fe40004706670 */
[----:B------:R-:W-:Y:S01]  /*4c50*/  ISETP.GE.OR P2, PT, R4, R206, !P2 ;  /* 0x000000ce0400720c */ /* 0x000fe20005746670 */
[----:B------:R-:W-:Y:S01]  /*4c60*/  IMAD.IADD R4, R202, 0x1, -R4 ;  /* 0x00000001ca047824 */ /* 0x000fe200078e0a04 */
[----:B------:R-:W-:Y:S01]  /*4c70*/  IABS R10, R6 ;  /* 0x00000006000a7213 */ /* 0x000fe20000000000 */
[----:B------:R-:W-:Y:S01]  /*4c80*/  IMAD.IADD R6, R201, 0x1, -R5 ;  /* 0x00000001c9067824 */ /* 0x000fe200078e0a05 */
[----:B------:R-:W-:Y:S02]  /*4c90*/  FSEL R121, R9, -INF , !P4 ;  /* 0xff80000009797808 */ /* 0x000fe40006000000 */
[----:B------:R-:W-:-:S02]  /*4ca0*/  I2FP.F32.S32 R9, R7 ;  /* 0x0000000700097245 */ /* 0x000fc40000201400 */
[----:B------:R-:W-:Y:S02]  /*4cb0*/  FSEL R98, R21, -INF , !P1 ;  /* 0xff80000015627808 */ /* 0x000fe40004800000 */
[----:B------:R-:W-:Y:S02]  /*4cc0*/  FSEL R116, R23, -INF , !P0 ;  /* 0xff80000017747808 */ /* 0x000fe40004000000 */
[-C--:B------:R-:W-:Y:S02]  /*4cd0*/  ISETP.GE.AND P5, PT, R12, R197.reuse, PT ;  /* 0x000000c50c00720c */ /* 0x080fe40003fa6270 */
[-C--:B------:R-:W-:Y:S02]  /*4ce0*/  ISETP.GE.AND P3, PT, R13, R197.reuse, PT ;  /* 0x000000c50d00720c */ /* 0x080fe40003f66270 */
[-C--:B------:R-:W-:Y:S02]  /*4cf0*/  ISETP.GE.AND P1, PT, R15, R197.reuse, PT ;  /* 0x000000c50f00720c */ /* 0x080fe40003f26270 */
[----:B------:R-:W-:-:S02]  /*4d00*/  ISETP.GE.AND P0, PT, R20, R197, PT ;  /* 0x000000c51400720c */ /* 0x000fc40003f06270 */
[----:B------:R-:W-:Y:S02]  /*4d10*/  IABS R11, R4 ;  /* 0x00000004000b7213 */ /* 0x000fe40000000000 */
[----:B------:R-:W-:Y:S01]  /*4d20*/  IABS R4, R6 ;  /* 0x0000000600047213 */ /* 0x000fe20000000000 */
[----:B------:R-:W-:Y:S01]  /*4d30*/  FFMA.FTZ R6, R9, -R193, R95 ;  /* 0x800000c109067223 */ /* 0x000fe2000001005f */
[C---:B------:R-:W-:Y:S01]  /*4d40*/  ISETP.GE.AND P6, PT, R12.reuse, R198, PT ;  /* 0x000000c60c00720c */ /* 0x040fe20003fc6270 */
[----:B------:R-:W-:Y:S01]  /*4d50*/  IMAD.MOV.U32 R9, RZ, RZ, R11 ;  /* 0x000000ffff097224 */ /* 0x000fe200078e000b */
[----:B------:R-:W-:Y:S02]  /*4d60*/  IABS R8, R8 ;  /* 0x0000000800087213 */ /* 0x000fe40000000000 */
[-C--:B------:R-:W-:Y:S02]  /*4d70*/  ISETP.GE.OR P5, PT, R12, R206.reuse, !P5 ;  /* 0x000000ce0c00720c */ /* 0x080fe40006fa6670 */
[----:B------:R-:W-:-:S02]  /*4d80*/  ISETP.GE.OR P3, PT, R13, R206, !P3 ;  /* 0x000000ce0d00720c */ /* 0x000fc40005f66670 */
[-C--:B------:R-:W-:Y:S02]  /*4d90*/  ISETP.GE.OR P1, PT, R15, R206.reuse, !P1 ;  /* 0x000000ce0f00720c */ /* 0x080fe40004f26670 */
[----:B------:R-:W-:Y:S02]  /*4da0*/  ISETP.GE.OR P0, PT, R20, R206, !P0 ;  /* 0x000000ce1400720c */ /* 0x000fe40004706670 */
[----:B------:R-:W-:Y:S02]  /*4db0*/  I2FP.F32.S32 R7, R10 ;  /* 0x0000000a00077245 */ /* 0x000fe40000201400 */
[----:B------:R-:W-:Y:S02]  /*4dc0*/  ISETP.GE.OR P6, PT, R12, R207, !P6 ;  /* 0x000000cf0c00720c */ /* 0x000fe400077c6670 */
[----:B------:R-:W-:Y:S01]  /*4dd0*/  I2FP.F32.S32 R8, R8 ;  /* 0x0000000800087245 */ /* 0x000fe20000201400 */
[----:B------:R-:W-:Y:S01]  /*4de0*/  FFMA.FTZ R21, R7, -R193, R90 ;  /* 0x800000c107157223 */ /* 0x000fe2000001005a */
[----:B------:R-:W-:-:S02]  /*4df0*/  I2FP.F32.S32 R4, R4 ;  /* 0x0000000400047245 */ /* 0x000fc40000201400 */
[----:B------:R-:W-:Y:S02]  /*4e00*/  FSEL R109, R22, -INF , !P0 ;  /* 0xff800000166d7808 */ /* 0x000fe40004000000 */
[----:B------:R-:W-:Y:S01]  /*4e10*/  FSEL R108, R19, -INF , !P5 ;  /* 0xff800000136c7808 */ /* 0x000fe20006800000 */
[----:B------:R-:W-:Y:S01]  /*4e20*/  FFMA.FTZ R12, R4, -R193, R41 ;  /* 0x800000c1040c7223 */ /* 0x000fe20000010029 */
[----:B------:R-:W-:Y:S01]  /*4e30*/  FSEL R111, R18, -INF , !P3 ;  /* 0xff800000126f7808 */ /* 0x000fe20005800000 */
[----:B------:R-:W-:Y:S01]  /*4e40*/  VIADD R4, R20, 0x20 ;  /* 0x0000002014047836 */ /* 0x000fe20000000000 */
[----:B------:R-:W-:Y:S02]  /*4e50*/  FSEL R110, R6, -INF , !P1 ;  /* 0xff800000066e7808 */ /* 0x000fe40004800000 */
[----:B------:R-:W-:Y:S01]  /*4e60*/  ISETP.GE.AND P0, PT, R5, R200, PT ;  /* 0x000000c80500720c */ /* 0x000fe20003f06270 */
[----:B------:R-:W-:Y:S01]  /*4e70*/  IMAD.IADD R6, R201, 0x1, -R4 ;  /* 0x00000001c9067824 */ /* 0x000fe200078e0a04 */
[----:B------:R-:W-:-:S02]  /*4e80*/  ISETP.GE.AND P5, PT, R5, R199, PT ;  /* 0x000000c70500720c */ /* 0x000fc40003fa6270 */
[C---:B------:R-:W-:Y:S02]  /*4e90*/  ISETP.GE.AND P3, PT, R5.reuse, R198, PT ;  /* 0x000000c60500720c */ /* 0x040fe40003f66270 */
[C---:B------:R-:W-:Y:S02]  /*4ea0*/  ISETP.GE.AND P1, PT, R5.reuse, R197, PT ;  /* 0x000000c50500720c */ /* 0x040fe40003f26270 */
[----:B------:R-:W-:Y:S01]  /*4eb0*/  FSEL R117, R14, -INF , !P6 ;  /* 0xff8000000e757808 */ /* 0x000fe20007000000 */
[----:B------:R-:W-:Y:S01]  /*4ec0*/  FFMA.FTZ R14, R8, -R193, R91 ;  /* 0x800000c1080e7223 */ /* 0x000fe2000001005b */
[----:B------:R-:W-:Y:S01]  /*4ed0*/  I2FP.F32.S32 R7, R9 ;  /* 0x0000000900077245 */ /* 0x000fe20000201400 */
[C-C-:B------:R-:W-:Y:S01]  /*4ee0*/  IMAD.IADD R9, R204.reuse, 0x1, -R5.reuse ;  /* 0x00000001cc097824 */ /* 0x140fe200078e0a05 */
[----:B------:R-:W-:Y:S01]  /*4ef0*/  ISETP.GE.OR P0, PT, R5, R209, !P0 ;  /* 0x000000d10500720c */ /* 0x000fe20004706670 */
[--C-:B------:R-:W-:Y:S01]  /*4f00*/  IMAD.IADD R8, R205, 0x1, -R5.reuse ;  /* 0x00000001cd087824 */ /* 0x100fe200078e0a05 */
[----:B------:R-:W-:Y:S01]  /*4f10*/  ISETP.GE.OR P5, PT, R5, R208, !P5 ;  /* 0x000000d00500720c */ /* 0x000fe20006fa6670 */
[----:B------:R-:W-:Y:S01]  /*4f20*/  FFMA.FTZ R13, R7, -R193, R86 ;  /* 0x800000c1070d7223 */ /* 0x000fe20000010056 */
[C---:B------:R-:W-:Y:S01]  /*4f30*/  ISETP.GE.OR P3, PT, R5.reuse, R207, !P3 ;  /* 0x000000cf0500720c */ /* 0x040fe20005f66670 */
[----:B------:R-:W-:Y:S01]  /*4f40*/  IMAD.IADD R7, R204, 0x1, -R4 ;  /* 0x00000001cc077824 */ /* 0x000fe200078e0a04 */
[----:B------:R-:W-:Y:S01]  /*4f50*/  ISETP.GE.OR P1, PT, R5, R206, !P1 ;  /* 0x000000ce0500720c */ /* 0x000fe20004f26670 */
[----:B------:R-:W-:Y:S01]  /*4f60*/  IMAD.IADD R5, R202, 0x1, -R5 ;  /* 0x00000001ca057824 */ /* 0x000fe200078e0a05 */
[----:B------:R-:W-:-:S02]  /*4f70*/  IABS R9, R9 ;  /* 0x0000000900097213 */ /* 0x000fc40000000000 */
[----:B------:R-:W-:Y:S02]  /*4f80*/  IABS R11, R8 ;  /* 0x00000008000b7213 */ /* 0x000fe40000000000 */
[----:B------:R-:W-:Y:S01]  /*4f90*/  IABS R8, R5 ;  /* 0x0000000500087213 */ /* 0x000fe20000000000 */
[----:B------:R-:W-:Y:S01]  /*4fa0*/  BAR.SYNC.DEFER_BLOCKING 0x0 ;  /* 0x0000000000007b1d */ /* 0x000fe20000010000 */
[CC--:B------:R-:W-:Y:S02]  /*4fb0*/  ISETP.GE.AND P6, PT, R16.reuse, R197.reuse, PT ;  /* 0x000000c51000720c */ /* 0x0c0fe40003fc6270 */
[----:B------:R-:W-:Y:S01]  /*4fc0*/  ISETP.GE.AND P4, PT, R17, R197, PT ;  /* 0x000000c51100720c */ /* 0x000fe20003f86270 */
[----:B------:R-:W-:Y:S01]  /*4fd0*/  IMAD.MOV.U32 R10, RZ, RZ, R8 ;  /* 0x000000ffff0a7224 */ /* 0x000fe200078e0008 */
[----:B------:R-:W-:Y:S01]  /*4fe0*/  IABS R5, R7 ;  /* 0x0000000700057213 */ /* 0x000fe20000000000 */
[----:B------:R-:W-:Y:S01]  /*4ff0*/  IMAD.MOV.U32 R7, RZ, RZ, R9 ;  /* 0x000000ffff077224 */ /* 0x000fe200078e0009 */
[----:B------:R-:W-:-:S02]  /*5000*/  ISETP.GE.OR P6, PT, R16, R206, !P6 ;  /* 0x000000ce1000720c */ /* 0x000fc400077c6670 */
[----:B------:R-:W-:Y:S02]  /*5010*/  ISETP.GE.OR P4, PT, R17, R206, !P4 ;  /* 0x000000ce1100720c */ /* 0x000fe40006786670 */
[----:B------:R-:W-:Y:S02]  /*5020*/  IABS R6, R6 ;  /* 0x0000000600067213 */ /* 0x000fe40000000000 */
[----:B------:R-:W-:Y:S02]  /*5030*/  I2FP.F32.S32 R5, R5 ;  /* 0x0000000500057245 */ /* 0x000fe40000201400 */
[----:B------:R-:W-:Y:S02]  /*5040*/  I2FP.F32.S32 R9, R7 ;  /* 0x0000000700097245 */ /* 0x000fe40000201400 */
[----:B------:R-:W-:Y:S01]  /*5050*/  I2FP.F32.S32 R7, R10 ;  /* 0x0000000a00077245 */ /* 0x000fe20000201400 */
[-C--:B------:R-:W-:Y:S01]  /*5060*/  FFMA.FTZ R18, R5, -R193.reuse, R74 ;  /* 0x800000c105127223 */ /* 0x080fe2000001004a */
[----:B------:R-:W-:Y:S01]  /*5070*/  I2FP.F32.S32 R6, R6 ;  /* 0x0000000600067245 */ /* 0x000fe20000201400 */
[----:B------:R-:W-:Y:S01]  /*5080*/  VIADD R5, R20, 0x21 ;  /* 0x0000002114057836 */ /* 0x000fe20000000000 */
[----:B------:R-:W-:Y:S01]  /*5090*/  FSEL R107, R21, -INF , !P6 ;  /* 0xff800000156b7808 */ /* 0x000fe20007000000 */
[-C--:B------:R-:W-:Y:S01]  /*50a0*/  FFMA.FTZ R16, R7, -R193.reuse, R87 ;  /* 0x800000c107107223 */ /* 0x080fe20000010057 */
[----:B------:R-:W-:Y:S01]  /*50b0*/  FSEL R106, R14, -INF , !P4 ;  /* 0xff8000000e6a7808 */ /* 0x000fe20006000000 */
[----:B------:R-:W-:Y:S01]  /*50c0*/  FFMA.FTZ R15, R6, -R193, R72 ;  /* 0x800000c1060f7223 */ /* 0x000fe20000010048 */
[----:B------:R-:W-:Y:S01]  /*50d0*/  FSEL R105, R13, -INF , !P2 ;  /* 0xff8000000d697808 */ /* 0x000fe20005000000 */
[----:B------:R-:W-:Y:S01]  /*50e0*/  IMAD.IADD R7, R205, 0x1, -R4 ;  /* 0x00000001cd077824 */ /* 0x000fe200078e0a04 */
[----:B------:R-:W-:Y:S01]  /*50f0*/  FSEL R42, R12, -INF , !P0 ;  /* 0xff8000000c2a7808 */ /* 0x000fe20004000000 */
[----:B------:R-:W-:Y:S01]  /*5100*/  IMAD.IADD R6, R201, 0x1, -R5 ;  /* 0x00000001c9067824 */ /* 0x000fe200078e0a05 */
[----:B------:R-:W-:Y:S01]  /*5110*/  I2FP.F32.S32 R8, R11 ;  /* 0x0000000b00087245 */ /* 0x000fe20000201400 */
[----:B------:R-:W-:Y:S01]  /*5120*/  FFMA.FTZ R19, R9, -R193, R43 ;  /* 0x800000c109137223 */ /* 0x000fe2000001002b */
[C---:B------:R-:W-:Y:S01]  /*5130*/  ISETP.GE.AND P6, PT, R4.reuse, R200, PT ;  /* 0x000000c80400720c */ /* 0x040fe20003fc6270 */
[----:B------:R-:W-:Y:S01]  /*5140*/  IMAD.IADD R9, R205, 0x1, -R5 ;  /* 0x00000001cd097824 */ /* 0x000fe200078e0a05 */
[----:B------:R-:W-:Y:S01]  /*5150*/  ISETP.GE.AND P4, PT, R4, R199, PT ;  /* 0x000000c70400720c */ /* 0x000fe20003f86270 */
[----:B------:R-:W-:Y:S01]  /*5160*/  FFMA.FTZ R17, R8, -R193, R85 ;  /* 0x800000c108117223 */ /* 0x000fe20000010055 */
[----:B------:R-:W-:Y:S01]  /*5170*/  ISETP.GE.AND P2, PT, R4, R198, PT ;  /* 0x000000c60400720c */ /* 0x000fe20003f46270 */
[----:B------:R-:W-:Y:S01]  /*5180*/  IMAD.IADD R8, R204, 0x1, -R5 ;  /* 0x00000001cc087824 */ /* 0x000fe200078e0a05 */
[----:B------:R-:W-:-:S02]  /*5190*/  ISETP.GE.AND P0, PT, R4, R197, PT ;  /* 0x000000c50400720c */ /* 0x000fc40003f06270 */
[C---:B------:R-:W-:Y:S02]  /*51a0*/  ISETP.GE.OR P6, PT, R4.reuse, R209, !P6 ;  /* 0x000000d10400720c */ /* 0x040fe400077c6670 */
[C---:B------:R-:W-:Y:S02]  /*51b0*/  ISETP.GE.OR P4, PT, R4.reuse, R208, !P4 ;  /* 0x000000d00400720c */ /* 0x040fe40006786670 */
[C---:B------:R-:W-:Y:S02]  /*51c0*/  ISETP.GE.OR P2, PT, R4.reuse, R207, !P2 ;  /* 0x000000cf0400720c */ /* 0x040fe40005746670 */
[----:B------:R-:W-:Y:S01]  /*51d0*/  ISETP.GE.OR P0, PT, R4, R206, !P0 ;  /* 0x000000ce0400720c */ /* 0x000fe20004706670 */
[----:B------:R-:W-:Y:S01]  /*51e0*/  IMAD.IADD R4, R202, 0x1, -R4 ;  /* 0x00000001ca047824 */ /* 0x000fe200078e0a04 */
[----:B------:R-:W-:Y:S02]  /*51f0*/  IABS R6, R6 ;  /* 0x0000000600067213 */ /* 0x000fe40000000000 */
[----:B------:R-:W-:-:S02]  /*5200*/  IABS R11, R7 ;  /* 0x00000007000b7213 */ /* 0x000fc40000000000 */
[----:B------:R-:W-:Y:S02]  /*5210*/  IABS R10, R4 ;  /* 0x00000004000a7213 */ /* 0x000fe40000000000 */
[----:B------:R-:W-:Y:S01]  /*5220*/  IABS R4, R8 ;  /* 0x0000000800047213 */ /* 0x000fe20000000000 */
[----:B------:R-:W-:Y:S01]  /*5230*/  IMAD.MOV.U32 R8, RZ, RZ, R6 ;  /* 0x000000ffff087224 */ /* 0x000fe200078e0006 */
[----:B------:R-:W-:Y:S02]  /*5240*/  IABS R7, R9 ;  /* 0x0000000900077213 */ /* 0x000fe40000000000 */
[----:B------:R-:W-:Y:S01]  /*5250*/  I2FP.F32.S32 R11, R11 ;  /* 0x0000000b000b7245 */ /* 0x000fe20000201400 */
[----:B------:R-:W-:Y:S01]  /*5260*/  IMAD.MOV.U32 R6, RZ, RZ, R4 ;  /* 0x000000ffff067224 */ /* 0x000fe200078e0004 */
[----:B------:R-:W-:Y:S01]  /*5270*/  I2FP.F32.S32 R10, R10 ;  /* 0x0000000a000a7245 */ /* 0x000fe20000201400 */
[----:B------:R-:W-:Y:S01]  /*5280*/  IMAD.MOV.U32 R4, RZ, RZ, R7 ;  /* 0x000000ffff047224 */ /* 0x000fe200078e0007 */
[----:B------:R-:W-:Y:S01]  /*5290*/  I2FP.F32.S32 R7, R8 ;  /* 0x0000000800077245 */ /* 0x000fe20000201400 */
[-C--:B------:R-:W-:Y:S01]  /*52a0*/  FFMA.FTZ R11, R11, -R193.reuse, R80 ;  /* 0x800000c10b0b7223 */ /* 0x080fe20000010050 */
[----:B------:R-:W-:Y:S01]  /*52b0*/  FSEL R52, R19, -INF , !P5 ;  /* 0xff80000013347808 */ /* 0x000fe20006800000 */
[-C--:B------:R-:W-:Y:S01]  /*52c0*/  FFMA.FTZ R10, R10, -R193.reuse, R82 ;  /* 0x800000c10a0a7223 */ /* 0x080fe20000010052 */
[----:B------:R-:W-:Y:S01]  /*52d0*/  I2FP.F32.S32 R4, R4 ;  /* 0x0000000400047245 */ /* 0x000fe20000201400 */
[----:B------:R-:W-:Y:S01]  /*52e0*/  FFMA.FTZ R9, R7, -R193, R73 ;  /* 0x800000c107097223 */ /* 0x000fe20000010049 */
[----:B------:R-:W-:-:S02]  /*52f0*/  ISETP.GE.AND P5, PT, R5, R200, PT ;  /* 0x000000c80500720c */ /* 0x000fc40003fa6270 */
[----:B------:R-:W-:Y:S01]  /*5300*/  FSEL R104, R17, -INF , !P3 ;  /* 0xff80000011687808 */ /* 0x000fe20005800000 */
[----:B------:R-:W-:Y:S01]  /*5310*/  FFMA.FTZ R14, R4, -R193, R81 ;  /* 0x800000c1040e7223 */ /* 0x000fe20000010051 */
[----:B------:R-:W-:Y:S01]  /*5320*/  FSEL R97, R16, -INF , !P1 ;  /* 0xff80000010617808 */ /* 0x000fe20004800000 */
[----:B------:R-:W-:Y:S01]  /*5330*/  VIADD R4, R20, 0x28 ;  /* 0x0000002814047836 */ /* 0x000fe20000000000 */
[----:B------:R-:W-:Y:S02]  /*5340*/  FSEL R62, R15, -INF , !P6 ;  /* 0xff8000000f3e7808 */ /* 0x000fe40007000000 */
[C---:B------:R-:W-:Y:S01]  /*5350*/  ISETP.GE.AND P3, PT, R5.reuse, R199, PT ;  /* 0x000000c70500720c */ /* 0x040fe20003f66270 */
[--C-:B------:R-:W-:Y:S01]  /*5360*/  IMAD.IADD R7, R204, 0x1, -R4.reuse ;  /* 0x00000001cc077824 */ /* 0x100fe200078e0a04 */
[----:B------:R-:W-:Y:S01]  /*5370*/  ISETP.GE.AND P1, PT, R5, R198, PT ;  /* 0x000000c60500720c */ /* 0x000fe20003f26270 */
[----:B------:R-:W-:Y:S01]  /*5380*/  IMAD.IADD R8, R201, 0x1, -R4 ;  /* 0x00000001c9087824 */ /* 0x000fe200078e0a04 */
[----:B------:R-:W-:-:S02]  /*5390*/  ISETP.GE.AND P6, PT, R5, R197, PT ;  /* 0x000000c50500720c */ /* 0x000fc40003fc6270 */
[C---:B------:R-:W-:Y:S02]  /*53a0*/  ISETP.GE.OR P5, PT, R5.reuse, R209, !P5 ;  /* 0x000000d10500720c */ /* 0x040fe40006fa6670 */
[----:B------:R-:W-:Y:S02]  /*53b0*/  I2FP.F32.S32 R6, R6 ;  /* 0x0000000600067245 */ /* 0x000fe40000201400 */
[C---:B------:R-:W-:Y:S02]  /*53c0*/  ISETP.GE.OR P3, PT, R5.reuse, R208, !P3 ;  /* 0x000000d00500720c */ /* 0x040fe40005f66670 */
[C---:B------:R-:W-:Y:S01]  /*53d0*/  ISETP.GE.OR P1, PT, R5.reuse, R207, !P1 ;  /* 0x000000cf0500720c */ /* 0x040fe20004f26670 */
[----:B------:R-:W-:Y:S01]  /*53e0*/  FFMA.FTZ R21, R6, -R193, R75 ;  /* 0x800000c106157223 */ /* 0x000fe2000001004b */
[----:B------:R-:W-:Y:S01]  /*53f0*/  ISETP.GE.OR P6, PT, R5, R206, !P6 ;  /* 0x000000ce0500720c */ /* 0x000fe200077c6670 */
        /* <DEDUP_REMOVED lines=24> */
[----:B------:R-:W-:Y:S02]  /*5580*/  I2FP.F32.S32 R6, R6 ;  /* 0x0000000600067245 */ /* 0x000fe40000201400 */
[----:B------:R-:W-:-:S02]  /*5590*/  I2FP.F32.S32 R4, R4 ;  /* 0x0000000400047245 */ /* 0x000fc40000201400 */
[----:B------:R-:W-:Y:S01]  /*55a0*/  I2FP.F32.S32 R8, R7 ;  /* 0x0000000700087245 */ /* 0x000fe20000201400 */
[-C--:B------:R-:W-:Y:S01]  /*55b0*/  FFMA.FTZ R6, R6, -R193.reuse, R83 ;  /* 0x800000c106067223 */ /* 0x080fe20000010053 */
[-C--:B------:R-:W-:Y:S01]  /*55c0*/  FFMA.FTZ R7, R9, -R193.reuse, R48 ;  /* 0x800000c109077223 */ /* 0x080fe20000010030 */
[----:B------:R-:W-:Y:S01]  /*55d0*/  FFMA.FTZ R13, R4, -R193, R50 ;  /* 0x800000c1040d7223 */ /* 0x000fe20000010032 */
[----:B------:R-:W-:Y:S01]  /*55e0*/  VIADD R4, R20, 0x29 ;  /* 0x0000002914047836 */ /* 0x000fe20000000000 */
[----:B------:R-:W-:Y:S01]  /*55f0*/  I2FP.F32.S32 R5, R5 ;  /* 0x0000000500057245 */ /* 0x000fe20000201400 */
[-C--:B------:R-:W-:Y:S01]  /*5600*/  FFMA.FTZ R12, R8, -R193.reuse, R112 ;  /* 0x800000c1080c7223 */ /* 0x080fe20000010070 */
[----:B------:R-:W-:Y:S01]  /*5610*/  FSEL R63, R21, -INF , !P3 ;  /* 0xff800000153f7808 */ /* 0x000fe20005800000 */
[----:B------:R-:W-:Y:S01]  /*5620*/  IMAD.IADD R9, R204, 0x1, -R4 ;  /* 0x00000001cc097824 */ /* 0x000fe200078e0a04 */
[----:B------:R-:W-:Y:S01]  /*5630*/  FSEL R95, R14, -INF , !P1 ;  /* 0xff8000000e5f7808 */ /* 0x000fe20004800000 */
[----:B------:R-:W-:Y:S01]  /*5640*/  FFMA.FTZ R11, R5, -R193, R114 ;  /* 0x800000c1050b7223 */ /* 0x000fe20000010072 */
[----:B------:R-:W-:Y:S01]  /*5650*/  FSEL R94, R6, -INF , !P6 ;  /* 0xff800000065e7808 */ /* 0x000fe20007000000 */
[----:B------:R-:W-:Y:S01]  /*5660*/  VIADD R5, R20, 0x30 ;  /* 0x0000003014057836 */ /* 0x000fe20000000000 */
[----:B------:R-:W-:Y:S01]  /*5670*/  FSEL R93, R7, -INF , !P4 ;  /* 0xff800000075d7808 */ /* 0x000fe20006000000 */
[--C-:B------:R-:W-:Y:S01]  /*5680*/  IMAD.IADD R10, R201, 0x1, -R4.reuse ;  /* 0x00000001c90a7824 */ /* 0x100fe200078e0a04 */
[C---:B------:R-:W-:Y:S01]  /*5690*/  ISETP.GE.AND P3, PT, R4.reuse, R200, PT ;  /* 0x000000c80400720c */ /* 0x040fe20003f66270 */
[----:B------:R-:W-:Y:S01]  /*56a0*/  IMAD.IADD R8, R205, 0x1, -R4 ;  /* 0x00000001cd087824 */ /* 0x000fe200078e0a04 */
[C---:B------:R-:W-:Y:S01]  /*56b0*/  ISETP.GE.AND P1, PT, R4.reuse, R199, PT ;  /* 0x000000c70400720c */ /* 0x040fe20003f26270 */
[----:B------:R-:W-:Y:S01]  /*56c0*/  IMAD.IADD R6, R201, 0x1, -R5 ;  /* 0x00000001c9067824 */ /* 0x000fe200078e0a05 */
[----:B------:R-:W-:-:S02]  /*56d0*/  ISETP.GE.AND P6, PT, R4, R198, PT ;  /* 0x000000c60400720c */ /* 0x000fc40003fc6270 */
[C---:B------:R-:W-:Y:S02]  /*56e0*/  ISETP.GE.AND P4, PT, R4.reuse, R197, PT ;  /* 0x000000c50400720c */ /* 0x040fe40003f86270 */
[C---:B------:R-:W-:Y:S02]  /*56f0*/  ISETP.GE.OR P3, PT, R4.reuse, R209, !P3 ;  /* 0x000000d10400720c */ /* 0x040fe40005f66670 */
[C---:B------:R-:W-:Y:S02]  /*5700*/  ISETP.GE.OR P1, PT, R4.reuse, R208, !P1 ;  /* 0x000000d00400720c */ /* 0x040fe40004f26670 */
[C---:B------:R-:W-:Y:S02]  /*5710*/  ISETP.GE.OR P6, PT, R4.reuse, R207, !P6 ;  /* 0x000000cf0400720c */ /* 0x040fe400077c6670 */
[----:B------:R-:W-:Y:S01]  /*5720*/  ISETP.GE.OR P4, PT, R4, R206, !P4 ;  /* 0x000000ce0400720c */ /* 0x000fe20006786670 */
[----:B------:R-:W-:Y:S01]  /*5730*/  IMAD.IADD R4, R202, 0x1, -R4 ;  /* 0x00000001ca047824 */ /* 0x000fe200078e0a04 */
[----:B------:R-:W-:-:S02]  /*5740*/  IABS R9, R9 ;  /* 0x0000000900097213 */ /* 0x000fc40000000000 */
[----:B------:R-:W-:Y:S02]  /*5750*/  IABS R10, R10 ;  /* 0x0000000a000a7213 */ /* 0x000fe40000000000 */
[----:B------:R-:W-:Y:S02]  /*5760*/  IABS R7, R4 ;  /* 0x0000000400077213 */ /* 0x000fe40000000000 */
[----:B------:R-:W-:Y:S01]  /*5770*/  IABS R4, R6 ;  /* 0x0000000600047213 */ /* 0x000fe20000000000 */
[----:B------:R-:W-:Y:S01]  /*5780*/  IMAD.MOV.U32 R6, RZ, RZ, R9 ;  /* 0x000000ffff067224 */ /* 0x000fe200078e0009 */
[----:B------:R-:W-:Y:S02]  /*5790*/  I2FP.F32.S32 R10, R10 ;  /* 0x0000000a000a7245 */ /* 0x000fe40000201400 */
[----:B------:R-:W-:Y:S02]  /*57a0*/  IABS R8, R8 ;  /* 0x0000000800087213 */ /* 0x000fe40000000000 */
[----:B------:R-:W-:Y:S01]  /*57b0*/  I2FP.F32.S32 R9, R6 ;  /* 0x0000000600097245 */ /* 0x000fe20000201400 */
[----:B------:R-:W-:Y:S01]  /*57c0*/  FFMA.FTZ R6, R10, -R193, R49 ;  /* 0x800000c10a067223 */ /* 0x000fe20000010031 */
[----:B------:R-:W-:-:S02]  /*57d0*/  I2FP.F32.S32 R8, R8 ;  /* 0x0000000800087245 */ /* 0x000fc40000201400 */
[----:B------:R-:W-:Y:S01]  /*57e0*/  I2FP.F32.S32 R4, R4 ;  /* 0x0000000400047245 */ /* 0x000fe20000201400 */
[-C--:B------:R-:W-:Y:S01]  /*57f0*/  FFMA.FTZ R18, R9, -R193.reuse, R51 ;  /* 0x800000c109127223 */ /* 0x080fe20000010033 */
[----:B------:R-:W-:Y:S01]  /*5800*/  FSEL R91, R13, -INF , !P2 ;  /* 0xff8000000d5b7808 */ /* 0x000fe20005000000 */
[-C--:B------:R-:W-:Y:S01]  /*5810*/  FFMA.FTZ R17, R8, -R193.reuse, R113 ;  /* 0x800000c108117223 */ /* 0x080fe20000010071 */
[----:B------:R-:W-:Y:S01]  /*5820*/  FSEL R92, R12, -INF , !P0 ;  /* 0xff8000000c5c7808 */ /* 0x000fe20004000000 */
[----:B------:R-:W-:Y:S01]  /*5830*/  FFMA.FTZ R14, R4, -R193, R76 ;  /* 0x800000c1040e7223 */ /* 0x000fe2000001004c */
[----:B------:R-:W-:Y:S01]  /*5840*/  FSEL R89, R11, -INF , !P5 ;  /* 0xff8000000b597808 */ /* 0x000fe20006800000 */
[----:B------:R-:W-:Y:S01]  /*5850*/  VIADD R4, R20, 0x31 ;  /* 0x0000003114047836 */ /* 0x000fe20000000000 */
[----:B------:R-:W-:Y:S01]  /*5860*/  FSEL R90, R6, -INF , !P3 ;  /* 0xff800000065a7808 */ /* 0x000fe20005800000 */
[--C-:B------:R-:W-:Y:S01]  /*5870*/  IMAD.IADD R9, R204, 0x1, -R5.reuse ;  /* 0x00000001cc097824 */ /* 0x100fe200078e0a05 */
[----:B------:R-:W-:Y:S01]  /*5880*/  ISETP.GE.AND P2, PT, R5, R200, PT ;  /* 0x000000c80500720c */ /* 0x000fe20003f46270 */
[----:B------:R-:W-:Y:S01]  /*5890*/  IMAD.IADD R8, R205, 0x1, -R5 ;  /* 0x00000001cd087824 */ /* 0x000fe200078e0a05 */
[----:B------:R-:W-:Y:S01]  /*58a0*/  ISETP.GE.AND P0, PT, R5, R199, PT ;  /* 0x000000c70500720c */ /* 0x000fe20003f06270 */
[----:B------:R-:W-:Y:S01]  /*58b0*/  IMAD.IADD R6, R201, 0x1, -R4 ;  /* 0x00000001c9067824 */ /* 0x000fe200078e0a04 */
[----:B------:R-:W-:-:S02]  /*58c0*/  ISETP.GE.AND P5, PT, R5, R198, PT ;  /* 0x000000c60500720c */ /* 0x000fc40003fa6270 */
[C---:B------:R-:W-:Y:S02]  /*58d0*/  ISETP.GE.AND P3, PT, R5.reuse, R197, PT ;  /* 0x000000c50500720c */ /* 0x040fe40003f66270 */
[----:B------:R-:W-:Y:S02]  /*58e0*/  I2FP.F32.S32 R7, R7 ;  /* 0x0000000700077245 */ /* 0x000fe40000201400 */
[C---:B------:R-:W-:Y:S02]  /*58f0*/  ISETP.GE.OR P2, PT, R5.reuse, R209, !P2 ;  /* 0x000000d10500720c */ /* 0x040fe40005746670 */
        /* <DEDUP_REMOVED lines=14> */
[----:B------:R-:W-:-:S02]  /*59e0*/  I2FP.F32.S32 R9, R7 ;  /* 0x0000000700097245 */ /* 0x000fc40000201400 */
        /* <DEDUP_REMOVED lines=11> */
[--C-:B------:R-:W-:Y:S01]  /*5aa0*/  IMAD.IADD R6, R201, 0x1, -R5.reuse ;  /* 0x00000001c9067824 */ /* 0x100fe200078e0a05 */
[----:B------:R-:W-:Y:S01]  /*5ab0*/  I2FP.F32.S32 R8, R11 ;  /* 0x0000000b00087245 */ /* 0x000fe20000201400 */
[----:B------:R-:W-:Y:S01]  /*5ac0*/  FFMA.FTZ R21, R9, -R193, R78 ;  /* 0x800000c109157223 */ /* 0x000fe2000001004e */
[C---:B------:R-:W-:Y:S01]  /*5ad0*/  ISETP.GE.AND P1, PT, R4.reuse, R200, PT ;  /* 0x000000c80400720c */ /* 0x040fe20003f26270 */
[--C-:B------:R-:W-:Y:S01]  /*5ae0*/  IMAD.IADD R9, R205, 0x1, -R5.reuse ;  /* 0x00000001cd097824 */ /* 0x100fe200078e0a05 */
        /* <DEDUP_REMOVED lines=27> */
[----:B------:R-:W-:Y:S01]  /*5ca0*/  I2FP.F32.S32 R6, R6 ;  /* 0x0000000600067245 */ /* 0x000fe20000201400 */
[----:B------:R-:W-:Y:S01]  /*5cb0*/  FFMA.FTZ R14, R4, -R193, R128 ;  /* 0x800000c1040e7223 */ /* 0x000fe20000010080 */
[----:B------:R-:W-:Y:S01]  /*5cc0*/  VIADD R4, R20, 0x39 ;  /* 0x0000003914047836 */ /* 0x000fe20000000000 */
[----:B------:R-:W-:Y:S02]  /*5cd0*/  ISETP.GE.OR P0, PT, R5, R209, !P0 ;  /* 0x000000d10500720c */ /* 0x000fe40004706670 */
[----:B------:R-:W-:Y:S01]  /*5ce0*/  FSEL R82, R16, -INF , !P5 ;  /* 0xff80000010527808 */ /* 0x000fe20006800000 */
[----:B------:R-:W-:Y:S01]  /*5cf0*/  FFMA.FTZ R15, R6, -R193, R102 ;  /* 0x800000c1060f7223 */ /* 0x000fe20000010066 */
[----:B------:R-:W-:Y:S01]  /*5d00*/  FSEL R56, R13, -INF , !P3 ;  /* 0xff8000000d387808 */ /* 0x000fe20005800000 */
[--C-:B------:R-:W-:Y:S01]  /*5d10*/  IMAD.IADD R8, R201, 0x1, -R4.reuse ;  /* 0x00000001c9087824 */ /* 0x100fe200078e0a04 */
[----:B------:R-:W-:Y:S01]  /*5d20*/  FSEL R58, R12, -INF , !P1 ;  /* 0xff8000000c3a7808 */ /* 0x000fe20004800000 */
[--C-:B------:R-:W-:Y:S01]  /*5d30*/  IMAD.IADD R7, R204, 0x1, -R4.reuse ;  /* 0x00000001cc077824 */ /* 0x100fe200078e0a04 */
[----:B------:R-:W-:Y:S01]  /*5d40*/  FSEL R59, R19, -INF , !P6 ;  /* 0xff800000133b7808 */ /* 0x000fe20007000000 */
[----:B------:R-:W-:Y:S01]  /*5d50*/  IMAD.IADD R6, R205, 0x1, -R4 ;  /* 0x00000001cd067824 */ /* 0x000fe200078e0a04 */
[----:B------:R-:W-:-:S02]  /*5d60*/  FSEL R81, R11, -INF , !P4 ;  /* 0xff8000000b517808 */ /* 0x000fc40006000000 */
[----:B------:R-:W-:Y:S02]  /*5d70*/  FSEL R54, R10, -INF , !P2 ;  /* 0xff8000000a367808 */ /* 0x000fe40005000000 */
[----:B------:R-:W-:Y:S02]  /*5d80*/  FSEL R57, R9, -INF , !P0 ;  /* 0xff80000009397808 */ /* 0x000fe40004000000 */
[C---:B------:R-:W-:Y:S02]  /*5d90*/  ISETP.GE.AND P5, PT, R5.reuse, R199, PT ;  /* 0x000000c70500720c */ /* 0x040fe40003fa6270 */
[C---:B------:R-:W-:Y:S02]  /*5da0*/  ISETP.GE.AND P3, PT, R5.reuse, R198, PT ;  /* 0x000000c60500720c */ /* 0x040fe40003f66270 */
[----:B------:R-:W-:Y:S02]  /*5db0*/  ISETP.GE.AND P1, PT, R5, R197, PT ;  /* 0x000000c50500720c */ /* 0x000fe40003f26270 */
[----:B------:R-:W-:-:S02]  /*5dc0*/  ISETP.GE.AND P6, PT, R4, R200, PT ;  /* 0x000000c80400720c */ /* 0x000fc40003fc6270 */
[C---:B------:R-:W-:Y:S02]  /*5dd0*/  ISETP.GE.AND P4, PT, R4.reuse, R199, PT ;  /* 0x000000c70400720c */ /* 0x040fe40003f86270 */
[C---:B------:R-:W-:Y:S02]  /*5de0*/  ISETP.GE.AND P2, PT, R4.reuse, R198, PT ;  /* 0x000000c60400720c */ /* 0x040fe40003f46270 */
[----:B------:R-:W-:Y:S02]  /*5df0*/  ISETP.GE.AND P0, PT, R4, R197, PT ;  /* 0x000000c50400720c */ /* 0x000fe40003f06270 */
[C---:B------:R-:W-:Y:S02]  /*5e00*/  ISETP.GE.OR P5, PT, R5.reuse, R208, !P5 ;  /* 0x000000d00500720c */ /* 0x040fe40006fa6670 */
[C---:B------:R-:W-:Y:S02]  /*5e10*/  ISETP.GE.OR P3, PT, R5.reuse, R207, !P3 ;  /* 0x000000cf0500720c */ /* 0x040fe40005f66670 */
[----:B------:R-:W-:Y:S01]  /*5e20*/  ISETP.GE.OR P1, PT, R5, R206, !P1 ;  /* 0x000000ce0500720c */ /* 0x000fe20004f26670 */
[----:B------:R-:W-:Y:S01]  /*5e30*/  IMAD.IADD R5, R202, 0x1, -R5 ;  /* 0x00000001ca057824 */ /* 0x000fe200078e0a05 */
[----:B------:R-:W-:-:S02]  /*5e40*/  ISETP.GE.OR P6, PT, R4, R209, !P6 ;  /* 0x000000d10400720c */ /* 0x000fc400077c6670 */
[C---:B------:R-:W-:Y:S02]  /*5e50*/  ISETP.GE.OR P4, PT, R4.reuse, R208, !P4 ;  /* 0x000000d00400720c */ /* 0x040fe40006786670 */
[C---:B------:R-:W-:Y:S02]  /*5e60*/  ISETP.GE.OR P2, PT, R4.reuse, R207, !P2 ;  /* 0x000000cf0400720c */ /* 0x040fe40005746670 */
[----:B------:R-:W-:Y:S01]  /*5e70*/  ISETP.GE.OR P0, PT, R4, R206, !P0 ;  /* 0x000000ce0400720c */ /* 0x000fe20004706670 */
[----:B------:R-:W-:Y:S01]  /*5e80*/  IMAD.IADD R4, R202, 0x1, -R4 ;  /* 0x00000001ca047824 */ /* 0x000fe200078e0a04 */
[----:B------:R-:W-:Y:S02]  /*5e90*/  FSEL R50, R15, -INF , !P5 ;  /* 0xff8000000f327808 */ /* 0x000fe40006800000 */
[----:B------:R-:W-:Y:S02]  /*5ea0*/  ISETP.GT.AND P5, PT, R184, R251, PT ;  /* 0x000000fbb800720c */ /* 0x000fe40003fa4270 */
[----:B------:R-:W-:-:S02]  /*5eb0*/  IABS R5, R5 ;  /* 0x0000000500057213 */ /* 0x000fc40000000000 */
[----:B------:R-:W-:Y:S02]  /*5ec0*/  IABS R8, R8 ;  /* 0x0000000800087213 */ /* 0x000fe40000000000 */
[----:B------:R-:W-:Y:S02]  /*5ed0*/  IABS R7, R7 ;  /* 0x0000000700077213 */ /* 0x000fe40000000000 */
[----:B------:R-:W-:Y:S02]  /*5ee0*/  IABS R6, R6 ;  /* 0x0000000600067213 */ /* 0x000fe40000000000 */
[----:B------:R-:W-:Y:S02]  /*5ef0*/  IABS R4, R4 ;  /* 0x0000000400047213 */ /* 0x000fe40000000000 */
[----:B------:R-:W-:Y:S02]  /*5f00*/  I2FP.F32.S32 R5, R5 ;  /* 0x0000000500057245 */ /* 0x000fe40000201400 */
[----:B------:R-:W-:-:S02]  /*5f10*/  I2FP.F32.S32 R8, R8 ;  /* 0x0000000800087245 */ /* 0x000fc40000201400 */
[----:B------:R-:W-:Y:S01]  /*5f20*/  I2FP.F32.S32 R7, R7 ;  /* 0x0000000700077245 */ /* 0x000fe20000201400 */
[-C--:B------:R-:W-:Y:S01]  /*5f30*/  FFMA.FTZ R5, R5, -R193.reuse, R130 ;  /* 0x800000c105057223 */ /* 0x080fe20000010082 */
[----:B------:R-:W-:Y:S01]  /*5f40*/  I2FP.F32.S32 R6, R6 ;  /* 0x0000000600067245 */ /* 0x000fe20000201400 */
[-C--:B------:R-:W-:Y:S01]  /*5f50*/  FFMA.FTZ R8, R8, -R193.reuse, R101 ;  /* 0x800000c108087223 */ /* 0x080fe20000010065 */
[----:B------:R-:W-:Y:S01]  /*5f60*/  I2FP.F32.S32 R4, R4 ;  /* 0x0000000400047245 */ /* 0x000fe20000201400 */
[-C--:B------:R-:W-:Y:S01]  /*5f70*/  FFMA.FTZ R7, R7, -R193.reuse, R103 ;  /* 0x800000c107077223 */ /* 0x080fe20000010067 */
[----:B------:R-:W-:Y:S01]  /*5f80*/  FSEL R53, R14, -INF , !P3 ;  /* 0xff8000000e357808 */ /* 0x000fe20005800000 */
[-C--:B------:R-:W-:Y:S01]  /*5f90*/  FFMA.FTZ R6, R6, -R193.reuse, R129 ;  /* 0x800000c106067223 */ /* 0x080fe20000010081 */
[----:B------:R-:W-:Y:S01]  /*5fa0*/  FSEL R45, R5, -INF , !P1 ;  /* 0xff800000052d7808 */ /* 0x000fe20004800000 */
[----:B------:R-:W-:Y:S01]  /*5fb0*/  FFMA.FTZ R4, R4, -R193, R131 ;  /* 0x800000c104047223 */ /* 0x000fe20000010083 */
[----:B------:R-:W-:-:S02]  /*5fc0*/  FSEL R46, R8, -INF , !P6 ;  /* 0xff800000082e7808 */ /* 0x000fc40007000000 */
[----:B------:R-:W-:Y:S02]  /*5fd0*/  FSEL R49, R7, -INF , !P4 ;  /* 0xff80000007317808 */ /* 0x000fe40006000000 */
[----:B------:R-:W-:Y:S02]  /*5fe0*/  FSEL R51, R6, -INF , !P2 ;  /* 0xff80000006337808 */ /* 0x000fe40005000000 */
[----:B------:R-:W-:Y:S01]  /*5ff0*/  FSEL R44, R4, -INF , !P0 ;  /* 0xff800000042c7808 */ /* 0x000fe20004000000 */
[----:B--2---:R-:W-:Y:S06]  /*6000*/  @!P5 BRA `(.L_x_1102) ;  /* 0x0000000000ecd947 */ /* 0x004fec0003800000 */
[----:B------:R-:W-:Y:S01]  /*6010*/  VIADD R4, R174, 0xfffffffe ;  /* 0xfffffffeae047836 */ /* 0x000fe20000000000 */
[-C--:B------:R-:W-:Y:S01]  /*6020*/  ISETP.GE.AND P4, PT, R195, R203.reuse, PT ;  /* 0x000000cbc300720c */ /* 0x080fe20003f86270 */
[----:B------:R-:W-:Y:S01]  /*6030*/  BSSY B0, `(.L_x_1103) ;  /* 0x0000037000007945 */ /* 0x000fe20003800000 */
[-C--:B------:R-:W-:Y:S01]  /*6040*/  ISETP.GE.AND P3, PT, R194, R203.reuse, PT ;  /* 0x000000cbc200720c */ /* 0x080fe20003f66270 */
        /* <DEDUP_REMOVED lines=11> */
[C---:B------:R-:W-:Y:S02]  /*6100*/  @!P1 LEA R12, P0, R4.reuse, R218, 0x1 ;  /* 0x000000da040c9211 */ /* 0x040fe400078008ff */
        /* <DEDUP_REMOVED lines=41> */
.L_x_1104:
[----:B------:R-:W-:Y:S05]  /*63a0*/  BSYNC B0 ;  /* 0x0000000000007941 */ /* 0x000fea0003800000 */
.L_x_1103:
[----:B------:R-:W0:Y:S02]  /*63b0*/  LDGDEPBAR ;  /* 0x00000000000079af */ /* 0x000e240000000000 */
.L_x_1102:
[----:B------:R-:W-:Y:S05]  /*63c0*/  BSYNC B1 ;  /* 0x0000000000017941 */ /* 0x000fea0003800000 */
.L_x_1101:
[----:B--2---:R-:W2:Y:S01]  /*63d0*/  LD.E R4, desc[UR4][R172.64+0xdc] ;  /* 0x0000dc04ac047980 */ /* 0x004ea2000c101900 */
[----:B------:R-:W-:Y:S01]  /*63e0*/  FMNMX.FTZ R5, R36, R33, !PT ;  /* 0x0000002124057209 */ /* 0x000fe20007810000 */
[----:B-1----:R-:W-:Y:S01]  /*63f0*/  IMAD.SHL.U32 R8, R174, 0x40, RZ ;  /* 0x00000040ae087824 */ /* 0x002fe200078e00ff */
[----:B------:R-:W-:Y:S01]  /*6400*/  LOP3.LUT R215, R176, R168, RZ, 0x3c, !PT ;  /* 0x000000a8b0d77212 */ /* 0x000fe200078e3cff */
[----:B------:R-:W-:Y:S01]  /*6410*/  IMAD R174, R0, 0x2, R3 ;  /* 0x0000000200ae7824 */ /* 0x000fe200078e0203 */
[----:B------:R-:W-:Y:S01]  /*6420*/  FMNMX.FTZ R5, R38, R5, !PT ;  /* 0x0000000526057209 */ /* 0x000fe20007810000 */
[----:B------:R-:W-:Y:S02]  /*6430*/  IMAD R10, R178, R164, R179 ;  /* 0x000000a4b20a7224 */ /* 0x000fe400078e02b3 */
[----:B------:R-:W-:Y:S01]  /*6440*/  IMAD.WIDE.U32 R224, R149, -0x326172a9, RZ ;  /* 0xcd9e8d5795e07825 */ /* 0x000fe200078e00ff */
[----:B------:R-:W-:Y:S01]  /*6450*/  FMNMX.FTZ R5, R39, R5, !PT ;  /* 0x0000000527057209 */ /* 0x000fe20007810000 */
[----:B------:R-:W-:Y:S02]  /*6460*/  STL [R1+0x174], R215 ;  /* 0x000174d701007387 */ /* 0x000fe40000100800 */
[----:B------:R-:W-:Y:S01]  /*6470*/  IMAD R10, R165, R10, R170 ;  /* 0x0000000aa50a7224 */ /* 0x000fe200078e02aa */
[----:B------:R-:W-:Y:S01]  /*6480*/  FMNMX.FTZ R6, R65, R5, !PT ;  /* 0x0000000541067209 */ /* 0x000fe20007810000 */
[----:B------:R-:W-:Y:S01]  /*6490*/  IMAD.WIDE.U32 R226, R171, -0x2daee0ad, RZ ;  /* 0xd2511f53abe27825 */ /* 0x000fe200078e00ff */
[----:B------:R-:W-:-:S02]  /*64a0*/  FMNMX.FTZ R5, R31, R30, !PT ;  /* 0x0000001e1f057209 */ /* 0x000fc40007810000 */
[----:B------:R-:W-:Y:S01]  /*64b0*/  FMNMX.FTZ R6, R67, R6, !PT ;  /* 0x0000000643067209 */ /* 0x000fe20007810000 */
[----:B------:R-:W-:Y:S01]  /*64c0*/  IMAD R10, R188, R10, R8 ;  /* 0x0000000abc0a7224 */ /* 0x000fe200078e0208 */
[----:B------:R-:W-:Y:S01]  /*64d0*/  FMNMX.FTZ R5, R32, R5, !PT ;  /* 0x0000000520057209 */ /* 0x000fe20007810000 */
[----:B------:R-:W-:Y:S01]  /*64e0*/  VIADD R100, R177, 0xbb67ae85 ;  /* 0xbb67ae85b1647836 */ /* 0x000fe20000000000 */
[----:B------:R-:W-:Y:S01]  /*64f0*/  FMNMX.FTZ R7, R68, R6, !PT ;  /* 0x0000000644077209 */ /* 0x000fe20007810000 */
[----:B------:R-:W-:Y:S01]  /*6500*/  VIADD R213, R176, 0x9e3779b9 ;  /* 0x9e3779b9b0d57836 */ /* 0x000fe20000000000 */
[----:B------:R-:W-:Y:S01]  /*6510*/  FMNMX.FTZ R5, R37, R5, !PT ;  /* 0x0000000525057209 */ /* 0x000fe20007810000 */
[----:B------:R-:W-:Y:S01]  /*6520*/  VIADD R214, R149, 0x4 ;  /* 0x0000000495d67836 */ /* 0x000fe20000000000 */
[----:B------:R-:W-:Y:S01]  /*6530*/  FMNMX.FTZ R7, R42, R7, !PT ;  /* 0x000000072a077209 */ /* 0x000fe20007810000 */
[----:B------:R-:W-:Y:S01]  /*6540*/  VIADD R212, R176, 0x3c6ef372 ;  /* 0x3c6ef372b0d47836 */ /* 0x000fe20000000000 */
[----:B------:R-:W-:Y:S01]  /*6550*/  FMNMX.FTZ R6, R40, R5, !PT ;  /* 0x0000000528067209 */ /* 0x000fe20007810000 */
[----:B------:R-:W-:Y:S01]  /*6560*/  IMAD.WIDE.U32 R12, R214, -0x326172a9, RZ ;  /* 0xcd9e8d57d60c7825 */ /* 0x000fe200078e00ff */
[----:B------:R-:W-:Y:S01]  /*6570*/  LOP3.LUT R5, R35, 0x7ffffffc, RZ, 0xc0, !PT ;  /* 0x7ffffffc23057812 */ /* 0x000fe200078ec0ff */
[----:B------:R-:W-:Y:S01]  /*6580*/  STL [R1+0xac], R213 ;  /* 0x0000acd501007387 */ /* 0x000fe20000100800 */
[----:B------:R-:W-:Y:S01]  /*6590*/  FMNMX.FTZ R7, R62, R7, !PT ;  /* 0x000000073e077209 */ /* 0x000fe20007810000 */
[----:B------:R-:W-:Y:S01]  /*65a0*/  VIADD R234, R177, 0x76cf5d0a ;  /* 0x76cf5d0ab1ea7836 */ /* 0x000fe20000000000 */
[----:B------:R-:W-:Y:S01]  /*65b0*/  FMNMX.FTZ R6, R66, R6, !PT ;  /* 0x0000000642067209 */ /* 0x000fe20007810000 */
[----:B------:R-:W-:Y:S01]  /*65c0*/  IMAD.IADD R5, R157, 0x1, -R5 ;  /* 0x000000019d057824 */ /* 0x000fe200078e0a05 */
[----:B------:R-:W-:Y:S01]  /*65d0*/  FMNMX.FTZ R7, R60, R7, !PT ;  /* 0x000000073c077209 */ /* 0x000fe20007810000 */
[----:B------:R-:W-:Y:S01]  /*65e0*/  VIADD R252, R177, 0x32370b8f ;  /* 0x32370b8fb1fc7836 */ /* 0x000fe20000000000 */
[----:B------:R-:W-:Y:S01]  /*65f0*/  FMNMX.FTZ R6, R98, R6, !PT ;  /* 0x0000000662067209 */ /* 0x000fe20007810000 */
[----:B------:R-:W-:Y:S01]  /*6600*/  IMAD.SHL.U32 R9, R5, 0x2, RZ ;  /* 0x0000000205097824 */ /* 0x000fe200078e00ff */
[----:B------:R-:W-:Y:S01]  /*6610*/  FMNMX.FTZ R7, R93, R7, !PT ;  /* 0x000000075d077209 */ /* 0x000fe20007810000 */
[----:B------:R-:W-:Y:S01]  /*6620*/  VIADD R187, R176, 0xdaa66d2b ;  /* 0xdaa66d2bb0bb7836 */ /* 0x000fe20000000000 */
[----:B------:R-:W-:Y:S01]  /*6630*/  FMNMX.FTZ R5, R52, R6, !PT ;  /* 0x0000000634057209 */ /* 0x000fe20007810000 */
[----:B------:R-:W-:Y:S01]  /*6640*/  IMAD R3, R188, R123, R9 ;  /* 0x0000007bbc037224 */ /* 0x000fe200078e0209 */
[----:B------:R-:W-:Y:S01]  /*6650*/  FMNMX.FTZ R6, R90, R7, !PT ;  /* 0x000000075a067209 */ /* 0x000fe20007810000 */
[----:B------:R-:W-:Y:S01]  /*6660*/  VIADD R179, R176, 0x78dde6e4 ;  /* 0x78dde6e4b0b37836 */ /* 0x000fe20000000000 */
[----:B------:R-:W-:Y:S01]  /*6670*/  FMNMX.FTZ R0, R64, R5, !PT ;  /* 0x0000000540007209 */ /* 0x000fe20007810000 */
[C---:B------:R-:W-:Y:S01]  /*6680*/  VIADD R235, R177.reuse, 0xed9eba14 ;  /* 0xed9eba14b1eb7836 */ /* 0x040fe20000000000 */
[----:B------:R-:W-:Y:S01]  /*6690*/  FMNMX.FTZ R6, R84, R6, !PT ;  /* 0x0000000654067209 */ /* 0x000fe20007810000 */
[----:B------:R-:W-:Y:S01]  /*66a0*/  VIADD R236, R177, 0xa9066899 ;  /* 0xa9066899b1ec7836 */ /* 0x000fe20000000000 */
[----:B------:R-:W-:Y:S01]  /*66b0*/  FMNMX.FTZ R5, R63, R0, !PT ;  /* 0x000000003f057209 */ /* 0x000fe20007810000 */
[----:B------:R-:W-:Y:S01]  /*66c0*/  IMAD.SHL.U32 R0, R184, 0x2, RZ ;  /* 0x00000002b8007824 */ /* 0x000fe200078e00ff */
        /* <DEDUP_REMOVED lines=9> */
[----:B------:R-:W-:Y:S01]  /*6760*/  STL.64 [R1+0x80], R226 ;  /* 0x000080e201007387 */ /* 0x000fe20000100a00 */
[----:B------:R-:W-:Y:S01]  /*6770*/  LOP3.LUT R7, R177, R0, RZ, 0x3c, !PT ;  /* 0x00000000b1077212 */ /* 0x000fe200078e3cff */
[----:B------:R-:W-:Y:S01]  /*6780*/  VIADD R0, R0, 0x1 ;  /* 0x0000000100007836 */ /* 0x000fe20000000000 */
[----:B------:R-:W-:Y:S01]  /*6790*/  FMNMX.FTZ R14, R59, R6, !PT ;  /* 0x000000063b0e7209 */ /* 0x000fe20007810000 */
[----:B------:R-:W1:Y:S01]  /*67a0*/  SHFL.BFLY PT, R9, R5, 0x2, 0x1f ;  /* 0x0c401f0005097f89 */ /* 0x000e6200000e0000 */
[----:B------:R-:W-:-:S02]  /*67b0*/  LOP3.LUT R8, R215, R225, RZ, 0x3c, !PT ;  /* 0x000000e1d7087212 */ /* 0x000fc400078e3cff */
[----:B------:R-:W-:Y:S01]  /*67c0*/  FMNMX.FTZ R14, R50, R14, !PT ;  /* 0x0000000e320e7209 */ /* 0x000fe20007810000 */
[----:B------:R-:W-:Y:S01]  /*67d0*/  STL.64 [R1+0x160], R224 ;  /* 0x000160e001007387 */ /* 0x000fe20000100a00 */
[----:B------:R-:W-:Y:S01]  /*67e0*/  LOP3.LUT R153, R177, R0, RZ, 0x3c, !PT ;  /* 0x00000000b1997212 */ /* 0x000fe200078e3cff */
[----:B------:R-:W-:Y:S01]  /*67f0*/  IMAD.WIDE.U32 R232, R8, -0x2daee0ad, RZ ;  /* 0xd2511f5308e87825 */ /* 0x000fe200078e00ff */
[----:B------:R-:W-:Y:S02]  /*6800*/  FMNMX.FTZ R14, R49, R14, !PT ;  /* 0x0000000e310e7209 */ /* 0x000fe40007810000 */
[-C--:B------:R-:W-:Y:S01]  /*6810*/  LOP3.LUT R7, R7, R227.reuse, RZ, 0x3c, !PT ;  /* 0x000000e307077212 */ /* 0x080fe200078e3cff */
[----:B------:R-:W-:Y:S01]  /*6820*/  VIADD R0, R10, 0xffffffc0 ;  /* 0xffffffc00a007836 */ /* 0x000fe20000000000 */
[----:B------:R-:W-:Y:S01]  /*6830*/  LOP3.LUT R6, R153, R227, RZ, 0x3c, !PT ;  /* 0x000000e399067212 */ /* 0x000fe200078e3cff */
[----:B------:R-:W3:Y:S01]  /*6840*/  SHFL.BFLY PT, R101, R14, 0x2, 0x1f ;  /* 0x0c401f000e657f89 */ /* 0x000ee200000e0000 */
[----:B------:R-:W-:Y:S01]  /*6850*/  LOP3.LUT R127, R215, R13, RZ, 0x3c, !PT ;  /* 0x0000000dd77f7212 */ /* 0x000fe200078e3cff */
[----:B------:R-:W-:Y:S01]  /*6860*/  IMAD.WIDE.U32 R164, R7, -0x326172a9, RZ ;  /* 0xcd9e8d5707a47825 */ /* 0x000fe200078e00ff */
[----:B------:R-:W-:Y:S01]  /*6870*/  LOP3.LUT R7, R233, R100, R226, 0x96, !PT ;  /* 0x00000064e9077212 */ /* 0x000fe200078e96e2 */
[----:B------:R-:W-:Y:S02]  /*6880*/  STL.64 [R1+0x88], R232 ;  /* 0x000088e801007387 */ /* 0x000fe40000100a00 */
[----:B------:R-:W-:Y:S01]  /*6890*/  IMAD.WIDE.U32 R26, R6, -0x326172a9, RZ ;  /* 0xcd9e8d57061a7825 */ /* 0x000fe200078e00ff */
[----:B------:R-:W-:Y:S01]  /*68a0*/  SHF.R.S32.HI R6, RZ, 0x1f, R0 ;  /* 0x0000001fff067819 */ /* 0x000fe20000011400 */
[----:B------:R-:W-:Y:S01]  /*68b0*/  STL [R1+0x130], R212 ;  /* 0x000130d401007387 */ /* 0x000fe20000100800 */
[----:B------:R-:W-:Y:S01]  /*68c0*/  LOP3.LUT R8, R165, R213, R224, 0x96, !PT ;  /* 0x000000d5a5087212 */ /* 0x000fe200078e96e0 */
[----:B------:R-:W-:Y:S01]  /*68d0*/  IMAD.WIDE.U32 R220, R7, -0x326172a9, RZ ;  /* 0xcd9e8d5707dc7825 */ /* 0x000fe200078e00ff */
[----:B------:R-:W-:Y:S01]  /*68e0*/  IADD3 R0, P0, R3, R0, RZ ;  /* 0x0000000003007210 */ /* 0x000fe20007f1e0ff */
[----:B------:R-:W-:Y:S01]  /*68f0*/  STL [R1+0xa0], R234 ;  /* 0x0000a0ea01007387 */ /* 0x000fe20000100800 */
[----:B-1----:R-:W-:Y:S01]  /*6900*/  FMNMX.FTZ R5, R5, R9, !PT ;  /* 0x0000000905057209 */ /* 0x002fe20007810000 */
[----:B------:R-:W-:Y:S01]  /*6910*/  IMAD.WIDE.U32 R8, R8, -0x2daee0ad, RZ ;  /* 0xd2511f5308087825 */ /* 0x000fe200078e00ff */
[----:B------:R-:W-:Y:S01]  /*6920*/  LEA.HI.X.SX32 R16, R3, R6, 0x1, P0 ;  /* 0x0000000603107211 */ /* 0x000fe200000f0eff */
[----:B------:R-:W-:Y:S01]  /*6930*/  STL [R1+0xb4], R252 ;  /* 0x0000b4fc01007387 */ /* 0x000fe20000100800 */
[----:B------:R-:W-:-:S02]  /*6940*/  LOP3.LUT R128, R165, R213, R12, 0x96, !PT ;  /* 0x000000d5a5807212 */ /* 0x000fc400078e960c */
[-C--:B------:R-:W-:Y:S01]  /*6950*/  LOP3.LUT R149, R27, R213.reuse, R12, 0x96, !PT ;  /* 0x000000d51b957212 */ /* 0x080fe200078e960c */
[----:B------:R-:W1:Y:S01]  /*6960*/  SHFL.BFLY PT, R102, R5, 0x1, 0x1f ;  /* 0x0c201f0005667f89 */ /* 0x000e6200000e0000 */
[-C--:B------:R-:W-:Y:S02]  /*6970*/  LOP3.LUT R10, R221, R212.reuse, R164, 0x96, !PT ;  /* 0x000000d4dd0a7212 */ /* 0x080fe400078e96a4 */
[----:B------:R-:W-:Y:S01]  /*6980*/  LOP3.LUT R6, R27, R213, R224, 0x96, !PT ;  /* 0x000000d51b067212 */ /* 0x000fe200078e96e0 */
[----:B------:R-:W-:Y:S01]  /*6990*/  STL [R1+0x10], R187 ;  /* 0x000010bb01007387 */ /* 0x000fe20000100800 */
[----:B------:R-:W-:Y:S01]  /*69a0*/  LOP3.LUT R12, R221, R212, R26, 0x96, !PT ;  /* 0x000000d4dd0c7212 */ /* 0x000fe200078e961a */
[----:B------:R-:W-:Y:S01]  /*69b0*/  IMAD.WIDE.U32 R10, R10, -0x2daee0ad, RZ ;  /* 0xd2511f530a0a7825 */ /* 0x000fe200078e00ff */
[----:B------:R-:W-:Y:S01]  /*69c0*/  LOP3.LUT R3, R9, R234, R232, 0x96, !PT ;  /* 0x000000ea09037212 */ /* 0x000fe200078e96e8 */
[----:B------:R-:W-:Y:S01]  /*69d0*/  STL [R1+0x1c], R179 ;  /* 0x00001cb301007387 */ /* 0x000fe20000100800 */
[----:B---3--:R-:W-:Y:S01]  /*69e0*/  FMNMX.FTZ R101, R14, R101, !PT ;  /* 0x000000650e657209 */ /* 0x008fe20007810000 */
[----:B------:R-:W-:Y:S01]  /*69f0*/  IMAD.WIDE.U32 R6, R6, -0x2daee0ad, RZ ;  /* 0xd2511f5306067825 */ /* 0x000fe200078e00ff */
[----:B------:R-:W-:Y:S01]  /*6a00*/  LOP3.LUT R8, R11, R252, R8, 0x96, !PT ;  /* 0x000000fc0b087212 */ /* 0x000fe200078e9608 */
[----:B------:R-:W-:Y:S01]  /*6a10*/  STL [R1+0x94], R235 ;  /* 0x000094eb01007387 */ /* 0x000fe20000100800 */
[----:B------:R-:W-:Y:S01]  /*6a20*/  LEA R34, P0, R0, R166, 0x1 ;  /* 0x000000a600227211 */ /* 0x000fe200078008ff */
[----:B------:R-:W-:Y:S01]  /*6a30*/  IMAD.WIDE.U32 R12, R12, -0x2daee0ad, RZ ;  /* 0xd2511f530c0c7825 */ /* 0x000fe200078e00ff */
[----:B------:R-:W-:Y:S01]  /*6a40*/  LOP3.LUT R7, R7, R234, R232, 0x96, !PT ;  /* 0x000000ea07077212 */ /* 0x000fe200078e96e8 */
[----:B------:R-:W-:Y:S01]  /*6a50*/  STL [R1+0x18], R236 ;  /* 0x000018ec01007387 */ /* 0x000fe20000100800 */
[----:B------:R-:W-:Y:S01]  /*6a60*/  LEA.HI.X R35, R0, R167, R16, 0x1, P0 ;  /* 0x000000a700237211 */ /* 0x000fe200000f0c10 */
[----:B------:R-:W-:Y:S01]  /*6a70*/  IMAD.WIDE.U32 R28, R3, -0x326172a9, RZ ;  /* 0xcd9e8d57031c7825 */ /* 0x000fe200078e00ff */
[----:B------:R-:W-:Y:S01]  /*6a80*/  LOP3.LUT R15, R13, R252, R6, 0x96, !PT ;  /* 0x000000fc0d0f7212 */ /* 0x000fe200078e9606 */
[----:B------:R-:W3:Y:S02]  /*6a90*/  SHFL.BFLY PT, R3, R101, 0x1, 0x1f ;  /* 0x0c201f0065037f89 */ /* 0x000ee400000e0000 */
        /* <DEDUP_REMOVED lines=8> */
[----:B------:R-:W-:-:S03]  /*6b20*/  LOP3.LUT R7, R7, R187, R220, 0x96, !PT ;  /* 0x000000bb07077212 */ /* 0x000fc600078e96dc */
[----:B------:R-:W-:Y:S01]  /*6b30*/  IMAD.WIDE.U32 R8, R8, -0x2daee0ad, RZ ;  /* 0xd2511f5308087825 */ /* 0x000fe200078e00ff */
[----:B------:R-:W-:-:S03]  /*6b40*/  LOP3.LUT R0, R15, R179, R6, 0x96, !PT ;  /* 0x000000b30f007212 */ /* 0x000fc600078e9606 */
[----:B------:R-:W-:Y:S01]  /*6b50*/  IMAD.WIDE.U32 R16, R16, -0x2daee0ad, RZ ;  /* 0xd2511f5310107825 */ /* 0x000fe200078e00ff */
[----:B------:R-:W-:-:S03]  /*6b60*/  LOP3.LUT R11, R9, R235, R10, 0x96, !PT ;  /* 0x000000eb090b7212 */ /* 0x000fc600078e960a */
[----:B------:R-:W-:Y:S01]  /*6b70*/  IMAD.WIDE.U32 R6, R7, -0x2daee0ad, RZ ;  /* 0xd2511f5307067825 */ /* 0x000fe200078e00ff */
[----:B------:R-:W-:Y:S02]  /*6b80*/  LOP3.LUT R8, R17, R236, R8, 0x96, !PT ;  /* 0x000000ec11087212 */ /* 0x000fe400078e9608 */
[----:B---3--:R-:W-:Y:S01]  /*6b90*/  FMNMX.FTZ R101, R101, R3, !PT ;  /* 0x0000000365657209 */ /* 0x008fe20007810000 */
[----:B------:R-:W-:Y:S01]  /*6ba0*/  IMAD.WIDE.U32 R20, R0, -0x2daee0ad, RZ ;  /* 0xd2511f5300147825 */ /* 0x000fe200078e00ff */
[----:B------:R-:W-:-:S03]  /*6bb0*/  LOP3.LUT R10, R7, R235, R12, 0x96, !PT ;  /* 0x000000eb070a7212 */ /* 0x000fc600078e960c */
[----:B------:R-:W-:Y:S01]  /*6bc0*/  IMAD.WIDE.U32 R22, R11, -0x326172a9, RZ ;  /* 0xcd9e8d570b167825 */ /* 0x000fe200078e00ff */
[----:B------:R-:W-:-:S03]  /*6bd0*/  LOP3.LUT R7, R21, R236, R6, 0x96, !PT ;  /* 0x000000ec15077212 */ /* 0x000fc600078e9606 */
[----:B------:R-:W-:-:S04]  /*6be0*/  IMAD.WIDE.U32 R8, R8, -0x326172a9, RZ ;  /* 0xcd9e8d5708087825 */ /* 0x000fc800078e00ff */
        /* <DEDUP_REMOVED lines=8> */
[----:B------:R-:W-:Y:S02]  /*6c70*/  LOP3.LUT R11, R3, 0xff, RZ, 0xc0, !PT ;  /* 0x000000ff030b7812 */ /* 0x000fe400078ec0ff */
[----:B------:R-:W-:Y:S02]  /*6c80*/  LOP3.LUT R13, R9, R245, R10, 0x96, !PT ;  /* 0x000000f5090d7212 */ /* 0x000fe400078e960a */
[C---:B------:R-:W-:Y:S02]  /*6c90*/  LOP3.LUT R14, R8.reuse, 0xff, RZ, 0xc0, !PT ;  /* 0x000000ff080e7812 */ /* 0x040fe400078ec0ff */
[----:B------:R-:W-:Y:S02]  /*6ca0*/  LOP3.LUT R27, R8, 0xffff, RZ, 0xc0, !PT ;  /* 0x0000ffff081b7812 */ /* 0x000fe400078ec0ff */
[--C-:B------:R-:W-:Y:S02]  /*6cb0*/  SHF.R.U32.HI R21, RZ, 0x10, R8.reuse ;  /* 0x00000010ff157819 */ /* 0x100fe40000011608 */
[----:B------:R-:W-:-:S02]  /*6cc0*/  SHF.R.U32.HI R18, RZ, 0x18, R8 ;  /* 0x00000018ff127819 */ /* 0x000fc40000011608 */
[C---:B------:R-:W-:Y:S02]  /*6cd0*/  ISETP.GE.U32.AND P3, PT, R192.reuse, R11, PT ;  /* 0x0000000bc000720c */ /* 0x040fe40003f66070 */
[C---:B------:R-:W-:Y:S02]  /*6ce0*/  ISETP.GE.U32.AND P4, PT, R192.reuse, R12, PT ;  /* 0x0000000cc000720c */ /* 0x040fe40003f86070 */
[----:B------:R-:W-:Y:S01]  /*6cf0*/  ISETP.GE.U32.AND P1, PT, R192, R15, PT ;  /* 0x0000000fc000720c */ /* 0x000fe20003f26070 */
[C---:B--2---:R-:W-:Y:S01]  /*6d00*/  FMUL.FTZ R6, R4.reuse, R102 ;  /* 0x0000006604067220 */ /* 0x044fe20000410000 */
[----:B------:R-:W-:-:S04]  /*6d10*/  FMUL.FTZ R5, R4, R101 ;  /* 0x0000006504057220 */ /* 0x000fc80000410000 */
[----:B------:R-:W-:Y:S02]  /*6d20*/  FSEL R6, R6, RZ, P0 ;  /* 0x000000ff06067208 */ /* 0x000fe40000000000 */
[----:B------:R-:W-:-:S03]  /*6d30*/  FSETP.NEU.FTZ.AND P0, PT, R101, -INF , PT ;  /* 0xff8000006500780b */ /* 0x000fc60003f1d000 */
[-CC-:B------:R-:W-:Y:S01]  /*6d40*/  FFMA.FTZ R0, R36, R4.reuse, -R6.reuse ;  /* 0x0000000424007223 */ /* 0x180fe20000010806 */
[-C--:B------:R-:W-:Y:S01]  /*6d50*/  FFMA.FTZ R7, R33, R4.reuse, -R6 ;  /* 0x0000000421077223 */ /* 0x080fe20000010806 */
[----:B------:R-:W-:Y:S02]  /*6d60*/  FSEL R5, R5, RZ, P0 ;  /* 0x000000ff05057208 */ /* 0x000fe40000000000 */
[----:B------:R1:W-:Y:S03]  /*6d70*/  MUFU.EX2 R159, R0 ;  /* 0x00000000009f7308 */ /* 0x0003e60000000800 */
[----:B------:R-:W-:-:S05]  /*6d80*/  FFMA.FTZ R10, R30, R4, -R5 ;  /* 0x000000041e0a7223 */ /* 0x000fca0000010805 */
[----:B------:R2:W3:Y:S08]  /*6d90*/  MUFU.EX2 R158, R7 ;  /* 0x00000007009e7308 */ /* 0x0004f00000000800 */
[----:B------:R4:W-:Y:S01]  /*6da0*/  MUFU.EX2 R156, R10 ;  /* 0x0000000a009c7308 */ /* 0x0009e20000000800 */
[CCC-:B-1----:R-:W-:Y:S02]  /*6db0*/  LOP3.LUT R0, R23.reuse, R211.reuse, R24.reuse, 0x96, !PT ;  /* 0x000000d317007212 */ /* 0x1c2fe400078e9618 */
[----:B------:R-:W-:-:S03]  /*6dc0*/  LOP3.LUT R24, R23, R211, R24, 0x96, !PT ;  /* 0x000000d317187212 */ /* 0x000fc600078e9618 */
[----:B------:R-:W-:-:S04]  /*6dd0*/  IMAD.WIDE.U32 R8, R0, -0x2daee0ad, RZ ;  /* 0xd2511f5300087825 */ /* 0x000fc800078e00ff */
[----:B--2---:R-:W-:Y:S01]  /*6de0*/  FFMA.FTZ R7, R31, R4, -R5 ;  /* 0x000000041f077223 */ /* 0x004fe20000010805 */
[----:B------:R-:W-:-:S03]  /*6df0*/  LOP3.LUT R0, R9, R246, R16, 0x96, !PT ;  /* 0x000000f609007212 */ /* 0x000fc600078e9610 */
[----:B------:R1:W2:Y:S01]  /*6e00*/  MUFU.EX2 R157, R7 ;  /* 0x00000007009d7308 */ /* 0x0002a20000000800 */
[C---:B------:R-:W-:Y:S02]  /*6e10*/  LOP3.LUT R12, R8.reuse, 0xffff, RZ, 0xc0, !PT ;  /* 0x0000ffff080c7812 */ /* 0x040fe400078ec0ff */
[----:B------:R-:W-:Y:S01]  /*6e20*/  LOP3.LUT R11, R8, 0xff, RZ, 0xc0, !PT ;  /* 0x000000ff080b7812 */ /* 0x000fe200078ec0ff */
[-C--:B----4-:R-:W-:Y:S01]  /*6e30*/  FFMA.FTZ R10, R38, R4.reuse, -R6 ;  /* 0x00000004260a7223 */ /* 0x090fe20000010806 */
[--C-:B------:R-:W-:Y:S02]  /*6e40*/  SHF.R.U32.HI R16, RZ, 0x10, R8.reuse ;  /* 0x00000010ff107819 */ /* 0x100fe40000011608 */
[----:B------:R-:W-:Y:S01]  /*6e50*/  SHF.R.U32.HI R15, RZ, 0x18, R8 ;  /* 0x00000018ff0f7819 */ /* 0x000fe20000011608 */
[----:B------:R-:W-:Y:S01]  /*6e60*/  FFMA.FTZ R8, R39, R4, -R6 ;  /* 0x0000000427087223 */ /* 0x000fe20000010806 */
[----:B------:R4:W-:Y:S01]  /*6e70*/  MUFU.EX2 R155, R10 ;  /* 0x0000000a009b7308 */ /* 0x0009e20000000800 */
[----:B-1----:R-:W-:-:S07]  /*6e80*/  LOP3.LUT R7, R3, 0xffff, RZ, 0xc0, !PT ;  /* 0x0000ffff03077812 */ /* 0x002fce00078ec0ff */
[----:B------:R-:W1:Y:S01]  /*6e90*/  MUFU.EX2 R154, R8 ;  /* 0x00000008009a7308 */ /* 0x000e620000000800 */
[----:B------:R-:W-:-:S04]  /*6ea0*/  SHF.R.U32.HI R7, RZ, 0x8, R7 ;  /* 0x00000008ff077819 */ /* 0x000fc80000011607 */
[----:B------:R-:W-:Y:S01]  /*6eb0*/  LOP3.LUT R9, R7, 0xffff, RZ, 0xc0, !PT ;  /* 0x0000ffff07097812 */ /* 0x000fe200078ec0ff */
[----:B----4-:R-:W-:Y:S01]  /*6ec0*/  FFMA.FTZ R10, R93, R4, -R6 ;  /* 0x000000045d0a7223 */ /* 0x010fe20000010806 */
[----:B---3--:R-:W-:Y:S02]  /*6ed0*/  F2FP.BF16.F32.PACK_AB R7, R158, R159 ;  /* 0x0000009f9e07723e */ /* 0x008fe400000010ff */
[----:B------:R-:W-:Y:S01]  /*6ee0*/  ISETP.GE.U32.AND P2, PT, R192, R9, PT ;  /* 0x00000009c000720c */ /* 0x000fe20003f46070 */
[----:B------:R3:W-:Y:S01]  /*6ef0*/  MUFU.EX2 R231, R10 ;  /* 0x0000000a00e77308 */ /* 0x0007e20000000800 */
[C---:B------:R-:W-:Y:S02]  /*6f00*/  PRMT R73, R7.reuse, 0x7610, R73 ;  /* 0x0000761007497816 */ /* 0x040fe40000000049 */
[----:B------:R-:W-:Y:S02]  /*6f10*/  PRMT R72, R7, 0x7632, R72 ;  /* 0x0000763207487816 */ /* 0x000fe40000000048 */
[--C-:B------:R-:W-:Y:S01]  /*6f20*/  SHF.R.U32.HI R7, RZ, 0x18, R3.reuse ;  /* 0x00000018ff077819 */ /* 0x100fe20000011603 */
[----:B------:R-:W-:Y:S01]  /*6f30*/  @!P3 HFMA2.BF16_V2 R30, -RZ.H0_H0, RZ.H0_H0, -R73.H0_H0 ;  /* 0x200000ffff1eb231 */ /* 0x000fe20000340949 */
[----:B------:R-:W-:-:S02]  /*6f40*/  SHF.R.U32.HI R3, RZ, 0x10, R3 ;  /* 0x00000010ff037819 */ /* 0x000fc40000011603 */
[----:B------:R-:W-:Y:S01]  /*6f50*/  ISETP.GE.U32.AND P0, PT, R192, R7, PT ;  /* 0x00000007c000720c */ /* 0x000fe20003f06070 */
[-CC-:B------:R-:W-:Y:S01]  /*6f60*/  FFMA.FTZ R7, R32, R4.reuse, -R5.reuse ;  /* 0x0000000420077223 */ /* 0x180fe20000010805 */
[----:B------:R-:W-:Y:S01]  /*6f70*/  LOP3.LUT R3, R3, 0xff, RZ, 0xc0, !PT ;  /* 0x000000ff03037812 */ /* 0x000fe200078ec0ff */
[----:B------:R-:W-:Y:S01]  /*6f80*/  @!P2 HFMA2.BF16_V2 R31, -RZ.H0_H0, RZ.H0_H0, -R72.H0_H0 ;  /* 0x200000ffff1fa231 */ /* 0x000fe20000340948 */
[----:B------:R-:W-:Y:S01]  /*6f90*/  PRMT R170, R73, 0x5410, R72 ;  /* 0x0000541049aa7816 */ /* 0x000fe20000000048 */
[----:B------:R4:W-:Y:S01]  /*6fa0*/  MUFU.EX2 R152, R7 ;  /* 0x0000000700987308 */ /* 0x0009e20000000800 */
[----:B------:R-:W-:Y:S02]  /*6fb0*/  @!P3 PRMT R73, R30, 0x5410, RZ ;  /* 0x000054101e49b816 */ /* 0x000fe400000000ff */
[----:B------:R-:W-:Y:S01]  /*6fc0*/  ISETP.GE.U32.AND P3, PT, R192, R3, PT ;  /* 0x00000003c000720c */ /* 0x000fe20003f66070 */
[-C--:B---3--:R-:W-:Y:S01]  /*6fd0*/  FFMA.FTZ R10, R87, R4.reuse, -R5 ;  /* 0x00000004570a7223 */ /* 0x088fe20000010805 */
[----:B--2---:R-:W-:Y:S01]  /*6fe0*/  F2FP.BF16.F32.PACK_AB R8, R156, R157 ;  /* 0x0000009d9c08723e */ /* 0x004fe200000010ff */
[----:B------:R-:W-:Y:S01]  /*6ff0*/  ST.E.U16 desc[UR4][R34.64], R73 ;  /* 0x0000004922007985 */ /* 0x000fe2000c101504 */
[----:B------:R-:W-:Y:S01]  /*7000*/  SHF.R.U32.HI R3, RZ, 0x8, R17 ;  /* 0x00000008ff037819 */ /* 0x000fe20000011611 */
[----:B------:R-:W-:Y:S01]  /*7010*/  FFMA.FTZ R17, R57, R4, -R6 ;  /* 0x0000000439117223 */ /* 0x000fe20000010806 */
[C---:B------:R-:W-:Y:S01]  /*7020*/  PRMT R70, R8.reuse, 0x7632, R70 ;  /* 0x0000763208467816 */ /* 0x040fe20000000046 */
[----:B------:R-:W-:Y:S01]  /*7030*/  MUFU.EX2 R228, R10 ;  /* 0x0000000a00e47308 */ /* 0x000fe20000000800 */
[----:B------:R-:W-:-:S02]  /*7040*/  PRMT R55, R8, 0x7610, R55 ;  /* 0x0000761008377816 */ /* 0x000fc40000000037 */
[----:B------:R-:W-:Y:S01]  /*7050*/  LOP3.LUT R8, R3, 0xffff, RZ, 0xc0, !PT ;  /* 0x0000ffff03087812 */ /* 0x000fe200078ec0ff */
[----:B------:R-:W-:Y:S01]  /*7060*/  @!P0 HFMA2.BF16_V2 R33, -RZ.H0_H0, RZ.H0_H0, -R70.H0_H0 ;  /* 0x200000ffff218231 */ /* 0x000fe20000340946 */
[----:B-1----:R-:W-:Y:S01]  /*7070*/  F2FP.BF16.F32.PACK_AB R3, R154, R155 ;  /* 0x0000009b9a03723e */ /* 0x002fe200000010ff */
[----:B------:R-:W-:Y:S02]  /*7080*/  @!P3 HFMA2.BF16_V2 R36, -RZ.H0_H0, RZ.H0_H0, -R55.H0_H0 ;  /* 0x200000ffff24b231 */ /* 0x000fe40000340937 */
[----:B----4-:R-:W-:Y:S01]  /*7090*/  FFMA.FTZ R7, R37, R4, -R5 ;  /* 0x0000000425077223 */ /* 0x010fe20000010805 */
[----:B------:R-:W-:Y:S01]  /*70a0*/  @!P2 PRMT R72, R31, 0x5410, RZ ;  /* 0x000054101f48a816 */ /* 0x000fe200000000ff */
[----:B------:R-:W-:Y:S01]  /*70b0*/  MUFU.EX2 R242, R17 ;  /* 0x0000001100f27308 */ /* 0x000fe20000000800 */
[----:B------:R-:W-:Y:S02]  /*70c0*/  ISETP.GE.U32.AND P2, PT, R192, R8, PT ;  /* 0x00000008c000720c */ /* 0x000fe40003f46070 */
[C---:B------:R-:W-:Y:S01]  /*70d0*/  PRMT R80, R3.reuse, 0x7610, R80 ;  /* 0x0000761003507816 */ /* 0x040fe20000000050 */
[----:B------:R-:W-:Y:S01]  /*70e0*/  ST.E.U16 desc[UR4][R34.64+0x2], R72 ;  /* 0x0000024822007985 */ /* 0x000fe2000c101504 */
[----:B------:R-:W-:-:S02]  /*70f0*/  PRMT R79, R3, 0x7632, R79 ;  /* 0x00007632034f7816 */ /* 0x000fc4000000004f */
[----:B------:R-:W-:Y:S01]  /*7100*/  LOP3.LUT R3, R19, 0xff, RZ, 0xc0, !PT ;  /* 0x000000ff13037812 */ /* 0x000fe200078ec0ff */
[----:B------:R1:W2:Y:S01]  /*7110*/  MUFU.EX2 R150, R7 ;  /* 0x0000000700967308 */ /* 0x0002a20000000800 */
[----:B------:R-:W-:Y:S01]  /*7120*/  PRMT R168, R55, 0x5410, R70 ;  /* 0x0000541037a87816 */ /* 0x000fe20000000046 */
[----:B------:R-:W-:Y:S01]  /*7130*/  @!P1 HFMA2.BF16_V2 R32, -RZ.H0_H0, RZ.H0_H0, -R80.H0_H0 ;  /* 0x200000ffff209231 */ /* 0x000fe20000340950 */
[----:B------:R-:W-:Y:S02]  /*7140*/  @!P3 PRMT R55, R36, 0x5410, RZ ;  /* 0x000054102437b816 */ /* 0x000fe400000000ff */
[----:B------:R-:W-:Y:S01]  /*7150*/  ISETP.GE.U32.AND P3, PT, R192, R3, PT ;  /* 0x00000003c000720c */ /* 0x000fe20003f66070 */
[----:B------:R-:W-:Y:S01]  /*7160*/  @!P2 HFMA2.BF16_V2 R37, -RZ.H0_H0, RZ.H0_H0, -R79.H0_H0 ;  /* 0x200000ffff25a231 */ /* 0x000fe2000034094f */
[C---:B------:R-:W-:Y:S02]  /*7170*/  LOP3.LUT R3, R0.reuse, 0xffff, RZ, 0xc0, !PT ;  /* 0x0000ffff00037812 */ /* 0x040fe400078ec0ff */
[----:B------:R-:W-:-:S02]  /*7180*/  LOP3.LUT R8, R0, 0xff, RZ, 0xc0, !PT ;  /* 0x000000ff00087812 */ /* 0x000fc400078ec0ff */
[----:B------:R-:W-:Y:S02]  /*7190*/  SHF.R.U32.HI R3, RZ, 0x8, R3 ;  /* 0x00000008ff037819 */ /* 0x000fe40000011603 */
[----:B------:R-:W-:Y:S02]  /*71a0*/  PRMT R167, R80, 0x5410, R79 ;  /* 0x0000541050a77816 */ /* 0x000fe4000000004f */
[----:B------:R-:W-:Y:S01]  /*71b0*/  @!P1 PRMT R80, R32, 0x5410, RZ ;  /* 0x0000541020509816 */ /* 0x000fe200000000ff */
[----:B-1----:R-:W-:Y:S01]  /*71c0*/  FFMA.FTZ R7, R65, R4, -R6 ;  /* 0x0000000441077223 */ /* 0x002fe20000010806 */
[----:B------:R-:W-:Y:S02]  /*71d0*/  LOP3.LUT R3, R3, 0xffff, RZ, 0xc0, !PT ;  /* 0x0000ffff03037812 */ /* 0x000fe400078ec0ff */
[C---:B------:R-:W-:Y:S01]  /*71e0*/  ISETP.GE.U32.AND P1, PT, R192.reuse, R8, PT ;  /* 0x00000008c000720c */ /* 0x040fe20003f26070 */
[----:B------:R1:W-:Y:S01]  /*71f0*/  MUFU.EX2 R151, R7 ;  /* 0x0000000700977308 */ /* 0x0003e20000000800 */
[----:B------:R-:W-:Y:S01]  /*7200*/  @!P2 PRMT R79, R37, 0x5410, RZ ;  /* 0x00005410254fa816 */ /* 0x000fe200000000ff */
[----:B------:R-:W-:Y:S01]  /*7210*/  IMAD.MOV.U32 R37, RZ, RZ, R100 ;  /* 0x000000ffff257224 */ /* 0x000fe200078e0064 */
[----:B------:R-:W-:-:S02]  /*7220*/  ISETP.GE.U32.AND P2, PT, R192, R3, PT ;  /* 0x00000003c000720c */ /* 0x000fc40003f46070 */
[----:B------:R-:W-:Y:S02]  /*7230*/  @!P0 PRMT R70, R33, 0x5410, RZ ;  /* 0x0000541021468816 */ /* 0x000fe400000000ff */
[----:B------:R-:W-:Y:S01]  /*7240*/  ISETP.GE.U32.AND P0, PT, R192, R14, PT ;  /* 0x0000000ec000720c */ /* 0x000fe20003f06070 */
[----:B------:R-:W-:-:S04]  /*7250*/  FFMA.FTZ R14, R59, R4, -R5 ;  /* 0x000000043b0e7223 */ /* 0x000fc80000010805 */
[----:B------:R-:W-:Y:S01]  /*7260*/  MUFU.EX2 R243, R14 ;  /* 0x0000000e00f37308 */ /* 0x000fe20000000800 */
[----:B-1----:R-:W-:-:S07]  /*7270*/  FFMA.FTZ R7, R67, R4, -R6 ;  /* 0x0000000443077223 */ /* 0x002fce0000010806 */
[----:B------:R2:W1:Y:S02]  /*7280*/  MUFU.EX2 R176, R7 ;  /* 0x0000000700b07308 */ /* 0x0004640000000800 */
[----:B--2---:R-:W-:Y:S02]  /*7290*/  F2FP.BF16.F32.PACK_AB R7, R150, R152 ;  /* 0x000000989607723e */ /* 0x004fe400000010ff */
[----:B-1----:R-:W-:Y:S02]  /*72a0*/  F2FP.BF16.F32.PACK_AB R3, R176, R151 ;  /* 0x00000097b003723e */ /* 0x002fe400000010ff */
[C---:B------:R-:W-:Y:S02]  /*72b0*/  PRMT R78, R7.reuse, 0x7632, R78 ;  /* 0x00007632074e7816 */ /* 0x040fe4000000004e */
[----:B------:R-:W-:Y:S01]  /*72c0*/  PRMT R77, R7, 0x7610, R77 ;  /* 0x00007610074d7816 */ /* 0x000fe2000000004d */
[----:B------:R-:W-:Y:S01]  /*72d0*/  FFMA.FTZ R7, R40, R4, -R5 ;  /* 0x0000000428077223 */ /* 0x000fe20000010805 */
[C---:B------:R-:W-:Y:S01]  /*72e0*/  PRMT R76, R3.reuse, 0x7610, R76 ;  /* 0x00007610034c7816 */ /* 0x040fe2000000004c */
[----:B------:R-:W-:Y:S01]  /*72f0*/  @!P4 HFMA2.BF16_V2 R38, -RZ.H0_H0, RZ.H0_H0, -R78.H0_H0 ;  /* 0x200000ffff26c231 */ /* 0x000fe2000034094e */
[----:B------:R-:W-:Y:S01]  /*7300*/  PRMT R75, R3, 0x7632, R75 ;  /* 0x00007632034b7816 */ /* 0x000fe2000000004b */
[----:B------:R1:W-:Y:S01]  /*7310*/  MUFU.EX2 R160, R7 ;  /* 0x0000000700a07308 */ /* 0x0003e20000000800 */
[--C-:B------:R-:W-:Y:S01]  /*7320*/  SHF.R.U32.HI R3, RZ, 0x10, R0.reuse ;  /* 0x00000010ff037819 */ /* 0x100fe20000011600 */
[----:B------:R-:W-:Y:S01]  /*7330*/  @!P1 HFMA2.BF16_V2 R40, -RZ.H0_H0, RZ.H0_H0, -R76.H0_H0 ;  /* 0x200000ffff289231 */ /* 0x000fe2000034094c */
[----:B------:R-:W-:Y:S01]  /*7340*/  SHF.R.U32.HI R0, RZ, 0x18, R0 ;  /* 0x00000018ff007819 */ /* 0x000fe20000011600 */
[----:B------:R-:W-:Y:S01]  /*7350*/  @!P2 HFMA2.BF16_V2 R41, -RZ.H0_H0, RZ.H0_H0, -R75.H0_H0 ;  /* 0x200000ffff29a231 */ /* 0x000fe2000034094b */
[----:B------:R-:W-:Y:S01]  /*7360*/  PRMT R169, R76, 0x5410, R75 ;  /* 0x000054104ca97816 */ /* 0x000fe2000000004b */
[----:B------:R-:W-:Y:S01]  /*7370*/  @!P3 HFMA2.BF16_V2 R39, -RZ.H0_H0, RZ.H0_H0, -R77.H0_H0 ;  /* 0x200000ffff27b231 */ /* 0x000fe2000034094d */
[----:B------:R-:W-:-:S02]  /*7380*/  @!P1 PRMT R76, R40, 0x5410, RZ ;  /* 0x00005410284c9816 */ /* 0x000fc400000000ff */
[----:B------:R-:W-:Y:S02]  /*7390*/  LOP3.LUT R3, R3, 0xff, RZ, 0xc0, !PT ;  /* 0x000000ff03037812 */ /* 0x000fe400078ec0ff */
[----:B------:R-:W-:Y:S02]  /*73a0*/  ISETP.GE.U32.AND P1, PT, R192, R0, PT ;  /* 0x00000000c000720c */ /* 0x000fe40003f26070 */
[----:B------:R-:W-:Y:S02]  /*73b0*/  FMNMX.FTZ R0, R109, R108, !PT ;  /* 0x0000006c6d007209 */ /* 0x000fe40007810000 */
[----:B------:R-:W-:Y:S01]  /*73c0*/  @!P2 PRMT R75, R41, 0x5410, RZ ;  /* 0x00005410294ba816 */ /* 0x000fe200000000ff */
[----:B-1----:R-:W-:Y:S01]  /*73d0*/  FFMA.FTZ R7, R66, R4, -R5 ;  /* 0x0000000442077223 */ /* 0x002fe20000010805 */
[----:B------:R-:W-:Y:S02]  /*73e0*/  ISETP.GE.U32.AND P2, PT, R192, R3, PT ;  /* 0x00000003c000720c */ /* 0x000fe40003f46070 */
[----:B------:R-:W-:Y:S01]  /*73f0*/  FMNMX.FTZ R3, R118, R117, !PT ;  /* 0x0000007576037209 */ /* 0x000fe20007810000 */
[----:B------:R1:W2:Y:S01]  /*7400*/  MUFU.EX2 R171, R7 ;  /* 0x0000000700ab7308 */ /* 0x0002a20000000800 */
[----:B------:R-:W-:-:S02]  /*7410*/  FMNMX.FTZ R0, R111, R0, !PT ;  /* 0x000000006f007209 */ /* 0x000fc40007810000 */
[----:B------:R-:W-:Y:S02]  /*7420*/  FMNMX.FTZ R3, R122, R3, !PT ;  /* 0x000000037a037209 */ /* 0x000fe40007810000 */
[----:B------:R-:W-:Y:S02]  /*7430*/  FMNMX.FTZ R0, R110, R0, !PT ;  /* 0x000000006e007209 */ /* 0x000fe40007810000 */
[----:B------:R-:W-:Y:S02]  /*7440*/  PRMT R163, R77, 0x5410, R78 ;  /* 0x000054104da37816 */ /* 0x000fe4000000004e */
[----:B------:R-:W-:Y:S02]  /*7450*/  @!P3 PRMT R77, R39, 0x5410, RZ ;  /* 0x00005410274db816 */ /* 0x000fe400000000ff */
[----:B------:R-:W-:Y:S01]  /*7460*/  ISETP.GE.U32.AND P3, PT, R192, R11, PT ;  /* 0x0000000bc000720c */ /* 0x000fe20003f66070 */
[----:B------:R-:W-:Y:S01]  /*7470*/  FFMA.FTZ R11, R84, R4, -R6 ;  /* 0x00000004540b7223 */ /* 0x000fe20000010806 */
[----:B------:R-:W-:-:S02]  /*7480*/  @!P4 PRMT R78, R38, 0x5410, RZ ;  /* 0x00005410264ec816 */ /* 0x000fc400000000ff */
[----:B------:R-:W-:Y:S01]  /*7490*/  ISETP.GE.U32.AND P4, PT, R192, R18, PT ;  /* 0x00000012c000720c */ /* 0x000fe20003f86070 */
[-C--:B------:R-:W-:Y:S01]  /*74a0*/  FFMA.FTZ R18, R49, R4.reuse, -R5 ;  /* 0x0000000431127223 */ /* 0x080fe20000010805 */
[----:B-1----:R-:W-:Y:S01]  /*74b0*/  FFMA.FTZ R7, R68, R4, -R6 ;  /* 0x0000000444077223 */ /* 0x002fe20000010806 */
[----:B--2---:R-:W-:Y:S01]  /*74c0*/  F2FP.BF16.F32.PACK_AB R8, R171, R160 ;  /* 0x000000a0ab08723e */ /* 0x004fe200000010ff */
[----:B------:R-:W-:Y:S03]  /*74d0*/  MUFU.EX2 R186, R11 ;  /* 0x0000000b00ba7308 */ /* 0x000fe60000000800 */
[C---:B------:R-:W-:Y:S02]  /*74e0*/  PRMT R74, R8.reuse, 0x7632, R74 ;  /* 0x00007632084a7816 */ /* 0x040fe4000000004a */
[----:B------:R-:W-:Y:S01]  /*74f0*/  PRMT R71, R8, 0x7610, R71 ;  /* 0x0000761008477816 */ /* 0x000fe20000000047 */
[----:B------:R-:W-:-:S02]  /*7500*/  FFMA.FTZ R8, R98, R4, -R5 ;  /* 0x0000000462087223 */ /* 0x000fc40000010805 */
[----:B------:R1:W-:Y:S01]  /*7510*/  MUFU.EX2 R178, R7 ;  /* 0x0000000700b27308 */ /* 0x0003e20000000800 */
[----:B------:R-:W-:Y:S01]  /*7520*/  PRMT R166, R71, 0x5410, R74 ;  /* 0x0000541047a67816 */ /* 0x000fe2000000004a */
[----:B------:R-:W-:-:S05]  /*7530*/  @!P2 HFMA2.BF16_V2 R43, -RZ.H0_H0, RZ.H0_H0, -R71.H0_H0 ;  /* 0x200000ffff2ba231 */ /* 0x000fca0000340947 */
[----:B------:R-:W-:Y:S01]  /*7540*/  @!P2 PRMT R71, R43, 0x5410, RZ ;  /* 0x000054102b47a816 */ /* 0x000fe200000000ff */
[----:B------:R2:W-:Y:S01]  /*7550*/  MUFU.EX2 R177, R8 ;  /* 0x0000000800b17308 */ /* 0x0005e20000000800 */
[----:B------:R-:W-:Y:S01]  /*7560*/  ISETP.GE.U32.AND P2, PT, R192, R15, PT ;  /* 0x0000000fc000720c */ /* 0x000fe20003f46070 */
[----:B------:R-:W-:-:S06]  /*7570*/  FFMA.FTZ R15, R50, R4, -R5 ;  /* 0x00000004320f7223 */ /* 0x000fcc0000010805 */
[----:B------:R-:W-:Y:S01]  /*7580*/  MUFU.EX2 R240, R15 ;  /* 0x0000000f00f07308 */ /* 0x000fe20000000800 */
[----:B-1----:R-:W-:Y:S01]  /*7590*/  FFMA.FTZ R7, R42, R4, -R6 ;  /* 0x000000042a077223 */ /* 0x002fe20000010806 */
[----:B------:R-:W-:-:S05]  /*75a0*/  @!P1 HFMA2.BF16_V2 R42, -RZ.H0_H0, RZ.H0_H0, -R74.H0_H0 ;  /* 0x200000ffff2a9231 */ /* 0x000fca000034094a */
[----:B------:R-:W-:Y:S01]  /*75b0*/  @!P1 PRMT R74, R42, 0x5410, RZ ;  /* 0x000054102a4a9816 */ /* 0x000fe200000000ff */
[----:B------:R1:W3:Y:S01]  /*75c0*/  MUFU.EX2 R181, R7 ;  /* 0x0000000700b57308 */ /* 0x0002e20000000800 */
[----:B--2---:R-:W-:-:S07]  /*75d0*/  FFMA.FTZ R8, R62, R4, -R6 ;  /* 0x000000043e087223 */ /* 0x004fce0000010806 */
[----:B------:R-:W-:Y:S08]  /*75e0*/  MUFU.EX2 R183, R8 ;  /* 0x0000000800b77308 */ /* 0x000ff00000000800 */
[----:B------:R-:W-:Y:S01]  /*75f0*/  MUFU.EX2 R239, R18 ;  /* 0x0000001200ef7308 */ /* 0x000fe20000000800 */
[----:B-1----:R-:W-:Y:S02]  /*7600*/  FMNMX.FTZ R7, R121, R3, !PT ;  /* 0x0000000379077209 */ /* 0x002fe40007810000 */
[----:B------:R-:W-:-:S02]  /*7610*/  FMNMX.FTZ R3, R107, R0, !PT ;  /* 0x000000006b037209 */ /* 0x000fc40007810000 */
[----:B------:R-:W-:Y:S01]  /*7620*/  SHF.R.U32.HI R0, RZ, 0x8, R12 ;  /* 0x00000008ff007819 */ /* 0x000fe2000001160c */
[----:B------:R-:W-:Y:S01]  /*7630*/  FFMA.FTZ R12, R61, R4, -R5 ;  /* 0x000000043d0c7223 */ /* 0x000fe20000010805 */
[----:B------:R-:W-:Y:S02]  /*7640*/  FMNMX.FTZ R3, R106, R3, !PT ;  /* 0x000000036a037209 */ /* 0x000fe40007810000 */
[----:B------:R-:W-:Y:S01]  /*7650*/  LOP3.LUT R0, R0, 0xffff, RZ, 0xc0, !PT ;  /* 0x0000ffff00007812 */ /* 0x000fe200078ec0ff */
[----:B------:R-:W-:Y:S01]  /*7660*/  MUFU.EX2 R185, R12 ;  /* 0x0000000c00b97308 */ /* 0x000fe20000000800 */
[----:B------:R-:W-:Y:S02]  /*7670*/  FMNMX.FTZ R7, R120, R7, !PT ;  /* 0x0000000778077209 */ /* 0x000fe40007810000 */
[----:B------:R-:W-:Y:S02]  /*7680*/  ISETP.GE.U32.AND P1, PT, R192, R0, PT ;  /* 0x00000000c000720c */ /* 0x000fe40003f26070 */
        /* <DEDUP_REMOVED lines=8> */
[----:B---3--:R-:W-:Y:S02]  /*7710*/  F2FP.BF16.F32.PACK_AB R7, R181, R178 ;  /* 0x000000b2b507723e */ /* 0x008fe400000010ff */
[----:B------:R-:W-:Y:S02]  /*7720*/  FMNMX.FTZ R0, R89, R0, !PT ;  /* 0x0000000059007209 */ /* 0x000fe40007810000 */
[----:B------:R-:W-:Y:S02]  /*7730*/  FMNMX.FTZ R3, R95, R3, !PT ;  /* 0x000000035f037209 */ /* 0x000fe40007810000 */
[C---:B------:R-:W-:Y:S02]  /*7740*/  PRMT R69, R7.reuse, 0x7610, R69 ;  /* 0x0000761007457816 */ /* 0x040fe40000000045 */
[----:B------:R-:W-:Y:S01]  /*7750*/  PRMT R68, R7, 0x7632, R68 ;  /* 0x0000763207447816 */ /* 0x000fe20000000044 */
[----:B------:R-:W-:Y:S01]  /*7760*/  FFMA.FTZ R7, R52, R4, -R5 ;  /* 0x0000000434077223 */ /* 0x000fe20000010805 */
[----:B------:R-:W-:Y:S01]  /*7770*/  FMNMX.FTZ R0, R83, R0, !PT ;  /* 0x0000000053007209 */ /* 0x000fe20007810000 */
[----:B------:R-:W-:Y:S01]  /*7780*/  @!P3 HFMA2.BF16_V2 R48, -RZ.H0_H0, RZ.H0_H0, -R69.H0_H0 ;  /* 0x200000ffff30b231 */ /* 0x000fe20000340945 */
[----:B------:R-:W-:Y:S01]  /*7790*/  FMNMX.FTZ R3, R92, R3, !PT ;  /* 0x000000035c037209 */ /* 0x000fe20007810000 */
[----:B------:R1:W2:Y:S01]  /*77a0*/  MUFU.EX2 R180, R7 ;  /* 0x0000000700b47308 */ /* 0x0002a20000000800 */
[----:B------:R-:W-:Y:S01]  /*77b0*/  FMNMX.FTZ R0, R56, R0, !PT ;  /* 0x0000000038007209 */ /* 0x000fe20007810000 */
[----:B------:R-:W-:Y:S01]  /*77c0*/  @!P1 HFMA2.BF16_V2 R52, -RZ.H0_H0, RZ.H0_H0, -R68.H0_H0 ;  /* 0x200000ffff349231 */ /* 0x000fe20000340944 */
[----:B------:R-:W-:-:S02]  /*77d0*/  FMNMX.FTZ R3, R88, R3, !PT ;  /* 0x0000000358037209 */ /* 0x000fc40007810000 */
[----:B------:R-:W-:Y:S02]  /*77e0*/  FMNMX.FTZ R0, R54, R0, !PT ;  /* 0x0000000036007209 */ /* 0x000fe40007810000 */
[----:B------:R-:W-:Y:S02]  /*77f0*/  FMNMX.FTZ R3, R82, R3, !PT ;  /* 0x0000000352037209 */ /* 0x000fe40007810000 */
[----:B------:R-:W-:Y:S02]  /*7800*/  FMNMX.FTZ R103, R45, R0, !PT ;  /* 0x000000002d677209 */ /* 0x000fe40007810000 */
[----:B------:R-:W-:Y:S02]  /*7810*/  FMNMX.FTZ R3, R81, R3, !PT ;  /* 0x0000000351037209 */ /* 0x000fe40007810000 */
[----:B------:R-:W-:Y:S02]  /*7820*/  FMNMX.FTZ R103, R44, R103, !PT ;  /* 0x000000672c677209 */ /* 0x000fe40007810000 */
[----:B------:R-:W-:Y:S01]  /*7830*/  FMNMX.FTZ R100, R53, R3, !PT ;  /* 0x0000000335647209 */ /* 0x000fe20007810000 */
[-C--:B------:R-:W-:Y:S01]  /*7840*/  FFMA.FTZ R3, R60, R4.reuse, -R6 ;  /* 0x000000043c037223 */ /* 0x080fe20000010806 */
[----:B-1----:R-:W-:Y:S01]  /*7850*/  LOP3.LUT R7, R16, 0xff, RZ, 0xc0, !PT ;  /* 0x000000ff10077812 */ /* 0x002fe200078ec0ff */
[----:B------:R-:W1:Y:S01]  /*7860*/  SHFL.BFLY PT, R8, R103, 0x2, 0x1f ;  /* 0x0c401f0067087f89 */ /* 0x000e6200000e0000 */
[----:B------:R-:W-:Y:S01]  /*7870*/  PRMT R162, R69, 0x5410, R68 ;  /* 0x0000541045a27816 */ /* 0x000fe20000000044 */
[----:B------:R3:W4:Y:S01]  /*7880*/  MUFU.EX2 R238, R3 ;  /* 0x0000000300ee7308 */ /* 0x0007220000000800 */
[----:B------:R-:W-:Y:S01]  /*7890*/  @!P3 PRMT R69, R48, 0x5410, RZ ;  /* 0x000054103045b816 */ /* 0x000fe200000000ff */
[----:B------:R-:W-:Y:S01]  /*78a0*/  FFMA.FTZ R16, R46, R4, -R6 ;  /* 0x000000042e107223 */ /* 0x000fe20000010806 */
[----:B------:R-:W-:-:S02]  /*78b0*/  ISETP.GE.U32.AND P3, PT, R192, R7, PT ;  /* 0x00000007c000720c */ /* 0x000fc40003f66070 */
[----:B--2---:R-:W-:Y:S02]  /*78c0*/  F2FP.BF16.F32.PACK_AB R7, R180, R177 ;  /* 0x000000b1b407723e */ /* 0x004fe400000010ff */
[----:B------:R-:W-:Y:S01]  /*78d0*/  FMNMX.FTZ R100, R51, R100, !PT ;  /* 0x0000006433647209 */ /* 0x000fe20007810000 */
[----:B------:R-:W-:Y:S01]  /*78e0*/  MUFU.EX2 R241, R16 ;  /* 0x0000001000f17308 */ /* 0x000fe20000000800 */
[----:B------:R-:W-:Y:S02]  /*78f0*/  PRMT R67, R7, 0x7632, R67 ;  /* 0x0000763207437816 */ /* 0x000fe40000000043 */
[----:B------:R-:W-:Y:S01]  /*7900*/  LOP3.LUT R0, R21, 0xff, RZ, 0xc0, !PT ;  /* 0x000000ff15007812 */ /* 0x000fe200078ec0ff */
[----:B------:R-:W2:Y:S01]  /*7910*/  SHFL.BFLY PT, R9, R100, 0x2, 0x1f ;  /* 0x0c401f0064097f89 */ /* 0x000ea200000e0000 */
[----:B------:R-:W-:Y:S01]  /*7920*/  @!P1 PRMT R68, R52, 0x5410, RZ ;  /* 0x0000541034449816 */ /* 0x000fe200000000ff */
[----:B------:R-:W-:Y:S01]  /*7930*/  @!P2 HFMA2.BF16_V2 R60, -RZ.H0_H0, RZ.H0_H0, -R67.H0_H0 ;  /* 0x200000ffff3ca231 */ /* 0x000fe20000340943 */
[----:B------:R-:W-:-:S02]  /*7940*/  ISETP.GE.U32.AND P1, PT, R192, R0, PT ;  /* 0x00000000c000720c */ /* 0x000fc40003f26070 */
[----:B------:R-:W-:Y:S02]  /*7950*/  PRMT R66, R7, 0x7610, R66 ;  /* 0x0000761007427816 */ /* 0x000fe40000000042 */
[C---:B------:R-:W-:Y:S02]  /*7960*/  LOP3.LUT R0, R13.reuse, 0xffff, RZ, 0xc0, !PT ;  /* 0x0000ffff0d007812 */ /* 0x040fe400078ec0ff */
[----:B---3--:R-:W-:Y:S01]  /*7970*/  LOP3.LUT R3, R13, 0xff, RZ, 0xc0, !PT ;  /* 0x000000ff0d037812 */ /* 0x008fe200078ec0ff */
[----:B------:R-:W-:Y:S01]  /*7980*/  @!P3 HFMA2.BF16_V2 R62, -RZ.H0_H0, RZ.H0_H0, -R66.H0_H0 ;  /* 0x200000ffff3eb231 */ /* 0x000fe20000340942 */
[----:B------:R-:W-:Y:S02]  /*7990*/  PRMT R161, R66, 0x5410, R67 ;  /* 0x0000541042a17816 */ /* 0x000fe40000000043 */
[----:B------:R-:W-:Y:S02]  /*79a0*/  SHF.R.U32.HI R0, RZ, 0x8, R0 ;  /* 0x00000008ff007819 */ /* 0x000fe40000011600 */
[----:B------:R-:W-:-:S02]  /*79b0*/  @!P2 PRMT R67, R60, 0x5410, RZ ;  /* 0x000054103c43a816 */ /* 0x000fc400000000ff */
[----:B------:R-:W-:Y:S01]  /*79c0*/  ISETP.GE.U32.AND P2, PT, R192, R3, PT ;  /* 0x00000003c000720c */ /* 0x000fe20003f46070 */
[--C-:B------:R-:W-:Y:S01]  /*79d0*/  FFMA.FTZ R3, R64, R4, -R5.reuse ;  /* 0x0000000440037223 */ /* 0x100fe20000010805 */
[----:B------:R-:W-:Y:S02]  /*79e0*/  LOP3.LUT R0, R0, 0xffff, RZ, 0xc0, !PT ;  /* 0x0000ffff00007812 */ /* 0x000fe400078ec0ff */
[----:B----4-:R-:W-:Y:S01]  /*79f0*/  F2FP.BF16.F32.PACK_AB R7, R238, R183 ;  /* 0x000000b7ee07723e */ /* 0x010fe200000010ff */
[----:B------:R3:W-:Y:S01]  /*7a00*/  MUFU.EX2 R182, R3 ;  /* 0x0000000300b67308 */ /* 0x0007e20000000800 */
[----:B------:R-:W-:Y:S02]  /*7a10*/  @!P3 PRMT R66, R62, 0x5410, RZ ;  /* 0x000054103e42b816 */ /* 0x000fe400000000ff */
[----:B------:R-:W-:Y:S01]  /*7a20*/  ISETP.GE.U32.AND P3, PT, R192, R0, PT ;  /* 0x00000000c000720c */ /* 0x000fe20003f66070 */
[----:B------:R-:W-:Y:S01]  /*7a30*/  FFMA.FTZ R0, R63, R4, -R5 ;  /* 0x000000043f007223 */ /* 0x000fe20000010805 */
[----:B------:R-:W-:-:S02]  /*7a40*/  PRMT R65, R7, 0x7610, R65 ;  /* 0x0000761007417816 */ /* 0x000fc40000000041 */
[----:B-1----:R-:W-:Y:S01]  /*7a50*/  FMNMX.FTZ R103, R103, R8, !PT ;  /* 0x0000000867677209 */ /* 0x002fe20007810000 */
[----:B------:R1:W4:Y:S01]  /*7a60*/  MUFU.EX2 R237, R0 ;  /* 0x0000000000ed7308 */ /* 0x0003220000000800 */
[----:B------:R-:W-:Y:S01]  /*7a70*/  PRMT R64, R7, 0x7632, R64 ;  /* 0x0000763207407816 */ /* 0x000fe20000000040 */
[----:B------:R-:W-:Y:S01]  /*7a80*/  @!P2 HFMA2.BF16_V2 R63, -RZ.H0_H0, RZ.H0_H0, -R65.H0_H0 ;  /* 0x200000ffff3fa231 */ /* 0x000fe20000340941 */
[----:B--2---:R-:W-:Y:S01]  /*7a90*/  FMNMX.FTZ R100, R100, R9, !PT ;  /* 0x0000000964647209 */ /* 0x004fe20007810000 */
[----:B------:R-:W-:Y:S01]  /*7aa0*/  IMAD.WIDE.U32 R8, R47, -0x2daee0ad, RZ ;  /* 0xd2511f532f087825 */ /* 0x000fe200078e00ff */
[----:B------:R-:W-:Y:S02]  /*7ab0*/  PRMT R217, R65, 0x5410, R64 ;  /* 0x0000541041d97816 */ /* 0x000fe40000000040 */
[----:B------:R-:W-:Y:S01]  /*7ac0*/  @!P2 PRMT R65, R63, 0x5410, RZ ;  /* 0x000054103f41a816 */ /* 0x000fe200000000ff */
[----:B------:R-:W2:Y:S01]  /*7ad0*/  SHFL.BFLY PT, R7, R100, 0x1, 0x1f ;  /* 0x0c201f0064077f89 */ /* 0x000ea200000e0000 */
[----:B------:R-:W-:-:S03]  /*7ae0*/  @!P3 HFMA2.BF16_V2 R85, -RZ.H0_H0, RZ.H0_H0, -R64.H0_H0 ;  /* 0x200000ffff55b231 */ /* 0x000fc60000340940 */
[----:B---3--:R-:W3:Y:S02]  /*7af0*/  SHFL.BFLY PT, R3, R103, 0x1, 0x1f ;  /* 0x0c201f0067037f89 */ /* 0x008ee400000e0000 */
[----:B------:R-:W-:Y:S02]  /*7b00*/  @!P3 PRMT R64, R85, 0x5410, RZ ;  /* 0x000054105540b816 */ /* 0x000fe400000000ff */
[----:B-1----:R-:W-:-:S04]  /*7b10*/  SHF.R.U32.HI R0, RZ, 0x18, R13 ;  /* 0x00000018ff007819 */ /* 0x002fc8000001160d */
[----:B------:R-:W-:Y:S02]  /*7b20*/  ISETP.GE.U32.AND P2, PT, R192, R0, PT ;  /* 0x00000000c000720c */ /* 0x000fe40003f46070 */
[----:B------:R-:W-:Y:S01]  /*7b30*/  SHF.R.U32.HI R0, RZ, 0x10, R13 ;  /* 0x00000010ff007819 */ /* 0x000fe2000001160d */
[----:B------:R-:W-:-:S03]  /*7b40*/  FFMA.FTZ R13, R58, R4, -R6 ;  /* 0x000000043a0d7223 */ /* 0x000fc60000010806 */
[----:B------:R-:W-:Y:S01]  /*7b50*/  LOP3.LUT R0, R0, 0xff, RZ, 0xc0, !PT ;  /* 0x000000ff00007812 */ /* 0x000fe200078ec0ff */
[----:B------:R-:W-:Y:S03]  /*7b60*/  MUFU.EX2 R244, R13 ;  /* 0x0000000d00f47308 */ /* 0x000fe60000000800 */
[----:B------:R-:W-:Y:S02]  /*7b70*/  ISETP.GE.U32.AND P3, PT, R192, R0, PT ;  /* 0x00000000c000720c */ /* 0x000fe40003f66070 */
[----:B----4-:R-:W-:Y:S02]  /*7b80*/  F2FP.BF16.F32.PACK_AB R0, R237, R182 ;  /* 0x000000b6ed00723e */ /* 0x010fe400000010ff */
[----:B--2---:R-:W-:Y:S02]  /*7b90*/  FMNMX.FTZ R100, R100, R7, !PT ;  /* 0x0000000764647209 */ /* 0x004fe40007810000 */
[----:B------:R-:W-:-:S02]  /*7ba0*/  PRMT R63, R0, 0x7632, R63 ;  /* 0x00007632003f7816 */ /* 0x000fc4000000003f */
[----:B------:R-:W-:Y:S02]  /*7bb0*/  PRMT R62, R0, 0x7610, R62 ;  /* 0x00007610003e7816 */ /* 0x000fe4000000003e */
[----:B---3--:R-:W-:Y:S01]  /*7bc0*/  FMNMX.FTZ R103, R103, R3, !PT ;  /* 0x0000000367677209 */ /* 0x008fe20007810000 */
[----:B------:R-:W-:Y:S01]  /*7bd0*/  @!P2 HFMA2.BF16_V2 R86, -RZ.H0_H0, RZ.H0_H0, -R63.H0_H0 ;  /* 0x200000ffff56a231 */ /* 0x000fe2000034093f */
[----:B------:R-:W-:Y:S01]  /*7be0*/  PRMT R216, R62, 0x5410, R63 ;  /* 0x000054103ed87816 */ /* 0x000fe2000000003f */
[C---:B------:R-:W-:Y:S01]  /*7bf0*/  FMUL.FTZ R3, R4.reuse, R100 ;  /* 0x0000006404037220 */ /* 0x040fe20000410000 */
[----:B------:R-:W-:Y:S01]  /*7c00*/  SHF.R.U32.HI R7, RZ, 0x8, R27 ;  /* 0x00000008ff077819 */ /* 0x000fe2000001161b */
[----:B------:R-:W-:Y:S01]  /*7c10*/  FMUL.FTZ R0, R4, R103 ;  /* 0x0000006704007220 */ /* 0x000fe20000410000 */
[----:B------:R-:W-:Y:S02]  /*7c20*/  @!P2 PRMT R63, R86, 0x5410, RZ ;  /* 0x00005410563fa816 */ /* 0x000fe400000000ff */
[----:B------:R-:W-:-:S02]  /*7c30*/  FSETP.NEU.FTZ.AND P2, PT, R103, -INF , PT ;  /* 0xff8000006700780b */ /* 0x000fc40003f5d000 */
[----:B------:R-:W-:Y:S02]  /*7c40*/  LOP3.LUT R7, R7, 0xffff, RZ, 0xc0, !PT ;  /* 0x0000ffff07077812 */ /* 0x000fe400078ec0ff */
[----:B------:R-:W-:Y:S02]  /*7c50*/  FSEL R0, R0, RZ, P2 ;  /* 0x000000ff00007208 */ /* 0x000fe40001000000 */
[----:B------:R-:W-:-:S03]  /*7c60*/  FSETP.NEU.FTZ.AND P2, PT, R100, -INF , PT ;  /* 0xff8000006400780b */ /* 0x000fc60003f5d000 */
[-CC-:B------:R-:W-:Y:S01]  /*7c70*/  FFMA.FTZ R32, R108, R4.reuse, -R0.reuse ;  /* 0x000000046c207223 */ /* 0x180fe20000010800 */
[----:B------:R-:W-:Y:S01]  /*7c80*/  FSEL R3, R3, RZ, P2 ;  /* 0x000000ff03037208 */ /* 0x000fe20001000000 */
[-C--:B------:R-:W-:Y:S01]  /*7c90*/  FFMA.FTZ R33, R111, R4.reuse, -R0 ;  /* 0x000000046f217223 */ /* 0x080fe20000010800 */
[----:B------:R-:W-:Y:S01]  /*7ca0*/  ISETP.GE.U32.AND P2, PT, R192, R7, PT ;  /* 0x00000007c000720c */ /* 0x000fe20003f46070 */
[-C--:B------:R-:W-:Y:S01]  /*7cb0*/  FFMA.FTZ R7, R90, R4.reuse, -R6 ;  /* 0x000000045a077223 */ /* 0x080fe20000010806 */
[-C--:B------:R-:W-:Y:S01]  /*7cc0*/  FFMA.FTZ R6, R91, R4.reuse, -R5 ;  /* 0x000000045b067223 */ /* 0x080fe20000010805 */
[-CC-:B------:R-:W-:Y:S01]  /*7cd0*/  FFMA.FTZ R30, R109, R4.reuse, -R0.reuse ;  /* 0x000000046d1e7223 */ /* 0x180fe20000010800 */
[-CC-:B------:R-:W-:Y:S01]  /*7ce0*/  FFMA.FTZ R36, R110, R4.reuse, -R0.reuse ;  /* 0x000000046e247223 */ /* 0x180fe20000010800 */
[----:B------:R-:W1:Y:S01]  /*7cf0*/  MUFU.EX2 R230, R7 ;  /* 0x0000000700e67308 */ /* 0x000e620000000800 */
[-CC-:B------:R-:W-:Y:S01]  /*7d00*/  FFMA.FTZ R42, R107, R4.reuse, -R0.reuse ;  /* 0x000000046b2a7223 */ /* 0x180fe20000010800 */
[-CC-:B------:R-:W-:Y:S01]  /*7d10*/  FFMA.FTZ R43, R106, R4.reuse, -R0.reuse ;  /* 0x000000046a2b7223 */ /* 0x180fe20000010800 */
[-CC-:B------:R-:W-:Y:S01]  /*7d20*/  FFMA.FTZ R98, R105, R4.reuse, -R0.reuse ;  /* 0x0000000469627223 */ /* 0x180fe20000010800 */
[-CC-:B------:R-:W-:Y:S01]  /*7d30*/  FFMA.FTZ R97, R97, R4.reuse, -R0.reuse ;  /* 0x0000000461617223 */ /* 0x180fe20000010800 */
[-CC-:B------:R-:W-:Y:S01]  /*7d40*/  FFMA.FTZ R108, R96, R4.reuse, -R0.reuse ;  /* 0x00000004606c7223 */ /* 0x180fe20000010800 */
[-CC-:B------:R-:W-:Y:S01]  /*7d50*/  FFMA.FTZ R111, R94, R4.reuse, -R0.reuse ;  /* 0x000000045e6f7223 */ /* 0x180fe20000010800 */
[-CC-:B------:R-:W-:Y:S01]  /*7d60*/  FFMA.FTZ R114, R89, R4.reuse, -R0.reuse ;  /* 0x0000000459727223 */ /* 0x180fe20000010800 */
[----:B------:R-:W2:Y:S01]  /*7d70*/  MUFU.EX2 R229, R6 ;  /* 0x0000000600e57308 */ /* 0x000ea20000000800 */
[-CC-:B------:R-:W-:Y:S01]  /*7d80*/  FFMA.FTZ R115, R83, R4.reuse, -R0.reuse ;  /* 0x0000000453737223 */ /* 0x180fe20000010800 */
[-CC-:B------:R-:W-:Y:S01]  /*7d90*/  FFMA.FTZ R123, R56, R4.reuse, -R0.reuse ;  /* 0x00000004387b7223 */ /* 0x180fe20000010800 */
[-CC-:B------:R-:W-:Y:S01]  /*7da0*/  FFMA.FTZ R124, R54, R4.reuse, -R0.reuse ;  /* 0x00000004367c7223 */ /* 0x180fe20000010800 */
[-CC-:B------:R-:W-:Y:S01]  /*7db0*/  FFMA.FTZ R125, R45, R4.reuse, -R0.reuse ;  /* 0x000000042d7d7223 */ /* 0x180fe20000010800 */
[----:B------:R-:W-:Y:S01]  /*7dc0*/  FFMA.FTZ R126, R44, R4, -R0 ;  /* 0x000000042c7e7223 */ /* 0x000fe20000010800 */
[----:B------:R-:W-:Y:S01]  /*7dd0*/  LOP3.LUT R0, R9, R246, R20, 0x96, !PT ;  /* 0x000000f609007212 */ /* 0x000fe200078e9614 */
        /* <DEDUP_REMOVED lines=16> */
[----:B------:R-:W-:Y:S01]  /*7ee0*/  @!P3 HFMA2.BF16_V2 R44, -RZ.H0_H0, RZ.H0_H0, -R62.H0_H0 ;  /* 0x200000ffff2cb231 */ /* 0x000fe2000034093e */
[----:B-1----:R-:W-:Y:S01]  /*7ef0*/  F2FP.BF16.F32.PACK_AB R3, R230, R231 ;  /* 0x000000e7e603723e */ /* 0x002fe200000010ff */
[----:B------:R-:W-:Y:S01]  /*7f00*/  MUFU.EX2 R86, R86 ;  /* 0x0000005600567308 */ /* 0x000fe20000000800 */
[----:B------:R-:W-:-:S02]  /*7f10*/  LOP3.LUT R4, R8, 0xff, RZ, 0xc0, !PT ;  /* 0x000000ff08047812 */ /* 0x000fc400078ec0ff */
[C---:B------:R-:W-:Y:S02]  /*7f20*/  PRMT R61, R3.reuse, 0x7610, R61 ;  /* 0x00007610033d7816 */ /* 0x040fe4000000003d */
[----:B------:R-:W-:Y:S02]  /*7f30*/  PRMT R60, R3, 0x7632, R60 ;  /* 0x00007632033c7816 */ /* 0x000fe4000000003c */
[----:B------:R-:W-:Y:S01]  /*7f40*/  @!P3 PRMT R62, R44, 0x5410, RZ ;  /* 0x000054102c3eb816 */ /* 0x000fe200000000ff */
[----:B------:R-:W-:Y:S01]  /*7f50*/  @!P0 HFMA2.BF16_V2 R46, -RZ.H0_H0, RZ.H0_H0, -R61.H0_H0 ;  /* 0x200000ffff2e8231 */ /* 0x000fe2000034093d */
[----:B------:R-:W-:Y:S01]  /*7f60*/  LOP3.LUT R3, R0, 0xffff, RZ, 0xc0, !PT ;  /* 0x0000ffff00037812 */ /* 0x000fe200078ec0ff */
[----:B------:R-:W-:Y:S01]  /*7f70*/  @!P2 HFMA2.BF16_V2 R45, -RZ.H0_H0, RZ.H0_H0, -R60.H0_H0 ;  /* 0x200000ffff2da231 */ /* 0x000fe2000034093c */
[----:B------:R-:W-:Y:S01]  /*7f80*/  ISETP.GE.U32.AND P3, PT, R192, R4, PT ;  /* 0x00000004c000720c */ /* 0x000fe20003f66070 */
[----:B------:R-:W-:Y:S01]  /*7f90*/  MUFU.EX2 R87, R87 ;  /* 0x0000005700577308 */ /* 0x000fe20000000800 */
[----:B--2---:R-:W-:-:S02]  /*7fa0*/  F2FP.BF16.F32.PACK_AB R4, R228, R229 ;  /* 0x000000e5e404723e */ /* 0x004fc400000010ff */
[----:B------:R-:W-:Y:S02]  /*7fb0*/  SHF.R.U32.HI R3, RZ, 0x8, R3 ;  /* 0x00000008ff037819 */ /* 0x000fe40000011603 */
[C---:B------:R-:W-:Y:S02]  /*7fc0*/  PRMT R59, R4.reuse, 0x7632, R59 ;  /* 0x00007632043b7816 */ /* 0x040fe4000000003b */
[----:B------:R-:W-:Y:S01]  /*7fd0*/  LOP3.LUT R3, R3, 0xffff, RZ, 0xc0, !PT ;  /* 0x0000ffff03037812 */ /* 0x000fe200078ec0ff */
[----:B------:R-:W-:Y:S01]  /*7fe0*/  MUFU.EX2 R124, R124 ;  /* 0x0000007c007c7308 */ /* 0x000fe20000000800 */
[----:B------:R-:W-:Y:S01]  /*7ff0*/  PRMT R210, R61, 0x5410, R60 ;  /* 0x000054103dd27816 */ /* 0x000fe2000000003c */
[----:B------:R-:W-:Y:S01]  /*8000*/  @!P4 HFMA2.BF16_V2 R50, -RZ.H0_H0, RZ.H0_H0, -R59.H0_H0 ;  /* 0x200000ffff32c231 */ /* 0x000fe2000034093b */
[----:B------:R-:W-:Y:S02]  /*8010*/  @!P2 PRMT R60, R45, 0x5410, RZ ;  /* 0x000054102d3ca816 */ /* 0x000fe400000000ff */
[----:B------:R-:W-:-:S02]  /*8020*/  PRMT R58, R4, 0x7610, R58 ;  /* 0x00007610043a7816 */ /* 0x000fc4000000003a */
[----:B------:R-:W-:Y:S02]  /*8030*/  ISETP.GE.U32.AND P2, PT, R192, R3, PT ;  /* 0x00000003c000720c */ /* 0x000fe40003f46070 */
[----:B------:R-:W-:Y:S01]  /*8040*/  LOP3.LUT R3, R0, 0xff, RZ, 0xc0, !PT ;  /* 0x000000ff00037812 */ /* 0x000fe200078ec0ff */
[----:B------:R-:W-:Y:S01]  /*8050*/  @!P1 HFMA2.BF16_V2 R49, -RZ.H0_H0, RZ.H0_H0, -R58.H0_H0 ;  /* 0x200000ffff319231 */ /* 0x000fe2000034093a */
[----:B------:R-:W-:Y:S02]  /*8060*/  PRMT R195, R58, 0x5410, R59 ;  /* 0x000054103ac37816 */ /* 0x000fe4000000003b */
[----:B------:R-:W-:Y:S02]  /*8070*/  @!P4 PRMT R59, R50, 0x5410, RZ ;  /* 0x00005410323bc816 */ /* 0x000fe400000000ff */
[----:B------:R-:W-:Y:S02]  /*8080*/  ISETP.GE.U32.AND P4, PT, R192, R3, PT ;  /* 0x00000003c000720c */ /* 0x000fe40003f86070 */
[----:B------:R-:W-:-:S02]  /*8090*/  F2FP.BF16.F32.PACK_AB R4, R244, R186 ;  /* 0x000000baf404723e */ /* 0x000fc400000010ff */
[--C-:B------:R-:W-:Y:S02]  /*80a0*/  SHF.R.U32.HI R3, RZ, 0x18, R0.reuse ;  /* 0x00000018ff037819 */ /* 0x100fe40000011600 */
[C---:B------:R-:W-:Y:S02]  /*80b0*/  PRMT R57, R4.reuse, 0x7610, R57 ;  /* 0x0000761004397816 */ /* 0x040fe40000000039 */
[----:B------:R-:W-:Y:S02]  /*80c0*/  SHF.R.U32.HI R0, RZ, 0x10, R0 ;  /* 0x00000010ff007819 */ /* 0x000fe40000011600 */
[----:B------:R-:W-:Y:S01]  /*80d0*/  PRMT R56, R4, 0x7632, R56 ;  /* 0x0000763204387816 */ /* 0x000fe20000000038 */
[----:B------:R-:W-:Y:S01]  /*80e0*/  FADD.FTZ R4, R159, R158 ;  /* 0x0000009e9f047221 */ /* 0x000fe20000010000 */
[----:B------:R-:W-:Y:S01]  /*80f0*/  LOP3.LUT R0, R0, 0xff, RZ, 0xc0, !PT ;  /* 0x000000ff00007812 */ /* 0x000fe200078ec0ff */
[----:B------:R-:W-:Y:S01]  /*8100*/  @!P4 HFMA2.BF16_V2 R53, -RZ.H0_H0, RZ.H0_H0, -R57.H0_H0 ;  /* 0x200000ffff35c231 */ /* 0x000fe20000340939 */
[----:B------:R-:W-:Y:S01]  /*8110*/  LOP3.LUT R5, R8, 0xffff, RZ, 0xc0, !PT ;  /* 0x0000ffff08057812 */ /* 0x000fe200078ec0ff */
[----:B------:R-:W-:Y:S01]  /*8120*/  @!P2 HFMA2.BF16_V2 R51, -RZ.H0_H0, RZ.H0_H0, -R56.H0_H0 ;  /* 0x200000ffff33a231 */ /* 0x000fe20000340938 */
[----:B------:R-:W-:Y:S01]  /*8130*/  PRMT R194, R57, 0x5410, R56 ;  /* 0x0000541039c27816 */ /* 0x000fe20000000038 */
[----:B------:R-:W-:Y:S01]  /*8140*/  FADD.FTZ R4, R155, R4 ;  /* 0x000000049b047221 */ /* 0x000fe20000010000 */
[----:B------:R-:W-:Y:S01]  /*8150*/  @!P4 PRMT R57, R53, 0x5410, RZ ;  /* 0x000054103539c816 */ /* 0x000fe200000000ff */
[----:B------:R-:W-:Y:S01]  /*8160*/  IMAD.MOV.U32 R155, RZ, RZ, R187 ;  /* 0x000000ffff9b7224 */ /* 0x000fe200078e00bb */
[----:B------:R-:W-:Y:S01]  /*8170*/  ISETP.GE.U32.AND P4, PT, R192, R0, PT ;  /* 0x00000000c000720c */ /* 0x000fe20003f86070 */
[----:B------:R-:W-:Y:S01]  /*8180*/  MUFU.EX2 R158, R111 ;  /* 0x0000006f009e7308 */ /* 0x000fe20000000800 */
[----:B------:R-:W-:Y:S01]  /*8190*/  SHF.R.U32.HI R0, RZ, 0x8, R5 ;  /* 0x00000008ff007819 */ /* 0x000fe20000011605 */
[----:B------:R-:W-:Y:S01]  /*81a0*/  FADD.FTZ R5, R157, R156 ;  /* 0x0000009c9d057221 */ /* 0x000fe20000010000 */
[----:B------:R-:W-:-:S02]  /*81b0*/  @!P1 PRMT R58, R49, 0x5410, RZ ;  /* 0x00005410313a9816 */ /* 0x000fc400000000ff */
[----:B------:R-:W-:Y:S01]  /*81c0*/  LOP3.LUT R0, R0, 0xffff, RZ, 0xc0, !PT ;  /* 0x0000ffff00007812 */ /* 0x000fe200078ec0ff */
[----:B------:R-:W-:Y:S01]  /*81d0*/  FADD.FTZ R5, R152, R5 ;  /* 0x0000000598057221 */ /* 0x000fe20000010000 */
[----:B------:R-:W-:Y:S01]  /*81e0*/  ISETP.GE.U32.AND P1, PT, R192, R3, PT ;  /* 0x00000003c000720c */ /* 0x000fe20003f26070 */
[----:B------:R-:W-:Y:S01]  /*81f0*/  IMAD.MOV.U32 R152, RZ, RZ, R37 ;  /* 0x000000ffff987224 */ /* 0x000fe200078e0025 */
[----:B------:R-:W-:Y:S01]  /*8200*/  @!P2 PRMT R56, R51, 0x5410, RZ ;  /* 0x000054103338a816 */ /* 0x000fe200000000ff */
[----:B------:R-:W-:Y:S01]  /*8210*/  FADD.FTZ R17, R150, R5 ;  /* 0x0000000596117221 */ /* 0x000fe20000010000 */
[----:B------:R-:W-:Y:S01]  /*8220*/  ISETP.GE.U32.AND P2, PT, R192, R0, PT ;  /* 0x00000000c000720c */ /* 0x000fe20003f46070 */
[----:B------:R-:W-:Y:S01]  /*8230*/  MUFU.EX2 R157, R108 ;  /* 0x0000006c009d7308 */ /* 0x000fe20000000800 */
[----:B------:R-:W-:Y:S02]  /*8240*/  F2FP.BF16.F32.PACK_AB R0, R243, R185 ;  /* 0x000000b9f300723e */ /* 0x000fe400000010ff */
[----:B------:R-:W-:-:S02]  /*8250*/  SHF.R.U32.HI R6, RZ, 0x10, R8 ;  /* 0x00000010ff067819 */ /* 0x000fc40000011608 */
[C---:B------:R-:W-:Y:S02]  /*8260*/  PRMT R54, R0.reuse, 0x7632, R54 ;  /* 0x0000763200367816 */ /* 0x040fe40000000036 */
[----:B------:R-:W-:Y:S01]  /*8270*/  PRMT R53, R0, 0x7610, R53 ;  /* 0x0000761000357816 */ /* 0x000fe20000000035 */
[----:B------:R-:W-:Y:S01]  /*8280*/  MUFU.EX2 R159, R96 ;  /* 0x00000060009f7308 */ /* 0x000fe20000000800 */
[----:B------:R-:W-:Y:S01]  /*8290*/  LOP3.LUT R3, R6, 0xff, RZ, 0xc0, !PT ;  /* 0x000000ff06037812 */ /* 0x000fe200078ec0ff */
[----:B------:R-:W-:Y:S01]  /*82a0*/  @!P1 HFMA2.BF16_V2 R81, -RZ.H0_H0, RZ.H0_H0, -R54.H0_H0 ;  /* 0x200000ffff519231 */ /* 0x000fe20000340936 */
[----:B------:R-:W-:Y:S01]  /*82b0*/  F2FP.BF16.F32.PACK_AB R0, R241, R242 ;  /* 0x000000f2f100723e */ /* 0x000fe200000010ff */
[----:B------:R-:W-:Y:S01]  /*82c0*/  @!P4 HFMA2.BF16_V2 R88, -RZ.H0_H0, RZ.H0_H0, -R53.H0_H0 ;  /* 0x200000ffff58c231 */ /* 0x000fe20000340935 */
[----:B------:R-:W-:Y:S02]  /*82d0*/  PRMT R187, R53, 0x5410, R54 ;  /* 0x0000541035bb7816 */ /* 0x000fe40000000036 */
[----:B------:R-:W-:Y:S01]  /*82e0*/  @!P1 PRMT R54, R81, 0x5410, RZ ;  /* 0x0000541051369816 */ /* 0x000fe200000000ff */
[----:B------:R1:W-:Y:S01]  /*82f0*/  MUFU.EX2 R6, R19 ;  /* 0x0000001300067308 */ /* 0x0003e20000000800 */
[----:B------:R-:W-:Y:S01]  /*8300*/  ISETP.GE.U32.AND P1, PT, R192, R3, PT ;  /* 0x00000003c000720c */ /* 0x000fe20003f26070 */
[----:B------:R-:W-:Y:S01]  /*8310*/  FADD.FTZ R3, R154, R4 ;  /* 0x000000049a037221 */ /* 0x000fe20000010000 */
[C---:B------:R-:W-:Y:S01]  /*8320*/  PRMT R52, R0.reuse, 0x7610, R52 ;  /* 0x0000761000347816 */ /* 0x040fe20000000034 */
[----:B------:R-:W-:Y:S01]  /*8330*/  IMAD.MOV.U32 R154, RZ, RZ, R179 ;  /* 0x000000ffff9a7224 */ /* 0x000fe200078e00b3 */
[----:B------:R-:W-:Y:S01]  /*8340*/  PRMT R51, R0, 0x7632, R51 ;  /* 0x0000763200337816 */ /* 0x000fe20000000033 */
[----:B------:R-:W-:Y:S01]  /*8350*/  FADD.FTZ R83, R151, R3 ;  /* 0x0000000397537221 */ /* 0x000fe20000010000 */
[----:B------:R-:W-:Y:S01]  /*8360*/  SHF.R.U32.HI R8, RZ, 0x18, R8 ;  /* 0x00000018ff087819 */ /* 0x000fe20000011608 */
[----:B------:R-:W2:Y:S01]  /*8370*/  MUFU.EX2 R4, R20 ;  /* 0x0000001400047308 */ /* 0x000ea20000000800 */
[----:B------:R-:W-:Y:S01]  /*8380*/  @!P3 HFMA2.BF16_V2 R84, -RZ.H0_H0, RZ.H0_H0, -R52.H0_H0 ;  /* 0x200000ffff54b231 */ /* 0x000fe20000340934 */
[----:B------:R-:W-:Y:S01]  /*8390*/  PRMT R151, R52, 0x5410, R51 ;  /* 0x0000541034977816 */ /* 0x000fe20000000033 */
[----:B------:R-:W-:Y:S01]  /*83a0*/  @!P2 HFMA2.BF16_V2 R82, -RZ.H0_H0, RZ.H0_H0, -R51.H0_H0 ;  /* 0x200000ffff52a231 */ /* 0x000fe20000340933 */
[----:B------:R-:W-:-:S02]  /*83b0*/  @!P0 PRMT R61, R46, 0x5410, RZ ;  /* 0x000054102e3d8816 */ /* 0x000fc400000000ff */
[----:B------:R-:W-:Y:S01]  /*83c0*/  @!P3 PRMT R52, R84, 0x5410, RZ ;  /* 0x000054105434b816 */ /* 0x000fe200000000ff */
[----:B------:R-:W-:Y:S01]  /*83d0*/  IMAD.WIDE.U32 R84, R127, -0x2daee0ad, RZ ;  /* 0xd2511f537f547825 */ /* 0x000fe200078e00ff */
[----:B------:R-:W-:-:S03]  /*83e0*/  ISETP.GE.U32.AND P0, PT, R192, R8, PT ;  /* 0x00000008c000720c */ /* 0x000fc60003f06070 */
[----:B-1----:R-:W-:Y:S01]  /*83f0*/  FADD.FTZ R19, R160, R17 ;  /* 0x00000011a0137221 */ /* 0x002fe20000010000 */
[----:B------:R-:W-:Y:S01]  /*8400*/  F2FP.BF16.F32.PACK_AB R0, R239, R240 ;  /* 0x000000f0ef00723e */ /* 0x000fe200000010ff */
[----:B------:R-:W-:Y:S01]  /*8410*/  MUFU.EX2 R17, R33 ;  /* 0x0000002100117308 */ /* 0x000fe20000000800 */
[----:B------:R-:W-:Y:S02]  /*8420*/  LOP3.LUT R8, R85, R152, R226, 0x96, !PT ;  /* 0x0000009855087212 */ /* 0x000fe400078e96e2 */
[C---:B------:R-:W-:Y:S02]  /*8430*/  PRMT R50, R0.reuse, 0x7610, R50 ;  /* 0x0000761000327816 */ /* 0x040fe40000000032 */
[----:B------:R-:W-:Y:S01]  /*8440*/  PRMT R49, R0, 0x7632, R49 ;  /* 0x0000763200317816 */ /* 0x000fe20000000031 */
[----:B--2---:R-:W-:Y:S01]  /*8450*/  FADD.FTZ R37, R6, R4 ;  /* 0x0000000406257221 */ /* 0x004fe20000010000 */
[----:B------:R-:W-:Y:S01]  /*8460*/  F2FP.BF16.F32.PACK_AB R27, R4, R6 ;  /* 0x00000006041b723e */ /* 0x000fe200000010ff */
[----:B------:R-:W-:Y:S01]  /*8470*/  IMAD.WIDE.U32 R6, R128, -0x2daee0ad, RZ ;  /* 0xd2511f5380067825 */ /* 0x000fe200078e00ff */
[----:B------:R-:W-:-:S03]  /*8480*/  LOP3.LUT R3, R29, R155, R220, 0x96, !PT ;  /* 0x0000009b1d037212 */ /* 0x000fc600078e96dc */
[----:B------:R-:W-:Y:S01]  /*8490*/  @!P0 HFMA2.BF16_V2 R91, -RZ.H0_H0, RZ.H0_H0, -R49.H0_H0 ;  /* 0x200000ffff5b8231 */ /* 0x000fe20000340931 */
[----:B------:R-:W-:Y:S01]  /*84a0*/  @!P4 PRMT R53, R88, 0x5410, RZ ;  /* 0x000054105835c816 */ /* 0x000fe200000000ff */
[----:B------:R-:W-:Y:S01]  /*84b0*/  IMAD.WIDE.U32 R8, R8, -0x326172a9, RZ ;  /* 0xcd9e8d5708087825 */ /* 0x000fe200078e00ff */
[----:B------:R-:W-:-:S03]  /*84c0*/  LOP3.LUT R4, R7, R234, R84, 0x96, !PT ;  /* 0x000000ea07047212 */ /* 0x000fc600078e9654 */
[----:B------:R-:W-:Y:S01]  /*84d0*/  @!P1 HFMA2.BF16_V2 R92, -RZ.H0_H0, RZ.H0_H0, -R50.H0_H0 ;  /* 0x200000ffff5c9231 */ /* 0x000fe20000340932 */
[----:B------:R-:W-:Y:S01]  /*84e0*/  @!P2 PRMT R51, R82, 0x5410, RZ ;  /* 0x000054105233a816 */ /* 0x000fe200000000ff */
[----:B------:R-:W-:Y:S01]  /*84f0*/  MUFU.EX2 R88, R41 ;  /* 0x0000002900587308 */ /* 0x000fe20000000800 */
[----:B------:R-:W-:Y:S01]  /*8500*/  LOP3.LUT R0, R9, R212, R164, 0x96, !PT ;  /* 0x000000d409007212 */ /* 0x000fe200078e96a4 */
[----:B------:R-:W-:Y:S01]  /*8510*/  IMAD.WIDE.U32 R4, R4, -0x326172a9, RZ ;  /* 0xcd9e8d5704047825 */ /* 0x000fe200078e00ff */
[----:B------:R-:W-:Y:S02]  /*8520*/  PRMT R150, R50, 0x5410, R49 ;  /* 0x0000541032967816 */ /* 0x000fe40000000031 */
[----:B------:R-:W-:Y:S01]  /*8530*/  @!P0 PRMT R49, R91, 0x5410, RZ ;  /* 0x000054105b318816 */ /* 0x000fe200000000ff */
[----:B------:R-:W-:Y:S01]  /*8540*/  IMAD.WIDE.U32 R38, R0, -0x2daee0ad, RZ ;  /* 0xd2511f5300267825 */ /* 0x000fe200078e00ff */
[----:B------:R-:W-:Y:S01]  /*8550*/  LOP3.LUT R10, R5, R155, R8, 0x96, !PT ;  /* 0x0000009b050a7212 */ /* 0x000fe200078e9608 */
[----:B------:R-:W-:Y:S01]  /*8560*/  MUFU.EX2 R85, R97 ;  /* 0x0000006100557308 */ /* 0x000fe20000000800 */
[----:B------:R-:W-:Y:S01]  /*8570*/  @!P1 PRMT R50, R92, 0x5410, RZ ;  /* 0x000054105c329816 */ /* 0x000fe200000000ff */
[----:B------:R-:W-:Y:S01]  /*8580*/  IMAD.MOV.U32 R128, RZ, RZ, R215 ;  /* 0x000000ffff807224 */ /* 0x000fe200078e00d7 */
[----:B------:R-:W-:Y:S01]  /*8590*/  LOP3.LUT R6, R39, R252, R6, 0x96, !PT ;  /* 0x000000fc27067212 */ /* 0x000fe200078e9606 */
[----:B------:R-:W-:Y:S01]  /*85a0*/  IMAD.WIDE.U32 R10, R10, -0x2daee0ad, RZ ;  /* 0xd2511f530a0a7825 */ /* 0x000fe200078e00ff */
[----:B------:R-:W-:-:S02]  /*85b0*/  LOP3.LUT R16, R9, R212, R26, 0x96, !PT ;  /* 0x000000d409107212 */ /* 0x000fc400078e961a */
[----:B------:R-:W-:Y:S01]  /*85c0*/  PRMT R26, R27, 0x7632, R26 ;  /* 0x000076321b1a7816 */ /* 0x000fe2000000001a */
[----:B------:R-:W-:Y:S01]  /*85d0*/  IMAD.WIDE.U32 R6, R6, -0x326172a9, RZ ;  /* 0xcd9e8d5706067825 */ /* 0x000fe200078e00ff */
[----:B------:R-:W-:Y:S01]  /*85e0*/  LOP3.LUT R5, R11, R235, R38, 0x96, !PT ;  /* 0x000000eb0b057212 */ /* 0x000fe200078e9626 */
[----:B------:R-:W-:Y:S01]  /*85f0*/  MUFU.EX2 R164, R89 ;  /* 0x0000005900a47308 */ /* 0x000fe20000000800 */
[----:B------:R-:W-:Y:S01]  /*8600*/  PRMT R107, R27, 0x5410, R26 ;  /* 0x000054101b6b7816 */ /* 0x000fe2000000001a */
[----:B------:R-:W-:Y:S01]  /*8610*/  IMAD.WIDE.U32 R214, R214, -0x326172a9, RZ ;  /* 0xcd9e8d57d6d67825 */ /* 0x000fe200078e00ff */
[----:B------:R-:W-:-:S03]  /*8620*/  LOP3.LUT R12, R7, R154, R4, 0x96, !PT ;  /* 0x0000009a070c7212 */ /* 0x000fc600078e9604 */
[----:B------:R-:W-:Y:S01]  /*8630*/  IMAD.WIDE.U32 R4, R5, -0x326172a9, RZ ;  /* 0xcd9e8d5705047825 */ /* 0x000fe200078e00ff */
[----:B------:R-:W-:Y:S01]  /*8640*/  STL.64 [R1+0x148], R214 ;  /* 0x000148d601007387 */ /* 0x000fe20000100a00 */
[----:B------:R-:W-:Y:S02]  /*8650*/  MUFU.EX2 R179, R90 ;  /* 0x0000005a00b37308 */ /* 0x000fe40000000800 */
[----:B------:R-:W-:Y:S01]  /*8660*/  IMAD.WIDE.U32 R12, R12, -0x2daee0ad, RZ ;  /* 0xd2511f530c0c7825 */ /* 0x000fe200078e00ff */
[----:B------:R-:W-:Y:S02]  /*8670*/  LOP3.LUT R11, R5, R211, R6, 0x96, !PT ;  /* 0x000000d3050b7212 */ /* 0x000fe400078e9606 */
[----:B------:R-:W-:Y:S02]  /*8680*/  LOP3.LUT R5, R25, R154, R28, 0x96, !PT ;  /* 0x0000009a19057212 */ /* 0x000fe400078e961c */
[----:B------:R-:W-:Y:S01]  /*8690*/  LOP3.LUT R6, R13, R236, R10, 0x96, !PT ;  /* 0x000000ec0d067212 */ /* 0x000fe200078e960a */
[----:B------:R-:W-:Y:S02]  /*86a0*/  MUFU.EX2 R28, R98 ;  /* 0x00000062001c7308 */ /* 0x000fe40000000800 */
[----:B------:R-:W-:-:S04]  /*86b0*/  IMAD.WIDE.U32 R14, R5, -0x2daee0ad, RZ ;  /* 0xd2511f53050e7825 */ /* 0x000fc800078e00ff */
[----:B------:R-:W-:Y:S02]  /*86c0*/  IMAD.WIDE.U32 R6, R6, -0x326172a9, RZ ;  /* 0xcd9e8d5706067825 */ /* 0x000fe400078e00ff */
[----:B------:R-:W-:Y:S03]  /*86d0*/  MUFU.EX2 R10, R30 ;  /* 0x0000001e000a7308 */ /* 0x000fe60000000800 */
[----:B------:R-:W-:Y:S01]  /*86e0*/  LOP3.LUT R0, R7, R245, R4, 0x96, !PT ;  /* 0x000000f507007212 */ /* 0x000fe200078e9604 */
[----:B------:R-:W-:Y:S01]  /*86f0*/  IMAD R4, R3, -0x2daee0ad, RZ ;  /* 0xd2511f5303047824 */ /* 0x000fe200078e02ff */
[----:B------:R-:W-:Y:S02]  /*8700*/  SHF.R.U32.HI R9, RZ, 0x10, R6 ;  /* 0x00000010ff097819 */ /* 0x000fe40000011606 */
[----:B------:R-:W-:Y:S01]  /*8710*/  LOP3.LUT R3, R0, 0xff, RZ, 0xc0, !PT ;  /* 0x000000ff00037812 */ /* 0x000fe200078ec0ff */
[----:B------:R-:W-:Y:S01]  /*8720*/  MUFU.EX2 R13, R21 ;  /* 0x00000015000d7308 */ /* 0x000fe20000000800 */
[----:B------:R-:W-:-:S02]  /*8730*/  LOP3.LUT R4, R15, R236, R4, 0x96, !PT ;  /* 0x000000ec0f047212 */ /* 0x000fc400078e9604 */
[----:B------:R-:W-:Y:S02]  /*8740*/  ISETP.GE.U32.AND P4, PT, R192, R3, PT ;  /* 0x00000003c000720c */ /* 0x000fe40003f86070 */
[----:B------:R-:W-:Y:S01]  /*8750*/  LOP3.LUT R3, R0, 0xffff, RZ, 0xc0, !PT ;  /* 0x0000ffff00037812 */ /* 0x000fe200078ec0ff */
[----:B------:R-:W-:Y:S02]  /*8760*/  IMAD.WIDE.U32 R4, R4, -0x326172a9, RZ ;  /* 0xcd9e8d5704047825 */ /* 0x000fe400078e00ff */
[----:B------:R-:W-:Y:S01]  /*8770*/  MUFU.EX2 R156, R115 ;  /* 0x00000073009c7308 */ /* 0x000fe20000000800 */
[----:B------:R-:W-:Y:S02]  /*8780*/  SHF.R.U32.HI R3, RZ, 0x8, R3 ;  /* 0x00000008ff037819 */ /* 0x000fe40000011603 */
[C---:B------:R-:W-:Y:S02]  /*8790*/  LOP3.LUT R20, R4.reuse, 0xffff, RZ, 0xc0, !PT ;  /* 0x0000ffff04147812 */ /* 0x040fe400078ec0ff */
[----:B------:R-:W-:-:S02]  /*87a0*/  LOP3.LUT R23, R4, 0xff, RZ, 0xc0, !PT ;  /* 0x000000ff04177812 */ /* 0x000fc400078ec0ff */
[--C-:B------:R-:W-:Y:S01]  /*87b0*/  SHF.R.U32.HI R82, RZ, 0x10, R4.reuse ;  /* 0x00000010ff527819 */ /* 0x100fe20000011604 */
[----:B------:R-:W-:Y:S01]  /*87c0*/  @!P4 HFMA2.BF16_V2 R93, -RZ.H0_H0, RZ.H0_H0, -R27.H0_H0 ;  /* 0x200000ffff5dc231 */ /* 0x000fe2000034091b */
[----:B------:R-:W-:Y:S02]  /*87d0*/  SHF.R.U32.HI R81, RZ, 0x18, R4 ;  /* 0x00000018ff517819 */ /* 0x000fe40000011604 */
[----:B------:R-:W-:Y:S01]  /*87e0*/  LOP3.LUT R3, R3, 0xffff, RZ, 0xc0, !PT ;  /* 0x0000ffff03037812 */ /* 0x000fe200078ec0ff */
[----:B------:R-:W1:Y:S01]  /*87f0*/  MUFU.EX2 R4, R32 ;  /* 0x0000002000047308 */ /* 0x000e620000000800 */
[----:B------:R-:W-:Y:S02]  /*8800*/  LOP3.LUT R15, R5, R245, R22, 0x96, !PT ;  /* 0x000000f5050f7212 */ /* 0x000fe400078e9616 */
[----:B------:R-:W-:Y:S02]  /*8810*/  ISETP.GE.U32.AND P0, PT, R192, R3, PT ;  /* 0x00000003c000720c */ /* 0x000fe40003f06070 */
[----:B------:R-:W-:-:S02]  /*8820*/  SHF.R.U32.HI R3, RZ, 0x10, R0 ;  /* 0x00000010ff037819 */ /* 0x000fc40000011600 */
[----:B------:R-:W-:Y:S01]  /*8830*/  SHF.R.U32.HI R0, RZ, 0x18, R0 ;  /* 0x00000018ff007819 */ /* 0x000fe20000011600 */
[----:B------:R-:W2:Y:S01]  /*8840*/  MUFU.EX2 R5, R31 ;  /* 0x0000001f00057308 */ /* 0x000ea20000000800 */
[----:B------:R-:W-:Y:S02]  /*8850*/  LOP3.LUT R3, R3, 0xff, RZ, 0xc0, !PT ;  /* 0x000000ff03037812 */ /* 0x000fe400078ec0ff */
[----:B------:R-:W-:Y:S02]  /*8860*/  ISETP.GE.U32.AND P1, PT, R192, R0, PT ;  /* 0x00000000c000720c */ /* 0x000fe40003f26070 */
[----:B------:R-:W-:Y:S02]  /*8870*/  LOP3.LUT R0, R6, 0xff, RZ, 0xc0, !PT ;  /* 0x000000ff06007812 */ /* 0x000fe400078ec0ff */
[C---:B------:R-:W-:Y:S01]  /*8880*/  ISETP.GE.U32.AND P2, PT, R192.reuse, R3, PT ;  /* 0x00000003c000720c */ /* 0x040fe20003f46070 */
[----:B------:R-:W-:Y:S01]  /*8890*/  @!P0 HFMA2.BF16_V2 R94, -RZ.H0_H0, RZ.H0_H0, -R26.H0_H0 ;  /* 0x200000ffff5e8231 */ /* 0x000fe2000034091a */
[----:B------:R-:W-:Y:S01]  /*88a0*/  ISETP.GE.U32.AND P3, PT, R192, R0, PT ;  /* 0x00000000c000720c */ /* 0x000fe20003f66070 */
[----:B-1----:R-:W-:Y:S01]  /*88b0*/  FADD.FTZ R18, R10, R4 ;  /* 0x000000040a127221 */ /* 0x002fe20000010000 */
[----:B------:R-:W-:-:S02]  /*88c0*/  LOP3.LUT R0, R6, 0xffff, RZ, 0xc0, !PT ;  /* 0x0000ffff06007812 */ /* 0x000fc400078ec0ff */
[----:B------:R-:W-:Y:S01]  /*88d0*/  F2FP.BF16.F32.PACK_AB R3, R4, R10 ;  /* 0x0000000a0403723e */ /* 0x000fe200000010ff */
[--C-:B------:R-:W-:Y:S01]  /*88e0*/  FADD.FTZ R4, R13, R37.reuse ;  /* 0x000000250d047221 */ /* 0x100fe20000010000 */
[----:B------:R-:W-:Y:S02]  /*88f0*/  SHF.R.U32.HI R0, RZ, 0x8, R0 ;  /* 0x00000008ff007819 */ /* 0x000fe40000011600 */
[----:B------:R-:W-:Y:S01]  /*8900*/  PRMT R37, R3, 0x7610, R37 ;  /* 0x0000761003257816 */ /* 0x000fe20000000025 */
[C---:B--2---:R-:W-:Y:S01]  /*8910*/  FADD.FTZ R10, R5.reuse, R4 ;  /* 0x00000004050a7221 */ /* 0x044fe20000010000 */
[----:B------:R-:W-:Y:S01]  /*8920*/  F2FP.BF16.F32.PACK_AB R7, R5, R13 ;  /* 0x0000000d0507723e */ /* 0x000fe200000010ff */
[----:B------:R-:W-:Y:S01]  /*8930*/  IMAD.WIDE.U32 R4, R11, -0x2daee0ad, RZ ;  /* 0xd2511f530b047825 */ /* 0x000fe200078e00ff */
[----:B------:R-:W-:-:S03]  /*8940*/  LOP3.LUT R0, R0, 0xffff, RZ, 0xc0, !PT ;  /* 0x0000ffff00007812 */ /* 0x000fc600078ec0ff */
[----:B------:R-:W-:Y:S01]  /*8950*/  @!P2 HFMA2.BF16_V2 R95, -RZ.H0_H0, RZ.H0_H0, -R37.H0_H0 ;  /* 0x200000ffff5fa231 */ /* 0x000fe20000340925 */
[----:B------:R-:W-:Y:S01]  /*8960*/  PRMT R47, R3, 0x7632, R47 ;  /* 0x00007632032f7816 */ /* 0x000fe2000000002f */
[----:B------:R-:W1:Y:S01]  /*8970*/  MUFU.EX2 R13, R36 ;  /* 0x00000024000d7308 */ /* 0x000e620000000800 */
[----:B------:R-:W-:Y:S02]  /*8980*/  @!P0 PRMT R26, R94, 0x5410, RZ ;  /* 0x000054105e1a8816 */ /* 0x000fe400000000ff */
[----:B------:R-:W-:Y:S01]  /*8990*/  ISETP.GE.U32.AND P0, PT, R192, R0, PT ;  /* 0x00000000c000720c */ /* 0x000fe20003f06070 */
[----:B------:R-:W-:Y:S01]  /*89a0*/  @!P1 HFMA2.BF16_V2 R104, -RZ.H0_H0, RZ.H0_H0, -R47.H0_H0 ;  /* 0x200000ffff689231 */ /* 0x000fe2000034092f */
[----:B------:R-:W-:Y:S02]  /*89b0*/  LOP3.LUT R3, R9, 0xff, RZ, 0xc0, !PT ;  /* 0x000000ff09037812 */ /* 0x000fe400078ec0ff */
[----:B------:R-:W-:Y:S02]  /*89c0*/  LOP3.LUT R0, R5, R246, R12, 0x96, !PT ;  /* 0x000000f605007212 */ /* 0x000fe400078e960c */
[----:B------:R-:W-:-:S02]  /*89d0*/  PRMT R105, R37, 0x5410, R47 ;  /* 0x0000541025697816 */ /* 0x000fc4000000002f */
[----:B------:R-:W-:Y:S02]  /*89e0*/  @!P2 PRMT R37, R95, 0x5410, RZ ;  /* 0x000054105f25a816 */ /* 0x000fe400000000ff */
[----:B------:R-:W-:Y:S02]  /*89f0*/  ISETP.GE.U32.AND P2, PT, R192, R3, PT ;  /* 0x00000003c000720c */ /* 0x000fe40003f46070 */
[----:B------:R-:W-:Y:S02]  /*8a00*/  SHF.R.U32.HI R3, RZ, 0x10, R0 ;  /* 0x00000010ff037819 */ /* 0x000fe40000011600 */
[----:B------:R-:W-:Y:S02]  /*8a10*/  SHF.R.U32.HI R6, RZ, 0x18, R6 ;  /* 0x00000018ff067819 */ /* 0x000fe40000011606 */
[----:B------:R-:W-:Y:S02]  /*8a20*/  PRMT R48, R7, 0x7610, R48 ;  /* 0x0000761007307816 */ /* 0x000fe40000000030 */
[----:B------:R-:W-:-:S02]  /*8a30*/  LOP3.LUT R3, R3, 0xff, RZ, 0xc0, !PT ;  /* 0x000000ff03037812 */ /* 0x000fc400078ec0ff */
[----:B------:R-:W-:Y:S01]  /*8a40*/  @!P4 PRMT R27, R93, 0x5410, RZ ;  /* 0x000054105d1bc816 */ /* 0x000fe200000000ff */
[----:B------:R-:W-:Y:S01]  /*8a50*/  @!P3 HFMA2.BF16_V2 R106, -RZ.H0_H0, RZ.H0_H0, -R48.H0_H0 ;  /* 0x200000ffff6ab231 */ /* 0x000fe20000340930 */
[----:B------:R-:W-:Y:S01]  /*8a60*/  ISETP.GE.U32.AND P4, PT, R192, R6, PT ;  /* 0x00000006c000720c */ /* 0x000fe20003f86070 */
[----:B------:R-:W-:Y:S01]  /*8a70*/  FADD.FTZ R6, R17, R18 ;  /* 0x0000001211067221 */ /* 0x000fe20000010000 */
[----:B------:R-:W-:Y:S01]  /*8a80*/  @!P1 PRMT R47, R104, 0x5410, RZ ;  /* 0x00005410682f9816 */ /* 0x000fe200000000ff */
[----:B------:R-:W-:Y:S01]  /*8a90*/  MUFU.EX2 R18, R43 ;  /* 0x0000002b00127308 */ /* 0x000fe20000000800 */
[----:B------:R-:W-:Y:S01]  /*8aa0*/  PRMT R46, R7, 0x7632, R46 ;  /* 0x00007632072e7816 */ /* 0x000fe2000000002e */
[C---:B-1----:R-:W-:Y:S01]  /*8ab0*/  FADD.FTZ R9, R13.reuse, R6 ;  /* 0x000000060d097221 */ /* 0x042fe20000010000 */
[----:B------:R-:W-:Y:S02]  /*8ac0*/  ISETP.GE.U32.AND P1, PT, R192, R3, PT ;  /* 0x00000003c000720c */ /* 0x000fe40003f26070 */
[----:B------:R-:W-:Y:S01]  /*8ad0*/  LOP3.LUT R3, R0, 0xff, RZ, 0xc0, !PT ;  /* 0x000000ff00037812 */ /* 0x000fe200078ec0ff */
[----:B------:R-:W-:Y:S01]  /*8ae0*/  @!P0 HFMA2.BF16_V2 R116, -RZ.H0_H0, RZ.H0_H0, -R46.H0_H0 ;  /* 0x200000ffff748231 */ /* 0x000fe2000034092e */
[----:B------:R-:W-:Y:S01]  /*8af0*/  PRMT R95, R48, 0x5410, R46 ;  /* 0x00005410305f7816 */ /* 0x000fe2000000002e */
[----:B------:R-:W1:Y:S01]  /*8b00*/  MUFU.EX2 R7, R40 ;  /* 0x0000002800077308 */ /* 0x000e620000000800 */
[----:B------:R-:W-:-:S02]  /*8b10*/  F2FP.BF16.F32.PACK_AB R6, R13, R17 ;  /* 0x000000110d06723e */ /* 0x000fc400000010ff */
[----:B------:R-:W-:Y:S02]  /*8b20*/  @!P3 PRMT R48, R106, 0x5410, RZ ;  /* 0x000054106a30b816 */ /* 0x000fe400000000ff */
[----:B------:R-:W-:Y:S02]  /*8b30*/  ISETP.GE.U32.AND P3, PT, R192, R3, PT ;  /* 0x00000003c000720c */ /* 0x000fe40003f66070 */
[----:B------:R-:W-:Y:S02]  /*8b40*/  SHF.R.U32.HI R3, RZ, 0x18, R0 ;  /* 0x00000018ff037819 */ /* 0x000fe40000011600 */
[----:B------:R-:W-:Y:S02]  /*8b50*/  LOP3.LUT R0, R0, 0xffff, RZ, 0xc0, !PT ;  /* 0x0000ffff00007812 */ /* 0x000fe400078ec0ff */
[----:B------:R-:W-:Y:S02]  /*8b60*/  PRMT R45, R6, 0x7610, R45 ;  /* 0x00007610062d7816 */ /* 0x000fe4000000002d */
[----:B------:R-:W-:-:S02]  /*8b70*/  SHF.R.U32.HI R0, RZ, 0x8, R0 ;  /* 0x00000008ff007819 */ /* 0x000fc40000011600 */
[----:B------:R-:W-:Y:S01]  /*8b80*/  PRMT R44, R6, 0x7632, R44 ;  /* 0x00007632062c7816 */ /* 0x000fe2000000002c */
[----:B------:R-:W-:Y:S01]  /*8b90*/  @!P2 HFMA2.BF16_V2 R117, -RZ.H0_H0, RZ.H0_H0, -R45.H0_H0 ;  /* 0x200000ffff75a231 */ /* 0x000fe2000034092d */
[----:B------:R-:W-:Y:S01]  /*8ba0*/  LOP3.LUT R0, R0, 0xffff, RZ, 0xc0, !PT ;  /* 0x0000ffff00007812 */ /* 0x000fe200078ec0ff */
[----:B-1----:R-:W-:Y:S01]  /*8bb0*/  FADD.FTZ R17, R7, R10 ;  /* 0x0000000a07117221 */ /* 0x002fe20000010000 */
[----:B------:R-:W-:Y:S01]  /*8bc0*/  @!P0 PRMT R46, R116, 0x5410, RZ ;  /* 0x00005410742e8816 */ /* 0x000fe200000000ff */
[----:B------:R-:W-:Y:S01]  /*8bd0*/  IMAD.WIDE.U32 R10, R16, -0x2daee0ad, RZ ;  /* 0xd2511f53100a7825 */ /* 0x000fe200078e00ff */
[----:B------:R-:W-:-:S03]  /*8be0*/  ISETP.GE.U32.AND P0, PT, R192, R3, PT ;  /* 0x00000003c000720c */ /* 0x000fc60003f06070 */
[----:B------:R-:W-:Y:S01]  /*8bf0*/  @!P4 HFMA2.BF16_V2 R118, -RZ.H0_H0, RZ.H0_H0, -R44.H0_H0 ;  /* 0x200000ffff76c231 */ /* 0x000fe2000034092c */
[----:B------:R-:W-:Y:S01]  /*8c00*/  PRMT R91, R45, 0x5410, R44 ;  /* 0x000054102d5b7816 */ /* 0x000fe2000000002c */
[----:B------:R1:W2:Y:S01]  /*8c10*/  MUFU.EX2 R3, R42 ;  /* 0x0000002a00037308 */ /* 0x0002a20000000800 */
[----:B------:R-:W-:Y:S02]  /*8c20*/  @!P2 PRMT R45, R117, 0x5410, RZ ;  /* 0x00005410752da816 */ /* 0x000fe400000000ff */
[----:B------:R-:W-:Y:S02]  /*8c30*/  ISETP.GE.U32.AND P2, PT, R192, R0, PT ;  /* 0x00000000c000720c */ /* 0x000fe40003f46070 */
[----:B------:R-:W-:Y:S01]  /*8c40*/  F2FP.BF16.F32.PACK_AB R0, R88, R7 ;  /* 0x000000075800723e */ /* 0x000fe200000010ff */
[----:B------:R-:W-:Y:S01]  /*8c50*/  IMAD.WIDE.U32 R6, R149, -0x2daee0ad, RZ ;  /* 0xd2511f5395067825 */ /* 0x000fe200078e00ff */
[----:B------:R-:W-:Y:S02]  /*8c60*/  F2FP.BF16.F32.PACK_AB R22, R87, R86 ;  /* 0x000000565716723e */ /* 0x000fe400000010ff */
[----:B------:R-:W-:-:S02]  /*8c70*/  PRMT R43, R0, 0x7610, R43 ;  /* 0x00007610002b7816 */ /* 0x000fc4000000002b */
[----:B------:R-:W-:Y:S02]  /*8c80*/  LOP3.LUT R7, R7, R234, R84, 0x96, !PT ;  /* 0x000000ea07077212 */ /* 0x000fe400078e9654 */
[----:B------:R-:W-:Y:S01]  /*8c90*/  LOP3.LUT R12, R11, R252, R6, 0x96, !PT ;  /* 0x000000fc0b0c7212 */ /* 0x000fe200078e9606 */
[----:B------:R-:W-:Y:S01]  /*8ca0*/  @!P3 HFMA2.BF16_V2 R119, -RZ.H0_H0, RZ.H0_H0, -R43.H0_H0 ;  /* 0x200000ffff77b231 */ /* 0x000fe2000034092b */
[----:B------:R-:W-:Y:S01]  /*8cb0*/  @!P4 PRMT R44, R118, 0x5410, RZ ;  /* 0x00005410762cc816 */ /* 0x000fe200000000ff */
[----:B------:R-:W-:Y:S01]  /*8cc0*/  IMAD.WIDE.U32 R6, R7, -0x326172a9, RZ ;  /* 0xcd9e8d5707067825 */ /* 0x000fe200078e00ff */
[----:B-1----:R-:W-:-:S03]  /*8cd0*/  PRMT R42, R0, 0x7632, R42 ;  /* 0x00007632002a7816 */ /* 0x002fc6000000002a */
[----:B--2---:R-:W-:Y:S01]  /*8ce0*/  FADD.FTZ R11, R3, R9 ;  /* 0x00000009030b7221 */ /* 0x004fe20000010000 */
[----:B------:R-:W-:Y:S01]  /*8cf0*/  F2FP.BF16.F32.PACK_AB R0, R18, R3 ;  /* 0x000000031200723e */ /* 0x000fe200000010ff */
[----:B------:R-:W-:Y:S01]  /*8d00*/  IMAD.WIDE.U32 R12, R12, -0x326172a9, RZ ;  /* 0xcd9e8d570c0c7825 */ /* 0x000fe200078e00ff */
[----:B------:R-:W-:-:S03]  /*8d10*/  LOP3.LUT R7, R7, R155, R8, 0x96, !PT ;  /* 0x0000009b07077212 */ /* 0x000fc600078e9608 */
[----:B------:R-:W-:Y:S01]  /*8d20*/  @!P2 HFMA2.BF16_V2 R120, -RZ.H0_H0, RZ.H0_H0, -R42.H0_H0 ;  /* 0x200000ffff78a231 */ /* 0x000fe2000034092a */
[C---:B------:R-:W-:Y:S02]  /*8d30*/  PRMT R41, R0.reuse, 0x7610, R41 ;  /* 0x0000761000297816 */ /* 0x040fe40000000029 */
[----:B------:R-:W-:Y:S01]  /*8d40*/  LOP3.LUT R8, R13, R154, R6, 0x96, !PT ;  /* 0x0000009a0d087212 */ /* 0x000fe200078e9606 */
[----:B------:R-:W-:Y:S01]  /*8d50*/  IMAD.WIDE.U32 R6, R7, -0x2daee0ad, RZ ;  /* 0xd2511f5307067825 */ /* 0x000fe200078e00ff */
[----:B------:R-:W-:-:S03]  /*8d60*/  PRMT R40, R0, 0x7632, R40 ;  /* 0x0000763200287816 */ /* 0x000fc60000000028 */
[----:B------:R-:W-:Y:S01]  /*8d70*/  @!P1 HFMA2.BF16_V2 R122, -RZ.H0_H0, RZ.H0_H0, -R41.H0_H0 ;  /* 0x200000ffff7a9231 */ /* 0x000fe20000340929 */
[----:B------:R-:W-:Y:S01]  /*8d80*/  LOP3.LUT R0, R4, 0xff, RZ, 0xc0, !PT ;  /* 0x000000ff04007812 */ /* 0x000fe200078ec0ff */
[----:B------:R-:W-:Y:S01]  /*8d90*/  IMAD.WIDE.U32 R8, R8, -0x2daee0ad, RZ ;  /* 0xd2511f5308087825 */ /* 0x000fe200078e00ff */
[----:B------:R-:W-:-:S03]  /*8da0*/  LOP3.LUT R7, R7, R235, R10, 0x96, !PT ;  /* 0x000000eb07077212 */ /* 0x000fc600078e960a */
[----:B------:R-:W-:Y:S01]  /*8db0*/  @!P0 HFMA2.BF16_V2 R121, -RZ.H0_H0, RZ.H0_H0, -R40.H0_H0 ;  /* 0x200000ffff798231 */ /* 0x000fe20000340928 */
[----:B------:R-:W-:Y:S02]  /*8dc0*/  PRMT R104, R41, 0x5410, R40 ;  /* 0x0000541029687816 */ /* 0x000fe40000000028 */
[----:B------:R-:W-:Y:S01]  /*8dd0*/  LOP3.LUT R3, R9, R236, R6, 0x96, !PT ;  /* 0x000000ec09037212 */ /* 0x000fe200078e9606 */
[----:B------:R-:W-:Y:S01]  /*8de0*/  IMAD.WIDE.U32 R6, R7, -0x326172a9, RZ ;  /* 0xcd9e8d5707067825 */ /* 0x000fe200078e00ff */
[----:B------:R-:W-:Y:S02]  /*8df0*/  @!P1 PRMT R41, R122, 0x5410, RZ ;  /* 0x000054107a299816 */ /* 0x000fe400000000ff */
[----:B------:R-:W-:Y:S02]  /*8e00*/  ISETP.GE.U32.AND P1, PT, R192, R0, PT ;  /* 0x00000000c000720c */ /* 0x000fe40003f26070 */
[----:B------:R-:W-:Y:S02]  /*8e10*/  SHF.R.U32.HI R0, RZ, 0x18, R4 ;  /* 0x00000018ff007819 */ /* 0x000fe40000011604 */
[----:B------:R-:W-:-:S02]  /*8e20*/  LOP3.LUT R9, R4, 0xffff, RZ, 0xc0, !PT ;  /* 0x0000ffff04097812 */ /* 0x000fc400078ec0ff */
[----:B------:R-:W-:Y:S01]  /*8e30*/  SHF.R.U32.HI R10, RZ, 0x10, R4 ;  /* 0x00000010ff0a7819 */ /* 0x000fe20000011604 */
[----:B------:R-:W-:Y:S01]  /*8e40*/  IMAD.WIDE.U32 R4, R3, -0x326172a9, RZ ;  /* 0xcd9e8d5703047825 */ /* 0x000fe200078e00ff */
[----:B------:R-:W-:Y:S02]  /*8e50*/  @!P0 PRMT R40, R121, 0x5410, RZ ;  /* 0x0000541079288816 */ /* 0x000fe400000000ff */
[----:B------:R-:W-:Y:S02]  /*8e60*/  PRMT R106, R43, 0x5410, R42 ;  /* 0x000054102b6a7816 */ /* 0x000fe4000000002a */
[----:B------:R-:W-:Y:S01]  /*8e70*/  LOP3.LUT R3, R5, R245, R6, 0x96, !PT ;  /* 0x000000f505037212 */ /* 0x000fe200078e9606 */
[----:B------:R-:W-:Y:S01]  /*8e80*/  @!P1 HFMA2.BF16_V2 R129, -RZ.H0_H0, RZ.H0_H0, -R22.H0_H0 ;  /* 0x200000ffff819231 */ /* 0x000fe20000340916 */
[----:B------:R-:W-:Y:S02]  /*8e90*/  LOP3.LUT R6, R4, 0xff, RZ, 0xc0, !PT ;  /* 0x000000ff04067812 */ /* 0x000fe400078ec0ff */
[----:B------:R-:W-:-:S02]  /*8ea0*/  @!P3 PRMT R43, R119, 0x5410, RZ ;  /* 0x00005410772bb816 */ /* 0x000fc400000000ff */
[C---:B------:R-:W-:Y:S02]  /*8eb0*/  ISETP.GE.U32.AND P0, PT, R192.reuse, R6, PT ;  /* 0x00000006c000720c */ /* 0x040fe40003f06070 */
[----:B------:R-:W-:Y:S01]  /*8ec0*/  SHF.R.U32.HI R6, RZ, 0x8, R9 ;  /* 0x00000008ff067819 */ /* 0x000fe20000011609 */
[----:B------:R-:W-:Y:S01]  /*8ed0*/  FADD.FTZ R9, R171, R19 ;  /* 0x00000013ab097221 */ /* 0x000fe20000010000 */
[----:B------:R-:W-:Y:S02]  /*8ee0*/  ISETP.GE.U32.AND P3, PT, R192, R0, PT ;  /* 0x00000000c000720c */ /* 0x000fe40003f66070 */
[----:B------:R-:W-:Y:S02]  /*8ef0*/  LOP3.LUT R16, R4, 0xffff, RZ, 0xc0, !PT ;  /* 0x0000ffff04107812 */ /* 0x000fe400078ec0ff */
[--C-:B------:R-:W-:Y:S02]  /*8f00*/  SHF.R.U32.HI R13, RZ, 0x10, R4.reuse ;  /* 0x00000010ff0d7819 */ /* 0x100fe40000011604 */
[----:B------:R-:W-:Y:S01]  /*8f10*/  SHF.R.U32.HI R0, RZ, 0x18, R4 ;  /* 0x00000018ff007819 */ /* 0x000fe20000011604 */
[----:B------:R-:W-:Y:S01]  /*8f20*/  IMAD.WIDE.U32 R4, R24, -0x2daee0ad, RZ ;  /* 0xd2511f5318047825 */ /* 0x000fe200078e00ff */
[----:B------:R-:W-:-:S02]  /*8f30*/  LOP3.LUT R6, R6, 0xffff, RZ, 0xc0, !PT ;  /* 0x0000ffff06067812 */ /* 0x000fc400078ec0ff */
[----:B------:R-:W-:Y:S01]  /*8f40*/  LOP3.LUT R12, R7, R211, R12, 0x96, !PT ;  /* 0x000000d3070c7212 */ /* 0x000fe200078e960c */
[----:B------:R-:W-:Y:S01]  /*8f50*/  FADD.FTZ R7, R176, R83 ;  /* 0x00000053b0077221 */ /* 0x000fe20000010000 */
[----:B------:R-:W-:Y:S01]  /*8f60*/  @!P2 PRMT R42, R120, 0x5410, RZ ;  /* 0x00005410782aa816 */ /* 0x000fe200000000ff */
[----:B------:R1:W2:Y:S01]  /*8f70*/  MUFU.EX2 R176, R99 ;  /* 0x0000006300b07308 */ /* 0x0002a20000000800 */
[----:B------:R-:W-:Y:S01]  /*8f80*/  ISETP.GE.U32.AND P2, PT, R192, R6, PT ;  /* 0x00000006c000720c */ /* 0x000fe20003f46070 */
[----:B------:R-:W-:Y:S01]  /*8f90*/  FADD.FTZ R6, R18, R11 ;  /* 0x0000000b12067221 */ /* 0x000fe20000010000 */
[----:B------:R-:W-:Y:S02]  /*8fa0*/  LOP3.LUT R25, R5, R246, R14, 0x96, !PT ;  /* 0x000000f605197212 */ /* 0x000fe400078e960e */
[C---:B------:R-:W-:Y:S02]  /*8fb0*/  LOP3.LUT R29, R4.reuse, 0xffff, RZ, 0xc0, !PT ;  /* 0x0000ffff041d7812 */ /* 0x040fe400078ec0ff */
[----:B------:R-:W-:-:S02]  /*8fc0*/  LOP3.LUT R32, R4, 0xff, RZ, 0xc0, !PT ;  /* 0x000000ff04207812 */ /* 0x000fc400078ec0ff */
[--C-:B------:R-:W-:Y:S02]  /*8fd0*/  SHF.R.U32.HI R31, RZ, 0x10, R4.reuse ;  /* 0x00000010ff1f7819 */ /* 0x100fe40000011604 */
[----:B------:R-:W-:Y:S01]  /*8fe0*/  SHF.R.U32.HI R30, RZ, 0x18, R4 ;  /* 0x00000018ff1e7819 */ /* 0x000fe20000011604 */
[----:B------:R-:W-:Y:S01]  /*8ff0*/  IMAD.WIDE.U32 R4, R12, -0x2daee0ad, RZ ;  /* 0xd2511f530c047825 */ /* 0x000fe200078e00ff */
[----:B------:R-:W-:Y:S02]  /*9000*/  ISETP.GE.U32.AND P4, PT, R192, R0, PT ;  /* 0x00000000c000720c */ /* 0x000fe40003f86070 */
[----:B------:R-:W-:Y:S02]  /*9010*/  PRMT R21, R22, 0x7632, R21 ;  /* 0x0000763216157816 */ /* 0x000fe40000000015 */
[----:B------:R-:W-:Y:S02]  /*9020*/  LOP3.LUT R0, R5, R246, R8, 0x96, !PT ;  /* 0x000000f605007212 */ /* 0x000fe400078e9608 */
[C---:B------:R-:W-:Y:S01]  /*9030*/  LOP3.LUT R36, R4.reuse, 0xffff, RZ, 0xc0, !PT ;  /* 0x0000ffff04247812 */ /* 0x040fe200078ec0ff */
[----:B------:R-:W-:Y:S01]  /*9040*/  @!P2 HFMA2.BF16_V2 R130, -RZ.H0_H0, RZ.H0_H0, -R21.H0_H0 ;  /* 0x200000ffff82a231 */ /* 0x000fe20000340915 */
[----:B------:R-:W-:-:S02]  /*9050*/  LOP3.LUT R8, R4, 0xff, RZ, 0xc0, !PT ;  /* 0x000000ff04087812 */ /* 0x000fc400078ec0ff */
[--C-:B------:R-:W-:Y:S02]  /*9060*/  SHF.R.U32.HI R33, RZ, 0x10, R4.reuse ;  /* 0x00000010ff217819 */ /* 0x100fe40000011604 */
[----:B------:R-:W-:Y:S02]  /*9070*/  SHF.R.U32.HI R12, RZ, 0x18, R4 ;  /* 0x00000018ff0c7819 */ /* 0x000fe40000011604 */
[----:B------:R-:W-:Y:S01]  /*9080*/  LOP3.LUT R5, R10, 0xff, RZ, 0xc0, !PT ;  /* 0x000000ff0a057812 */ /* 0x000fe200078ec0ff */
[----:B------:R-:W-:Y:S01]  /*9090*/  FADD.FTZ R10, R88, R17 ;  /* 0x00000011580a7221 */ /* 0x000fe20000010000 */
[----:B------:R-:W-:Y:S02]  /*90a0*/  SHF.R.U32.HI R4, RZ, 0x8, R20 ;  /* 0x00000008ff047819 */ /* 0x000fe40000011614 */
[----:B------:R-:W-:Y:S02]  /*90b0*/  PRMT R94, R22, 0x5410, R21 ;  /* 0x00005410165e7816 */ /* 0x000fe40000000015 */
[----:B------:R-:W-:-:S02]  /*90c0*/  @!P1 PRMT R22, R129, 0x5410, RZ ;  /* 0x0000541081169816 */ /* 0x000fc400000000ff */
[----:B------:R-:W-:Y:S02]  /*90d0*/  ISETP.GE.U32.AND P1, PT, R192, R5, PT ;  /* 0x00000005c000720c */ /* 0x000fe40003f26070 */
[----:B------:R-:W-:Y:S02]  /*90e0*/  PRMT R84, R23, 0x5410, R4 ;  /* 0x0000541017547816 */ /* 0x000fe40000000004 */
[----:B------:R-:W-:Y:S02]  /*90f0*/  LOP3.LUT R4, R82, 0xff, RZ, 0xc0, !PT ;  /* 0x000000ff52047812 */ /* 0x000fe400078ec0ff */
[----:B------:R-:W-:Y:S02]  /*9100*/  LOP3.LUT R5, R3, 0xff, RZ, 0xc0, !PT ;  /* 0x000000ff03057812 */ /* 0x000fe400078ec0ff */
[----:B------:R-:W-:Y:S02]  /*9110*/  PRMT R83, R4, 0x5410, R81 ;  /* 0x0000541004537816 */ /* 0x000fe40000000051 */
[----:B------:R-:W-:-:S02]  /*9120*/  @!P2 PRMT R21, R130, 0x5410, RZ ;  /* 0x000054108215a816 */ /* 0x000fc400000000ff */
[----:B------:R-:W-:Y:S02]  /*9130*/  LOP3.LUT R4, R3, 0xffff, RZ, 0xc0, !PT ;  /* 0x0000ffff03047812 */ /* 0x000fe400078ec0ff */
[----:B------:R-:W-:Y:S02]  /*9140*/  ISETP.GE.U32.AND P2, PT, R192, R5, PT ;  /* 0x00000005c000720c */ /* 0x000fe40003f46070 */
[C---:B------:R-:W-:Y:S01]  /*9150*/  F2FP.BF16.F32.PACK_AB R24, R85.reuse, R28 ;  /* 0x0000001c5518723e */ /* 0x040fe200000010ff */
[----:B------:R-:W-:Y:S01]  /*9160*/  FADD.FTZ R28, R28, R6 ;  /* 0x000000061c1c7221 */ /* 0x000fe20000010000 */
[----:B------:R-:W-:Y:S02]  /*9170*/  SHF.R.U32.HI R4, RZ, 0x8, R4 ;  /* 0x00000008ff047819 */ /* 0x000fe40000011604 */
[----:B------:R-:W-:Y:S01]  /*9180*/  PRMT R23, R24, 0x7632, R23 ;  /* 0x0000763218177816 */ /* 0x000fe20000000017 */
[----:B------:R-:W-:Y:S01]  /*9190*/  @!P1 HFMA2.BF16_V2 R132, -RZ.H0_H0, RZ.H0_H0, -R24.H0_H0 ;  /* 0x200000ffff849231 */ /* 0x000fe20000340918 */
[----:B------:R-:W-:Y:S01]  /*91a0*/  LOP3.LUT R4, R4, 0xffff, RZ, 0xc0, !PT ;  /* 0x0000ffff04047812 */ /* 0x000fe200078ec0ff */
[----:B-1----:R-:W-:Y:S01]  /*91b0*/  FADD.FTZ R99, R85, R28 ;  /* 0x0000001c55637221 */ /* 0x002fe20000010000 */
[----:B------:R-:W-:Y:S01]  /*91c0*/  F2FP.BF16.F32.PACK_AB R20, R179, R164 ;  /* 0x000000a4b314723e */ /* 0x000fe200000010ff */
[----:B------:R-:W-:Y:S01]  /*91d0*/  @!P3 HFMA2.BF16_V2 R131, -RZ.H0_H0, RZ.H0_H0, -R23.H0_H0 ;  /* 0x200000ffff83b231 */ /* 0x000fe20000340917 */
[----:B------:R-:W-:Y:S01]  /*91e0*/  PRMT R93, R24, 0x5410, R23 ;  /* 0x00005410185d7816 */ /* 0x000fe20000000017 */
[----:B------:R-:W-:Y:S01]  /*91f0*/  IMAD R28, R188, 0x48, RZ ;  /* 0x00000048bc1c7824 */ /* 0x000fe200078e02ff */
[----:B------:R-:W-:Y:S01]  /*9200*/  @!P1 PRMT R24, R132, 0x5410, RZ ;  /* 0x0000541084189816 */ /* 0x000fe200000000ff */
[----:B------:R-:W-:Y:S01]  /*9210*/  @!P2 HFMA2.BF16_V2 R133, -RZ.H0_H0, RZ.H0_H0, -R20.H0_H0 ;  /* 0x200000ffff85a231 */ /* 0x000fe20000340914 */
[----:B------:R-:W-:-:S02]  /*9220*/  ISETP.GE.U32.AND P1, PT, R192, R4, PT ;  /* 0x00000004c000720c */ /* 0x000fc40003f26070 */
[C---:B------:R-:W-:Y:S02]  /*9230*/  PRMT R19, R20.reuse, 0x7632, R19 ;  /* 0x0000763214137816 */ /* 0x040fe40000000013 */
[--C-:B------:R-:W-:Y:S02]  /*9240*/  SHF.R.U32.HI R4, RZ, 0x10, R3.reuse ;  /* 0x00000010ff047819 */ /* 0x100fe40000011603 */
[----:B------:R-:W-:Y:S02]  /*9250*/  SHF.R.U32.HI R3, RZ, 0x18, R3 ;  /* 0x00000018ff037819 */ /* 0x000fe40000011603 */
[----:B------:R-:W-:Y:S02]  /*9260*/  PRMT R149, R20, 0x5410, R19 ;  /* 0x0000541014957816 */ /* 0x000fe40000000013 */
[----:B------:R-:W-:Y:S02]  /*9270*/  @!P2 PRMT R20, R133, 0x5410, RZ ;  /* 0x000054108514a816 */ /* 0x000fe400000000ff */
[----:B------:R-:W-:Y:S01]  /*9280*/  ISETP.GE.U32.AND P2, PT, R192, R3, PT ;  /* 0x00000003c000720c */ /* 0x000fe20003f46070 */
[----:B------:R-:W-:Y:S01]  /*9290*/  @!P1 HFMA2.BF16_V2 R134, -RZ.H0_H0, RZ.H0_H0, -R19.H0_H0 ;  /* 0x200000ffff869231 */ /* 0x000fe20000340913 */
[----:B------:R-:W-:-:S02]  /*92a0*/  LOP3.LUT R4, R4, 0xff, RZ, 0xc0, !PT ;  /* 0x000000ff04047812 */ /* 0x000fc400078ec0ff */
[----:B------:R-:W-:Y:S02]  /*92b0*/  @!P3 PRMT R23, R131, 0x5410, RZ ;  /* 0x000054108317b816 */ /* 0x000fe400000000ff */
[----:B------:R-:W-:Y:S02]  /*92c0*/  F2FP.BF16.F32.PACK_AB R18, R158, R157 ;  /* 0x0000009d9e12723e */ /* 0x000fe400000010ff */
[----:B------:R-:W-:Y:S02]  /*92d0*/  ISETP.GE.U32.AND P3, PT, R192, R4, PT ;  /* 0x00000004c000720c */ /* 0x000fe40003f66070 */
[----:B------:R-:W-:Y:S02]  /*92e0*/  PRMT R17, R18, 0x7632, R17 ;  /* 0x0000763212117816 */ /* 0x000fe40000000011 */
[----:B------:R-:W-:Y:S02]  /*92f0*/  LOP3.LUT R3, R13, 0xff, RZ, 0xc0, !PT ;  /* 0x000000ff0d037812 */ /* 0x000fe400078ec0ff */
[----:B------:R-:W-:Y:S01]  /*9300*/  @!P1 PRMT R19, R134, 0x5410, RZ ;  /* 0x0000541086139816 */ /* 0x000fe200000000ff */
[----:B------:R-:W-:Y:S01]  /*9310*/  @!P2 HFMA2.BF16_V2 R135, -RZ.H0_H0, RZ.H0_H0, -R17.H0_H0 ;  /* 0x200000ffff87a231 */ /* 0x000fe20000340911 */
[----:B------:R-:W-:Y:S01]  /*9320*/  ISETP.GE.U32.AND P1, PT, R192, R3, PT ;  /* 0x00000003c000720c */ /* 0x000fe20003f26070 */
[----:B------:R-:W-:Y:S01]  /*9330*/  MUFU.EX2 R134, R123 ;  /* 0x0000007b00867308 */ /* 0x000fe20000000800 */
[----:B------:R-:W-:-:S02]  /*9340*/  SHF.R.U32.HI R3, RZ, 0x8, R16 ;  /* 0x00000008ff037819 */ /* 0x000fc40000011610 */
[----:B------:R-:W-:Y:S01]  /*9350*/  PRMT R133, R18, 0x5410, R17 ;  /* 0x0000541012857816 */ /* 0x000fe20000000011 */
[----:B------:R-:W-:Y:S01]  /*9360*/  @!P3 HFMA2.BF16_V2 R136, -RZ.H0_H0, RZ.H0_H0, -R18.H0_H0 ;  /* 0x200000ffff88b231 */ /* 0x000fe20000340912 */
[----:B------:R-:W-:Y:S02]  /*9370*/  LOP3.LUT R3, R3, 0xffff, RZ, 0xc0, !PT ;  /* 0x0000ffff03037812 */ /* 0x000fe400078ec0ff */
[----:B------:R-:W-:Y:S02]  /*9380*/  @!P2 PRMT R17, R135, 0x5410, RZ ;  /* 0x000054108711a816 */ /* 0x000fe400000000ff */
[----:B------:R-:W1:Y:S01]  /*9390*/  MUFU.EX2 R135, R114 ;  /* 0x0000007200877308 */ /* 0x000e620000000800 */
[----:B------:R-:W-:Y:S02]  /*93a0*/  ISETP.GE.U32.AND P2, PT, R192, R3, PT ;  /* 0x00000003c000720c */ /* 0x000fe40003f46070 */
[----:B------:R-:W-:Y:S02]  /*93b0*/  LOP3.LUT R3, R15, 0xffff, RZ, 0xc0, !PT ;  /* 0x0000ffff0f037812 */ /* 0x000fe400078ec0ff */
[----:B------:R-:W-:-:S02]  /*93c0*/  @!P3 PRMT R18, R136, 0x5410, RZ ;  /* 0x000054108812b816 */ /* 0x000fc400000000ff */
[----:B------:R-:W-:Y:S02]  /*93d0*/  SHF.R.U32.HI R4, RZ, 0x10, R15 ;  /* 0x00000010ff047819 */ /* 0x000fe4000001160f */
[----:B------:R-:W-:Y:S01]  /*93e0*/  ISETP.GE.U32.AND P3, PT, R192, R8, PT ;  /* 0x00000008c000720c */ /* 0x000fe20003f66070 */
[----:B------:R-:W-:Y:S01]  /*93f0*/  FADD.FTZ R8, R178, R7 ;  /* 0x00000007b2087221 */ /* 0x000fe20000010000 */
[----:B------:R-:W-:Y:S01]  /*9400*/  LOP3.LUT R7, R15, 0xff, RZ, 0xc0, !PT ;  /* 0x000000ff0f077812 */ /* 0x000fe200078ec0ff */
[----:B------:R-:W-:Y:S01]  /*9410*/  IMAD.MOV.U32 R178, RZ, RZ, R211 ;  /* 0x000000ffffb27224 */ /* 0x000fe200078e00d3 */
[----:B------:R-:W-:Y:S01]  /*9420*/  SHF.R.U32.HI R5, RZ, 0x8, R3 ;  /* 0x00000008ff057819 */ /* 0x000fe20000011603 */
[----:B------:R-:W-:Y:S01]  /*9430*/  MUFU.EX2 R211, R109 ;  /* 0x0000006d00d37308 */ /* 0x000fe20000000800 */
[----:B--2---:R-:W-:Y:S01]  /*9440*/  F2FP.BF16.F32.PACK_AB R14, R176, R159 ;  /* 0x0000009fb00e723e */ /* 0x004fe200000010ff */
[----:B------:R-:W-:Y:S01]  /*9450*/  FADD.FTZ R97, R181, R8 ;  /* 0x00000008b5617221 */ /* 0x000fe20000010000 */
[----:B------:R-:W-:-:S02]  /*9460*/  SHF.R.U32.HI R6, RZ, 0x18, R15 ;  /* 0x00000018ff067819 */ /* 0x000fc4000001160f */
[----:B------:R-:W-:Y:S01]  /*9470*/  LOP3.LUT R3, R4, 0xff, RZ, 0xc0, !PT ;  /* 0x000000ff04037812 */ /* 0x000fe200078ec0ff */
[----:B------:R-:W-:Y:S01]  /*9480*/  @!P0 HFMA2.BF16_V2 R137, -RZ.H0_H0, RZ.H0_H0, -R14.H0_H0 ;  /* 0x200000ffff898231 */ /* 0x000fe2000034090e */
[----:B------:R-:W-:Y:S01]  /*9490*/  PRMT R82, R7, 0x5410, R5 ;  /* 0x0000541007527816 */ /* 0x000fe20000000005 */
[----:B------:R-:W-:Y:S01]  /*94a0*/  FADD.FTZ R5, R177, R9 ;  /* 0x00000009b1057221 */ /* 0x000fe20000010000 */
[----:B------:R-:W-:Y:S01]  /*94b0*/  PRMT R13, R14, 0x7632, R13 ;  /* 0x000076320e0d7816 */ /* 0x000fe2000000000d */
[----:B------:R-:W-:Y:S01]  /*94c0*/  IMAD.MOV.U32 R177, RZ, RZ, R236 ;  /* 0x000000ffffb17224 */ /* 0x000fe200078e00ec */
[----:B------:R-:W-:Y:S01]  /*94d0*/  PRMT R81, R3, 0x5410, R6 ;  /* 0x0000541003517816 */ /* 0x000fe20000000006 */
[----:B------:R-:W2:Y:S01]  /*94e0*/  MUFU.EX2 R236, R110 ;  /* 0x0000006e00ec7308 */ /* 0x000ea20000000800 */
[----:B------:R-:W-:Y:S01]  /*94f0*/  LOP3.LUT R3, R31, 0xff, RZ, 0xc0, !PT ;  /* 0x000000ff1f037812 */ /* 0x000fe200078ec0ff */
[----:B------:R-:W-:Y:S01]  /*9500*/  @!P2 HFMA2.BF16_V2 R138, -RZ.H0_H0, RZ.H0_H0, -R13.H0_H0 ;  /* 0x200000ffff8aa231 */ /* 0x000fe2000034090d */
[----:B------:R-:W-:Y:S01]  /*9510*/  SHF.R.U32.HI R4, RZ, 0x8, R29 ;  /* 0x00000008ff047819 */ /* 0x000fe2000001161d */
[----:B------:R-:W-:Y:S01]  /*9520*/  IMAD.WIDE R28, R28, 0x2, R34 ;  /* 0x000000021c1c7825 */ /* 0x000fe200078e0222 */
[----:B------:R-:W-:-:S03]  /*9530*/  PRMT R92, R3, 0x5410, R30 ;  /* 0x00005410035c7816 */ /* 0x000fc6000000001e */
[----:B------:R-:W-:Y:S01]  /*9540*/  FADD.FTZ R98, R180, R5 ;  /* 0x00000005b4627221 */ /* 0x000fe20000010000 */
[----:B-1----:R-:W-:Y:S01]  /*9550*/  F2FP.BF16.F32.PACK_AB R16, R156, R135 ;  /* 0x000000879c10723e */ /* 0x002fe200000010ff */
[----:B------:R-:W-:Y:S01]  /*9560*/  IMAD.SHL.U32 R30, R188, 0x40, RZ ;  /* 0x00000040bc1e7824 */ /* 0x000fe200078e00ff */
[----:B------:R-:W-:Y:S01]  /*9570*/  PRMT R88, R32, 0x5410, R4 ;  /* 0x0000541020587816 */ /* 0x000fe20000000004 */
[----:B------:R-:W-:Y:S01]  /*9580*/  IMAD.SHL.U32 R32, R188, 0x8, RZ ;  /* 0x00000008bc207824 */ /* 0x000fe200078e00ff */
[C---:B------:R-:W-:Y:S01]  /*9590*/  LOP3.LUT R3, R0.reuse, 0xffff, RZ, 0xc0, !PT ;  /* 0x0000ffff00037812 */ /* 0x040fe200078ec0ff */
[----:B------:R-:W-:Y:S01]  /*95a0*/  @!P1 HFMA2.BF16_V2 R139, -RZ.H0_H0, RZ.H0_H0, -R16.H0_H0 ;  /* 0x200000ffff8b9231 */ /* 0x000fe20000340910 */
[----:B------:R-:W-:Y:S01]  /*95b0*/  LOP3.LUT R4, R0, 0xff, RZ, 0xc0, !PT ;  /* 0x000000ff00047812 */ /* 0x000fe200078ec0ff */
[----:B------:R-:W-:Y:S01]  /*95c0*/  IMAD.WIDE R30, R30, 0x2, R34 ;  /* 0x000000021e1e7825 */ /* 0x000fe200078e0222 */
[----:B------:R-:W-:Y:S02]  /*95d0*/  PRMT R132, R14, 0x5410, R13 ;  /* 0x000054100e847816 */ /* 0x000fe4000000000d */
[----:B------:R-:W-:Y:S01]  /*95e0*/  PRMT R15, R16, 0x7632, R15 ;  /* 0x00007632100f7816 */ /* 0x000fe2000000000f */
[----:B------:R-:W-:Y:S01]  /*95f0*/  IMAD R188, R2, 0x2, R174 ;  /* 0x0000000202bc7824 */ /* 0x000fe200078e02ae */
[----:B------:R-:W-:-:S02]  /*9600*/  @!P2 PRMT R13, R138, 0x5410, RZ ;  /* 0x000054108a0da816 */ /* 0x000fc400000000ff */
[----:B------:R-:W-:Y:S01]  /*9610*/  SHF.R.U32.HI R3, RZ, 0x8, R3 ;  /* 0x00000008ff037819 */ /* 0x000fe20000011603 */
[----:B------:R-:W-:Y:S01]  /*9620*/  @!P4 HFMA2.BF16_V2 R140, -RZ.H0_H0, RZ.H0_H0, -R15.H0_H0 ;  /* 0x200000ffff8cc231 */ /* 0x000fe2000034090f */
[----:B------:R-:W-:Y:S01]  /*9630*/  ISETP.GE.U32.AND P2, PT, R192, R4, PT ;  /* 0x00000004c000720c */ /* 0x000fe20003f46070 */
[----:B------:R-:W-:Y:S01]  /*9640*/  FADD.FTZ R4, R86, R10 ;  /* 0x0000000a56047221 */ /* 0x000fe20000010000 */
[----:B------:R-:W-:Y:S02]  /*9650*/  LOP3.LUT R3, R3, 0xffff, RZ, 0xc0, !PT ;  /* 0x0000ffff03037812 */ /* 0x000fe400078ec0ff */
[----:B------:R-:W-:Y:S01]  /*9660*/  PRMT R127, R16, 0x5410, R15 ;  /* 0x00005410107f7816 */ /* 0x000fe2000000000f */
[----:B------:R-:W-:Y:S01]  /*9670*/  FADD.FTZ R96, R87, R4 ;  /* 0x0000000457607221 */ /* 0x000fe20000010000 */
[----:B------:R-:W-:Y:S02]  /*9680*/  @!P0 PRMT R14, R137, 0x5410, RZ ;  /* 0x00005410890e8816 */ /* 0x000fe400000000ff */
[----:B------:R-:W-:-:S02]  /*9690*/  @!P1 PRMT R16, R139, 0x5410, RZ ;  /* 0x000054108b109816 */ /* 0x000fc400000000ff */
[C---:B------:R-:W-:Y:S02]  /*96a0*/  ISETP.GE.U32.AND P0, PT, R192.reuse, R12, PT ;  /* 0x0000000cc000720c */ /* 0x040fe40003f06070 */
[----:B------:R-:W-:Y:S02]  /*96b0*/  ISETP.GE.U32.AND P1, PT, R192, R3, PT ;  /* 0x00000003c000720c */ /* 0x000fe40003f26070 */
[----:B--2---:R-:W-:Y:S02]  /*96c0*/  F2FP.BF16.F32.PACK_AB R12, R236, R211 ;  /* 0x000000d3ec0c723e */ /* 0x004fe400000010ff */
[----:B------:R-:W-:Y:S01]  /*96d0*/  @!P4 PRMT R15, R140, 0x5410, RZ ;  /* 0x000054108c0fc816 */ /* 0x000fe200000000ff */
[----:B------:R-:W-:Y:S01]  /*96e0*/  IMAD.MOV.U32 R140, RZ, RZ, R235 ;  /* 0x000000ffff8c7224 */ /* 0x000fe200078e00eb */
[--C-:B------:R-:W-:Y:S01]  /*96f0*/  SHF.R.U32.HI R3, RZ, 0x18, R0.reuse ;  /* 0x00000018ff037819 */ /* 0x100fe20000011600 */
[----:B------:R1:W-:Y:S01]  /*9700*/  MUFU.EX2 R235, R125 ;  /* 0x0000007d00eb7308 */ /* 0x0003e20000000800 */
[----:B------:R-:W-:Y:S01]  /*9710*/  SHF.R.U32.HI R0, RZ, 0x10, R0 ;  /* 0x00000010ff007819 */ /* 0x000fe20000011600 */
[----:B------:R-:W-:Y:S01]  /*9720*/  @!P2 HFMA2.BF16_V2 R142, -RZ.H0_H0, RZ.H0_H0, -R12.H0_H0 ;  /* 0x200000ffff8ea231 */ /* 0x000fe2000034090c */
[----:B------:R-:W-:-:S02]  /*9730*/  PRMT R11, R12, 0x7632, R11 ;  /* 0x000076320c0b7816 */ /* 0x000fc4000000000b */
[----:B------:R-:W-:Y:S02]  /*9740*/  LOP3.LUT R0, R0, 0xff, RZ, 0xc0, !PT ;  /* 0x000000ff00007812 */ /* 0x000fe400078ec0ff */
[----:B------:R-:W-:Y:S01]  /*9750*/  PRMT R119, R12, 0x5410, R11 ;  /* 0x000054100c777816 */ /* 0x000fe2000000000b */
[----:B------:R-:W-:Y:S01]  /*9760*/  @!P1 HFMA2.BF16_V2 R141, -RZ.H0_H0, RZ.H0_H0, -R11.H0_H0 ;  /* 0x200000ffff8d9231 */ /* 0x000fe2000034090b */
[----:B------:R-:W-:Y:S01]  /*9770*/  @!P2 PRMT R12, R142, 0x5410, RZ ;  /* 0x000054108e0ca816 */ /* 0x000fe200000000ff */
[----:B------:R-:W-:Y:S01]  /*9780*/  IMAD.MOV.U32 R142, RZ, RZ, R155 ;  /* 0x000000ffff8e7224 */ /* 0x000fe200078e009b */
[C---:B------:R-:W-:Y:S01]  /*9790*/  ISETP.GE.U32.AND P2, PT, R192.reuse, R0, PT ;  /* 0x00000000c000720c */ /* 0x040fe20003f46070 */
[----:B------:R-:W-:Y:S01]  /*97a0*/  IMAD.MOV.U32 R155, RZ, RZ, R233 ;  /* 0x000000ffff9b7224 */ /* 0x000fe200078e00e9 */
[----:B------:R-:W-:Y:S01]  /*97b0*/  LOP3.LUT R0, R33, 0xff, RZ, 0xc0, !PT ;  /* 0x000000ff21007812 */ /* 0x000fe200078ec0ff */
[----:B------:R-:W-:Y:S01]  /*97c0*/  MUFU.EX2 R233, R112 ;  /* 0x0000007000e97308 */ /* 0x000fe20000000800 */
[----:B------:R-:W-:Y:S01]  /*97d0*/  @!P1 PRMT R11, R141, 0x5410, RZ ;  /* 0x000054108d0b9816 */ /* 0x000fe200000000ff */
[----:B------:R-:W-:Y:S01]  /*97e0*/  IMAD.MOV.U32 R141, RZ, RZ, R234 ;  /* 0x000000ffff8d7224 */ /* 0x000fe200078e00ea */
[----:B------:R-:W-:Y:S01]  /*97f0*/  ISETP.GE.U32.AND P1, PT, R192, R0, PT ;  /* 0x00000000c000720c */ /* 0x000fe20003f26070 */
[----:B-1----:R-:W-:Y:S01]  /*9800*/  IMAD.MOV.U32 R125, RZ, RZ, R154 ;  /* 0x000000ffff7d7224 */ /* 0x002fe200078e009a */
[----:B------:R-:W-:Y:S01]  /*9810*/  F2FP.BF16.F32.PACK_AB R10, R124, R134 ;  /* 0x000000867c0a723e */ /* 0x000fe200000010ff */
[----:B------:R-:W-:Y:S01]  /*9820*/  IMAD.MOV.U32 R154, RZ, RZ, R232 ;  /* 0x000000ffff9a7224 */ /* 0x000fe200078e00e8 */
[----:B------:R-:W-:Y:S01]  /*9830*/  SHF.R.U32.HI R0, RZ, 0x8, R36 ;  /* 0x00000008ff007819 */ /* 0x000fe20000011624 */
[----:B------:R-:W1:Y:S01]  /*9840*/  MUFU.EX2 R232, R126 ;  /* 0x0000007e00e87308 */ /* 0x000e620000000800 */
[----:B------:R-:W-:Y:S01]  /*9850*/  PRMT R9, R10, 0x7632, R9 ;  /* 0x000076320a097816 */ /* 0x000fe20000000009 */
[----:B------:R-:W-:Y:S01]  /*9860*/  @!P2 HFMA2.BF16_V2 R143, -RZ.H0_H0, RZ.H0_H0, -R10.H0_H0 ;  /* 0x200000ffff8fa231 */ /* 0x000fe2000034090a */
[----:B------:R-:W-:Y:S01]  /*9870*/  LOP3.LUT R0, R0, 0xffff, RZ, 0xc0, !PT ;  /* 0x0000ffff00007812 */ /* 0x000fe200078ec0ff */
[----:B------:R-:W-:Y:S01]  /*9880*/  IMAD.WIDE R32, R32, 0x2, R34 ;  /* 0x0000000220207825 */ /* 0x000fe200078e0222 */
[----:B------:R-:W-:-:S02]  /*9890*/  ISETP.GE.U32.AND P4, PT, R192, R3, PT ;  /* 0x00000003c000720c */ /* 0x000fc40003f86070 */
[----:B------:R-:W-:Y:S01]  /*98a0*/  PRMT R118, R10, 0x5410, R9 ;  /* 0x000054100a767816 */ /* 0x000fe20000000009 */
[----:B------:R-:W2:Y:S01]  /*98b0*/  MUFU.EX2 R234, R113 ;  /* 0x0000007100ea7308 */ /* 0x000ea20000000800 */
[----:B------:R-:W-:Y:S01]  /*98c0*/  @!P2 PRMT R10, R143, 0x5410, RZ ;  /* 0x000054108f0aa816 */ /* 0x000fe200000000ff */
[----:B------:R-:W-:Y:S01]  /*98d0*/  ST.E.U16 desc[UR4][R32.64], R55 ;  /* 0x0000003720007985 */ /* 0x000fe2000c101504 */
[----:B------:R-:W-:Y:S01]  /*98e0*/  ISETP.GE.U32.AND P2, PT, R192, R0, PT ;  /* 0x00000000c000720c */ /* 0x000fe20003f46070 */
[----:B------:R-:W-:Y:S01]  /*98f0*/  IMAD.MOV.U32 R180, RZ, RZ, R154 ;  /* 0x000000ffffb47224 */ /* 0x000fe200078e009a */
[----:B------:R-:W-:Y:S01]  /*9900*/  LOP3.LUT R0, R165, R213, R214, 0x96, !PT ;  /* 0x000000d5a5007212 */ /* 0x000fe200078e96d6 */
[----:B------:R3:W-:Y:S01]  /*9910*/  ST.E.U16 desc[UR4][R32.64+0x2], R70 ;  /* 0x0000024620007985 */ /* 0x0007e2000c101504 */
[----:B------:R-:W-:Y:S01]  /*9920*/  LOP3.LUT R4, R128, R215, RZ, 0x3c, !PT ;  /* 0x000000d780047212 */ /* 0x000fe200078e3cff */
[----:B------:R-:W-:Y:S01]  /*9930*/  IMAD.MOV.U32 R181, RZ, RZ, R155 ;  /* 0x000000ffffb57224 */ /* 0x000fe200078e009b */
[----:B-1----:R-:W-:Y:S01]  /*9940*/  F2FP.BF16.F32.PACK_AB R8, R232, R235 ;  /* 0x000000ebe808723e */ /* 0x002fe200000010ff */
[----:B------:R-:W-:Y:S01]  /*9950*/  ST.E.U16 desc[UR4][R30.64], R27 ;  /* 0x0000001b1e007985 */ /* 0x000fe2000c101504 */
[----:B------:R-:W-:-:S02]  /*9960*/  @!P4 HFMA2.BF16_V2 R144, -RZ.H0_H0, RZ.H0_H0, -R9.H0_H0 ;  /* 0x200000ffff90c231 */ /* 0x000fc40000340909 */
[----:B------:R-:W-:Y:S01]  /*9970*/  PRMT R7, R8, 0x7632, R7 ;  /* 0x0000763208077816 */ /* 0x000fe20000000007 */
[----:B------:R-:W-:Y:S01]  /*9980*/  @!P1 HFMA2.BF16_V2 R147, -RZ.H0_H0, RZ.H0_H0, -R8.H0_H0 ;  /* 0x200000ffff939231 */ /* 0x000fe20000340908 */
[----:B------:R1:W-:Y:S01]  /*9990*/  ST.E.U16 desc[UR4][R30.64+0x2], R26 ;  /* 0x0000021a1e007985 */ /* 0x0003e2000c101504 */
[----:B------:R-:W-:Y:S02]  /*99a0*/  @!P4 PRMT R9, R144, 0x5410, RZ ;  /* 0x000054109009c816 */ /* 0x000fe400000000ff */
[----:B------:R-:W-:Y:S01]  /*99b0*/  @!P0 HFMA2.BF16_V2 R146, -RZ.H0_H0, RZ.H0_H0, -R7.H0_H0 ;  /* 0x200000ffff928231 */ /* 0x000fe20000340907 */
[----:B------:R-:W-:Y:S01]  /*99c0*/  PRMT R117, R8, 0x5410, R7 ;  /* 0x0000541008757816 */ /* 0x000fe20000000007 */
[----:B------:R4:W-:Y:S01]  /*99d0*/  ST.E.U16 desc[UR4][R28.64], R37 ;  /* 0x000000251c007985 */ /* 0x0009e2000c101504 */
[----:B--2---:R-:W-:Y:S02]  /*99e0*/  F2FP.BF16.F32.PACK_AB R6, R233, R234 ;  /* 0x000000eae906723e */ /* 0x004fe400000010ff */
[----:B------:R-:W-:Y:S01]  /*99f0*/  @!P1 PRMT R8, R147, 0x5410, RZ ;  /* 0x0000541093089816 */ /* 0x000fe200000000ff */
[----:B------:R-:W-:Y:S01]  /*9a00*/  ST.E.U16 desc[UR4][R28.64+0x2], R47 ;  /* 0x0000022f1c007985 */ /* 0x000fe2000c101504 */
[----:B------:R-:W-:Y:S01]  /*9a10*/  @!P0 PRMT R7, R146, 0x5410, RZ ;  /* 0x0000541092078816 */ /* 0x000fe200000000ff */
[----:B------:R-:W-:-:S04]  /*9a20*/  IMAD.WIDE.U32 R146, R4, -0x2daee0ad, RZ ;  /* 0xd2511f5304927825 */ /* 0x000fc800078e00ff */
[----:B------:R-:W-:Y:S01]  /*9a30*/  @!P3 HFMA2.BF16_V2 R145, -RZ.H0_H0, RZ.H0_H0, -R6.H0_H0 ;  /* 0x200000ffff91b231 */ /* 0x000fe20000340906 */
[C---:B------:R-:W-:Y:S01]  /*9a40*/  PRMT R3, R6.reuse, 0x7632, R3 ;  /* 0x0000763206037816 */ /* 0x040fe20000000003 */
[----:B------:R-:W-:Y:S03]  /*9a50*/  ST.E.U16 desc[UR4][R34.64+0x10], R80 ;  /* 0x0000105022007985 */ /* 0x000fe6000c101504 */
[----:B------:R-:W-:Y:S01]  /*9a60*/  PRMT R116, R6, 0x5410, R3 ;  /* 0x0000541006747816 */ /* 0x000fe20000000003 */
[----:B------:R-:W-:Y:S01]  /*9a70*/  ST.E.U16 desc[UR4][R34.64+0x12], R79 ;  /* 0x0000124f22007985 */ /* 0x000fe2000c101504 */
[----:B------:R-:W-:Y:S01]  /*9a80*/  @!P3 PRMT R6, R145, 0x5410, RZ ;  /* 0x000054109106b816 */ /* 0x000fe200000000ff */
[----:B------:R-:W-:Y:S01]  /*9a90*/  @!P2 HFMA2.BF16_V2 R148, -RZ.H0_H0, RZ.H0_H0, -R3.H0_H0 ;  /* 0x200000ffff94a231 */ /* 0x000fe20000340903 */
[----:B---3--:R-:W-:Y:S01]  /*9aa0*/  PRMT R70, R192, 0x7054, R192 ;  /* 0x00007054c0467816 */ /* 0x008fe200000000c0 */
[----:B------:R-:W-:Y:S03]  /*9ab0*/  ST.E.U16 desc[UR4][R32.64+0x10], R77 ;  /* 0x0000104d20007985 */ /* 0x000fe6000c101504 */
[----:B------:R-:W-:Y:S01]  /*9ac0*/  @!P2 PRMT R3, R148, 0x5410, RZ ;  /* 0x000054109403a816 */ /* 0x000fe200000000ff */
[----:B------:R-:W-:Y:S01]  /*9ad0*/  ST.E.U16 desc[UR4][R32.64+0x12], R78 ;  /* 0x0000124e20007985 */ /* 0x000fe2000c101504 */
[----:B-1----:R-:W-:Y:S01]  /*9ae0*/  IMAD.WIDE.U32 R26, R0, -0x2daee0ad, RZ ;  /* 0xd2511f53001a7825 */ /* 0x002fe200078e00ff */
[----:B------:R-:W-:-:S02]  /*9af0*/  LOP3.LUT R0, R147, R152, R226, 0x96, !PT ;  /* 0x0000009893007212 */ /* 0x000fc400078e96e2 */
[----:B------:R-:W-:Y:S01]  /*9b00*/  ST.E.U16 desc[UR4][R30.64+0x10], R48 ;  /* 0x000010301e007985 */ /* 0x000fe2000c101504 */
[----:B------:R-:W-:Y:S02]  /*9b10*/  LOP3.LUT R36, R39, R252, R26, 0x96, !PT ;  /* 0x000000fc27247212 */ /* 0x000fe400078e961a */
[----:B------:R-:W-:Y:S01]  /*9b20*/  IMAD.WIDE.U32 R144, R0, -0x326172a9, RZ ;  /* 0xcd9e8d5700907825 */ /* 0x000fe200078e00ff */
[----:B------:R-:W-:Y:S01]  /*9b30*/  LOP3.LUT R26, R27, R141, R146, 0x96, !PT ;  /* 0x0000008d1b1a7212 */ /* 0x000fe200078e9692 */
[----:B------:R-:W-:Y:S02]  /*9b40*/  ST.E.U16 desc[UR4][R30.64+0x12], R46 ;  /* 0x0000122e1e007985 */ /* 0x000fe4000c101504 */
[----:B----4-:R-:W-:Y:S02]  /*9b50*/  IMAD.WIDE.U32 R36, R36, -0x326172a9, RZ ;  /* 0xcd9e8d5724247825 */ /* 0x010fe400078e00ff */
[----:B------:R-:W-:Y:S02]  /*9b60*/  ST.E.U16 desc[UR4][R28.64+0x10], R45 ;  /* 0x0000102d1c007985 */ /* 0x000fe4000c101504 */
[----:B------:R-:W-:-:S02]  /*9b70*/  IMAD.WIDE.U32 R26, R26, -0x326172a9, RZ ;  /* 0xcd9e8d571a1a7825 */ /* 0x000fc400078e00ff */
[----:B------:R-:W-:Y:S03]  /*9b80*/  ST.E.U16 desc[UR4][R28.64+0x12], R44 ;  /* 0x0000122c1c007985 */ /* 0x000fe6000c101504 */
[----:B------:R-:W-:Y:S01]  /*9b90*/  LOP3.LUT R4, R27, R142, R144, 0x96, !PT ;  /* 0x0000008e1b047212 */ /* 0x000fe200078e9690 */
[----:B------:R-:W-:Y:S04]  /*9ba0*/  ST.E.U16 desc[UR4][R34.64+0x20], R76 ;  /* 0x0000204c22007985 */ /* 0x000fe8000c101504 */
[----:B------:R-:W-:Y:S01]  /*9bb0*/  IMAD.WIDE.U32 R4, R4, -0x2daee0ad, RZ ;  /* 0xd2511f5304047825 */ /* 0x000fe200078e00ff */
[----:B------:R-:W-:Y:S04]  /*9bc0*/  ST.E.U16 desc[UR4][R34.64+0x22], R75 ;  /* 0x0000224b22007985 */ /* 0x000fe8000c101504 */
[----:B------:R-:W-:Y:S01]  /*9bd0*/  LOP3.LUT R27, R5, R140, R38, 0x96, !PT ;  /* 0x0000008c051b7212 */ /* 0x000fe200078e9626 */
[----:B------:R-:W-:Y:S01]  /*9be0*/  ST.E.U16 desc[UR4][R32.64+0x20], R71 ;  /* 0x0000204720007985 */ /* 0x000fe2000c101504 */
[----:B------:R-:W-:-:S03]  /*9bf0*/  LOP3.LUT R38, R37, R125, R26, 0x96, !PT ;  /* 0x0000007d25267212 */ /* 0x000fc600078e961a */
[----:B------:R-:W-:Y:S01]  /*9c00*/  IMAD.WIDE.U32 R26, R27, -0x326172a9, RZ ;  /* 0xcd9e8d571b1a7825 */ /* 0x000fe200078e00ff */
[----:B------:R-:W-:Y:S03]  /*9c10*/  ST.E.U16 desc[UR4][R32.64+0x22], R74 ;  /* 0x0000224a20007985 */ /* 0x000fe6000c101504 */
[----:B------:R-:W-:Y:S01]  /*9c20*/  IMAD.WIDE.U32 R38, R38, -0x2daee0ad, RZ ;  /* 0xd2511f5326267825 */ /* 0x000fe200078e00ff */
[----:B------:R-:W-:Y:S01]  /*9c30*/  LOP3.LUT R36, R27, R178, R36, 0x96, !PT ;  /* 0x000000b21b247212 */ /* 0x000fe200078e9624 */
[----:B------:R-:W-:Y:S03]  /*9c40*/  ST.E.U16 desc[UR4][R30.64+0x20], R43 ;  /* 0x0000202b1e007985 */ /* 0x000fe6000c101504 */
[----:B------:R-:W-:Y:S01]  /*9c50*/  LOP3.LUT R4, R39, R177, R4, 0x96, !PT ;  /* 0x000000b127047212 */ /* 0x000fe200078e9604 */
[----:B------:R-:W-:Y:S04]  /*9c60*/  ST.E.U16 desc[UR4][R30.64+0x22], R42 ;  /* 0x0000222a1e007985 */ /* 0x000fe8000c101504 */
[----:B------:R-:W-:Y:S01]  /*9c70*/  IMAD.WIDE.U32 R4, R4, -0x326172a9, RZ ;  /* 0xcd9e8d5704047825 */ /* 0x000fe200078e00ff */
[----:B------:R-:W-:Y:S04]  /*9c80*/  ST.E.U16 desc[UR4][R28.64+0x20], R41 ;  /* 0x000020291c007985 */ /* 0x000fe8000c101504 */
[----:B------:R-:W-:Y:S01]  /*9c90*/  LOP3.LUT R0, R5, R245, R26, 0x96, !PT ;  /* 0x000000f505007212 */ /* 0x000fe200078e961a */
[----:B------:R-:W-:Y:S01]  /*9ca0*/  ST.E.U16 desc[UR4][R28.64+0x22], R40 ;  /* 0x000022281c007985 */ /* 0x000fe2000c101504 */
[----:B------:R-:W-:-:S03]  /*9cb0*/  LOP3.LUT R5, R4, 0xffff, RZ, 0xc0, !PT ;  /* 0x0000ffff04057812 */ /* 0x000fc600078ec0ff */
[----:B------:R-:W-:Y:S01]  /*9cc0*/  ST.E.U16 desc[UR4][R34.64+0x30], R69 ;  /* 0x0000304522007985 */ /* 0x000fe2000c101504 */
[----:B------:R-:W-:Y:S02]  /*9cd0*/  SHF.R.U32.HI R26, RZ, 0x8, R5 ;  /* 0x00000008ff1a7819 */ /* 0x000fe40000011605 */
[----:B------:R-:W-:Y:S01]  /*9ce0*/  LOP3.LUT R5, R4, 0xff, RZ, 0xc0, !PT ;  /* 0x000000ff04057812 */ /* 0x000fe200078ec0ff */
[----:B------:R-:W-:Y:S03]  /*9cf0*/  ST.E.U16 desc[UR4][R34.64+0x32], R68 ;  /* 0x0000324422007985 */ /* 0x000fe6000c101504 */
[----:B------:R-:W-:Y:S01]  /*9d00*/  PRMT R55, R5, 0x5410, R26 ;  /* 0x0000541005377816 */ /* 0x000fe2000000001a */
[----:B------:R-:W-:Y:S01]  /*9d10*/  ST.E.U16 desc[UR4][R32.64+0x30], R66 ;  /* 0x0000304220007985 */ /* 0x000fe2000c101504 */
[--C-:B------:R-:W-:Y:S02]  /*9d20*/  SHF.R.U32.HI R26, RZ, 0x10, R4.reuse ;  /* 0x00000010ff1a7819 */ /* 0x100fe40000011604 */
[----:B------:R-:W-:Y:S01]  /*9d30*/  SHF.R.U32.HI R5, RZ, 0x18, R4 ;  /* 0x00000018ff057819 */ /* 0x000fe20000011604 */
[----:B------:R-:W-:Y:S01]  /*9d40*/  ST.E.U16 desc[UR4][R32.64+0x32], R67 ;  /* 0x0000324320007985 */ /* 0x000fe2000c101504 */
[----:B------:R-:W-:-:S03]  /*9d50*/  LOP3.LUT R4, R26, 0xff, RZ, 0xc0, !PT ;  /* 0x000000ff1a047812 */ /* 0x000fc600078ec0ff */
[----:B------:R-:W-:Y:S01]  /*9d60*/  ST.E.U16 desc[UR4][R30.64+0x30], R22 ;  /* 0x000030161e007985 */ /* 0x000fe2000c101504 */
[----:B------:R-:W-:Y:S01]  /*9d70*/  PRMT R39, R4, 0x5410, R5 ;  /* 0x0000541004277816 */ /* 0x000fe20000000005 */
[----:B------:R-:W-:Y:S02]  /*9d80*/  IMAD.WIDE.U32 R4, R36, -0x2daee0ad, RZ ;  /* 0xd2511f5324047825 */ /* 0x000fe400078e00ff */
[----:B------:R-:W-:Y:S03]  /*9d90*/  ST.E.U16 desc[UR4][R30.64+0x32], R21 ;  /* 0x000032151e007985 */ /* 0x000fe6000c101504 */
[----:B------:R-:W-:Y:S01]  /*9da0*/  LOP3.LUT R36, R5, R246, R38, 0x96, !PT ;  /* 0x000000f605247212 */ /* 0x000fe200078e9626 */
[----:B------:R-:W-:Y:S01]  /*9db0*/  ST.E.U16 desc[UR4][R28.64+0x30], R24 ;  /* 0x000030181c007985 */ /* 0x000fe2000c101504 */
[----:B------:R-:W-:Y:S02]  /*9dc0*/  LOP3.LUT R5, R4, 0xffff, RZ, 0xc0, !PT ;  /* 0x0000ffff04057812 */ /* 0x000fe400078ec0ff */
[----:B------:R-:W-:Y:S01]  /*9dd0*/  SHF.R.U32.HI R2, RZ, 0x10, R36 ;  /* 0x00000010ff027819 */ /* 0x000fe20000011624 */
[----:B------:R-:W-:Y:S01]  /*9de0*/  ST.E.U16 desc[UR4][R28.64+0x32], R23 ;  /* 0x000032171c007985 */ /* 0x000fe2000c101504 */
[----:B------:R-:W-:-:S02]  /*9df0*/  SHF.R.U32.HI R26, RZ, 0x8, R5 ;  /* 0x00000008ff1a7819 */ /* 0x000fc40000011605 */
[----:B------:R-:W-:Y:S01]  /*9e00*/  LOP3.LUT R5, R4, 0xff, RZ, 0xc0, !PT ;  /* 0x000000ff04057812 */ /* 0x000fe200078ec0ff */
[----:B------:R-:W-:Y:S03]  /*9e10*/  ST.E.U16 desc[UR4][R34.64+0x40], R65 ;  /* 0x0000404122007985 */ /* 0x000fe6000c101504 */
[----:B------:R-:W-:Y:S01]  /*9e20*/  PRMT R38, R5, 0x5410, R26 ;  /* 0x0000541005267816 */ /* 0x000fe2000000001a */
[----:B------:R-:W-:Y:S01]  /*9e30*/  ST.E.U16 desc[UR4][R34.64+0x42], R64 ;  /* 0x0000424022007985 */ /* 0x000fe2000c101504 */
[--C-:B------:R-:W-:Y:S02]  /*9e40*/  SHF.R.U32.HI R5, RZ, 0x10, R4.reuse ;  /* 0x00000010ff057819 */ /* 0x100fe40000011604 */
[----:B------:R-:W-:Y:S01]  /*9e50*/  SHF.R.U32.HI R26, RZ, 0x18, R4 ;  /* 0x00000018ff1a7819 */ /* 0x000fe20000011604 */
[----:B------:R-:W-:Y:S01]  /*9e60*/  ST.E.U16 desc[UR4][R32.64+0x40], R62 ;  /* 0x0000403e20007985 */ /* 0x000fe2000c101504 */
[----:B------:R-:W-:-:S02]  /*9e70*/  LOP3.LUT R4, R25, 0xffff, RZ, 0xc0, !PT ;  /* 0x0000ffff19047812 */ /* 0x000fc400078ec0ff */
[----:B------:R-:W-:Y:S01]  /*9e80*/  LOP3.LUT R5, R5, 0xff, RZ, 0xc0, !PT ;  /* 0x000000ff05057812 */ /* 0x000fe200078ec0ff */
[----:B------:R-:W-:Y:S03]  /*9e90*/  ST.E.U16 desc[UR4][R32.64+0x42], R63 ;  /* 0x0000423f20007985 */ /* 0x000fe6000c101504 */
[----:B------:R-:W-:Y:S01]  /*9ea0*/  PRMT R37, R5, 0x5410, R26 ;  /* 0x0000541005257816 */ /* 0x000fe2000000001a */
[----:B------:R-:W-:Y:S01]  /*9eb0*/  ST.E.U16 desc[UR4][R30.64+0x40], R20 ;  /* 0x000040141e007985 */ /* 0x000fe2000c101504 */
[----:B------:R-:W-:-:S03]  /*9ec0*/  SHF.R.U32.HI R5, RZ, 0x18, R0 ;  /* 0x00000018ff057819 */ /* 0x000fc60000011600 */
        /* <DEDUP_REMOVED lines=19> */
[----:B------:R-:W-:Y:S04]  /*a000*/  ST.E.U16 desc[UR4][R34.64+0x70], R52 ;  /* 0x0000703422007985 */ /* 0x000fe8000c101504 */
[----:B------:R-:W-:Y:S04]  /*a010*/  ST.E.U16 desc[UR4][R34.64+0x72], R51 ;  /* 0x0000723322007985 */ /* 0x000fe8000c101504 */
[----:B------:R-:W-:Y:S04]  /*a020*/  ST.E.U16 desc[UR4][R32.64+0x70], R50 ;  /* 0x0000703220007985 */ /* 0x000fe8000c101504 */
[----:B------:R-:W-:Y:S04]  /*a030*/  ST.E.U16 desc[UR4][R32.64+0x72], R49 ;  /* 0x0000723120007985 */ /* 0x000fe8000c101504 */
[----:B------:R2:W-:Y:S04]  /*a040*/  ST.E.U16 desc[UR4][R30.64+0x70], R6 ;  /* 0x000070061e007985 */ /* 0x0005e8000c101504 */
[----:B------:R3:W-:Y:S01]  /*a050*/  ST.E.U16 desc[UR4][R30.64+0x72], R3 ;  /* 0x000072031e007985 */ /* 0x0007e2000c101504 */
[----:B-1----:R-:W-:-:S03]  /*a060*/  SHF.R.U32.HI R9, RZ, 0x18, R25 ;  /* 0x00000018ff097819 */ /* 0x002fc60000011619 */
[----:B------:R1:W-:Y:S04]  /*a070*/  ST.E.U16 desc[UR4][R28.64+0x70], R8 ;  /* 0x000070081c007985 */ /* 0x0003e8000c101504 */
[----:B------:R4:W-:Y:S04]  /*a080*/  ST.E.U16 desc[UR4][R28.64+0x72], R7 ;  /* 0x000072071c007985 */ /* 0x0009e8000c101504 */
[----:B------:R-:W5:Y:S04]  /*a090*/  LDSM.16.MT88.4 R112, [R174+0x9000] ;  /* 0x00900000ae70783b */ /* 0x000f680000004200 */
[----:B------:R-:W-:Y:S04]  /*a0a0*/  LDSM.16.MT88.4 R76, [R188+0x9400] ;  /* 0x00940000bc4c783b */ /* 0x000fe80000004200 */
[----:B------:R-:W5:Y:S01]  /*a0b0*/  LDSM.16.MT88.4 R108, [R188+0xa000] ;  /* 0x00a00000bc6c783b */ /* 0x000f620000004200 */
[----:B--2---:R-:W-:-:S03]  /*a0c0*/  LOP3.LUT R6, R25, 0xff, RZ, 0xc0, !PT ;  /* 0x000000ff19067812 */ /* 0x004fc600078ec0ff */
[----:B------:R-:W-:Y:S01]  /*a0d0*/  LDSM.16.MT88.4 R72, [R174+0xa400] ;  /* 0x00a40000ae48783b */ /* 0x000fe20000004200 */
[----:B---3--:R-:W-:-:S03]  /*a0e0*/  SHF.R.U32.HI R3, RZ, 0x8, R4 ;  /* 0x00000008ff037819 */ /* 0x008fc60000011604 */
[----:B------:R-:W-:Y:S01]  /*a0f0*/  LDSM.16.MT88.4 R48, [R174+0xb000] ;  /* 0x00b00000ae30783b */ /* 0x000fe20000004200 */
[----:B------:R-:W-:Y:S02]  /*a100*/  SHF.R.U32.HI R4, RZ, 0x10, R25 ;  /* 0x00000010ff047819 */ /* 0x000fe40000011619 */
[----:B------:R-:W-:Y:S01]  /*a110*/  PRMT R11, R6, 0x5410, R3 ;  /* 0x00005410060b7816 */ /* 0x000fe20000000003 */
[----:B------:R-:W-:Y:S01]  /*a120*/  STL.64 [R1+0x68], R146 ;  /* 0x0000689201007387 */ /* 0x000fe20000100a00 */
[C---:B------:R-:W-:Y:S02]  /*a130*/  LOP3.LUT R3, R0.reuse, 0xffff, RZ, 0xc0, !PT ;  /* 0x0000ffff00037812 */ /* 0x040fe400078ec0ff */
[----:B------:R-:W-:Y:S01]  /*a140*/  SHF.R.U32.HI R6, RZ, 0x10, R0 ;  /* 0x00000010ff067819 */ /* 0x000fe20000011600 */
[----:B------:R-:W-:Y:S01]  /*a150*/  STL.64 [R1+0x60], R144 ;  /* 0x0000609001007387 */ /* 0x000fe20000100a00 */
[----:B-1----:R-:W-:Y:S02]  /*a160*/  LOP3.LUT R8, R0, 0xff, RZ, 0xc0, !PT ;  /* 0x000000ff00087812 */ /* 0x002fe400078ec0ff */
[----:B------:R-:W-:-:S02]  /*a170*/  LOP3.LUT R0, R36, 0xffff, RZ, 0xc0, !PT ;  /* 0x0000ffff24007812 */ /* 0x000fc400078ec0ff */
[----:B----4-:R-:W-:Y:S02]  /*a180*/  LOP3.LUT R7, R4, 0xff, RZ, 0xc0, !PT ;  /* 0x000000ff04077812 */ /* 0x010fe400078ec0ff */
[----:B------:R-:W-:Y:S02]  /*a190*/  SHF.R.U32.HI R4, RZ, 0x8, R3 ;  /* 0x00000008ff047819 */ /* 0x000fe40000011603 */
[----:B------:R-:W-:Y:S02]  /*a1a0*/  LOP3.LUT R3, R6, 0xff, RZ, 0xc0, !PT ;  /* 0x000000ff06037812 */ /* 0x000fe400078ec0ff */
[----:B------:R-:W-:Y:S02]  /*a1b0*/  SHF.R.U32.HI R6, RZ, 0x8, R0 ;  /* 0x00000008ff067819 */ /* 0x000fe40000011600 */
[----:B------:R-:W-:Y:S02]  /*a1c0*/  HSET2.LE.AND R0, R82, R70, PT ;  /* 0x0000004652007233 */ /* 0x000fe40003803000 */
[----:B------:R-:W-:-:S02]  /*a1d0*/  PRMT R10, R7, 0x5410, R9 ;  /* 0x00005410070a7816 */ /* 0x000fc40000000009 */
[----:B------:R-:W-:Y:S02]  /*a1e0*/  PRMT R8, R8, 0x5410, R4 ;  /* 0x0000541008087816 */ /* 0x000fe40000000004 */
[----:B------:R-:W-:Y:S02]  /*a1f0*/  PRMT R9, R3, 0x5410, R5 ;  /* 0x0000541003097816 */ /* 0x000fe40000000005 */
[----:B------:R-:W-:Y:S02]  /*a200*/  LOP3.LUT R24, R170, R0, RZ, 0xc0, !PT ;  /* 0x00000000aa187212 */ /* 0x000fe400078ec0ff */
[--C-:B------:R-:W-:Y:S02]  /*a210*/  HSET2.LE.AND R3, R81, R70.reuse, PT ;  /* 0x0000004651037233 */ /* 0x100fe40003803000 */
[--C-:B------:R-:W-:Y:S02]  /*a220*/  HSET2.LE.AND R4, R84, R70.reuse, PT ;  /* 0x0000004654047233 */ /* 0x100fe40003803000 */
[--C-:B------:R-:W-:Y:S01]  /*a230*/  HSET2.LE.AND R0, R55, R70.reuse, PT ;  /* 0x0000004637007233 */ /* 0x100fe20003803000 */
[----:B------:R-:W1:Y:S01]  /*a240*/  LDSM.16.MT88.4 R84, [R174+0x9400] ;  /* 0x00940000ae54783b */ /* 0x000e620000004200 */
[----:B------:R-:W-:-:S02]  /*a250*/  HSET2.LE.AND R5, R83, R70, PT ;  /* 0x0000004653057233 */ /* 0x000fc40003803000 */
[----:B------:R-:W-:Y:S01]  /*a260*/  LOP3.LUT R25, R168, R3, RZ, 0xc0, !PT ;  /* 0x00000003a8197212 */ /* 0x000fe200078ec0ff */
[----:B------:R-:W-:Y:S01]  /*a270*/  LDSM.16.MT88.4 R80, [R188+0x9000] ;  /* 0x00900000bc50783b */ /* 0x000fe20000004200 */
[----:B------:R-:W-:Y:S02]  /*a280*/  LOP3.LUT R26, R167, R4, RZ, 0xc0, !PT ;  /* 0x00000004a71a7212 */ /* 0x000fe400078ec0ff */
[----:B------:R-:W-:Y:S02]  /*a290*/  LOP3.LUT R14, R95, R0, RZ, 0xc0, !PT ;  /* 0x000000005f0e7212 */ /* 0x000fe400078ec0ff */
[--C-:B------:R-:W-:Y:S02]  /*a2a0*/  HSET2.LE.AND R3, R39, R70.reuse, PT ;  /* 0x0000004627037233 */ /* 0x100fe40003803000 */
[--C-:B------:R-:W-:Y:S02]  /*a2b0*/  HSET2.LE.AND R4, R8, R70.reuse, PT ;  /* 0x0000004608047233 */ /* 0x100fe40003803000 */
[----:B------:R-:W-:-:S02]  /*a2c0*/  HSET2.LE.AND R0, R9, R70, PT ;  /* 0x0000004609007233 */ /* 0x000fc40003803000 */
[----:B------:R-:W-:Y:S02]  /*a2d0*/  LOP3.LUT R15, R91, R3, RZ, 0xc0, !PT ;  /* 0x000000035b0f7212 */ /* 0x000fe400078ec0ff */
[----:B------:R-:W-:Y:S02]  /*a2e0*/  LOP3.LUT R12, R107, R4, RZ, 0xc0, !PT ;  /* 0x000000046b0c7212 */ /* 0x000fe400078ec0ff */
[----:B------:R-:W-:Y:S02]  /*a2f0*/  LOP3.LUT R13, R105, R0, RZ, 0xc0, !PT ;  /* 0x00000000690d7212 */ /* 0x000fe400078ec0ff */
[----:B------:R-:W-:Y:S02]  /*a300*/  HSET2.LE.AND R3, R88, R70, PT ;  /* 0x0000004658037233 */ /* 0x000fe40003803000 */
[----:B------:R-:W-:Y:S01]  /*a310*/  LOP3.LUT R7, R36, 0xff, RZ, 0xc0, !PT ;  /* 0x000000ff24077812 */ /* 0x000fe200078ec0ff */
[----:B------:R-:W2:Y:S01]  /*a320*/  LDSM.16.MT88.4 R88, [R174+0xa000] ;  /* 0x00a00000ae58783b */ /* 0x000ea20000004200 */
[----:B------:R-:W-:Y:S01]  /*a330*/  LOP3.LUT R27, R163, R5, RZ, 0xc0, !PT ;  /* 0x00000005a31b7212 */ /* 0x000fe200078ec0ff */
[----:B-----5:R-:W-:Y:S01]  /*a340*/  HMMA.16816.F32.BF16 R16, R12, R112, RZ ;  /* 0x000000700c10723c */ /* 0x020fe200000418ff */
[----:B------:R-:W-:-:S02]  /*a350*/  PRMT R7, R7, 0x5410, R6 ;  /* 0x0000541007077816 */ /* 0x000fc40000000006 */
[----:B------:R-:W-:Y:S02]  /*a360*/  SHF.R.U32.HI R6, RZ, 0x18, R36 ;  /* 0x00000018ff067819 */ /* 0x000fe40000011624 */
[----:B------:R-:W-:Y:S01]  /*a370*/  LOP3.LUT R5, R2, 0xff, RZ, 0xc0, !PT ;  /* 0x000000ff02057812 */ /* 0x000fe200078ec0ff */
[C---:B------:R-:W-:Y:S01]  /*a380*/  HMMA.16816.F32.BF16 R40, R24.reuse, R112, RZ ;  /* 0x000000701828723c */ /* 0x040fe200000418ff */
[--C-:B------:R-:W-:Y:S02]  /*a390*/  HSET2.LE.AND R0, R11, R70.reuse, PT ;  /* 0x000000460b007233 */ /* 0x100fe40003803000 */
[--C-:B------:R-:W-:Y:S02]  /*a3a0*/  HSET2.LE.AND R2, R10, R70.reuse, PT ;  /* 0x000000460a027233 */ /* 0x100fe40003803000 */
[----:B------:R-:W-:Y:S01]  /*a3b0*/  HSET2.LE.AND R4, R92, R70, PT ;  /* 0x000000465c047233 */ /* 0x000fe20003803000 */
[----:B------:R-:W-:Y:S01]  /*a3c0*/  HMMA.16816.F32.BF16 R44, R24, R108, RZ ;  /* 0x0000006c182c723c */ /* 0x000fe200000418ff */
[----:B------:R-:W-:-:S02]  /*a3d0*/  PRMT R5, R5, 0x5410, R6 ;  /* 0x0000541005057816 */ /* 0x000fc40000000006 */
[----:B------:R-:W-:Y:S02]  /*a3e0*/  LOP3.LUT R20, R169, R0, RZ, 0xc0, !PT ;  /* 0x00000000a9147212 */ /* 0x000fe400078ec0ff */
[----:B------:R-:W-:Y:S02]  /*a3f0*/  LOP3.LUT R21, R166, R2, RZ, 0xc0, !PT ;  /* 0x00000002a6157212 */ /* 0x000fe400078ec0ff */
[----:B------:R-:W-:Y:S02]  /*a400*/  LOP3.LUT R22, R162, R3, RZ, 0xc0, !PT ;  /* 0x00000003a2167212 */ /* 0x000fe400078ec0ff */
[----:B------:R-:W-:Y:S02]  /*a410*/  LOP3.LUT R23, R161, R4, RZ, 0xc0, !PT ;  /* 0x00000004a1177212 */ /* 0x000fe400078ec0ff */
[--C-:B------:R-:W-:Y:S02]  /*a420*/  HSET2.LE.AND R0, R38, R70.reuse, PT ;  /* 0x0000004626007233 */ /* 0x100fe40003803000 */
[----:B------:R-:W-:-:S02]  /*a430*/  HSET2.LE.AND R2, R37, R70, PT ;  /* 0x0000004625027233 */ /* 0x000fc40003803000 */
[--C-:B------:R-:W-:Y:S02]  /*a440*/  HSET2.LE.AND R3, R7, R70.reuse, PT ;  /* 0x0000004607037233 */ /* 0x100fe40003803000 */
[----:B------:R-:W-:Y:S01]  /*a450*/  HSET2.LE.AND R4, R5, R70, PT ;  /* 0x0000004605047233 */ /* 0x000fe20003803000 */
[----:B-1----:R-:W-:Y:S01]  /*a460*/  HMMA.16816.F32.BF16 R168, R20, R84, R40 ;  /* 0x0000005414a8723c */ /* 0x002fe20000041828 */
[----:B------:R-:W-:Y:S02]  /*a470*/  LOP3.LUT R10, R94, R0, RZ, 0xc0, !PT ;  /* 0x000000005e0a7212 */ /* 0x000fe400078ec0ff */
[----:B------:R-:W-:Y:S02]  /*a480*/  LOP3.LUT R11, R93, R2, RZ, 0xc0, !PT ;  /* 0x000000025d0b7212 */ /* 0x000fe400078ec0ff */
[----:B------:R-:W-:Y:S02]  /*a490*/  LOP3.LUT R8, R106, R3, RZ, 0xc0, !PT ;  /* 0x000000036a087212 */ /* 0x000fe400078ec0ff */
[----:B------:R-:W-:Y:S01]  /*a4a0*/  LOP3.LUT R9, R104, R4, RZ, 0xc0, !PT ;  /* 0x0000000468097212 */ /* 0x000fe200078ec0ff */
[----:B--2---:R-:W-:Y:S01]  /*a4b0*/  HMMA.16816.F32.BF16 R36, R24, R88, RZ ;  /* 0x000000581824723c */ /* 0x004fe200000418ff */
[----:B------:R-:W1:Y:S01]  /*a4c0*/  LDSM.16.MT88.4 R104, [R188+0xa400] ;  /* 0x00a40000bc68783b */ /* 0x000e620000004200 */
[----:B------:R-:W-:-:S04]  /*a4d0*/  LOP3.LUT R2, R153, R227, RZ, 0x3c, !PT ;  /* 0x000000e399027212 */ /* 0x000fc800078e3cff */
[----:B------:R-:W-:Y:S01]  /*a4e0*/  HMMA.16816.F32.BF16 R136, R8, R84, R16 ;  /* 0x000000540888723c */ /* 0x000fe20000041810 */
[----:B------:R-:W-:-:S05]  /*a4f0*/  IMAD.WIDE.U32 R2, R2, -0x326172a9, RZ ;  /* 0xcd9e8d5702027825 */ /* 0x000fca00078e00ff */
[----:B------:R-:W-:Y:S01]  /*a500*/  HMMA.16816.F32.BF16 R16, R24, R80, RZ ;  /* 0x000000501810723c */ /* 0x000fe200000418ff */
[----:B------:R-:W-:-:S05]  /*a510*/  LOP3.LUT R0, R3, R213, R224, 0x96, !PT ;  /* 0x000000d503007212 */ /* 0x000fca00078e96e0 */
[C---:B------:R-:W-:Y:S06]  /*a520*/  HMMA.16816.F32.BF16 R4, R12.reuse, R80, RZ ;  /* 0x000000500c04723c */ /* 0x040fec00000418ff */
[----:B------:R-:W-:Y:S06]  /*a530*/  HMMA.16816.F32.BF16 R40, R12, R88, RZ ;  /* 0x000000580c28723c */ /* 0x000fec00000418ff */
[C---:B------:R-:W-:Y:S06]  /*a540*/  HMMA.16816.F32.BF16 R152, R20.reuse, R72, R36 ;  /* 0x000000481498723c */ /* 0x040fec0000041824 */
[----:B------:R-:W-:Y:S06]  /*a550*/  HMMA.16816.F32.BF16 R160, R20, R76, R16 ;  /* 0x0000004c14a0723c */ /* 0x000fec0000041810 */
[----:B------:R-:W-:Y:S06]  /*a560*/  HMMA.16816.F32.BF16 R16, R12, R108, RZ ;  /* 0x0000006c0c10723c */ /* 0x000fec00000418ff */
[C---:B------:R-:W-:Y:S06]  /*a570*/  HMMA.16816.F32.BF16 R128, R8.reuse, R76, R4 ;  /* 0x0000004c0880723c */ /* 0x040fec0000041804 */
[----:B------:R-:W-:Y:S01]  /*a580*/  HMMA.16816.F32.BF16 R120, R8, R72, R40 ;  /* 0x000000480878723c */ /* 0x000fe20000041828 */
[----:B------:R-:W-:-:S02]  /*a590*/  LOP3.LUT R6, R221, R212, R2, 0x96, !PT ;  /* 0x000000d4dd067212 */ /* 0x000fc400078e9602 */
[----:B------:R-:W-:Y:S02]  /*a5a0*/  LOP3.LUT R5, R3, R213, R214, 0x96, !PT ;  /* 0x000000d503057212 */ /* 0x000fe400078e96d6 */
[----:B------:R-:W-:Y:S01]  /*a5b0*/  LOP3.LUT R4, R145, R212, R2, 0x96, !PT ;  /* 0x000000d491047212 */ /* 0x000fe200078e9602 */
[----:B------:R-:W-:Y:S01]  /*a5c0*/  IMAD.WIDE.U32 R2, R0, -0x2daee0ad, RZ ;  /* 0xd2511f5300027825 */ /* 0x000fe200078e00ff */
[-C--:B-1----:R-:W-:Y:S03]  /*a5d0*/  HMMA.16816.F32.BF16 R224, R20, R104.reuse, R44 ;  /* 0x0000006814e0723c */ /* 0x082fe6000004182c */
[----:B------:R-:W-:Y:S01]  /*a5e0*/  IMAD.WIDE.U32 R36, R6, -0x2daee0ad, RZ ;  /* 0xd2511f5306247825 */ /* 0x000fe200078e00ff */
[----:B------:R-:W-:Y:S02]  /*a5f0*/  LOP3.LUT R7, R3, R141, R180, 0x96, !PT ;  /* 0x0000008d03077212 */ /* 0x000fe400078e96b4 */
[----:B------:R-:W-:Y:S01]  /*a600*/  HMMA.16816.F32.BF16 R212, R8, R104, R16 ;  /* 0x0000006808d4723c */ /* 0x000fe20000041810 */
[----:B------:R-:W-:Y:S01]  /*a610*/  IMAD.WIDE.U32 R40, R4, -0x2daee0ad, RZ ;  /* 0xd2511f5304287825 */ /* 0x000fe200078e00ff */
[----:B------:R-:W-:-:S03]  /*a620*/  LOP3.LUT R6, R37, R252, R2, 0x96, !PT ;  /* 0x000000fc25067212 */ /* 0x000fc600078e9602 */
[----:B------:R-:W-:-:S04]  /*a630*/  IMAD.WIDE.U32 R2, R5, -0x2daee0ad, RZ ;  /* 0xd2511f5305027825 */ /* 0x000fc800078e00ff */
[----:B------:R-:W-:Y:S01]  /*a640*/  IMAD.WIDE.U32 R18, R6, -0x326172a9, RZ ;  /* 0xcd9e8d5706127825 */ /* 0x000fe200078e00ff */
[----:B------:R-:W-:Y:S02]  /*a650*/  LOP3.LUT R4, R3, R141, R146, 0x96, !PT ;  /* 0x0000008d03047212 */ /* 0x000fe400078e9692 */
[----:B------:R-:W-:Y:S01]  /*a660*/  LOP3.LUT R0, R41, R252, R2, 0x96, !PT ;  /* 0x000000fc29007212 */ /* 0x000fe200078e9602 */
        /* <DEDUP_REMOVED lines=57> */
[----:B------:R-:W-:Y:S02]  /*aa00*/  LOP3.LUT R6, R42, 0xff, RZ, 0xc0, !PT ;  /* 0x000000ff2a067812 */ /* 0x000fe400078ec0ff */
[----:B------:R-:W-:-:S02]  /*aa10*/  SHF.R.U32.HI R3, RZ, 0x8, R17 ;  /* 0x00000008ff037819 */ /* 0x000fc40000011611 */
[----:B------:R-:W-:Y:S02]  /*aa20*/  PRMT R62, R2, 0x5410, R18 ;  /* 0x00005410023e7816 */ /* 0x000fe40000000012 */
[----:B------:R-:W-:Y:S01]  /*aa30*/  LOP3.LUT R2, R4, 0xffff, RZ, 0xc0, !PT ;  /* 0x0000ffff04027812 */ /* 0x000fe200078ec0ff */
[----:B------:R-:W-:Y:S01]  /*aa40*/  HMMA.16816.F32.BF16 R16, R24, R48, RZ ;  /* 0x000000301810723c */ /* 0x000fe200000418ff */
[----:B------:R-:W-:Y:S02]  /*aa50*/  PRMT R65, R43, 0x5410, R7 ;  /* 0x000054102b417816 */ /* 0x000fe40000000007 */
[----:B------:R-:W-:Y:S02]  /*aa60*/  PRMT R64, R6, 0x5410, R44 ;  /* 0x0000541006407816 */ /* 0x000fe4000000002c */
[----:B------:R-:W-:Y:S01]  /*aa70*/  PRMT R63, R37, 0x5410, R3 ;  /* 0x00005410253f7816 */ /* 0x000fe20000000003 */
[----:B------:R-:W-:Y:S01]  /*aa80*/  LDSM.16.MT88.4 R44, [R188+0xb000] ;  /* 0x00b00000bc2c783b */ /* 0x000fe20000004200 */
[----:B------:R-:W-:-:S02]  /*aa90*/  SHF.R.U32.HI R3, RZ, 0x10, R4 ;  /* 0x00000010ff037819 */ /* 0x000fc40000011604 */
[----:B------:R-:W-:Y:S02]  /*aaa0*/  LOP3.LUT R7, R4, 0xff, RZ, 0xc0, !PT ;  /* 0x000000ff04077812 */ /* 0x000fe400078ec0ff */
[----:B------:R-:W-:Y:S02]  /*aab0*/  SHF.R.U32.HI R6, RZ, 0x18, R4 ;  /* 0x00000018ff067819 */ /* 0x000fe40000011604 */
[----:B------:R-:W-:Y:S02]  /*aac0*/  SHF.R.U32.HI R4, RZ, 0x8, R2 ;  /* 0x00000008ff047819 */ /* 0x000fe40000011602 */
[----:B------:R-:W-:Y:S01]  /*aad0*/  SHF.R.U32.HI R2, RZ, 0x8, R36 ;  /* 0x00000008ff027819 */ /* 0x000fe20000011624 */
[----:B------:R-:W-:Y:S01]  /*aae0*/  FADD.FTZ R36, R164, R96 ;  /* 0x00000060a4247221 */ /* 0x000fe20000010000 */
[----:B------:R-:W-:Y:S02]  /*aaf0*/  LOP3.LUT R3, R3, 0xff, RZ, 0xc0, !PT ;  /* 0x000000ff03037812 */ /* 0x000fe400078ec0ff */
[----:B------:R-:W-:-:S02]  /*ab00*/  PRMT R61, R7, 0x5410, R4 ;  /* 0x00005410073d7816 */ /* 0x000fc40000000004 */
[----:B------:R-:W-:Y:S02]  /*ab10*/  LOP3.LUT R4, R39, 0xff, RZ, 0xc0, !PT ;  /* 0x000000ff27047812 */ /* 0x000fe400078ec0ff */
[----:B------:R-:W-:Y:S02]  /*ab20*/  PRMT R59, R38, 0x5410, R2 ;  /* 0x00005410263b7816 */ /* 0x000fe40000000002 */
[----:B------:R-:W-:Y:S02]  /*ab30*/  PRMT R60, R3, 0x5410, R6 ;  /* 0x00005410033c7816 */ /* 0x000fe40000000006 */
[----:B------:R-:W-:Y:S02]  /*ab40*/  LOP3.LUT R2, R5, 0xffff, RZ, 0xc0, !PT ;  /* 0x0000ffff05027812 */ /* 0x000fe400078ec0ff */
[----:B------:R-:W-:Y:S02]  /*ab50*/  SHF.R.U32.HI R6, RZ, 0x10, R5 ;  /* 0x00000010ff067819 */ /* 0x000fe40000011605 */
[----:B------:R-:W-:-:S02]  /*ab60*/  PRMT R52, R4, 0x5410, R40 ;  /* 0x0000541004347816 */ /* 0x000fc40000000028 */
[----:B------:R-:W1:Y:S01]  /*ab70*/  LDSM.16.MT88.4 R40, [R174+0xb400] ;  /* 0x00b40000ae28783b */ /* 0x000e620000004200 */
[----:B------:R-:W-:Y:S02]  /*ab80*/  LOP3.LUT R7, R5, 0xff, RZ, 0xc0, !PT ;  /* 0x000000ff05077812 */ /* 0x000fe400078ec0ff */
[----:B------:R-:W-:Y:S02]  /*ab90*/  SHF.R.U32.HI R3, RZ, 0x8, R2 ;  /* 0x00000008ff037819 */ /* 0x000fe40000011602 */
[----:B------:R-:W-:Y:S02]  /*aba0*/  SHF.R.U32.HI R5, RZ, 0x18, R5 ;  /* 0x00000018ff057819 */ /* 0x000fe40000011605 */
[----:B------:R-:W-:Y:S02]  /*abb0*/  LOP3.LUT R2, R6, 0xff, RZ, 0xc0, !PT ;  /* 0x000000ff06027812 */ /* 0x000fe400078ec0ff */
[----:B------:R-:W-:Y:S02]  /*abc0*/  SHF.R.U32.HI R4, RZ, 0x10, R0 ;  /* 0x00000010ff047819 */ /* 0x000fe40000011600 */
[----:B------:R-:W-:-:S02]  /*abd0*/  PRMT R57, R2, 0x5410, R5 ;  /* 0x0000541002397816 */ /* 0x000fc40000000005 */
[C---:B------:R-:W-:Y:S02]  /*abe0*/  LOP3.LUT R2, R0.reuse, 0xffff, RZ, 0xc0, !PT ;  /* 0x0000ffff00027812 */ /* 0x040fe400078ec0ff */
[----:B------:R-:W-:Y:S02]  /*abf0*/  LOP3.LUT R5, R0, 0xff, RZ, 0xc0, !PT ;  /* 0x000000ff00057812 */ /* 0x000fe400078ec0ff */
[----:B------:R-:W-:Y:S02]  /*ac00*/  SHF.R.U32.HI R2, RZ, 0x8, R2 ;  /* 0x00000008ff027819 */ /* 0x000fe40000011602 */
[----:B------:R-:W-:Y:S02]  /*ac10*/  PRMT R58, R7, 0x5410, R3 ;  /* 0x00005410073a7816 */ /* 0x000fe40000000003 */
[----:B------:R-:W-:Y:S02]  /*ac20*/  SHF.R.U32.HI R3, RZ, 0x18, R0 ;  /* 0x00000018ff037819 */ /* 0x000fe40000011600 */
[----:B------:R-:W-:-:S02]  /*ac30*/  LOP3.LUT R0, R4, 0xff, RZ, 0xc0, !PT ;  /* 0x000000ff04007812 */ /* 0x000fc400078ec0ff */
[----:B------:R-:W-:Y:S01]  /*ac40*/  PRMT R56, R5, 0x5410, R2 ;  /* 0x0000541005387816 */ /* 0x000fe20000000002 */
[----:B------:R-:W-:Y:S01]  /*ac50*/  FADD.FTZ R2, R183, R97 ;  /* 0x00000061b7027221 */ /* 0x000fe20000010000 */
[----:B------:R-:W-:Y:S01]  /*ac60*/  HMMA.16816.F32.BF16 R4, R12, R48, RZ ;  /* 0x000000300c04723c */ /* 0x000fe200000418ff */
[----:B------:R-:W-:Y:S01]  /*ac70*/  PRMT R55, R0, 0x5410, R3 ;  /* 0x0000541000377816 */ /* 0x000fe20000000003 */
[----:B------:R-:W-:Y:S01]  /*ac80*/  FADD.FTZ R0, R157, R99 ;  /* 0x000000639d007221 */ /* 0x000fe20000010000 */
[----:B------:R-:W-:Y:S01]  /*ac90*/  FADD.FTZ R37, R238, R2 ;  /* 0x00000002ee257221 */ /* 0x000fe20000010000 */
[----:B------:R-:W-:Y:S01]  /*aca0*/  FADD.FTZ R2, R179, R36 ;  /* 0x00000024b3027221 */ /* 0x000fe20000010000 */
[----:B------:R-:W-:Y:S01]  /*acb0*/  FADD.FTZ R3, R182, R98 ;  /* 0x00000062b6037221 */ /* 0x000fe20000010000 */
[----:B------:R-:W-:Y:S01]  /*acc0*/  FADD.FTZ R0, R158, R0 ;  /* 0x000000009e007221 */ /* 0x000fe20000010000 */
[--C-:B------:R-:W-:Y:S02]  /*acd0*/  HSET2.LE.AND R52, R52, R70.reuse, PT ;  /* 0x0000004634347233 */ /* 0x100fe40003803000 */
[----:B------:R-:W-:Y:S01]  /*ace0*/  FADD.FTZ R3, R237, R3 ;  /* 0x00000003ed037221 */ /* 0x000fe20000010000 */
[----:B------:R-:W-:Y:S01]  /*acf0*/  FADD.FTZ R0, R135, R0 ;  /* 0x0000000087007221 */ /* 0x000fe20000010000 */
[--C-:B------:R-:W-:Y:S01]  /*ad00*/  HSET2.LE.AND R49, R59, R70.reuse, PT ;  /* 0x000000463b317233 */ /* 0x100fe20003803000 */
[----:B-1----:R-:W-:Y:S01]  /*ad10*/  HMMA.16816.F32.BF16 R180, R20, R40, R16 ;  /* 0x0000002814b4723c */ /* 0x002fe20000041810 */
[----:B------:R-:W-:-:S02]  /*ad20*/  HSET2.LE.AND R48, R55, R70, PT ;  /* 0x0000004637307233 */ /* 0x000fc40003803000 */
[----:B------:R-:W-:Y:S02]  /*ad30*/  LOP3.LUT R95, R117, R52, RZ, 0xc0, !PT ;  /* 0x00000034755f7212 */ /* 0x000fe400078ec0ff */
[----:B------:R-:W-:Y:S01]  /*ad40*/  LOP3.LUT R94, R116, R49, RZ, 0xc0, !PT ;  /* 0x00000031745e7212 */ /* 0x000fe200078ec0ff */
[----:B------:R-:W-:Y:S01]  /*ad50*/  HMMA.16816.F32.BF16 R16, R24, R44, RZ ;  /* 0x0000002c1810723c */ /* 0x000fe200000418ff */
[----:B------:R-:W-:-:S05]  /*ad60*/  LOP3.LUT R93, R118, R48, RZ, 0xc0, !PT ;  /* 0x00000030765d7212 */ /* 0x000fca00078ec0ff */
[----:B------:R-:W-:Y:S07]  /*ad70*/  HMMA.16816.F32.BF16 R164, R8, R40, R4 ;  /* 0x0000002808a4723c */ /* 0x000fee0000041804 */
[----:B------:R-:W-:Y:S01]  /*ad80*/  FADD.FTZ R4, R231, R37 ;  /* 0x00000025e7047221 */ /* 0x000fe20000010000 */
[----:B------:R-:W-:Y:S01]  /*ad90*/  FADD.FTZ R5, R229, R3 ;  /* 0x00000003e5057221 */ /* 0x000fe20000010000 */
[----:B------:R-:W1:Y:S01]  /*ada0*/  LDSM.16.MT88.4 R36, [R188+0xb400] ;  /* 0x00b40000bc24783b */ /* 0x000e620000004200 */
[----:B------:R-:W-:Y:S01]  /*adb0*/  FADD.FTZ R3, R159, R2 ;  /* 0x000000029f037221 */ /* 0x000fe20000010000 */
        /* <DEDUP_REMOVED lines=8> */
[--C-:B------:R-:W-:Y:S01]  /*ae40*/  HSET2.LE.AND R0, R69, R70.reuse, PT ;  /* 0x0000004645007233 */ /* 0x100fe20003803000 */
[----:B------:R-:W-:Y:S01]  /*ae50*/  FADD.FTZ R105, R211, R54 ;  /* 0x00000036d3697221 */ /* 0x000fe20000010000 */
[--C-:B------:R-:W-:Y:S01]  /*ae60*/  HSET2.LE.AND R2, R68, R70.reuse, PT ;  /* 0x0000004644027233 */ /* 0x100fe20003803000 */
[----:B------:R-:W-:Y:S01]  /*ae70*/  FADD.FTZ R104, R124, R53 ;  /* 0x000000357c687221 */ /* 0x000fe20000010000 */
[--C-:B------:R-:W-:Y:S01]  /*ae80*/  HSET2.LE.AND R40, R64, R70.reuse, PT ;  /* 0x0000004640287233 */ /* 0x100fe20003803000 */
[----:B------:R-:W-:Y:S01]  /*ae90*/  HMMA.16816.F32.BF16 R52, R12, R50, RZ ;  /* 0x000000320c34723c */ /* 0x000fe200000418ff */
[----:B------:R-:W-:-:S02]  /*aea0*/  HSET2.LE.AND R3, R63, R70, PT ;  /* 0x000000463f037233 */ /* 0x000fc40003803000 */
[--C-:B------:R-:W-:Y:S02]  /*aeb0*/  HSET2.LE.AND R41, R61, R70.reuse, PT ;  /* 0x000000463d297233 */ /* 0x100fe40003803000 */
[--C-:B------:R-:W-:Y:S01]  /*aec0*/  HSET2.LE.AND R44, R60, R70.reuse, PT ;  /* 0x000000463c2c7233 */ /* 0x100fe20003803000 */
[----:B------:R-:W-:Y:S01]  /*aed0*/  HMMA.16816.F32.BF16 R48, R24, R50, RZ ;  /* 0x000000321830723c */ /* 0x000fe200000418ff */
[----:B------:R-:W-:Y:S02]  /*aee0*/  HSET2.LE.AND R45, R56, R70, PT ;  /* 0x00000046382d7233 */ /* 0x000fe40003803000 */
[----:B------:R-:W-:Y:S01]  /*aef0*/  LOP3.LUT R98, R151, R3, RZ, 0xc0, !PT ;  /* 0x0000000397627212 */ /* 0x000fe200078ec0ff */
[----:B------:R-:W-:Y:S02]  /*af00*/  FADD.FTZ R3, R236, R105 ;  /* 0x00000069ec037221 */ /* 0x000fe40000010000 */
[----:B------:R-:W-:-:S12]  /*af10*/  LOP3.LUT R92, R119, R45, RZ, 0xc0, !PT ;  /* 0x0000002d775c7212 */ /* 0x000fd800078ec0ff */
[----:B------:R-:W-:Y:S06]  /*af20*/  HMMA.16816.F32.BF16 R144, R8, R42, R52 ;  /* 0x0000002a0890723c */ /* 0x000fec0000041834 */
[-C--:B-1----:R-:W-:Y:S06]  /*af30*/  HMMA.16816.F32.BF16 R176, R20, R36.reuse, R16 ;  /* 0x0000002414b0723c */ /* 0x082fec0000041810 */
[----:B------:R-:W-:Y:S01]  /*af40*/  HMMA.16816.F32.BF16 R156, R8, R36, R4 ;  /* 0x00000024089c723c */ /* 0x000fe20000041804 */
[----:B------:R-:W-:Y:S01]  /*af50*/  LOP3.LUT R18, R210, R0, RZ, 0xc0, !PT ;  /* 0x00000000d2127212 */ /* 0x000fe200078ec0ff */
[----:B------:R-:W-:Y:S01]  /*af60*/  FADD.FTZ R0, R243, R185 ;  /* 0x000000b9f3007221 */ /* 0x000fe20000010000 */
[----:B------:R-:W-:Y:S01]  /*af70*/  LOP3.LUT R19, R195, R2, RZ, 0xc0, !PT ;  /* 0x00000002c3137212 */ /* 0x000fe200078ec0ff */
[----:B------:R-:W-:-:S02]  /*af80*/  FADD.FTZ R2, R244, R186 ;  /* 0x000000baf4027221 */ /* 0x000fc40000010000 */
[----:B------:R-:W-:Y:S01]  /*af90*/  HMMA.16816.F32.BF16 R48, R20, R42, R48 ;  /* 0x0000002a1430723c */ /* 0x000fe20000041830 */
[--C-:B------:R-:W-:Y:S02]  /*afa0*/  HSET2.LE.AND R5, R67, R70.reuse, PT ;  /* 0x0000004643057233 */ /* 0x100fe40003803000 */
[--C-:B------:R-:W-:Y:S02]  /*afb0*/  HSET2.LE.AND R6, R66, R70.reuse, PT ;  /* 0x0000004642067233 */ /* 0x100fe40003803000 */
[--C-:B------:R-:W-:Y:S02]  /*afc0*/  HSET2.LE.AND R37, R65, R70.reuse, PT ;  /* 0x0000004641257233 */ /* 0x100fe40003803000 */
[--C-:B------:R-:W-:Y:S01]  /*afd0*/  HSET2.LE.AND R4, R62, R70.reuse, PT ;  /* 0x000000463e047233 */ /* 0x100fe20003803000 */
[----:B------:R-:W-:Y:S01]  /*afe0*/  HMMA.16816.F32.BF16 R64, R12, R82, RZ ;  /* 0x000000520c40723c */ /* 0x000fe200000418ff */
[--C-:B------:R-:W-:Y:S02]  /*aff0*/  HSET2.LE.AND R7, R58, R70.reuse, PT ;  /* 0x000000463a077233 */ /* 0x100fe40003803000 */
[----:B------:R-:W-:-:S02]  /*b000*/  HSET2.LE.AND R36, R57, R70, PT ;  /* 0x0000004639247233 */ /* 0x000fc40003803000 */
        /* <DEDUP_REMOVED lines=12> */
[----:B------:R-:W-:Y:S01]  /*b0d0*/  IADD3 R194, P0, R34, -0x80, RZ ;  /* 0xffffff8022c27810 */ /* 0x000fe20007f1e0ff */
[----:B------:R-:W-:Y:S03]  /*b0e0*/  HMMA.16816.F32.BF16 R12, R12, R46, RZ ;  /* 0x0000002e0c0c723c */ /* 0x000fe600000418ff */
[----:B------:R-:W-:-:S03]  /*b0f0*/  IADD3.X R195, R35, -0x1, RZ, P0, !PT ;  /* 0xffffffff23c37810 */ /* 0x000fc600007fe4ff */
[C---:B------:R-:W-:Y:S06]  /*b100*/  HMMA.16816.F32.BF16 R68, R8.reuse, R86, R68 ;  /* 0x000000560844723c */ /* 0x040fec0000041844 */
[C---:B------:R-:W-:Y:S06]  /*b110*/  HMMA.16816.F32.BF16 R64, R8.reuse, R78, R64 ;  /* 0x0000004e0840723c */ /* 0x040fec0000041840 */
[C---:B------:R-:W-:Y:S06]  /*b120*/  HMMA.16816.F32.BF16 R60, R8.reuse, R74, R60 ;  /* 0x0000004a083c723c */ /* 0x040fec000004183c */
[C---:B------:R-:W-:Y:S06]  /*b130*/  HMMA.16816.F32.BF16 R148, R8.reuse, R106, R56 ;  /* 0x0000006a0894723c */ /* 0x040fec0000041838 */
[----:B------:R-:W-:Y:S06]  /*b140*/  HMMA.16816.F32.BF16 R140, R8, R38, R12 ;  /* 0x00000026088c723c */ /* 0x000fec000004180c */
[C---:B------:R-:W-:Y:S06]  /*b150*/  HMMA.16816.F32.BF16 R8, R24.reuse, R114, RZ ;  /* 0x000000721808723c */ /* 0x040fec00000418ff */
[----:B------:R-:W-:Y:S01]  /*b160*/  HMMA.16816.F32.BF16 R12, R24, R82, RZ ;  /* 0x00000052180c723c */ /* 0x000fe200000418ff */
[----:B------:R-:W-:-:S15]  /*b170*/  LDSM.16.MT88.4 R80, [R174+0xbc00] ;  /* 0x00bc0000ae50783b */ /* 0x000fde0000004200 */
[----:B------:R-:W-:-:S02]  /*b180*/  NOP ;  /* 0x0000000000007918 */ /* 0x000fc40000000000 */
[----:B------:R-:W-:Y:S06]  /*b190*/  HMMA.16816.F32.BF16 R56, R20, R86, R8 ;  /* 0x000000561438723c */ /* 0x000fec0000041808 */
[----:B------:R-:W-:Y:S06]  /*b1a0*/  HMMA.16816.F32.BF16 R8, R24, R90, RZ ;  /* 0x0000005a1808723c */ /* 0x000fec00000418ff */
[----:B------:R-:W-:Y:S01]  /*b1b0*/  HMMA.16816.F32.BF16 R76, R20, R78, R12 ;  /* 0x0000004e144c723c */ /* 0x000fe2000004180c */
[----:B------:R-:W1:-:S15]  /*b1c0*/  LDSM.16.MT88.4 R12, [R188+0x9800] ;  /* 0x00980000bc0c783b */ /* 0x000e5e0000004200 */
[----:B------:R-:W-:-:S02]  /*b1d0*/  NOP ;  /* 0x0000000000007918 */ /* 0x000fc40000000000 */
[----:B------:R-:W-:Y:S06]  /*b1e0*/  HMMA.16816.F32.BF16 R52, R20, R74, R8 ;  /* 0x0000004a1434723c */ /* 0x000fec0000041808 */
[C---:B------:R-:W-:Y:S06]  /*b1f0*/  HMMA.16816.F32.BF16 R8, R24.reuse, R110, RZ ;  /* 0x0000006e1808723c */ /* 0x040fec00000418ff */
[----:B------:R-:W-:Y:S06]  /*b200*/  HMMA.16816.F32.BF16 R24, R24, R46, RZ ;  /* 0x0000002e1818723c */ /* 0x000fec00000418ff */
[-C--:B-1----:R-:W-:Y:S06]  /*b210*/  HMMA.16816.F32.BF16 R160, R16, R12.reuse, R160 ;  /* 0x0000000c10a0723c */ /* 0x082fec00000418a0 */
[----:B------:R-:W-:Y:S06]  /*b220*/  HMMA.16816.F32.BF16 R128, R4, R12, R128 ;  /* 0x0000000c0480723c */ /* 0x000fec0000041880 */
[C---:B------:R-:W-:Y:S01]  /*b230*/  HMMA.16816.F32.BF16 R44, R20.reuse, R106, R8 ;  /* 0x0000006a142c723c */ /* 0x040fe20000041808 */
[----:B------:R-:W1:Y:S05]  /*b240*/  LDSM.16.MT88.4 R8, [R174+0xa800] ;  /* 0x00a80000ae08783b */ /* 0x000e6a0000004200 */
[----:B------:R-:W-:Y:S01]  /*b250*/  HMMA.16816.F32.BF16 R24, R20, R38, R24 ;  /* 0x000000261418723c */ /* 0x000fe20000041818 */
[----:B------:R-:W2:Y:S05]  /*b260*/  LDSM.16.MT88.4 R20, [R174+0x9800] ;  /* 0x00980000ae14783b */ /* 0x000eaa0000004200 */
[----:B------:R-:W-:Y:S06]  /*b270*/  HMMA.16816.F32.BF16 R124, R4, R14, R64 ;  /* 0x0000000e047c723c */ /* 0x000fec0000041840 */
[C---:B-1----:R-:W-:Y:S06]  /*b280*/  HMMA.16816.F32.BF16 R152, R16.reuse, R8, R152 ;  /* 0x000000081098723c */ /* 0x042fec0000041898 */
[C---:B--2---:R-:W-:Y:S06]  /*b290*/  HMMA.16816.F32.BF16 R36, R16.reuse, R22, R56 ;  /* 0x000000161024723c */ /* 0x044fec0000041838 */
[-C--:B------:R-:W-:Y:S06]  /*b2a0*/  HMMA.16816.F32.BF16 R168, R16, R20.reuse, R168 ;  /* 0x0000001410a8723c */ /* 0x080fec00000418a8 */
[C---:B------:R-:W-:Y:S06]  /*b2b0*/  HMMA.16816.F32.BF16 R136, R4.reuse, R20, R136 ;  /* 0x000000140488723c */ /* 0x040fec0000041888 */
[----:B------:R-:W-:Y:S01]  /*b2c0*/  HMMA.16816.F32.BF16 R132, R4, R22, R68 ;  /* 0x000000160484723c */ /* 0x000fe20000041844 */
[----:B------:R-:W1:Y:S05]  /*b2d0*/  LDSM.16.MT88.4 R20, [R188+0xa800] ;  /* 0x00a80000bc14783b */ /* 0x000e6a0000004200 */
[----:B------:R-:W-:Y:S01]  /*b2e0*/  HMMA.16816.F32.BF16 R56, R16, R14, R76 ;  /* 0x0000000e1038723c */ /* 0x000fe2000004184c */
[----:B------:R-:W2:Y:S05]  /*b2f0*/  LDSM.16.MT88.4 R12, [R174+0xb800] ;  /* 0x00b80000ae0c783b */ /* 0x000eaa0000004200 */
[C---:B------:R-:W-:Y:S06]  /*b300*/  HMMA.16816.F32.BF16 R120, R4.reuse, R8, R120 ;  /* 0x000000080478723c */ /* 0x040fec0000041878 */
[-C--:B------:R-:W-:Y:S06]  /*b310*/  HMMA.16816.F32.BF16 R116, R4, R10.reuse, R60 ;  /* 0x0000000a0474723c */ /* 0x080fec000004183c */
[----:B------:R-:W-:Y:S01]  /*b320*/  HMMA.16816.F32.BF16 R52, R16, R10, R52 ;  /* 0x0000000a1034723c */ /* 0x000fe20000041834 */
[----:B------:R-:W3:Y:S05]  /*b330*/  LDSM.16.MT88.4 R8, [R188+0xb800] ;  /* 0x00b80000bc08783b */ /* 0x000eea0000004200 */
[C---:B-1----:R-:W-:Y:S06]  /*b340*/  HMMA.16816.F32.BF16 R112, R4.reuse, R20, R212 ;  /* 0x000000140470723c */ /* 0x042fec00000418d4 */
[C---:B--2---:R-:W-:Y:S01]  /*b350*/  HMMA.16816.F32.BF16 R72, R4.reuse, R12, R164 ;  /* 0x0000000c0448723c */ /* 0x044fe200000418a4 */
[----:B------:R-:W-:Y:S05]  /*b360*/  LDSM.16.MT88.4 R164, [R174+0x9c00] ;  /* 0x009c0000aea4783b */ /* 0x000fea0000004200 */
[C---:B------:R-:W-:Y:S01]  /*b370*/  HMMA.16816.F32.BF16 R108, R4.reuse, R22, R148 ;  /* 0x00000016046c723c */ /* 0x040fe20000041894 */
[----:B------:R-:W-:Y:S05]  /*b380*/  LDSM.16.MT88.4 R148, [R174+0xac00] ;  /* 0x00ac0000ae94783b */ /* 0x000fea0000004200 */
[C---:B------:R-:W-:Y:S06]  /*b390*/  HMMA.16816.F32.BF16 R76, R4.reuse, R14, R144 ;  /* 0x0000000e044c723c */ /* 0x040fec0000041890 */
[C---:B---3--:R-:W-:Y:S01]  /*b3a0*/  HMMA.16816.F32.BF16 R88, R4.reuse, R8, R156 ;  /* 0x000000080458723c */ /* 0x048fe2000004189c */
[----:B------:R-:W-:Y:S05]  /*b3b0*/  LDSM.16.MT88.4 R156, [R188+0x9c00] ;  /* 0x009c0000bc9c783b */ /* 0x000fea0000004200 */
[----:B------:R-:W-:Y:S01]  /*b3c0*/  HMMA.16816.F32.BF16 R40, R4, R10, R140 ;  /* 0x0000000a0428723c */ /* 0x000fe2000004188c */
[----:B------:R-:W1:Y:S04]  /*b3d0*/  LDSM.16.MT88.4 R4, [R188+0xbc00] ;  /* 0x00bc0000bc04783b */ /* 0x000e680000004200 */
[----:B------:R-:W2:Y:S01]  /*b3e0*/  LDSM.16.MT88.4 R140, [R188+0xac00] ;  /* 0x00ac0000bc8c783b */ /* 0x000ea20000004200 */
[C---:B------:R-:W-:Y:S06]  /*b3f0*/  HMMA.16816.F32.BF16 R84, R16.reuse, R8, R176 ;  /* 0x000000081054723c */ /* 0x040fec00000418b0 */
[C---:B------:R-:W-:Y:S06]  /*b400*/  HMMA.16816.F32.BF16 R144, R16.reuse, R20, R224 ;  /* 0x000000141090723c */ /* 0x040fec00000418e0 */
[C---:B------:R-:W-:Y:S06]  /*b410*/  HMMA.16816.F32.BF16 R68, R16.reuse, R12, R180 ;  /* 0x0000000c1044723c */ /* 0x040fec00000418b4 */
[C---:B------:R-:W-:Y:S06]  /*b420*/  HMMA.16816.F32.BF16 R44, R16.reuse, R22, R44 ;  /* 0x00000016102c723c */ /* 0x040fec000004182c */
[C---:B------:R-:W-:Y:S06]  /*b430*/  HMMA.16816.F32.BF16 R48, R16.reuse, R14, R48 ;  /* 0x0000000e1030723c */ /* 0x040fec0000041830 */
[----:B------:R-:W-:Y:S06]  /*b440*/  HMMA.16816.F32.BF16 R24, R16, R10, R24 ;  /* 0x0000000a1018723c */ /* 0x000fec0000041818 */
[-C--:B-1----:R-:W-:Y:S06]  /*b450*/  HMMA.16816.F32.BF16 R88, R92, R4.reuse, R88 ;  /* 0x000000045c58723c */ /* 0x082fec0000041858 */
[C---:B------:R-:W-:Y:S06]  /*b460*/  HMMA.16816.F32.BF16 R84, R96.reuse, R4, R84 ;  /* 0x000000046054723c */ /* 0x040fec0000041854 */
[-C--:B------:R-:W-:Y:S01]  /*b470*/  HMMA.16816.F32.BF16 R168, R96, R164.reuse, R168 ;  /* 0x000000a460a8723c */ /* 0x080fe200000418a8 */
        /* <DEDUP_REMOVED lines=18> */
[C---:B--2---:R-:W-:Y:S06]  /*b5a0*/  HMMA.16816.F32.BF16 R112, R92.reuse, R140, R112 ;  /* 0x0000008c5c70723c */ /* 0x044fec0000041870 */
        /* <DEDUP_REMOVED lines=20> */
[----:B------:R-:W5:Y:S04]  /*b6f0*/  LDL R228, [R1+0x134] ;  /* 0x0001340001e47983 */ /* 0x000f680000100800 */
[----:B------:R-:W5:Y:S01]  /*b700*/  LDL.64 R230, [R1+0x190] ;  /* 0x0001900001e67983 */ /* 0x000f620000100a00 */
[----:B------:R-:W-:Y:S05]  /*b710*/  WARPSYNC.ALL ;  /* 0x0000000000007948 */ /* 0x000fea0003800000 */
[----:B------:R-:W-:Y:S01]  /*b720*/  IMAD.MOV.U32 R211, RZ, RZ, R251 ;  /* 0x000000ffffd37224 */ /* 0x000fe200078e00fb */
[----:B------:R-:W-:Y:S01]  /*b730*/  BAR.SYNC.DEFER_BLOCKING 0x0 ;  /* 0x0000000000007b1d */ /* 0x000fe20000010000 */
[----:B--2---:R-:W-:Y:S01]  /*b740*/  VIADD R216, R229, 0xfffffffe ;  /* 0xfffffffee5d87836 */ /* 0x004fe20000000000 */
[----:B---3--:R-:W-:-:S02]  /*b750*/  ISETP.GE.AND P3, PT, R237, R203, PT ;  /* 0x000000cbed00720c */ /* 0x008fc40003f66270 */
[-C--:B----4-:R-:W-:Y:S02]  /*b760*/  ISETP.GE.AND P2, PT, R238, R203.reuse, PT ;  /* 0x000000cbee00720c */ /* 0x090fe40003f46270 */
[----:B-----5:R-:W-:Y:S01]  /*b770*/  ISETP.GE.AND P4, PT, R228, R203, PT ;  /* 0x000000cbe400720c */ /* 0x020fe20003f86270 */
[----:B------:R-:W-:Y:S01]  /*b780*/  IMAD R0, R250, R216, RZ ;  /* 0x000000d8fa007224 */ /* 0x000fe200078e02ff */
[----:B------:R-:W-:Y:S01]  /*b790*/  SHF.R.S32.HI R4, RZ, 0x1f, R216 ;  /* 0x0000001fff047819 */ /* 0x000fe200000114d8 */
[----:B------:R-:W-:-:S04]  /*b7a0*/  IMAD.WIDE.U32 R2, R216, R247, R230 ;  /* 0x000000f7d8027225 */ /* 0x000fc800078e00e6 */
[----:B------:R-:W-:Y:S02]  /*b7b0*/  IMAD R0, R4, R247, R0 ;  /* 0x000000f704007224 */ /* 0x000fe400078e0200 */
[CC--:B------:R-:W-:Y:S02]  /*b7c0*/  @!P3 LEA R10, P1, R2.reuse, R222.reuse, 0x1 ;  /* 0x000000de020ab211 */ /* 0x0c0fe400078208ff */
[CC--:B------:R-:W-:Y:S01]  /*b7d0*/  @!P2 LEA R8, P0, R2.reuse, R222.reuse, 0x1 ;  /* 0x000000de0208a211 */ /* 0x0c0fe200078008ff */
[----:B------:R-:W-:Y:S01]  /*b7e0*/  IMAD.IADD R3, R3, 0x1, R0 ;  /* 0x0000000103037824 */ /* 0x000fe200078e0200 */
[----:B------:R-:W-:Y:S02]  /*b7f0*/  @!P4 LEA R12, P6, R2, R222, 0x1 ;  /* 0x000000de020cc211 */ /* 0x000fe400078c08ff */
[----:B------:R-:W-:Y:S02]  /*b800*/  IADD3 R0, P5, R248, R2, RZ ;  /* 0x00000002f8007210 */ /* 0x000fe40007fbe0ff */
[----:B------:R-:W-:-:S02]  /*b810*/  @!P4 LEA.HI.X R13, R2, R223, R3, 0x1, P6 ;  /* 0x000000df020dc211 */ /* 0x000fc400030f0c03 */
[CCC-:B------:R-:W-:Y:S02]  /*b820*/  @!P3 LEA.HI.X R11, R2.reuse, R223.reuse, R3.reuse, 0x1, P1 ;  /* 0x000000df020bb211 */ /* 0x1c0fe400008f0c03 */
        /* <DEDUP_REMOVED lines=41> */
[----:B------:R-:W5:Y:S04]  /*bac0*/  LDSM.16.M88.4 R48, [R175+0x6800] ;  /* 0x00680000af30783b */ /* 0x000f680000000200 */
[----:B-1----:R-:W1:Y:S04]  /*bad0*/  LDSM.16.M88.4 R12, [R190+0x1000] ;  /* 0x00100000be0c783b */ /* 0x002e680000000200 */
[----:B------:R-:W4:Y:S04]  /*bae0*/  LDSM.16.M88.4 R44, [R175+0x6c00] ;  /* 0x006c0000af2c783b */ /* 0x000f280000000200 */
[----:B--2---:R-:W-:Y:S04]  /*baf0*/  LDSM.16.M88.4 R8, [R191] ;  /* 0x00000000bf08783b */ /* 0x004fe80000000200 */
[----:B------:R-:W2:Y:S04]  /*bb00*/  LDSM.16.M88.4 R24, [R189+0x6800] ;  /* 0x00680000bd18783b */ /* 0x000ea80000000200 */
[----:B---3--:R-:W3:Y:S04]  /*bb10*/  LDSM.16.M88.4 R4, [R191+0x1000] ;  /* 0x00100000bf04783b */ /* 0x008ee80000000200 */
[----:B------:R-:W3:Y:S04]  /*bb20*/  LDSM.16.M88.4 R20, [R189+0x6c00] ;  /* 0x006c0000bd14783b */ /* 0x000ee80000000200 */
[----:B------:R-:W3:Y:S04]  /*bb30*/  LDSM.16.M88.4 R56, [R175+0x6000] ;  /* 0x00600000af38783b */ /* 0x000ee80000000200 */
[----:B------:R-:W3:Y:S04]  /*bb40*/  LDSM.16.M88.4 R52, [R175+0x6400] ;  /* 0x00640000af34783b */ /* 0x000ee80000000200 */
[----:B------:R-:W3:Y:S01]  /*bb50*/  LDSM.16.M88.4 R36, [R189+0x6400] ;  /* 0x00640000bd24783b */ /* 0x000ee20000000200 */
[-C--:B-----5:R-:W-:Y:S03]  /*bb60*/  HMMA.16816.F32.BF16 R176, R16, R48.reuse, RZ ;  /* 0x0000003010b0723c */ /* 0x0a0fe600000418ff */
[----:B------:R-:W5:Y:S01]  /*bb70*/  LDSM.16.M88.4 R40, [R189+0x6000] ;  /* 0x00600000bd28783b */ /* 0x000f620000000200 */
[----:B------:R-:W5:Y:S02]  /*bb80*/  S2R R210, SR_TID.X ;  /* 0x0000000000d27919 */ /* 0x000f640000002100 */
[----:B-1----:R-:W-:Y:S01]  /*bb90*/  HMMA.16816.F32.BF16 R104, R12, R48, RZ ;  /* 0x000000300c68723c */ /* 0x002fe200000418ff */
[----:B------:R-:W0:Y:S05]  /*bba0*/  LDGDEPBAR ;  /* 0x00000000000079af */ /* 0x000e2a0000000000 */
[-C--:B----4-:R-:W-:Y:S06]  /*bbb0*/  HMMA.16816.F32.BF16 R64, R16, R44.reuse, RZ ;  /* 0x0000002c1040723c */ /* 0x090fec00000418ff */
[----:B------:R-:W-:Y:S06]  /*bbc0*/  HMMA.16816.F32.BF16 R60, R12, R44, RZ ;  /* 0x0000002c0c3c723c */ /* 0x000fec00000418ff */
[-C--:B--2---:R-:W-:Y:S06]  /*bbd0*/  HMMA.16816.F32.BF16 R232, R8, R24.reuse, R176 ;  /* 0x0000001808e8723c */ /* 0x084fec00000418b0 */
[----:B---3--:R-:W-:Y:S06]  /*bbe0*/  HMMA.16816.F32.BF16 R176, R4, R24, R104 ;  /* 0x0000001804b0723c */ /* 0x008fec0000041868 */
[-C--:B------:R-:W-:Y:S06]  /*bbf0*/  HMMA.16816.F32.BF16 R248, R8, R20.reuse, R64 ;  /* 0x0000001408f8723c */ /* 0x080fec0000041840 */
        /* <DEDUP_REMOVED lines=13> */
[----:B------:R-:W-:Y:S06]  /*bcd0*/  HMMA.16816.F32.BF16 R228, R8, R36, R184 ;  /* 0x0000002408e4723c */ /* 0x000fec00000418b8 */
[----:B------:R-:W-:Y:S06]  /*bce0*/  HMMA.16816.F32.BF16 R184, R4, R26, R60 ;  /* 0x0000001a04b8723c */ /* 0x000fec000004183c */
[-C--:B-----5:R-:W-:Y:S06]  /*bcf0*/  HMMA.16816.F32.BF16 R224, R8, R40.reuse, R224 ;  /* 0x0000002808e0723c */ /* 0x0a0fec00000418e0 */
        /* <DEDUP_REMOVED lines=87> */
[----:B------:R-:W1:Y:S05]  /*c270*/  LDSM.16.M88.4 R12, [R189+0x8800] ;  /* 0x00880000bd0c783b */ /* 0x000e6a0000000200 */
[----:B-1----:R-:W-:Y:S06]  /*c280*/  HMMA.16816.F32.BF16 R248, R4, R14, R44 ;  /* 0x0000000e04f8723c */ /* 0x002fec000004182c */
[-C--:B------:R-:W-:Y:S06]  /*c290*/  HMMA.16816.F32.BF16 R236, R8, R12.reuse, R56 ;  /* 0x0000000c08ec723c */ /* 0x080fec0000041838 */
[----:B------:R-:W-:-:S12]  /*c2a0*/  HMMA.16816.F32.BF16 R240, R4, R12, R48 ;  /* 0x0000000c04f0723c */ /* 0x000fd80000041830 */
[----:B------:R-:W-:Y:S02]  /*c2b0*/  IMAD.MOV.U32 R2, RZ, RZ, R250 ;  /* 0x000000ffff027224 */ /* 0x000fe400078e00fa */
[----:B------:R-:W-:Y:S02]  /*c2c0*/  IMAD.MOV.U32 R47, RZ, RZ, R251 ;  /* 0x000000ffff2f7224 */ /* 0x000fe400078e00fb */
[----:B------:R-:W-:Y:S02]  /*c2d0*/  IMAD.MOV.U32 R46, RZ, RZ, R249 ;  /* 0x000000ffff2e7224 */ /* 0x000fe400078e00f9 */
[----:B------:R-:W-:Y:S02]  /*c2e0*/  IMAD.MOV.U32 R45, RZ, RZ, R248 ;  /* 0x000000ffff2d7224 */ /* 0x000fe400078e00f8 */
[----:B------:R-:W-:Y:S01]  /*c2f0*/  HMMA.16816.F32.BF16 R248, R8, R14, R24 ;  /* 0x0000000e08f8723c */ /* 0x000fe20000041818 */
[----:B------:R-:W1:Y:S01]  /*c300*/  LDSM.16.M88.4 R12, [R189+0x8c00] ;  /* 0x008c0000bd0c783b */ /* 0x000e620000000200 */
[----:B------:R-:W-:Y:S01]  /*c310*/  IMAD.SHL.U32 R210, R210, 0x2, RZ ;  /* 0x00000002d2d27824 */ /* 0x000fe200078e00ff */
[----:B------:R-:W-:-:S04]  /*c320*/  DEPBAR.LE SB0, 0x0 ;  /* 0x000080000000791a */ /* 0x000fc80000000000 */
[----:B------:R-:W-:Y:S01]  /*c330*/  LOP3.LUT R210, R210, 0x6, RZ, 0xc0, !PT ;  /* 0x00000006d2d27812 */ /* 0x000fe200078ec0ff */
[C---:B-1----:R-:W-:Y:S06]  /*c340*/  HMMA.16816.F32.BF16 R36, R4.reuse, R12, R36 ;  /* 0x0000000c0424723c */ /* 0x042fec0000041824 */
[----:B------:R-:W-:Y:S06]  /*c350*/  HMMA.16816.F32.BF16 R4, R4, R14, R20 ;  /* 0x0000000e0404723c */ /* 0x000fec0000041814 */
[----:B------:R-:W-:Y:S01]  /*c360*/  HMMA.16816.F32.BF16 R40, R8, R12, R40 ;  /* 0x0000000c0828723c */ /* 0x000fe20000041828 */
[----:B------:R-:W-:-:S15]  /*c370*/  IMAD R0, R216, 0x40, R210 ;  /* 0x00000040d8007824 */ /* 0x000fde00078e02d2 */
[----:B------:R-:W-:-:S02]  /*c380*/  NOP ;  /* 0x0000000000007918 */ /* 0x000fc40000000000 */
[----:B------:R-:W-:Y:S02]  /*c390*/  IMAD.MOV.U32 R247, RZ, RZ, R4 ;  /* 0x000000fffff77224 */ /* 0x000fe400078e0004 */
[----:B------:R-:W-:Y:S02]  /*c3a0*/  IMAD.MOV.U32 R244, RZ, RZ, R6 ;  /* 0x000000fffff47224 */ /* 0x000fe400078e0006 */
[----:B------:R-:W-:Y:S02]  /*c3b0*/  IMAD.MOV.U32 R178, RZ, RZ, R5 ;  /* 0x000000ffffb27224 */ /* 0x000fe400078e0005 */
[----:B------:R-:W-:Y:S02]  /*c3c0*/  IMAD.MOV.U32 R21, RZ, RZ, R7 ;  /* 0x000000ffff157224 */ /* 0x000fe400078e0007 */
[----:B------:R-:W-:Y:S01]  /*c3d0*/  HMMA.16816.F32.BF16 R4, R8, R14, R16 ;  /* 0x0000000e0804723c */ /* 0x000fe20000041810 */
[----:B------:R-:W-:Y:S02]  /*c3e0*/  IMAD.MOV.U32 R13, RZ, RZ, R38 ;  /* 0x000000ffff0d7224 */ /* 0x000fe400078e0026 */
[----:B------:R-:W-:-:S02]  /*c3f0*/  IMAD.MOV.U32 R38, RZ, RZ, R2 ;  /* 0x000000ffff267224 */ /* 0x000fc400078e0002 */
[----:B------:R-:W-:-:S05]  /*c400*/  IMAD.IADD R2, R201, 0x1, -R0 ;  /* 0x00000001c9027824 */ /* 0x000fca00078e0a00 */
[----:B------:R-:W-:Y:S01]  /*c410*/  IABS R2, R2 ;  /* 0x0000000200027213 */ /* 0x000fe20000000000 */
[----:B------:R-:W-:-:S03]  /*c420*/  IMAD.MOV.U32 R3, RZ, RZ, R42 ;  /* 0x000000ffff037224 */ /* 0x000fc600078e002a */
[----:B------:R-:W-:Y:S01]  /*c430*/  I2FP.F32.S32 R2, R2 ;  /* 0x0000000200027245 */ /* 0x000fe20000201400 */
[----:B------:R-:W-:Y:S02]  /*c440*/  IMAD.MOV.U32 R16, RZ, RZ, R13 ;  /* 0x000000ffff107224 */ /* 0x000fe400078e000d */
[----:B------:R-:W-:Y:S02]  /*c450*/  IMAD.MOV.U32 R14, RZ, RZ, R3 ;  /* 0x000000ffff0e7224 */ /* 0x000fe400078e0003 */
[----:B------:R-:W-:Y:S01]  /*c460*/  FFMA.FTZ R13, R2, -R193, R52 ;  /* 0x800000c1020d7223 */ /* 0x000fe20000010034 */
[--C-:B------:R-:W-:Y:S02]  /*c470*/  IMAD.IADD R3, R204, 0x1, -R0.reuse ;  /* 0x00000001cc037824 */ /* 0x100fe400078e0a00 */
[----:B------:R-:W-:Y:S02]  /*c480*/  IMAD.IADD R2, R205, 0x1, -R0 ;  /* 0x00000001cd027824 */ /* 0x000fe400078e0a00 */
[----:B------:R-:W-:-:S02]  /*c490*/  IMAD.MOV.U32 R24, RZ, RZ, R5 ;  /* 0x000000ffff187224 */ /* 0x000fc400078e0005 */
[----:B------:R-:W-:Y:S02]  /*c4a0*/  IMAD.IADD R5, R202, 0x1, -R0 ;  /* 0x00000001ca057824 */ /* 0x000fe400078e0a00 */
[----:B------:R-:W-:Y:S02]  /*c4b0*/  IMAD.MOV.U32 R12, RZ, RZ, R36 ;  /* 0x000000ffff0c7224 */ /* 0x000fe400078e0024 */
[----:B------:R-:W-:Y:S01]  /*c4c0*/  IMAD.MOV.U32 R36, RZ, RZ, R4 ;  /* 0x000000ffff247224 */ /* 0x000fe200078e0004 */
[----:B------:R-:W-:Y:S02]  /*c4d0*/  IABS R4, R3 ;  /* 0x0000000300047213 */ /* 0x000fe40000000000 */
[----:B------:R-:W-:Y:S02]  /*c4e0*/  IABS R3, R2 ;  /* 0x0000000200037213 */ /* 0x000fe40000000000 */
[----:B------:R-:W-:-:S04]  /*c4f0*/  IABS R2, R5 ;  /* 0x0000000500027213 */ /* 0x000fc80000000000 */
[----:B------:R-:W-:Y:S01]  /*c500*/  I2FP.F32.S32 R2, R2 ;  /* 0x0000000200027245 */ /* 0x000fe20000201400 */
[----:B------:R-:W-:Y:S01]  /*c510*/  IMAD.MOV.U32 R217, RZ, RZ, R7 ;  /* 0x000000ffffd97224 */ /* 0x000fe200078e0007 */
[----:B------:R-:W-:Y:S02]  /*c520*/  I2FP.F32.S32 R4, R4 ;  /* 0x0000000400047245 */ /* 0x000fe40000201400 */
[----:B------:R-:W-:Y:S01]  /*c530*/  I2FP.F32.S32 R3, R3 ;  /* 0x0000000300037245 */ /* 0x000fe20000201400 */
[-C--:B------:R-:W-:Y:S01]  /*c540*/  FFMA.FTZ R7, R2, -R193.reuse, R66 ;  /* 0x800000c102077223 */ /* 0x080fe20000010042 */
[----:B------:R-:W-:Y:S02]  /*c550*/  VIADD R2, R0, 0x1 ;  /* 0x0000000100027836 */ /* 0x000fe40000000000 */
[-C--:B------:R-:W-:Y:S01]  /*c560*/  FFMA.FTZ R11, R4, -R193.reuse, R54 ;  /* 0x800000c1040b7223 */ /* 0x080fe20000010036 */
[----:B------:R-:W-:Y:S02]  /*c570*/  IMAD.MOV.U32 R17, RZ, RZ, R6 ;  /* 0x000000ffff117224 */ /* 0x000fe400078e0006 */
[----:B------:R-:W-:Y:S01]  /*c580*/  FFMA.FTZ R9, R3, -R193, R64 ;  /* 0x800000c103097223 */ /* 0x000fe20000010040 */
[----:B------:R-:W-:-:S02]  /*c590*/  IMAD.IADD R4, R201, 0x1, -R2 ;  /* 0x00000001c9047824 */ /* 0x000fc400078e0a02 */
[--C-:B------:R-:W-:Y:S02]  /*c5a0*/  IMAD.IADD R3, R204, 0x1, -R2.reuse ;  /* 0x00000001cc037824 */ /* 0x100fe400078e0a02 */
[----:B------:R-:W-:Y:S01]  /*c5b0*/  IMAD.IADD R6, R205, 0x1, -R2 ;  /* 0x00000001cd067824 */ /* 0x000fe200078e0a02 */
[C---:B------:R-:W-:Y:S02]  /*c5c0*/  ISETP.GE.AND P0, PT, R0.reuse, R200, PT ;  /* 0x000000c80000720c */ /* 0x040fe40003f06270 */
[C---:B------:R-:W-:Y:S02]  /*c5d0*/  ISETP.GE.AND P6, PT, R0.reuse, R199, PT ;  /* 0x000000c70000720c */ /* 0x040fe40003fc6270 */
[C---:B------:R-:W-:Y:S02]  /*c5e0*/  ISETP.GE.AND P5, PT, R0.reuse, R198, PT ;  /* 0x000000c60000720c */ /* 0x040fe40003fa6270 */
[----:B------:R-:W-:Y:S02]  /*c5f0*/  ISETP.GE.AND P1, PT, R0, R197, PT ;  /* 0x000000c50000720c */ /* 0x000fe40003f26270 */
[----:B------:R-:W-:-:S02]  /*c600*/  IABS R5, R4 ;  /* 0x0000000400057213 */ /* 0x000fc40000000000 */
[----:B------:R-:W-:Y:S02]  /*c610*/  IABS R4, R3 ;  /* 0x0000000300047213 */ /* 0x000fe40000000000 */
[----:B------:R-:W-:Y:S02]  /*c620*/  IABS R3, R6 ;  /* 0x0000000600037213 */ /* 0x000fe40000000000 */
[C---:B------:R-:W-:Y:S02]  /*c630*/  ISETP.GE.OR P0, PT, R0.reuse, R209, !P0 ;  /* 0x000000d10000720c */ /* 0x040fe40004706670 */
[C---:B------:R-:W-:Y:S02]  /*c640*/  ISETP.GE.OR P6, PT, R0.reuse, R208, !P6 ;  /* 0x000000d00000720c */ /* 0x040fe400077c6670 */
[C---:B------:R-:W-:Y:S02]  /*c650*/  ISETP.GE.OR P5, PT, R0.reuse, R207, !P5 ;  /* 0x000000cf0000720c */ /* 0x040fe40006fa6670 */
[----:B------:R-:W-:-:S02]  /*c660*/  ISETP.GE.OR P1, PT, R0, R206, !P1 ;  /* 0x000000ce0000720c */ /* 0x000fc40004f26670 */
[----:B------:R-:W-:Y:S02]  /*c670*/  I2FP.F32.S32 R3, R3 ;  /* 0x0000000300037245 */ /* 0x000fe40000201400 */
[----:B------:R-:W-:Y:S02]  /*c680*/  FSEL R176, R13, -INF , !P0 ;  /* 0xff8000000db07808 */ /* 0x000fe40004000000 */
[----:B------:R-:W-:Y:S02]  /*c690*/  FSEL R182, R11, -INF , !P6 ;  /* 0xff8000000bb67808 */ /* 0x000fe40007000000 */
[----:B------:R-:W-:Y:S02]  /*c6a0*/  FSEL R210, R9, -INF , !P5 ;  /* 0xff80000009d27808 */ /* 0x000fe40006800000 */
[----:B------:R-:W-:Y:S02]  /*c6b0*/  FSEL R50, R7, -INF , !P1 ;  /* 0xff80000007327808 */ /* 0x000fe40004800000 */
[----:B------:R-:W-:-:S02]  /*c6c0*/  ISETP.GE.AND P0, PT, R2, R200, PT ;  /* 0x000000c80200720c */ /* 0x000fc40003f06270 */
[C---:B------:R-:W-:Y:S02]  /*c6d0*/  ISETP.GE.AND P6, PT, R2.reuse, R199, PT ;  /* 0x000000c70200720c */ /* 0x040fe40003fc6270 */
[C---:B------:R-:W-:Y:S02]  /*c6e0*/  ISETP.GE.AND P5, PT, R2.reuse, R198, PT ;  /* 0x000000c60200720c */ /* 0x040fe40003fa6270 */
[----:B------:R-:W-:Y:S01]  /*c6f0*/  ISETP.GE.AND P1, PT, R2, R197, PT ;  /* 0x000000c50200720c */ /* 0x000fe20003f26270 */
[----:B------:R-:W-:Y:S01]  /*c700*/  FFMA.FTZ R8, R3, -R193, R65 ;  /* 0x800000c103087223 */ /* 0x000fe20000010041 */
[----:B------:R-:W-:Y:S01]  /*c710*/  I2FP.F32.S32 R4, R4 ;  /* 0x0000000400047245 */ /* 0x000fe20000201400 */
[----:B------:R-:W-:Y:S01]  /*c720*/  VIADD R3, R0, 0x8 ;  /* 0x0000000800037836 */ /* 0x000fe20000000000 */
[----:B------:R-:W-:Y:S02]  /*c730*/  I2FP.F32.S32 R5, R5 ;  /* 0x0000000500057245 */ /* 0x000fe40000201400 */
[----:B------:R-:W-:-:S02]  /*c740*/  ISETP.GE.OR P0, PT, R2, R209, !P0 ;  /* 0x000000d10200720c */ /* 0x000fc40004706670 */
[C---:B------:R-:W-:Y:S02]  /*c750*/  ISETP.GE.OR P6, PT, R2.reuse, R208, !P6 ;  /* 0x000000d00200720c */ /* 0x040fe400077c6670 */
[C---:B------:R-:W-:Y:S02]  /*c760*/  ISETP.GE.OR P5, PT, R2.reuse, R207, !P5 ;  /* 0x000000cf0200720c */ /* 0x040fe40006fa6670 */
[----:B------:R-:W-:Y:S01]  /*c770*/  ISETP.GE.OR P1, PT, R2, R206, !P1 ;  /* 0x000000ce0200720c */ /* 0x000fe20004f26670 */
[----:B------:R-:W-:Y:S02]  /*c780*/  IMAD.IADD R2, R202, 0x1, -R2 ;  /* 0x00000001ca027824 */ /* 0x000fe400078e0a02 */
[-C--:B------:R-:W-:Y:S01]  /*c790*/  FFMA.FTZ R10, R4, -R193.reuse, R55 ;  /* 0x800000c1040a7223 */ /* 0x080fe20000010037 */
[----:B------:R-:W-:Y:S02]  /*c7a0*/  IMAD.MOV.U32 R15, RZ, RZ, R12 ;  /* 0x000000ffff0f7224 */ /* 0x000fe400078e000c */
[----:B------:R-:W-:Y:S01]  /*c7b0*/  FFMA.FTZ R12, R5, -R193, R53 ;  /* 0x800000c1050c7223 */ /* 0x000fe20000010035 */
[--C-:B------:R-:W-:Y:S01]  /*c7c0*/  IMAD.IADD R4, R201, 0x1, -R3.reuse ;  /* 0x00000001c9047824 */ /* 0x100fe200078e0a03 */
[----:B------:R-:W-:Y:S01]  /*c7d0*/  IABS R6, R2 ;  /* 0x0000000200067213 */ /* 0x000fe20000000000 */
[----:B------:R-:W-:-:S03]  /*c7e0*/  IMAD.IADD R5, R204, 0x1, -R3 ;  /* 0x00000001cc057824 */ /* 0x000fc600078e0a03 */
[----:B------:R-:W-:Y:S02]  /*c7f0*/  IABS R4, R4 ;  /* 0x0000000400047213 */ /* 0x000fe40000000000 */
[----:B------:R-:W-:Y:S02]  /*c800*/  IABS R2, R5 ;  /* 0x0000000500027213 */ /* 0x000fe40000000000 */
[----:B------:R-:W-:Y:S02]  /*c810*/  I2FP.F32.S32 R6, R6 ;  /* 0x0000000600067245 */ /* 0x000fe40000201400 */
[----:B------:R-:W-:Y:S02]  /*c820*/  I2FP.F32.S32 R5, R4 ;  /* 0x0000000400057245 */ /* 0x000fe40000201400 */
[----:B------:R-:W-:Y:S01]  /*c830*/  I2FP.F32.S32 R4, R2 ;  /* 0x0000000200047245 */ /* 0x000fe20000201400 */
[----:B------:R-:W-:Y:S01]  /*c840*/  FFMA.FTZ R2, R6, -R193, R67 ;  /* 0x800000c106027223 */ /* 0x000fe20000010043 */
[----:B------:R-:W-:-:S02]  /*c850*/  FSEL R67, R12, -INF , !P0 ;  /* 0xff8000000c437808 */ /* 0x000fc40004000000 */
[----:B------:R-:W-:Y:S02]  /*c860*/  FSEL R180, R10, -INF , !P6 ;  /* 0xff8000000ab47808 */ /* 0x000fe40007000000 */
[----:B------:R-:W-:Y:S02]  /*c870*/  FSEL R195, R8, -INF , !P5 ;  /* 0xff80000008c37808 */ /* 0x000fe40006800000 */
[----:B------:R-:W-:Y:S01]  /*c880*/  FSEL R49, R2, -INF , !P1 ;  /* 0xff80000002317808 */ /* 0x000fe20004800000 */
[----:B------:R-:W-:Y:S01]  /*c890*/  FFMA.FTZ R7, R5, -R193, R224 ;  /* 0x800000c105077223 */ /* 0x000fe200000100e0 */
[C---:B------:R-:W-:Y:S02]  /*c8a0*/  ISETP.GE.AND P0, PT, R3.reuse, R200, PT ;  /* 0x000000c80300720c */ /* 0x040fe40003f06270 */
[C---:B------:R-:W-:Y:S02]  /*c8b0*/  ISETP.GE.AND P6, PT, R3.reuse, R199, PT ;  /* 0x000000c70300720c */ /* 0x040fe40003fc6270 */
[----:B------:R-:W-:-:S02]  /*c8c0*/  ISETP.GE.AND P5, PT, R3, R198, PT ;  /* 0x000000c60300720c */ /* 0x000fc40003fa6270 */
[----:B------:R-:W-:Y:S01]  /*c8d0*/  ISETP.GE.AND P1, PT, R3, R197, PT ;  /* 0x000000c50300720c */ /* 0x000fe20003f26270 */
[----:B------:R-:W-:Y:S02]  /*c8e0*/  VIADD R2, R0, 0x9 ;  /* 0x0000000900027836 */ /* 0x000fe40000000000 */
[--C-:B------:R-:W-:Y:S01]  /*c8f0*/  IMAD.IADD R5, R205, 0x1, -R3.reuse ;  /* 0x00000001cd057824 */ /* 0x100fe200078e0a03 */
[C---:B------:R-:W-:Y:S01]  /*c900*/  ISETP.GE.OR P0, PT, R3.reuse, R209, !P0 ;  /* 0x000000d10300720c */ /* 0x040fe20004706670 */
[----:B------:R-:W-:Y:S01]  /*c910*/  FFMA.FTZ R6, R4, -R193, R226 ;  /* 0x800000c104067223 */ /* 0x000fe200000100e2 */
[C---:B------:R-:W-:Y:S02]  /*c920*/  ISETP.GE.OR P6, PT, R3.reuse, R208, !P6 ;  /* 0x000000d00300720c */ /* 0x040fe400077c6670 */
[C---:B------:R-:W-:Y:S02]  /*c930*/  ISETP.GE.OR P5, PT, R3.reuse, R207, !P5 ;  /* 0x000000cf0300720c */ /* 0x040fe40006fa6670 */
[----:B------:R-:W-:Y:S01]  /*c940*/  ISETP.GE.OR P1, PT, R3, R206, !P1 ;  /* 0x000000ce0300720c */ /* 0x000fe20004f26670 */
[----:B------:R-:W-:Y:S01]  /*c950*/  IMAD.IADD R3, R202, 0x1, -R3 ;  /* 0x00000001ca037824 */ /* 0x000fe200078e0a03 */
[----:B------:R-:W-:Y:S01]  /*c960*/  IABS R8, R5 ;  /* 0x0000000500087213 */ /* 0x000fe20000000000 */
[----:B------:R-:W-:-:S03]  /*c970*/  IMAD.IADD R4, R201, 0x1, -R2 ;  /* 0x00000001c9047824 */ /* 0x000fc600078e0a02 */
[----:B------:R-:W-:Y:S02]  /*c980*/  IABS R5, R3 ;  /* 0x0000000300057213 */ /* 0x000fe40000000000 */
[----:B------:R-:W-:Y:S01]  /*c990*/  IABS R3, R4 ;  /* 0x0000000400037213 */ /* 0x000fe20000000000 */
[----:B------:R-:W-:Y:S01]  /*c9a0*/  IMAD.MOV.U32 R4, RZ, RZ, R8 ;  /* 0x000000ffff047224 */ /* 0x000fe200078e0008 */
[----:B------:R-:W-:-:S04]  /*c9b0*/  I2FP.F32.S32 R8, R5 ;  /* 0x0000000500087245 */ /* 0x000fc80000201400 */
[----:B------:R-:W-:Y:S02]  /*c9c0*/  I2FP.F32.S32 R4, R4 ;  /* 0x0000000400047245 */ /* 0x000fe40000201400 */
[----:B------:R-:W-:Y:S01]  /*c9d0*/  I2FP.F32.S32 R5, R3 ;  /* 0x0000000300057245 */ /* 0x000fe20000201400 */
[-C--:B------:R-:W-:Y:S02]  /*c9e0*/  FFMA.FTZ R3, R8, -R193.reuse, R234 ;  /* 0x800000c108037223 */ /* 0x080fe400000100ea */
[----:B------:R-:W-:Y:S01]  /*c9f0*/  FFMA.FTZ R4, R4, -R193, R232 ;  /* 0x800000c104047223 */ /* 0x000fe200000100e8 */
[----:B------:R-:W-:Y:S02]  /*ca00*/  FSEL R65, R7, -INF , !P0 ;  /* 0xff80000007417808 */ /* 0x000fe40004000000 */
[----:B------:R-:W-:Y:S02]  /*ca10*/  FSEL R179, R6, -INF , !P6 ;  /* 0xff80000006b37808 */ /* 0x000fe40007000000 */
[----:B------:R-:W-:-:S02]  /*ca20*/  FSEL R194, R4, -INF , !P5 ;  /* 0xff80000004c27808 */ /* 0x000fc40006800000 */
[----:B------:R-:W-:Y:S01]  /*ca30*/  FSEL R48, R3, -INF , !P1 ;  /* 0xff80000003307808 */ /* 0x000fe20004800000 */
[--C-:B------:R-:W-:Y:S01]  /*ca40*/  IMAD.IADD R4, R204, 0x1, -R2.reuse ;  /* 0x00000001cc047824 */ /* 0x100fe200078e0a02 */
[C---:B------:R-:W-:Y:S02]  /*ca50*/  ISETP.GE.AND P0, PT, R2.reuse, R200, PT ;  /* 0x000000c80200720c */ /* 0x040fe40003f06270 */
[C---:B------:R-:W-:Y:S02]  /*ca60*/  ISETP.GE.AND P6, PT, R2.reuse, R199, PT ;  /* 0x000000c70200720c */ /* 0x040fe40003fc6270 */
[C---:B------:R-:W-:Y:S02]  /*ca70*/  ISETP.GE.AND P5, PT, R2.reuse, R198, PT ;  /* 0x000000c60200720c */ /* 0x040fe40003fa6270 */
[C---:B------:R-:W-:Y:S01]  /*ca80*/  ISETP.GE.AND P1, PT, R2.reuse, R197, PT ;  /* 0x000000c50200720c */ /* 0x040fe20003f26270 */
[----:B------:R-:W-:Y:S01]  /*ca90*/  IMAD.IADD R3, R205, 0x1, -R2 ;  /* 0x00000001cd037824 */ /* 0x000fe200078e0a02 */
[----:B------:R-:W-:-:S02]  /*caa0*/  ISETP.GE.OR P0, PT, R2, R209, !P0 ;  /* 0x000000d10200720c */ /* 0x000fc40004706670 */
[C---:B------:R-:W-:Y:S02]  /*cab0*/  ISETP.GE.OR P6, PT, R2.reuse, R208, !P6 ;  /* 0x000000d00200720c */ /* 0x040fe400077c6670 */
[C---:B------:R-:W-:Y:S02]  /*cac0*/  ISETP.GE.OR P5, PT, R2.reuse, R207, !P5 ;  /* 0x000000cf0200720c */ /* 0x040fe40006fa6670 */
[----:B------:R-:W-:Y:S01]  /*cad0*/  ISETP.GE.OR P1, PT, R2, R206, !P1 ;  /* 0x000000ce0200720c */ /* 0x000fe20004f26670 */
[----:B------:R-:W-:Y:S01]  /*cae0*/  IMAD.IADD R2, R202, 0x1, -R2 ;  /* 0x00000001ca027824 */ /* 0x000fe200078e0a02 */
[----:B------:R-:W-:-:S04]  /*caf0*/  IABS R4, R4 ;  /* 0x0000000400047213 */ /* 0x000fc80000000000 */
[----:B------:R-:W-:Y:S01]  /*cb00*/  IABS R7, R2 ;  /* 0x0000000200077213 */ /* 0x000fe20000000000 */
[----:B------:R-:W-:Y:S01]  /*cb10*/  IMAD.MOV.U32 R2, RZ, RZ, R4 ;  /* 0x000000ffff027224 */ /* 0x000fe200078e0004 */
[----:B------:R-:W-:-:S04]  /*cb20*/  IABS R3, R3 ;  /* 0x0000000300037213 */ /* 0x000fc80000000000 */
[----:B------:R-:W-:Y:S02]  /*cb30*/  I2FP.F32.S32 R2, R2 ;  /* 0x0000000200027245 */ /* 0x000fe40000201400 */
[----:B------:R-:W-:-:S03]  /*cb40*/  I2FP.F32.S32 R3, R3 ;  /* 0x0000000300037245 */ /* 0x000fc60000201400 */
[-C--:B------:R-:W-:Y:S01]  /*cb50*/  FFMA.FTZ R9, R2, -R193.reuse, R227 ;  /* 0x800000c102097223 */ /* 0x080fe200000100e3 */
[----:B------:R-:W-:Y:S02]  /*cb60*/  VIADD R2, R0, 0x10 ;  /* 0x0000001000027836 */ /* 0x000fe40000000000 */
[----:B------:R-:W-:Y:S01]  /*cb70*/  FFMA.FTZ R8, R3, -R193, R233 ;  /* 0x800000c103087223 */ /* 0x000fe200000100e9 */
[----:B------:R-:W-:Y:S01]  /*cb80*/  I2FP.F32.S32 R7, R7 ;  /* 0x0000000700077245 */ /* 0x000fe20000201400 */
[--C-:B------:R-:W-:Y:S02]  /*cb90*/  IMAD.IADD R4, R201, 0x1, -R2.reuse ;  /* 0x00000001c9047824 */ /* 0x100fe400078e0a02 */
[--C-:B------:R-:W-:Y:S02]  /*cba0*/  IMAD.IADD R3, R204, 0x1, -R2.reuse ;  /* 0x00000001cc037824 */ /* 0x100fe400078e0a02 */
[----:B------:R-:W-:Y:S02]  /*cbb0*/  IMAD.IADD R6, R205, 0x1, -R2 ;  /* 0x00000001cd067824 */ /* 0x000fe400078e0a02 */
[-C--:B------:R-:W-:Y:S01]  /*cbc0*/  FFMA.FTZ R13, R5, -R193.reuse, R225 ;  /* 0x800000c1050d7223 */ /* 0x080fe200000100e1 */
[----:B------:R-:W-:Y:S01]  /*cbd0*/  IABS R5, R4 ;  /* 0x0000000400057213 */ /* 0x000fe20000000000 */
[----:B------:R-:W-:Y:S01]  /*cbe0*/  FFMA.FTZ R7, R7, -R193, R235 ;  /* 0x800000c107077223 */ /* 0x000fe200000100eb */
[----:B------:R-:W-:-:S02]  /*cbf0*/  IABS R4, R3 ;  /* 0x0000000300047213 */ /* 0x000fc40000000000 */
[----:B------:R-:W-:Y:S01]  /*cc00*/  IABS R3, R6 ;  /* 0x0000000600037213 */ /* 0x000fe20000000000 */
[----:B------:R-:W-:Y:S01]  /*cc10*/  IMAD.MOV.U32 R224, RZ, RZ, R47 ;  /* 0x000000ffffe07224 */ /* 0x000fe200078e002f */
[----:B------:R-:W-:Y:S02]  /*cc20*/  FSEL R60, R13, -INF , !P0 ;  /* 0xff8000000d3c7808 */ /* 0x000fe40004000000 */
[----:B------:R-:W-:Y:S02]  /*cc30*/  I2FP.F32.S32 R3, R3 ;  /* 0x0000000300037245 */ /* 0x000fe40000201400 */
[----:B------:R-:W-:Y:S02]  /*cc40*/  FSEL R66, R9, -INF , !P6 ;  /* 0xff80000009427808 */ /* 0x000fe40007000000 */
[----:B------:R-:W-:Y:S02]  /*cc50*/  FSEL R183, R8, -INF , !P5 ;  /* 0xff80000008b77808 */ /* 0x000fe40006800000 */
[----:B------:R-:W-:-:S02]  /*cc60*/  FSEL R47, R7, -INF , !P1 ;  /* 0xff800000072f7808 */ /* 0x000fc40004800000 */
[C---:B------:R-:W-:Y:S02]  /*cc70*/  ISETP.GE.AND P0, PT, R2.reuse, R200, PT ;  /* 0x000000c80200720c */ /* 0x040fe40003f06270 */
[C---:B------:R-:W-:Y:S02]  /*cc80*/  ISETP.GE.AND P6, PT, R2.reuse, R199, PT ;  /* 0x000000c70200720c */ /* 0x040fe40003fc6270 */
[C---:B------:R-:W-:Y:S02]  /*cc90*/  ISETP.GE.AND P5, PT, R2.reuse, R198, PT ;  /* 0x000000c60200720c */ /* 0x040fe40003fa6270 */
[----:B------:R-:W-:Y:S01]  /*cca0*/  ISETP.GE.AND P1, PT, R2, R197, PT ;  /* 0x000000c50200720c */ /* 0x000fe20003f26270 */
[----:B------:R-:W-:Y:S01]  /*ccb0*/  FFMA.FTZ R10, R3, -R193, R212 ;  /* 0x800000c1030a7223 */ /* 0x000fe200000100d4 */
[----:B------:R-:W-:Y:S01]  /*ccc0*/  I2FP.F32.S32 R4, R4 ;  /* 0x0000000400047245 */ /* 0x000fe20000201400 */
[----:B------:R-:W-:Y:S01]  /*ccd0*/  VIADD R3, R0, 0x11 ;  /* 0x0000001100037836 */ /* 0x000fe20000000000 */
[----:B------:R-:W-:-:S02]  /*cce0*/  I2FP.F32.S32 R5, R5 ;  /* 0x0000000500057245 */ /* 0x000fc40000201400 */
[C---:B------:R-:W-:Y:S02]  /*ccf0*/  ISETP.GE.OR P0, PT, R2.reuse, R209, !P0 ;  /* 0x000000d10200720c */ /* 0x040fe40004706670 */
[C---:B------:R-:W-:Y:S02]  /*cd00*/  ISETP.GE.OR P6, PT, R2.reuse, R208, !P6 ;  /* 0x000000d00200720c */ /* 0x040fe400077c6670 */
[C---:B------:R-:W-:Y:S02]  /*cd10*/  ISETP.GE.OR P5, PT, R2.reuse, R207, !P5 ;  /* 0x000000cf0200720c */ /* 0x040fe40006fa6670 */
[----:B------:R-:W-:Y:S01]  /*cd20*/  ISETP.GE.OR P1, PT, R2, R206, !P1 ;  /* 0x000000ce0200720c */ /* 0x000fe20004f26670 */
[----:B------:R-:W-:Y:S02]  /*cd30*/  IMAD.IADD R2, R202, 0x1, -R2 ;  /* 0x00000001ca027824 */ /* 0x000fe400078e0a02 */
[-C--:B------:R-:W-:Y:S01]  /*cd40*/  FFMA.FTZ R11, R4, -R193.reuse, R230 ;  /* 0x800000c1040b7223 */ /* 0x080fe200000100e6 */
[----:B------:R-:W-:Y:S01]  /*cd50*/  FFMA.FTZ R12, R5, -R193, R228 ;  /* 0x800000c1050c7223 */ /* 0x000fe200000100e4 */
[----:B------:R-:W-:-:S02]  /*cd60*/  IMAD.IADD R4, R201, 0x1, -R3 ;  /* 0x00000001c9047824 */ /* 0x000fc400078e0a03 */
[----:B------:R-:W-:Y:S01]  /*cd70*/  IMAD.IADD R5, R204, 0x1, -R3 ;  /* 0x00000001cc057824 */ /* 0x000fe200078e0a03 */
[----:B------:R-:W-:Y:S02]  /*cd80*/  IABS R6, R2 ;  /* 0x0000000200067213 */ /* 0x000fe40000000000 */
[----:B------:R-:W-:Y:S02]  /*cd90*/  IABS R4, R4 ;  /* 0x0000000400047213 */ /* 0x000fe40000000000 */
[----:B------:R-:W-:Y:S02]  /*cda0*/  IABS R2, R5 ;  /* 0x0000000500027213 */ /* 0x000fe40000000000 */
[----:B------:R-:W-:Y:S02]  /*cdb0*/  I2FP.F32.S32 R6, R6 ;  /* 0x0000000600067245 */ /* 0x000fe40000201400 */
[----:B------:R-:W-:Y:S02]  /*cdc0*/  I2FP.F32.S32 R5, R4 ;  /* 0x0000000400057245 */ /* 0x000fe40000201400 */
[----:B------:R-:W-:Y:S01]  /*cdd0*/  I2FP.F32.S32 R4, R2 ;  /* 0x0000000200047245 */ /* 0x000fe20000201400 */
[----:B------:R-:W-:Y:S01]  /*cde0*/  FFMA.FTZ R2, R6, -R193, R214 ;  /* 0x800000c106027223 */ /* 0x000fe200000100d6 */
[----:B------:R-:W-:Y:S01]  /*cdf0*/  IMAD.MOV.U32 R226, RZ, RZ, R46 ;  /* 0x000000ffffe27224 */ /* 0x000fe200078e002e */
        /* <DEDUP_REMOVED lines=10> */
[----:B------:R-:W-:Y:S01]  /*cea0*/  IMAD.IADD R5, R205, 0x1, -R3 ;  /* 0x00000001cd057824 */ /* 0x000fe200078e0a03 */
        /* <DEDUP_REMOVED lines=12> */
[----:B------:R-:W-:Y:S01]  /*cf70*/  I2FP.F32.S32 R4, R4 ;  /* 0x0000000400047245 */ /* 0x000fe20000201400 */
[----:B------:R-:W-:Y:S01]  /*cf80*/  IMAD.MOV.U32 R25, RZ, RZ, R43 ;  /* 0x000000ffff197224 */ /* 0x000fe200078e002b */
[----:B------:R-:W-:Y:S01]  /*cf90*/  I2FP.F32.S32 R5, R3 ;  /* 0x0000000300057245 */ /* 0x000fe20000201400 */
[-C--:B------:R-:W-:Y:S02]  /*cfa0*/  FFMA.FTZ R3, R8, -R193.reuse, R215 ;  /* 0x800000c108037223 */ /* 0x080fe400000100d7 */
[----:B------:R-:W-:Y:S01]  /*cfb0*/  FFMA.FTZ R4, R4, -R193, R213 ;  /* 0x800000c104047223 */ /* 0x000fe200000100d5 */
[----:B------:R-:W-:Y:S01]  /*cfc0*/  IMAD.MOV.U32 R22, RZ, RZ, R25 ;  /* 0x000000ffff167224 */ /* 0x000fe200078e0019 */
[----:B------:R-:W-:Y:S01]  /*cfd0*/  FSEL R56, R7, -INF , !P0 ;  /* 0xff80000007387808 */ /* 0x000fe20004000000 */
[----:B------:R-:W-:Y:S01]  /*cfe0*/  IMAD.MOV.U32 R25, RZ, RZ, R45 ;  /* 0x000000ffff197224 */ /* 0x000fe200078e002d */
        /* <DEDUP_REMOVED lines=63> */
[----:B------:R-:W-:Y:S01]  /*d3e0*/  FSEL R42, R12, -INF , !P0 ;  /* 0xff8000000c2a7808 */ /* 0x000fe20004000000 */
[----:B------:R-:W-:Y:S01]  /*d3f0*/  IMAD.MOV.U32 R40, RZ, RZ, R37 ;  /* 0x000000ffff287224 */ /* 0x000fe200078e0025 */
[----:B------:R-:W-:-:S02]  /*d400*/  FSEL R55, R11, -INF , !P6 ;  /* 0xff8000000b377808 */ /* 0x000fc40007000000 */
[----:B------:R-:W-:Y:S02]  /*d410*/  FSEL R62, R10, -INF , !P5 ;  /* 0xff8000000a3e7808 */ /* 0x000fe40006800000 */
[----:B------:R-:W-:Y:S01]  /*d420*/  FSEL R37, R2, -INF , !P1 ;  /* 0xff80000002257808 */ /* 0x000fe20004800000 */
[----:B------:R-:W-:Y:S01]  /*d430*/  FFMA.FTZ R7, R5, -R193, R236 ;  /* 0x800000c105077223 */ /* 0x000fe200000100ec */
[C---:B------:R-:W-:Y:S02]  /*d440*/  ISETP.GE.AND P0, PT, R3.reuse, R200, PT ;  /* 0x000000c80300720c */ /* 0x040fe40003f06270 */
[C---:B------:R-:W-:Y:S02]  /*d450*/  ISETP.GE.AND P6, PT, R3.reuse, R199, PT ;  /* 0x000000c70300720c */ /* 0x040fe40003fc6270 */
[C---:B------:R-:W-:Y:S02]  /*d460*/  ISETP.GE.AND P5, PT, R3.reuse, R198, PT ;  /* 0x000000c60300720c */ /* 0x040fe40003fa6270 */
[----:B------:R-:W-:Y:S01]  /*d470*/  ISETP.GE.AND P1, PT, R3, R197, PT ;  /* 0x000000c50300720c */ /* 0x000fe20003f26270 */
[----:B------:R-:W-:-:S02]  /*d480*/  VIADD R2, R0, 0x21 ;  /* 0x0000002100027836 */ /* 0x000fc40000000000 */
        /* <DEDUP_REMOVED lines=30> */
[C---:B------:R-:W-:Y:S01]  /*d670*/  ISETP.GE.OR P6, PT, R2.reuse, R208, !P6 ;  /* 0x000000d00200720c */ /* 0x040fe200077c6670 */
[----:B------:R-:W-:Y:S01]  /*d680*/  BAR.SYNC.DEFER_BLOCKING 0x0 ;  /* 0x0000000000007b1d */ /* 0x000fe20000010000 */
        /* <DEDUP_REMOVED lines=11> */
[-C--:B------:R-:W-:Y:S02]  /*d740*/  FFMA.FTZ R8, R3, -R193.reuse, R241 ;  /* 0x800000c103087223 */ /* 0x080fe400000100f1 */
[--C-:B------:R-:W-:Y:S02]  /*d750*/  IMAD.IADD R4, R201, 0x1, -R2.reuse ;  /* 0x00000001c9047824 */ /* 0x100fe400078e0a02 */
[--C-:B------:R-:W-:Y:S02]  /*d760*/  IMAD.IADD R3, R204, 0x1, -R2.reuse ;  /* 0x00000001cc037824 */ /* 0x100fe400078e0a02 */
[----:B------:R-:W-:Y:S02]  /*d770*/  IMAD.IADD R6, R205, 0x1, -R2 ;  /* 0x00000001cd067824 */ /* 0x000fe400078e0a02 */
[----:B------:R-:W-:Y:S01]  /*d780*/  FFMA.FTZ R13, R5, -R193, R237 ;  /* 0x800000c1050d7223 */ /* 0x000fe200000100ed */
[----:B------:R-:W-:-:S02]  /*d790*/  IABS R5, R4 ;  /* 0x0000000400057213 */ /* 0x000fc40000000000 */
[----:B------:R-:W-:Y:S02]  /*d7a0*/  IABS R4, R3 ;  /* 0x0000000300047213 */ /* 0x000fe40000000000 */
[----:B------:R-:W-:Y:S02]  /*d7b0*/  I2FP.F32.S32 R7, R7 ;  /* 0x0000000700077245 */ /* 0x000fe40000201400 */
[----:B------:R-:W-:-:S03]  /*d7c0*/  IABS R3, R6 ;  /* 0x0000000600037213 */ /* 0x000fc60000000000 */
[----:B------:R-:W-:Y:S01]  /*d7d0*/  FFMA.FTZ R7, R7, -R193, R243 ;  /* 0x800000c107077223 */ /* 0x000fe200000100f3 */
[----:B------:R-:W-:Y:S02]  /*d7e0*/  I2FP.F32.S32 R3, R3 ;  /* 0x0000000300037245 */ /* 0x000fe40000201400 */
[----:B------:R-:W-:Y:S02]  /*d7f0*/  FSEL R43, R9, -INF , !P6 ;  /* 0xff800000092b7808 */ /* 0x000fe40007000000 */
[----:B------:R-:W-:Y:S01]  /*d800*/  FSEL R54, R8, -INF , !P5 ;  /* 0xff80000008367808 */ /* 0x000fe20006800000 */
[----:B------:R-:W-:Y:S01]  /*d810*/  FFMA.FTZ R10, R3, -R193, R25 ;  /* 0x800000c1030a7223 */ /* 0x000fe20000010019 */
[----:B------:R-:W-:Y:S02]  /*d820*/  FSEL R25, R13, -INF , !P0 ;  /* 0xff8000000d197808 */ /* 0x000fe40004000000 */
[----:B------:R-:W-:Y:S02]  /*d830*/  FSEL R20, R7, -INF , !P1 ;  /* 0xff80000007147808 */ /* 0x000fe40004800000 */
[----:B------:R-:W-:-:S02]  /*d840*/  ISETP.GE.AND P0, PT, R2, R200, PT ;  /* 0x000000c80200720c */ /* 0x000fc40003f06270 */
[C---:B------:R-:W-:Y:S02]  /*d850*/  ISETP.GE.AND P6, PT, R2.reuse, R199, PT ;  /* 0x000000c70200720c */ /* 0x040fe40003fc6270 */
[C---:B------:R-:W-:Y:S02]  /*d860*/  ISETP.GE.AND P5, PT, R2.reuse, R198, PT ;  /* 0x000000c60200720c */ /* 0x040fe40003fa6270 */
[----:B------:R-:W-:Y:S02]  /*d870*/  ISETP.GE.AND P1, PT, R2, R197, PT ;  /* 0x000000c50200720c */ /* 0x000fe40003f26270 */
        /* <DEDUP_REMOVED lines=9> */
[----:B------:R-:W-:Y:S01]  /*d910*/  FFMA.FTZ R12, R5, -R193, R248 ;  /* 0x800000c1050c7223 */ /* 0x000fe200000100f8 */
[--C-:B------:R-:W-:Y:S02]  /*d920*/  IMAD.IADD R4, R201, 0x1, -R3.reuse ;  /* 0x00000001c9047824 */ /* 0x100fe400078e0a03 */
[----:B------:R-:W-:Y:S01]  /*d930*/  IMAD.IADD R5, R204, 0x1, -R3 ;  /* 0x00000001cc057824 */ /* 0x000fe200078e0a03 */
[----:B------:R-:W-:-:S02]  /*d940*/  IABS R6, R2 ;  /* 0x0000000200067213 */ /* 0x000fc40000000000 */
        /* <DEDUP_REMOVED lines=32> */
[-C--:B------:R-:W-:Y:S01]  /*db50*/  FFMA.FTZ R4, R4, -R193.reuse, R226 ;  /* 0x800000c104047223 */ /* 0x080fe200000100e2 */
[----:B------:R-:W-:Y:S02]  /*db60*/  IMAD.MOV.U32 R232, RZ, RZ, R14 ;  /* 0x000000ffffe87224 */ /* 0x000fe400078e000e */
[----:B------:R-:W-:Y:S01]  /*db70*/  FFMA.FTZ R10, R5, -R193, R27 ;  /* 0x800000c1050a7223 */ /* 0x000fe2000001001b */
[----:B------:R-:W-:Y:S01]  /*db80*/  IMAD.MOV.U32 R226, RZ, RZ, R15 ;  /* 0x000000ffffe27224 */ /* 0x000fe200078e000f */
[----:B------:R-:W-:Y:S01]  /*db90*/  FSEL R27, R6, -INF , !P6 ;  /* 0xff800000061b7808 */ /* 0x000fe20007000000 */
[----:B------:R-:W-:Y:S01]  /*dba0*/  IMAD.MOV.U32 R14, RZ, RZ, R16 ;  /* 0x000000ffff0e7224 */ /* 0x000fe200078e0010 */
[----:B------:R-:W-:Y:S01]  /*dbb0*/  FSEL R16, R3, -INF , !P1 ;  /* 0xff80000003107808 */ /* 0x000fe20004800000 */
[----:B------:R-:W-:Y:S01]  /*dbc0*/  IMAD.MOV.U32 R15, RZ, RZ, R19 ;  /* 0x000000ffff0f7224 */ /* 0x000fe200078e0013 */
[----:B------:R-:W-:Y:S01]  /*dbd0*/  FSEL R19, R7, -INF , !P0 ;  /* 0xff80000007137808 */ /* 0x000fe20004000000 */
[----:B------:R-:W-:Y:S01]  /*dbe0*/  IMAD.MOV.U32 R224, RZ, RZ, R44 ;  /* 0x000000ffffe07224 */ /* 0x000fe200078e002c */
[----:B------:R-:W-:Y:S01]  /*dbf0*/  FSEL R44, R4, -INF , !P5 ;  /* 0xff800000042c7808 */ /* 0x000fe20006800000 */
[----:B------:R-:W-:Y:S01]  /*dc00*/  IMAD.IADD R4, R204, 0x1, -R2 ;  /* 0x00000001cc047824 */ /* 0x000fe200078e0a02 */
[----:B------:R-:W-:-:S02]  /*dc10*/  ISETP.GE.AND P0, PT, R2, R200, PT ;  /* 0x000000c80200720c */ /* 0x000fc40003f06270 */
[C---:B------:R-:W-:Y:S02]  /*dc20*/  ISETP.GE.AND P6, PT, R2.reuse, R199, PT ;  /* 0x000000c70200720c */ /* 0x040fe40003fc6270 */
[C---:B------:R-:W-:Y:S02]  /*dc30*/  ISETP.GE.AND P5, PT, R2.reuse, R198, PT ;  /* 0x000000c60200720c */ /* 0x040fe40003fa6270 */
[C---:B------:R-:W-:Y:S01]  /*dc40*/  ISETP.GE.AND P1, PT, R2.reuse, R197, PT ;  /* 0x000000c50200720c */ /* 0x040fe20003f26270 */
[----:B------:R-:W-:Y:S01]  /*dc50*/  IMAD.IADD R3, R205, 0x1, -R2 ;  /* 0x00000001cd037824 */ /* 0x000fe200078e0a02 */
[C---:B------:R-:W-:Y:S02]  /*dc60*/  ISETP.GE.OR P0, PT, R2.reuse, R209, !P0 ;  /* 0x000000d10200720c */ /* 0x040fe40004706670 */
[C---:B------:R-:W-:Y:S02]  /*dc70*/  ISETP.GE.OR P6, PT, R2.reuse, R208, !P6 ;  /* 0x000000d00200720c */ /* 0x040fe400077c6670 */
[----:B------:R-:W-:-:S02]  /*dc80*/  ISETP.GE.OR P5, PT, R2, R207, !P5 ;  /* 0x000000cf0200720c */ /* 0x000fc40006fa6670 */
        /* <DEDUP_REMOVED lines=10> */
[----:B------:R-:W-:Y:S02]  /*dd30*/  FFMA.FTZ R8, R3, -R193, R226 ;  /* 0x800000c103087223 */ /* 0x000fe400000100e2 */
[--C-:B------:R-:W-:Y:S02]  /*dd40*/  IMAD.IADD R4, R201, 0x1, -R2.reuse ;  /* 0x00000001c9047824 */ /* 0x100fe400078e0a02 */
[--C-:B------:R-:W-:Y:S02]  /*dd50*/  IMAD.IADD R3, R204, 0x1, -R2.reuse ;  /* 0x00000001cc037824 */ /* 0x100fe400078e0a02 */
[----:B------:R-:W-:Y:S01]  /*dd60*/  IMAD.IADD R6, R205, 0x1, -R2 ;  /* 0x00000001cd067824 */ /* 0x000fe200078e0a02 */
[----:B------:R-:W-:-:S02]  /*dd70*/  IABS R5, R4 ;  /* 0x0000000400057213 */ /* 0x000fc40000000000 */
[----:B------:R-:W-:Y:S02]  /*dd80*/  IABS R4, R3 ;  /* 0x0000000300047213 */ /* 0x000fe40000000000 */
[----:B------:R-:W-:Y:S02]  /*dd90*/  I2FP.F32.S32 R7, R7 ;  /* 0x0000000700077245 */ /* 0x000fe40000201400 */
[----:B------:R-:W-:Y:S02]  /*dda0*/  IABS R3, R6 ;  /* 0x0000000600037213 */ /* 0x000fe40000000000 */
[----:B------:R-:W-:Y:S01]  /*ddb0*/  I2FP.F32.S32 R5, R5 ;  /* 0x0000000500057245 */ /* 0x000fe20000201400 */
[----:B------:R-:W-:Y:S01]  /*ddc0*/  FFMA.FTZ R7, R7, -R193, R14 ;  /* 0x800000c107077223 */ /* 0x000fe2000001000e */
[----:B------:R-:W-:Y:S02]  /*ddd0*/  I2FP.F32.S32 R4, R4 ;  /* 0x0000000400047245 */ /* 0x000fe40000201400 */
        /* <DEDUP_REMOVED lines=8> */
[C---:B------:R-:W-:Y:S02]  /*de60*/  ISETP.GE.AND P0, PT, R2.reuse, R200, PT ;  /* 0x000000c80200720c */ /* 0x040fe40003f06270 */
[C---:B------:R-:W-:Y:S02]  /*de70*/  ISETP.GE.AND P6, PT, R2.reuse, R199, PT ;  /* 0x000000c70200720c */ /* 0x040fe40003fc6270 */
[C---:B------:R-:W-:Y:S02]  /*de80*/  ISETP.GE.AND P5, PT, R2.reuse, R198, PT ;  /* 0x000000c60200720c */ /* 0x040fe40003fa6270 */
[----:B------:R-:W-:Y:S01]  /*de90*/  ISETP.GE.AND P1, PT, R2, R197, PT ;  /* 0x000000c50200720c */ /* 0x000fe20003f26270 */
[----:B------:R-:W-:Y:S01]  /*dea0*/  VIADD R3, R0, 0x38 ;  /* 0x0000003800037836 */ /* 0x000fe20000000000 */
[----:B------:R-:W-:-:S02]  /*deb0*/  ISETP.GE.OR P0, PT, R2, R209, !P0 ;  /* 0x000000d10200720c */ /* 0x000fc40004706670 */
[C---:B------:R-:W-:Y:S02]  /*dec0*/  ISETP.GE.OR P6, PT, R2.reuse, R208, !P6 ;  /* 0x000000d00200720c */ /* 0x040fe400077c6670 */
[C---:B------:R-:W-:Y:S02]  /*ded0*/  ISETP.GE.OR P5, PT, R2.reuse, R207, !P5 ;  /* 0x000000cf0200720c */ /* 0x040fe40006fa6670 */
[----:B------:R-:W-:Y:S01]  /*dee0*/  ISETP.GE.OR P1, PT, R2, R206, !P1 ;  /* 0x000000ce0200720c */ /* 0x000fe20004f26670 */
[----:B------:R-:W-:Y:S02]  /*def0*/  IMAD.IADD R2, R202, 0x1, -R2 ;  /* 0x00000001ca027824 */ /* 0x000fe400078e0a02 */
[----:B------:R-:W-:-:S03]  /*df00*/  IMAD.IADD R5, R204, 0x1, -R3 ;  /* 0x00000001cc057824 */ /* 0x000fc600078e0a03 */
[----:B------:R-:W-:Y:S01]  /*df10*/  IABS R6, R2 ;  /* 0x0000000200067213 */ /* 0x000fe20000000000 */
[----:B------:R-:W-:Y:S01]  /*df20*/  IMAD.IADD R4, R201, 0x1, -R3 ;  /* 0x00000001c9047824 */ /* 0x000fe200078e0a03 */
[----:B------:R-:W-:-:S03]  /*df30*/  IABS R2, R5 ;  /* 0x0000000500027213 */ /* 0x000fc60000000000 */
[----:B------:R-:W-:Y:S01]  /*df40*/  IMAD.MOV.U32 R5, RZ, RZ, R6 ;  /* 0x000000ffff057224 */ /* 0x000fe200078e0006 */
[----:B------:R-:W-:-:S04]  /*df50*/  IABS R4, R4 ;  /* 0x0000000400047213 */ /* 0x000fc80000000000 */
[----:B------:R-:W-:Y:S02]  /*df60*/  I2FP.F32.S32 R5, R5 ;  /* 0x0000000500057245 */ /* 0x000fe40000201400 */
        /* <DEDUP_REMOVED lines=8> */
[----:B------:R-:W-:Y:S01]  /*dff0*/  FSEL R8, R5, -INF , !P1 ;  /* 0xff80000005087808 */ /* 0x000fe20004800000 */
[----:B------:R-:W-:Y:S01]  /*e000*/  IMAD.IADD R4, R205, 0x1, -R3 ;  /* 0x00000001cd047824 */ /* 0x000fe200078e0a03 */
[C---:B------:R-:W-:Y:S02]  /*e010*/  ISETP.GE.AND P0, PT, R3.reuse, R200, PT ;  /* 0x000000c80300720c */ /* 0x040fe40003f06270 */
[C---:B------:R-:W-:Y:S02]  /*e020*/  ISETP.GE.AND P6, PT, R3.reuse, R199, PT ;  /* 0x000000c70300720c */ /* 0x040fe40003fc6270 */
[C---:B------:R-:W-:Y:S02]  /*e030*/  ISETP.GE.AND P5, PT, R3.reuse, R198, PT ;  /* 0x000000c60300720c */ /* 0x040fe40003fa6270 */
[C---:B------:R-:W-:Y:S02]  /*e040*/  ISETP.GE.AND P1, PT, R3.reuse, R197, PT ;  /* 0x000000c50300720c */ /* 0x040fe40003f26270 */
[----:B------:R-:W-:-:S02]  /*e050*/  ISETP.GE.OR P0, PT, R3, R209, !P0 ;  /* 0x000000d10300720c */ /* 0x000fc40004706670 */
[C---:B------:R-:W-:Y:S02]  /*e060*/  ISETP.GE.OR P6, PT, R3.reuse, R208, !P6 ;  /* 0x000000d00300720c */ /* 0x040fe400077c6670 */
[C---:B------:R-:W-:Y:S02]  /*e070*/  ISETP.GE.OR P5, PT, R3.reuse, R207, !P5 ;  /* 0x000000cf0300720c */ /* 0x040fe40006fa6670 */
[----:B------:R-:W-:Y:S01]  /*e080*/  ISETP.GE.OR P1, PT, R3, R206, !P1 ;  /* 0x000000ce0300720c */ /* 0x000fe20004f26670 */
[----:B------:R-:W-:Y:S01]  /*e090*/  IMAD.IADD R3, R202, 0x1, -R3 ;  /* 0x00000001ca037824 */ /* 0x000fe200078e0a03 */
[----:B------:R-:W-:Y:S01]  /*e0a0*/  IABS R4, R4 ;  /* 0x0000000400047213 */ /* 0x000fe20000000000 */
[----:B------:R-:W-:-:S03]  /*e0b0*/  VIADD R0, R0, 0x39 ;  /* 0x0000003900007836 */ /* 0x000fc60000000000 */
[----:B------:R-:W-:Y:S01]  /*e0c0*/  IABS R7, R3 ;  /* 0x0000000300077213 */ /* 0x000fe20000000000 */
[----:B------:R-:W-:Y:S02]  /*e0d0*/  IMAD.IADD R2, R201, 0x1, -R0 ;  /* 0x00000001c9027824 */ /* 0x000fe400078e0a00 */
[----:B------:R-:W-:Y:S01]  /*e0e0*/  IMAD.MOV.U32 R3, RZ, RZ, R4 ;  /* 0x000000ffff037224 */ /* 0x000fe200078e0004 */
[----:B------:R-:W-:Y:S02]  /*e0f0*/  I2FP.F32.S32 R7, R7 ;  /* 0x0000000700077245 */ /* 0x000fe40000201400 */
[----:B------:R-:W-:Y:S02]  /*e100*/  IABS R2, R2 ;  /* 0x0000000200027213 */ /* 0x000fe40000000000 */
[----:B------:R-:W-:Y:S01]  /*e110*/  I2FP.F32.S32 R3, R3 ;  /* 0x0000000300037245 */ /* 0x000fe20000201400 */
[----:B------:R-:W-:Y:S01]  /*e120*/  FFMA.FTZ R7, R7, -R193, R244 ;  /* 0x800000c107077223 */ /* 0x000fe200000100f4 */
[----:B------:R-:W-:-:S03]  /*e130*/  I2FP.F32.S32 R2, R2 ;  /* 0x0000000200027245 */ /* 0x000fc60000201400 */
[-C--:B------:R-:W-:Y:S01]  /*e140*/  FFMA.FTZ R3, R3, -R193.reuse, R247 ;  /* 0x800000c103037223 */ /* 0x080fe200000100f7 */
[----:B------:R-:W-:Y:S01]  /*e150*/  FSEL R11, R11, -INF , !P0 ;  /* 0xff8000000b0b7808 */ /* 0x000fe20004000000 */
[----:B------:R-:W-:Y:S01]  /*e160*/  FFMA.FTZ R9, R2, -R193, R24 ;  /* 0x800000c102097223 */ /* 0x000fe20000010018 */
[----:B------:R-:W-:Y:S02]  /*e170*/  FSEL R15, R6, -INF , !P6 ;  /* 0xff800000060f7808 */ /* 0x000fe40007000000 */
        /* <DEDUP_REMOVED lines=15> */
[----:B------:R-:W-:Y:S01]  /*e270*/  IABS R6, R0 ;  /* 0x0000000000067213 */ /* 0x000fe20000000000 */
[----:B------:R-:W-:Y:S01]  /*e280*/  IMAD.MOV.U32 R2, RZ, RZ, R4 ;  /* 0x000000ffff027224 */ /* 0x000fe200078e0004 */
[----:B------:R-:W-:Y:S01]  /*e290*/  FSEL R9, R9, -INF , !P0 ;  /* 0xff80000009097808 */ /* 0x000fe20004000000 */
[----:B------:R-:W-:Y:S01]  /*e2a0*/  IMAD.MOV.U32 R0, RZ, RZ, R3 ;  /* 0x000000ffff007224 */ /* 0x000fe200078e0003 */
[----:B------:R-:W-:Y:S02]  /*e2b0*/  ISETP.GT.AND P0, PT, R216, R211, PT ;  /* 0x000000d3d800720c */ /* 0x000fe40003f04270 */
[----:B------:R-:W-:Y:S02]  /*e2c0*/  I2FP.F32.S32 R2, R2 ;  /* 0x0000000200027245 */ /* 0x000fe40000201400 */
[----:B------:R-:W-:-:S02]  /*e2d0*/  I2FP.F32.S32 R0, R0 ;  /* 0x0000000000007245 */ /* 0x000fc40000201400 */
[----:B------:R-:W-:Y:S01]  /*e2e0*/  I2FP.F32.S32 R6, R6 ;  /* 0x0000000600067245 */ /* 0x000fe20000201400 */
[-C--:B------:R-:W-:Y:S02]  /*e2f0*/  FFMA.FTZ R2, R2, -R193.reuse, R217 ;  /* 0x800000c102027223 */ /* 0x080fe400000100d9 */
[-C--:B------:R-:W-:Y:S02]  /*e300*/  FFMA.FTZ R0, R0, -R193.reuse, R178 ;  /* 0x800000c100007223 */ /* 0x080fe400000100b2 */
[----:B------:R-:W-:Y:S01]  /*e310*/  FFMA.FTZ R6, R6, -R193, R21 ;  /* 0x800000c106067223 */ /* 0x000fe20000010015 */
[----:B------:R-:W-:Y:S01]  /*e320*/  BSSY B1, `(.L_x_1106) ;  /* 0x0000043000017945 */ /* 0x000fe20003800000 */
[----:B------:R-:W-:Y:S02]  /*e330*/  FSEL R13, R2, -INF , !P6 ;  /* 0xff800000020d7808 */ /* 0x000fe40007000000 */
        /* <DEDUP_REMOVED lines=63> */
.L_x_1109:
[----:B------:R-:W-:Y:S05]  /*e730*/  BSYNC B0 ;  /* 0x0000000000007941 */ /* 0x000fea0003800000 */
.L_x_1108:
[----:B------:R-:W0:Y:S02]  /*e740*/  LDGDEPBAR ;  /* 0x00000000000079af */ /* 0x000e240000000000 */
.L_x_1107:
[----:B------:R-:W-:Y:S05]  /*e750*/  BSYNC B1 ;  /* 0x0000000000017941 */ /* 0x000fea0003800000 */
.L_x_1106:
[----:B------:R-:W3:Y:S01]  /*e760*/  LD.E R0, desc[UR4][R172.64+0xdc] ;  /* 0x0000dc04ac007980 */ /* 0x000ee2000c101900 */
[----:B------:R-:W-:-:S03]  /*e770*/  FMNMX.FTZ R2, R103, R50, !PT ;  /* 0x0000003267027209 */ /* 0x000fc60007810000 */
[----:B------:R-:W4:Y:S01]  /*e780*/  LDL.64 R184, [R1+0x160] ;  /* 0x0001600001b87983 */ /* 0x000f220000100a00 */
[----:B------:R-:W-:-:S03]  /*e790*/  FMNMX.FTZ R2, R49, R2, !PT ;  /* 0x0000000231027209 */ /* 0x000fc60007810000 */
[----:B------:R-:W4:Y:S01]  /*e7a0*/  LDL.64 R242, [R1+0x80] ;  /* 0x0000800001f27983 */ /* 0x000f220000100a00 */
[----:B------:R-:W-:-:S03]  /*e7b0*/  FMNMX.FTZ R2, R48, R2, !PT ;  /* 0x0000000230027209 */ /* 0x000fc60007810000 */
[----:B------:R-:W4:Y:S01]  /*e7c0*/  LDL R227, [R1+0x10] ;  /* 0x0000100001e37983 */ /* 0x000f220000100800 */
        /* <DEDUP_REMOVED lines=13> */
[----:B------:R-:W4:Y:S01]  /*e8a0*/  LDL.64 R104, [R1+0x88] ;  /* 0x0000880001687983 */ /* 0x000f220000100a00 */
[----:B------:R-:W-:-:S03]  /*e8b0*/  FMNMX.FTZ R2, R18, R2, !PT ;  /* 0x0000000212027209 */ /* 0x000fc60007810000 */
[----:B------:R1:W-:Y:S01]  /*e8c0*/  STL [R1+0x290], R93 ;  /* 0x0002905d01007387 */ /* 0x0003e20000100800 */
[----:B------:R-:W-:-:S04]  /*e8d0*/  FMNMX.FTZ R2, R16, R2, !PT ;  /* 0x0000000210027209 */ /* 0x000fc80007810000 */
[----:B------:R-:W-:-:S04]  /*e8e0*/  FMNMX.FTZ R2, R10, R2, !PT ;  /* 0x000000020a027209 */ /* 0x000fc80007810000 */
[----:B------:R-:W-:-:S04]  /*e8f0*/  FMNMX.FTZ R2, R8, R2, !PT ;  /* 0x0000000208027209 */ /* 0x000fc80007810000 */
[----:B------:R-:W-:-:S04]  /*e900*/  FMNMX.FTZ R2, R7, R2, !PT ;  /* 0x0000000207027209 */ /* 0x000fc80007810000 */
[----:B------:R-:W-:Y:S01]  /*e910*/  FMNMX.FTZ R2, R6, R2, !PT ;  /* 0x0000000206027209 */ /* 0x000fe20007810000 */
[----:B-1----:R-:W4:Y:S04]  /*e920*/  LDL.LU R93, [R1+0x140] ;  /* 0x00014000015d7983 */ /* 0x002f280000300800 */
[----:B--2---:R-:W1:Y:S01]  /*e930*/  SHFL.BFLY PT, R4, R2, 0x2, 0x1f ;  /* 0x0c401f0002047f89 */ /* 0x004e6200000e0000 */
[----:B------:R-:W-:-:S03]  /*e940*/  FMNMX.FTZ R3, R102, R176, !PT ;  /* 0x000000b066037209 */ /* 0x000fc60007810000 */
[----:B------:R-:W-:Y:S01]  /*e950*/  STL.64 [R1+0x288], R34 ;  /* 0x0002882201007387 */ /* 0x000fe20000100a00 */
[----:B------:R-:W-:-:S03]  /*e960*/  FMNMX.FTZ R3, R67, R3, !PT ;  /* 0x0000000343037209 */ /* 0x000fc60007810000 */
[----:B------:R-:W-:Y:S01]  /*e970*/  STL.64 [R1+0x280], R32 ;  /* 0x0002802001007387 */ /* 0x000fe20000100a00 */
[----:B------:R-:W-:-:S03]  /*e980*/  FMNMX.FTZ R3, R65, R3, !PT ;  /* 0x0000000341037209 */ /* 0x000fc60007810000 */
[----:B------:R-:W-:Y:S01]  /*e990*/  STL.64 [R1+0x278], R30 ;  /* 0x0002781e01007387 */ /* 0x000fe20000100a00 */
[----:B------:R-:W-:-:S03]  /*e9a0*/  FMNMX.FTZ R3, R60, R3, !PT ;  /* 0x000000033c037209 */ /* 0x000fc60007810000 */
[----:B------:R-:W-:Y:S01]  /*e9b0*/  STL.64 [R1+0x270], R28 ;  /* 0x0002701c01007387 */ /* 0x000fe20000100a00 */
[----:B------:R-:W-:-:S03]  /*e9c0*/  FMNMX.FTZ R3, R58, R3, !PT ;  /* 0x000000033a037209 */ /* 0x000fc60007810000 */
[----:B------:R-:W-:Y:S01]  /*e9d0*/  STL [R1+0x268], R174 ;  /* 0x000268ae01007387 */ /* 0x000fe20000100800 */
[----:B-1----:R-:W-:-:S03]  /*e9e0*/  FMNMX.FTZ R2, R2, R4, !PT ;  /* 0x0000000402027209 */ /* 0x002fc60007810000 */
[----:B------:R-:W-:Y:S01]  /*e9f0*/  STL [R1+0x264], R188 ;  /* 0x000264bc01007387 */ /* 0x000fe20000100800 */
[----:B------:R-:W-:-:S03]  /*ea00*/  FMNMX.FTZ R3, R56, R3, !PT ;  /* 0x0000000338037209 */ /* 0x000fc60007810000 */
[----:B------:R-:W1:Y:S01]  /*ea10*/  SHFL.BFLY PT, R4, R2, 0x1, 0x1f ;  /* 0x0c201f0002047f89 */ /* 0x000e6200000e0000 */
[----:B------:R-:W-:-:S03]  /*ea20*/  FMNMX.FTZ R3, R51, R3, !PT ;  /* 0x0000000333037209 */ /* 0x000fc60007810000 */
[----:B------:R-:W-:Y:S01]  /*ea30*/  STL [R1+0x228], R223 ;  /* 0x000228df01007387 */ /* 0x000fe20000100800 */
        /* <DEDUP_REMOVED lines=31> */
[----:B------:R1:W-:Y:S04]  /*ec30*/  STL [R1+0x1d0], R175 ;  /* 0x0001d0af01007387 */ /* 0x0003e80000100800 */
[----:B-1----:R-:W2:Y:S04]  /*ec40*/  LDL R175, [R1+0x130] ;  /* 0x0001300001af7983 */ /* 0x002ea80000100800 */
        /* <DEDUP_REMOVED lines=24> */
[----:B------:R-:W1:Y:S04]  /*edd0*/  SHFL.BFLY PT, R3, R2, 0x1, 0x1f ;  /* 0x0c201f0002037f89 */ /* 0x000e6800000e0000 */
[----:B------:R-:W-:Y:S04]  /*ede0*/  STL [R1+0x22c], R173 ;  /* 0x00022cad01007387 */ /* 0x000fe80000100800 */
[----:B------:R-:W-:Y:S01]  /*edf0*/  STL [R1+0x48], R31 ;  /* 0x0000481f01007387 */ /* 0x000fe20000100800 */
        /* <DEDUP_REMOVED lines=37> */
[----:B------:R-:W4:Y:S01]  /*f050*/  MUFU.EX2 R4, R4 ;  /* 0x0000000400047308 */ /* 0x000f220000000800 */
[----:B------:R-:W-:-:S04]  /*f060*/  FMNMX.FTZ R2, R27, R2, !PT ;  /* 0x000000021b027209 */ /* 0x000fc80007810000 */
[----:B------:R-:W-:-:S03]  /*f070*/  FMNMX.FTZ R2, R22, R2, !PT ;  /* 0x0000000216027209 */ /* 0x000fc60007810000 */
[----:B------:R-:W1:Y:S01]  /*f080*/  MUFU.EX2 R5, R5 ;  /* 0x0000000500057308 */ /* 0x000e620000000800 */
[----:B------:R-:W-:-:S04]  /*f090*/  FMNMX.FTZ R2, R17, R2, !PT ;  /* 0x0000000211027209 */ /* 0x000fc80007810000 */
[----:B------:R-:W-:Y:S01]  /*f0a0*/  FMNMX.FTZ R2, R15, R2, !PT ;  /* 0x000000020f027209 */ /* 0x000fe20007810000 */
[----:B----4-:R-:W-:-:S03]  /*f0b0*/  FFMA.FTZ R3, R93, R4, R6 ;  /* 0x000000045d037223 */ /* 0x010fc60000010006 */
[----:B------:R-:W-:Y:S01]  /*f0c0*/  FMNMX.FTZ R2, R13, R2, !PT ;  /* 0x000000020d027209 */ /* 0x000fe20007810000 */
[----:B-1----:R-:W-:-:S04]  /*f0d0*/  FADD.FTZ R103, R5, R3 ;  /* 0x0000000305677221 */ /* 0x002fc80000010000 */
[----:B------:R-:W1:Y:S02]  /*f0e0*/  SHFL.BFLY PT, R3, R2, 0x2, 0x1f ;  /* 0x0c401f0002037f89 */ /* 0x000e6400000e0000 */
[----:B-1----:R-:W-:-:S05]  /*f0f0*/  FMNMX.FTZ R2, R2, R3, !PT ;  /* 0x0000000302027209 */ /* 0x002fca0007810000 */
[----:B------:R-:W1:Y:S01]  /*f100*/  SHFL.BFLY PT, R3, R2, 0x1, 0x1f ;  /* 0x0c201f0002037f89 */ /* 0x000e6200000e0000 */
[----:B------:R-:W-:Y:S02]  /*f110*/  IMAD.MOV.U32 R35, RZ, RZ, R250 ;  /* 0x000000ffff237224 */ /* 0x000fe400078e00fa */
[----:B------:R-:W-:Y:S01]  /*f120*/  IMAD.MOV.U32 R250, RZ, RZ, R247 ;  /* 0x000000fffffa7224 */ /* 0x000fe200078e00f7 */
[----:B------:R-:W-:Y:S02]  /*f130*/  F2FP.BF16.F32.PACK_AB R178, R5, R6 ;  /* 0x0000000605b2723e */ /* 0x000fe400000010ff */
        /* <DEDUP_REMOVED lines=51> */
[----:B------:R-:W3:Y:S04]  /*f470*/  LDL.LU R28, [R1] ;  /* 0x00000000011c7983 */ /* 0x000ee80000300800 */
[----:B------:R-:W4:Y:S01]  /*f480*/  LDL.LU R29, [R1+0x4] ;  /* 0x00000400011d7983 */ /* 0x000f220000300800 */
[----:B-1----:R-:W-:-:S05]  /*f490*/  FMNMX.FTZ R2, R2, R5, !PT ;  /* 0x0000000502027209 */ /* 0x002fca0007810000 */
[----:B------:R-:W1:Y:S01]  /*f4a0*/  SHFL.BFLY PT, R5, R2, 0x1, 0x1f ;  /* 0x0c201f0002057f89 */ /* 0x000e6200000e0000 */
[----:B------:R-:W-:Y:S02]  /*f4b0*/  IMAD.MOV.U32 R30, RZ, RZ, R252 ;  /* 0x000000ffff1e7224 */ /* 0x000fe400078e00fc */
[----:B------:R-:W-:Y:S02]  /*f4c0*/  IMAD.MOV.U32 R188, RZ, RZ, R34 ;  /* 0x000000ffffbc7224 */ /* 0x000fe400078e0022 */
[----:B------:R-:W-:Y:S01]  /*f4d0*/  IMAD.MOV.U32 R174, RZ, RZ, R35 ;  /* 0x000000ffffae7224 */ /* 0x000fe200078e0023 */
[----:B-1----:R-:W-:-:S05]  /*f4e0*/  FMNMX.FTZ R252, R2, R5, !PT ;  /* 0x0000000502fc7209 */ /* 0x002fca0007810000 */
[----:B------:R-:W-:Y:S04]  /*f4f0*/  STL [R1+0x23c], R252 ;  /* 0x00023cfc01007387 */ /* 0x000fe80000100800 */
[----:B------:R-:W2:Y:S01]  /*f500*/  LDL.64 R34, [R1+0x150] ;  /* 0x0001500001227983 */ /* 0x000ea20000100a00 */
[----:B------:R-:W-:-:S04]  /*f510*/  FSETP.NEU.FTZ.AND P0, PT, R252, -INF , PT ;  /* 0xff800000fc00780b */ /* 0x000fc80003f1d000 */
[----:B------:R-:W-:Y:S02]  /*f520*/  FSEL R2, R252, RZ, P0 ;  /* 0x000000fffc027208 */ /* 0x000fe40000000000 */
[----:B------:R-:W-:-:S03]  /*f530*/  F2FP.BF16.F32.PACK_AB R180, R6, R180 ;  /* 0x000000b406b4723e */ /* 0x000fc600000010ff */
[----:B------:R-:W-:Y:S01]  /*f540*/  FADD.FTZ R6, R100, -R2 ;  /* 0x8000000264067221 */ /* 0x000fe20000010000 */
[----:B------:R-:W-:-:S05]  /*f550*/  FMUL.FTZ R2, R0, R252 ;  /* 0x000000fc00027220 */ /* 0x000fca0000410000 */
[----:B------:R-:W-:Y:S01]  /*f560*/  FSEL R2, R2, RZ, P0 ;  /* 0x000000ff02027208 */ /* 0x000fe20000000000 */
[----:B------:R-:W-:Y:S04]  /*f570*/  MUFU.EX2 R102, R16 ;  /* 0x0000001000667308 */ /* 0x000fe80000000800 */
[----:B------:R-:W-:Y:S01]  /*f580*/  FFMA.FTZ R5, R210, R0, -R2 ;  /* 0x00000000d2057223 */ /* 0x000fe20000010802 */
[----:B------:R-:W-:-:S03]  /*f590*/  FMUL.FTZ R6, R0, R6 ;  /* 0x0000000600067220 */ /* 0x000fc60000410000 */
[----:B------:R1:W-:Y:S08]  /*f5a0*/  MUFU.EX2 R16, R5 ;  /* 0x0000000500107308 */ /* 0x0003f00000000800 */
[----:B------:R-:W-:Y:S01]  /*f5b0*/  MUFU.EX2 R6, R6 ;  /* 0x0000000600067308 */ /* 0x000fe20000000800 */
[----:B-1----:R-:W-:-:S07]  /*f5c0*/  FFMA.FTZ R5, R195, R0, -R2 ;  /* 0x00000000c3057223 */ /* 0x002fce0000010802 */
[----:B------:R1:W-:Y:S01]  /*f5d0*/  MUFU.EX2 R15, R5 ;  /* 0x00000005000f7308 */ /* 0x0003e20000000800 */
[----:B------:R-:W-:-:S07]  /*f5e0*/  IMAD.MOV.U32 R33, RZ, RZ, R105 ;  /* 0x000000ffff217224 */ /* 0x000fce00078e0069 */
[----:B------:R-:W-:Y:S01]  /*f5f0*/  MUFU.EX2 R50, R50 ;  /* 0x0000003200327308 */ /* 0x000fe20000000800 */
[----:B-1----:R-:W-:-:S07]  /*f600*/  FMUL.FTZ R5, R0, R37 ;  /* 0x0000002500057220 */ /* 0x002fce0000410000 */
[----:B------:R-:W1:Y:S08]  /*f610*/  MUFU.EX2 R26, R26 ;  /* 0x0000001a001a7308 */ /* 0x000e700000000800 */
[----:B------:R-:W-:Y:S01]  /*f620*/  MUFU.EX2 R5, R5 ;  /* 0x0000000500057308 */ /* 0x000fe20000000800 */
[----:B------:R-:W-:-:S07]  /*f630*/  IMAD.MOV.U32 R32, RZ, RZ, R104 ;  /* 0x000000ffff207224 */ /* 0x000fce00078e0068 */
[----:B------:R-:W-:Y:S01]  /*f640*/  MUFU.EX2 R49, R49 ;  /* 0x0000003100317308 */ /* 0x000fe20000000800 */
[-CC-:B------:R-:W-:Y:S01]  /*f650*/  FFMA.FTZ R12, R62, R0.reuse, -R2.reuse ;  /* 0x000000003e0c7223 */ /* 0x180fe20000010802 */
[----:B------:R-:W-:-:S06]  /*f660*/  FFMA.FTZ R17, R59, R0, -R2 ;  /* 0x000000003b117223 */ /* 0x000fcc0000010802 */
[----:B------:R-:W1:Y:S01]  /*f670*/  MUFU.EX2 R20, R20 ;  /* 0x0000001400147308 */ /* 0x000e620000000800 */
[-CC-:B------:R-:W-:Y:S01]  /*f680*/  FFMA.FTZ R53, R53, R0.reuse, -R2.reuse ;  /* 0x0000000035357223 */ /* 0x180fe20000010802 */
[-CC-:B------:R-:W-:Y:S01]  /*f690*/  FFMA.FTZ R44, R44, R0.reuse, -R2.reuse ;  /* 0x000000002c2c7223 */ /* 0x180fe20000010802 */
[----:B------:R-:W-:-:S05]  /*f6a0*/  FFMA.FTZ R40, R40, R0, -R2 ;  /* 0x0000000028287223 */ /* 0x000fca0000010802 */
[----:B------:R1:W-:Y:S01]  /*f6b0*/  MUFU.EX2 R22, R9 ;  /* 0x0000000900167308 */ /* 0x0003e20000000800 */
[-CC-:B------:R-:W-:Y:S01]  /*f6c0*/  FFMA.FTZ R36, R36, R0.reuse, -R2.reuse ;  /* 0x0000000024247223 */ /* 0x180fe20000010802 */
[-CC-:B------:R-:W-:Y:S01]  /*f6d0*/  FFMA.FTZ R24, R24, R0.reuse, -R2.reuse ;  /* 0x0000000018187223 */ /* 0x180fe20000010802 */
[----:B------:R-:W-:-:S05]  /*f6e0*/  FFMA.FTZ R21, R21, R0, -R2 ;  /* 0x0000000015157223 */ /* 0x000fca0000010802 */
[----:B------:R1:W-:Y:S08]  /*f6f0*/  MUFU.EX2 R105, R8 ;  /* 0x0000000800697308 */ /* 0x0003f00000000800 */
[----:B------:R1:W-:Y:S02]  /*f700*/  MUFU.EX2 R41, R18 ;  /* 0x0000001200297308 */ /* 0x0003e40000000800 */
[-CC-:B-1----:R-:W-:Y:S01]  /*f710*/  FFMA.FTZ R9, R64, R0.reuse, -R2.reuse ;  /* 0x0000000040097223 */ /* 0x182fe20000010802 */
[----:B------:R-:W-:-:S05]  /*f720*/  FFMA.FTZ R8, R194, R0, -R2 ;  /* 0x00000000c2087223 */ /* 0x000fca0000010802 */
[----:B------:R1:W-:Y:S01]  /*f730*/  MUFU.EX2 R39, R7 ;  /* 0x0000000700277308 */ /* 0x0003e20000000800 */
[----:B------:R-:W-:-:S07]  /*f740*/  FFMA.FTZ R18, R54, R0, -R2 ;  /* 0x0000000036127223 */ /* 0x000fce0000010802 */
[----:B------:R1:W-:Y:S08]  /*f750*/  MUFU.EX2 R104, R10 ;  /* 0x0000000a00687308 */ /* 0x0003f00000000800 */
[----:B------:R1:W-:Y:S02]  /*f760*/  MUFU.EX2 R100, R11 ;  /* 0x0000000b00647308 */ /* 0x0003e40000000800 */
[----:B-1----:R-:W-:-:S06]  /*f770*/  FFMA.FTZ R7, R183, R0, -R2 ;  /* 0x00000000b7077223 */ /* 0x002fcc0000010802 */
[----:B------:R-:W-:Y:S01]  /*f780*/  MUFU.EX2 R19, R8 ;  /* 0x0000000800137308 */ /* 0x000fe20000000800 */
[-CC-:B------:R-:W-:Y:S01]  /*f790*/  FFMA.FTZ R10, R177, R0.reuse, -R2.reuse ;  /* 0x00000000b10a7223 */ /* 0x180fe20000010802 */
[----:B------:R-:W-:-:S06]  /*f7a0*/  FFMA.FTZ R11, R181, R0, -R2 ;  /* 0x00000000b50b7223 */ /* 0x000fcc0000010802 */
[----:B------:R-:W-:Y:S01]  /*f7b0*/  MUFU.EX2 R48, R48 ;  /* 0x0000003000307308 */ /* 0x000fe20000000800 */
[----:B------:R-:W-:-:S07]  /*f7c0*/  FADD.FTZ R2, R26, R103 ;  /* 0x000000671a027221 */ /* 0x000fce0000010000 */
[----:B------:R-:W1:Y:S08]  /*f7d0*/  MUFU.EX2 R13, R7 ;  /* 0x00000007000d7308 */ /* 0x000e700000000800 */
[----:B------:R-:W4:Y:S08]  /*f7e0*/  MUFU.EX2 R47, R47 ;  /* 0x0000002f002f7308 */ /* 0x000f300000000800 */
[----:B------:R-:W4:Y:S08]  /*f7f0*/  MUFU.EX2 R11, R11 ;  /* 0x0000000b000b7308 */ /* 0x000f300000000800 */
[----:B------:R-:W4:Y:S01]  /*f800*/  MUFU.EX2 R46, R46 ;  /* 0x0000002e002e7308 */ /* 0x000f220000000800 */
[----:B------:R-:W-:-:S07]  /*f810*/  F2FP.BF16.F32.PACK_AB R176, R20, R26 ;  /* 0x0000001a14b0723e */ /* 0x000fce00000010ff */
[----:B------:R-:W4:Y:S08]  /*f820*/  MUFU.EX2 R45, R45 ;  /* 0x0000002d002d7308 */ /* 0x000f300000000800 */
[----:B------:R-:W4:Y:S01]  /*f830*/  MUFU.EX2 R14, R14 ;  /* 0x0000000e000e7308 */ /* 0x000f220000000800 */
[----:B------:R-:W-:Y:S02]  /*f840*/  IMAD.MOV.U32 R222, RZ, RZ, R93 ;  /* 0x000000ffffde7224 */ /* 0x000fe400078e005d */
[----:B------:R-:W-:Y:S01]  /*f850*/  IMAD.SHL.U32 R93, R216, 0x2, RZ ;  /* 0x00000002d85d7824 */ /* 0x000fe200078e00ff */
[----:B-1----:R-:W-:Y:S01]  /*f860*/  F2FP.BF16.F32.PACK_AB R26, R13, R19 ;  /* 0x000000130d1a723e */ /* 0x002fe200000010ff */
[----:B------:R-:W-:-:S02]  /*f870*/  IMAD.MOV.U32 R209, RZ, RZ, R251 ;  /* 0x000000ffffd17224 */ /* 0x000fc400078e00fb */
[----:B------:R-:W-:Y:S02]  /*f880*/  IMAD.MOV.U32 R251, RZ, RZ, R243 ;  /* 0x000000fffffb7224 */ /* 0x000fe400078e00f3 */
[----:B---3--:R-:W-:-:S04]  /*f890*/  FFMA.FTZ R0, R28, R6, R16 ;  /* 0x000000061c007223 */ /* 0x008fc80000010010 */
[----:B------:R-:W-:Y:S01]  /*f8a0*/  FADD.FTZ R7, R15, R0 ;  /* 0x000000000f077221 */ /* 0x000fe20000010000 */
[----:B----4-:R-:W-:-:S04]  /*f8b0*/  FFMA.FTZ R0, R29, R5, R50 ;  /* 0x000000051d007223 */ /* 0x010fc80000010032 */
        /* <DEDUP_REMOVED lines=18> */
[----:B------:R-:W-:-:S07]  /*f9e0*/  IMAD.MOV.U32 R200, RZ, RZ, R184 ;  /* 0x000000ffffc87224 */ /* 0x000fce00078e00b8 */
[----:B------:R-:W3:Y:S01]  /*f9f0*/  MUFU.EX2 R9, R9 ;  /* 0x0000000900097308 */ /* 0x000ee20000000800 */
[----:B--2---:R-:W-:-:S04]  /*fa00*/  LOP3.LUT R0, R35, R93, RZ, 0x3c, !PT ;  /* 0x0000005d23007212 */ /* 0x004fc800078e3cff */
[----:B------:R-:W-:-:S03]  /*fa10*/  LOP3.LUT R0, R0, R251, RZ, 0x3c, !PT ;  /* 0x000000fb00007212 */ /* 0x000fc600078e3cff */
[----:B------:R-:W2:Y:S02]  /*fa20*/  MUFU.EX2 R12, R12 ;  /* 0x0000000c000c7308 */ /* 0x000ea40000000800 */
[----:B------:R-:W-:-:S05]  /*fa30*/  IMAD.WIDE.U32 R54, R0, -0x326172a9, RZ ;  /* 0xcd9e8d5700367825 */ /* 0x000fca00078e00ff */
[----:B------:R-:W-:Y:S01]  /*fa40*/  LOP3.LUT R0, R55, R188, R200, 0x96, !PT ;  /* 0x000000bc37007212 */ /* 0x000fe200078e96c8 */
[----:B------:R-:W-:-:S04]  /*fa50*/  IMAD.MOV.U32 R205, RZ, RZ, R249 ;  /* 0x000000ffffcd7224 */ /* 0x000fc800078e00f9 */
[----:B------:R-:W-:-:S04]  /*fa60*/  IMAD.WIDE.U32 R182, R0, -0x2daee0ad, RZ ;  /* 0xd2511f5300b67825 */ /* 0x000fc800078e00ff */
[----:B-1----:R-:W-:Y:S01]  /*fa70*/  FADD.FTZ R2, R10, R2 ;  /* 0x000000020a027221 */ /* 0x002fe20000010000 */
[----:B------:R-:W-:Y:S02]  /*fa80*/  F2FP.BF16.F32.PACK_AB R235, R45, R46 ;  /* 0x0000002e2deb723e */ /* 0x000fe400000010ff */
[----:B------:R-:W-:Y:S01]  /*fa90*/  LOP3.LUT R8, R183, R205, R32, 0x96, !PT ;  /* 0x000000cdb7087212 */ /* 0x000fe200078e9620 */
[----:B---3--:R-:W-:Y:S01]  /*faa0*/  FADD.FTZ R2, R9, R2 ;  /* 0x0000000209027221 */ /* 0x008fe20000010000 */
[----:B--2---:R-:W-:Y:S01]  /*fab0*/  F2FP.BF16.F32.PACK_AB R45, R12, R9 ;  /* 0x000000090c2d723e */ /* 0x004fe200000010ff */
[----:B------:R-:W-:Y:S01]  /*fac0*/  IMAD.MOV.U32 R204, RZ, RZ, R248 ;  /* 0x000000ffffcc7224 */ /* 0x000fe200078e00f8 */
[----:B------:R-:W-:Y:S01]  /*fad0*/  LOP3.LUT R0, R221, R175, R54, 0x96, !PT ;  /* 0x000000afdd007212 */ /* 0x000fe200078e9636 */
[----:B------:R-:W-:Y:S01]  /*fae0*/  IMAD.WIDE.U32 R8, R8, -0x326172a9, RZ ;  /* 0xcd9e8d5708087825 */ /* 0x000fe200078e00ff */
[----:B------:R-:W-:-:S03]  /*faf0*/  F2FP.BF16.F32.PACK_AB R100, R14, R100 ;  /* 0x000000640e64723e */ /* 0x000fc600000010ff */
[----:B------:R-:W-:Y:S01]  /*fb00*/  IMAD.MOV.U32 R201, RZ, RZ, R185 ;  /* 0x000000ffffc97224 */ /* 0x000fe200078e00b9 */
[----:B------:R-:W-:Y:S01]  /*fb10*/  LOP3.LUT R14, R9, R204, R220, 0x96, !PT ;  /* 0x000000cc090e7212 */ /* 0x000fe200078e96dc */
[----:B------:R-:W-:Y:S02]  /*fb20*/  IMAD.MOV.U32 R223, RZ, RZ, R30 ;  /* 0x000000ffffdf7224 */ /* 0x000fe400078e001e */
[----:B------:R-:W-:Y:S01]  /*fb30*/  IMAD.WIDE.U32 R184, R0, -0x2daee0ad, RZ ;  /* 0xd2511f5300b87825 */ /* 0x000fe200078e00ff */
[----:B------:R-:W-:-:S03]  /*fb40*/  F2FP.BF16.F32.PACK_AB R37, R15, R16 ;  /* 0x000000100f25723e */ /* 0x000fc600000010ff */
[----:B------:R-:W-:Y:S01]  /*fb50*/  FADD.FTZ R16, R12, R2 ;  /* 0x000000020c107221 */ /* 0x000fe20000010000 */
[----:B------:R-:W-:Y:S01]  /*fb60*/  IMAD.WIDE.U32 R14, R14, -0x2daee0ad, RZ ;  /* 0xd2511f530e0e7825 */ /* 0x000fe200078e00ff */
[----:B------:R-:W-:Y:S02]  /*fb70*/  LOP3.LUT R12, R185, R223, R182, 0x96, !PT ;  /* 0x000000dfb90c7212 */ /* 0x000fe400078e96b6 */
        /* <DEDUP_REMOVED lines=9> */
[----:B------:R-:W-:-:S05]  /*fc10*/  LOP3.LUT R8, R13, R208, R14, 0x96, !PT ;  /* 0x000000d00d087212 */ /* 0x000fca00078e960e */
        /* <DEDUP_REMOVED lines=20> */
[----:B---3--:R-:W-:Y:S01]  /*fd60*/  FADD.FTZ R7, R10, R2 ;  /* 0x000000020a077221 */ /* 0x008fe20000010000 */
[----:B------:R-:W-:Y:S01]  /*fd70*/  @!P5 HFMA2.BF16_V2 R57, -RZ.H0_H0, RZ.H0_H0, -R177.H0_H0 ;  /* 0x200000ffff39d231 */ /* 0x000fe200003409b1 */
[----:B------:R-:W-:-:S02]  /*fd80*/  PRMT R179, R180, 0x7632, R179 ;  /* 0x00007632b4b37816 */ /* 0x000fc400000000b3 */
[----:B------:R-:W-:Y:S02]  /*fd90*/  F2FP.BF16.F32.PACK_AB R105, R105, R22 ;  /* 0x000000166969723e */ /* 0x000fe400000010ff */
[----:B----4-:R-:W-:Y:S01]  /*fda0*/  F2FP.BF16.F32.PACK_AB R18, R10, R52 ;  /* 0x000000340a12723e */ /* 0x010fe200000010ff */
[----:B------:R-:W-:Y:S01]  /*fdb0*/  FADD.FTZ R10, R13, R0 ;  /* 0x000000000d0a7221 */ /* 0x000fe20000010000 */
[----:B------:R-:W-:Y:S01]  /*fdc0*/  LOP3.LUT R0, R8, 0xff, RZ, 0xc0, !PT ;  /* 0x000000ff08007812 */ /* 0x000fe200078ec0ff */
[----:B------:R-:W1:Y:S01]  /*fdd0*/  MUFU.EX2 R22, R38 ;  /* 0x0000002600167308 */ /* 0x000e620000000800 */
[----:B------:R-:W-:Y:S01]  /*fde0*/  PRMT R247, R178, 0x5410, R177 ;  /* 0x00005410b2f77816 */ /* 0x000fe200000000b1 */
[----:B------:R-:W-:Y:S01]  /*fdf0*/  @!P0 HFMA2.BF16_V2 R51, -RZ.H0_H0, RZ.H0_H0, -R179.H0_H0 ;  /* 0x200000ffff338231 */ /* 0x000fe200003409b3 */
[----:B------:R-:W-:Y:S02]  /*fe00*/  @!P5 PRMT R177, R57, 0x5410, RZ ;  /* 0x0000541039b1d816 */ /* 0x000fe400000000ff */
[----:B------:R-:W-:-:S02]  /*fe10*/  F2FP.BF16.F32.PACK_AB R210, R13, R17 ;  /* 0x000000110dd2723e */ /* 0x000fc400000010ff */
[----:B------:R-:W-:Y:S01]  /*fe20*/  ISETP.GE.U32.AND P5, PT, R192, R0, PT ;  /* 0x00000000c000720c */ /* 0x000fe20003fa6070 */
[----:B------:R-:W2:Y:S01]  /*fe30*/  MUFU.EX2 R13, R27 ;  /* 0x0000001b000d7308 */ /* 0x000ea20000000800 */
[--C-:B------:R-:W-:Y:S02]  /*fe40*/  SHF.R.U32.HI R0, RZ, 0x18, R8.reuse ;  /* 0x00000018ff007819 */ /* 0x100fe40000011608 */
[----:B------:R-:W-:Y:S02]  /*fe50*/  SHF.R.U32.HI R2, RZ, 0x10, R8 ;  /* 0x00000010ff027819 */ /* 0x000fe40000011608 */
[----:B------:R-:W-:Y:S02]  /*fe60*/  LOP3.LUT R8, R8, 0xffff, RZ, 0xc0, !PT ;  /* 0x0000ffff08087812 */ /* 0x000fe400078ec0ff */
[----:B------:R-:W-:Y:S02]  /*fe70*/  PRMT R244, R180, 0x5410, R179 ;  /* 0x00005410b4f47816 */ /* 0x000fe400000000b3 */
[----:B------:R-:W-:-:S02]  /*fe80*/  @!P0 PRMT R179, R51, 0x5410, RZ ;  /* 0x0000541033b38816 */ /* 0x000fc400000000ff */
[----:B------:R-:W-:Y:S01]  /*fe90*/  ISETP.GE.U32.AND P0, PT, R192, R0, PT ;  /* 0x00000000c000720c */ /* 0x000fe20003f06070 */
[----:B------:R-:W-:Y:S01]  /*fea0*/  @!P1 HFMA2.BF16_V2 R56, -RZ.H0_H0, RZ.H0_H0, -R180.H0_H0 ;  /* 0x200000ffff389231 */ /* 0x000fe200003409b4 */
[----:B------:R-:W-:Y:S01]  /*feb0*/  SHF.R.U32.HI R0, RZ, 0x8, R8 ;  /* 0x00000008ff007819 */ /* 0x000fe20000011608 */
[----:B------:R-:W-:Y:S01]  /*fec0*/  @!P6 HFMA2.BF16_V2 R58, -RZ.H0_H0, RZ.H0_H0, -R178.H0_H0 ;  /* 0x200000ffff3ae231 */ /* 0x000fe200003409b2 */
[----:B------:R-:W-:Y:S01]  /*fed0*/  LOP3.LUT R2, R2, 0xff, RZ, 0xc0, !PT ;  /* 0x000000ff02027812 */ /* 0x000fe200078ec0ff */
[----:B------:R-:W-:Y:S01]  /*fee0*/  IMAD.WIDE.U32 R8, R11, -0x2daee0ad, RZ ;  /* 0xd2511f530b087825 */ /* 0x000fe200078e00ff */
[----:B------:R-:W-:Y:S02]  /*fef0*/  LOP3.LUT R0, R0, 0xffff, RZ, 0xc0, !PT ;  /* 0x0000ffff00007812 */ /* 0x000fe400078ec0ff */
[----:B------:R-:W-:Y:S02]  /*ff00*/  @!P1 PRMT R180, R56, 0x5410, RZ ;  /* 0x0000541038b49816 */ /* 0x000fe400000000ff */
[----:B------:R-:W-:-:S02]  /*ff10*/  @!P6 PRMT R178, R58, 0x5410, RZ ;  /* 0x000054103ab2e816 */ /* 0x000fc400000000ff */
[----:B------:R-:W-:Y:S01]  /*ff20*/  ISETP.GE.U32.AND P1, PT, R192, R2, PT ;  /* 0x00000002c000720c */ /* 0x000fe20003f26070 */
[----:B-1----:R-:W-:Y:S01]  /*ff30*/  FADD.FTZ R2, R22, R7 ;  /* 0x0000000716027221 */ /* 0x002fe20000010000 */
[----:B------:R-:W-:Y:S02]  /*ff40*/  ISETP.GE.U32.AND P6, PT, R192, R0, PT ;  /* 0x00000000c000720c */ /* 0x000fe40003fc6070 */
[----:B------:R-:W-:Y:S01]  /*ff50*/  LOP3.LUT R0, R9, R246, R12, 0x96, !PT ;  /* 0x000000f609007212 */ /* 0x000fe200078e960c */
[----:B--2---:R-:W-:-:S03]  /*ff60*/  FADD.FTZ R7, R13, R2 ;  /* 0x000000020d077221 */ /* 0x004fc60000010000 */
[----:B------:R-:W-:Y:S01]  /*ff70*/  LOP3.LUT R2, R0, 0xffff, RZ, 0xc0, !PT ;  /* 0x0000ffff00027812 */ /* 0x000fe200078ec0ff */
[----:B------:R-:W-:Y:S01]  /*ff80*/  @!P5 HFMA2.BF16_V2 R59, -RZ.H0_H0, RZ.H0_H0, -R176.H0_H0 ;  /* 0x200000ffff3bd231 */ /* 0x000fe200003409b0 */
[C---:B------:R-:W-:Y:S02]  /*ff90*/  PRMT R107, R176.reuse, 0x7632, R107 ;  /* 0x00007632b06b7816 */ /* 0x040fe4000000006b */
[----:B------:R-:W-:Y:S02]  /*ffa0*/  SHF.R.U32.HI R2, RZ, 0x8, R2 ;  /* 0x00000008ff027819 */ /* 0x000fe40000011602 */
        /* <DEDUP_REMOVED lines=11> */
[----:B------:R-:W-:Y:S02]  /*10060*/  @!P1 HFMA2.BF16_V2 R62, -RZ.H0_H0, RZ.H0_H0, -R105.H0_H0 ;  /* 0x200000ffff3e9231 */ /* 0x000fe40000340969 */
[----:B------:R-:W-:Y:S02]  /*10070*/  IMAD.MOV.U32 R250, RZ, RZ, R242 ;  /* 0x000000fffffa7224 */ /* 0x000fe400078e00f2 */
[----:B------:R-:W-:Y:S01]  /*10080*/  @!P0 HFMA2.BF16_V2 R61, -RZ.H0_H0, RZ.H0_H0, -R106.H0_H0 ;  /* 0x200000ffff3d8231 */ /* 0x000fe2000034096a */
[----:B------:R-:W-:Y:S02]  /*10090*/  LOP3.LUT R0, R0, 0xff, RZ, 0xc0, !PT ;  /* 0x000000ff00007812 */ /* 0x000fe400078ec0ff */
[----:B------:R-:W-:Y:S01]  /*100a0*/  PRMT R242, R105, 0x5410, R106 ;  /* 0x0000541069f27816 */ /* 0x000fe2000000006a */
[----:B------:R-:W-:Y:S01]  /*100b0*/  @!P6 HFMA2.BF16_V2 R64, -RZ.H0_H0, RZ.H0_H0, -R102.H0_H0 ;  /* 0x200000ffff40e231 */ /* 0x000fe20000340966 */
[----:B------:R-:W-:-:S02]  /*100c0*/  @!P1 PRMT R105, R62, 0x5410, RZ ;  /* 0x000054103e699816 */ /* 0x000fc400000000ff */
[----:B------:R-:W-:Y:S02]  /*100d0*/  PRMT R101, R102, 0x7632, R101 ;  /* 0x0000763266657816 */ /* 0x000fe40000000065 */
[----:B------:R-:W-:Y:S01]  /*100e0*/  ISETP.GE.U32.AND P1, PT, R192, R0, PT ;  /* 0x00000000c000720c */ /* 0x000fe20003f26070 */
[----:B------:R-:W1:Y:S01]  /*100f0*/  MUFU.EX2 R53, R53 ;  /* 0x0000003500357308 */ /* 0x000e620000000800 */
[----:B------:R-:W-:Y:S02]  /*10100*/  LOP3.LUT R0, R8, 0xff, RZ, 0xc0, !PT ;  /* 0x000000ff08007812 */ /* 0x000fe400078ec0ff */
[----:B------:R-:W-:Y:S02]  /*10110*/  @!P0 PRMT R106, R61, 0x5410, RZ ;  /* 0x000054103d6a8816 */ /* 0x000fe400000000ff */
[----:B------:R-:W-:Y:S02]  /*10120*/  ISETP.GE.U32.AND P0, PT, R192, R2, PT ;  /* 0x00000002c000720c */ /* 0x000fe40003f06070 */
[----:B------:R-:W-:-:S02]  /*10130*/  PRMT R193, R102, 0x5410, R101 ;  /* 0x0000541066c17816 */ /* 0x000fc40000000065 */
[----:B------:R-:W-:Y:S01]  /*10140*/  @!P6 PRMT R102, R64, 0x5410, RZ ;  /* 0x000054104066e816 */ /* 0x000fe200000000ff */
[----:B------:R-:W2:Y:S01]  /*10150*/  MUFU.EX2 R44, R44 ;  /* 0x0000002c002c7308 */ /* 0x000ea20000000800 */
[----:B------:R-:W-:Y:S02]  /*10160*/  ISETP.GE.U32.AND P6, PT, R192, R0, PT ;  /* 0x00000000c000720c */ /* 0x000fe40003fc6070 */
[----:B------:R-:W-:Y:S02]  /*10170*/  LOP3.LUT R0, R8, 0xffff, RZ, 0xc0, !PT ;  /* 0x0000ffff08007812 */ /* 0x000fe400078ec0ff */
[----:B------:R-:W-:-:S03]  /*10180*/  F2FP.BF16.F32.PACK_AB R104, R104, R39 ;  /* 0x000000276868723e */ /* 0x000fc600000010ff */
[----:B------:R-:W3:Y:S01]  /*10190*/  MUFU.EX2 R11, R25 ;  /* 0x00000019000b7308 */ /* 0x000ee20000000800 */
[----:B------:R-:W-:Y:S01]  /*101a0*/  SHF.R.U32.HI R0, RZ, 0x8, R0 ;  /* 0x00000008ff007819 */ /* 0x000fe20000011600 */
[----:B------:R-:W-:Y:S01]  /*101b0*/  @!P5 HFMA2.BF16_V2 R63, -RZ.H0_H0, RZ.H0_H0, -R101.H0_H0 ;  /* 0x200000ffff3fd231 */ /* 0x000fe20000340965 */
[----:B------:R-:W-:Y:S02]  /*101c0*/  PRMT R103, R104, 0x7632, R103 ;  /* 0x0000763268677816 */ /* 0x000fe40000000067 */
[----:B------:R-:W-:-:S03]  /*101d0*/  LOP3.LUT R0, R0, 0xffff, RZ, 0xc0, !PT ;  /* 0x0000ffff00007812 */ /* 0x000fc600078ec0ff */
[----:B------:R-:W4:Y:S01]  /*101e0*/  MUFU.EX2 R17, R23 ;  /* 0x0000001700117308 */ /* 0x000f220000000800 */
[----:B------:R-:W-:Y:S01]  /*101f0*/  @!P0 HFMA2.BF16_V2 R65, -RZ.H0_H0, RZ.H0_H0, -R103.H0_H0 ;  /* 0x200000ffff418231 */ /* 0x000fe20000340967 */
[----:B------:R-:W-:-:S06]  /*10200*/  @!P5 PRMT R101, R63, 0x5410, RZ ;  /* 0x000054103f65d816 */ /* 0x000fcc00000000ff */
[----:B------:R-:W-:Y:S01]  /*10210*/  MUFU.EX2 R12, R67 ;  /* 0x00000043000c7308 */ /* 0x000fe20000000800 */
[----:B------:R-:W-:-:S07]  /*10220*/  SHF.R.U32.HI R2, RZ, 0x18, R8 ;  /* 0x00000018ff027819 */ /* 0x000fce0000011608 */
[----:B------:R-:W4:Y:S01]  /*10230*/  MUFU.EX2 R9, R211 ;  /* 0x000000d300097308 */ /* 0x000f220000000800 */
[----:B------:R-:W-:Y:S01]  /*10240*/  ISETP.GE.U32.AND P5, PT, R192, R0, PT ;  /* 0x00000000c000720c */ /* 0x000fe20003fa6070 */
[----:B-1----:R-:W-:Y:S01]  /*10250*/  FADD.FTZ R0, R53, R10 ;  /* 0x0000000a35007221 */ /* 0x002fe20000010000 */
[----:B------:R-:W-:-:S05]  /*10260*/  PRMT R191, R104, 0x5410, R103 ;  /* 0x0000541068bf7816 */ /* 0x000fca0000000067 */
[----:B------:R-:W1:Y:S01]  /*10270*/  MUFU.EX2 R40, R40 ;  /* 0x0000002800287308 */ /* 0x000e620000000800 */
[----:B------:R-:W-:Y:S02]  /*10280*/  @!P0 PRMT R103, R65, 0x5410, RZ ;  /* 0x0000541041678816 */ /* 0x000fe400000000ff */
[----:B------:R-:W-:Y:S01]  /*10290*/  ISETP.GE.U32.AND P0, PT, R192, R2, PT ;  /* 0x00000002c000720c */ /* 0x000fe20003f06070 */
[----:B--2---:R-:W-:Y:S01]  /*102a0*/  FADD.FTZ R2, R44, R0 ;  /* 0x000000002c027221 */ /* 0x004fe20000010000 */
[----:B---3--:R-:W-:-:S03]  /*102b0*/  FADD.FTZ R0, R11, R7 ;  /* 0x000000070b007221 */ /* 0x008fc60000010000 */
[----:B------:R-:W2:Y:S01]  /*102c0*/  MUFU.EX2 R36, R36 ;  /* 0x0000002400247308 */ /* 0x000ea20000000800 */
[----:B------:R-:W-:Y:S02]  /*102d0*/  @!P1 HFMA2.BF16_V2 R66, -RZ.H0_H0, RZ.H0_H0, -R104.H0_H0 ;  /* 0x200000ffff429231 */ /* 0x000fe40000340968 */
[----:B----4-:R-:W-:Y:S01]  /*102e0*/  FADD.FTZ R23, R17, R0 ;  /* 0x0000000011177221 */ /* 0x010fe20000010000 */
[----:B------:R-:W-:-:S04]  /*102f0*/  F2FP.BF16.F32.PACK_AB R0, R9, R12 ;  /* 0x0000000c0900723e */ /* 0x000fc800000010ff */
[----:B------:R-:W3:Y:S01]  /*10300*/  MUFU.EX2 R24, R24 ;  /* 0x0000001800187308 */ /* 0x000ee20000000800 */
[----:B------:R-:W-:Y:S02]  /*10310*/  @!P1 PRMT R104, R66, 0x5410, RZ ;  /* 0x0000541042689816 */ /* 0x000fe400000000ff */
[----:B------:R-:W-:-:S05]  /*10320*/  PRMT R57, R0, 0x7610, R57 ;  /* 0x0000761000397816 */ /* 0x000fca0000000039 */
[----:B------:R-:W4:Y:S01]  /*10330*/  MUFU.EX2 R7, R21 ;  /* 0x0000001500077308 */ /* 0x000f220000000800 */
[----:B------:R-:W-:Y:S01]  /*10340*/  PRMT R66, R0, 0x7632, R66 ;  /* 0x0000763200427816 */ /* 0x000fe20000000042 */
[----:B-1----:R-:W-:Y:S01]  /*10350*/  FADD.FTZ R0, R40, R2 ;  /* 0x0000000228007221 */ /* 0x002fe20000010000 */
[----:B------:R-:W-:Y:S02]  /*10360*/  SHF.R.U32.HI R8, RZ, 0x10, R8 ;  /* 0x00000010ff087819 */ /* 0x000fe40000011608 */
[----:B------:R-:W-:Y:S01]  /*10370*/  PRMT R67, R100, 0x7632, R67 ;  /* 0x0000763264437816 */ /* 0x000fe20000000043 */
[----:B--2---:R-:W-:Y:S01]  /*10380*/  FADD.FTZ R0, R36, R0 ;  /* 0x0000000024007221 */ /* 0x004fe20000010000 */
[----:B------:R-:W-:-:S03]  /*10390*/  LOP3.LUT R8, R8, 0xff, RZ, 0xc0, !PT ;  /* 0x000000ff08087812 */ /* 0x000fc600078ec0ff */
[----:B------:R-:W-:Y:S02]  /*103a0*/  @!P0 HFMA2.BF16_V2 R187, -RZ.H0_H0, RZ.H0_H0, -R67.H0_H0 ;  /* 0x200000ffffbb8231 */ /* 0x000fe40000340943 */
[----:B---3--:R-:W-:Y:S01]  /*103b0*/  FADD.FTZ R0, R24, R0 ;  /* 0x0000000018007221 */ /* 0x008fe20000010000 */
[----:B------:R-:W-:Y:S02]  /*103c0*/  ISETP.GE.U32.AND P1, PT, R192, R8, PT ;  /* 0x00000008c000720c */ /* 0x000fe40003f26070 */
[----:B------:R-:W-:Y:S01]  /*103d0*/  PRMT R189, R100, 0x5410, R67 ;  /* 0x0000541064bd7816 */ /* 0x000fe20000000043 */
[----:B------:R-:W1:Y:S01]  /*103e0*/  MUFU.EX2 R8, R213 ;  /* 0x000000d500087308 */ /* 0x000e620000000800 */
[----:B------:R-:W-:Y:S01]  /*103f0*/  @!P0 PRMT R67, R187, 0x5410, RZ ;  /* 0x00005410bb438816 */ /* 0x000fe200000000ff */
[C---:B----4-:R-:W-:Y:S01]  /*10400*/  FADD.FTZ R0, R7.reuse, R0 ;  /* 0x0000000007007221 */ /* 0x050fe20000010000 */
[----:B------:R-:W-:Y:S01]  /*10410*/  F2FP.BF16.F32.PACK_AB R187, R7, R24 ;  /* 0x0000001807bb723e */ /* 0x000fe200000010ff */
[----:B------:R-:W-:Y:S04]  /*10420*/  STL [R1+0x240], R216 ;  /* 0x000240d801007387 */ /* 0x000fe80000100800 */
[----:B------:R-:W2:Y:S01]  /*10430*/  MUFU.EX2 R7, R212 ;  /* 0x000000d400077308 */ /* 0x000ea20000000800 */
        /* <DEDUP_REMOVED lines=10> */
[----:B------:R1:W-:Y:S01]  /*104e0*/  STL [R1], R0 ;  /* 0x0000000001007387 */ /* 0x0003e20000100800 */
[----:B------:R-:W-:-:S02]  /*104f0*/  @!P6 HFMA2.BF16_V2 R186, -RZ.H0_H0, RZ.H0_H0, -R57.H0_H0 ;  /* 0x200000ffffbae231 */ /* 0x000fc40000340939 */
[----:B------:R-:W-:Y:S02]  /*10500*/  IMAD.MOV.U32 R15, RZ, RZ, R251 ;  /* 0x000000ffff0f7224 */ /* 0x000fe400078e00fb */
[----:B------:R-:W-:Y:S01]  /*10510*/  @!P1 HFMA2.BF16_V2 R194, -RZ.H0_H0, RZ.H0_H0, -R100.H0_H0 ;  /* 0x200000ffffc29231 */ /* 0x000fe20000340964 */
[----:B------:R-:W-:Y:S01]  /*10520*/  @!P6 PRMT R57, R186, 0x5410, RZ ;  /* 0x00005410ba39e816 */ /* 0x000fe200000000ff */
[----:B------:R-:W-:Y:S02]  /*10530*/  IMAD.MOV.U32 R21, RZ, RZ, R15 ;  /* 0x000000ffff157224 */ /* 0x000fe400078e000f */
[----:B------:R-:W-:Y:S02]  /*10540*/  IMAD.MOV.U32 R14, RZ, RZ, R250 ;  /* 0x000000ffff0e7224 */ /* 0x000fe400078e00fa */
[----:B-1----:R-:W-:Y:S01]  /*10550*/  FADD.FTZ R0, R8, R19 ;  /* 0x0000001308007221 */ /* 0x002fe20000010000 */
[----:B--2---:R-:W-:-:S03]  /*10560*/  F2FP.BF16.F32.PACK_AB R19, R7, R8 ;  /* 0x000000080713723e */ /* 0x004fc600000010ff */
[----:B------:R-:W-:Y:S01]  /*10570*/  FADD.FTZ R7, R7, R0 ;  /* 0x0000000007077221 */ /* 0x000fe20000010000 */
[----:B------:R-:W-:Y:S01]  /*10580*/  VIADD R0, R93, 0x1 ;  /* 0x000000015d007836 */ /* 0x000fe20000000000 */
[----:B------:R-:W-:Y:S01]  /*10590*/  @!P1 PRMT R100, R194, 0x5410, RZ ;  /* 0x00005410c2649816 */ /* 0x000fe200000000ff */
[----:B------:R-:W-:Y:S01]  /*105a0*/  FADD.FTZ R2, R12, R20 ;  /* 0x000000140c027221 */ /* 0x000fe20000010000 */
[----:B------:R-:W-:Y:S01]  /*105b0*/  IMAD.MOV.U32 R212, RZ, RZ, R200 ;  /* 0x000000ffffd47224 */ /* 0x000fe200078e00c8 */
[----:B------:R-:W-:Y:S01]  /*105c0*/  F2FP.BF16.F32.PACK_AB R195, R44, R53 ;  /* 0x000000352cc3723e */ /* 0x000fe200000010ff */
[----:B------:R-:W-:Y:S01]  /*105d0*/  FMUL.FTZ R211, R152, R4 ;  /* 0x0000000498d37220 */ /* 0x000fe20000410000 */
[----:B------:R-:W-:Y:S01]  /*105e0*/  LOP3.LUT R186, R35, R0, RZ, 0x3c, !PT ;  /* 0x0000000023ba7212 */ /* 0x000fe200078e3cff */
[----:B------:R-:W-:Y:S02]  /*105f0*/  IMAD.MOV.U32 R194, RZ, RZ, R174 ;  /* 0x000000ffffc27224 */ /* 0x000fe400078e00ae */
[-C--:B------:R-:W-:Y:S01]  /*10600*/  FMUL.FTZ R28, R148, R4.reuse ;  /* 0x00000004941c7220 */ /* 0x080fe20000410000 */
[----:B------:R-:W-:Y:S01]  /*10610*/  FMUL.FTZ R29, R149, R4 ;  /* 0x00000004951d7220 */ /* 0x000fe20000410000 */
[----:B------:R-:W-:Y:S01]  /*10620*/  LOP3.LUT R0, R186, R21, RZ, 0x3c, !PT ;  /* 0x00000015ba007212 */ /* 0x000fe200078e3cff */
[----:B------:R-:W-:Y:S01]  /*10630*/  FMUL.FTZ R174, R150, R3 ;  /* 0x0000000396ae7220 */ /* 0x000fe20000410000 */
[----:B------:R-:W-:-:S02]  /*10640*/  IMAD.MOV.U32 R20, RZ, RZ, R14 ;  /* 0x000000ffff147224 */ /* 0x000fc400078e000e */
[----:B------:R-:W-:Y:S01]  /*10650*/  FMUL.FTZ R190, R155, R3 ;  /* 0x000000039bbe7220 */ /* 0x000fe20000410000 */
[----:B------:R-:W-:Y:S02]  /*10660*/  IMAD.MOV.U32 R150, RZ, RZ, R188 ;  /* 0x000000ffff967224 */ /* 0x000fe400078e00bc */
[----:B------:R-:W-:Y:S01]  /*10670*/  FMUL.FTZ R30, R153, R4 ;  /* 0x00000004991e7220 */ /* 0x000fe20000410000 */
[----:B------:R-:W-:-:S04]  /*10680*/  IMAD.WIDE.U32 R14, R0, -0x326172a9, RZ ;  /* 0xcd9e8d57000e7825 */ /* 0x000fc800078e00ff */
[----:B------:R-:W-:Y:S01]  /*10690*/  FADD.FTZ R16, R9, R2 ;  /* 0x0000000209107221 */ /* 0x000fe20000010000 */
[-C--:B------:R-:W-:Y:S01]  /*106a0*/  FMUL.FTZ R188, R151, R3.reuse ;  /* 0x0000000397bc7220 */ /* 0x080fe20000410000 */
[-C--:B------:R-:W-:Y:S01]  /*106b0*/  FMUL.FTZ R189, R154, R3.reuse ;  /* 0x000000039abd7220 */ /* 0x080fe20000410000 */
[----:B------:R-:W-:Y:S01]  /*106c0*/  IMAD.MOV.U32 R213, RZ, RZ, R201 ;  /* 0x000000ffffd57224 */ /* 0x000fe200078e00c9 */
[----:B------:R-:W-:Y:S01]  /*106d0*/  LOP3.LUT R2, R15, R150, R212, 0x96, !PT ;  /* 0x000000960f027212 */ /* 0x000fe200078e96d4 */
        /* <DEDUP_REMOVED lines=27> */
[----:B------:R-:W-:-:S02]  /*10890*/  F2FP.BF16.F32.PACK_AB R22, R13, R22 ;  /* 0x000000160d16723e */ /* 0x000fc400000010ff */
[----:B------:R-:W-:Y:S01]  /*108a0*/  F2FP.BF16.F32.PACK_AB R17, R17, R11 ;  /* 0x0000000b1111723e */ /* 0x000fe200000010ff */
[----:B------:R-:W-:Y:S01]  /*108b0*/  FMUL.FTZ R168, R168, R4 ;  /* 0x00000004a8a87220 */ /* 0x000fe20000410000 */
[----:B------:R-:W-:Y:S01]  /*108c0*/  LOP3.LUT R0, R3, R152, R32, 0x96, !PT ;  /* 0x0000009803007212 */ /* 0x000fe200078e9620 */
[-C--:B------:R-:W-:Y:S01]  /*108d0*/  FMUL.FTZ R169, R169, R4.reuse ;  /* 0x00000004a9a97220 */ /* 0x080fe20000410000 */
[----:B------:R-:W-:Y:S01]  /*108e0*/  LOP3.LUT R3, R221, R175, R14, 0x96, !PT ;  /* 0x000000afdd037212 */ /* 0x000fe200078e960e */
[-C--:B------:R-:W-:Y:S01]  /*108f0*/  FMUL.FTZ R248, R164, R4.reuse ;  /* 0x00000004a4f87220 */ /* 0x080fe20000410000 */
[-C--:B------:R-:W-:Y:S01]  /*10900*/  FMUL.FTZ R249, R165, R4.reuse ;  /* 0x00000004a5f97220 */ /* 0x080fe20000410000 */
[-C--:B------:R-:W-:Y:S01]  /*10910*/  FMUL.FTZ R244, R160, R4.reuse ;  /* 0x00000004a0f47220 */ /* 0x080fe20000410000 */
[----:B------:R-:W-:Y:S01]  /*10920*/  FMUL.FTZ R247, R161, R4 ;  /* 0x00000004a1f77220 */ /* 0x000fe20000410000 */
[----:B------:R-:W-:-:S04]  /*10930*/  IMAD.WIDE.U32 R8, R3, -0x2daee0ad, RZ ;  /* 0xd2511f5303087825 */ /* 0x000fc800078e00ff */
[-C--:B------:R-:W-:Y:S01]  /*10940*/  FMUL.FTZ R191, R156, R4.reuse ;  /* 0x000000049cbf7220 */ /* 0x080fe20000410000 */
[-C--:B------:R-:W-:Y:S01]  /*10950*/  FMUL.FTZ R193, R157, R4.reuse ;  /* 0x000000049dc17220 */ /* 0x080fe20000410000 */
[----:B------:R-:W-:Y:S01]  /*10960*/  FMUL.FTZ R144, R144, R4 ;  /* 0x0000000490907220 */ /* 0x000fe20000410000 */
[----:B------:R-:W-:Y:S01]  /*10970*/  IMAD.WIDE.U32 R12, R0, -0x326172a9, RZ ;  /* 0xcd9e8d57000c7825 */ /* 0x000fe200078e00ff */
[----:B------:R-:W-:-:S03]  /*10980*/  LOP3.LUT R0, R9, R151, R2, 0x96, !PT ;  /* 0x0000009709007212 */ /* 0x000fc600078e9602 */
[-C--:B------:R-:W-:Y:S01]  /*10990*/  FMUL.FTZ R145, R145, R4.reuse ;  /* 0x0000000491917220 */ /* 0x080fe20000410000 */
[-C--:B------:R-:W-:Y:S01]  /*109a0*/  FMUL.FTZ R172, R140, R4.reuse ;  /* 0x000000048cac7220 */ /* 0x080fe20000410000 */
[-C--:B------:R-:W-:Y:S01]  /*109b0*/  FMUL.FTZ R173, R141, R4.reuse ;  /* 0x000000048dad7220 */ /* 0x080fe20000410000 */
[----:B------:R-:W-:Y:S01]  /*109c0*/  FMUL.FTZ R219, R68, R4 ;  /* 0x0000000444db7220 */ /* 0x000fe20000410000 */
[----:B------:R-:W-:Y:S01]  /*109d0*/  IMAD.WIDE.U32 R10, R0, -0x326172a9, RZ ;  /* 0xcd9e8d57000a7825 */ /* 0x000fe200078e00ff */
[----:B------:R-:W-:-:S03]  /*109e0*/  LOP3.LUT R3, R13, R155, R220, 0x96, !PT ;  /* 0x0000009b0d037212 */ /* 0x000fc600078e96dc */
[-C--:B------:R-:W-:Y:S01]  /*109f0*/  FMUL.FTZ R218, R69, R4.reuse ;  /* 0x0000000445da7220 */ /* 0x080fe20000410000 */
[-C--:B------:R-:W-:Y:S01]  /*10a00*/  FMUL.FTZ R203, R80, R4.reuse ;  /* 0x0000000450cb7220 */ /* 0x080fe20000410000 */
[----:B------:R-:W-:Y:S01]  /*10a10*/  FMUL.FTZ R202, R81, R4 ;  /* 0x0000000451ca7220 */ /* 0x000fe20000410000 */
[----:B------:R-:W-:Y:S01]  /*10a20*/  LOP3.LUT R0, R11, R194, R12, 0x96, !PT ;  /* 0x000000c20b007212 */ /* 0x000fe200078e960c */
[----:B------:R-:W-:-:S04]  /*10a30*/  IMAD.WIDE.U32 R2, R3, -0x2daee0ad, RZ ;  /* 0xd2511f5303027825 */ /* 0x000fc800078e00ff */
[-C--:B------:R-:W-:Y:S01]  /*10a40*/  FMUL.FTZ R199, R84, R4.reuse ;  /* 0x0000000454c77220 */ /* 0x080fe20000410000 */
[-C--:B------:R-:W-:Y:S01]  /*10a50*/  FMUL.FTZ R198, R85, R4.reuse ;  /* 0x0000000455c67220 */ /* 0x080fe20000410000 */
[----:B------:R-:W-:Y:S01]  /*10a60*/  FMUL.FTZ R207, R96, R4 ;  /* 0x0000000460cf7220 */ /* 0x000fe20000410000 */
[----:B------:R-:W-:Y:S01]  /*10a70*/  IMAD.WIDE.U32 R12, R0, -0x2daee0ad, RZ ;  /* 0xd2511f53000c7825 */ /* 0x000fe200078e00ff */
[----:B------:R-:W-:-:S03]  /*10a80*/  LOP3.LUT R3, R3, R149, R8, 0x96, !PT ;  /* 0x0000009503037212 */ /* 0x000fc600078e9608 */
[----:B------:R-:W-:Y:S01]  /*10a90*/  FMUL.FTZ R206, R97, R4 ;  /* 0x0000000461ce7220 */ /* 0x000fe20000410000 */
[----:B------:R-:W-:Y:S01]  /*10aa0*/  @!P5 HFMA2.BF16_V2 R181, -RZ.H0_H0, RZ.H0_H0, -R66.H0_H0 ;  /* 0x200000ffffb5d231 */ /* 0x000fe20000340942 */
[----:B------:R-:W-:Y:S01]  /*10ab0*/  PRMT R64, R18, 0x7610, R64 ;  /* 0x0000761012407816 */ /* 0x000fe20000000040 */
[----:B------:R-:W2:Y:S01]  /*10ac0*/  LDL.LU R93, [R1+0x290] ;  /* 0x00029000015d7983 */ /* 0x000ea20000300800 */
[----:B------:R-:W-:Y:S01]  /*10ad0*/  LOP3.LUT R2, R13, R148, R2, 0x96, !PT ;  /* 0x000000940d027212 */ /* 0x000fe200078e9602 */
[----:B------:R-:W-:Y:S01]  /*10ae0*/  IMAD.WIDE.U32 R8, R3, -0x326172a9, RZ ;  /* 0xcd9e8d5703087825 */ /* 0x000fe200078e00ff */
[----:B------:R-:W-:Y:S01]  /*10af0*/  MUFU.EX2 R11, R215 ;  /* 0x000000d7000b7308 */ /* 0x000fe20000000800 */
[----:B------:R-:W-:Y:S01]  /*10b00*/  @!P5 PRMT R66, R181, 0x5410, RZ ;  /* 0x00005410b542d816 */ /* 0x000fe200000000ff */
[----:B------:R-:W3:Y:S01]  /*10b10*/  LDL.LU.64 R34, [R1+0x288] ;  /* 0x0002880001227983 */ /* 0x000ee20000300a00 */
[----:B------:R-:W-:-:S05]  /*10b20*/  IMAD.WIDE.U32 R2, R2, -0x326172a9, RZ ;  /* 0xcd9e8d5702027825 */ /* 0x000fca00078e00ff */
[----:B------:R-:W-:-:S04]  /*10b30*/  LOP3.LUT R0, R3, R245, R8, 0x96, !PT ;  /* 0x000000f503007212 */ /* 0x000fc800078e9608 */
[----:B------:R-:W-:Y:S02]  /*10b40*/  LOP3.LUT R4, R0, 0xff, RZ, 0xc0, !PT ;  /* 0x000000ff00047812 */ /* 0x000fe400078ec0ff */
[----:B------:R-:W-:Y:S02]  /*10b50*/  LOP3.LUT R10, R9, R44, R10, 0x96, !PT ;  /* 0x0000002c090a7212 */ /* 0x000fe400078e960a */
[----:B------:R-:W-:Y:S02]  /*10b60*/  ISETP.GE.U32.AND P6, PT, R192, R4, PT ;  /* 0x00000004c000720c */ /* 0x000fe40003fc6070 */
[----:B------:R-:W-:Y:S01]  /*10b70*/  LOP3.LUT R4, R0, 0xffff, RZ, 0xc0, !PT ;  /* 0x0000ffff00047812 */ /* 0x000fe200078ec0ff */
[----:B------:R-:W1:Y:S03]  /*10b80*/  MUFU.EX2 R9, R217 ;  /* 0x000000d900097308 */ /* 0x000e660000000800 */
[----:B------:R-:W-:-:S05]  /*10b90*/  SHF.R.U32.HI R4, RZ, 0x8, R4 ;  /* 0x00000008ff047819 */ /* 0x000fca0000011604 */
[----:B------:R-:W4:Y:S01]  /*10ba0*/  MUFU.EX2 R8, R224 ;  /* 0x000000e000087308 */ /* 0x000f220000000800 */
[----:B------:R-:W-:-:S07]  /*10bb0*/  LOP3.LUT R4, R4, 0xffff, RZ, 0xc0, !PT ;  /* 0x0000ffff04047812 */ /* 0x000fce00078ec0ff */
[----:B------:R-:W4:Y:S01]  /*10bc0*/  MUFU.EX2 R13, R214 ;  /* 0x000000d6000d7308 */ /* 0x000f220000000800 */
[----:B------:R-:W-:Y:S02]  /*10bd0*/  ISETP.GE.U32.AND P5, PT, R192, R4, PT ;  /* 0x00000004c000720c */ /* 0x000fe40003fa6070 */
[--C-:B------:R-:W-:Y:S02]  /*10be0*/  SHF.R.U32.HI R4, RZ, 0x10, R0.reuse ;  /* 0x00000010ff047819 */ /* 0x100fe40000011600 */
[----:B------:R-:W-:-:S04]  /*10bf0*/  SHF.R.U32.HI R0, RZ, 0x18, R0 ;  /* 0x00000018ff007819 */ /* 0x000fc80000011600 */
[----:B------:R-:W-:Y:S01]  /*10c00*/  ISETP.GE.U32.AND P0, PT, R192, R0, PT ;  /* 0x00000000c000720c */ /* 0x000fe20003f06070 */
[----:B-1----:R-:W-:Y:S01]  /*10c10*/  FADD.FTZ R0, R9, R7 ;  /* 0x0000000709007221 */ /* 0x002fe20000010000 */
[----:B------:R-:W-:-:S03]  /*10c20*/  LOP3.LUT R4, R4, 0xff, RZ, 0xc0, !PT ;  /* 0x000000ff04047812 */ /* 0x000fc600078ec0ff */
[----:B----4-:R-:W-:Y:S01]  /*10c30*/  FADD.FTZ R7, R8, R0 ;  /* 0x0000000008077221 */ /* 0x010fe20000010000 */
[----:B------:R-:W-:Y:S02]  /*10c40*/  F2FP.BF16.F32.PACK_AB R0, R11, R13 ;  /* 0x0000000d0b00723e */ /* 0x000fe400000010ff */
[----:B------:R-:W-:Y:S02]  /*10c50*/  ISETP.GE.U32.AND P1, PT, R192, R4, PT ;  /* 0x00000004c000720c */ /* 0x000fe40003f26070 */
[----:B------:R-:W-:Y:S01]  /*10c60*/  PRMT R65, R0, 0x7610, R65 ;  /* 0x0000761000417816 */ /* 0x000fe20000000041 */
[----:B------:R-:W-:Y:S01]  /*10c70*/  FADD.FTZ R4, R13, R16 ;  /* 0x000000100d047221 */ /* 0x000fe20000010000 */
[----:B------:R-:W-:Y:S01]  /*10c80*/  F2FP.BF16.F32.PACK_AB R82, R8, R9 ;  /* 0x000000090852723e */ /* 0x000fe200000010ff */
[----:B------:R-:W-:Y:S01]  /*10c90*/  MUFU.EX2 R13, R225 ;  /* 0x000000e1000d7308 */ /* 0x000fe20000000800 */
[----:B------:R-:W-:Y:S01]  /*10ca0*/  PRMT R62, R0, 0x7632, R62 ;  /* 0x00007632003e7816 */ /* 0x000fe2000000003e */
[----:B------:R-:W-:-:S02]  /*10cb0*/  @!P6 HFMA2.BF16_V2 R69, -RZ.H0_H0, RZ.H0_H0, -R65.H0_H0 ;  /* 0x200000ffff45e231 */ /* 0x000fc40000340941 */
[----:B------:R-:W-:Y:S01]  /*10cc0*/  FADD.FTZ R8, R11, R4 ;  /* 0x000000040b087221 */ /* 0x000fe20000010000 */
[----:B------:R-:W-:-:S03]  /*10cd0*/  LOP3.LUT R0, R2, 0xff, RZ, 0xc0, !PT ;  /* 0x000000ff02007812 */ /* 0x000fc600078ec0ff */
[----:B------:R-:W1:Y:S01]  /*10ce0*/  MUFU.EX2 R16, R226 ;  /* 0x000000e200107308 */ /* 0x000e620000000800 */
[----:B------:R-:W-:-:S07]  /*10cf0*/  PRMT R63, R18, 0x7632, R63 ;  /* 0x00007632123f7816 */ /* 0x000fce000000003f */
[----:B------:R4:W1:Y:S01]  /*10d00*/  MUFU.EX2 R11, R230 ;  /* 0x000000e6000b7308 */ /* 0x0008620000000800 */
[----:B------:R-:W-:Y:S01]  /*10d10*/  SHF.R.U32.HI R4, RZ, 0x18, R2 ;  /* 0x00000018ff047819 */ /* 0x000fe20000011602 */
[----:B------:R-:W-:-:S06]  /*10d20*/  @!P1 HFMA2.BF16_V2 R71, -RZ.H0_H0, RZ.H0_H0, -R64.H0_H0 ;  /* 0x200000ffff479231 */ /* 0x000fcc0000340940 */
[----:B------:R-:W1:Y:S01]  /*10d30*/  MUFU.EX2 R9, R231 ;  /* 0x000000e700097308 */ /* 0x000e620000000800 */
[----:B----4-:R-:W-:Y:S01]  /*10d40*/  IMAD.MOV.U32 R230, RZ, RZ, R152 ;  /* 0x000000ffffe67224 */ /* 0x010fe200078e0098 */
[----:B------:R-:W-:Y:S02]  /*10d50*/  PRMT R152, R65, 0x5410, R62 ;  /* 0x0000541041987816 */ /* 0x000fe4000000003e */
[----:B------:R-:W-:Y:S02]  /*10d60*/  @!P6 PRMT R65, R69, 0x5410, RZ ;  /* 0x000054104541e816 */ /* 0x000fe400000000ff */
[----:B------:R-:W-:Y:S02]  /*10d70*/  ISETP.GE.U32.AND P6, PT, R192, R0, PT ;  /* 0x00000000c000720c */ /* 0x000fe40003fc6070 */
[----:B------:R-:W-:Y:S02]  /*10d80*/  LOP3.LUT R0, R2, 0xffff, RZ, 0xc0, !PT ;  /* 0x0000ffff02007812 */ /* 0x000fe400078ec0ff */
[----:B------:R-:W-:-:S02]  /*10d90*/  SHF.R.U32.HI R2, RZ, 0x10, R2 ;  /* 0x00000010ff027819 */ /* 0x000fc40000011602 */
[----:B------:R-:W-:Y:S01]  /*10da0*/  SHF.R.U32.HI R0, RZ, 0x8, R0 ;  /* 0x00000008ff007819 */ /* 0x000fe20000011600 */
[----:B------:R-:W-:Y:S02]  /*10db0*/  @!P5 HFMA2.BF16_V2 R68, -RZ.H0_H0, RZ.H0_H0, -R62.H0_H0 ;  /* 0x200000ffff44d231 */ /* 0x000fe4000034093e */
[----:B------:R-:W-:Y:S02]  /*10dc0*/  IMAD.MOV.U32 R217, RZ, RZ, R194 ;  /* 0x000000ffffd97224 */ /* 0x000fe400078e00c2 */
[----:B------:R-:W-:Y:S01]  /*10dd0*/  @!P0 HFMA2.BF16_V2 R70, -RZ.H0_H0, RZ.H0_H0, -R63.H0_H0 ;  /* 0x200000ffff468231 */ /* 0x000fe2000034093f */
[----:B------:R-:W-:Y:S02]  /*10de0*/  PRMT R194, R64, 0x5410, R63 ;  /* 0x0000541040c27816 */ /* 0x000fe4000000003f */
[----:B------:R-:W-:Y:S02]  /*10df0*/  LOP3.LUT R2, R2, 0xff, RZ, 0xc0, !PT ;  /* 0x000000ff02027812 */ /* 0x000fe400078ec0ff */
[----:B------:R-:W-:-:S02]  /*10e00*/  LOP3.LUT R0, R0, 0xffff, RZ, 0xc0, !PT ;  /* 0x0000ffff00007812 */ /* 0x000fc400078ec0ff */
[----:B------:R-:W-:Y:S02]  /*10e10*/  @!P1 PRMT R64, R71, 0x5410, RZ ;  /* 0x0000541047409816 */ /* 0x000fe400000000ff */
[----:B------:R-:W-:Y:S02]  /*10e20*/  ISETP.GE.U32.AND P1, PT, R192, R4, PT ;  /* 0x00000004c000720c */ /* 0x000fe40003f26070 */
[----:B------:R-:W-:Y:S02]  /*10e30*/  @!P5 PRMT R62, R68, 0x5410, RZ ;  /* 0x00005410443ed816 */ /* 0x000fe400000000ff */
[----:B------:R-:W-:Y:S02]  /*10e40*/  @!P0 PRMT R63, R70, 0x5410, RZ ;  /* 0x00005410463f8816 */ /* 0x000fe400000000ff */
[----:B-1----:R-:W-:Y:S02]  /*10e50*/  F2FP.BF16.F32.PACK_AB R4, R16, R13 ;  /* 0x0000000d1004723e */ /* 0x002fe400000010ff */
[----:B------:R-:W-:Y:S01]  /*10e60*/  ISETP.GE.U32.AND P5, PT, R192, R2, PT ;  /* 0x00000002c000720c */ /* 0x000fe20003fa6070 */
[----:B------:R-:W-:Y:S01]  /*10e70*/  IMAD.WIDE.U32 R2, R10, -0x2daee0ad, RZ ;  /* 0xd2511f530a027825 */ /* 0x000fe200078e00ff */
[----:B------:R-:W-:-:S03]  /*10e80*/  ISETP.GE.U32.AND P0, PT, R192, R0, PT ;  /* 0x00000000c000720c */ /* 0x000fc60003f06070 */
[----:B------:R-:W-:Y:S01]  /*10e90*/  FADD.FTZ R0, R11, R7 ;  /* 0x000000070b007221 */ /* 0x000fe20000010000 */
[C---:B------:R-:W-:Y:S02]  /*10ea0*/  PRMT R61, R4.reuse, 0x7610, R61 ;  /* 0x00007610043d7816 */ /* 0x040fe4000000003d */
[C---:B------:R-:W-:Y:S01]  /*10eb0*/  F2FP.BF16.F32.PACK_AB R81, R9.reuse, R11 ;  /* 0x0000000b0951723e */ /* 0x040fe200000010ff */
[----:B------:R-:W-:Y:S01]  /*10ec0*/  FADD.FTZ R9, R9, R0 ;  /* 0x0000000009097221 */ /* 0x000fe20000010000 */
[----:B------:R-:W-:Y:S01]  /*10ed0*/  LOP3.LUT R0, R3, R246, R12, 0x96, !PT ;  /* 0x000000f603007212 */ /* 0x000fe200078e960c */
[----:B------:R-:W-:Y:S01]  /*10ee0*/  @!P6 HFMA2.BF16_V2 R80, -RZ.H0_H0, RZ.H0_H0, -R61.H0_H0 ;  /* 0x200000ffff50e231 */ /* 0x000fe2000034093d */
[----:B------:R-:W-:Y:S02]  /*10ef0*/  PRMT R60, R4, 0x7632, R60 ;  /* 0x00007632043c7816 */ /* 0x000fe4000000003c */
[----:B------:R-:W-:Y:S02]  /*10f00*/  LOP3.LUT R4, R0, 0xff, RZ, 0xc0, !PT ;  /* 0x000000ff00047812 */ /* 0x000fe400078ec0ff */
[----:B------:R-:W-:Y:S01]  /*10f10*/  PRMT R215, R61, 0x5410, R60 ;  /* 0x000054103dd77816 */ /* 0x000fe2000000003c */
[----:B------:R-:W-:Y:S01]  /*10f20*/  @!P0 HFMA2.BF16_V2 R83, -RZ.H0_H0, RZ.H0_H0, -R60.H0_H0 ;  /* 0x200000ffff538231 */ /* 0x000fe2000034093c */
[----:B------:R-:W-:-:S02]  /*10f30*/  @!P6 PRMT R61, R80, 0x5410, RZ ;  /* 0x00005410503de816 */ /* 0x000fc400000000ff */
[C---:B------:R-:W-:Y:S02]  /*10f40*/  ISETP.GE.U32.AND P6, PT, R192.reuse, R4, PT ;  /* 0x00000004c000720c */ /* 0x040fe40003fc6070 */
[--C-:B------:R-:W-:Y:S01]  /*10f50*/  SHF.R.U32.HI R4, RZ, 0x18, R0.reuse ;  /* 0x00000018ff047819 */ /* 0x100fe20000011600 */
[----:B------:R-:W-:Y:S01]  /*10f60*/  MUFU.EX2 R12, R229 ;  /* 0x000000e5000c7308 */ /* 0x000fe20000000800 */
[----:B------:R-:W-:Y:S02]  /*10f70*/  @!P0 PRMT R60, R83, 0x5410, RZ ;  /* 0x00005410533c8816 */ /* 0x000fe400000000ff */
[----:B------:R-:W-:Y:S02]  /*10f80*/  ISETP.GE.U32.AND P0, PT, R192, R4, PT ;  /* 0x00000004c000720c */ /* 0x000fe40003f06070 */
[----:B------:R-:W-:-:S03]  /*10f90*/  SHF.R.U32.HI R4, RZ, 0x10, R0 ;  /* 0x00000010ff047819 */ /* 0x000fc60000011600 */
[----:B------:R-:W1:Y:S01]  /*10fa0*/  MUFU.EX2 R18, R232 ;  /* 0x000000e800127308 */ /* 0x000e620000000800 */
[----:B------:R-:W-:Y:S02]  /*10fb0*/  LOP3.LUT R0, R0, 0xffff, RZ, 0xc0, !PT ;  /* 0x0000ffff00007812 */ /* 0x000fe400078ec0ff */
[C---:B------:R-:W-:Y:S02]  /*10fc0*/  PRMT R58, R22.reuse, 0x7610, R58 ;  /* 0x00007610163a7816 */ /* 0x040fe4000000003a */
[----:B------:R-:W-:Y:S02]  /*10fd0*/  SHF.R.U32.HI R0, RZ, 0x8, R0 ;  /* 0x00000008ff007819 */ /* 0x000fe40000011600 */
[----:B------:R-:W-:Y:S01]  /*10fe0*/  PRMT R59, R22, 0x7632, R59 ;  /* 0x00007632163b7816 */ /* 0x000fe2000000003b */
[----:B------:R-:W-:Y:S01]  /*10ff0*/  @!P5 HFMA2.BF16_V2 R85, -RZ.H0_H0, RZ.H0_H0, -R58.H0_H0 ;  /* 0x200000ffff55d231 */ /* 0x000fe2000034093a */
[----:B------:R-:W-:Y:S01]  /*11000*/  LOP3.LUT R0, R0, 0xffff, RZ, 0xc0, !PT ;  /* 0x0000ffff00007812 */ /* 0x000fe200078ec0ff */
[----:B------:R-:W-:Y:S01]  /*11010*/  IMAD.MOV.U32 R69, RZ, RZ, R44 ;  /* 0x000000ffff457224 */ /* 0x000fe200078e002c */
[----:B------:R-:W-:-:S02]  /*11020*/  PRMT R44, R58, 0x5410, R59 ;  /* 0x000054103a2c7816 */ /* 0x000fc4000000003b */
[----:B------:R-:W-:Y:S01]  /*11030*/  @!P5 PRMT R58, R85, 0x5410, RZ ;  /* 0x00005410553ad816 */ /* 0x000fe200000000ff */
[----:B------:R-:W-:Y:S01]  /*11040*/  @!P1 HFMA2.BF16_V2 R84, -RZ.H0_H0, RZ.H0_H0, -R59.H0_H0 ;  /* 0x200000ffff549231 */ /* 0x000fe2000034093b */
[----:B------:R-:W-:Y:S02]  /*11050*/  ISETP.GE.U32.AND P5, PT, R192, R0, PT ;  /* 0x00000000c000720c */ /* 0x000fe40003fa6070 */
[----:B-1----:R-:W-:Y:S02]  /*11060*/  F2FP.BF16.F32.PACK_AB R0, R18, R12 ;  /* 0x0000000c1200723e */ /* 0x002fe400000010ff */
[----:B------:R-:W-:Y:S01]  /*11070*/  LOP3.LUT R4, R4, 0xff, RZ, 0xc0, !PT ;  /* 0x000000ff04047812 */ /* 0x000fe200078ec0ff */
[----:B------:R-:W-:Y:S01]  /*11080*/  FADD.FTZ R7, R13, R8 ;  /* 0x000000080d077221 */ /* 0x000fe20000010000 */
[----:B------:R-:W-:Y:S02]  /*11090*/  PRMT R53, R0, 0x7610, R53 ;  /* 0x0000761000357816 */ /* 0x000fe40000000035 */
[----:B------:R-:W-:-:S02]  /*110a0*/  @!P1 PRMT R59, R84, 0x5410, RZ ;  /* 0x00005410543b9816 */ /* 0x000fc400000000ff */
[----:B------:R-:W-:Y:S01]  /*110b0*/  ISETP.GE.U32.AND P1, PT, R192, R4, PT ;  /* 0x00000004c000720c */ /* 0x000fe20003f26070 */
[----:B------:R-:W-:Y:S01]  /*110c0*/  FADD.FTZ R7, R16, R7 ;  /* 0x0000000710077221 */ /* 0x000fe20000010000 */
[----:B------:R-:W-:Y:S01]  /*110d0*/  F2FP.BF16.F32.PACK_AB R234, R49, R50 ;  /* 0x0000003231ea723e */ /* 0x000fe200000010ff */
[----:B------:R-:W-:Y:S01]  /*110e0*/  @!P6 HFMA2.BF16_V2 R97, -RZ.H0_H0, RZ.H0_H0, -R53.H0_H0 ;  /* 0x200000ffff61e231 */ /* 0x000fe20000340935 */
[----:B------:R-:W-:Y:S01]  /*110f0*/  PRMT R50, R0, 0x7632, R50 ;  /* 0x0000763200327816 */ /* 0x000fe20000000032 */
[----:B------:R-:W-:Y:S01]  /*11100*/  MUFU.EX2 R13, R237 ;  /* 0x000000ed000d7308 */ /* 0x000fe20000000800 */
[----:B------:R-:W-:Y:S02]  /*11110*/  LOP3.LUT R0, R2, 0xff, RZ, 0xc0, !PT ;  /* 0x000000ff02007812 */ /* 0x000fe400078ec0ff */
[----:B------:R-:W-:-:S05]  /*11120*/  PRMT R52, R17, 0x7610, R52 ;  /* 0x0000761011347816 */ /* 0x000fca0000000034 */
[----:B------:R-:W1:Y:S01]  /*11130*/  MUFU.EX2 R16, R236 ;  /* 0x000000ec00107308 */ /* 0x000e620000000800 */
[----:B------:R-:W-:-:S07]  /*11140*/  SHF.R.U32.HI R4, RZ, 0x18, R2 ;  /* 0x00000018ff047819 */ /* 0x000fce0000011602 */
[----:B------:R4:W-:Y:S01]  /*11150*/  MUFU.EX2 R8, R239 ;  /* 0x000000ef00087308 */ /* 0x0009e20000000800 */
[----:B------:R-:W-:Y:S01]  /*11160*/  PRMT R51, R17, 0x7632, R51 ;  /* 0x0000763211337816 */ /* 0x000fe20000000033 */
[----:B------:R-:W-:-:S06]  /*11170*/  @!P1 HFMA2.BF16_V2 R87, -RZ.H0_H0, RZ.H0_H0, -R52.H0_H0 ;  /* 0x200000ffff579231 */ /* 0x000fcc0000340934 */
[----:B------:R1:W2:Y:S01]  /*11180*/  MUFU.EX2 R10, R238 ;  /* 0x000000ee000a7308 */ /* 0x0002a20000000800 */
[----:B----4-:R-:W-:Y:S02]  /*11190*/  PRMT R239, R53, 0x5410, R50 ;  /* 0x0000541035ef7816 */ /* 0x010fe40000000032 */
[----:B------:R-:W-:Y:S02]  /*111a0*/  @!P6 PRMT R53, R97, 0x5410, RZ ;  /* 0x000054106135e816 */ /* 0x000fe400000000ff */
[----:B------:R-:W-:Y:S02]  /*111b0*/  ISETP.GE.U32.AND P6, PT, R192, R0, PT ;  /* 0x00000000c000720c */ /* 0x000fe40003fc6070 */
[----:B------:R-:W-:Y:S02]  /*111c0*/  LOP3.LUT R0, R2, 0xffff, RZ, 0xc0, !PT ;  /* 0x0000ffff02007812 */ /* 0x000fe400078ec0ff */
[----:B------:R-:W-:Y:S02]  /*111d0*/  SHF.R.U32.HI R2, RZ, 0x10, R2 ;  /* 0x00000010ff027819 */ /* 0x000fe40000011602 */
[----:B-1----:R-:W-:-:S02]  /*111e0*/  PRMT R238, R52, 0x5410, R51 ;  /* 0x0000541034ee7816 */ /* 0x002fc40000000033 */
[----:B------:R-:W-:Y:S02]  /*111f0*/  LOP3.LUT R2, R2, 0xff, RZ, 0xc0, !PT ;  /* 0x000000ff02027812 */ /* 0x000fe400078ec0ff */
[----:B------:R-:W-:Y:S01]  /*11200*/  @!P1 PRMT R52, R87, 0x5410, RZ ;  /* 0x0000541057349816 */ /* 0x000fe200000000ff */
[----:B------:R-:W-:Y:S01]  /*11210*/  FADD.FTZ R3, R12, R7 ;  /* 0x000000070c037221 */ /* 0x000fe20000010000 */
[----:B------:R-:W-:Y:S02]  /*11220*/  ISETP.GE.U32.AND P1, PT, R192, R2, PT ;  /* 0x00000002c000720c */ /* 0x000fe40003f26070 */
[----:B------:R-:W-:Y:S01]  /*11230*/  F2FP.BF16.F32.PACK_AB R2, R16, R13 ;  /* 0x0000000d1002723e */ /* 0x000fe200000010ff */
[----:B------:R-:W-:Y:S01]  /*11240*/  IMAD.MOV.U32 R224, RZ, RZ, R151 ;  /* 0x000000ffffe07224 */ /* 0x000fe200078e0097 */
[----:B------:R-:W-:Y:S02]  /*11250*/  F2FP.BF16.F32.PACK_AB R233, R47, R48 ;  /* 0x000000302fe9723e */ /* 0x000fe400000010ff */
[----:B------:R-:W-:-:S02]  /*11260*/  PRMT R49, R2, 0x7610, R49 ;  /* 0x0000761002317816 */ /* 0x000fc40000000031 */
[----:B------:R-:W-:Y:S01]  /*11270*/  PRMT R48, R2, 0x7632, R48 ;  /* 0x0000763202307816 */ /* 0x000fe20000000030 */
[----:B------:R-:W-:Y:S02]  /*11280*/  FADD.FTZ R2, R18, R3 ;  /* 0x0000000312027221 */ /* 0x000fe40000010000 */
[----:B------:R1:W-:Y:S01]  /*11290*/  MUFU.EX2 R3, R241 ;  /* 0x000000f100037308 */ /* 0x0003e20000000800 */
[----:B------:R-:W-:Y:S02]  /*112a0*/  IMAD.MOV.U32 R71, RZ, RZ, R211 ;  /* 0x000000ffff477224 */ /* 0x000fe400078e00d3 */
[----:B------:R-:W-:Y:S02]  /*112b0*/  IMAD.MOV.U32 R225, RZ, RZ, R33 ;  /* 0x000000ffffe17224 */ /* 0x000fe400078e0021 */
[----:B------:R-:W-:Y:S02]  /*112c0*/  IMAD.MOV.U32 R229, RZ, RZ, R30 ;  /* 0x000000ffffe57224 */ /* 0x000fe400078e001e */
[----:B------:R-:W-:-:S02]  /*112d0*/  IMAD.MOV.U32 R211, RZ, RZ, R31 ;  /* 0x000000ffffd37224 */ /* 0x000fc400078e001f */
[----:B-1----:R-:W-:Y:S02]  /*112e0*/  IMAD.MOV.U32 R241, RZ, RZ, R69 ;  /* 0x000000fffff17224 */ /* 0x002fe400078e0045 */
[----:B------:R-:W-:Y:S02]  /*112f0*/  IMAD.MOV.U32 R69, RZ, RZ, R224 ;  /* 0x000000ffff457224 */ /* 0x000fe400078e00e0 */
[----:B------:R-:W-:Y:S02]  /*11300*/  IMAD.MOV.U32 R224, RZ, RZ, R32 ;  /* 0x000000ffffe07224 */ /* 0x000fe400078e0020 */
[----:B------:R-:W4:Y:S04]  /*11310*/  LDL.LU.64 R32, [R1+0x68] ;  /* 0x0000680001207983 */ /* 0x000f280000300a00 */
[----:B------:R-:W3:Y:S01]  /*11320*/  LDL.64 R30, [R1+0x148] ;  /* 0x00014800011e7983 */ /* 0x000ee20000100a00 */
[----:B------:R-:W-:Y:S01]  /*11330*/  IMAD.MOV.U32 R214, RZ, RZ, R150 ;  /* 0x000000ffffd67224 */ /* 0x000fe200078e0096 */
[----:B------:R1:W-:Y:S01]  /*11340*/  MUFU.EX2 R7, R240 ;  /* 0x000000f000077308 */ /* 0x0003e20000000800 */
[----:B------:R-:W-:-:S02]  /*11350*/  IMAD.MOV.U32 R68, RZ, RZ, R28 ;  /* 0x000000ffff447224 */ /* 0x000fc400078e001c */
[----:B-1----:R-:W-:Y:S02]  /*11360*/  IMAD.MOV.U32 R240, RZ, RZ, R214 ;  /* 0x000000fffff07224 */ /* 0x002fe400078e00d6 */
[----:B------:R-:W-:Y:S02]  /*11370*/  IMAD.MOV.U32 R214, RZ, RZ, R29 ;  /* 0x000000ffffd67224 */ /* 0x000fe400078e001d */
[----:B------:R-:W4:Y:S01]  /*11380*/  LDL.LU.64 R28, [R1+0x60] ;  /* 0x00006000011c7983 */ /* 0x000f220000300a00 */
[----:B------:R-:W-:Y:S01]  /*11390*/  MUFU.EX2 R11, R227 ;  /* 0x000000e3000b7308 */ /* 0x000fe20000000800 */
[----:B------:R-:W-:Y:S01]  /*113a0*/  SHF.R.U32.HI R0, RZ, 0x8, R0 ;  /* 0x00000008ff007819 */ /* 0x000fe20000011600 */
[----:B------:R-:W-:-:S06]  /*113b0*/  @!P5 HFMA2.BF16_V2 R96, -RZ.H0_H0, RZ.H0_H0, -R50.H0_H0 ;  /* 0x200000ffff60d231 */ /* 0x000fcc0000340932 */
[----:B------:R-:W1:Y:S01]  /*113c0*/  MUFU.EX2 R12, R228 ;  /* 0x000000e4000c7308 */ /* 0x000e620000000800 */
[----:B------:R-:W-:Y:S01]  /*113d0*/  LOP3.LUT R0, R0, 0xffff, RZ, 0xc0, !PT ;  /* 0x0000ffff00007812 */ /* 0x000fe200078ec0ff */
[----:B------:R-:W-:Y:S01]  /*113e0*/  @!P0 HFMA2.BF16_V2 R86, -RZ.H0_H0, RZ.H0_H0, -R51.H0_H0 ;  /* 0x200000ffff568231 */ /* 0x000fe20000340933 */
[----:B------:R-:W-:Y:S02]  /*113f0*/  @!P5 PRMT R50, R96, 0x5410, RZ ;  /* 0x000054106032d816 */ /* 0x000fe400000000ff */
[----:B------:R-:W-:Y:S01]  /*11400*/  ISETP.GE.U32.AND P5, PT, R192, R0, PT ;  /* 0x00000000c000720c */ /* 0x000fe20003fa6070 */
[----:B--2---:R-:W-:Y:S01]  /*11410*/  FADD.FTZ R0, R10, R9 ;  /* 0x000000090a007221 */ /* 0x004fe20000010000 */
[----:B------:R-:W-:Y:S02]  /*11420*/  @!P0 PRMT R51, R86, 0x5410, RZ ;  /* 0x0000541056338816 */ /* 0x000fe400000000ff */
[----:B------:R-:W-:Y:S01]  /*11430*/  ISETP.GE.U32.AND P0, PT, R192, R4, PT ;  /* 0x00000004c000720c */ /* 0x000fe20003f06070 */
[----:B------:R-:W-:Y:S01]  /*11440*/  FADD.FTZ R4, R8, R0 ;  /* 0x0000000008047221 */ /* 0x000fe20000010000 */
[----:B------:R-:W-:Y:S01]  /*11450*/  FADD.FTZ R2, R13, R2 ;  /* 0x000000020d027221 */ /* 0x000fe20000010000 */
[----:B-1----:R-:W-:-:S04]  /*11460*/  F2FP.BF16.F32.PACK_AB R0, R12, R11 ;  /* 0x0000000b0c00723e */ /* 0x002fc800000010ff */
[C---:B------:R-:W-:Y:S02]  /*11470*/  PRMT R47, R0.reuse, 0x7610, R47 ;  /* 0x00007610002f7816 */ /* 0x040fe4000000002f */
[----:B------:R-:W-:Y:S01]  /*11480*/  PRMT R46, R0, 0x7632, R46 ;  /* 0x00007632002e7816 */ /* 0x000fe2000000002e */
[----:B------:R-:W-:Y:S01]  /*11490*/  FADD.FTZ R0, R7, R4 ;  /* 0x0000000407007221 */ /* 0x000fe20000010000 */
[----:B------:R-:W-:-:S03]  /*114a0*/  F2FP.BF16.F32.PACK_AB R56, R3, R7 ;  /* 0x000000070338723e */ /* 0x000fc600000010ff */
[----:B------:R-:W-:Y:S01]  /*114b0*/  FADD.FTZ R3, R3, R0 ;  /* 0x0000000003037221 */ /* 0x000fe20000010000 */
[----:B------:R-:W-:Y:S01]  /*114c0*/  FADD.FTZ R0, R16, R2 ;  /* 0x0000000210007221 */ /* 0x000fe20000010000 */
[----:B------:R-:W-:-:S03]  /*114d0*/  IMAD.MOV.U32 R232, RZ, RZ, R230 ;  /* 0x000000ffffe87224 */ /* 0x000fc600078e00e6 */
[----:B------:R1:W-:Y:S01]  /*114e0*/  STL [R1+0x4], R3 ;  /* 0x0000040301007387 */ /* 0x0003e20000100800 */
[----:B------:R-:W-:Y:S02]  /*114f0*/  @!P5 HFMA2.BF16_V2 R141, -RZ.H0_H0, RZ.H0_H0, -R48.H0_H0 ;  /* 0x200000ffff8dd231 */ /* 0x000fe40000340930 */
[----:B------:R-:W-:Y:S01]  /*11500*/  @!P1 HFMA2.BF16_V2 R140, -RZ.H0_H0, RZ.H0_H0, -R47.H0_H0 ;  /* 0x200000ffff8c9231 */ /* 0x000fe2000034092f */
[----:B------:R4:W-:Y:S01]  /*11510*/  STL [R1+0x140], R0 ;  /* 0x0001400001007387 */ /* 0x0009e20000100800 */
[----:B------:R-:W-:Y:S02]  /*11520*/  IMAD.MOV.U32 R230, RZ, RZ, R145 ;  /* 0x000000ffffe67224 */ /* 0x000fe400078e0091 */
[----:B------:R-:W-:Y:S01]  /*11530*/  IMAD.MOV.U32 R231, RZ, RZ, R144 ;  /* 0x000000ffffe77224 */ /* 0x000fe200078e0090 */
[----:B------:R-:W-:Y:S01]  /*11540*/  PRMT R237, R49, 0x5410, R48 ;  /* 0x0000541031ed7816 */ /* 0x000fe20000000030 */
[----:B------:R-:W-:Y:S01]  /*11550*/  IMAD.MOV.U32 R226, RZ, RZ, R149 ;  /* 0x000000ffffe27224 */ /* 0x000fe200078e0095 */
[----:B------:R-:W-:Y:S01]  /*11560*/  PRMT R236, R47, 0x5410, R46 ;  /* 0x000054102fec7816 */ /* 0x000fe2000000002e */
[----:B------:R-:W-:Y:S01]  /*11570*/  IMAD.MOV.U32 R70, RZ, RZ, R148 ;  /* 0x000000ffff467224 */ /* 0x000fe200078e0094 */
        /* <DEDUP_REMOVED lines=29> */
[----:B------:R-:W-:Y:S02]  /*11750*/  IMAD.MOV.U32 R231, RZ, RZ, R21 ;  /* 0x000000ffffe77224 */ /* 0x000fe400078e0015 */
[----:B------:R-:W-:Y:S02]  /*11760*/  @!P6 HFMA2.BF16_V2 R98, -RZ.H0_H0, RZ.H0_H0, -R49.H0_H0 ;  /* 0x200000ffff62e231 */ /* 0x000fe40000340931 */
[----:B------:R-:W-:Y:S02]  /*11770*/  @!P0 HFMA2.BF16_V2 R99, -RZ.H0_H0, RZ.H0_H0, -R46.H0_H0 ;  /* 0x200000ffff638231 */ /* 0x000fe4000034092e */
[-C--:B------:R-:W-:Y:S01]  /*11780*/  FMUL.FTZ R138, R138, R5.reuse ;  /* 0x000000058a8a7220 */ /* 0x080fe20000410000 */
        /* <DEDUP_REMOVED lines=29> */
[----:B------:R-:W-:-:S03]  /*11960*/  IMAD.MOV.U32 R83, RZ, RZ, R71 ;  /* 0x000000ffff537224 */ /* 0x000fc600078e0047 */
[----:B------:R-:W-:Y:S02]  /*11970*/  PRMT R71, R43, 0x5410, R42 ;  /* 0x000054102b477816 */ /* 0x000fe4000000002a */
[C---:B------:R-:W-:Y:S02]  /*11980*/  PRMT R38, R234.reuse, 0x7632, R38 ;  /* 0x00007632ea267816 */ /* 0x040fe40000000026 */
[----:B------:R-:W-:Y:S02]  /*11990*/  PRMT R39, R234, 0x7610, R39 ;  /* 0x00007610ea277816 */ /* 0x000fe40000000027 */
[----:B------:R-:W-:Y:S02]  /*119a0*/  PRMT R37, R26, 0x7610, R37 ;  /* 0x000076101a257816 */ /* 0x000fe40000000025 */
[----:B------:R-:W-:Y:S02]  /*119b0*/  F2FP.BF16.F32.PACK_AB R181, R36, R40 ;  /* 0x0000002824b5723e */ /* 0x000fe400000010ff */
[----:B------:R-:W-:-:S02]  /*119c0*/  PRMT R36, R26, 0x7632, R36 ;  /* 0x000076321a247816 */ /* 0x000fc40000000024 */
[----:B---3--:R-:W-:-:S05]  /*119d0*/  LOP3.LUT R2, R55, R240, R30, 0x96, !PT ;  /* 0x000000f037027212 */ /* 0x008fca00078e961e */
[----:B-1----:R-:W-:-:S05]  /*119e0*/  IMAD.WIDE.U32 R2, R2, -0x2daee0ad, RZ ;  /* 0xd2511f5302027825 */ /* 0x002fca00078e00ff */
[----:B----4-:R-:W-:-:S05]  /*119f0*/  LOP3.LUT R0, R3, R232, R32, 0x96, !PT ;  /* 0x000000e803007212 */ /* 0x010fca00078e9620 */
        /* <DEDUP_REMOVED lines=22> */
[----:B------:R-:W-:-:S05]  /*11b60*/  @!P0 HFMA2.BF16_V2 R72, -RZ.H0_H0, RZ.H0_H0, -R43.H0_H0 ;  /* 0x200000ffff488231 */ /* 0x000fca000034092b */
        /* <DEDUP_REMOVED lines=38> */
[----:B------:R-:W-:Y:S02]  /*11dd0*/  LOP3.LUT R0, R3, R246, R8, 0x96, !PT ;  /* 0x000000f603007212 */ /* 0x000fe400078e9608 */
[----:B------:R-:W-:Y:S01]  /*11de0*/  PRMT R27, R233, 0x7610, R27 ;  /* 0x00007610e91b7816 */ /* 0x000fe2000000001b */
[----:B------:R-:W-:Y:S02]  /*11df0*/  @!P0 HFMA2.BF16_V2 R79, -RZ.H0_H0, RZ.H0_H0, -R26.H0_H0 ;  /* 0x200000ffff4f8231 */ /* 0x000fe4000034091a */
[----:B------:R-:W-:Y:S01]  /*11e00*/  IMAD.MOV.U32 R73, RZ, RZ, R226 ;  /* 0x000000ffff497224 */ /* 0x000fe200078e00e2 */
[----:B------:R-:W-:Y:S01]  /*11e10*/  LOP3.LUT R4, R0, 0xff, RZ, 0xc0, !PT ;  /* 0x000000ff00047812 */ /* 0x000fe200078ec0ff */
[----:B------:R-:W-:Y:S01]  /*11e20*/  IMAD.MOV.U32 R226, RZ, RZ, R68 ;  /* 0x000000ffffe27224 */ /* 0x000fe200078e0044 */
[----:B------:R-:W-:Y:S02]  /*11e30*/  PRMT R68, R27, 0x5410, R26 ;  /* 0x000054101b447816 */ /* 0x000fe4000000001a */
[----:B------:R-:W-:-:S02]  /*11e40*/  @!P0 PRMT R26, R79, 0x5410, RZ ;  /* 0x000054104f1a8816 */ /* 0x000fc400000000ff */
        /* <DEDUP_REMOVED lines=16> */
[----:B------:R-:W-:Y:S01]  /*11f50*/  IMAD.MOV.U32 R77, RZ, RZ, R31 ;  /* 0x000000ffff4d7224 */ /* 0x000fe200078e001f */
[C---:B------:R-:W-:Y:S02]  /*11f60*/  PRMT R22, R235.reuse, 0x7632, R22 ;  /* 0x00007632eb167816 */ /* 0x040fe40000000016 */
[----:B------:R-:W-:Y:S01]  /*11f70*/  PRMT R23, R235, 0x7610, R23 ;  /* 0x00007610eb177816 */ /* 0x000fe20000000017 */
[----:B------:R-:W-:Y:S02]  /*11f80*/  IMAD.MOV.U32 R9, RZ, RZ, R77 ;  /* 0x000000ffff097224 */ /* 0x000fe400078e004d */
[----:B------:R-:W-:Y:S01]  /*11f90*/  IMAD.MOV.U32 R77, RZ, RZ, R240 ;  /* 0x000000ffff4d7224 */ /* 0x000fe200078e00f0 */
[----:B------:R-:W-:Y:S01]  /*11fa0*/  LOP3.LUT R0, R2, 0xff, RZ, 0xc0, !PT ;  /* 0x000000ff02007812 */ /* 0x000fe200078ec0ff */
[----:B------:R-:W-:-:S02]  /*11fb0*/  IMAD.MOV.U32 R240, RZ, RZ, R228 ;  /* 0x000000fffff07224 */ /* 0x000fc400078e00e4 */
[----:B------:R-:W-:Y:S02]  /*11fc0*/  IMAD.MOV.U32 R228, RZ, RZ, R227 ;  /* 0x000000ffffe47224 */ /* 0x000fe400078e00e3 */
[----:B------:R-:W-:Y:S02]  /*11fd0*/  @!P0 HFMA2.BF16_V2 R91, -RZ.H0_H0, RZ.H0_H0, -R22.H0_H0 ;  /* 0x200000ffff5b8231 */ /* 0x000fe40000340916 */
[----:B------:R-:W-:Y:S01]  /*11fe0*/  IMAD.MOV.U32 R227, RZ, RZ, R154 ;  /* 0x000000ffffe37224 */ /* 0x000fe200078e009a */
[----:B------:R-:W-:Y:S02]  /*11ff0*/  PRMT R154, R23, 0x5410, R22 ;  /* 0x00005410179a7816 */ /* 0x000fe40000000016 */
[----:B------:R-:W-:Y:S02]  /*12000*/  @!P0 PRMT R22, R91, 0x5410, RZ ;  /* 0x000054105b168816 */ /* 0x000fe400000000ff */
[----:B------:R-:W-:Y:S02]  /*12010*/  ISETP.GE.U32.AND P0, PT, R192, R0, PT ;  /* 0x00000000c000720c */ /* 0x000fe40003f06070 */
[----:B------:R-:W-:-:S02]  /*12020*/  LOP3.LUT R0, R2, 0xffff, RZ, 0xc0, !PT ;  /* 0x0000ffff02007812 */ /* 0x000fc400078ec0ff */
[C---:B------:R-:W-:Y:S02]  /*12030*/  PRMT R41, R45.reuse, 0x7610, R41 ;  /* 0x000076102d297816 */ /* 0x040fe40000000029 */
[----:B------:R-:W-:Y:S02]  /*12040*/  SHF.R.U32.HI R0, RZ, 0x8, R0 ;  /* 0x00000008ff007819 */ /* 0x000fe40000011600 */
[----:B------:R-:W-:Y:S01]  /*12050*/  PRMT R40, R45, 0x7632, R40 ;  /* 0x000076322d287816 */ /* 0x000fe20000000028 */
[----:B------:R-:W-:Y:S01]  /*12060*/  IMAD.MOV.U32 R88, RZ, RZ, R72 ;  /* 0x000000ffff587224 */ /* 0x000fe200078e0048 */
[----:B------:R-:W-:-:S03]  /*12070*/  LOP3.LUT R0, R0, 0xffff, RZ, 0xc0, !PT ;  /* 0x0000ffff00007812 */ /* 0x000fc600078ec0ff */
[----:B------:R-:W-:Y:S02]  /*12080*/  @!P0 HFMA2.BF16_V2 R92, -RZ.H0_H0, RZ.H0_H0, -R41.H0_H0 ;  /* 0x200000ffff5c8231 */ /* 0x000fe40000340929 */
[----:B------:R-:W-:Y:S01]  /*12090*/  IMAD.MOV.U32 R72, RZ, RZ, R153 ;  /* 0x000000ffff487224 */ /* 0x000fe200078e0099 */
[----:B------:R-:W-:Y:S01]  /*120a0*/  PRMT R153, R41, 0x5410, R40 ;  /* 0x0000541029997816 */ /* 0x000fe20000000028 */
[----:B------:R-:W-:Y:S01]  /*120b0*/  IMAD.MOV.U32 R76, RZ, RZ, R30 ;  /* 0x000000ffff4c7224 */ /* 0x000fe200078e001e */
[----:B------:R-:W-:Y:S01]  /*120c0*/  @!P0 PRMT R41, R92, 0x5410, RZ ;  /* 0x000054105c298816 */ /* 0x000fe200000000ff */
[----:B------:R-:W-:Y:S01]  /*120d0*/  @!P1 HFMA2.BF16_V2 R78, -RZ.H0_H0, RZ.H0_H0, -R27.H0_H0 ;  /* 0x200000ffff4e9231 */ /* 0x000fe2000034091b */
[----:B------:R-:W-:Y:S02]  /*120e0*/  ISETP.GE.U32.AND P0, PT, R192, R0, PT ;  /* 0x00000000c000720c */ /* 0x000fe40003f06070 */
[----:B------:R-:W-:Y:S02]  /*120f0*/  LOP3.LUT R4, R4, 0xff, RZ, 0xc0, !PT ;  /* 0x000000ff04047812 */ /* 0x000fe400078ec0ff */
[----:B------:R-:W-:Y:S01]  /*12100*/  LOP3.LUT R3, R29, R175, R14, 0x96, !PT ;  /* 0x000000af1d037212 */ /* 0x000fe200078e960e */
[----:B------:R-:W-:Y:S01]  /*12110*/  IMAD.MOV.U32 R234, RZ, RZ, R228 ;  /* 0x000000ffffea7224 */ /* 0x000fe200078e00e4 */
[----:B------:R-:W-:Y:S01]  /*12120*/  SHF.R.U32.HI R0, RZ, 0x10, R2 ;  /* 0x00000010ff007819 */ /* 0x000fe20000011602 */
[----:B------:R-:W-:Y:S01]  /*12130*/  IMAD.MOV.U32 R8, RZ, RZ, R76 ;  /* 0x000000ffff087224 */ /* 0x000fe200078e004c */
[----:B------:R-:W-:-:S02]  /*12140*/  PRMT R17, R210, 0x7610, R17 ;  /* 0x00007610d2117816 */ /* 0x000fc40000000011 */
[----:B------:R-:W-:Y:S02]  /*12150*/  PRMT R16, R210, 0x7632, R16 ;  /* 0x00007632d2107816 */ /* 0x000fe40000000010 */
[C---:B------:R-:W-:Y:S02]  /*12160*/  PRMT R13, R195.reuse, 0x7610, R13 ;  /* 0x00007610c30d7816 */ /* 0x040fe4000000000d */
[----:B------:R-:W-:Y:S02]  /*12170*/  PRMT R12, R195, 0x7632, R12 ;  /* 0x00007632c30c7816 */ /* 0x000fe4000000000c */
[----:B------:R-:W-:Y:S02]  /*12180*/  PRMT R18, R19, 0x7632, R18 ;  /* 0x0000763213127816 */ /* 0x000fe40000000012 */
[----:B------:R-:W-:Y:S01]  /*12190*/  PRMT R10, R81, 0x7632, R10 ;  /* 0x00007632510a7816 */ /* 0x000fe2000000000a */
[----:B------:R-:W-:Y:S01]  /*121a0*/  IMAD.MOV.U32 R75, RZ, RZ, R72 ;  /* 0x000000ffff4b7224 */ /* 0x000fe200078e0048 */
[----:B------:R-:W-:Y:S01]  /*121b0*/  LOP3.LUT R0, R0, 0xff, RZ, 0xc0, !PT ;  /* 0x000000ff00007812 */ /* 0x000fe200078ec0ff */
[----:B------:R1:W-:Y:S03]  /*121c0*/  ST.E.U16 desc[UR4][R34.64+-0x80], R178 ;  /* 0xffff80b222007985 */ /* 0x0003e6000c101504 */
[----:B------:R-:W-:Y:S01]  /*121d0*/  ISETP.GE.U32.AND P5, PT, R192, R0, PT ;  /* 0x00000000c000720c */ /* 0x000fe20003fa6070 */
[----:B------:R-:W3:Y:S01]  /*121e0*/  LDL.LU.64 R30, [R1+0x278] ;  /* 0x00027800011e7983 */ /* 0x000ee20000300a00 */
[----:B------:R-:W-:-:S02]  /*121f0*/  LOP3.LUT R0, R15, R77, R8, 0x96, !PT ;  /* 0x0000004d0f007212 */ /* 0x000fc400078e9608 */
[----:B------:R-:W-:Y:S02]  /*12200*/  @!P1 PRMT R27, R78, 0x5410, RZ ;  /* 0x000054104e1b9816 */ /* 0x000fe400000000ff */
[----:B------:R-:W-:Y:S01]  /*12210*/  ISETP.GE.U32.AND P1, PT, R192, R4, PT ;  /* 0x00000004c000720c */ /* 0x000fe20003f26070 */
[----:B------:R-:W-:-:S05]  /*12220*/  IMAD.WIDE.U32 R4, R0, -0x2daee0ad, RZ ;  /* 0xd2511f5300047825 */ /* 0x000fca00078e00ff */
[----:B------:R-:W-:Y:S01]  /*12230*/  LOP3.LUT R0, R5, R232, R6, 0x96, !PT ;  /* 0x000000e805007212 */ /* 0x000fe200078e9606 */
[----:B------:R-:W-:-:S04]  /*12240*/  IMAD.WIDE.U32 R8, R3, -0x2daee0ad, RZ ;  /* 0xd2511f5303087825 */ /* 0x000fc800078e00ff */
[----:B------:R-:W-:Y:S01]  /*12250*/  IMAD.WIDE.U32 R6, R0, -0x326172a9, RZ ;  /* 0xcd9e8d5700067825 */ /* 0x000fe200078e00ff */
[----:B------:R-:W-:-:S04]  /*12260*/  LOP3.LUT R3, R9, R88, R4, 0x96, !PT ;  /* 0x0000005809037212 */ /* 0x000fc800078e9604 */
[----:B------:R-:W-:Y:S01]  /*12270*/  LOP3.LUT R0, R7, R79, R28, 0x96, !PT ;  /* 0x0000004f07007212 */ /* 0x000fe200078e961c */
[----:B------:R-:W-:Y:S02]  /*12280*/  IMAD.MOV.U32 R78, RZ, RZ, R73 ;  /* 0x000000ffff4e7224 */ /* 0x000fe400078e0049 */
[----:B------:R-:W-:Y:S02]  /*12290*/  IMAD.MOV.U32 R228, RZ, RZ, R44 ;  /* 0x000000ffffe47224 */ /* 0x000fe400078e002c */
[----:B------:R-:W-:Y:S02]  /*122a0*/  @!P0 HFMA2.BF16_V2 R93, -RZ.H0_H0, RZ.H0_H0, -R40.H0_H0 ;  /* 0x200000ffff5d8231 */ /* 0x000fe40000340928 */
[----:B------:R-:W-:Y:S01]  /*122b0*/  IMAD.WIDE.U32 R4, R0, -0x2daee0ad, RZ ;  /* 0xd2511f5300047825 */ /* 0x000fe200078e00ff */
[C---:B------:R-:W-:Y:S02]  /*122c0*/  PRMT R14, R82.reuse, 0x7632, R14 ;  /* 0x00007632520e7816 */ /* 0x040fe4000000000e */
[----:B------:R-:W-:Y:S01]  /*122d0*/  PRMT R15, R82, 0x7610, R15 ;  /* 0x00007610520f7816 */ /* 0x000fe2000000000f */
[----:B------:R-:W-:Y:S01]  /*122e0*/  @!P1 HFMA2.BF16_V2 R90, -RZ.H0_H0, RZ.H0_H0, -R23.H0_H0 ;  /* 0x200000ffff5a9231 */ /* 0x000fe20000340917 */
[----:B------:R-:W-:Y:S01]  /*122f0*/  LOP3.LUT R5, R5, R78, R8, 0x96, !PT ;  /* 0x0000004e05057212 */ /* 0x000fe200078e9608 */
[----:B------:R-:W-:Y:S01]  /*12300*/  IMAD.WIDE.U32 R8, R3, -0x326172a9, RZ ;  /* 0xcd9e8d5703087825 */ /* 0x000fe200078e00ff */
[----:B------:R-:W-:Y:S01]  /*12310*/  PRMT R195, R13, 0x5410, R12 ;  /* 0x000054100dc37816 */ /* 0x000fe2000000000c */
[----:B------:R-:W4:Y:S03]  /*12320*/  LDL.LU.64 R28, [R1+0x270] ;  /* 0x00027000011c7983 */ /* 0x000f260000300a00 */
[----:B------:R-:W-:-:S05]  /*12330*/  LOP3.LUT R0, R9, R217, R6, 0x96, !PT ;  /* 0x000000d909007212 */ /* 0x000fca00078e9606 */
[----:B------:R-:W-:Y:S01]  /*12340*/  IMAD.WIDE.U32 R44, R0, -0x2daee0ad, RZ ;  /* 0xd2511f53002c7825 */ /* 0x000fe200078e00ff */
[----:B------:R-:W-:-:S04]  /*12350*/  SHF.R.U32.HI R6, RZ, 0x18, R2 ;  /* 0x00000018ff067819 */ /* 0x000fc80000011602 */
[----:B------:R-:W-:Y:S01]  /*12360*/  LOP3.LUT R3, R45, R74, R4, 0x96, !PT ;  /* 0x0000004a2d037212 */ /* 0x000fe200078e9604 */
[----:B------:R-:W-:-:S04]  /*12370*/  IMAD.WIDE.U32 R4, R5, -0x326172a9, RZ ;  /* 0xcd9e8d5705047825 */ /* 0x000fc800078e00ff */
[----:B------:R-:W-:-:S05]  /*12380*/  IMAD.WIDE.U32 R2, R3, -0x326172a9, RZ ;  /* 0xcd9e8d5703027825 */ /* 0x000fca00078e00ff */
[----:B------:R-:W-:-:S04]  /*12390*/  LOP3.LUT R0, R3, R245, R4, 0x96, !PT ;  /* 0x000000f503007212 */ /* 0x000fc800078e9604 */
[----:B------:R-:W-:Y:S02]  /*123a0*/  LOP3.LUT R4, R0, 0xff, RZ, 0xc0, !PT ;  /* 0x000000ff00047812 */ /* 0x000fe400078ec0ff */
        /* <DEDUP_REMOVED lines=16> */
[----:B------:R-:W-:Y:S02]  /*124b0*/  LOP3.LUT R0, R2, 0xff, RZ, 0xc0, !PT ;  /* 0x000000ff02007812 */ /* 0x000fe400078ec0ff */
[----:B------:R-:W-:-:S09]  /*124c0*/  PRMT R210, R15, 0x5410, R14 ;  /* 0x000054100fd27816 */ /* 0x000fd2000000000e */
        /* <DEDUP_REMOVED lines=8> */
[----:B------:R-:W-:-:S04]  /*12550*/  LOP3.LUT R0, R0, 0xffff, RZ, 0xc0, !PT ;  /* 0x0000ffff00007812 */ /* 0x000fc800078ec0ff */
[----:B------:R-:W-:Y:S02]  /*12560*/  @!P0 PRMT R13, R156, 0x5410, RZ ;  /* 0x000054109c0d8816 */ /* 0x000fe400000000ff */
[----:B------:R-:W-:Y:S01]  /*12570*/  ISETP.GE.U32.AND P0, PT, R192, R0, PT ;  /* 0x00000000c000720c */ /* 0x000fe20003f06070 */
[----:B------:R-:W-:Y:S02]  /*12580*/  @!P1 HFMA2.BF16_V2 R108, -RZ.H0_H0, RZ.H0_H0, -R18.H0_H0 ;  /* 0x200000ffff6c9231 */ /* 0x000fe40000340912 */
[----:B------:R-:W-:Y:S01]  /*12590*/  IMAD.MOV.U32 R76, RZ, RZ, R227 ;  /* 0x000000ffff4c7224 */ /* 0x000fe200078e00e3 */
[----:B------:R-:W-:Y:S01]  /*125a0*/  LOP3.LUT R4, R4, 0xff, RZ, 0xc0, !PT ;  /* 0x000000ff04047812 */ /* 0x000fe200078ec0ff */
[----:B------:R-:W-:Y:S01]  /*125b0*/  IMAD.MOV.U32 R227, RZ, RZ, R152 ;  /* 0x000000ffffe37224 */ /* 0x000fe200078e0098 */
[----:B------:R-:W-:Y:S02]  /*125c0*/  PRMT R152, R19, 0x5410, R18 ;  /* 0x0000541013987816 */ /* 0x000fe40000000012 */
[----:B------:R-:W-:-:S02]  /*125d0*/  @!P1 PRMT R18, R108, 0x5410, RZ ;  /* 0x000054106c129816 */ /* 0x000fc400000000ff */
[C---:B------:R-:W-:Y:S02]  /*125e0*/  ISETP.GE.U32.AND P1, PT, R192.reuse, R4, PT ;  /* 0x00000004c000720c */ /* 0x040fe40003f26070 */
[--C-:B------:R-:W-:Y:S01]  /*125f0*/  SHF.R.U32.HI R0, RZ, 0x10, R2.reuse ;  /* 0x00000010ff007819 */ /* 0x100fe20000011602 */
[----:B------:R-:W-:Y:S01]  /*12600*/  @!P0 HFMA2.BF16_V2 R157, -RZ.H0_H0, RZ.H0_H0, -R12.H0_H0 ;  /* 0x200000ffff9d8231 */ /* 0x000fe2000034090c */
[----:B------:R-:W-:Y:S02]  /*12610*/  SHF.R.U32.HI R2, RZ, 0x18, R2 ;  /* 0x00000018ff027819 */ /* 0x000fe40000011602 */
[----:B------:R-:W-:Y:S02]  /*12620*/  LOP3.LUT R5, R5, R241, R8, 0x96, !PT ;  /* 0x000000f105057212 */ /* 0x000fe400078e9608 */
[----:B------:R-:W-:Y:S02]  /*12630*/  @!P0 PRMT R12, R157, 0x5410, RZ ;  /* 0x000054109d0c8816 */ /* 0x000fe400000000ff */
[----:B------:R-:W-:-:S03]  /*12640*/  ISETP.GE.U32.AND P0, PT, R192, R2, PT ;  /* 0x00000002c000720c */ /* 0x000fc60003f06070 */
[----:B------:R-:W-:Y:S01]  /*12650*/  @!P1 HFMA2.BF16_V2 R111, -RZ.H0_H0, RZ.H0_H0, -R15.H0_H0 ;  /* 0x200000ffff6f9231 */ /* 0x000fe2000034090f */
[----:B------:R-:W-:Y:S01]  /*12660*/  LOP3.LUT R0, R0, 0xff, RZ, 0xc0, !PT ;  /* 0x000000ff00007812 */ /* 0x000fe200078ec0ff */
[----:B------:R-:W-:-:S03]  /*12670*/  IMAD.WIDE.U32 R2, R5, -0x2daee0ad, RZ ;  /* 0xd2511f5305027825 */ /* 0x000fc600078e00ff */
[----:B------:R-:W-:Y:S02]  /*12680*/  @!P1 PRMT R15, R111, 0x5410, RZ ;  /* 0x000054106f0f9816 */ /* 0x000fe400000000ff */
[----:B------:R-:W-:Y:S02]  /*12690*/  ISETP.GE.U32.AND P1, PT, R192, R0, PT ;  /* 0x00000000c000720c */ /* 0x000fe40003f26070 */
[----:B------:R-:W-:Y:S01]  /*126a0*/  LOP3.LUT R0, R3, R246, R44, 0x96, !PT ;  /* 0x000000f603007212 */ /* 0x000fe200078e962c */
[----:B------:R-:W-:Y:S01]  /*126b0*/  IMAD.MOV.U32 R72, RZ, RZ, R83 ;  /* 0x000000ffff487224 */ /* 0x000fe200078e0053 */
        /* <DEDUP_REMOVED lines=11> */
[----:B------:R-:W-:Y:S01]  /*12770*/  PRMT R8, R181, 0x7632, R8 ;  /* 0x00007632b5087816 */ /* 0x000fe20000000008 */
[----:B------:R-:W-:Y:S01]  /*12780*/  IMAD.MOV.U32 R181, RZ, RZ, R77 ;  /* 0x000000ffffb57224 */ /* 0x000fe200078e004d */
[----:B------:R-:W-:-:S03]  /*12790*/  LOP3.LUT R4, R4, 0xffff, RZ, 0xc0, !PT ;  /* 0x0000ffff04047812 */ /* 0x000fc600078ec0ff */
[----:B------:R-:W-:Y:S02]  /*127a0*/  @!P0 HFMA2.BF16_V2 R160, -RZ.H0_H0, RZ.H0_H0, -R9.H0_H0 ;  /* 0x200000ffffa08231 */ /* 0x000fe40000340909 */
[----:B------:R-:W-:Y:S01]  /*127b0*/  IMAD.MOV.U32 R77, RZ, RZ, R234 ;  /* 0x000000ffff4d7224 */ /* 0x000fe200078e00ea */
[----:B------:R-:W-:Y:S02]  /*127c0*/  PRMT R234, R9, 0x5410, R8 ;  /* 0x0000541009ea7816 */ /* 0x000fe40000000008 */
        /* <DEDUP_REMOVED lines=8> */
[----:B------:R-:W-:Y:S02]  /*12850*/  PRMT R7, R80, 0x7610, R7 ;  /* 0x0000761050077816 */ /* 0x000fe40000000007 */
[----:B------:R-:W-:Y:S02]  /*12860*/  LOP3.LUT R0, R2, 0xff, RZ, 0xc0, !PT ;  /* 0x000000ff02007812 */ /* 0x000fe400078ec0ff */
        /* <DEDUP_REMOVED lines=14> */
[----:B------:R-:W-:Y:S02]  /*12950*/  LOP3.LUT R0, R0, 0xffff, RZ, 0xc0, !PT ;  /* 0x0000ffff00007812 */ /* 0x000fe400078ec0ff */
[----:B------:R-:W-:Y:S01]  /*12960*/  PRMT R232, R5, 0x5410, R4 ;  /* 0x0000541005e87816 */ /* 0x000fe20000000004 */
[----:B-1----:R-:W-:Y:S01]  /*12970*/  IMAD.MOV.U32 R178, RZ, RZ, R74 ;  /* 0x000000ffffb27224 */ /* 0x002fe200078e004a */
[----:B------:R-:W-:Y:S01]  /*12980*/  @!P0 PRMT R5, R164, 0x5410, RZ ;  /* 0x00005410a4058816 */ /* 0x000fe200000000ff */
[----:B------:R-:W-:Y:S01]  /*12990*/  IMAD.MOV.U32 R74, RZ, RZ, R73 ;  /* 0x000000ffff4a7224 */ /* 0x000fe200078e0049 */
[----:B------:R-:W-:Y:S01]  /*129a0*/  ISETP.GE.U32.AND P0, PT, R192, R0, PT ;  /* 0x00000000c000720c */ /* 0x000fe20003f06070 */
[----:B------:R-:W-:-:S02]  /*129b0*/  IMAD.MOV.U32 R73, RZ, RZ, R214 ;  /* 0x000000ffff497224 */ /* 0x000fc400078e00d6 */
[----:B------:R-:W4:Y:S01]  /*129c0*/  LDL R214, [R1+0x198] ;  /* 0x0001980001d67983 */ /* 0x000f220000100800 */
[----:B------:R-:W-:-:S03]  /*129d0*/  IMAD.MOV.U32 R164, RZ, RZ, R88 ;  /* 0x000000ffffa47224 */ /* 0x000fc600078e0058 */
[----:B------:R-:W4:Y:S06]  /*129e0*/  LDL R88, [R1+0x174] ;  /* 0x0001740001587983 */ /* 0x000f2c0000100800 */
[----:B------:R-:W-:-:S05]  /*129f0*/  @!P0 HFMA2.BF16_V2 R165, -RZ.H0_H0, RZ.H0_H0, -R4.H0_H0 ;  /* 0x200000ffffa58231 */ /* 0x000fca0000340904 */
[----:B------:R-:W-:Y:S01]  /*12a00*/  @!P0 PRMT R4, R165, 0x5410, RZ ;  /* 0x00005410a5048816 */ /* 0x000fe200000000ff */
[----:B------:R-:W-:Y:S02]  /*12a10*/  IMAD.MOV.U32 R165, RZ, RZ, R79 ;  /* 0x000000ffffa57224 */ /* 0x000fe400078e004f */
[----:B------:R-:W4:Y:S01]  /*12a20*/  LDL R79, [R1+0x17c] ;  /* 0x00017c00014f7983 */ /* 0x000f220000100800 */
[----:B------:R-:W-:-:S04]  /*12a30*/  SHF.R.U32.HI R0, RZ, 0x10, R2 ;  /* 0x00000010ff007819 */ /* 0x000fc80000011602 */
[----:B------:R-:W-:-:S04]  /*12a40*/  LOP3.LUT R0, R0, 0xff, RZ, 0xc0, !PT ;  /* 0x000000ff00007812 */ /* 0x000fc800078ec0ff */
[----:B------:R-:W-:Y:S02]  /*12a50*/  ISETP.GE.U32.AND P0, PT, R192, R0, PT ;  /* 0x00000000c000720c */ /* 0x000fe40003f06070 */
[----:B------:R-:W-:-:S11]  /*12a60*/  SHF.R.U32.HI R2, RZ, 0x18, R2 ;  /* 0x00000018ff027819 */ /* 0x000fd60000011602 */
[----:B------:R-:W-:Y:S01]  /*12a70*/  @!P0 HFMA2.BF16_V2 R166, -RZ.H0_H0, RZ.H0_H0, -R56.H0_H0 ;  /* 0x200000ffffa68231 */ /* 0x000fe20000340938 */
[----:B------:R-:W-:-:S04]  /*12a80*/  @P0 PRMT R44, R56, 0x7610, R44 ;  /* 0x00007610382c0816 */ /* 0x000fc8000000002c */
[----:B------:R-:W-:Y:S02]  /*12a90*/  @!P0 PRMT R44, R166, 0x5410, RZ ;  /* 0x00005410a62c8816 */ /* 0x000fe400000000ff */
[----:B------:R-:W-:Y:S02]  /*12aa0*/  ISETP.GE.U32.AND P0, PT, R192, R2, PT ;  /* 0x00000002c000720c */ /* 0x000fe40003f06070 */
[C---:B------:R-:W-:Y:S01]  /*12ab0*/  PRMT R0, R56.reuse, 0x7632, R0 ;  /* 0x0000763238007816 */ /* 0x040fe20000000000 */
[----:B------:R-:W-:Y:S01]  /*12ac0*/  IMAD.MOV.U32 R166, RZ, RZ, R217 ;  /* 0x000000ffffa67224 */ /* 0x000fe200078e00d9 */
[----:B------:R-:W-:Y:S02]  /*12ad0*/  ST.E.U16 desc[UR4][R34.64+-0x7e], R177 ;  /* 0xffff82b122007985 */ /* 0x000fe4000c101504 */
[----:B------:R-:W-:Y:S02]  /*12ae0*/  PRMT R217, R56, 0x5410, R0 ;  /* 0x0000541038d97816 */ /* 0x000fe40000000000 */
[----:B--2---:R-:W-:Y:S05]  /*12af0*/  ST.E.U16 desc[UR4][R32.64+-0x80], R180 ;  /* 0xffff80b420007985 */ /* 0x004fea000c101504 */
[----:B------:R-:W-:Y:S01]  /*12b00*/  @!P0 HFMA2.BF16_V2 R167, -RZ.H0_H0, RZ.H0_H0, -R0.H0_H0 ;  /* 0x200000ffffa78231 */ /* 0x000fe20000340900 */
[----:B------:R-:W-:Y:S04]  /*12b10*/  ST.E.U16 desc[UR4][R32.64+-0x7e], R179 ;  /* 0xffff82b320007985 */ /* 0x000fe8000c101504 */
[----:B------:R-:W-:Y:S01]  /*12b20*/  @!P0 PRMT R0, R167, 0x5410, RZ ;  /* 0x00005410a7008816 */ /* 0x000fe200000000ff */
[----:B------:R-:W-:Y:S01]  /*12b30*/  IMAD.MOV.U32 R167, RZ, RZ, R78 ;  /* 0x000000ffffa77224 */ /* 0x000fe200078e004e */
[----:B---3--:R-:W-:Y:S01]  /*12b40*/  ST.E.U16 desc[UR4][R30.64+-0x80], R43 ;  /* 0xffff802b1e007985 */ /* 0x008fe2000c101504 */
[----:B------:R-:W-:-:S03]  /*12b50*/  IMAD.MOV.U32 R78, RZ, RZ, R240 ;  /* 0x000000ffff4e7224 */ /* 0x000fc600078e00f0 */
[----:B------:R-:W-:Y:S01]  /*12b60*/  ST.E.U16 desc[UR4][R30.64+-0x7e], R42 ;  /* 0xffff822a1e007985 */ /* 0x000fe2000c101504 */
[----:B------:R-:W-:-:S03]  /*12b70*/  IMAD.MOV.U32 R240, RZ, RZ, R215 ;  /* 0x000000fffff07224 */ /* 0x000fc600078e00d7 */
[----:B----4-:R-:W-:Y:S04]  /*12b80*/  ST.E.U16 desc[UR4][R28.64+-0x80], R39 ;  /* 0xffff80271c007985 */ /* 0x010fe8000c101504 */
        /* <DEDUP_REMOVED lines=14> */
[----:B------:R-:W-:-:S02]  /*12c70*/  @!P5 HFMA2.BF16_V2 R94, -RZ.H0_H0, RZ.H0_H0, -R19.H0_H0 ;  /* 0x200000ffff5ed231 */ /* 0x000fc40000340913 */
[----:B------:R-:W-:Y:S01]  /*12c80*/  @!P1 HFMA2.BF16_V2 R163, -RZ.H0_H0, RZ.H0_H0, -R7.H0_H0 ;  /* 0x200000ffffa39231 */ /* 0x000fe20000340907 */
[----:B------:R-:W-:Y:S02]  /*12c90*/  ST.E.U16 desc[UR4][R30.64+-0x5e], R24 ;  /* 0xffffa2181e007985 */ /* 0x000fe4000c101504 */
[----:B------:R-:W-:Y:S02]  /*12ca0*/  @!P5 PRMT R19, R94, 0x5410, RZ ;  /* 0x000054105e13d816 */ /* 0x000fe400000000ff */
[----:B------:R-:W-:Y:S01]  /*12cb0*/  @!P1 PRMT R7, R163, 0x5410, RZ ;  /* 0x00005410a3079816 */ /* 0x000fe200000000ff */
        /* <DEDUP_REMOVED lines=13> */
[----:B-1----:R-:W-:-:S02]  /*12d90*/  IMAD.MOV.U32 R62, RZ, RZ, R174 ;  /* 0x000000ffff3e7224 */ /* 0x002fc400078e00ae */
[----:B--2---:R-:W-:Y:S02]  /*12da0*/  IMAD.MOV.U32 R63, RZ, RZ, R188 ;  /* 0x000000ffff3f7224 */ /* 0x004fe400078e00bc */
[----:B------:R-:W-:-:S03]  /*12db0*/  IMAD.WIDE.U32 R214, R214, -0x326172a9, RZ ;  /* 0xcd9e8d57d6d67825 */ /* 0x000fc600078e00ff */
[----:B------:R-:W-:Y:S02]  /*12dc0*/  LOP3.LUT R2, R55, R181, R214, 0x96, !PT ;  /* 0x000000b537027212 */ /* 0x000fe400078e96d6 */
[----:B------:R-:W-:-:S03]  /*12dd0*/  LOP3.LUT R25, R88, R215, RZ, 0x3c, !PT ;  /* 0x000000d758197212 */ /* 0x000fc600078e3cff */
[----:B------:R-:W-:-:S04]  /*12de0*/  IMAD.WIDE.U32 R2, R2, -0x2daee0ad, RZ ;  /* 0xd2511f5302027825 */ /* 0x000fc800078e00ff */
[----:B------:R-:W-:Y:S01]  /*12df0*/  IMAD.WIDE.U32 R160, R25, -0x2daee0ad, RZ ;  /* 0xd2511f5319a07825 */ /* 0x000fe200078e00ff */
[----:B------:R-:W-:Y:S02]  /*12e00*/  LOP3.LUT R21, R21, R164, R2, 0x96, !PT ;  /* 0x000000a415157212 */ /* 0x000fe400078e9602 */
[----:B------:R-:W-:Y:S02]  /*12e10*/  LOP3.LUT R2, R3, R187, R160, 0x96, !PT ;  /* 0x000000bb03027212 */ /* 0x000fe400078e96a0 */
[----:B------:R-:W-:Y:S01]  /*12e20*/  LOP3.LUT R3, R161, R79, R230, 0x96, !PT ;  /* 0x0000004fa1037212 */ /* 0x000fe200078e96e6 */
[----:B------:R-:W-:Y:S04]  /*12e30*/  STL.64 [R1+0x158], R214 ;  /* 0x000158d601007387 */ /* 0x000fe80000100a00 */
[----:B------:R-:W-:Y:S01]  /*12e40*/  IMAD.WIDE.U32 R162, R3, -0x326172a9, RZ ;  /* 0xcd9e8d5703a27825 */ /* 0x000fe200078e00ff */
[----:B------:R-:W-:Y:S04]  /*12e50*/  STL.64 [R1+0x70], R160 ;  /* 0x000070a001007387 */ /* 0x000fe80000100a00 */
[----:B------:R-:W-:Y:S04]  /*12e60*/  STL.64 [R1+0x40], R162 ;  /* 0x000040a201007387 */ /* 0x000fe80000100a00 */
[----:B------:R-:W2:Y:S04]  /*12e70*/  LDL.LU R174, [R1+0x268] ;  /* 0x0002680001ae7983 */ /* 0x000ea80000300800 */
[----:B------:R-:W3:Y:S01]  /*12e80*/  LDL.LU R188, [R1+0x264] ;  /* 0x0002640001bc7983 */ /* 0x000ee20000300800 */
[----:B------:R-:W-:-:S04]  /*12e90*/  IMAD.WIDE.U32 R2, R2, -0x326172a9, RZ ;  /* 0xcd9e8d5702027825 */ /* 0x000fc800078e00ff */
[----:B------:R-:W-:Y:S01]  /*12ea0*/  IMAD.WIDE.U32 R26, R21, -0x326172a9, RZ ;  /* 0xcd9e8d57151a7825 */ /* 0x000fe200078e00ff */
[----:B------:R-:W-:Y:S01]  /*12eb0*/  LOP3.LUT R3, R3, R165, R162, 0x96, !PT ;  /* 0x000000a503037212 */ /* 0x000fe200078e96a2 */
[----:B------:R-:W-:Y:S03]  /*12ec0*/  ST.E.U16 desc[UR4][R32.64+-0x40], R64 ;  /* 0xffffc04020007985 */ /* 0x000fe6000c101504 */
[----:B------:R-:W-:Y:S01]  /*12ed0*/  LOP3.LUT R21, R27, R166, R2, 0x96, !PT ;  /* 0x000000a61b157212 */ /* 0x000fe200078e9602 */
[----:B------:R-:W-:Y:S01]  /*12ee0*/  ST.E.U16 desc[UR4][R30.64+-0x40], R17 ;  /* 0xffffc0111e007985 */ /* 0x000fe2000c101504 */
[----:B------:R-:W-:-:S03]  /*12ef0*/  IMAD.WIDE.U32 R2, R3, -0x2daee0ad, RZ ;  /* 0xd2511f5303027825 */ /* 0x000fc600078e00ff */
[----:B------:R-:W-:Y:S01]  /*12f00*/  ST.E.U16 desc[UR4][R30.64+-0x3e], R16 ;  /* 0xffffc2101e007985 */ /* 0x000fe2000c101504 */
[----:B------:R-:W-:-:S03]  /*12f10*/  IMAD.WIDE.U32 R56, R21, -0x2daee0ad, RZ ;  /* 0xd2511f5315387825 */ /* 0x000fc600078e00ff */
        /* <DEDUP_REMOVED lines=18> */
[----:B------:R-:W-:-:S03]  /*13040*/  IMAD.WIDE.U32 R20, R3, -0x326172a9, RZ ;  /* 0xcd9e8d5703147825 */ /* 0x000fc600078e00ff */
[----:B------:R-:W-:Y:S04]  /*13050*/  ST.E.U16 desc[UR4][R28.64+-0x20], R7 ;  /* 0xffffe0071c007985 */ /* 0x000fe8000c101504 */
[----:B------:R1:W-:Y:S01]  /*13060*/  ST.E.U16 desc[UR4][R28.64+-0x1e], R6 ;  /* 0xffffe2061c007985 */ /* 0x0003e2000c101504 */
[----:B------:R-:W-:-:S03]  /*13070*/  IMAD.WIDE.U32 R2, R2, -0x326172a9, RZ ;  /* 0xcd9e8d5702027825 */ /* 0x000fc600078e00ff */
[----:B------:R-:W-:Y:S04]  /*13080*/  ST.E.U16 desc[UR4][R34.64+-0x10], R49 ;  /* 0xfffff03122007985 */ /* 0x000fe8000c101504 */
[----:B------:R-:W-:Y:S04]  /*13090*/  ST.E.U16 desc[UR4][R34.64+-0xe], R48 ;  /* 0xfffff23022007985 */ /* 0x000fe8000c101504 */
[----:B------:R-:W-:Y:S04]  /*130a0*/  ST.E.U16 desc[UR4][R32.64+-0x10], R47 ;  /* 0xfffff02f20007985 */ /* 0x000fe8000c101504 */
[----:B------:R-:W-:Y:S04]  /*130b0*/  ST.E.U16 desc[UR4][R32.64+-0xe], R46 ;  /* 0xfffff22e20007985 */ /* 0x000fe8000c101504 */
[----:B------:R4:W-:Y:S04]  /*130c0*/  ST.E.U16 desc[UR4][R30.64+-0x10], R5 ;  /* 0xfffff0051e007985 */ /* 0x0009e8000c101504 */
[----:B------:R4:W-:Y:S04]  /*130d0*/  ST.E.U16 desc[UR4][R30.64+-0xe], R4 ;  /* 0xfffff2041e007985 */ /* 0x0009e8000c101504 */
[----:B------:R-:W-:Y:S04]  /*130e0*/  ST.E.U16 desc[UR4][R28.64+-0x10], R44 ;  /* 0xfffff02c1c007985 */ /* 0x000fe8000c101504 */
[----:B------:R4:W-:Y:S01]  /*130f0*/  ST.E.U16 desc[UR4][R28.64+-0xe], R0 ;  /* 0xfffff2001c007985 */ /* 0x0009e2000c101504 */
[----:B-1----:R-:W-:-:S02]  /*13100*/  LOP3.LUT R6, R2, 0xff, RZ, 0xc0, !PT ;  /* 0x000000ff02067812 */ /* 0x002fc400078ec0ff */
[----:B------:R-:W-:Y:S02]  /*13110*/  PRMT R235, R192, 0x7054, R192 ;  /* 0x00007054c0eb7816 */ /* 0x000fe400000000c0 */
[--C-:B----4-:R-:W-:Y:S02]  /*13120*/  SHF.R.U32.HI R5, RZ, 0x10, R2.reuse ;  /* 0x00000010ff057819 */ /* 0x110fe40000011602 */
[----:B------:R-:W-:Y:S02]  /*13130*/  SHF.R.U32.HI R4, RZ, 0x18, R2 ;  /* 0x00000018ff047819 */ /* 0x000fe40000011602 */
[----:B------:R-:W-:Y:S02]  /*13140*/  LOP3.LUT R0, R3, R245, R20, 0x96, !PT ;  /* 0x000000f503007212 */ /* 0x000fe400078e9614 */
[----:B------:R-:W-:Y:S02]  /*13150*/  LOP3.LUT R3, R2, 0xffff, RZ, 0xc0, !PT ;  /* 0x0000ffff02037812 */ /* 0x000fe400078ec0ff */
[----:B------:R-:W-:-:S02]  /*13160*/  LOP3.LUT R2, R5, 0xff, RZ, 0xc0, !PT ;  /* 0x000000ff05027812 */ /* 0x000fc400078ec0ff */
[----:B------:R-:W-:-:S04]  /*13170*/  SHF.R.U32.HI R3, RZ, 0x8, R3 ;  /* 0x00000008ff037819 */ /* 0x000fc80000011603 */
[----:B------:R-:W-:Y:S02]  /*13180*/  PRMT R7, R6, 0x5410, R3 ;  /* 0x0000541006077816 */ /* 0x000fe40000000003 */
[----:B------:R-:W-:Y:S02]  /*13190*/  PRMT R6, R2, 0x5410, R4 ;  /* 0x0000541002067816 */ /* 0x000fe40000000004 */
[C---:B------:R-:W-:Y:S02]  /*131a0*/  LOP3.LUT R2, R0.reuse, 0xffff, RZ, 0xc0, !PT ;  /* 0x0000ffff00027812 */ /* 0x040fe400078ec0ff */
[----:B------:R-:W-:Y:S02]  /*131b0*/  SHF.R.U32.HI R3, RZ, 0x10, R0 ;  /* 0x00000010ff037819 */ /* 0x000fe40000011600 */
[----:B------:R-:W-:Y:S02]  /*131c0*/  LOP3.LUT R5, R0, 0xff, RZ, 0xc0, !PT ;  /* 0x000000ff00057812 */ /* 0x000fe400078ec0ff */
[----:B------:R-:W-:-:S02]  /*131d0*/  SHF.R.U32.HI R2, RZ, 0x8, R2 ;  /* 0x00000008ff027819 */ /* 0x000fc40000011602 */
[----:B------:R-:W-:Y:S02]  /*131e0*/  SHF.R.U32.HI R8, RZ, 0x18, R0 ;  /* 0x00000018ff087819 */ /* 0x000fe40000011600 */
[----:B------:R-:W-:Y:S02]  /*131f0*/  LOP3.LUT R4, R3, 0xff, RZ, 0xc0, !PT ;  /* 0x000000ff03047812 */ /* 0x000fe400078ec0ff */
[--C-:B------:R-:W-:Y:S02]  /*13200*/  HSET2.LE.AND R0, R7, R235.reuse, PT ;  /* 0x000000eb07007233 */ /* 0x100fe40003803000 */
[----:B------:R-:W-:Y:S02]  /*13210*/  PRMT R3, R5, 0x5410, R2 ;  /* 0x0000541005037816 */ /* 0x000fe40000000002 */
[----:B------:R-:W-:Y:S02]  /*13220*/  PRMT R4, R4, 0x5410, R8 ;  /* 0x0000541004047816 */ /* 0x000fe40000000008 */
[----:B------:R-:W-:-:S02]  /*13230*/  HSET2.LE.AND R2, R6, R235, PT ;  /* 0x000000eb06027233 */ /* 0x000fc40003803000 */
[----:B------:R-:W-:Y:S02]  /*13240*/  LOP3.LUT R6, R69, R0, RZ, 0xc0, !PT ;  /* 0x0000000045067212 */ /* 0x000fe400078ec0ff */
[--C-:B------:R-:W-:Y:S02]  /*13250*/  HSET2.LE.AND R3, R3, R235.reuse, PT ;  /* 0x000000eb03037233 */ /* 0x100fe40003803000 */
[----:B------:R-:W-:Y:S02]  /*13260*/  HSET2.LE.AND R0, R4, R235, PT ;  /* 0x000000eb04007233 */ /* 0x000fe40003803000 */
[----:B------:R-:W-:Y:S02]  /*13270*/  LOP3.LUT R7, R68, R2, RZ, 0xc0, !PT ;  /* 0x0000000244077212 */ /* 0x000fe400078ec0ff */
[----:B------:R-:W-:Y:S02]  /*13280*/  LOP3.LUT R4, R71, R3, RZ, 0xc0, !PT ;  /* 0x0000000347047212 */ /* 0x000fe400078ec0ff */
[----:B------:R-:W-:Y:S01]  /*13290*/  LOP3.LUT R5, R70, R0, RZ, 0xc0, !PT ;  /* 0x0000000046057212 */ /* 0x000fe200078ec0ff */
[----:B------:R-:W-:-:S02]  /*132a0*/  IMAD.MOV.U32 R159, RZ, RZ, R75 ;  /* 0x000000ffff9f7224 */ /* 0x000fc400078e004b */
[----:B------:R-:W-:Y:S02]  /*132b0*/  IMAD.MOV.U32 R60, RZ, RZ, R74 ;  /* 0x000000ffff3c7224 */ /* 0x000fe400078e004a */
[----:B------:R-:W-:Y:S01]  /*132c0*/  IMAD.MOV.U32 R61, RZ, RZ, R73 ;  /* 0x000000ffff3d7224 */ /* 0x000fe200078e0049 */
[----:B--2---:R-:W1:Y:S04]  /*132d0*/  LDSM.16.MT88.4 R52, [R174+0x9000] ;  /* 0x00900000ae34783b */ /* 0x004e680000004200 */
[----:B---3--:R-:W2:Y:S01]  /*132e0*/  LDSM.16.MT88.4 R44, [R188+0x9000] ;  /* 0x00900000bc2c783b */ /* 0x008ea20000004200 */
[----:B------:R-:W-:Y:S02]  /*132f0*/  LOP3.LUT R9, R183, R187, R224, 0x96, !PT ;  /* 0x000000bbb7097212 */ /* 0x000fe400078e96e0 */
[----:B------:R-:W-:Y:S01]  /*13300*/  LOP3.LUT R10, R185, R164, R182, 0x96, !PT ;  /* 0x000000a4b90a7212 */ /* 0x000fe200078e96b6 */
[----:B------:R-:W-:Y:S04]  /*13310*/  LDSM.16.MT88.4 R40, [R174+0xb000] ;  /* 0x00b00000ae28783b */ /* 0x000fe80000004200 */
[----:B------:R-:W3:Y:S04]  /*13320*/  LDSM.16.MT88.4 R36, [R174+0xa000] ;  /* 0x00a00000ae24783b */ /* 0x000ee80000004200 */
[----:B------:R-:W4:Y:S04]  /*13330*/  LDSM.16.MT88.4 R16, [R188+0xa000] ;  /* 0x00a00000bc10783b */ /* 0x000f280000004200 */
[----:B------:R-:W4:Y:S01]  /*13340*/  LDSM.16.MT88.4 R48, [R188+0xb000] ;  /* 0x00b00000bc30783b */ /* 0x000f220000004200 */
[----:B-1----:R-:W-:Y:S07]  /*13350*/  HMMA.16816.F32.BF16 R108, R4, R52, R136 ;  /* 0x00000034046c723c */ /* 0x002fee0000041888 */
[----:B------:R-:W-:-:S02]  /*13360*/  IMAD.MOV.U32 R136, RZ, RZ, R72 ;  /* 0x000000ffff887224 */ /* 0x000fc400078e0048 */
[----:B------:R-:W-:Y:S01]  /*13370*/  IMAD.MOV.U32 R138, RZ, RZ, R189 ;  /* 0x000000ffff8a7224 */ /* 0x000fe200078e00bd */
[----:B------:R-:W-:Y:S01]  /*13380*/  HMMA.16816.F32.BF16 R72, R4, R54, R132 ;  /* 0x000000360448723c */ /* 0x000fe20000041884 */
[----:B------:R-:W4:Y:S01]  /*13390*/  LDL.LU R189, [R1+0x260] ;  /* 0x0002600001bd7983 */ /* 0x000f220000300800 */
[----:B------:R-:W-:-:S03]  /*133a0*/  IMAD.MOV.U32 R139, RZ, RZ, R190 ;  /* 0x000000ffff8b7224 */ /* 0x000fc600078e00be */
[----:B------:R-:W4:Y:S02]  /*133b0*/  LDL.LU R190, [R1+0x25c] ;  /* 0x00025c0001be7983 */ /* 0x000f240000300800 */
[----:B------:R-:W-:Y:S02]  /*133c0*/  IMAD.MOV.U32 R132, RZ, RZ, R191 ;  /* 0x000000ffff847224 */ /* 0x000fe400078e00bf */
[----:B------:R-:W4:Y:S01]  /*133d0*/  LDL.LU R191, [R1+0x258] ;  /* 0x0002580001bf7983 */ /* 0x000f220000300800 */
[----:B------:R-:W-:Y:S01]  /*133e0*/  IMAD.MOV.U32 R133, RZ, RZ, R193 ;  /* 0x000000ffff857224 */ /* 0x000fe200078e00c1 */
[----:B--2---:R-:W-:Y:S01]  /*133f0*/  HMMA.16816.F32.BF16 R64, R4, R44, R128 ;  /* 0x0000002c0440723c */ /* 0x004fe20000041880 */
[----:B------:R-:W-:Y:S01]  /*13400*/  IMAD.MOV.U32 R134, RZ, RZ, R242 ;  /* 0x000000ffff867224 */ /* 0x000fe200078e00f2 */
[----:B------:R-:W2:Y:S01]  /*13410*/  LDL.LU R193, [R1+0x254] ;  /* 0x0002540001c17983 */ /* 0x000ea20000300800 */
[----:B------:R-:W-:-:S03]  /*13420*/  IMAD.MOV.U32 R135, RZ, RZ, R243 ;  /* 0x000000ffff877224 */ /* 0x000fc600078e00f3 */
[----:B------:R-:W2:Y:S01]  /*13430*/  LDL.LU R242, [R1+0x250] ;  /* 0x0002500001f27983 */ /* 0x000ea20000300800 */
[----:B------:R-:W-:-:S03]  /*13440*/  IMAD.MOV.U32 R128, RZ, RZ, R244 ;  /* 0x000000ffff807224 */ /* 0x000fc600078e00f4 */
[----:B------:R-:W2:Y:S04]  /*13450*/  LDL.LU R243, [R1+0x24c] ;  /* 0x00024c0001f37983 */ /* 0x000ea80000300800 */
[----:B------:R-:W2:Y:S01]  /*13460*/  LDL.LU R244, [R1+0x248] ;  /* 0x0002480001f47983 */ /* 0x000ea20000300800 */
[----:B------:R-:W-:-:S03]  /*13470*/  IMAD.MOV.U32 R129, RZ, RZ, R247 ;  /* 0x000000ffff817224 */ /* 0x000fc600078e00f7 */
[----:B------:R-:W2:Y:S01]  /*13480*/  LDL.LU R247, [R1+0x244] ;  /* 0x0002440001f77983 */ /* 0x000ea20000300800 */
        /* <DEDUP_REMOVED lines=10> */
[----:B------:R-:W-:Y:S02]  /*13530*/  LOP3.LUT R0, R3, R245, R14, 0x96, !PT ;  /* 0x000000f503007212 */ /* 0x000fe400078e960e */
[----:B------:R-:W-:Y:S02]  /*13540*/  LOP3.LUT R3, R2, 0xffff, RZ, 0xc0, !PT ;  /* 0x0000ffff02037812 */ /* 0x000fe400078ec0ff */
[----:B------:R-:W-:Y:S02]  /*13550*/  LOP3.LUT R8, R0, 0xffff, RZ, 0xc0, !PT ;  /* 0x0000ffff00087812 */ /* 0x000fe400078ec0ff */
[----:B------:R-:W-:Y:S02]  /*13560*/  SHF.R.U32.HI R9, RZ, 0x8, R3 ;  /* 0x00000008ff097819 */ /* 0x000fe40000011603 */
[----:B------:R-:W-:Y:S02]  /*13570*/  SHF.R.U32.HI R3, RZ, 0x10, R0 ;  /* 0x00000010ff037819 */ /* 0x000fe40000011600 */
[----:B------:R-:W-:-:S02]  /*13580*/  SHF.R.U32.HI R11, RZ, 0x8, R8 ;  /* 0x00000008ff0b7819 */ /* 0x000fc40000011608 */
[----:B------:R-:W-:Y:S02]  /*13590*/  SHF.R.U32.HI R10, RZ, 0x18, R0 ;  /* 0x00000018ff0a7819 */ /* 0x000fe40000011600 */
[----:B------:R-:W-:Y:S02]  /*135a0*/  LOP3.LUT R8, R3, 0xff, RZ, 0xc0, !PT ;  /* 0x000000ff03087812 */ /* 0x000fe400078ec0ff */
[----:B------:R-:W-:Y:S02]  /*135b0*/  LOP3.LUT R12, R2, 0xff, RZ, 0xc0, !PT ;  /* 0x000000ff020c7812 */ /* 0x000fe400078ec0ff */
[--C-:B------:R-:W-:Y:S02]  /*135c0*/  SHF.R.U32.HI R20, RZ, 0x10, R2.reuse ;  /* 0x00000010ff147819 */ /* 0x100fe40000011602 */
[----:B------:R-:W-:Y:S02]  /*135d0*/  SHF.R.U32.HI R14, RZ, 0x18, R2 ;  /* 0x00000018ff0e7819 */ /* 0x000fe40000011602 */
[----:B------:R-:W-:-:S02]  /*135e0*/  PRMT R2, R8, 0x5410, R10 ;  /* 0x0000541008027816 */ /* 0x000fc4000000000a */
[----:B------:R-:W-:Y:S02]  /*135f0*/  PRMT R3, R12, 0x5410, R9 ;  /* 0x000054100c037816 */ /* 0x000fe40000000009 */
[----:B------:R-:W-:Y:S02]  /*13600*/  LOP3.LUT R13, R0, 0xff, RZ, 0xc0, !PT ;  /* 0x000000ff000d7812 */ /* 0x000fe400078ec0ff */
[--C-:B------:R-:W-:Y:S02]  /*13610*/  HSET2.LE.AND R2, R2, R235.reuse, PT ;  /* 0x000000eb02027233 */ /* 0x100fe40003803000 */
[----:B------:R-:W-:Y:S02]  /*13620*/  PRMT R0, R13, 0x5410, R11 ;  /* 0x000054100d007816 */ /* 0x000fe4000000000b */
[----:B------:R-:W-:-:S03]  /*13630*/  HSET2.LE.AND R3, R3, R235, PT ;  /* 0x000000eb03037233 */ /* 0x000fc60003803000 */
[--C-:B------:R-:W-:Y:S02]  /*13640*/  HSET2.LE.AND R0, R0, R235.reuse, PT ;  /* 0x000000eb00007233 */ /* 0x100fe40003803000 */
[----:B------:R-:W-:Y:S01]  /*13650*/  LOP3.LUT R11, R20, 0xff, RZ, 0xc0, !PT ;  /* 0x000000ff140b7812 */ /* 0x000fe200078ec0ff */
[----:B------:R-:W-:Y:S02]  /*13660*/  IMAD.MOV.U32 R156, RZ, RZ, R78 ;  /* 0x000000ffff9c7224 */ /* 0x000fe400078e004e */
[----:B------:R-:W-:Y:S01]  /*13670*/  IMAD.MOV.U32 R157, RZ, RZ, R77 ;  /* 0x000000ffff9d7224 */ /* 0x000fe200078e004d */
[----:B------:R-:W-:Y:S01]  /*13680*/  PRMT R11, R11, 0x5410, R14 ;  /* 0x000054100b0b7816 */ /* 0x000fe2000000000e */
[----:B------:R-:W-:Y:S01]  /*13690*/  IMAD.MOV.U32 R158, RZ, RZ, R76 ;  /* 0x000000ffff9e7224 */ /* 0x000fe200078e004c */
[----:B---3--:R-:W-:Y:S01]  /*136a0*/  HMMA.16816.F32.BF16 R88, R4, R36, R120 ;  /* 0x000000240458723c */ /* 0x008fe20000041878 */
[----:B------:R-:W-:Y:S02]  /*136b0*/  IMAD.MOV.U32 R137, RZ, RZ, R83 ;  /* 0x000000ffff897224 */ /* 0x000fe400078e0053 */
[----:B------:R-:W-:-:S03]  /*136c0*/  HSET2.LE.AND R11, R11, R235, PT ;  /* 0x000000eb0b0b7233 */ /* 0x000fc60003803000 */
[C---:B------:R-:W-:Y:S06]  /*136d0*/  HMMA.16816.F32.BF16 R76, R4.reuse, R40, R96 ;  /* 0x00000028044c723c */ /* 0x040fec0000041860 */
[C---:B------:R-:W-:Y:S06]  /*136e0*/  HMMA.16816.F32.BF16 R80, R4.reuse, R46, R124 ;  /* 0x0000002e0450723c */ /* 0x040fec000004187c */
[C---:B------:R-:W-:Y:S06]  /*136f0*/  HMMA.16816.F32.BF16 R92, R4.reuse, R38, R116 ;  /* 0x00000026045c723c */ /* 0x040fec0000041874 */
[C---:B----4-:R-:W-:Y:S06]  /*13700*/  HMMA.16816.F32.BF16 R104, R4.reuse, R16, R112 ;  /* 0x000000100468723c */ /* 0x050fec0000041870 */
[C---:B------:R-:W-:Y:S06]  /*13710*/  HMMA.16816.F32.BF16 R84, R4.reuse, R18, R84 ;  /* 0x000000120454723c */ /* 0x040fec0000041854 */
[C---:B------:R-:W-:Y:S06]  /*13720*/  HMMA.16816.F32.BF16 R68, R4.reuse, R42, R140 ;  /* 0x0000002a0444723c */ /* 0x040fec000004188c */
[C---:B------:R-:W-:Y:S06]  /*13730*/  HMMA.16816.F32.BF16 R100, R4.reuse, R48, R144 ;  /* 0x000000300464723c */ /* 0x040fec0000041890 */
[----:B------:R-:W-:Y:S01]  /*13740*/  HMMA.16816.F32.BF16 R96, R4, R50, R148 ;  /* 0x000000320460723c */ /* 0x000fe20000041894 */
[----:B------:R-:W-:-:S02]  /*13750*/  IMAD.MOV.U32 R130, RZ, RZ, R216 ;  /* 0x000000ffff827224 */ /* 0x000fc400078e00d8 */
[----:B------:R-:W-:Y:S01]  /*13760*/  IMAD.MOV.U32 R131, RZ, RZ, R252 ;  /* 0x000000ffff837224 */ /* 0x000fe200078e00fc */
[----:B------:R-:W3:Y:S01]  /*13770*/  LDL.LU R216, [R1+0x240] ;  /* 0x0002400001d87983 */ /* 0x000ee20000300800 */
        /* <DEDUP_REMOVED lines=14> */
[----:B--2---:R-:W-:Y:S02]  /*13860*/  LOP3.LUT R9, R244, R2, RZ, 0xc0, !PT ;  /* 0x00000002f4097212 */ /* 0x004fe400078ec0ff */
[----:B------:R-:W-:Y:S02]  /*13870*/  LOP3.LUT R2, R21, R241, R26, 0x96, !PT ;  /* 0x000000f115027212 */ /* 0x000fe400078e961a */
[----:B------:R-:W-:-:S03]  /*13880*/  LOP3.LUT R10, R243, R3, RZ, 0xc0, !PT ;  /* 0x00000003f30a7212 */ /* 0x000fc600078ec0ff */
[----:B------:R-:W-:Y:S01]  /*13890*/  IMAD.WIDE.U32 R2, R2, -0x2daee0ad, RZ ;  /* 0xd2511f5302027825 */ /* 0x000fe200078e00ff */
[----:B------:R-:W-:Y:S02]  /*138a0*/  LOP3.LUT R8, R247, R0, RZ, 0xc0, !PT ;  /* 0x00000000f7087212 */ /* 0x000fe400078ec0ff */
[----:B------:R-:W-:Y:S01]  /*138b0*/  LOP3.LUT R11, R242, R11, RZ, 0xc0, !PT ;  /* 0x0000000bf20b7212 */ /* 0x000fe200078ec0ff */
[----:B------:R-:W-:Y:S01]  /*138c0*/  IMAD.MOV.U32 R26, RZ, RZ, R165 ;  /* 0x000000ffff1a7224 */ /* 0x000fe200078e00a5 */
[----:B------:R-:W-:Y:S01]  /*138d0*/  LOP3.LUT R0, R3, R246, R56, 0x96, !PT ;  /* 0x000000f603007212 */ /* 0x000fe200078e9638 */
[----:B------:R-:W-:Y:S01]  /*138e0*/  IMAD.MOV.U32 R21, RZ, RZ, R164 ;  /* 0x000000ffff157224 */ /* 0x000fe200078e00a4 */
[----:B------:R-:W-:Y:S01]  /*138f0*/  LOP3.LUT R3, R2, 0xffff, RZ, 0xc0, !PT ;  /* 0x0000ffff02037812 */ /* 0x000fe200078ec0ff */
[----:B------:R-:W-:Y:S01]  /*13900*/  LDSM.16.MT88.4 R56, [R188+0xb400] ;  /* 0x00b40000bc38783b */ /* 0x000fe20000004200 */
[C---:B------:R-:W-:Y:S02]  /*13910*/  LOP3.LUT R4, R0.reuse, 0xffff, RZ, 0xc0, !PT ;  /* 0x0000ffff00047812 */ /* 0x040fe400078ec0ff */
[----:B------:R-:W-:Y:S01]  /*13920*/  LOP3.LUT R13, R0, 0xff, RZ, 0xc0, !PT ;  /* 0x000000ff000d7812 */ /* 0x000fe200078ec0ff */
[----:B------:R-:W-:Y:S01]  /*13930*/  IMAD.MOV.U32 R243, RZ, RZ, R229 ;  /* 0x000000fffff37224 */ /* 0x000fe200078e00e5 */
[--C-:B------:R-:W-:Y:S01]  /*13940*/  SHF.R.U32.HI R5, RZ, 0x10, R0.reuse ;  /* 0x00000010ff057819 */ /* 0x100fe20000011600 */
[----:B------:R-:W2:Y:S01]  /*13950*/  LDL.LU R247, [R1+0x238] ;  /* 0x0002380001f77983 */ /* 0x000ea20000300800 */
[----:B------:R-:W-:-:S02]  /*13960*/  SHF.R.U32.HI R12, RZ, 0x18, R0 ;  /* 0x00000018ff0c7819 */ /* 0x000fc40000011600 */
[----:B------:R-:W-:Y:S02]  /*13970*/  LOP3.LUT R6, R2, 0xff, RZ, 0xc0, !PT ;  /* 0x000000ff02067812 */ /* 0x000fe400078ec0ff */
[--C-:B------:R-:W-:Y:S02]  /*13980*/  SHF.R.U32.HI R14, RZ, 0x10, R2.reuse ;  /* 0x00000010ff0e7819 */ /* 0x100fe40000011602 */
[----:B------:R-:W-:Y:S01]  /*13990*/  SHF.R.U32.HI R7, RZ, 0x18, R2 ;  /* 0x00000018ff077819 */ /* 0x000fe20000011602 */
[----:B------:R-:W-:Y:S01]  /*139a0*/  HMMA.16816.F32.BF16 R124, R8, R44, R128 ;  /* 0x0000002c087c723c */ /* 0x000fe20000041880 */
[----:B------:R-:W-:Y:S01]  /*139b0*/  SHF.R.U32.HI R0, RZ, 0x8, R3 ;  /* 0x00000008ff007819 */ /* 0x000fe20000011603 */
[----:B------:R-:W-:Y:S01]  /*139c0*/  IMAD.MOV.U32 R242, RZ, RZ, R227 ;  /* 0x000000fffff27224 */ /* 0x000fe200078e00e3 */
[----:B------:R-:W-:Y:S01]  /*139d0*/  SHF.R.U32.HI R3, RZ, 0x8, R4 ;  /* 0x00000008ff037819 */ /* 0x000fe20000011604 */
[----:B------:R-:W4:Y:S01]  /*139e0*/  LDL.LU R244, [R1+0x234] ;  /* 0x0002340001f47983 */ /* 0x000f220000300800 */
[----:B------:R-:W-:-:S02]  /*139f0*/  LOP3.LUT R4, R5, 0xff, RZ, 0xc0, !PT ;  /* 0x000000ff05047812 */ /* 0x000fc400078ec0ff */
[----:B------:R-:W-:Y:S01]  /*13a00*/  PRMT R6, R6, 0x5410, R0 ;  /* 0x0000541006067816 */ /* 0x000fe20000000000 */
[C---:B------:R-:W-:Y:S01]  /*13a10*/  HMMA.16816.F32.BF16 R120, R8.reuse, R46, R132 ;  /* 0x0000002e0878723c */ /* 0x040fe20000041884 */
[----:B------:R-:W-:Y:S01]  /*13a20*/  PRMT R0, R13, 0x5410, R3 ;  /* 0x000054100d007816 */ /* 0x000fe20000000003 */
[----:B------:R-:W-:Y:S01]  /*13a30*/  LDSM.16.MT88.4 R44, [R188+0x9400] ;  /* 0x00940000bc2c783b */ /* 0x000fe20000004200 */
[----:B------:R-:W-:Y:S02]  /*13a40*/  PRMT R2, R4, 0x5410, R12 ;  /* 0x0000541004027816 */ /* 0x000fe4000000000c */
[----:B------:R-:W-:Y:S01]  /*13a50*/  LOP3.LUT R5, R14, 0xff, RZ, 0xc0, !PT ;  /* 0x000000ff0e057812 */ /* 0x000fe200078ec0ff */
[----:B------:R-:W-:Y:S01]  /*13a60*/  HMMA.16816.F32.BF16 R128, R8, R36, R136 ;  /* 0x000000240880723c */ /* 0x000fe20000041888 */
[----:B------:R-:W-:Y:S01]  /*13a70*/  HSET2.LE.AND R0, R0, R235, PT ;  /* 0x000000eb00007233 */ /* 0x000fe20003803000 */
[----:B------:R1:W5:Y:S01]  /*13a80*/  LDL.LU R172, [R1+0x230] ;  /* 0x0002300001ac7983 */ /* 0x0003620000300800 */
[----:B------:R-:W-:-:S02]  /*13a90*/  PRMT R5, R5, 0x5410, R7 ;  /* 0x0000541005057816 */ /* 0x000fc40000000007 */
[--C-:B------:R-:W-:Y:S01]  /*13aa0*/  HSET2.LE.AND R2, R2, R235.reuse, PT ;  /* 0x000000eb02027233 */ /* 0x100fe20003803000 */
[----:B------:R-:W-:Y:S01]  /*13ab0*/  HMMA.16816.F32.BF16 R132, R8, R38, R60 ;  /* 0x000000260884723c */ /* 0x000fe2000004183c */
[----:B------:R-:W1:Y:S01]  /*13ac0*/  LDSM.16.MT88.4 R36, [R174+0x9400] ;  /* 0x00940000ae24783b */ /* 0x000e620000004200 */
[----:B------:R-:W-:Y:S02]  /*13ad0*/  LOP3.LUT R4, R155, R0, RZ, 0xc0, !PT ;  /* 0x000000009b047212 */ /* 0x000fe400078ec0ff */
[----:B------:R-:W-:Y:S01]  /*13ae0*/  HSET2.LE.AND R0, R5, R235, PT ;  /* 0x000000eb05007233 */ /* 0x000fe20003803000 */
[----:B------:R1:W5:Y:S02]  /*13af0*/  LDL.LU R173, [R1+0x22c] ;  /* 0x00022c0001ad7983 */ /* 0x0003640000300800 */
[----:B------:R-:W-:Y:S02]  /*13b00*/  IMAD.MOV.U32 R60, RZ, RZ, R203 ;  /* 0x000000ffff3c7224 */ /* 0x000fe400078e00cb */
[----:B------:R-:W-:-:S02]  /*13b10*/  IMAD.MOV.U32 R61, RZ, RZ, R202 ;  /* 0x000000ffff3d7224 */ /* 0x000fc400078e00ca */
[----:B------:R-:W-:Y:S02]  /*13b20*/  IMAD.MOV.U32 R62, RZ, RZ, R201 ;  /* 0x000000ffff3e7224 */ /* 0x000fe400078e00c9 */
[----:B------:R-:W-:Y:S01]  /*13b30*/  IMAD.MOV.U32 R63, RZ, RZ, R200 ;  /* 0x000000ffff3f7224 */ /* 0x000fe200078e00c8 */
[----:B------:R-:W-:Y:S01]  /*13b40*/  HSET2.LE.AND R3, R6, R235, PT ;  /* 0x000000eb06037233 */ /* 0x000fe20003803000 */
[----:B------:R-:W-:Y:S01]  /*13b50*/  HMMA.16816.F32.BF16 R136, R8, R16, R156 ;  /* 0x000000100888723c */ /* 0x000fe2000004189c */
[----:B------:R-:W-:Y:S01]  /*13b60*/  LOP3.LUT R5, R154, R2, RZ, 0xc0, !PT ;  /* 0x000000029a057212 */ /* 0x000fe200078ec0ff */
[----:B------:R1:W5:Y:S01]  /*13b70*/  LDL.LU R223, [R1+0x228] ;  /* 0x0002280001df7983 */ /* 0x0003620000300800 */
[----:B------:R-:W-:-:S03]  /*13b80*/  LOP3.LUT R2, R15, R241, R22, 0x96, !PT ;  /* 0x000000f10f027212 */ /* 0x000fc600078e9616 */
[----:B------:R-:W-:Y:S01]  /*13b90*/  HMMA.16816.F32.BF16 R140, R8, R18, R140 ;  /* 0x00000012088c723c */ /* 0x000fe2000004188c */
[----:B------:R-:W3:Y:S01]  /*13ba0*/  LDSM.16.MT88.4 R16, [R188+0xa400] ;  /* 0x00a40000bc10783b */ /* 0x000ee20000004200 */
[----:B------:R-:W-:Y:S01]  /*13bb0*/  LOP3.LUT R6, R153, R3, RZ, 0xc0, !PT ;  /* 0x0000000399067212 */ /* 0x000fe200078ec0ff */
[----:B------:R-:W-:-:S03]  /*13bc0*/  IMAD.WIDE.U32 R2, R2, -0x2daee0ad, RZ ;  /* 0xd2511f5302027825 */ /* 0x000fc600078e00ff */
[----:B------:R-:W-:Y:S01]  /*13bd0*/  HMMA.16816.F32.BF16 R116, R8, R52, R168 ;  /* 0x000000340874723c */ /* 0x000fe200000418a8 */
[----:B------:R-:W-:-:S05]  /*13be0*/  IMAD.MOV.U32 R156, RZ, RZ, R207 ;  /* 0x000000ffff9c7224 */ /* 0x000fca00078e00cf */
[----:B------:R-:W-:Y:S01]  /*13bf0*/  HMMA.16816.F32.BF16 R112, R8, R54, R248 ;  /* 0x000000360870723c */ /* 0x000fe200000418f8 */
[----:B------:R-:W3:Y:S01]  /*13c00*/  LDSM.16.MT88.4 R52, [R174+0xa400] ;  /* 0x00a40000ae34783b */ /* 0x000ee20000004200 */
[----:B------:R-:W-:-:S04]  /*13c10*/  IMAD.MOV.U32 R157, RZ, RZ, R206 ;  /* 0x000000ffff9d7224 */ /* 0x000fc800078e00ce */
[C---:B------:R-:W-:Y:S01]  /*13c20*/  HMMA.16816.F32.BF16 R148, R8.reuse, R42, R60 ;  /* 0x0000002a0894723c */ /* 0x040fe2000004183c */
[----:B------:R-:W3:Y:S01]  /*13c30*/  LDSM.16.MT88.4 R60, [R174+0xb400] ;  /* 0x00b40000ae3c783b */ /* 0x000ee20000004200 */
[----:B------:R-:W-:Y:S02]  /*13c40*/  IMAD.MOV.U32 R158, RZ, RZ, R205 ;  /* 0x000000ffff9e7224 */ /* 0x000fe400078e00cd */
[----:B------:R-:W-:Y:S01]  /*13c50*/  IMAD.MOV.U32 R159, RZ, RZ, R204 ;  /* 0x000000ffff9f7224 */ /* 0x000fe200078e00cc */
[----:B------:R-:W-:Y:S01]  /*13c60*/  LOP3.LUT R7, R152, R0, RZ, 0xc0, !PT ;  /* 0x0000000098077212 */ /* 0x000fe200078ec0ff */
[----:B------:R-:W-:Y:S01]  /*13c70*/  IMAD.MOV.U32 R168, RZ, RZ, R199 ;  /* 0x000000ffffa87224 */ /* 0x000fe200078e00c7 */
[----:B------:R-:W-:Y:S01]  /*13c80*/  HMMA.16816.F32.BF16 R144, R8, R40, R144 ;  /* 0x000000280890723c */ /* 0x000fe20000041890 */
[----:B------:R-:W-:Y:S01]  /*13c90*/  IMAD.MOV.U32 R169, RZ, RZ, R198 ;  /* 0x000000ffffa97224 */ /* 0x000fe200078e00c6 */
[----:B------:R2:W5:Y:S01]  /*13ca0*/  LDL.LU R222, [R1+0x224] ;  /* 0x0002240001de7983 */ /* 0x0005620000300800 */
[----:B------:R-:W-:-:S02]  /*13cb0*/  IMAD.MOV.U32 R170, RZ, RZ, R197 ;  /* 0x000000ffffaa7224 */ /* 0x000fc400078e00c5 */
[----:B------:R-:W-:Y:S01]  /*13cc0*/  IMAD.MOV.U32 R171, RZ, RZ, R196 ;  /* 0x000000ffffab7224 */ /* 0x000fe200078e00c4 */
[----:B------:R-:W-:Y:S01]  /*13cd0*/  LOP3.LUT R0, R2, 0xffff, RZ, 0xc0, !PT ;  /* 0x0000ffff02007812 */ /* 0x000fe200078ec0ff */
[C---:B------:R-:W-:Y:S01]  /*13ce0*/  HMMA.16816.F32.BF16 R156, R8.reuse, R50, R156 ;  /* 0x00000032089c723c */ /* 0x040fe2000004189c */
[----:B------:R-:W-:Y:S01]  /*13cf0*/  SHF.R.U32.HI R12, RZ, 0x18, R2 ;  /* 0x00000018ff0c7819 */ /* 0x000fe20000011602 */
[----:B------:R-:W-:Y:S01]  /*13d00*/  IMAD.MOV.U32 R248, RZ, RZ, R167 ;  /* 0x000000fffff87224 */ /* 0x000fe200078e00a7 */
[----:B------:R2:W5:Y:S03]  /*13d10*/  LDL.LU R219, [R1+0x220] ;  /* 0x0002200001db7983 */ /* 0x0005660000300800 */
[----:B------:R-:W-:Y:S01]  /*13d20*/  HMMA.16816.F32.BF16 R152, R8, R48, R168 ;  /* 0x000000300898723c */ /* 0x000fe200000418a8 */
[----:B------:R-:W-:Y:S01]  /*13d30*/  IMAD.MOV.U32 R41, RZ, RZ, R163 ;  /* 0x000000ffff297224 */ /* 0x000fe200078e00a3 */
[----:B------:R2:W5:Y:S05]  /*13d40*/  LDL.LU R218, [R1+0x21c] ;  /* 0x00021c0001da7983 */ /* 0x00056a0000300800 */
[----:B------:R-:W-:-:S02]  /*13d50*/  SHF.R.U32.HI R8, RZ, 0x8, R0 ;  /* 0x00000008ff087819 */ /* 0x000fc40000011600 */
[----:B------:R-:W-:Y:S01]  /*13d60*/  LOP3.LUT R9, R2, 0xff, RZ, 0xc0, !PT ;  /* 0x000000ff02097812 */ /* 0x000fe200078ec0ff */
[C---:B-1----:R-:W-:Y:S01]  /*13d70*/  HMMA.16816.F32.BF16 R164, R4.reuse, R38, R72 ;  /* 0x0000002604a4723c */ /* 0x042fe20000041848 */
[----:B------:R-:W-:Y:S01]  /*13d80*/  LOP3.LUT R0, R3, R246, R24, 0x96, !PT ;  /* 0x000000f603007212 */ /* 0x000fe200078e9618 */
[----:B------:R-:W-:Y:S01]  /*13d90*/  IMAD.MOV.U32 R49, RZ, RZ, R181 ;  /* 0x000000ffff317224 */ /* 0x000fe200078e00b5 */
[----:B------:R-:W-:Y:S01]  /*13da0*/  SHF.R.U32.HI R3, RZ, 0x10, R2 ;  /* 0x00000010ff037819 */ /* 0x000fe20000011602 */
[----:B------:R-:W-:Y:S01]  /*13db0*/  IMAD.MOV.U32 R250, RZ, RZ, R240 ;  /* 0x000000fffffa7224 */ /* 0x000fe200078e00f0 */
[----:B------:R-:W-:Y:S01]  /*13dc0*/  PRMT R13, R9, 0x5410, R8 ;  /* 0x00005410090d7816 */ /* 0x000fe20000000008 */
[----:B------:R-:W-:Y:S01]  /*13dd0*/  IMAD.MOV.U32 R251, RZ, RZ, R228 ;  /* 0x000000fffffb7224 */ /* 0x000fe200078e00e4 */
[----:B------:R-:W-:Y:S01]  /*13de0*/  LOP3.LUT R9, R3, 0xff, RZ, 0xc0, !PT ;  /* 0x000000ff03097812 */ /* 0x000fe200078ec0ff */
[----:B------:R-:W-:Y:S01]  /*13df0*/  IMAD.MOV.U32 R50, RZ, RZ, R180 ;  /* 0x000000ffff327224 */ /* 0x000fe200078e00b4 */
[C---:B------:R-:W-:Y:S01]  /*13e00*/  LOP3.LUT R2, R0.reuse, 0xffff, RZ, 0xc0, !PT ;  /* 0x0000ffff00027812 */ /* 0x040fe200078ec0ff */
[----:B------:R-:W-:Y:S01]  /*13e10*/  IMAD.MOV.U32 R249, RZ, RZ, R178 ;  /* 0x000000fffff97224 */ /* 0x000fe200078e00b2 */
[----:B------:R-:W-:Y:S01]  /*13e20*/  SHF.R.U32.HI R3, RZ, 0x10, R0 ;  /* 0x00000010ff037819 */ /* 0x000fe20000011600 */
[----:B------:R-:W-:Y:S01]  /*13e30*/  IMAD.MOV.U32 R40, RZ, RZ, R162 ;  /* 0x000000ffff287224 */ /* 0x000fe200078e00a2 */
[----:B------:R-:W-:Y:S01]  /*13e40*/  LOP3.LUT R11, R0, 0xff, RZ, 0xc0, !PT ;  /* 0x000000ff000b7812 */ /* 0x000fe200078ec0ff */
[----:B------:R-:W-:Y:S01]  /*13e50*/  IMAD.MOV.U32 R42, RZ, RZ, R224 ;  /* 0x000000ffff2a7224 */ /* 0x000fe200078e00e0 */
[----:B------:R-:W-:Y:S01]  /*13e60*/  SHF.R.U32.HI R8, RZ, 0x8, R2 ;  /* 0x00000008ff087819 */ /* 0x000fe20000011602 */
[----:B------:R-:W-:Y:S01]  /*13e70*/  IMAD.MOV.U32 R43, RZ, RZ, R225 ;  /* 0x000000ffff2b7224 */ /* 0x000fe200078e00e1 */
[----:B------:R-:W-:Y:S01]  /*13e80*/  SHF.R.U32.HI R10, RZ, 0x18, R0 ;  /* 0x00000018ff0a7819 */ /* 0x000fe20000011600 */
[----:B------:R-:W-:Y:S01]  /*13e90*/  HMMA.16816.F32.BF16 R108, R4, R36, R108 ;  /* 0x00000024046c723c */ /* 0x000fe2000004186c */
[----:B------:R-:W-:Y:S01]  /*13ea0*/  LOP3.LUT R2, R3, 0xff, RZ, 0xc0, !PT ;  /* 0x000000ff03027812 */ /* 0x000fe200078ec0ff */
[----:B------:R1:W5:Y:S01]  /*13eb0*/  LDL.LU R209, [R1+0x218] ;  /* 0x0002180001d17983 */ /* 0x0003620000300800 */
[----:B------:R-:W-:-:S02]  /*13ec0*/  PRMT R0, R11, 0x5410, R8 ;  /* 0x000054100b007816 */ /* 0x000fc40000000008 */
[----:B------:R-:W-:Y:S01]  /*13ed0*/  PRMT R14, R9, 0x5410, R12 ;  /* 0x00005410090e7816 */ /* 0x000fe2000000000c */
[----:B------:R-:W-:Y:S01]  /*13ee0*/  IMAD.MOV.U32 R72, RZ, RZ, R214 ;  /* 0x000000ffff487224 */ /* 0x000fe200078e00d6 */
[----:B------:R-:W-:Y:S01]  /*13ef0*/  PRMT R2, R2, 0x5410, R10 ;  /* 0x0000541002027816 */ /* 0x000fe2000000000a */
[----:B------:R-:W-:Y:S01]  /*13f00*/  IMAD.MOV.U32 R181, RZ, RZ, R213 ;  /* 0x000000ffffb57224 */ /* 0x000fe200078e00d5 */
[----:B------:R-:W-:Y:S01]  /*13f10*/  LOP3.LUT R9, R186, R183, RZ, 0x3c, !PT ;  /* 0x000000b7ba097212 */ /* 0x000fe200078e3cff */
[----:B------:R-:W-:Y:S01]  /*13f20*/  IMAD.MOV.U32 R240, RZ, RZ, R226 ;  /* 0x000000fffff07224 */ /* 0x000fe200078e00e2 */
[--C-:B------:R-:W-:Y:S01]  /*13f30*/  HSET2.LE.AND R0, R0, R235.reuse, PT ;  /* 0x000000eb00007233 */ /* 0x100fe20003803000 */
[----:B------:R-:W-:Y:S01]  /*13f40*/  IMAD.MOV.U32 R74, RZ, RZ, R160 ;  /* 0x000000ffff4a7224 */ /* 0x000fe200078e00a0 */
[--C-:B------:R-:W-:Y:S01]  /*13f50*/  HSET2.LE.AND R2, R2, R235.reuse, PT ;  /* 0x000000eb02027233 */ /* 0x100fe20003803000 */
[----:B------:R-:W-:Y:S01]  /*13f60*/  IMAD.MOV.U32 R75, RZ, RZ, R161 ;  /* 0x000000ffff4b7224 */ /* 0x000fe200078e00a1 */
[--C-:B------:R-:W-:Y:S01]  /*13f70*/  HSET2.LE.AND R3, R13, R235.reuse, PT ;  /* 0x000000eb0d037233 */ /* 0x100fe20003803000 */
[----:B------:R-:W-:Y:S01]  /*13f80*/  IMAD.WIDE.U32 R12, R9, -0x326172a9, RZ ;  /* 0xcd9e8d57090c7825 */ /* 0x000fe200078e00ff */
[----:B------:R-:W-:Y:S01]  /*13f90*/  LOP3.LUT R8, R193, R0, RZ, 0xc0, !PT ;  /* 0x00000000c1087212 */ /* 0x000fe200078ec0ff */
[----:B---3--:R-:W-:Y:S01]  /*13fa0*/  HMMA.16816.F32.BF16 R228, R4, R16, R104 ;  /* 0x0000001004e4723c */ /* 0x008fe20000041868 */
[----:B------:R-:W-:Y:S01]  /*13fb0*/  LOP3.LUT R9, R191, R2, RZ, 0xc0, !PT ;  /* 0x00000002bf097212 */ /* 0x000fe200078ec0ff */
[----:B------:R-:W-:Y:S01]  /*13fc0*/  IMAD.MOV.U32 R73, RZ, RZ, R215 ;  /* 0x000000ffff497224 */ /* 0x000fe200078e00d7 */
[----:B------:R-:W-:-:S03]  /*13fd0*/  HSET2.LE.AND R0, R14, R235, PT ;  /* 0x000000eb0e007233 */ /* 0x000fc60003803000 */
[----:B------:R-:W-:Y:S01]  /*13fe0*/  HMMA.16816.F32.BF16 R168, R4, R44, R64 ;  /* 0x0000002c04a8723c */ /* 0x000fe20000041840 */
[----:B------:R-:W-:-:S05]  /*13ff0*/  LOP3.LUT R2, R13, R49, R72, 0x96, !PT ;  /* 0x000000310d027212 */ /* 0x000fca00078e9648 */
[C---:B------:R-:W-:Y:S01]  /*14000*/  HMMA.16816.F32.BF16 R176, R4.reuse, R52, R88 ;  /* 0x0000003404b0723c */ /* 0x040fe20000041858 */
[----:B------:R-:W-:Y:S01]  /*14010*/  LOP3.LUT R14, R41, R175, R12, 0x96, !PT ;  /* 0x000000af290e7212 */ /* 0x000fe200078e960c */
[----:B------:R-:W-:Y:S01]  /*14020*/  IMAD.MOV.U32 R51, RZ, RZ, R181 ;  /* 0x000000ffff337224 */ /* 0x000fe200078e00b5 */
[----:B------:R-:W-:Y:S01]  /*14030*/  LOP3.LUT R10, R190, R3, RZ, 0xc0, !PT ;  /* 0x00000003be0a7212 */ /* 0x000fe200078ec0ff */
[----:B------:R-:W-:Y:S01]  /*14040*/  IMAD.WIDE.U32 R2, R2, -0x2daee0ad, RZ ;  /* 0xd2511f5302027825 */ /* 0x000fe200078e00ff */
[----:B------:R1:W5:Y:S01]  /*14050*/  LDL.LU R208, [R1+0x214] ;  /* 0x0002140001d07983 */ /* 0x0003620000300800 */
[----:B------:R-:W-:Y:S01]  /*14060*/  HMMA.16816.F32.BF16 R180, R4, R56, R100 ;  /* 0x0000003804b4723c */ /* 0x000fe20000041864 */
[----:B------:R-:W-:-:S05]  /*14070*/  LOP3.LUT R11, R189, R0, RZ, 0xc0, !PT ;  /* 0x00000000bd0b7212 */ /* 0x000fca00078ec0ff */
[C---:B------:R-:W-:Y:S06]  /*14080*/  HMMA.16816.F32.BF16 R160, R4.reuse, R46, R80 ;  /* 0x0000002e04a0723c */ /* 0x040fec0000041850 */
[C---:B------:R-:W-:Y:S06]  /*14090*/  HMMA.16816.F32.BF16 R212, R4.reuse, R54, R92 ;  /* 0x0000003604d4723c */ /* 0x040fec000004185c */
[C---:B------:R-:W-:Y:S06]  /*140a0*/  HMMA.16816.F32.BF16 R224, R4.reuse, R18, R84 ;  /* 0x0000001204e0723c */ /* 0x040fec0000041854 */
[C---:B------:R-:W-:Y:S06]  /*140b0*/  HMMA.16816.F32.BF16 R104, R4.reuse, R60, R76 ;  /* 0x0000003c0468723c */ /* 0x040fec000004184c */
[C---:B------:R-:W-:Y:S01]  /*140c0*/  HMMA.16816.F32.BF16 R184, R4.reuse, R62, R68 ;  /* 0x0000003e04b8723c */ /* 0x040fe20000041844 */
[----:B------:R-:W-:Y:S01]  /*140d0*/  LOP3.LUT R3, R3, R20, R74, 0x96, !PT ;  /* 0x0000001403037212 */ /* 0x000fe200078e964a */
[----:B------:R-:W-:Y:S01]  /*140e0*/  IMAD.MOV.U32 R22, RZ, RZ, R42 ;  /* 0x000000ffff167224 */ /* 0x000fe200078e002a */
[----:B------:R1:W5:Y:S03]  /*140f0*/  LDL.LU R207, [R1+0x210] ;  /* 0x0002100001cf7983 */ /* 0x0003660000300800 */
[----:B------:R-:W-:Y:S01]  /*14100*/  HMMA.16816.F32.BF16 R100, R4, R58, R96 ;  /* 0x0000003a0464723c */ /* 0x000fe20000041860 */
[----:B------:R-:W-:Y:S01]  /*14110*/  IMAD.MOV.U32 R23, RZ, RZ, R43 ;  /* 0x000000ffff177224 */ /* 0x000fe200078e002b */
[----:B------:R1:W5:Y:S04]  /*14120*/  LDL.LU R206, [R1+0x20c] ;  /* 0x00020c0001ce7983 */ /* 0x0003680000300800 */
[C---:B------:R-:W-:Y:S01]  /*14130*/  HMMA.16816.F32.BF16 R92, R8.reuse, R36, R116 ;  /* 0x00000024085c723c */ /* 0x040fe20000041874 */
[----:B------:R-:W-:Y:S01]  /*14140*/  IMAD.WIDE.U32 R4, R14, -0x2daee0ad, RZ ;  /* 0xd2511f530e047825 */ /* 0x000fe200078e00ff */
[----:B------:R-:W-:Y:S01]  /*14150*/  LOP3.LUT R6, R221, R175, R12, 0x96, !PT ;  /* 0x000000afdd067212 */ /* 0x000fe200078e960c */
[----:B------:R1:W5:Y:S03]  /*14160*/  LDL.LU R205, [R1+0x208] ;  /* 0x0002080001cd7983 */ /* 0x0003660000300800 */
        /* <DEDUP_REMOVED lines=9> */
[C---:B------:R-:W-:Y:S01]  /*14200*/  HMMA.16816.F32.BF16 R84, R8.reuse, R46, R120 ;  /* 0x0000002e0854723c */ /* 0x040fe20000041878 */
[----:B------:R-:W-:Y:S02]  /*14210*/  LDSM.16.MT88.4 R44, [R188+0x9800] ;  /* 0x00980000bc2c783b */ /* 0x000fe40000004200 */
[----:B------:R-:W-:Y:S01]  /*14220*/  IMAD.WIDE.U32 R40, R0, -0x2daee0ad, RZ ;  /* 0xd2511f5300287825 */ /* 0x000fe200078e00ff */
[----:B------:R-:W-:Y:S01]  /*14230*/  LOP3.LUT R0, R3, R248, R4, 0x96, !PT ;  /* 0x000000f803007212 */ /* 0x000fe200078e9604 */
[----:B------:R1:W5:Y:S03]  /*14240*/  LDL.LU R202, [R1+0x1fc] ;  /* 0x0001fc0001ca7983 */ /* 0x0003660000300800 */
[----:B------:R-:W-:Y:S01]  /*14250*/  LOP3.LUT R2, R41, R249, R2, 0x96, !PT ;  /* 0x000000f929027212 */ /* 0x000fe200078e9602 */
[----:B------:R-:W-:Y:S01]  /*14260*/  IMAD.WIDE.U32 R36, R0, -0x326172a9, RZ ;  /* 0xcd9e8d5700247825 */ /* 0x000fe200078e00ff */
[----:B------:R-:W-:Y:S01]  /*14270*/  LOP3.LUT R4, R13, R49, R50, 0x96, !PT ;  /* 0x000000310d047212 */ /* 0x000fe200078e9632 */
[----:B------:R-:W-:Y:S01]  /*14280*/  HMMA.16816.F32.BF16 R72, R8, R16, R136 ;  /* 0x000000100848723c */ /* 0x000fe20000041888 */
[----:B------:R-:W3:Y:S01]  /*14290*/  LDSM.16.MT88.4 R48, [R174+0x9800] ;  /* 0x00980000ae30783b */ /* 0x000ee20000004200 */
[----:B------:R-:W-:-:S03]  /*142a0*/  IMAD.WIDE.U32 R2, R2, -0x326172a9, RZ ;  /* 0xcd9e8d5702027825 */ /* 0x000fc600078e00ff */
[----:B------:R1:W5:Y:S02]  /*142b0*/  LDL.LU R201, [R1+0x1f8] ;  /* 0x0001f80001c97983 */ /* 0x0003640000300800 */
[----:B------:R-:W-:Y:S01]  /*142c0*/  LOP3.LUT R0, R3, R245, R36, 0x96, !PT ;  /* 0x000000f503007212 */ /* 0x000fe200078e9624 */
[----:B------:R-:W-:Y:S01]  /*142d0*/  IMAD.WIDE.U32 R4, R4, -0x2daee0ad, RZ ;  /* 0xd2511f5304047825 */ /* 0x000fe200078e00ff */
[C---:B------:R-:W-:Y:S01]  /*142e0*/  LOP3.LUT R3, R2.reuse, 0xffff, RZ, 0xc0, !PT ;  /* 0x0000ffff02037812 */ /* 0x040fe200078ec0ff */
[----:B------:R-:W-:Y:S01]  /*142f0*/  HMMA.16816.F32.BF16 R64, R8, R18, R140 ;  /* 0x000000120840723c */ /* 0x000fe2000004188c */
[----:B------:R-:W-:Y:S01]  /*14300*/  LOP3.LUT R13, R2, 0xff, RZ, 0xc0, !PT ;  /* 0x000000ff020d7812 */ /* 0x000fe200078ec0ff */
[----:B------:R-:W-:Y:S01]  /*14310*/  IMAD.WIDE.U32 R24, R6, -0x2daee0ad, RZ ;  /* 0xd2511f5306187825 */ /* 0x000fe200078e00ff */
[--C-:B------:R-:W-:Y:S01]  /*14320*/  SHF.R.U32.HI R7, RZ, 0x10, R2.reuse ;  /* 0x00000010ff077819 */ /* 0x100fe20000011602 */
[----:B------:R-:W-:Y:S01]  /*14330*/  LDSM.16.MT88.4 R16, [R188+0xa800] ;  /* 0x00a80000bc10783b */ /* 0x000fe20000004200 */
[----:B------:R-:W-:-:S02]  /*14340*/  SHF.R.U32.HI R12, RZ, 0x18, R2 ;  /* 0x00000018ff0c7819 */ /* 0x000fc40000011602 */
[----:B------:R-:W-:Y:S01]  /*14350*/  LOP3.LUT R2, R0, 0xffff, RZ, 0xc0, !PT ;  /* 0x0000ffff00027812 */ /* 0x000fe200078ec0ff */
[C---:B------:R-:W-:Y:S01]  /*14360*/  HMMA.16816.F32.BF16 R112, R8.reuse, R38, R112 ;  /* 0x000000260870723c */ /* 0x040fe20000041870 */
[----:B------:R-:W-:Y:S01]  /*14370*/  SHF.R.U32.HI R3, RZ, 0x8, R3 ;  /* 0x00000008ff037819 */ /* 0x000fe20000011603 */
[----:B------:R1:W5:Y:S01]  /*14380*/  LDL.LU R200, [R1+0x1f4] ;  /* 0x0001f40001c87983 */ /* 0x0003620000300800 */
[----:B------:R-:W-:Y:S02]  /*14390*/  LOP3.LUT R14, R5, R20, R22, 0x96, !PT ;  /* 0x00000014050e7212 */ /* 0x000fe400078e9616 */
[----:B------:R-:W-:Y:S01]  /*143a0*/  LOP3.LUT R5, R7, 0xff, RZ, 0xc0, !PT ;  /* 0x000000ff07057812 */ /* 0x000fe200078ec0ff */
[----:B------:R-:W-:Y:S01]  /*143b0*/  HMMA.16816.F32.BF16 R80, R8, R52, R128 ;  /* 0x000000340850723c */ /* 0x000fe20000041880 */
[----:B------:R-:W-:Y:S01]  /*143c0*/  SHF.R.U32.HI R6, RZ, 0x8, R2 ;  /* 0x00000008ff067819 */ /* 0x000fe20000011602 */
[----:B------:R1:W5:Y:S01]  /*143d0*/  LDL.LU R199, [R1+0x1f0] ;  /* 0x0001f00001c77983 */ /* 0x0003620000300800 */
[----:B------:R-:W-:-:S02]  /*143e0*/  PRMT R2, R13, 0x5410, R3 ;  /* 0x000054100d027816 */ /* 0x000fc40000000003 */
[----:B------:R-:W-:Y:S01]  /*143f0*/  SHF.R.U32.HI R3, RZ, 0x10, R0 ;  /* 0x00000010ff037819 */ /* 0x000fe20000011600 */
[C---:B------:R-:W-:Y:S01]  /*14400*/  HMMA.16816.F32.BF16 R76, R8.reuse, R54, R132 ;  /* 0x00000036084c723c */ /* 0x040fe20000041884 */
[----:B------:R-:W-:Y:S01]  /*14410*/  LOP3.LUT R15, R25, R21, R4, 0x96, !PT ;  /* 0x00000015190f7212 */ /* 0x000fe200078e9604 */
[----:B------:R1:W5:Y:S01]  /*14420*/  LDL.LU R198, [R1+0x1ec] ;  /* 0x0001ec0001c67983 */ /* 0x0003620000300800 */
[----:B------:R-:W-:Y:S02]  /*14430*/  LOP3.LUT R7, R0, 0xff, RZ, 0xc0, !PT ;  /* 0x000000ff00077812 */ /* 0x000fe400078ec0ff */
[----:B------:R-:W-:Y:S01]  /*14440*/  PRMT R4, R5, 0x5410, R12 ;  /* 0x0000541005047816 */ /* 0x000fe2000000000c */
[----:B------:R-:W1:Y:S01]  /*14450*/  LDSM.16.MT88.4 R20, [R174+0xa800] ;  /* 0x00a80000ae14783b */ /* 0x000e620000004200 */
[----:B------:R-:W-:Y:S02]  /*14460*/  SHF.R.U32.HI R5, RZ, 0x18, R0 ;  /* 0x00000018ff057819 */ /* 0x000fe40000011600 */
[----:B------:R-:W-:Y:S01]  /*14470*/  LOP3.LUT R3, R3, 0xff, RZ, 0xc0, !PT ;  /* 0x000000ff03037812 */ /* 0x000fe200078ec0ff */
[----:B------:R-:W-:Y:S01]  /*14480*/  HMMA.16816.F32.BF16 R52, R8, R60, R144 ;  /* 0x0000003c0834723c */ /* 0x000fe20000041890 */
[----:B------:R-:W-:Y:S01]  /*14490*/  PRMT R6, R7, 0x5410, R6 ;  /* 0x0000541007067816 */ /* 0x000fe20000000006 */
[----:B------:R1:W5:Y:S01]  /*144a0*/  LDL.LU R197, [R1+0x1e8] ;  /* 0x0001e80001c57983 */ /* 0x0003620000300800 */
[----:B------:R-:W-:-:S02]  /*144b0*/  HSET2.LE.AND R0, R2, R235, PT ;  /* 0x000000eb02007233 */ /* 0x000fc40003803000 */
[--C-:B------:R-:W-:Y:S01]  /*144c0*/  HSET2.LE.AND R2, R4, R235.reuse, PT ;  /* 0x000000eb04027233 */ /* 0x100fe20003803000 */
[C---:B------:R-:W-:Y:S01]  /*144d0*/  HMMA.16816.F32.BF16 R68, R8.reuse, R56, R152 ;  /* 0x000000380844723c */ /* 0x040fe20000041898 */
[----:B------:R-:W-:Y:S01]  /*144e0*/  PRMT R4, R3, 0x5410, R5 ;  /* 0x0000541003047816 */ /* 0x000fe20000000005 */
[----:B------:R1:W5:Y:S01]  /*144f0*/  LDL.LU R196, [R1+0x1e4] ;  /* 0x0001e40001c47983 */ /* 0x0003620000300800 */
[--C-:B------:R-:W-:Y:S02]  /*14500*/  HSET2.LE.AND R3, R6, R235.reuse, PT ;  /* 0x000000eb06037233 */ /* 0x100fe40003803000 */
[----:B------:R-:W-:Y:S01]  /*14510*/  LOP3.LUT R6, R195, R0, RZ, 0xc0, !PT ;  /* 0x00000000c3067212 */ /* 0x000fe200078ec0ff */
[----:B------:R-:W-:Y:S01]  /*14520*/  LDSM.16.MT88.4 R140, [R188+0xac00] ;  /* 0x00ac0000bc8c783b */ /* 0x000fe20000004200 */
[----:B------:R-:W-:Y:S02]  /*14530*/  HSET2.LE.AND R0, R4, R235, PT ;  /* 0x000000eb04007233 */ /* 0x000fe40003803000 */
[----:B------:R-:W-:Y:S01]  /*14540*/  LOP3.LUT R7, R194, R2, RZ, 0xc0, !PT ;  /* 0x00000002c2077212 */ /* 0x000fe200078ec0ff */
[C---:B------:R-:W-:Y:S01]  /*14550*/  HMMA.16816.F32.BF16 R60, R8.reuse, R62, R148 ;  /* 0x0000003e083c723c */ /* 0x040fe20000041894 */
[----:B------:R-:W-:Y:S01]  /*14560*/  LOP3.LUT R4, R211, R3, RZ, 0xc0, !PT ;  /* 0x00000003d3047212 */ /* 0x000fe200078ec0ff */
[----:B------:R-:W-:Y:S01]  /*14570*/  IMAD.WIDE.U32 R2, R14, -0x326172a9, RZ ;  /* 0xcd9e8d570e027825 */ /* 0x000fe200078e00ff */
[----:B------:R-:W-:Y:S01]  /*14580*/  LOP3.LUT R5, R210, R0, RZ, 0xc0, !PT ;  /* 0x00000000d2057212 */ /* 0x000fe200078ec0ff */
[----:B------:R1:W5:Y:S02]  /*14590*/  LDL.LU R193, [R1+0x1e0] ;  /* 0x0001e00001c17983 */ /* 0x0003640000300800 */
[----:B------:R-:W-:Y:S01]  /*145a0*/  IMAD.WIDE.U32 R210, R15, -0x326172a9, RZ ;  /* 0xcd9e8d570fd27825 */ /* 0x000fe200078e00ff */
[----:B------:R-:W-:Y:S01]  /*145b0*/  LOP3.LUT R3, R3, R26, R220, 0x96, !PT ;  /* 0x0000001a03037212 */ /* 0x000fe200078e96dc */
[----:B------:R-:W2:Y:S03]  /*145c0*/  LDSM.16.MT88.4 R12, [R174+0xb800] ;  /* 0x00b80000ae0c783b */ /* 0x000ea60000004200 */
[----:B------:R-:W-:Y:S01]  /*145d0*/  LOP3.LUT R0, R211, R27, R2, 0x96, !PT ;  /* 0x0000001bd3007212 */ /* 0x000fe200078e9602 */
[----:B------:R-:W-:Y:S01]  /*145e0*/  IMAD.WIDE.U32 R2, R3, -0x2daee0ad, RZ ;  /* 0xd2511f5303027825 */ /* 0x000fe200078e00ff */
[----:B------:R-:W-:Y:S01]  /*145f0*/  HMMA.16816.F32.BF16 R56, R8, R58, R156 ;  /* 0x0000003a0838723c */ /* 0x000fe2000004189c */
[----:B------:R2:W5:Y:S02]  /*14600*/  LDL.LU R191, [R1+0x1dc] ;  /* 0x0001dc0001bf7983 */ /* 0x0005640000300800 */
[----:B------:R-:W-:Y:S01]  /*14610*/  IMAD.WIDE.U32 R194, R0, -0x2daee0ad, RZ ;  /* 0xd2511f5300c27825 */ /* 0x000fe200078e00ff */
[----:B------:R-:W-:Y:S01]  /*14620*/  LOP3.LUT R0, R3, R248, R24, 0x96, !PT ;  /* 0x000000f803007212 */ /* 0x000fe200078e9618 */
[----:B------:R2:W5:Y:S03]  /*14630*/  LDL.LU R190, [R1+0x1d8] ;  /* 0x0001d80001be7983 */ /* 0x0005660000300800 */
[----:B------:R-:W-:Y:S01]  /*14640*/  LOP3.LUT R2, R195, R249, R2, 0x96, !PT ;  /* 0x000000f9c3027212 */ /* 0x000fe200078e9602 */
[----:B------:R-:W4:Y:S01]  /*14650*/  LDSM.16.MT88.4 R24, [R188+0xb800] ;  /* 0x00b80000bc18783b */ /* 0x000f220000004200 */
[----:B------:R-:W-:Y:S01]  /*14660*/  IMAD.WIDE.U32 R38, R0, -0x326172a9, RZ ;  /* 0xcd9e8d5700267825 */ /* 0x000fe200078e00ff */
[----:B---3--:R-:W-:Y:S02]  /*14670*/  HMMA.16816.F32.BF16 R136, R4, R48, R108 ;  /* 0x000000300488723c */ /* 0x008fe4000004186c */
[----:B------:R3:W5:Y:S01]  /*14680*/  LDL.LU R189, [R1+0x1d4] ;  /* 0x0001d40001bd7983 */ /* 0x0007620000300800 */
[----:B------:R-:W-:-:S03]  /*14690*/  IMAD.WIDE.U32 R2, R2, -0x326172a9, RZ ;  /* 0xcd9e8d5702027825 */ /* 0x000fc600078e00ff */
[----:B-1----:R-:W-:Y:S01]  /*146a0*/  HMMA.16816.F32.BF16 R120, R4, R20, R176 ;  /* 0x000000140478723c */ /* 0x002fe200000418b0 */
[----:B------:R3:W5:Y:S01]  /*146b0*/  LDL.LU R175, [R1+0x1d0] ;  /* 0x0001d00001af7983 */ /* 0x0007620000300800 */
[----:B------:R-:W-:Y:S02]  /*146c0*/  LOP3.LUT R0, R3, R245, R38, 0x96, !PT ;  /* 0x000000f503007212 */ /* 0x000fe400078e9626 */
[C---:B------:R-:W-:Y:S01]  /*146d0*/  LOP3.LUT R3, R2.reuse, 0xffff, RZ, 0xc0, !PT ;  /* 0x0000ffff02037812 */ /* 0x040fe200078ec0ff */
[----:B------:R-:W-:Y:S01]  /*146e0*/  LDSM.16.MT88.4 R156, [R188+0x9c00] ;  /* 0x009c0000bc9c783b */ /* 0x000fe20000004200 */
[----:B------:R-:W-:Y:S02]  /*146f0*/  LOP3.LUT R36, R2, 0xff, RZ, 0xc0, !PT ;  /* 0x000000ff02247812 */ /* 0x000fe400078ec0ff */
[--C-:B------:R-:W-:Y:S01]  /*14700*/  SHF.R.U32.HI R11, RZ, 0x10, R2.reuse ;  /* 0x00000010ff0b7819 */ /* 0x100fe20000011602 */
[----:B------:R-:W-:Y:S01]  /*14710*/  LDSM.16.MT88.4 R148, [R174+0xac00] ;  /* 0x00ac0000ae94783b */ /* 0x000fe20000004200 */
[----:B------:R-:W-:-:S02]  /*14720*/  SHF.R.U32.HI R10, RZ, 0x18, R2 ;  /* 0x00000018ff0a7819 */ /* 0x000fc40000011602 */
[C---:B------:R-:W-:Y:S02]  /*14730*/  LOP3.LUT R2, R0.reuse, 0xffff, RZ, 0xc0, !PT ;  /* 0x0000ffff00027812 */ /* 0x040fe400078ec0ff */
[----:B------:R-:W-:Y:S02]  /*14740*/  SHF.R.U32.HI R3, RZ, 0x8, R3 ;  /* 0x00000008ff037819 */ /* 0x000fe40000011603 */
        /* <DEDUP_REMOVED lines=19> */
[----:B------:R-:W-:Y:S02]  /*14880*/  LOP3.LUT R9, R243, R9, RZ, 0xc0, !PT ;  /* 0x00000009f3097212 */ /* 0x000fe400078ec0ff */
[----:B------:R-:W-:Y:S01]  /*14890*/  LOP3.LUT R0, R3, R246, R40, 0x96, !PT ;  /* 0x000000f603007212 */ /* 0x000fe200078e9628 */
[C---:B------:R-:W-:Y:S01]  /*148a0*/  HMMA.16816.F32.BF16 R132, R4.reuse, R50, R164 ;  /* 0x000000320484723c */ /* 0x040fe200000418a4 */
[----:B------:R-:W-:Y:S01]  /*148b0*/  LOP3.LUT R3, R2, 0xffff, RZ, 0xc0, !PT ;  /* 0x0000ffff02037812 */ /* 0x000fe200078ec0ff */
[----:B------:R-:W1:Y:S04]  /*148c0*/  LDSM.16.MT88.4 R164, [R174+0x9c00] ;  /* 0x009c0000aea4783b */ /* 0x000e680000004200 */
[C---:B------:R-:W-:Y:S06]  /*148d0*/  HMMA.16816.F32.BF16 R128, R4.reuse, R44, R168 ;  /* 0x0000002c0480723c */ /* 0x040fec00000418a8 */
[C---:B------:R-:W-:Y:S06]  /*148e0*/  HMMA.16816.F32.BF16 R124, R4.reuse, R46, R160 ;  /* 0x0000002e047c723c */ /* 0x040fec00000418a0 */
[C---:B------:R-:W-:Y:S06]  /*148f0*/  HMMA.16816.F32.BF16 R116, R4.reuse, R22, R212 ;  /* 0x000000160474723c */ /* 0x040fec00000418d4 */
[C---:B------:R-:W-:Y:S06]  /*14900*/  HMMA.16816.F32.BF16 R96, R4.reuse, R16, R228 ;  /* 0x000000100460723c */ /* 0x040fec00000418e4 */
[C---:B------:R-:W-:Y:S06]  /*14910*/  HMMA.16816.F32.BF16 R108, R4.reuse, R18, R224 ;  /* 0x00000012046c723c */ /* 0x040fec00000418e0 */
[C---:B--2---:R-:W-:Y:S06]  /*14920*/  HMMA.16816.F32.BF16 R104, R4.reuse, R12, R104 ;  /* 0x0000000c0468723c */ /* 0x044fec0000041868 */
[C---:B------:R-:W-:Y:S06]  /*14930*/  HMMA.16816.F32.BF16 R176, R4.reuse, R14, R184 ;  /* 0x0000000e04b0723c */ /* 0x040fec00000418b8 */
[C---:B----4-:R-:W-:Y:S06]  /*14940*/  HMMA.16816.F32.BF16 R180, R4.reuse, R24, R180 ;  /* 0x0000001804b4723c */ /* 0x050fec00000418b4 */
        /* <DEDUP_REMOVED lines=18> */
[----:B------:R-:W-:Y:S07]  /*14a70*/  HMMA.16816.F32.BF16 R168, R8, R48, R92 ;  /* 0x0000003008a8723c */ /* 0x000fee000004185c */
[----:B------:R-:W-:Y:S01]  /*14a80*/  LOP3.LUT R95, R217, R2, RZ, 0xc0, !PT ;  /* 0x00000002d95f7212 */ /* 0x000fe200078ec0ff */
[----:B------:R-:W-:-:S05]  /*14a90*/  IMAD.MOV.U32 R217, RZ, RZ, R241 ;  /* 0x000000ffffd97224 */ /* 0x000fca00078e00f1 */
[----:B------:R-:W-:Y:S02]  /*14aa0*/  LOP3.LUT R2, R39, R217, R210, 0x96, !PT ;  /* 0x000000d927027212 */ /* 0x000fe400078e96d2 */
[----:B------:R-:W2:Y:S01]  /*14ab0*/  LDL R210, [R1+0x180] ;  /* 0x0001800001d27983 */ /* 0x000ea20000100800 */
[----:B------:R-:W-:Y:S02]  /*14ac0*/  PRMT R0, R16, 0x5410, R6 ;  /* 0x0000541010007816 */ /* 0x000fe40000000006 */
[--C-:B------:R-:W-:Y:S01]  /*14ad0*/  HSET2.LE.AND R3, R5, R235.reuse, PT ;  /* 0x000000eb05037233 */ /* 0x100fe20003803000 */
[C---:B------:R-:W-:Y:S01]  /*14ae0*/  HMMA.16816.F32.BF16 R152, R8.reuse, R20, R80 ;  /* 0x000000140898723c */ /* 0x040fe20000041850 */
[----:B------:R-:W4:Y:S01]  /*14af0*/  LDSM.16.MT88.4 R80, [R174+0xbc00] ;  /* 0x00bc0000ae50783b */ /* 0x000f220000004200 */
[--C-:B------:R-:W-:Y:S02]  /*14b00*/  HSET2.LE.AND R0, R0, R235.reuse, PT ;  /* 0x000000eb00007233 */ /* 0x100fe40003803000 */
[----:B------:R-:W-:Y:S01]  /*14b10*/  LOP3.LUT R92, R234, R3, RZ, 0xc0, !PT ;  /* 0x00000003ea5c7212 */ /* 0x000fe200078ec0ff */
[----:B------:R-:W-:Y:S01]  /*14b20*/  IMAD.WIDE.U32 R2, R2, -0x2daee0ad, RZ ;  /* 0xd2511f5302027825 */ /* 0x000fe200078e00ff */
[----:B------:R-:W-:Y:S01]  /*14b30*/  HMMA.16816.F32.BF16 R60, R8, R14, R60 ;  /* 0x0000000e083c723c */ /* 0x000fe2000004183c */
[----:B------:R-:W3:Y:S01]  /*14b40*/  LDSM.16.MT88.4 R12, [R188+0xbc00] ;  /* 0x00bc0000bc0c783b */ /* 0x000ee20000004200 */
        /* <DEDUP_REMOVED lines=30> */
[----:B------:R-:W-:Y:S01]  /*14d30*/  HSET2.LE.AND R4, R4, R235, PT ;  /* 0x000000eb04047233 */ /* 0x000fe20003803000 */
[----:B------:R-:W-:Y:S07]  /*14d40*/  HMMA.16816.F32.BF16 R112, R92, R140, R96 ;  /* 0x0000008c5c70723c */ /* 0x000fee0000041860 */
[----:B------:R-:W-:-:S02]  /*14d50*/  LOP3.LUT R98, R237, R0, RZ, 0xc0, !PT ;  /* 0x00000000ed627212 */ /* 0x000fc400078ec0ff */
[----:B------:R-:W-:Y:S02]  /*14d60*/  LOP3.LUT R99, R236, R2, RZ, 0xc0, !PT ;  /* 0x00000002ec637212 */ /* 0x000fe400078ec0ff */
[----:B------:R-:W-:Y:S02]  /*14d70*/  LOP3.LUT R96, R239, R3, RZ, 0xc0, !PT ;  /* 0x00000003ef607212 */ /* 0x000fe400078ec0ff */
[----:B------:R-:W-:Y:S01]  /*14d80*/  LOP3.LUT R97, R238, R4, RZ, 0xc0, !PT ;  /* 0x00000004ee617212 */ /* 0x000fe200078ec0ff */
[----:B-1----:R-:W-:Y:S01]  /*14d90*/  HMMA.16816.F32.BF16 R136, R92, R164, R136 ;  /* 0x000000a45c88723c */ /* 0x002fe20000041888 */
[----:B------:R-:W-:-:S05]  /*14da0*/  IADD3 R194, P0, R34, -0x100, RZ ;  /* 0xffffff0022c27810 */ /* 0x000fca0007f1e0ff */
[----:B------:R-:W-:Y:S01]  /*14db0*/  HMMA.16816.F32.BF16 R132, R92, R166, R132 ;  /* 0x000000a65c84723c */ /* 0x000fe20000041884 */
[----:B------:R-:W-:-:S05]  /*14dc0*/  IMAD.MOV.U32 R184, RZ, RZ, R216 ;  /* 0x000000ffffb87224 */ /* 0x000fca00078e00d8 */
[----:B------:R-:W-:Y:S01]  /*14dd0*/  HMMA.16816.F32.BF16 R128, R92, R156, R128 ;  /* 0x0000009c5c80723c */ /* 0x000fe20000041880 */
[----:B------:R-:W-:-:S05]  /*14de0*/  IADD3.X R195, R35, -0x1, RZ, P0, !PT ;  /* 0xffffffff23c37810 */ /* 0x000fca00007fe4ff */
[C---:B------:R-:W-:Y:S06]  /*14df0*/  HMMA.16816.F32.BF16 R124, R92.reuse, R158, R124 ;  /* 0x0000009e5c7c723c */ /* 0x040fec000004187c */
[C---:B------:R-:W-:Y:S06]  /*14e00*/  HMMA.16816.F32.BF16 R120, R92.reuse, R148, R120 ;  /* 0x000000945c78723c */ /* 0x040fec0000041878 */
[C---:B------:R-:W-:Y:S06]  /*14e10*/  HMMA.16816.F32.BF16 R116, R92.reuse, R150, R116 ;  /* 0x000000965c74723c */ /* 0x040fec0000041874 */
[C---:B------:R-:W-:Y:S06]  /*14e20*/  HMMA.16816.F32.BF16 R108, R92.reuse, R142, R108 ;  /* 0x0000008e5c6c723c */ /* 0x040fec000004186c */
[C---:B----4-:R-:W-:Y:S06]  /*14e30*/  HMMA.16816.F32.BF16 R72, R92.reuse, R80, R104 ;  /* 0x000000505c48723c */ /* 0x050fec0000041868 */
[----:B------:R-:W-:Y:S06]  /*14e40*/  HMMA.16816.F32.BF16 R76, R92, R82, R176 ;  /* 0x000000525c4c723c */ /* 0x000fec00000418b0 */
[C---:B------:R-:W-:Y:S06]  /*14e50*/  HMMA.16816.F32.BF16 R168, R96.reuse, R164, R168 ;  /* 0x000000a460a8723c */ /* 0x040fec00000418a8 */
[C---:B------:R-:W-:Y:S06]  /*14e60*/  HMMA.16816.F32.BF16 R160, R96.reuse, R156, R160 ;  /* 0x0000009c60a0723c */ /* 0x040fec00000418a0 */
[C---:B------:R-:W-:Y:S06]  /*14e70*/  HMMA.16816.F32.BF16 R152, R96.reuse, R148, R152 ;  /* 0x000000946098723c */ /* 0x040fec0000041898 */
[C---:B------:R-:W-:Y:S06]  /*14e80*/  HMMA.16816.F32.BF16 R144, R96.reuse, R140, R144 ;  /* 0x0000008c6090723c */ /* 0x040fec0000041890 */
[----:B------:R-:W-:Y:S06]  /*14e90*/  HMMA.16816.F32.BF16 R68, R96, R80, R52 ;  /* 0x000000506044723c */ /* 0x000fec0000041834 */
[----:B---3--:R-:W-:Y:S06]  /*14ea0*/  HMMA.16816.F32.BF16 R88, R92, R12, R180 ;  /* 0x0000000c5c58723c */ /* 0x008fec00000418b4 */
        /* <DEDUP_REMOVED lines=12> */
[----:B--2---:R-:W-:-:S13]  /*14f70*/  ISETP.GT.AND P1, PT, R216, R210, PT ;  /* 0x000000d2d800720c */ /* 0x004fda0003f24270 */
[----:B------:R-:W-:Y:S05]  /*14f80*/  @!P1 BRA `(.L_x_1105) ;  /* 0x00000098001c9947 */ /* 0x000fea0003800000 */
        /* <DEDUP_REMOVED lines=10> */
[----:B--2---:R-:W-:-:S04]  /*15030*/  IMAD.MOV.U32 R211, RZ, RZ, R235 ;  /* 0x000000ffffd37224 */ /* 0x004fc800078e00eb */
[----:B------:R-:W-:Y:S01]  /*15040*/  VIADD R216, R211, 0xfffffffd ;  /* 0xfffffffdd3d87836 */ /* 0x000fe20000000000 */
[C---:B---3--:R-:W-:Y:S01]  /*15050*/  SHF.L.U64.HI R0, R240.reuse, 0x6, R241 ;  /* 0x00000006f0007819 */ /* 0x048fe200000102f1 */
[----:B------:R-:W-:-:S03]  /*15060*/  IMAD.SHL.U32 R5, R240, 0x40, RZ ;  /* 0x00000040f0057824 */ /* 0x000fc600078e00ff */
[----:B------:R-:W-:Y:S01]  /*15070*/  SHF.R.S32.HI R4, RZ, 0x1f, R216 ;  /* 0x0000001fff047819 */ /* 0x000fe200000114d8 */
[----:B------:R-:W-:Y:S02]  /*15080*/  IMAD R0, R0, R216, RZ ;  /* 0x000000d800007224 */ /* 0x000fe400078e02ff */
[----:B----4-:R-:W-:Y:S02]  /*15090*/  IMAD.MOV.U32 R3, RZ, RZ, R251 ;  /* 0x000000ffff037224 */ /* 0x010fe400078e00fb */
        /* <DEDUP_REMOVED lines=48> */
[----:B------:R-:W4:Y:S04]  /*153a0*/  LDSM.16.M88.4 R48, [R175+0x6800] ;  /* 0x00680000af30783b */ /* 0x000f280000000200 */
[----:B-1----:R-:W1:Y:S04]  /*153b0*/  LDSM.16.M88.4 R12, [R190+0x1000] ;  /* 0x00100000be0c783b */ /* 0x002e680000000200 */
[----:B------:R-:W1:Y:S04]  /*153c0*/  LDSM.16.M88.4 R44, [R175+0x6c00] ;  /* 0x006c0000af2c783b */ /* 0x000e680000000200 */
[----:B--2---:R-:W-:Y:S04]  /*153d0*/  LDSM.16.M88.4 R8, [R191] ;  /* 0x00000000bf08783b */ /* 0x004fe80000000200 */
[----:B------:R-:W2:Y:S04]  /*153e0*/  LDSM.16.M88.4 R24, [R189+0x6800] ;  /* 0x00680000bd18783b */ /* 0x000ea80000000200 */
[----:B------:R-:W2:Y:S04]  /*153f0*/  LDSM.16.M88.4 R52, [R175+0x6400] ;  /* 0x00640000af34783b */ /* 0x000ea80000000200 */
[----:B---3--:R-:W3:Y:S04]  /*15400*/  LDSM.16.M88.4 R4, [R191+0x1000] ;  /* 0x00100000bf04783b */ /* 0x008ee80000000200 */
[----:B------:R-:W3:Y:S04]  /*15410*/  LDSM.16.M88.4 R20, [R189+0x6c00] ;  /* 0x006c0000bd14783b */ /* 0x000ee80000000200 */
[----:B------:R-:W3:Y:S04]  /*15420*/  LDSM.16.M88.4 R56, [R175+0x6000] ;  /* 0x00600000af38783b */ /* 0x000ee80000000200 */
[----:B------:R-:W3:Y:S01]  /*15430*/  LDSM.16.M88.4 R36, [R189+0x6400] ;  /* 0x00640000bd24783b */ /* 0x000ee20000000200 */
[-C--:B----4-:R-:W-:Y:S03]  /*15440*/  HMMA.16816.F32.BF16 R104, R16, R48.reuse, RZ ;  /* 0x000000301068723c */ /* 0x090fe600000418ff */
[----:B------:R-:W4:Y:S04]  /*15450*/  LDSM.16.M88.4 R40, [R189+0x6000] ;  /* 0x00600000bd28783b */ /* 0x000f280000000200 */
[----:B------:R-:W0:Y:S01]  /*15460*/  LDGDEPBAR ;  /* 0x00000000000079af */ /* 0x000e220000000000 */
[----:B-1----:R-:W-:Y:S06]  /*15470*/  HMMA.16816.F32.BF16 R100, R12, R48, RZ ;  /* 0x000000300c64723c */ /* 0x002fec00000418ff */
[-C--:B------:R-:W-:Y:S06]  /*15480*/  HMMA.16816.F32.BF16 R64, R16, R44.reuse, RZ ;  /* 0x0000002c1040723c */ /* 0x080fec00000418ff */
[----:B------:R-:W-:Y:S06]  /*15490*/  HMMA.16816.F32.BF16 R60, R12, R44, RZ ;  /* 0x0000002c0c3c723c */ /* 0x000fec00000418ff */
[----:B--2---:R-:W-:Y:S06]  /*154a0*/  HMMA.16816.F32.BF16 R228, R8, R24, R104 ;  /* 0x0000001808e4723c */ /* 0x004fec0000041868 */
[----:B------:R-:W-:Y:S06]  /*154b0*/  HMMA.16816.F32.BF16 R180, R16, R52, RZ ;  /* 0x0000003410b4723c */ /* 0x000fec00000418ff */
[----:B---3--:R-:W-:Y:S06]  /*154c0*/  HMMA.16816.F32.BF16 R104, R4, R24, R100 ;  /* 0x000000180468723c */ /* 0x008fec0000041864 */
[-C--:B------:R-:W-:Y:S06]  /*154d0*/  HMMA.16816.F32.BF16 R240, R8, R20.reuse, R64 ;  /* 0x0000001408f0723c */ /* 0x080fec0000041840 */
[----:B------:R-:W-:Y:S06]  /*154e0*/  HMMA.16816.F32.BF16 R236, R4, R20, R60 ;  /* 0x0000001404ec723c */ /* 0x000fec000004183c */
[-C--:B------:R-:W-:Y:S06]  /*154f0*/  HMMA.16816.F32.BF16 R212, R16, R56.reuse, RZ ;  /* 0x0000003810d4723c */ /* 0x080fec00000418ff */
        /* <DEDUP_REMOVED lines=10> */
[-C--:B------:R-:W-:Y:S06]  /*155a0*/  HMMA.16816.F32.BF16 R224, R8, R36.reuse, R180 ;  /* 0x0000002408e0723c */ /* 0x080fec00000418b4 */
[C---:B------:R-:W-:Y:S06]  /*155b0*/  HMMA.16816.F32.BF16 R180, R4.reuse, R36, R176 ;  /* 0x0000002404b4723c */ /* 0x040fec00000418b0 */
[----:B------:R-:W-:Y:S06]  /*155c0*/  HMMA.16816.F32.BF16 R176, R4, R26, R60 ;  /* 0x0000001a04b0723c */ /* 0x000fec000004183c */
[-C--:B----4-:R-:W-:Y:S06]  /*155d0*/  HMMA.16816.F32.BF16 R212, R8, R40.reuse, R212 ;  /* 0x0000002808d4723c */ /* 0x090fec00000418d4 */
        /* <DEDUP_REMOVED lines=19> */
[----:B------:R-:W-:Y:S01]  /*15710*/  HMMA.16816.F32.BF16 R60, R8, R14, R60 ;  /* 0x0000000e083c723c */ /* 0x000fe2000004183c */
[----:B------:R-:W1:Y:S05]  /*15720*/  LDSM.16.M88.4 R12, [R175+0x7800] ;  /* 0x00780000af0c783b */ /* 0x000e6a0000000200 */
[-C--:B-1----:R-:W-:Y:S06]  /*15730*/  HMMA.16816.F32.BF16 R100, R4, R12.reuse, R104 ;  /* 0x0000000c0464723c */ /* 0x082fec0000041868 */
[----:B------:R-:W-:Y:S06]  /*15740*/  HMMA.16816.F32.BF16 R64, R8, R12, R228 ;  /* 0x0000000c0840723c */ /* 0x000fec00000418e4 */
        /* <DEDUP_REMOVED lines=57> */
[----:B------:R-:W-:Y:S01]  /*15ae0*/  HMMA.16816.F32.BF16 R228, R8, R14, R228 ;  /* 0x0000000e08e4723c */ /* 0x000fe200000418e4 */
[----:B------:R-:W1:Y:S05]  /*15af0*/  LDSM.16.M88.4 R12, [R189+0x8400] ;  /* 0x00840000bd0c783b */ /* 0x000e6a0000000200 */
[----:B-1----:R-:W-:Y:S06]  /*15b00*/  HMMA.16816.F32.BF16 R176, R4, R14, R100 ;  /* 0x0000000e04b0723c */ /* 0x002fec0000041864 */
[-C--:B------:R-:W-:Y:S06]  /*15b10*/  HMMA.16816.F32.BF16 R224, R8, R12.reuse, R224 ;  /* 0x0000000c08e0723c */ /* 0x080fec00000418e0 */
[----:B------:R-:W-:Y:S06]  /*15b20*/  HMMA.16816.F32.BF16 R212, R4, R12, R212 ;  /* 0x0000000c04d4723c */ /* 0x000fec00000418d4 */
[C---:B------:R-:W-:Y:S01]  /*15b30*/  HMMA.16816.F32.BF16 R100, R8.reuse, R14, R60 ;  /* 0x0000000e0864723c */ /* 0x040fe2000004183c */
[----:B------:R-:W1:Y:S05]  /*15b40*/  LDSM.16.M88.4 R12, [R189+0x8800] ;  /* 0x00880000bd0c783b */ /* 0x000e6a0000000200 */
[-C--:B-1----:R-:W-:Y:S06]  /*15b50*/  HMMA.16816.F32.BF16 R184, R8, R12.reuse, R56 ;  /* 0x0000000c08b8723c */ /* 0x082fec0000041838 */
[C---:B------:R-:W-:Y:S06]  /*15b60*/  HMMA.16816.F32.BF16 R236, R4.reuse, R12, R44 ;  /* 0x0000000c04ec723c */ /* 0x040fec000004182c */
[-C--:B------:R-:W-:Y:S06]  /*15b70*/  HMMA.16816.F32.BF16 R248, R4, R14.reuse, R40 ;  /* 0x0000000e04f8723c */ /* 0x080fec0000041828 */
[----:B------:R-:W-:Y:S01]  /*15b80*/  HMMA.16816.F32.BF16 R240, R8, R14, R24 ;  /* 0x0000000e08f0723c */ /* 0x000fe20000041818 */
[----:B------:R-:W1:Y:S01]  /*15b90*/  LDSM.16.M88.4 R12, [R189+0x8c00] ;  /* 0x008c0000bd0c783b */ /* 0x000e620000000200 */
[----:B------:R-:W-:Y:S01]  /*15ba0*/  ISETP.GT.AND P0, PT, R216, R210, PT ;  /* 0x000000d2d800720c */ /* 0x000fe20003f04270 */
[----:B------:R-:W-:-:S04]  /*15bb0*/  DEPBAR.LE SB0, 0x0 ;  /* 0x000080000000791a */ /* 0x000fc80000000000 */
[-C--:B-1----:R-:W-:Y:S06]  /*15bc0*/  HMMA.16816.F32.BF16 R40, R8, R12.reuse, R48 ;  /* 0x0000000c0828723c */ /* 0x082fec0000041830 */
[C---:B------:R-:W-:Y:S06]  /*15bd0*/  HMMA.16816.F32.BF16 R24, R4.reuse, R12, R36 ;  /* 0x0000000c0418723c */ /* 0x040fec0000041824 */
[-C--:B------:R-:W-:Y:S06]  /*15be0*/  HMMA.16816.F32.BF16 R20, R4, R14.reuse, R20 ;  /* 0x0000000e0414723c */ /* 0x080fec0000041814 */
[----:B------:R-:W-:Y:S05]  /*15bf0*/  HMMA.16816.F32.BF16 R4, R8, R14, R16 ;  /* 0x0000000e0804723c */ /* 0x000fea0000041810 */
[----:B------:R1:W-:Y:S04]  /*15c00*/  STL.64 [R1+0x20], R40 ;  /* 0x0000202801007387 */ /* 0x0003e80000100a00 */
[----:B------:R1:W-:Y:S04]  /*15c10*/  STL.64 [R1+0x28], R42 ;  /* 0x0000282a01007387 */ /* 0x0003e80000100a00 */
[----:B------:R1:W-:Y:S04]  /*15c20*/  STL.64 [R1+0x30], R24 ;  /* 0x0000301801007387 */ /* 0x0003e80000100a00 */
[----:B------:R1:W-:Y:S04]  /*15c30*/  STL.64 [R1+0x38], R26 ;  /* 0x0000381a01007387 */ /* 0x0003e80000100a00 */
[----:B------:R1:W-:Y:S04]  /*15c40*/  STL.64 [R1+0x60], R20 ;  /* 0x0000601401007387 */ /* 0x0003e80000100a00 */
[----:B------:R1:W-:Y:S04]  /*15c50*/  STL.64 [R1+0x68], R22 ;  /* 0x0000681601007387 */ /* 0x0003e80000100a00 */
[----:B------:R1:W-:Y:S04]  /*15c60*/  STL.64 [R1+0x50], R4 ;  /* 0x0000500401007387 */ /* 0x0003e80000100a00 */
[----:B------:R1:W-:Y:S01]  /*15c70*/  STL.64 [R1+0x58], R6 ;  /* 0x0000580601007387 */ /* 0x0003e20000100a00 */
[----:B------:R-:W-:Y:S01]  /*15c80*/  BSSY B1, `(.L_x_1110) ;  /* 0x0000041000017945 */ /* 0x000fe20003800000 */
[----:B------:R-:W-:Y:S06]  /*15c90*/  BAR.SYNC.DEFER_BLOCKING 0x0 ;  /* 0x0000000000007b1d */ /* 0x000fec0000010000 */
[----:B------:R-:W-:Y:S05]  /*15ca0*/  @!P0 BRA `(.L_x_1111) ;  /* 0x0000000000f88947 */ /* 0x000fea0003800000 */
[----:B------:R-:W2:Y:S01]  /*15cb0*/  LDL.64 R2, [R1+0x188] ;  /* 0x0001880001027983 */ /* 0x000ea20000100a00 */
[----:B------:R-:W-:-:S03]  /*15cc0*/  IMAD.MOV.U32 R0, RZ, RZ, R211 ;  /* 0x000000ffff007224 */ /* 0x000fc600078e00d3 */
[----:B------:R-:W2:Y:S04]  /*15cd0*/  LDL R195, [R1+0x184] ;  /* 0x0001840001c37983 */ /* 0x000ea80000100800 */
[----:B------:R-:W3:Y:S04]  /*15ce0*/  LDL R194, [R1+0x1bc] ;  /* 0x0001bc0001c27983 */ /* 0x000ee80000100800 */
[----:B------:R-:W4:Y:S04]  /*15cf0*/  LDL R210, [R1+0x19c] ;  /* 0x00019c0001d27983 */ /* 0x000f280000100800 */
[----:B------:R-:W5:Y:S01]  /*15d00*/  LDL R211, [R1+0x1a8] ;  /* 0x0001a80001d37983 */ /* 0x000f620000100800 */
[----:B------:R-:W-:-:S05]  /*15d10*/  VIADD R0, R0, 0xfffffffc ;  /* 0xfffffffc00007836 */ /* 0x000fca0000000000 */
[----:B-1----:R-:W-:Y:S01]  /*15d20*/  SHF.R.S32.HI R4, RZ, 0x1f, R0 ;  /* 0x0000001fff047819 */ /* 0x002fe20000011400 */
        /* <DEDUP_REMOVED lines=52> */
.L_x_1113:
[----:B------:R-:W-:Y:S05]  /*16070*/  BSYNC B0 ;  /* 0x0000000000007941 */ /* 0x000fea0003800000 */
.L_x_1112:
[----:B------:R-:W0:Y:S02]  /*16080*/  LDGDEPBAR ;  /* 0x00000000000079af */ /* 0x000e240000000000 */
.L_x_1111:
[----:B------:R-:W-:Y:S05]  /*16090*/  BSYNC B1 ;  /* 0x0000000000017941 */ /* 0x000fea0003800000 */
.L_x_1110:
[----:B-1----:R-:W3:Y:S04]  /*160a0*/  LDL.LU R6, [R1+0x28] ;  /* 0x0000280001067983 */ /* 0x002ee80000300800 */
[----:B--2---:R-:W2:Y:S04]  /*160b0*/  LDL.LU R5, [R1+0x30] ;  /* 0x0000300001057983 */ /* 0x004ea80000300800 */
[----:B------:R-:W4:Y:S04]  /*160c0*/  LDL.LU R4, [R1+0x38] ;  /* 0x0000380001047983 */ /* 0x000f280000300800 */
[----:B------:R-:W4:Y:S04]  /*160d0*/  LDL.LU R7, [R1+0x3c] ;  /* 0x00003c0001077983 */ /* 0x000f280000300800 */
[----:B------:R-:W4:Y:S04]  /*160e0*/  LDL.LU R3, [R1+0x20] ;  /* 0x0000200001037983 */ /* 0x000f280000300800 */
[----:B------:R-:W4:Y:S04]  /*160f0*/  LDL.LU R8, [R1+0x24] ;  /* 0x0000240001087983 */ /* 0x000f280000300800 */
[----:B------:R-:W4:Y:S04]  /*16100*/  LDL R36, [R1+0x18] ;  /* 0x0000180001247983 */ /* 0x000f280000100800 */
[----:B------:R-:W4:Y:S04]  /*16110*/  LDL R27, [R1+0x94] ;  /* 0x00009400011b7983 */ /* 0x000f280000100800 */
[----:B------:R-:W4:Y:S04]  /*16120*/  LDL R26, [R1+0x1c] ;  /* 0x00001c00011a7983 */ /* 0x000f280000100800 */
[----:B------:R-:W4:Y:S04]  /*16130*/  LDL.LU R25, [R1+0x5c] ;  /* 0x00005c0001197983 */ /* 0x000f280000300800 */
[----:B------:R-:W4:Y:S04]  /*16140*/  LDL.LU R24, [R1+0x6c] ;  /* 0x00006c0001187983 */ /* 0x000f280000300800 */
[----:B------:R-:W4:Y:S04]  /*16150*/  LDL.LU R23, [R1+0x60] ;  /* 0x0000600001177983 */ /* 0x000f280000300800 */
[----:B------:R-:W4:Y:S04]  /*16160*/  LDL.LU R22, [R1+0x58] ;  /* 0x0000580001167983 */ /* 0x000f280000300800 */
[----:B------:R-:W4:Y:S04]  /*16170*/  LDL.LU R21, [R1+0x50] ;  /* 0x0000500001157983 */ /* 0x000f280000300800 */
[----:B------:R-:W4:Y:S04]  /*16180*/  LDL.LU R20, [R1+0x54] ;  /* 0x0000540001147983 */ /* 0x000f280000300800 */
[----:B------:R-:W4:Y:S04]  /*16190*/  LDL R19, [R1+0x10] ;  /* 0x0000100001137983 */ /* 0x000f280000100800 */
[----:B------:R-:W4:Y:S04]  /*161a0*/  LDL.LU.64 R10, [R1+0x158] ;  /* 0x00015800010a7983 */ /* 0x000f280000300a00 */
[----:B------:R-:W4:Y:S04]  /*161b0*/  LDL R18, [R1+0xb4] ;  /* 0x0000b40001127983 */ /* 0x000f280000100800 */
[----:B------:R-:W4:Y:S04]  /*161c0*/  LDL R17, [R1+0xa0] ;  /* 0x0000a00001117983 */ /* 0x000f280000100800 */
[----:B------:R-:W4:Y:S04]  /*161d0*/  LDL R16, [R1+0xac] ;  /* 0x0000ac0001107983 */ /* 0x000f280000100800 */
[----:B------:R-:W4:Y:S04]  /*161e0*/  LDL.LU.64 R14, [R1+0x88] ;  /* 0x00008800010e7983 */ /* 0x000f280000300a00 */
[----:B------:R-:W4:Y:S04]  /*161f0*/  LDL.64 R12, [R1+0x150] ;  /* 0x00015000010c7983 */ /* 0x000f280000100a00 */
[----:B------:R-:W4:Y:S01]  /*16200*/  LDL.LU R9, [R1+0x68] ;  /* 0x0000680001097983 */ /* 0x000f220000300800 */
[----:B------:R-:W1:Y:S03]  /*16210*/  S2R R0, SR_TID.X ;  /* 0x0000000000007919 */ /* 0x000e660000002100 */
[----:B------:R-:W-:Y:S04]  /*16220*/  STL.64 [R1+0x270], R32 ;  /* 0x0002702001007387 */ /* 0x000fe80000100a00 */
[----:B------:R-:W-:Y:S04]  /*16230*/  STL.64 [R1+0x268], R30 ;  /* 0x0002681e01007387 */ /* 0x000fe80000100a00 */
[----:B------:R1:W-:Y:S04]  /*16240*/  STL.64 [R1+0x260], R28 ;  /* 0x0002601c01007387 */ /* 0x0003e80000100a00 */
[----:B------:R-:W-:Y:S04]  /*16250*/  STL [R1+0x1f4], R223 ;  /* 0x0001f4df01007387 */ /* 0x000fe80000100800 */
[----:B------:R-:W-:Y:S04]  /*16260*/  STL [R1+0x1f0], R222 ;  /* 0x0001f0de01007387 */ /* 0x000fe80000100800 */
[----:B------:R-:W-:Y:S04]  /*16270*/  STL [R1+0x1ec], R219 ;  /* 0x0001ecdb01007387 */ /* 0x000fe80000100800 */
[----:B------:R1:W-:Y:S02]  /*16280*/  STL [R1+0x1e8], R218 ;  /* 0x0001e8da01007387 */ /* 0x0003e40000100800 */
[----:B-1----:R-:W-:-:S02]  /*16290*/  IMAD.SHL.U32 R0, R0, 0x2, RZ ;  /* 0x0000000200007824 */ /* 0x002fc400078e00ff */
[----:B------:R-:W-:Y:S03]  /*162a0*/  STL [R1+0x1e4], R203 ;  /* 0x0001e4cb01007387 */ /* 0x000fe60000100800 */
[----:B------:R-:W-:Y:S01]  /*162b0*/  LOP3.LUT R0, R0, 0x6, RZ, 0xc0, !PT ;  /* 0x0000000600007812 */ /* 0x000fe200078ec0ff */
[----:B------:R-:W-:Y:S01]  /*162c0*/  STL [R1+0x1e0], R196 ;  /* 0x0001e0c401007387 */ /* 0x000fe20000100800 */
[----:B------:R-:W-:-:S03]  /*162d0*/  IMAD.MOV.U32 R29, RZ, RZ, R217 ;  /* 0x000000ffff1d7224 */ /* 0x000fc600078e00d9 */
[----:B------:R2:W-:Y:S01]  /*162e0*/  STL [R1+0x1dc], R191 ;  /* 0x0001dcbf01007387 */ /* 0x0005e20000100800 */
[----:B------:R-:W-:-:S03]  /*162f0*/  IMAD R0, R216, 0x40, R0 ;  /* 0x00000040d8007824 */ /* 0x000fc600078e0200 */
[----:B------:R4:W-:Y:S04]  /*16300*/  STL [R1+0x1d8], R190 ;  /* 0x0001d8be01007387 */ /* 0x0009e80000100800 */
[----:B------:R-:W-:Y:S04]  /*16310*/  STL [R1+0x1d4], R189 ;  /* 0x0001d4bd01007387 */ /* 0x000fe80000100800 */
[----:B------:R1:W-:Y:S01]  /*16320*/  STL [R1+0x1d0], R175 ;  /* 0x0001d0af01007387 */ /* 0x0003e20000100800 */
[C---:B------:R-:W-:Y:S02]  /*16330*/  ISETP.GE.AND P4, PT, R0.reuse, R200, PT ;  /* 0x000000c80000720c */ /* 0x040fe40003f86270 */
[C---:B------:R-:W-:Y:S01]  /*16340*/  ISETP.GE.AND P6, PT, R0.reuse, R199, PT ;  /* 0x000000c70000720c */ /* 0x040fe20003fc6270 */
[----:B------:R-:W4:Y:S01]  /*16350*/  LDL R218, [R1+0x48] ;  /* 0x0000480001da7983 */ /* 0x000f220000100800 */
[----:B------:R-:W-:-:S02]  /*16360*/  ISETP.GE.OR P4, PT, R0, R209, !P4 ;  /* 0x000000d10000720c */ /* 0x000fc40006786670 */
[C---:B------:R-:W-:Y:S02]  /*16370*/  ISETP.GE.AND P3, PT, R0.reuse, R198, PT ;  /* 0x000000c60000720c */ /* 0x040fe40003f66270 */
[C---:B------:R-:W-:Y:S02]  /*16380*/  ISETP.GE.OR P6, PT, R0.reuse, R208, !P6 ;  /* 0x000000d00000720c */ /* 0x040fe400077c6670 */
[----:B------:R-:W-:Y:S01]  /*16390*/  ISETP.GE.OR P3, PT, R0, R207, !P3 ;  /* 0x000000cf0000720c */ /* 0x000fe20005f66670 */
[----:B---3--:R-:W-:Y:S02]  /*163a0*/  IMAD.MOV.U32 R43, RZ, RZ, R6 ;  /* 0x000000ffff2b7224 */ /* 0x008fe400078e0006 */
[----:B--2---:R-:W-:Y:S02]  /*163b0*/  IMAD.MOV.U32 R191, RZ, RZ, R5 ;  /* 0x000000ffffbf7224 */ /* 0x004fe400078e0005 */
[----:B----4-:R-:W-:Y:S02]  /*163c0*/  IMAD.MOV.U32 R190, RZ, RZ, R7 ;  /* 0x000000ffffbe7224 */ /* 0x010fe400078e0007 */
[----:B-1----:R-:W-:-:S02]  /*163d0*/  IMAD.MOV.U32 R175, RZ, RZ, R3 ;  /* 0x000000ffffaf7224 */ /* 0x002fc400078e0003 */
[----:B------:R-:W-:Y:S02]  /*163e0*/  IMAD.IADD R3, R201, 0x1, -R0 ;  /* 0x00000001c9037824 */ /* 0x000fe400078e0a00 */
[----:B------:R-:W-:-:S03]  /*163f0*/  IMAD.MOV.U32 R189, RZ, RZ, R8 ;  /* 0x000000ffffbd7224 */ /* 0x000fc600078e0008 */
[----:B------:R-:W-:Y:S01]  /*16400*/  IABS R3, R3 ;  /* 0x0000000300037213 */ /* 0x000fe20000000000 */
[----:B------:R-:W-:-:S03]  /*16410*/  IMAD.MOV.U32 R104, RZ, RZ, R36 ;  /* 0x000000ffff687224 */ /* 0x000fc600078e0024 */
[----:B------:R-:W-:Y:S01]  /*16420*/  I2FP.F32.S32 R3, R3 ;  /* 0x0000000300037245 */ /* 0x000fe20000201400 */
[----:B------:R-:W-:Y:S01]  /*16430*/  IMAD.IADD R6, R202, 0x1, -R0 ;  /* 0x00000001ca067824 */ /* 0x000fe200078e0a00 */
[----:B------:R-:W-:Y:S01]  /*16440*/  LOP3.LUT R2, R2, 0xffffffef, RZ, 0xc0, !PT ;  /* 0xffffffef02027812 */ /* 0x000fe200078ec0ff */
[----:B------:R-:W-:Y:S02]  /*16450*/  IMAD.MOV.U32 R105, RZ, RZ, R27 ;  /* 0x000000ffff697224 */ /* 0x000fe400078e001b */
[----:B------:R-:W-:Y:S02]  /*16460*/  IMAD.MOV.U32 R106, RZ, RZ, R26 ;  /* 0x000000ffff6a7224 */ /* 0x000fe400078e001a */
[----:B------:R-:W-:Y:S02]  /*16470*/  IMAD.MOV.U32 R26, RZ, RZ, R25 ;  /* 0x000000ffff1a7224 */ /* 0x000fe400078e0019 */
[----:B------:R-:W-:Y:S02]  /*16480*/  IMAD.MOV.U32 R219, RZ, RZ, R24 ;  /* 0x000000ffffdb7224 */ /* 0x000fe400078e0018 */
[----:B------:R-:W-:-:S02]  /*16490*/  IMAD.MOV.U32 R24, RZ, RZ, R4 ;  /* 0x000000ffff187224 */ /* 0x000fc400078e0004 */
[----:B------:R-:W-:Y:S02]  /*164a0*/  IMAD.IADD R4, R204, 0x1, -R0 ;  /* 0x00000001cc047824 */ /* 0x000fe400078e0a00 */
[----:B------:R-:W-:Y:S02]  /*164b0*/  IMAD.MOV.U32 R46, RZ, RZ, R23 ;  /* 0x000000ffff2e7224 */ /* 0x000fe400078e0017 */
[----:B------:R-:W-:Y:S01]  /*164c0*/  IMAD.MOV.U32 R28, RZ, RZ, R22 ;  /* 0x000000ffff1c7224 */ /* 0x000fe200078e0016 */
[----:B------:R-:W-:Y:S01]  /*164d0*/  IABS R5, R4 ;  /* 0x0000000400057213 */ /* 0x000fe20000000000 */
[----:B------:R-:W-:-:S03]  /*164e0*/  IMAD.MOV.U32 R196, RZ, RZ, R21 ;  /* 0x000000ffffc47224 */ /* 0x000fc600078e0015 */
[----:B------:R-:W-:Y:S01]  /*164f0*/  I2FP.F32.S32 R5, R5 ;  /* 0x0000000500057245 */ /* 0x000fe20000201400 */
        /* <DEDUP_REMOVED lines=8> */
[----:B------:R-:W-:Y:S01]  /*16580*/  FFMA.FTZ R15, R3, -R193, R52 ;  /* 0x800000c1030f7223 */ /* 0x000fe20000010034 */
[----:B------:R-:W-:Y:S02]  /*16590*/  IMAD.IADD R3, R205, 0x1, -R0 ;  /* 0x00000001cd037824 */ /* 0x000fe400078e0a00 */
[----:B------:R-:W-:Y:S02]  /*165a0*/  IMAD.MOV.U32 R30, RZ, RZ, R12 ;  /* 0x000000ffff1e7224 */ /* 0x000fe400078e000c */
[----:B------:R-:W-:Y:S01]  /*165b0*/  IMAD.MOV.U32 R222, RZ, RZ, R14 ;  /* 0x000000ffffde7224 */ /* 0x000fe200078e000e */
[----:B------:R-:W-:Y:S01]  /*165c0*/  IABS R4, R3 ;  /* 0x0000000300047213 */ /* 0x000fe20000000000 */
[----:B------:R-:W-:Y:S01]  /*165d0*/  IMAD.MOV.U32 R203, RZ, RZ, R9 ;  /* 0x000000ffffcb7224 */ /* 0x000fe200078e0009 */
[----:B------:R-:W-:Y:S01]  /*165e0*/  IABS R3, R6 ;  /* 0x0000000600037213 */ /* 0x000fe20000000000 */
[----:B------:R-:W-:-:S03]  /*165f0*/  IMAD.MOV.U32 R31, RZ, RZ, R13 ;  /* 0x000000ffff1f7224 */ /* 0x000fc600078e000d */
[----:B------:R-:W-:Y:S02]  /*16600*/  I2FP.F32.S32 R3, R3 ;  /* 0x0000000300037245 */ /* 0x000fe40000201400 */
[----:B------:R-:W-:-:S03]  /*16610*/  I2FP.F32.S32 R4, R4 ;  /* 0x0000000400047245 */ /* 0x000fc60000201400 */
[-C--:B------:R-:W-:Y:S01]  /*16620*/  FFMA.FTZ R12, R3, -R193.reuse, R66 ;  /* 0x800000c1030c7223 */ /* 0x080fe20000010042 */
[----:B------:R-:W-:Y:S02]  /*16630*/  VIADD R3, R0, 0x1 ;  /* 0x0000000100037836 */ /* 0x000fe40000000000 */
[-C--:B------:R-:W-:Y:S02]  /*16640*/  FFMA.FTZ R8, R4, -R193.reuse, R64 ;  /* 0x800000c104087223 */ /* 0x080fe40000010040 */
[--C-:B------:R-:W-:Y:S02]  /*16650*/  IMAD.IADD R4, R201, 0x1, -R3.reuse ;  /* 0x00000001c9047824 */ /* 0x100fe400078e0a03 */
[----:B------:R-:W-:Y:S02]  /*16660*/  IMAD.IADD R6, R204, 0x1, -R3 ;  /* 0x00000001cc067824 */ /* 0x000fe400078e0a03 */
[----:B------:R-:W-:Y:S01]  /*16670*/  FFMA.FTZ R9, R5, -R193, R54 ;  /* 0x800000c105097223 */ /* 0x000fe20000010036 */
[----:B------:R-:W-:-:S02]  /*16680*/  IABS R5, R4 ;  /* 0x0000000400057213 */ /* 0x000fc40000000000 */
[----:B------:R-:W-:-:S04]  /*16690*/  IABS R4, R6 ;  /* 0x0000000600047213 */ /* 0x000fc80000000000 */
[----:B------:R-:W-:Y:S02]  /*166a0*/  I2FP.F32.S32 R4, R4 ;  /* 0x0000000400047245 */ /* 0x000fe40000201400 */
[----:B------:R-:W-:Y:S01]  /*166b0*/  I2FP.F32.S32 R5, R5 ;  /* 0x0000000500057245 */ /* 0x000fe20000201400 */
[----:B------:R-:W-:Y:S02]  /*166c0*/  IMAD.IADD R6, R202, 0x1, -R3 ;  /* 0x00000001ca067824 */ /* 0x000fe400078e0a03 */
[-C--:B------:R-:W-:Y:S01]  /*166d0*/  FFMA.FTZ R14, R4, -R193.reuse, R55 ;  /* 0x800000c1040e7223 */ /* 0x080fe20000010037 */
[----:B------:R-:W-:Y:S02]  /*166e0*/  IMAD.IADD R4, R205, 0x1, -R3 ;  /* 0x00000001cd047824 */ /* 0x000fe400078e0a03 */
[----:B------:R-:W-:Y:S01]  /*166f0*/  FFMA.FTZ R7, R5, -R193, R53 ;  /* 0x800000c105077223 */ /* 0x000fe20000010035 */
[----:B------:R-:W-:Y:S02]  /*16700*/  ISETP.GE.AND P2, PT, R3, R200, PT ;  /* 0x000000c80300720c */ /* 0x000fe40003f46270 */
[----:B------:R-:W-:-:S02]  /*16710*/  IABS R5, R4 ;  /* 0x0000000400057213 */ /* 0x000fc40000000000 */
[----:B------:R-:W-:Y:S02]  /*16720*/  IABS R4, R6 ;  /* 0x0000000600047213 */ /* 0x000fe40000000000 */
[C---:B------:R-:W-:Y:S02]  /*16730*/  ISETP.GE.AND P5, PT, R3.reuse, R199, PT ;  /* 0x000000c70300720c */ /* 0x040fe40003fa6270 */
[C---:B------:R-:W-:Y:S02]  /*16740*/  ISETP.GE.AND P0, PT, R3.reuse, R198, PT ;  /* 0x000000c60300720c */ /* 0x040fe40003f06270 */
[C---:B------:R-:W-:Y:S02]  /*16750*/  ISETP.GE.AND P1, PT, R3.reuse, R197, PT ;  /* 0x000000c50300720c */ /* 0x040fe40003f26270 */
[----:B------:R-:W-:Y:S02]  /*16760*/  I2FP.F32.S32 R4, R4 ;  /* 0x0000000400047245 */ /* 0x000fe40000201400 */
[----:B------:R-:W-:-:S02]  /*16770*/  ISETP.GE.OR P2, PT, R3, R209, !P2 ;  /* 0x000000d10300720c */ /* 0x000fc40005746670 */
[C---:B------:R-:W-:Y:S02]  /*16780*/  ISETP.GE.OR P5, PT, R3.reuse, R208, !P5 ;  /* 0x000000d00300720c */ /* 0x040fe40006fa6670 */
[C---:B------:R-:W-:Y:S02]  /*16790*/  ISETP.GE.OR P0, PT, R3.reuse, R207, !P0 ;  /* 0x000000cf0300720c */ /* 0x040fe40004706670 */
[----:B------:R-:W-:Y:S01]  /*167a0*/  ISETP.GE.OR P1, PT, R3, R206, !P1 ;  /* 0x000000ce0300720c */ /* 0x000fe20004f26670 */
[----:B------:R-:W-:Y:S02]  /*167b0*/  VIADD R3, R0, 0x8 ;  /* 0x0000000800037836 */ /* 0x000fe40000000000 */
[----:B------:R-:W-:Y:S02]  /*167c0*/  FFMA.FTZ R13, R4, -R193, R67 ;  /* 0x800000c1040d7223 */ /* 0x000fe40000010043 */
[--C-:B------:R-:W-:Y:S01]  /*167d0*/  IMAD.IADD R4, R201, 0x1, -R3.reuse ;  /* 0x00000001c9047824 */ /* 0x100fe200078e0a03 */
[----:B------:R-:W-:Y:S01]  /*167e0*/  I2FP.F32.S32 R5, R5 ;  /* 0x0000000500057245 */ /* 0x000fe20000201400 */
[----:B------:R-:W-:-:S03]  /*167f0*/  IMAD.IADD R6, R204, 0x1, -R3 ;  /* 0x00000001cc067824 */ /* 0x000fc600078e0a03 */
[----:B------:R-:W-:Y:S01]  /*16800*/  IABS R4, R4 ;  /* 0x0000000400047213 */ /* 0x000fe20000000000 */
[----:B------:R-:W-:-:S04]  /*16810*/  FFMA.FTZ R11, R5, -R193, R65 ;  /* 0x800000c1050b7223 */ /* 0x000fc80000010041 */
[----:B------:R-:W-:Y:S01]  /*16820*/  IMAD.MOV.U32 R5, RZ, RZ, R4 ;  /* 0x000000ffff057224 */ /* 0x000fe200078e0004 */
[----:B------:R-:W-:-:S04]  /*16830*/  IABS R4, R6 ;  /* 0x0000000600047213 */ /* 0x000fc80000000000 */
[----:B------:R-:W-:Y:S02]  /*16840*/  I2FP.F32.S32 R4, R4 ;  /* 0x0000000400047245 */ /* 0x000fe40000201400 */
[----:B------:R-:W-:Y:S02]  /*16850*/  FSEL R61, R15, -INF , !P4 ;  /* 0xff8000000f3d7808 */ /* 0x000fe40006000000 */
[----:B------:R-:W-:Y:S01]  /*16860*/  ISETP.GE.AND P4, PT, R0, R197, PT ;  /* 0x000000c50000720c */ /* 0x000fe20003f86270 */
[----:B------:R-:W-:Y:S01]  /*16870*/  FFMA.FTZ R17, R4, -R193, R230 ;  /* 0x800000c104117223 */ /* 0x000fe200000100e6 */
[----:B------:R-:W-:Y:S01]  /*16880*/  I2FP.F32.S32 R5, R5 ;  /* 0x0000000500057245 */ /* 0x000fe20000201400 */
[--C-:B------:R-:W-:Y:S01]  /*16890*/  IMAD.IADD R4, R205, 0x1, -R3.reuse ;  /* 0x00000001cd047824 */ /* 0x100fe200078e0a03 */
[----:B------:R-:W-:Y:S01]  /*168a0*/  ISETP.GE.OR P4, PT, R0, R206, !P4 ;  /* 0x000000ce0000720c */ /* 0x000fe20006786670 */
[----:B------:R-:W-:Y:S02]  /*168b0*/  IMAD.IADD R6, R202, 0x1, -R3 ;  /* 0x00000001ca067824 */ /* 0x000fe400078e0a03 */
[----:B------:R-:W-:Y:S01]  /*168c0*/  FFMA.FTZ R10, R5, -R193, R228 ;  /* 0x800000c1050a7223 */ /* 0x000fe200000100e4 */
[----:B------:R-:W-:-:S02]  /*168d0*/  IABS R5, R4 ;  /* 0x0000000400057213 */ /* 0x000fc40000000000 */
[----:B------:R-:W-:Y:S02]  /*168e0*/  FSEL R66, R9, -INF , !P6 ;  /* 0xff80000009427808 */ /* 0x000fe40007000000 */
[----:B------:R-:W-:Y:S02]  /*168f0*/  FSEL R180, R8, -INF , !P3 ;  /* 0xff80000008b47808 */ /* 0x000fe40005800000 */
[----:B------:R-:W-:Y:S02]  /*16900*/  IABS R4, R6 ;  /* 0x0000000600047213 */ /* 0x000fe40000000000 */
[----:B------:R-:W-:Y:S02]  /*16910*/  FSEL R56, R12, -INF , !P4 ;  /* 0xff8000000c387808 */ /* 0x000fe40006000000 */
[----:B------:R-:W-:Y:S02]  /*16920*/  FSEL R60, R7, -INF , !P2 ;  /* 0xff800000073c7808 */ /* 0x000fe40005000000 */
[----:B------:R-:W-:-:S02]  /*16930*/  ISETP.GE.AND P6, PT, R3, R200, PT ;  /* 0x000000c80300720c */ /* 0x000fc40003fc6270 */
[C---:B------:R-:W-:Y:S02]  /*16940*/  ISETP.GE.AND P3, PT, R3.reuse, R199, PT ;  /* 0x000000c70300720c */ /* 0x040fe40003f66270 */
[C---:B------:R-:W-:Y:S02]  /*16950*/  ISETP.GE.AND P4, PT, R3.reuse, R198, PT ;  /* 0x000000c60300720c */ /* 0x040fe40003f86270 */
[C---:B------:R-:W-:Y:S02]  /*16960*/  ISETP.GE.AND P2, PT, R3.reuse, R197, PT ;  /* 0x000000c50300720c */ /* 0x040fe40003f46270 */
[----:B------:R-:W-:Y:S02]  /*16970*/  I2FP.F32.S32 R4, R4 ;  /* 0x0000000400047245 */ /* 0x000fe40000201400 */
[C---:B------:R-:W-:Y:S02]  /*16980*/  ISETP.GE.OR P6, PT, R3.reuse, R209, !P6 ;  /* 0x000000d10300720c */ /* 0x040fe400077c6670 */
[----:B------:R-:W-:-:S02]  /*16990*/  ISETP.GE.OR P3, PT, R3, R208, !P3 ;  /* 0x000000d00300720c */ /* 0x000fc40005f66670 */
[C---:B------:R-:W-:Y:S02]  /*169a0*/  ISETP.GE.OR P4, PT, R3.reuse, R207, !P4 ;  /* 0x000000cf0300720c */ /* 0x040fe40006786670 */
[----:B------:R-:W-:Y:S01]  /*169b0*/  ISETP.GE.OR P2, PT, R3, R206, !P2 ;  /* 0x000000ce0300720c */ /* 0x000fe20005746670 */
[----:B------:R-:W-:Y:S01]  /*169c0*/  VIADD R3, R0, 0x9 ;  /* 0x0000000900037836 */ /* 0x000fe20000000000 */
[----:B------:R-:W-:Y:S01]  /*169d0*/  I2FP.F32.S32 R5, R5 ;  /* 0x0000000500057245 */ /* 0x000fe20000201400 */
        /* <DEDUP_REMOVED lines=12> */
[----:B------:R-:W-:Y:S02]  /*16aa0*/  FSEL R63, R14, -INF , !P5 ;  /* 0xff8000000e3f7808 */ /* 0x000fe40006800000 */
[----:B------:R-:W-:-:S02]  /*16ab0*/  FSEL R107, R11, -INF , !P0 ;  /* 0xff8000000b6b7808 */ /* 0x000fc40004000000 */
[----:B------:R-:W-:Y:S02]  /*16ac0*/  IABS R5, R4 ;  /* 0x0000000400057213 */ /* 0x000fe40000000000 */
[----:B------:R-:W-:Y:S02]  /*16ad0*/  IABS R4, R6 ;  /* 0x0000000600047213 */ /* 0x000fe40000000000 */
[----:B------:R-:W-:Y:S02]  /*16ae0*/  FSEL R52, R13, -INF , !P1 ;  /* 0xff8000000d347808 */ /* 0x000fe40004800000 */
[----:B------:R-:W-:Y:S02]  /*16af0*/  FSEL R58, R10, -INF , !P6 ;  /* 0xff8000000a3a7808 */ /* 0x000fe40007000000 */
[C---:B------:R-:W-:Y:S02]  /*16b00*/  ISETP.GE.AND P5, PT, R3.reuse, R200, PT ;  /* 0x000000c80300720c */ /* 0x040fe40003fa6270 */
[----:B------:R-:W-:-:S02]  /*16b10*/  ISETP.GE.AND P0, PT, R3, R199, PT ;  /* 0x000000c70300720c */ /* 0x000fc40003f06270 */
[C---:B------:R-:W-:Y:S02]  /*16b20*/  ISETP.GE.AND P1, PT, R3.reuse, R198, PT ;  /* 0x000000c60300720c */ /* 0x040fe40003f26270 */
[C---:B------:R-:W-:Y:S02]  /*16b30*/  ISETP.GE.AND P6, PT, R3.reuse, R197, PT ;  /* 0x000000c50300720c */ /* 0x040fe40003fc6270 */
[----:B------:R-:W-:Y:S02]  /*16b40*/  I2FP.F32.S32 R4, R4 ;  /* 0x0000000400047245 */ /* 0x000fe40000201400 */
[C---:B------:R-:W-:Y:S02]  /*16b50*/  ISETP.GE.OR P5, PT, R3.reuse, R209, !P5 ;  /* 0x000000d10300720c */ /* 0x040fe40006fa6670 */
[C---:B------:R-:W-:Y:S02]  /*16b60*/  ISETP.GE.OR P0, PT, R3.reuse, R208, !P0 ;  /* 0x000000d00300720c */ /* 0x040fe40004706670 */
[----:B------:R-:W-:-:S02]  /*16b70*/  ISETP.GE.OR P1, PT, R3, R207, !P1 ;  /* 0x000000cf0300720c */ /* 0x000fc40004f26670 */
        /* <DEDUP_REMOVED lines=11> */
[--C-:B------:R-:W-:Y:S02]  /*16c30*/  IMAD.IADD R6, R202, 0x1, -R3.reuse ;  /* 0x00000001ca067824 */ /* 0x100fe400078e0a03 */
        /* <DEDUP_REMOVED lines=141> */
[----:B------:R-:W-:Y:S02]  /*17510*/  IABS R4, R6 ;  /* 0x0000000600047213 */ /* 0x000fe40000000000 */
[----:B------:R-:W-:Y:S02]  /*17520*/  I2FP.F32.S32 R5, R5 ;  /* 0x0000000500057245 */ /* 0x000fe40000201400 */
[----:B------:R-:W-:Y:S02]  /*17530*/  I2FP.F32.S32 R4, R4 ;  /* 0x0000000400047245 */ /* 0x000fe40000201400 */
[----:B------:R-:W-:Y:S02]  /*17540*/  FSEL R25, R11, -INF , !P0 ;  /* 0xff8000000b197808 */ /* 0x000fe40004000000 */
[----:B------:R-:W-:Y:S01]  /*17550*/  ISETP.GE.AND P0, PT, R3, R200, PT ;  /* 0x000000c80300720c */ /* 0x000fe20003f06270 */
[----:B------:R-:W-:Y:S01]  /*17560*/  FFMA.FTZ R10, R4, -R193, R187 ;  /* 0x800000c1040a7223 */ /* 0x000fe200000100bb */
[----:B------:R-:W-:-:S02]  /*17570*/  IMAD.IADD R4, R205, 0x1, -R3 ;  /* 0x00000001cd047824 */ /* 0x000fc400078e0a03 */
[----:B------:R-:W-:Y:S01]  /*17580*/  FFMA.FTZ R7, R5, -R193, R185 ;  /* 0x800000c105077223 */ /* 0x000fe200000100b9 */
[----:B------:R-:W-:Y:S01]  /*17590*/  IMAD.IADD R6, R202, 0x1, -R3 ;  /* 0x00000001ca067824 */ /* 0x000fe200078e0a03 */
[----:B------:R-:W-:Y:S02]  /*175a0*/  ISETP.GE.OR P0, PT, R3, R209, !P0 ;  /* 0x000000d10300720c */ /* 0x000fe40004706670 */
[----:B------:R-:W-:Y:S02]  /*175b0*/  IABS R5, R4 ;  /* 0x0000000400057213 */ /* 0x000fe40000000000 */
[----:B------:R-:W-:Y:S02]  /*175c0*/  FSEL R40, R9, -INF , !P1 ;  /* 0xff80000009287808 */ /* 0x000fe40004800000 */
[----:B------:R-:W-:Y:S02]  /*175d0*/  IABS R4, R6 ;  /* 0x0000000600047213 */ /* 0x000fe40000000000 */
[----:B------:R-:W-:-:S02]  /*175e0*/  FSEL R19, R8, -INF , !P2 ;  /* 0xff80000008137808 */ /* 0x000fc40005000000 */
[----:B------:R-:W-:Y:S02]  /*175f0*/  FSEL R23, R7, -INF , !P0 ;  /* 0xff80000007177808 */ /* 0x000fe40004000000 */
[C---:B------:R-:W-:Y:S02]  /*17600*/  ISETP.GE.AND P1, PT, R3.reuse, R199, PT ;  /* 0x000000c70300720c */ /* 0x040fe40003f26270 */
[C---:B------:R-:W-:Y:S02]  /*17610*/  ISETP.GE.AND P2, PT, R3.reuse, R198, PT ;  /* 0x000000c60300720c */ /* 0x040fe40003f46270 */
[C---:B------:R-:W-:Y:S02]  /*17620*/  ISETP.GE.AND P0, PT, R3.reuse, R197, PT ;  /* 0x000000c50300720c */ /* 0x040fe40003f06270 */
[----:B------:R-:W-:Y:S02]  /*17630*/  I2FP.F32.S32 R4, R4 ;  /* 0x0000000400047245 */ /* 0x000fe40000201400 */
        /* <DEDUP_REMOVED lines=21> */
[----:B------:R-:W-:Y:S02]  /*17790*/  @P6 LOP3.LUT R2, R2, 0x10, RZ, 0xfc, !PT ;  /* 0x0000001002026812 */ /* 0x000fe400078efcff */
[----:B------:R-:W-:Y:S02]  /*177a0*/  FSEL R38, R10, -INF , !P1 ;  /* 0xff8000000a267808 */ /* 0x000fe40004800000 */
[----:B------:R-:W-:Y:S02]  /*177b0*/  IABS R4, R6 ;  /* 0x0000000600047213 */ /* 0x000fe40000000000 */
[----:B------:R-:W-:Y:S02]  /*177c0*/  FSEL R27, R8, -INF , !P0 ;  /* 0xff800000081b7808 */ /* 0x000fe40004000000 */
[C---:B------:R-:W-:Y:S02]  /*177d0*/  ISETP.GE.AND P1, PT, R3.reuse, R200, PT ;  /* 0x000000c80300720c */ /* 0x040fe40003f26270 */
[----:B------:R-:W-:-:S02]  /*177e0*/  ISETP.GE.AND P6, PT, R3, R198, PT ;  /* 0x000000c60300720c */ /* 0x000fc40003fc6270 */
[C---:B------:R-:W-:Y:S02]  /*177f0*/  ISETP.GE.AND P0, PT, R3.reuse, R197, PT ;  /* 0x000000c50300720c */ /* 0x040fe40003f06270 */
[----:B------:R-:W-:Y:S02]  /*17800*/  I2FP.F32.S32 R4, R4 ;  /* 0x0000000400047245 */ /* 0x000fe40000201400 */
[C---:B------:R-:W-:Y:S02]  /*17810*/  ISETP.GE.OR P1, PT, R3.reuse, R209, !P1 ;  /* 0x000000d10300720c */ /* 0x040fe40004f26670 */
[C---:B------:R-:W-:Y:S02]  /*17820*/  ISETP.GE.OR P6, PT, R3.reuse, R207, !P6 ;  /* 0x000000cf0300720c */ /* 0x040fe400077c6670 */
[----:B------:R-:W-:Y:S01]  /*17830*/  ISETP.GE.OR P0, PT, R3, R206, !P0 ;  /* 0x000000ce0300720c */ /* 0x000fe20004706670 */
[----:B------:R-:W-:Y:S01]  /*17840*/  VIADD R3, R0, 0x29 ;  /* 0x0000002900037836 */ /* 0x000fe20000000000 */
[----:B------:R-:W-:Y:S01]  /*17850*/  I2FP.F32.S32 R5, R5 ;  /* 0x0000000500057245 */ /* 0x000fe20000201400 */
[----:B------:R-:W-:-:S02]  /*17860*/  FFMA.FTZ R10, R4, -R193, R250 ;  /* 0x800000c1040a7223 */ /* 0x000fc400000100fa */
[--C-:B------:R-:W-:Y:S02]  /*17870*/  IMAD.IADD R4, R201, 0x1, -R3.reuse ;  /* 0x00000001c9047824 */ /* 0x100fe400078e0a03 */
[----:B------:R-:W-:Y:S02]  /*17880*/  IMAD.IADD R6, R204, 0x1, -R3 ;  /* 0x00000001cc067824 */ /* 0x000fe400078e0a03 */
[----:B------:R-:W-:Y:S01]  /*17890*/  FFMA.FTZ R176, R5, -R193, R248 ;  /* 0x800000c105b07223 */ /* 0x000fe200000100f8 */
[----:B------:R-:W-:Y:S02]  /*178a0*/  IABS R5, R4 ;  /* 0x0000000400057213 */ /* 0x000fe40000000000 */
[----:B------:R-:W-:-:S04]  /*178b0*/  IABS R4, R6 ;  /* 0x0000000600047213 */ /* 0x000fc80000000000 */
[----:B------:R-:W-:Y:S02]  /*178c0*/  I2FP.F32.S32 R4, R4 ;  /* 0x0000000400047245 */ /* 0x000fe40000201400 */
[----:B------:R-:W-:Y:S01]  /*178d0*/  I2FP.F32.S32 R5, R5 ;  /* 0x0000000500057245 */ /* 0x000fe20000201400 */
[----:B------:R-:W-:Y:S02]  /*178e0*/  IMAD.IADD R6, R202, 0x1, -R3 ;  /* 0x00000001ca067824 */ /* 0x000fe400078e0a03 */
[-C--:B------:R-:W-:Y:S01]  /*178f0*/  FFMA.FTZ R11, R4, -R193.reuse, R243 ;  /* 0x800000c1040b7223 */ /* 0x080fe200000100f3 */
[----:B------:R-:W-:Y:S02]  /*17900*/  IMAD.IADD R4, R205, 0x1, -R3 ;  /* 0x00000001cd047824 */ /* 0x000fe400078e0a03 */
[----:B------:R-:W-:-:S03]  /*17910*/  FFMA.FTZ R9, R5, -R193, R241 ;  /* 0x800000c105097223 */ /* 0x000fc600000100f1 */
[----:B------:R-:W-:Y:S02]  /*17920*/  IABS R5, R4 ;  /* 0x0000000400057213 */ /* 0x000fe40000000000 */
[----:B------:R-:W-:Y:S01]  /*17930*/  IABS R4, R6 ;  /* 0x0000000600047213 */ /* 0x000fe20000000000 */
[----:B------:R-:W-:-:S03]  /*17940*/  VIADD R6, R0, 0x30 ;  /* 0x0000003000067836 */ /* 0x000fc60000000000 */
[----:B------:R-:W-:Y:S02]  /*17950*/  I2FP.F32.S32 R4, R4 ;  /* 0x0000000400047245 */ /* 0x000fe40000201400 */
[----:B------:R-:W-:-:S03]  /*17960*/  FSEL R20, R7, -INF , !P1 ;  /* 0xff80000007147808 */ /* 0x000fc60004800000 */
[----:B------:R-:W-:Y:S01]  /*17970*/  FFMA.FTZ R7, R4, -R193, R251 ;  /* 0x800000c104077223 */ /* 0x000fe200000100fb */
[----:B------:R-:W-:-:S05]  /*17980*/  IMAD.IADD R4, R201, 0x1, -R6 ;  /* 0x00000001c9047824 */ /* 0x000fca00078e0a06 */
[----:B------:R-:W-:-:S04]  /*17990*/  IABS R4, R4 ;  /* 0x0000000400047213 */ /* 0x000fc80000000000 */
[----:B------:R-:W-:Y:S02]  /*179a0*/  I2FP.F32.S32 R4, R4 ;  /* 0x0000000400047245 */ /* 0x000fe40000201400 */
[----:B------:R-:W-:Y:S02]  /*179b0*/  FSEL R12, R10, -INF , !P0 ;  /* 0xff8000000a0c7808 */ /* 0x000fe40004000000 */
[C---:B------:R-:W-:Y:S01]  /*179c0*/  ISETP.GE.AND P0, PT, R3.reuse, R200, PT ;  /* 0x000000c80300720c */ /* 0x040fe20003f06270 */
[----:B------:R-:W-:Y:S01]  /*179d0*/  FFMA.FTZ R8, R4, -R193, R175 ;  /* 0x800000c104087223 */ /* 0x000fe200000100af */
[----:B------:R-:W-:Y:S02]  /*179e0*/  IMAD.IADD R4, R202, 0x1, -R6 ;  /* 0x00000001ca047824 */ /* 0x000fe400078e0a06 */
[----:B------:R-:W-:-:S03]  /*179f0*/  ISETP.GE.OR P0, PT, R3, R209, !P0 ;  /* 0x000000d10300720c */ /* 0x000fc60004706670 */
[----:B------:R-:W-:Y:S02]  /*17a00*/  IABS R4, R4 ;  /* 0x0000000400047213 */ /* 0x000fe40000000000 */
[----:B------:R-:W-:Y:S02]  /*17a10*/  FSEL R17, R9, -INF , !P0 ;  /* 0xff80000009117808 */ /* 0x000fe40004000000 */
[C---:B------:R-:W-:Y:S02]  /*17a20*/  ISETP.GE.AND P0, PT, R3.reuse, R199, PT ;  /* 0x000000c70300720c */ /* 0x040fe40003f06270 */
[----:B------:R-:W-:Y:S02]  /*17a30*/  I2FP.F32.S32 R4, R4 ;  /* 0x0000000400047245 */ /* 0x000fe40000201400 */
[----:B------:R-:W-:-:S03]  /*17a40*/  ISETP.GE.OR P0, PT, R3, R208, !P0 ;  /* 0x000000d00300720c */ /* 0x000fc60004706670 */
[----:B------:R-:W-:Y:S01]  /*17a50*/  FFMA.FTZ R10, R4, -R193, R24 ;  /* 0x800000c1040a7223 */ /* 0x000fe20000010018 */
[----:B------:R-:W-:Y:S02]  /*17a60*/  FSEL R24, R11, -INF , !P0 ;  /* 0xff8000000b187808 */ /* 0x000fe40004000000 */
[----:B------:R-:W-:Y:S02]  /*17a70*/  I2FP.F32.S32 R5, R5 ;  /* 0x0000000500057245 */ /* 0x000fe40000201400 */
[----:B------:R-:W-:-:S03]  /*17a80*/  ISETP.GE.AND P0, PT, R3, R197, PT ;  /* 0x000000c50300720c */ /* 0x000fc60003f06270 */
[----:B------:R-:W-:Y:S01]  /*17a90*/  FFMA.FTZ R100, R5, -R193, R249 ;  /* 0x800000c105647223 */ /* 0x000fe200000100f9 */
[----:B------:R-:W-:Y:S01]  /*17aa0*/  ISETP.GE.OR P0, PT, R3, R206, !P0 ;  /* 0x000000ce0300720c */ /* 0x000fe20004706670 */
[----:B------:R-:W-:Y:S01]  /*17ab0*/  VIADD R5, R0, 0x31 ;  /* 0x0000003100057836 */ /* 0x000fe20000000000 */
[----:B------:R-:W-:Y:S02]  /*17ac0*/  LOP3.LUT R2, R2, 0xfffffff7, RZ, 0xc0, !PT ;  /* 0xfffffff702027812 */ /* 0x000fe400078ec0ff */
[----:B------:R-:W-:Y:S01]  /*17ad0*/  FSEL R11, R7, -INF , !P0 ;  /* 0xff800000070b7808 */ /* 0x000fe20004000000 */
[----:B------:R-:W-:Y:S01]  /*17ae0*/  IMAD.IADD R4, R201, 0x1, -R5 ;  /* 0x00000001c9047824 */ /* 0x000fe200078e0a05 */
[----:B------:R-:W-:Y:S02]  /*17af0*/  ISETP.GE.AND P0, PT, R6, R200, PT ;  /* 0x000000c80600720c */ /* 0x000fe40003f06270 */
[----:B------:R-:W-:Y:S02]  /*17b00*/  @P5 LOP3.LUT R2, R2, 0x8, RZ, 0xfc, !PT ;  /* 0x0000000802025812 */ /* 0x000fe400078efcff */
[----:B------:R-:W-:-:S02]  /*17b10*/  ISETP.GE.OR P0, PT, R6, R209, !P0 ;  /* 0x000000d10600720c */ /* 0x000fc40004706670 */
[C---:B------:R-:W-:Y:S02]  /*17b20*/  ISETP.GE.AND P5, PT, R3.reuse, R198, PT ;  /* 0x000000c60300720c */ /* 0x040fe40003fa6270 */
[----:B------:R-:W-:Y:S02]  /*17b30*/  IABS R4, R4 ;  /* 0x0000000400047213 */ /* 0x000fe40000000000 */
[----:B------:R-:W-:Y:S02]  /*17b40*/  FSEL R16, R8, -INF , !P0 ;  /* 0xff80000008107808 */ /* 0x000fe40004000000 */
[----:B------:R-:W-:Y:S02]  /*17b50*/  ISETP.GE.AND P0, PT, R6, R197, PT ;  /* 0x000000c50600720c */ /* 0x000fe40003f06270 */
[----:B------:R-:W-:Y:S01]  /*17b60*/  ISETP.GE.OR P5, PT, R3, R207, !P5 ;  /* 0x000000cf0300720c */ /* 0x000fe20006fa6670 */
[----:B------:R-:W-:Y:S01]  /*17b70*/  IMAD.IADD R3, R204, 0x1, -R6 ;  /* 0x00000001cc037824 */ /* 0x000fe200078e0a06 */
[----:B------:R-:W-:-:S02]  /*17b80*/  I2FP.F32.S32 R4, R4 ;  /* 0x0000000400047245 */ /* 0x000fc40000201400 */
[----:B------:R-:W-:Y:S02]  /*17b90*/  ISETP.GE.OR P0, PT, R6, R206, !P0 ;  /* 0x000000ce0600720c */ /* 0x000fe40004706670 */
[----:B------:R-:W-:Y:S01]  /*17ba0*/  IABS R3, R3 ;  /* 0x0000000300037213 */ /* 0x000fe20000000000 */
[----:B------:R-:W-:Y:S01]  /*17bb0*/  FFMA.FTZ R7, R4, -R193, R189 ;  /* 0x800000c104077223 */ /* 0x000fe200000100bd */
[----:B------:R-:W-:Y:S01]  /*17bc0*/  IMAD.IADD R4, R202, 0x1, -R5 ;  /* 0x00000001ca047824 */ /* 0x000fe200078e0a05 */
[----:B------:R-:W-:Y:S02]  /*17bd0*/  FSEL R10, R10, -INF , !P0 ;  /* 0xff8000000a0a7808 */ /* 0x000fe40004000000 */
[----:B------:R-:W-:Y:S02]  /*17be0*/  ISETP.GE.AND P0, PT, R5, R200, PT ;  /* 0x000000c80500720c */ /* 0x000fe40003f06270 */
[----:B------:R-:W-:Y:S02]  /*17bf0*/  I2FP.F32.S32 R3, R3 ;  /* 0x0000000300037245 */ /* 0x000fe40000201400 */
[----:B------:R-:W-:-:S02]  /*17c00*/  IABS R4, R4 ;  /* 0x0000000400047213 */ /* 0x000fc40000000000 */
[----:B------:R-:W-:Y:S01]  /*17c10*/  ISETP.GE.OR P0, PT, R5, R209, !P0 ;  /* 0x000000d10500720c */ /* 0x000fe20004706670 */
[----:B------:R-:W-:Y:S01]  /*17c20*/  FFMA.FTZ R43, R3, -R193, R43 ;  /* 0x800000c1032b7223 */ /* 0x000fe2000001002b */
[----:B------:R-:W-:Y:S01]  /*17c30*/  I2FP.F32.S32 R4, R4 ;  /* 0x0000000400047245 */ /* 0x000fe20000201400 */
[----:B------:R-:W-:Y:S01]  /*17c40*/  IMAD.IADD R3, R205, 0x1, -R6 ;  /* 0x00000001cd037824 */ /* 0x000fe200078e0a06 */
[----:B------:R-:W-:Y:S02]  /*17c50*/  FSEL R15, R7, -INF , !P0 ;  /* 0xff800000070f7808 */ /* 0x000fe40004000000 */
[C---:B------:R-:W-:Y:S01]  /*17c60*/  ISETP.GE.AND P0, PT, R5.reuse, R197, PT ;  /* 0x000000c50500720c */ /* 0x040fe20003f06270 */
[----:B------:R-:W-:Y:S01]  /*17c70*/  FFMA.FTZ R4, R4, -R193, R190 ;  /* 0x800000c104047223 */ /* 0x000fe200000100be */
[----:B------:R-:W-:Y:S02]  /*17c80*/  IABS R3, R3 ;  /* 0x0000000300037213 */ /* 0x000fe40000000000 */
[----:B------:R-:W-:-:S02]  /*17c90*/  ISETP.GE.OR P0, PT, R5, R206, !P0 ;  /* 0x000000ce0500720c */ /* 0x000fc40004706670 */
[----:B------:R-:W-:Y:S02]  /*17ca0*/  I2FP.F32.S32 R3, R3 ;  /* 0x0000000300037245 */ /* 0x000fe40000201400 */
[----:B------:R-:W-:Y:S01]  /*17cb0*/  FSEL R9, R4, -INF , !P0 ;  /* 0xff80000004097808 */ /* 0x000fe20004000000 */
[----:B------:R-:W-:Y:S02]  /*17cc0*/  VIADD R4, R0, 0x38 ;  /* 0x0000003800047836 */ /* 0x000fe40000000000 */
[----:B------:R-:W-:Y:S02]  /*17cd0*/  FFMA.FTZ R64, R3, -R193, R191 ;  /* 0x800000c103407223 */ /* 0x000fe400000100bf */
[----:B------:R-:W-:-:S05]  /*17ce0*/  IMAD.IADD R3, R201, 0x1, -R4 ;  /* 0x00000001c9037824 */ /* 0x000fca00078e0a04 */
[----:B------:R-:W-:Y:S02]  /*17cf0*/  IABS R3, R3 ;  /* 0x0000000300037213 */ /* 0x000fe40000000000 */
[C---:B------:R-:W-:Y:S02]  /*17d00*/  ISETP.GE.AND P0, PT, R4.reuse, R200, PT ;  /* 0x000000c80400720c */ /* 0x040fe40003f06270 */
[----:B------:R-:W-:Y:S02]  /*17d10*/  I2FP.F32.S32 R3, R3 ;  /* 0x0000000300037245 */ /* 0x000fe40000201400 */
[----:B------:R-:W-:-:S03]  /*17d20*/  ISETP.GE.OR P0, PT, R4, R209, !P0 ;  /* 0x000000d10400720c */ /* 0x000fc60004706670 */
[----:B------:R-:W-:-:S05]  /*17d30*/  FFMA.FTZ R3, R3, -R193, R196 ;  /* 0x800000c103037223 */ /* 0x000fca00000100c4 */
[----:B------:R-:W-:Y:S01]  /*17d40*/  FSEL R14, R3, -INF , !P0 ;  /* 0xff800000030e7808 */ /* 0x000fe20004000000 */
[----:B------:R-:W-:-:S05]  /*17d50*/  IMAD.IADD R3, R202, 0x1, -R4 ;  /* 0x00000001ca037824 */ /* 0x000fca00078e0a04 */
[----:B------:R-:W-:Y:S02]  /*17d60*/  IABS R3, R3 ;  /* 0x0000000300037213 */ /* 0x000fe40000000000 */
[C---:B------:R-:W-:Y:S02]  /*17d70*/  ISETP.GE.AND P0, PT, R4.reuse, R197, PT ;  /* 0x000000c50400720c */ /* 0x040fe40003f06270 */
[----:B------:R-:W-:Y:S02]  /*17d80*/  I2FP.F32.S32 R3, R3 ;  /* 0x0000000300037245 */ /* 0x000fe40000201400 */
[----:B------:R-:W-:-:S03]  /*17d90*/  ISETP.GE.OR P0, PT, R4, R206, !P0 ;  /* 0x000000ce0400720c */ /* 0x000fc60004706670 */
[----:B------:R-:W-:-:S05]  /*17da0*/  FFMA.FTZ R3, R3, -R193, R203 ;  /* 0x800000c103037223 */ /* 0x000fca00000100cb */
[----:B------:R-:W-:Y:S01]  /*17db0*/  FSEL R8, R3, -INF , !P0 ;  /* 0xff80000003087808 */ /* 0x000fe20004000000 */
[----:B------:R-:W-:-:S04]  /*17dc0*/  VIADD R3, R0, 0x39 ;  /* 0x0000003900037836 */ /* 0x000fc80000000000 */
[----:B------:R-:W-:-:S05]  /*17dd0*/  IMAD.IADD R0, R201, 0x1, -R3 ;  /* 0x00000001c9007824 */ /* 0x000fca00078e0a03 */
[----:B------:R-:W-:-:S04]  /*17de0*/  IABS R0, R0 ;  /* 0x0000000000007213 */ /* 0x000fc80000000000 */
[----:B------:R-:W-:Y:S01]  /*17df0*/  I2FP.F32.S32 R0, R0 ;  /* 0x0000000000007245 */ /* 0x000fe20000201400 */
[----:B------:R-:W-:Y:S04]  /*17e00*/  STL [R1+0x1f8], R201 ;  /* 0x0001f8c901007387 */ /* 0x000fe80000100800 */
[----:B------:R-:W-:Y:S01]  /*17e10*/  FFMA.FTZ R0, R0, -R193, R51 ;  /* 0x800000c100007223 */ /* 0x000fe20000010033 */
[----:B------:R-:W-:Y:S02]  /*17e20*/  IMAD.MOV.U32 R51, RZ, RZ, R26 ;  /* 0x000000ffff337224 */ /* 0x000fe400078e001a */
[----:B------:R-:W2:Y:S01]  /*17e30*/  LDL.LU R26, [R1+0x2c] ;  /* 0x00002c00011a7983 */ /* 0x000ea20000300800 */
[----:B------:R-:W-:-:S04]  /*17e40*/  ISETP.GE.AND P0, PT, R3, R200, PT ;  /* 0x000000c80300720c */ /* 0x000fc80003f06270 */
[----:B------:R-:W-:-:S04]  /*17e50*/  ISETP.GE.OR P0, PT, R3, R209, !P0 ;  /* 0x000000d10300720c */ /* 0x000fc80004706670 */
[----:B------:R-:W-:Y:S01]  /*17e60*/  FSEL R13, R0, -INF , !P0 ;  /* 0xff800000000d7808 */ /* 0x000fe20004000000 */
[----:B------:R-:W-:-:S05]  /*17e70*/  IMAD.IADD R0, R202, 0x1, -R3 ;  /* 0x00000001ca007824 */ /* 0x000fca00078e0a03 */
[----:B------:R-:W-:Y:S01]  /*17e80*/  IABS R0, R0 ;  /* 0x0000000000007213 */ /* 0x000fe20000000000 */
[----:B------:R-:W-:Y:S03]  /*17e90*/  STL [R1+0x1fc], R200 ;  /* 0x0001fcc801007387 */ /* 0x000fe60000100800 */
[----:B------:R-:W-:Y:S01]  /*17ea0*/  I2FP.F32.S32 R0, R0 ;  /* 0x0000000000007245 */ /* 0x000fe20000201400 */
[----:B------:R-:W-:Y:S04]  /*17eb0*/  STL [R1+0x200], R209 ;  /* 0x000200d101007387 */ /* 0x000fe80000100800 */
[----:B------:R-:W-:Y:S01]  /*17ec0*/  STL [R1+0x204], R202 ;  /* 0x000204ca01007387 */ /* 0x000fe20000100800 */
[----:B------:R-:W-:Y:S01]  /*17ed0*/  FFMA.FTZ R0, R0, -R193, R219 ;  /* 0x800000c100007223 */ /* 0x000fe200000100db */
[----:B------:R-:W-:-:S02]  /*17ee0*/  IMAD.MOV.U32 R219, RZ, RZ, R28 ;  /* 0x000000ffffdb7224 */ /* 0x000fc400078e001c */
[----:B------:R-:W-:Y:S04]  /*17ef0*/  STL [R1+0x208], R197 ;  /* 0x000208c501007387 */ /* 0x000fe80000100800 */
[----:B------:R-:W-:Y:S04]  /*17f00*/  STL [R1+0x20c], R206 ;  /* 0x00020cce01007387 */ /* 0x000fe80000100800 */
[----:B------:R-:W3:Y:S01]  /*17f10*/  LDL.LU R28, [R1+0x34] ;  /* 0x00003400011c7983 */ /* 0x000ee20000300800 */
[----:B------:R-:W-:Y:S02]  /*17f20*/  ISETP.GE.AND P0, PT, R3, R197, PT ;  /* 0x000000c50300720c */ /* 0x000fe40003f06270 */
[----:B------:R-:W-:-:S02]  /*17f30*/  LOP3.LUT R2, R2, 0xfffffffb, RZ, 0xc0, !PT ;  /* 0xfffffffb02027812 */ /* 0x000fc400078ec0ff */
[----:B------:R-:W-:Y:S02]  /*17f40*/  ISETP.GE.OR P0, PT, R3, R206, !P0 ;  /* 0x000000ce0300720c */ /* 0x000fe40004706670 */
[----:B------:R-:W-:Y:S02]  /*17f50*/  @P4 LOP3.LUT R2, R2, 0x4, RZ, 0xfc, !PT ;  /* 0x0000000402024812 */ /* 0x000fe400078efcff */
[----:B------:R-:W-:Y:S01]  /*17f60*/  FSEL R7, R0, -INF , !P0 ;  /* 0xff80000000077808 */ /* 0x000fe20004000000 */
[----:B------:R-:W-:Y:S01]  /*17f70*/  IMAD.IADD R0, R204, 0x1, -R5 ;  /* 0x00000001cc007824 */ /* 0x000fe200078e0a05 */
[----:B------:R-:W-:-:S04]  /*17f80*/  LOP3.LUT R2, R2, 0xfffffffd, RZ, 0xc0, !PT ;  /* 0xfffffffd02027812 */ /* 0x000fc800078ec0ff */
[----:B------:R-:W-:Y:S02]  /*17f90*/  IABS R0, R0 ;  /* 0x0000000000007213 */ /* 0x000fe40000000000 */
[----:B------:R-:W-:Y:S02]  /*17fa0*/  @P3 LOP3.LUT R2, R2, 0x2, RZ, 0xfc, !PT ;  /* 0x0000000202023812 */ /* 0x000fe400078efcff */
[----:B------:R-:W-:Y:S02]  /*17fb0*/  I2FP.F32.S32 R0, R0 ;  /* 0x0000000000007245 */ /* 0x000fe40000201400 */
[----:B------:R-:W-:-:S04]  /*17fc0*/  LOP3.LUT R2, R2, 0xfffffffe, RZ, 0xc0, !PT ;  /* 0xfffffffe02027812 */ /* 0x000fc800078ec0ff */
[----:B------:R-:W-:-:S04]  /*17fd0*/  @P2 LOP3.LUT R2, R2, 0x1, RZ, 0xfc, !PT ;  /* 0x0000000102022812 */ /* 0x000fc800078efcff */
[----:B------:R-:W-:Y:S02]  /*17fe0*/  LOP3.LUT R2, R2, 0xfffffdff, RZ, 0xc0, !PT ;  /* 0xfffffdff02027812 */ /* 0x000fe400078ec0ff */
[----:B------:R-:W-:Y:S02]  /*17ff0*/  ISETP.GE.AND P0, PT, R6, R199, PT ;  /* 0x000000c70600720c */ /* 0x000fe40003f06270 */
[----:B------:R-:W-:Y:S02]  /*18000*/  @P6 LOP3.LUT R2, R2, 0x200, RZ, 0xfc, !PT ;  /* 0x0000020002026812 */ /* 0x000fe400078efcff */
[----:B------:R-:W-:Y:S02]  /*18010*/  ISETP.GE.OR P0, PT, R6, R208, !P0 ;  /* 0x000000d00600720c */ /* 0x000fe40004706670 */
[----:B------:R-:W-:Y:S02]  /*18020*/  LOP3.LUT R2, R2, 0xfffffbff, RZ, 0xc0, !PT ;  /* 0xfffffbff02027812 */ /* 0x000fe400078ec0ff */
[----:B------:R-:W-:-:S02]  /*18030*/  ISETP.GE.AND P4, PT, R6, R198, PT ;  /* 0x000000c60600720c */ /* 0x000fc40003f86270 */
[----:B------:R-:W-:Y:S02]  /*18040*/  @P5 LOP3.LUT R2, R2, 0x400, RZ, 0xfc, !PT ;  /* 0x0000040002025812 */ /* 0x000fe400078efcff */
[----:B------:R-:W-:Y:S02]  /*18050*/  ISETP.GE.OR P4, PT, R6, R207, !P4 ;  /* 0x000000cf0600720c */ /* 0x000fe40006786670 */
[----:B------:R-:W-:-:S04]  /*18060*/  LOP3.LUT R2, R2, 0xfffffeff, RZ, 0xc0, !PT ;  /* 0xfffffeff02027812 */ /* 0x000fc800078ec0ff */
[----:B------:R-:W-:Y:S02]  /*18070*/  @P0 LOP3.LUT R2, R2, 0x100, RZ, 0xfc, !PT ;  /* 0x0000010002020812 */ /* 0x000fe400078efcff */
[C---:B------:R-:W-:Y:S02]  /*18080*/  ISETP.GE.AND P0, PT, R5.reuse, R199, PT ;  /* 0x000000c70500720c */ /* 0x040fe40003f06270 */
[----:B------:R-:W-:Y:S02]  /*18090*/  LOP3.LUT R2, R2, 0xfffff7ff, RZ, 0xc0, !PT ;  /* 0xfffff7ff02027812 */ /* 0x000fe400078ec0ff */
[C---:B------:R-:W-:Y:S02]  /*180a0*/  ISETP.GE.AND P3, PT, R5.reuse, R198, PT ;  /* 0x000000c60500720c */ /* 0x040fe40003f66270 */
[----:B------:R-:W-:Y:S02]  /*180b0*/  @P4 LOP3.LUT R2, R2, 0x800, RZ, 0xfc, !PT ;  /* 0x0000080002024812 */ /* 0x000fe400078efcff */
[----:B------:R-:W-:-:S02]  /*180c0*/  ISETP.GE.OR P4, PT, R5, R208, !P0 ;  /* 0x000000d00500720c */ /* 0x000fc40004786670 */
[----:B------:R-:W-:Y:S01]  /*180d0*/  ISETP.GE.OR P3, PT, R5, R207, !P3 ;  /* 0x000000cf0500720c */ /* 0x000fe20005f66670 */
[----:B------:R-:W-:-:S05]  /*180e0*/  IMAD.IADD R5, R205, 0x1, -R5 ;  /* 0x00000001cd057824 */ /* 0x000fca00078e0a05 */
[----:B------:R-:W-:-:S04]  /*180f0*/  IABS R5, R5 ;  /* 0x0000000500057213 */ /* 0x000fc80000000000 */
[----:B------:R-:W-:Y:S01]  /*18100*/  I2FP.F32.S32 R5, R5 ;  /* 0x0000000500057245 */ /* 0x000fe20000201400 */
[----:B--2---:R-:W-:Y:S01]  /*18110*/  FFMA.FTZ R26, R0, -R193, R26 ;  /* 0x800000c1001a7223 */ /* 0x004fe2000001001a */
        /* <DEDUP_REMOVED lines=11> */
[----:B---3--:R-:W-:Y:S02]  /*181d0*/  FFMA.FTZ R55, R5, -R193, R28 ;  /* 0x800000c105377223 */ /* 0x008fe4000001001c */
[----:B------:R-:W2:Y:S01]  /*181e0*/  LDL.LU R28, [R1+0x64] ;  /* 0x00006400011c7983 */ /* 0x000ea20000300800 */
[----:B------:R-:W-:-:S04]  /*181f0*/  FMNMX.FTZ R0, R11, R0, !PT ;  /* 0x000000000b007209 */ /* 0x000fc80007810000 */
[----:B------:R-:W-:Y:S01]  /*18200*/  FMNMX.FTZ R5, R10, R0, !PT ;  /* 0x000000000a057209 */ /* 0x000fe20007810000 */
[----:B------:R-:W-:-:S03]  /*18210*/  IMAD.IADD R0, R204, 0x1, -R4 ;  /* 0x00000001cc007824 */ /* 0x000fc600078e0a04 */
[----:B------:R-:W-:Y:S02]  /*18220*/  FMNMX.FTZ R5, R9, R5, !PT ;  /* 0x0000000509057209 */ /* 0x000fe40007810000 */
[----:B------:R-:W-:Y:S02]  /*18230*/  IABS R0, R0 ;  /* 0x0000000000007213 */ /* 0x000fe40000000000 */
[----:B------:R-:W-:Y:S02]  /*18240*/  FMNMX.FTZ R5, R8, R5, !PT ;  /* 0x0000000508057209 */ /* 0x000fe40007810000 */
[----:B------:R-:W-:Y:S02]  /*18250*/  I2FP.F32.S32 R6, R0 ;  /* 0x0000000000067245 */ /* 0x000fe40000201400 */
[----:B------:R-:W-:-:S05]  /*18260*/  FMNMX.FTZ R0, R7, R5, !PT ;  /* 0x0000000507007209 */ /* 0x000fca0007810000 */
[----:B------:R-:W1:Y:S02]  /*18270*/  SHFL.BFLY PT, R5, R0, 0x2, 0x1f ;  /* 0x0c401f0000057f89 */ /* 0x000e6400000e0000 */
[----:B-1----:R-:W-:Y:S02]  /*18280*/  FMNMX.FTZ R5, R0, R5, !PT ;  /* 0x0000000500057209 */ /* 0x002fe40007810000 */
[----:B------:R-:W3:Y:S01]  /*18290*/  LD.E R0, desc[UR4][R172.64+0xdc] ;  /* 0x0000dc04ac007980 */ /* 0x000ee2000c101900 */
[----:B------:R-:W-:-:S04]  /*182a0*/  FMNMX.FTZ R102, R244, R61, !PT ;  /* 0x0000003df4667209 */ /* 0x000fc80007810000 */
[----:B------:R-:W-:-:S04]  /*182b0*/  FMNMX.FTZ R102, R60, R102, !PT ;  /* 0x000000663c667209 */ /* 0x000fc80007810000 */
[----:B------:R-:W-:Y:S02]  /*182c0*/  FMNMX.FTZ R102, R58, R102, !PT ;  /* 0x000000663a667209 */ /* 0x000fe40007810000 */
[----:B------:R-:W-:Y:S02]  /*182d0*/  ISETP.GE.AND P0, PT, R4, R199, PT ;  /* 0x000000c70400720c */ /* 0x000fe40003f06270 */
[----:B------:R-:W-:Y:S02]  /*182e0*/  FMNMX.FTZ R102, R54, R102, !PT ;  /* 0x0000006636667209 */ /* 0x000fe40007810000 */
[C---:B------:R-:W-:Y:S01]  /*182f0*/  ISETP.GE.AND P2, PT, R4.reuse, R198, PT ;  /* 0x000000c60400720c */ /* 0x040fe20003f46270 */
[----:B------:R-:W1:Y:S01]  /*18300*/  SHFL.BFLY PT, R103, R5, 0x1, 0x1f ;  /* 0x0c201f0005677f89 */ /* 0x000e6200000e0000 */
[----:B------:R-:W-:Y:S02]  /*18310*/  FMNMX.FTZ R102, R49, R102, !PT ;  /* 0x0000006631667209 */ /* 0x000fe40007810000 */
[----:B------:R-:W-:-:S02]  /*18320*/  ISETP.GE.OR P5, PT, R4, R208, !P0 ;  /* 0x000000d00400720c */ /* 0x000fc400047a6670 */
[----:B------:R-:W-:Y:S01]  /*18330*/  ISETP.GE.OR P2, PT, R4, R207, !P2 ;  /* 0x000000cf0400720c */ /* 0x000fe20005746670 */
[----:B------:R-:W-:Y:S01]  /*18340*/  IMAD.IADD R4, R205, 0x1, -R4 ;  /* 0x00000001cd047824 */ /* 0x000fe200078e0a04 */
[----:B------:R-:W-:-:S04]  /*18350*/  FMNMX.FTZ R102, R45, R102, !PT ;  /* 0x000000662d667209 */ /* 0x000fc80007810000 */
[----:B------:R-:W-:Y:S02]  /*18360*/  IABS R4, R4 ;  /* 0x0000000400047213 */ /* 0x000fe40000000000 */
[----:B------:R-:W-:Y:S02]  /*18370*/  FMNMX.FTZ R102, R41, R102, !PT ;  /* 0x0000006629667209 */ /* 0x000fe40007810000 */
[----:B------:R-:W-:Y:S02]  /*18380*/  I2FP.F32.S32 R4, R4 ;  /* 0x0000000400047245 */ /* 0x000fe40000201400 */
[----:B------:R-:W-:Y:S01]  /*18390*/  FMNMX.FTZ R102, R37, R102, !PT ;  /* 0x0000006625667209 */ /* 0x000fe20007810000 */
[-C--:B------:R-:W-:Y:S01]  /*183a0*/  FFMA.FTZ R6, R6, -R193.reuse, R219 ;  /* 0x800000c106067223 */ /* 0x080fe200000100db */
[----:B------:R-:W-:Y:S02]  /*183b0*/  IMAD.MOV.U32 R219, RZ, RZ, R51 ;  /* 0x000000ffffdb7224 */ /* 0x000fe400078e0033 */
[----:B------:R-:W-:Y:S01]  /*183c0*/  FFMA.FTZ R51, R4, -R193, R46 ;  /* 0x800000c104337223 */ /* 0x000fe2000001002e */
[----:B------:R-:W-:Y:S01]  /*183d0*/  FMNMX.FTZ R102, R25, R102, !PT ;  /* 0x0000006619667209 */ /* 0x000fe20007810000 */
[----:B------:R-:W-:Y:S01]  /*183e0*/  IMAD.IADD R4, R204, 0x1, -R3 ;  /* 0x00000001cc047824 */ /* 0x000fe200078e0a03 */
[----:B------:R-:W-:-:S02]  /*183f0*/  ISETP.GE.AND P0, PT, R3, R199, PT ;  /* 0x000000c70300720c */ /* 0x000fc40003f06270 */
[----:B------:R-:W-:Y:S02]  /*18400*/  FMNMX.FTZ R102, R23, R102, !PT ;  /* 0x0000006617667209 */ /* 0x000fe40007810000 */
[----:B------:R-:W-:Y:S02]  /*18410*/  IABS R4, R4 ;  /* 0x0000000400047213 */ /* 0x000fe40000000000 */
[----:B------:R-:W-:Y:S02]  /*18420*/  ISETP.GE.AND P1, PT, R3, R198, PT ;  /* 0x000000c60300720c */ /* 0x000fe40003f26270 */
[----:B-1----:R-:W-:Y:S01]  /*18430*/  FMNMX.FTZ R103, R5, R103, !PT ;  /* 0x0000006705677209 */ /* 0x002fe20007810000 */
[----:B------:R-:W-:Y:S01]  /*18440*/  IMAD.IADD R5, R205, 0x1, -R3 ;  /* 0x00000001cd057824 */ /* 0x000fe200078e0a03 */
[----:B------:R-:W-:Y:S02]  /*18450*/  FMNMX.FTZ R102, R20, R102, !PT ;  /* 0x0000006614667209 */ /* 0x000fe40007810000 */
[----:B------:R-:W-:-:S02]  /*18460*/  ISETP.GE.OR P6, PT, R3, R208, !P0 ;  /* 0x000000d00300720c */ /* 0x000fc400047c6670 */
[----:B------:R-:W-:Y:S01]  /*18470*/  ISETP.GE.OR P1, PT, R3, R207, !P1 ;  /* 0x000000cf0300720c */ /* 0x000fe20004f26670 */
[----:B------:R-:W-:Y:S01]  /*18480*/  IMAD.MOV.U32 R3, RZ, RZ, R4 ;  /* 0x000000ffff037224 */ /* 0x000fe200078e0004 */
[----:B------:R-:W-:Y:S02]  /*18490*/  FMNMX.FTZ R102, R17, R102, !PT ;  /* 0x0000006611667209 */ /* 0x000fe40007810000 */
[----:B------:R-:W-:Y:S02]  /*184a0*/  IABS R5, R5 ;  /* 0x0000000500057213 */ /* 0x000fe40000000000 */
[----:B------:R-:W-:Y:S02]  /*184b0*/  I2FP.F32.S32 R3, R3 ;  /* 0x0000000300037245 */ /* 0x000fe40000201400 */
[----:B------:R-:W-:Y:S01]  /*184c0*/  FMNMX.FTZ R102, R16, R102, !PT ;  /* 0x0000006610667209 */ /* 0x000fe20007810000 */
[----:B------:R-:W-:Y:S02]  /*184d0*/  IMAD.MOV.U32 R46, RZ, RZ, R5 ;  /* 0x000000ffff2e7224 */ /* 0x000fe400078e0005 */
[----:B------:R-:W-:Y:S01]  /*184e0*/  FFMA.FTZ R5, R3, -R193, R219 ;  /* 0x800000c103057223 */ /* 0x000fe200000100db */
[----:B------:R-:W-:-:S02]  /*184f0*/  FMNMX.FTZ R102, R15, R102, !PT ;  /* 0x000000660f667209 */ /* 0x000fc40007810000 */
[----:B------:R-:W-:Y:S02]  /*18500*/  FSETP.NEU.FTZ.AND P0, PT, R103, -INF , PT ;  /* 0xff8000006700780b */ /* 0x000fe40003f1d000 */
[----:B------:R-:W-:Y:S02]  /*18510*/  I2FP.F32.S32 R46, R46 ;  /* 0x0000002e002e7245 */ /* 0x000fe40000201400 */
[----:B------:R-:W-:Y:S01]  /*18520*/  FMNMX.FTZ R102, R14, R102, !PT ;  /* 0x000000660e667209 */ /* 0x000fe20007810000 */
[----:B------:R-:W-:-:S03]  /*18530*/  IMAD.MOV.U32 R190, RZ, RZ, R222 ;  /* 0x000000ffffbe7224 */ /* 0x000fc600078e00de */
[----:B------:R-:W-:Y:S01]  /*18540*/  FMNMX.FTZ R102, R13, R102, !PT ;  /* 0x000000660d667209 */ /* 0x000fe20007810000 */
[----:B------:R-:W-:Y:S02]  /*18550*/  IMAD.MOV.U32 R191, RZ, RZ, R223 ;  /* 0x000000ffffbf7224 */ /* 0x000fe400078e00df */
[----:B------:R-:W-:Y:S02]  /*18560*/  IMAD.MOV.U32 R219, RZ, RZ, R195 ;  /* 0x000000ffffdb7224 */ /* 0x000fe400078e00c3 */
[----:B------:R-:W-:Y:S02]  /*18570*/  IMAD.MOV.U32 R222, RZ, RZ, R106 ;  /* 0x000000ffffde7224 */ /* 0x000fe400078e006a */
[----:B------:R-:W-:Y:S01]  /*18580*/  IMAD.MOV.U32 R223, RZ, RZ, R105 ;  /* 0x000000ffffdf7224 */ /* 0x000fe200078e0069 */
        /* <DEDUP_REMOVED lines=10> */
[----:B------:R-:W4:Y:S01]  /*18630*/  LDL.LU R175, [R1+0x140] ;  /* 0x0001400001af7983 */ /* 0x000f220000300800 */
[----:B------:R-:W-:Y:S01]  /*18640*/  FSEL R4, R103, RZ, P0 ;  /* 0x000000ff67047208 */ /* 0x000fe20000000000 */
[----:B------:R-:W-:-:S02]  /*18650*/  IMAD.MOV.U32 R203, RZ, RZ, R181 ;  /* 0x000000ffffcb7224 */ /* 0x000fc400078e00b5 */
[----:B------:R-:W4:Y:S01]  /*18660*/  LDL R196, [R1+0x130] ;  /* 0x0001300001c47983 */ /* 0x000f220000100800 */
[----:B--2---:R-:W-:Y:S01]  /*18670*/  FFMA.FTZ R46, R46, -R193, R28 ;  /* 0x800000c12e2e7223 */ /* 0x004fe2000001001c */
[----:B------:R-:W-:Y:S02]  /*18680*/  IMAD.MOV.U32 R28, RZ, RZ, R29 ;  /* 0x000000ffff1c7224 */ /* 0x000fe400078e001d */
[----:B------:R-:W-:Y:S02]  /*18690*/  IMAD.MOV.U32 R29, RZ, RZ, R104 ;  /* 0x000000ffff1d7224 */ /* 0x000fe400078e0068 */
        /* <DEDUP_REMOVED lines=17> */
[----:B------:R-:W-:-:S02]  /*187b0*/  FFMA.FTZ R235, R7, R0, -R3 ;  /* 0x0000000007eb7223 */ /* 0x000fc40000010803 */
[----:B------:R-:W1:Y:S02]  /*187c0*/  SHFL.BFLY PT, R3, R102, 0x2, 0x1f ;  /* 0x0c401f0066037f89 */ /* 0x000e6400000e0000 */
[----:B-1----:R-:W-:-:S05]  /*187d0*/  FMNMX.FTZ R102, R102, R3, !PT ;  /* 0x0000000366667209 */ /* 0x002fca0007810000 */
[----:B------:R-:W1:Y:S01]  /*187e0*/  SHFL.BFLY PT, R3, R102, 0x1, 0x1f ;  /* 0x0c201f0066037f89 */ /* 0x000e6200000e0000 */
[----:B------:R-:W-:Y:S01]  /*187f0*/  FADD.FTZ R52, R218, -R4 ;  /* 0x80000004da347221 */ /* 0x000fe20000010000 */
        /* <DEDUP_REMOVED lines=37> */
[----:B------:R1:W-:Y:S03]  /*18a50*/  MUFU.EX2 R41, R4 ;  /* 0x0000000400297308 */ /* 0x0003e60000000800 */
[----:B-1----:R-:W-:-:S05]  /*18a60*/  FMNMX.FTZ R4, R24, R3, !PT ;  /* 0x0000000318047209 */ /* 0x002fca0007810000 */
[----:B------:R-:W1:Y:S01]  /*18a70*/  MUFU.EX2 R3, R9 ;  /* 0x0000000900037308 */ /* 0x000e620000000800 */
[----:B------:R-:W-:Y:S01]  /*18a80*/  STL [R1+0x238], R102 ;  /* 0x0002386601007387 */ /* 0x000fe20000100800 */
[-C--:B-1----:R-:W-:Y:S01]  /*18a90*/  FMUL.FTZ R240, R168, R3.reuse ;  /* 0x00000003a8f07220 */ /* 0x082fe20000410000 */
[-C--:B------:R-:W-:Y:S01]  /*18aa0*/  FMUL.FTZ R241, R169, R3.reuse ;  /* 0x00000003a9f17220 */ /* 0x080fe20000410000 */
[-C--:B------:R-:W-:Y:S01]  /*18ab0*/  FMUL.FTZ R248, R164, R3.reuse ;  /* 0x00000003a4f87220 */ /* 0x080fe20000410000 */
[-C--:B------:R-:W-:Y:S02]  /*18ac0*/  FMUL.FTZ R249, R165, R3.reuse ;  /* 0x00000003a5f97220 */ /* 0x080fe40000410000 */
[----:B------:R-:W-:Y:S01]  /*18ad0*/  STL [R1+0x23c], R240 ;  /* 0x00023cf001007387 */ /* 0x000fe20000100800 */
[----:B------:R-:W-:-:S03]  /*18ae0*/  FMUL.FTZ R9, R160, R3 ;  /* 0x00000003a0097220 */ /* 0x000fc60000410000 */
[----:B------:R-:W-:Y:S04]  /*18af0*/  STL [R1+0x240], R241 ;  /* 0x000240f101007387 */ /* 0x000fe80000100800 */
[----:B------:R1:W-:Y:S04]  /*18b00*/  STL [R1+0x244], R248 ;  /* 0x000244f801007387 */ /* 0x0003e80000100800 */
[----:B------:R-:W-:Y:S01]  /*18b10*/  STL [R1+0x248], R249 ;  /* 0x000248f901007387 */ /* 0x000fe20000100800 */
[----:B-1----:R-:W-:-:S05]  /*18b20*/  FMUL.FTZ R248, R161, R3 ;  /* 0x00000003a1f87220 */ /* 0x002fca0000410000 */
[----:B------:R1:W-:Y:S04]  /*18b30*/  STL [R1+0x250], R248 ;  /* 0x000250f801007387 */ /* 0x0003e80000100800 */
[----:B------:R2:W-:Y:S01]  /*18b40*/  STL [R1+0x20], R9 ;  /* 0x0000200901007387 */ /* 0x0005e20000100800 */
        /* <DEDUP_REMOVED lines=9> */
[----:B------:R-:W-:-:S04]  /*18be0*/  LOP3.LUT P3, RZ, R2, 0x100, RZ, 0xc0, !PT ;  /* 0x0000010002ff7812 */ /* 0x000fc8000786c0ff */
[----:B------:R-:W-:Y:S02]  /*18bf0*/  FSEL R8, R43, -INF , !P3 ;  /* 0xff8000002b087808 */ /* 0x000fe40005800000 */
[----:B------:R-:W-:Y:S02]  /*18c00*/  FSEL R7, R26, -INF , !P4 ;  /* 0xff8000001a077808 */ /* 0x000fe40006000000 */
[----:B------:R-:W-:Y:S02]  /*18c10*/  FMNMX.FTZ R4, R8, R4, !PT ;  /* 0x0000000408047209 */ /* 0x000fe40007810000 */
[----:B------:R-:W-:Y:S02]  /*18c20*/  FSEL R6, R6, -INF , !P5 ;  /* 0xff80000006067808 */ /* 0x000fe40006800000 */
[----:B------:R-:W-:Y:S02]  /*18c30*/  FMNMX.FTZ R4, R7, R4, !PT ;  /* 0x0000000407047209 */ /* 0x000fe40007810000 */
[----:B------:R-:W-:-:S02]  /*18c40*/  FSEL R5, R5, -INF , !P6 ;  /* 0xff80000005057808 */ /* 0x000fc40007000000 */
[----:B------:R-:W-:Y:S01]  /*18c50*/  FMNMX.FTZ R4, R6, R4, !PT ;  /* 0x0000000406047209 */ /* 0x000fe20007810000 */
[----:B----4-:R-:W-:-:S03]  /*18c60*/  FFMA.FTZ R177, R175, R3, R41 ;  /* 0x00000003afb17223 */ /* 0x010fc60000010029 */
[----:B------:R-:W-:Y:S01]  /*18c70*/  FMNMX.FTZ R4, R5, R4, !PT ;  /* 0x0000000405047209 */ /* 0x000fe20007810000 */
        /* <DEDUP_REMOVED lines=17> */
[----:B------:R-:W-:-:S02]  /*18d90*/  FMUL.FTZ R173, R97, R3 ;  /* 0x0000000361ad7220 */ /* 0x000fc40000410000 */
[----:B------:R-:W1:Y:S02]  /*18da0*/  SHFL.BFLY PT, R3, R4, 0x2, 0x1f ;  /* 0x0c401f0004037f89 */ /* 0x000e6400000e0000 */
[----:B-1----:R-:W-:-:S05]  /*18db0*/  FMNMX.FTZ R3, R4, R3, !PT ;  /* 0x0000000304037209 */ /* 0x002fca0007810000 */
[----:B------:R-:W1:Y:S01]  /*18dc0*/  SHFL.BFLY PT, R4, R3, 0x1, 0x1f ;  /* 0x0c201f0003047f89 */ /* 0x000e6200000e0000 */
[C---:B------:R-:W-:Y:S02]  /*18dd0*/  LOP3.LUT P3, RZ, R2.reuse, 0x10, RZ, 0xc0, !PT ;  /* 0x0000001002ff7812 */ /* 0x040fe4000786c0ff */
[C---:B------:R-:W-:Y:S02]  /*18de0*/  LOP3.LUT P4, RZ, R2.reuse, 0x8, RZ, 0xc0, !PT ;  /* 0x0000000802ff7812 */ /* 0x040fe4000788c0ff */
[C---:B------:R-:W-:Y:S02]  /*18df0*/  LOP3.LUT P5, RZ, R2.reuse, 0x4, RZ, 0xc0, !PT ;  /* 0x0000000402ff7812 */ /* 0x040fe400078ac0ff */
[----:B------:R-:W-:Y:S02]  /*18e00*/  LOP3.LUT P6, RZ, R2, 0x2, RZ, 0xc0, !PT ;  /* 0x0000000202ff7812 */ /* 0x000fe400078cc0ff */
[----:B-1----:R-:W-:-:S04]  /*18e10*/  FMNMX.FTZ R101, R3, R4, !PT ;  /* 0x0000000403657209 */ /* 0x002fc80007810000 */
[----:B------:R-:W-:-:S04]  /*18e20*/  FSETP.NEU.FTZ.AND P0, PT, R101, -INF , PT ;  /* 0xff8000006500780b */ /* 0x000fc80003f1d000 */
[----:B------:R-:W-:-:S05]  /*18e30*/  FSEL R3, R101, RZ, P0 ;  /* 0x000000ff65037208 */ /* 0x000fca0000000000 */
[----:B------:R-:W-:Y:S01]  /*18e40*/  FADD.FTZ R9, R247, -R3 ;  /* 0x80000003f7097221 */ /* 0x000fe20000010000 */
[----:B------:R-:W-:Y:S01]  /*18e50*/  FMUL.FTZ R3, R0, R101 ;  /* 0x0000006500037220 */ /* 0x000fe20000410000 */
[----:B------:R-:W-:Y:S02]  /*18e60*/  FSEL R23, R217, -INF , !P3 ;  /* 0xff800000d9177808 */ /* 0x000fe40005800000 */
[----:B------:R-:W-:Y:S02]  /*18e70*/  FSEL R22, R214, -INF , !P4 ;  /* 0xff800000d6167808 */ /* 0x000fe40006000000 */
[----:B------:R-:W-:Y:S02]  /*18e80*/  FSEL R3, R3, RZ, P0 ;  /* 0x000000ff03037208 */ /* 0x000fe40000000000 */
[----:B------:R-:W-:Y:S02]  /*18e90*/  FSEL R21, R194, -INF , !P5 ;  /* 0xff800000c2157808 */ /* 0x000fe40006800000 */
[----:B------:R-:W-:-:S02]  /*18ea0*/  FSEL R20, R182, -INF , !P6 ;  /* 0xff800000b6147808 */ /* 0x000fc40007000000 */
[C---:B------:R-:W-:Y:S02]  /*18eb0*/  LOP3.LUT P0, RZ, R2.reuse, 0x1, RZ, 0xc0, !PT ;  /* 0x0000000102ff7812 */ /* 0x040fe4000780c0ff */
[C---:B------:R-:W-:Y:S02]  /*18ec0*/  LOP3.LUT P3, RZ, R2.reuse, 0x1000, RZ, 0xc0, !PT ;  /* 0x0000100002ff7812 */ /* 0x040fe4000786c0ff */
        /* <DEDUP_REMOVED lines=12> */
[----:B------:R-:W-:Y:S01]  /*18f90*/  FMNMX.FTZ R2, R20, R2, !PT ;  /* 0x0000000214027209 */ /* 0x000fe20007810000 */
        /* <DEDUP_REMOVED lines=16> */
[----:B------:R-:W-:Y:S01]  /*190a0*/  FSEL R19, R176, -INF , !P6 ;  /* 0xff800000b0137808 */ /* 0x000fe20007000000 */
[----:B------:R-:W-:Y:S01]  /*190b0*/  FMUL.FTZ R3, R0, R9 ;  /* 0x0000000900037220 */ /* 0x000fe20000410000 */
[----:B------:R-:W-:-:S02]  /*190c0*/  FMNMX.FTZ R2, R16, R2, !PT ;  /* 0x0000000210027209 */ /* 0x000fc40007810000 */
[----:B------:R-:W-:Y:S02]  /*190d0*/  FSEL R18, R100, -INF , !P5 ;  /* 0xff80000064127808 */ /* 0x000fe40006800000 */
[----:B------:R-:W-:Y:S01]  /*190e0*/  FMNMX.FTZ R2, R19, R2, !PT ;  /* 0x0000000213027209 */ /* 0x000fe20007810000 */
[----:B------:R-:W-:Y:S01]  /*190f0*/  MUFU.EX2 R4, R4 ;  /* 0x0000000400047308 */ /* 0x000fe20000000800 */
[----:B------:R-:W-:Y:S02]  /*19100*/  FSEL R17, R64, -INF , !P4 ;  /* 0xff80000040117808 */ /* 0x000fe40006000000 */
[----:B------:R-:W-:-:S05]  /*19110*/  FMNMX.FTZ R5, R18, R2, !PT ;  /* 0x0000000212057209 */ /* 0x000fca0007810000 */
[----:B------:R-:W-:Y:S01]  /*19120*/  MUFU.EX2 R3, R3 ;  /* 0x0000000300037308 */ /* 0x000fe20000000800 */
[----:B------:R-:W-:Y:S02]  /*19130*/  FSEL R26, R55, -INF , !P3 ;  /* 0xff800000371a7808 */ /* 0x000fe40005800000 */
[----:B------:R-:W-:-:S05]  /*19140*/  FMNMX.FTZ R5, R17, R5, !PT ;  /* 0x0000000511057209 */ /* 0x000fca0007810000 */
[----:B------:R-:W1:Y:S01]  /*19150*/  MUFU.EX2 R2, R10 ;  /* 0x0000000a00027308 */ /* 0x000e620000000800 */
[----:B------:R-:W-:Y:S02]  /*19160*/  FSEL R25, R51, -INF , !P2 ;  /* 0xff80000033197808 */ /* 0x000fe40005000000 */
[----:B------:R-:W-:Y:S02]  /*19170*/  FMNMX.FTZ R5, R26, R5, !PT ;  /* 0x000000051a057209 */ /* 0x000fe40007810000 */
[----:B------:R-:W-:Y:S02]  /*19180*/  FSEL R24, R46, -INF , !P1 ;  /* 0xff8000002e187808 */ /* 0x000fe40004800000 */
[----:B------:R-:W-:-:S04]  /*19190*/  FMNMX.FTZ R5, R25, R5, !PT ;  /* 0x0000000519057209 */ /* 0x000fc80007810000 */
[----:B------:R-:W-:Y:S02]  /*191a0*/  FMNMX.FTZ R5, R24, R5, !PT ;  /* 0x0000000518057209 */ /* 0x000fe40007810000 */
[----:B-1----:R-:W-:Y:S01]  /*191b0*/  F2FP.BF16.F32.PACK_AB R55, R2, R4 ;  /* 0x000000040237723e */ /* 0x002fe200000010ff */
[----:B------:R-:W-:Y:S01]  /*191c0*/  STL [R1+0x24c], R102 ;  /* 0x00024c6601007387 */ /* 0x000fe20000100800 */
[----:B--2---:R-:W-:-:S04]  /*191d0*/  FFMA.FTZ R6, R242, R3, R4 ;  /* 0x00000003f2067223 */ /* 0x004fc80000010004 */
[----:B------:R-:W-:Y:S02]  /*191e0*/  FADD.FTZ R27, R2, R6 ;  /* 0x00000006021b7221 */ /* 0x000fe40000010000 */
[----:B------:R-:W1:Y:S02]  /*191f0*/  SHFL.BFLY PT, R2, R5, 0x2, 0x1f ;  /* 0x0c401f0005027f89 */ /* 0x000e6400000e0000 */
[----:B-1----:R-:W-:-:S05]  /*19200*/  FMNMX.FTZ R2, R5, R2, !PT ;  /* 0x0000000205027209 */ /* 0x002fca0007810000 */
[----:B------:R-:W1:Y:S01]  /*19210*/  SHFL.BFLY PT, R4, R2, 0x1, 0x1f ;  /* 0x0c201f0002047f89 */ /* 0x000e6200000e0000 */
[----:B------:R-:W-:-:S03]  /*19220*/  IMAD.MOV.U32 R63, RZ, RZ, R189 ;  /* 0x000000ffff3f7224 */ /* 0x000fc600078e00bd */
[----:B------:R-:W-:Y:S04]  /*19230*/  STL [R1+0x254], R103 ;  /* 0x0002546701007387 */ /* 0x000fe80000100800 */
[----:B------:R-:W-:Y:S04]  /*19240*/  STL [R1+0x258], R207 ;  /* 0x000258cf01007387 */ /* 0x000fe80000100800 */
[----:B------:R-:W2:Y:S01]  /*19250*/  LDL.LU R189, [R1] ;  /* 0x0000000001bd7983 */ /* 0x000ea20000300800 */
[----:B-1----:R-:W-:-:S04]  /*19260*/  FMNMX.FTZ R100, R2, R4, !PT ;  /* 0x0000000402647209 */ /* 0x002fc80007810000 */
[----:B------:R-:W-:-:S04]  /*19270*/  FSETP.NEU.FTZ.AND P0, PT, R100, -INF , PT ;  /* 0xff8000006400780b */ /* 0x000fc80003f1d000 */
[----:B------:R-:W-:-:S05]  /*19280*/  FSEL R2, R100, RZ, P0 ;  /* 0x000000ff64027208 */ /* 0x000fca0000000000 */
[----:B------:R-:W-:Y:S01]  /*19290*/  FADD.FTZ R5, R252, -R2 ;  /* 0x80000002fc057221 */ /* 0x000fe20000010000 */
[----:B------:R-:W-:-:S05]  /*192a0*/  FMUL.FTZ R2, R0, R100 ;  /* 0x0000006400027220 */ /* 0x000fca0000410000 */
[----:B------:R-:W-:-:S05]  /*192b0*/  FSEL R2, R2, RZ, P0 ;  /* 0x000000ff02027208 */ /* 0x000fca0000000000 */
[----:B------:R-:W-:-:S04]  /*192c0*/  FFMA.FTZ R4, R180, R0, -R2 ;  /* 0x00000000b4047223 */ /* 0x000fc80000010802 */
[----:B------:R1:W-:Y:S01]  /*192d0*/  MUFU.EX2 R9, R4 ;  /* 0x0000000400097308 */ /* 0x0003e20000000800 */
[----:B------:R-:W-:Y:S02]  /*192e0*/  IMAD.MOV.U32 R250, RZ, RZ, R190 ;  /* 0x000000fffffa7224 */ /* 0x000fe400078e00be */
[----:B-1----:R-:W-:-:S05]  /*192f0*/  FFMA.FTZ R4, R107, R0, -R2 ;  /* 0x000000006b047223 */ /* 0x002fca0000010802 */
[----:B------:R1:W-:Y:S01]  /*19300*/  MUFU.EX2 R8, R4 ;  /* 0x0000000400087308 */ /* 0x0003e20000000800 */
[----:B------:R-:W-:Y:S02]  /*19310*/  IMAD.MOV.U32 R251, RZ, RZ, R191 ;  /* 0x000000fffffb7224 */ /* 0x000fe400078e00bf */
[----:B------:R-:W-:Y:S02]  /*19320*/  IMAD.MOV.U32 R190, RZ, RZ, R32 ;  /* 0x000000ffffbe7224 */ /* 0x000fe400078e0020 */
[----:B------:R-:W-:Y:S02]  /*19330*/  IMAD.MOV.U32 R191, RZ, RZ, R33 ;  /* 0x000000ffffbf7224 */ /* 0x000fe400078e0021 */
[----:B-1----:R-:W-:Y:S01]  /*19340*/  FMUL.FTZ R4, R0, R5 ;  /* 0x0000000500047220 */ /* 0x002fe20000410000 */
[----:B------:R-:W-:Y:S01]  /*19350*/  FFMA.FTZ R5, R62, R0, -R2 ;  /* 0x000000003e057223 */ /* 0x000fe20000010802 */
[----:B------:R-:W-:Y:S02]  /*19360*/  IMAD.MOV.U32 R62, RZ, RZ, R203 ;  /* 0x000000ffff3e7224 */ /* 0x000fe400078e00cb */
[----:B------:R-:W3:Y:S04]  /*19370*/  LDL.LU R203, [R1+0x14c] ;  /* 0x00014c0001cb7983 */ /* 0x000ee80000300800 */
[----:B------:R-:W4:Y:S01]  /*19380*/  LDL.LU.64 R32, [R1+0x80] ;  /* 0x0000800001207983 */ /* 0x000f220000300a00 */
[----:B------:R-:W-:-:S02]  /*19390*/  IMAD.MOV.U32 R208, RZ, RZ, R30 ;  /* 0x000000ffffd07224 */ /* 0x000fc400078e001e */
[----:B------:R-:W-:Y:S02]  /*193a0*/  IMAD.MOV.U32 R209, RZ, RZ, R31 ;  /* 0x000000ffffd17224 */ /* 0x000fe400078e001f */
[----:B------:R-:W4:Y:S01]  /*193b0*/  LDL.LU.64 R30, [R1+0x160] ;  /* 0x00016000011e7983 */ /* 0x000f220000300a00 */
[----:B------:R-:W-:Y:S01]  /*193c0*/  MUFU.EX2 R4, R4 ;  /* 0x0000000400047308 */ /* 0x000fe20000000800 */
[-CC-:B------:R-:W-:Y:S01]  /*193d0*/  FFMA.FTZ R7, R67, R0.reuse, -R2.reuse ;  /* 0x0000000043077223 */ /* 0x180fe20000010802 */
[----:B------:R-:W-:-:S06]  /*193e0*/  FFMA.FTZ R6, R65, R0, -R2 ;  /* 0x0000000041067223 */ /* 0x000fcc0000010802 */
[----:B------:R-:W1:Y:S08]  /*193f0*/  MUFU.EX2 R15, R11 ;  /* 0x0000000b000f7308 */ /* 0x000e700000000800 */
[----:B------:R-:W1:Y:S08]  /*19400*/  MUFU.EX2 R14, R14 ;  /* 0x0000000e000e7308 */ /* 0x000e700000000800 */
[----:B------:R-:W-:Y:S01]  /*19410*/  MUFU.EX2 R7, R7 ;  /* 0x0000000700077308 */ /* 0x000fe20000000800 */
[-CC-:B------:R-:W-:Y:S01]  /*19420*/  FFMA.FTZ R23, R23, R0.reuse, -R2.reuse ;  /* 0x0000000017177223 */ /* 0x180fe20000010802 */
[-CC-:B------:R-:W-:Y:S01]  /*19430*/  FFMA.FTZ R22, R22, R0.reuse, -R2.reuse ;  /* 0x0000000016167223 */ /* 0x180fe20000010802 */
[----:B------:R-:W-:-:S05]  /*19440*/  FFMA.FTZ R21, R21, R0, -R2 ;  /* 0x0000000015157223 */ /* 0x000fca0000010802 */
[----:B------:R-:W1:Y:S01]  /*19450*/  MUFU.EX2 R13, R13 ;  /* 0x0000000d000d7308 */ /* 0x000e620000000800 */
[-CC-:B------:R-:W-:Y:S01]  /*19460*/  FFMA.FTZ R38, R19, R0.reuse, -R2.reuse ;  /* 0x0000000013267223 */ /* 0x180fe20000010802 */
[-CC-:B------:R-:W-:Y:S01]  /*19470*/  FFMA.FTZ R39, R18, R0.reuse, -R2.reuse ;  /* 0x0000000012277223 */ /* 0x180fe20000010802 */
[-CC-:B------:R-:W-:Y:S01]  /*19480*/  FFMA.FTZ R43, R17, R0.reuse, -R2.reuse ;  /* 0x00000000112b7223 */ /* 0x180fe20000010802 */
[----:B------:R-:W-:-:S04]  /*19490*/  FFMA.FTZ R26, R26, R0, -R2 ;  /* 0x000000001a1a7223 */ /* 0x000fc80000010802 */
[----:B------:R-:W1:Y:S01]  /*194a0*/  MUFU.EX2 R6, R6 ;  /* 0x0000000600067308 */ /* 0x000e620000000800 */
[-CC-:B------:R-:W-:Y:S01]  /*194b0*/  FFMA.FTZ R44, R25, R0.reuse, -R2.reuse ;  /* 0x00000000192c7223 */ /* 0x180fe20000010802 */
[----:B------:R-:W-:Y:S01]  /*194c0*/  FFMA.FTZ R45, R24, R0, -R2 ;  /* 0x00000000182d7223 */ /* 0x000fe20000010802 */
[----:B------:R-:W-:-:S05]  /*194d0*/  FMUL.FTZ R59, R0, R52 ;  /* 0x00000034003b7220 */ /* 0x000fca0000410000 */
[----:B------:R-:W1:Y:S08]  /*194e0*/  MUFU.EX2 R12, R12 ;  /* 0x0000000c000c7308 */ /* 0x000e700000000800 */
[----:B------:R1:W-:Y:S08]  /*194f0*/  MUFU.EX2 R11, R36 ;  /* 0x00000024000b7308 */ /* 0x0003f00000000800 */
[----:B------:R1:W-:Y:S08]  /*19500*/  MUFU.EX2 R10, R37 ;  /* 0x00000025000a7308 */ /* 0x0003f00000000800 */
[----:B------:R-:W-:Y:S01]  /*19510*/  MUFU.EX2 R5, R5 ;  /* 0x0000000500057308 */ /* 0x000fe20000000800 */
[-CC-:B-1----:R-:W-:Y:S01]  /*19520*/  FFMA.FTZ R36, R16, R0.reuse, -R2.reuse ;  /* 0x0000000010247223 */ /* 0x182fe20000010802 */
[----:B------:R-:W-:-:S06]  /*19530*/  FFMA.FTZ R37, R20, R0, -R2 ;  /* 0x0000000014257223 */ /* 0x000fcc0000010802 */
[----:B------:R-:W1:Y:S01]  /*19540*/  MUFU.EX2 R16, R23 ;  /* 0x0000001700107308 */ /* 0x000e620000000800 */
[----:B------:R-:W-:-:S04]  /*19550*/  FADD.FTZ R2, R15, R27 ;  /* 0x0000001b0f027221 */ /* 0x000fc80000010000 */
[----:B------:R-:W-:-:S04]  /*19560*/  FADD.FTZ R2, R14, R2 ;  /* 0x000000020e027221 */ /* 0x000fc80000010000 */
[----:B------:R-:W-:Y:S01]  /*19570*/  FADD.FTZ R2, R13, R2 ;  /* 0x000000020d027221 */ /* 0x000fe20000010000 */
[----:B------:R-:W-:-:S03]  /*19580*/  F2FP.BF16.F32.PACK_AB R153, R6, R7 ;  /* 0x000000070699723e */ /* 0x000fc600000010ff */
[----:B------:R-:W-:Y:S01]  /*19590*/  FADD.FTZ R2, R12, R2 ;  /* 0x000000020c027221 */ /* 0x000fe20000010000 */
[----:B------:R-:W-:Y:S02]  /*195a0*/  F2FP.BF16.F32.PACK_AB R152, R8, R9 ;  /* 0x000000090898723e */ /* 0x000fe400000010ff */
[----:B-1----:R-:W-:Y:S02]  /*195b0*/  F2FP.BF16.F32.PACK_AB R164, R16, R5 ;  /* 0x0000000510a4723e */ /* 0x002fe400000010ff */
[----:B------:R-:W-:Y:S01]  /*195c0*/  F2FP.BF16.F32.PACK_AB R52, R12, R13 ;  /* 0x0000000d0c34723e */ /* 0x000fe200000010ff */
[----:B------:R-:W-:Y:S01]  /*195d0*/  IMAD.MOV.U32 R217, RZ, RZ, R175 ;  /* 0x000000ffffd97224 */ /* 0x000fe200078e00af */
[----:B------:R-:W-:Y:S01]  /*195e0*/  F2FP.BF16.F32.PACK_AB R51, R10, R11 ;  /* 0x0000000b0a33723e */ /* 0x000fe200000010ff */
[----:B--2---:R-:W-:-:S04]  /*195f0*/  FFMA.FTZ R0, R189, R4, R9 ;  /* 0x00000004bd007223 */ /* 0x004fc80000010009 */
[----:B------:R-:W-:-:S04]  /*19600*/  FADD.FTZ R0, R8, R0 ;  /* 0x0000000008007221 */ /* 0x000fc80000010000 */
[----:B------:R-:W-:-:S04]  /*19610*/  FADD.FTZ R0, R7, R0 ;  /* 0x0000000007007221 */ /* 0x000fc80000010000 */
[----:B------:R-:W-:Y:S01]  /*19620*/  FADD.FTZ R0, R6, R0 ;  /* 0x0000000006007221 */ /* 0x000fe20000010000 */
[----:B------:R-:W-:-:S03]  /*19630*/  FADD.FTZ R6, R11, R2 ;  /* 0x000000020b067221 */ /* 0x000fc60000010000 */
[----:B------:R-:W-:Y:S01]  /*19640*/  FADD.FTZ R0, R5, R0 ;  /* 0x0000000005007221 */ /* 0x000fe20000010000 */
[----:B------:R-:W1:Y:S03]  /*19650*/  MUFU.EX2 R8, R22 ;  /* 0x0000001600087308 */ /* 0x000e660000000800 */
[----:B------:R-:W-:-:S05]  /*19660*/  FADD.FTZ R2, R16, R0 ;  /* 0x0000000010027221 */ /* 0x000fca0000010000 */
[----:B------:R-:W2:Y:S01]  /*19670*/  MUFU.EX2 R7, R21 ;  /* 0x0000001500077308 */ /* 0x000ea20000000800 */
[----:B------:R-:W-:Y:S01]  /*19680*/  FADD.FTZ R20, R10, R6 ;  /* 0x000000060a147221 */ /* 0x000fe20000010000 */
[----:B-1----:R-:W-:-:S04]  /*19690*/  FADD.FTZ R2, R8, R2 ;  /* 0x0000000208027221 */ /* 0x002fc80000010000 */
[C---:B--2---:R-:W-:Y:S01]  /*196a0*/  FADD.FTZ R18, R7.reuse, R2 ;  /* 0x0000000207127221 */ /* 0x044fe20000010000 */
[----:B------:R-:W-:Y:S01]  /*196b0*/  F2FP.BF16.F32.PACK_AB R176, R7, R8 ;  /* 0x0000000807b0723e */ /* 0x000fe200000010ff */
[----:B---3--:R-:W-:-:S05]  /*196c0*/  VIADD R0, R203, 0xffffffff ;  /* 0xffffffffcb007836 */ /* 0x008fca0000000000 */
[----:B------:R-:W-:-:S04]  /*196d0*/  LOP3.LUT R214, R209, R0, RZ, 0x3c, !PT ;  /* 0x00000000d1d67212 */ /* 0x000fc800078e3cff */
[----:B----4-:R-:W-:-:S05]  /*196e0*/  LOP3.LUT R0, R214, R33, RZ, 0x3c, !PT ;  /* 0x00000021d6007212 */ /* 0x010fca00078e3cff */
[----:B------:R-:W-:-:S05]  /*196f0*/  IMAD.WIDE.U32 R16, R0, -0x326172a9, RZ ;  /* 0xcd9e8d5700107825 */ /* 0x000fca00078e00ff */
[----:B------:R-:W-:Y:S02]  /*19700*/  LOP3.LUT R0, R17, R218, R30, 0x96, !PT ;  /* 0x000000da11007212 */ /* 0x000fe400078e961e */
[----:B------:R-:W-:-:S03]  /*19710*/  LOP3.LUT R2, R221, R196, R16, 0x96, !PT ;  /* 0x000000c4dd027212 */ /* 0x000fc600078e9610 */
[----:B------:R-:W-:-:S04]  /*19720*/  IMAD.WIDE.U32 R6, R0, -0x2daee0ad, RZ ;  /* 0xd2511f5300067825 */ /* 0x000fc800078e00ff */
[----:B------:R-:W-:Y:S01]  /*19730*/  IMAD.WIDE.U32 R8, R2, -0x2daee0ad, RZ ;  /* 0xd2511f5302087825 */ /* 0x000fe200078e00ff */
[----:B------:R-:W-:-:S05]  /*19740*/  LOP3.LUT R0, R7, R28, R250, 0x96, !PT ;  /* 0x0000001c07007212 */ /* 0x000fca00078e96fa */
        /* <DEDUP_REMOVED lines=27> */
[--C-:B------:R-:W-:Y:S02]  /*19900*/  SHF.R.U32.HI R5, RZ, 0x10, R6.reuse ;  /* 0x00000010ff057819 */ /* 0x100fe40000011606 */
[----:B------:R-:W-:Y:S02]  /*19910*/  ISETP.GE.U32.AND P2, PT, R192, R0, PT ;  /* 0x00000000c000720c */ /* 0x000fe40003f46070 */
[----:B------:R-:W-:Y:S02]  /*19920*/  LOP3.LUT R23, R6, 0xffff, RZ, 0xc0, !PT ;  /* 0x0000ffff06177812 */ /* 0x000fe400078ec0ff */
[----:B------:R-:W-:Y:S01]  /*19930*/  SHF.R.U32.HI R0, RZ, 0x18, R6 ;  /* 0x00000018ff007819 */ /* 0x000fe20000011606 */
[----:B------:R-:W-:Y:S01]  /*19940*/  IMAD.WIDE.U32 R6, R10, -0x2daee0ad, RZ ;  /* 0xd2511f530a067825 */ /* 0x000fe200078e00ff */
[----:B------:R-:W-:Y:S01]  /*19950*/  LOP3.LUT R5, R5, 0xff, RZ, 0xc0, !PT ;  /* 0x000000ff05057812 */ /* 0x000fe200078ec0ff */
[----:B------:R-:W3:Y:S01]  /*19960*/  MUFU.EX2 R22, R37 ;  /* 0x0000002500167308 */ /* 0x000ee20000000800 */
[----:B------:R-:W-:-:S02]  /*19970*/  ISETP.GE.U32.AND P1, PT, R192, R0, PT ;  /* 0x00000000c000720c */ /* 0x000fc40003f26070 */
[----:B------:R-:W-:Y:S02]  /*19980*/  F2FP.BF16.F32.PACK_AB R46, R14, R15 ;  /* 0x0000000f0e2e723e */ /* 0x000fe400000010ff */
[----:B------:R-:W-:Y:S02]  /*19990*/  LOP3.LUT R0, R7, R246, R12, 0x96, !PT ;  /* 0x000000f607007212 */ /* 0x000fe400078e960c */
[C---:B------:R-:W-:Y:S01]  /*199a0*/  LOP3.LUT R21, R6.reuse, 0xff, RZ, 0xc0, !PT ;  /* 0x000000ff06157812 */ /* 0x040fe200078ec0ff */
[----:B------:R-:W-:Y:S01]  /*199b0*/  MUFU.EX2 R15, R54 ;  /* 0x00000036000f7308 */ /* 0x000fe20000000800 */
[----:B------:R-:W-:Y:S02]  /*199c0*/  LOP3.LUT R25, R6, 0xffff, RZ, 0xc0, !PT ;  /* 0x0000ffff06197812 */ /* 0x000fe400078ec0ff */
[--C-:B------:R-:W-:Y:S02]  /*199d0*/  SHF.R.U32.HI R24, RZ, 0x10, R6.reuse ;  /* 0x00000010ff187819 */ /* 0x100fe40000011606 */
[----:B------:R-:W-:Y:S01]  /*199e0*/  SHF.R.U32.HI R19, RZ, 0x18, R6 ;  /* 0x00000018ff137819 */ /* 0x000fe20000011606 */
[----:B-1----:R-:W-:Y:S01]  /*199f0*/  FADD.FTZ R6, R9, R20 ;  /* 0x0000001409067221 */ /* 0x002fe20000010000 */
[----:B------:R-:W-:Y:S01]  /*19a00*/  ISETP.GE.U32.AND P6, PT, R192, R5, PT ;  /* 0x00000005c000720c */ /* 0x000fe20003fc6070 */
[----:B------:R-:W-:Y:S01]  /*19a10*/  MUFU.EX2 R8, R36 ;  /* 0x0000002400087308 */ /* 0x000fe20000000800 */
[C---:B--2---:R-:W-:Y:S01]  /*19a20*/  F2FP.BF16.F32.PACK_AB R9, R2.reuse, R9 ;  /* 0x000000090209723e */ /* 0x044fe200000010ff */
[----:B------:R-:W-:-:S06]  /*19a30*/  FADD.FTZ R10, R2, R6 ;  /* 0x00000006020a7221 */ /* 0x000fcc0000010000 */
[----:B------:R-:W1:Y:S08]  /*19a40*/  MUFU.EX2 R12, R56 ;  /* 0x00000038000c7308 */ /* 0x000e700000000800 */
[----:B------:R-:W2:Y:S08]  /*19a50*/  MUFU.EX2 R5, R47 ;  /* 0x0000002f00057308 */ /* 0x000eb00000000800 */
[----:B------:R-:W4:Y:S01]  /*19a60*/  MUFU.EX2 R2, R48 ;  /* 0x0000003000027308 */ /* 0x000f220000000800 */
[----:B---3--:R-:W-:Y:S01]  /*19a70*/  FADD.FTZ R6, R22, R18 ;  /* 0x0000001216067221 */ /* 0x008fe20000010000 */
[----:B-1----:R-:W-:-:S03]  /*19a80*/  F2FP.BF16.F32.PACK_AB R7, R12, R15 ;  /* 0x0000000f0c07723e */ /* 0x002fc600000010ff */
[C---:B------:R-:W-:Y:S01]  /*19a90*/  FADD.FTZ R18, R8.reuse, R6 ;  /* 0x0000000608127221 */ /* 0x040fe20000010000 */
[----:B------:R-:W-:Y:S01]  /*19aa0*/  F2FP.BF16.F32.PACK_AB R169, R8, R22 ;  /* 0x0000001608a9723e */ /* 0x000fe200000010ff */
[----:B--2---:R-:W-:Y:S01]  /*19ab0*/  FADD.FTZ R6, R5, R10 ;  /* 0x0000000a05067221 */ /* 0x004fe20000010000 */
[----:B------:R1:W-:Y:S08]  /*19ac0*/  MUFU.EX2 R11, R105 ;  /* 0x00000069000b7308 */ /* 0x0003f00000000800 */
[----:B------:R2:W-:Y:S01]  /*19ad0*/  MUFU.EX2 R14, R106 ;  /* 0x0000006a000e7308 */ /* 0x0005e20000000800 */
[----:B----4-:R-:W-:-:S02]  /*19ae0*/  F2FP.BF16.F32.PACK_AB R22, R2, R5 ;  /* 0x000000050216723e */ /* 0x010fc400000010ff */
[----:B-1----:R-:W-:-:S05]  /*19af0*/  PRMT R105, R7, 0x7632, R105 ;  /* 0x0000763207697816 */ /* 0x002fca0000000069 */
[----:B------:R1:W-:Y:S01]  /*19b00*/  MUFU.EX2 R13, R104 ;  /* 0x00000068000d7308 */ /* 0x0003e20000000800 */
[----:B--2---:R-:W-:Y:S01]  /*19b10*/  PRMT R106, R7, 0x7610, R106 ;  /* 0x00007610076a7816 */ /* 0x004fe2000000006a */
[----:B------:R-:W-:Y:S01]  /*19b20*/  FADD.FTZ R7, R2, R6 ;  /* 0x0000000602077221 */ /* 0x000fe20000010000 */
[----:B------:R-:W-:-:S03]  /*19b30*/  SHF.R.U32.HI R2, RZ, 0x8, R23 ;  /* 0x00000008ff027819 */ /* 0x000fc60000011617 */
[----:B------:R-:W-:Y:S01]  /*19b40*/  @!P4 HFMA2.BF16_V2 R68, -RZ.H0_H0, RZ.H0_H0, -R106.H0_H0 ;  /* 0x200000ffff44c231 */ /* 0x000fe2000034096a */
[----:B------:R-:W-:Y:S01]  /*19b50*/  LOP3.LUT R2, R2, 0xffff, RZ, 0xc0, !PT ;  /* 0x0000ffff02027812 */ /* 0x000fe200078ec0ff */
[----:B------:R-:W-:Y:S01]  /*19b60*/  IMAD.MOV.U32 R243, RZ, RZ, R191 ;  /* 0x000000fffff37224 */ /* 0x000fe200078e00bf */
[----:B------:R-:W2:Y:S01]  /*19b70*/  MUFU.EX2 R5, R38 ;  /* 0x0000002600057308 */ /* 0x000ea20000000800 */
[----:B-1----:R-:W-:Y:S02]  /*19b80*/  PRMT R104, R9, 0x7632, R104 ;  /* 0x0000763209687816 */ /* 0x002fe40000000068 */
[----:B------:R-:W-:Y:S02]  /*19b90*/  PRMT R191, R106, 0x5410, R105 ;  /* 0x000054106abf7816 */ /* 0x000fe40000000069 */
[----:B------:R-:W-:Y:S01]  /*19ba0*/  @!P4 PRMT R106, R68, 0x5410, RZ ;  /* 0x00005410446ac816 */ /* 0x000fe200000000ff */
[----:B------:R-:W-:Y:S01]  /*19bb0*/  @!P0 HFMA2.BF16_V2 R69, -RZ.H0_H0, RZ.H0_H0, -R104.H0_H0 ;  /* 0x200000ffff458231 */ /* 0x000fe20000340968 */
[----:B------:R-:W-:-:S02]  /*19bc0*/  ISETP.GE.U32.AND P4, PT, R192, R2, PT ;  /* 0x00000002c000720c */ /* 0x000fc40003f86070 */
[----:B------:R-:W-:Y:S01]  /*19bd0*/  PRMT R97, R9, 0x7610, R97 ;  /* 0x0000761009617816 */ /* 0x000fe20000000061 */
[----:B------:R-:W1:Y:S01]  /*19be0*/  MUFU.EX2 R2, R39 ;  /* 0x0000002700027308 */ /* 0x000e620000000800 */
[----:B------:R-:W-:Y:S01]  /*19bf0*/  IMAD.MOV.U32 R242, RZ, RZ, R190 ;  /* 0x000000fffff27224 */ /* 0x000fe200078e00be */
[----:B------:R-:W-:Y:S02]  /*19c00*/  SHF.R.U32.HI R6, RZ, 0x10, R0 ;  /* 0x00000010ff067819 */ /* 0x000fe40000011600 */
[----:B------:R-:W-:-:S04]  /*19c10*/  PRMT R190, R97, 0x5410, R104 ;  /* 0x0000541061be7816 */ /* 0x000fc80000000068 */
[----:B------:R-:W3:Y:S01]  /*19c20*/  MUFU.EX2 R27, R49 ;  /* 0x00000031001b7308 */ /* 0x000ee20000000800 */
[----:B------:R-:W-:Y:S01]  /*19c30*/  @!P0 PRMT R104, R69, 0x5410, RZ ;  /* 0x0000541045688816 */ /* 0x000fe200000000ff */
[----:B------:R-:W-:Y:S01]  /*19c40*/  @!P5 HFMA2.BF16_V2 R81, -RZ.H0_H0, RZ.H0_H0, -R97.H0_H0 ;  /* 0x200000ffff51d231 */ /* 0x000fe20000340961 */
[----:B------:R-:W-:Y:S02]  /*19c50*/  ISETP.GE.U32.AND P0, PT, R192, R19, PT ;  /* 0x00000013c000720c */ /* 0x000fe40003f06070 */
[----:B------:R-:W-:-:S03]  /*19c60*/  LOP3.LUT R6, R6, 0xff, RZ, 0xc0, !PT ;  /* 0x000000ff06067812 */ /* 0x000fc600078ec0ff */
[----:B------:R-:W4:Y:S01]  /*19c70*/  MUFU.EX2 R23, R50 ;  /* 0x0000003200177308 */ /* 0x000f220000000800 */
[----:B------:R-:W-:-:S07]  /*19c80*/  @!P5 PRMT R97, R81, 0x5410, RZ ;  /* 0x000054105161d816 */ /* 0x000fce00000000ff */
[----:B------:R-:W-:Y:S01]  /*19c90*/  MUFU.EX2 R20, R58 ;  /* 0x0000003a00147308 */ /* 0x000fe20000000800 */
[----:B------:R-:W-:-:S07]  /*19ca0*/  ISETP.GE.U32.AND P5, PT, R192, R6, PT ;  /* 0x00000006c000720c */ /* 0x000fce0003fa6070 */
[----:B------:R-:W4:Y:S01]  /*19cb0*/  MUFU.EX2 R19, R60 ;  /* 0x0000003c00137308 */ /* 0x000f220000000800 */
[----:B--2---:R-:W-:Y:S01]  /*19cc0*/  FADD.FTZ R6, R5, R18 ;  /* 0x0000001205067221 */ /* 0x004fe20000010000 */
[----:B-1----:R-:W-:-:S03]  /*19cd0*/  F2FP.BF16.F32.PACK_AB R168, R2, R5 ;  /* 0x0000000502a8723e */ /* 0x002fc600000010ff */
[----:B------:R-:W-:Y:S01]  /*19ce0*/  FADD.FTZ R10, R2, R6 ;  /* 0x00000006020a7221 */ /* 0x000fe20000010000 */
[----:B---3--:R-:W-:-:S04]  /*19cf0*/  FADD.FTZ R2, R27, R7 ;  /* 0x000000071b027221 */ /* 0x008fc80000010000 */
[----:B----4-:R-:W-:Y:S01]  /*19d00*/  FADD.FTZ R36, R23, R2 ;  /* 0x0000000217247221 */ /* 0x010fe20000010000 */
[----:B------:R-:W-:-:S04]  /*19d10*/  F2FP.BF16.F32.PACK_AB R2, R19, R20 ;  /* 0x000000141302723e */ /* 0x000fc800000010ff */
[C---:B------:R-:W-:Y:S02]  /*19d20*/  PRMT R96, R2.reuse, 0x7610, R96 ;  /* 0x0000761002607816 */ /* 0x040fe40000000060 */
        /* <DEDUP_REMOVED lines=30> */
[----:B------:R-:W1:Y:S01]  /*19f10*/  MUFU.EX2 R2, R44 ;  /* 0x0000002c00027308 */ /* 0x000e620000000800 */
[----:B---3--:R-:W-:-:S04]  /*19f20*/  F2FP.BF16.F32.PACK_AB R0, R24, R21 ;  /* 0x000000151800723e */ /* 0x008fc800000010ff */
[C---:B------:R-:W-:Y:S02]  /*19f30*/  PRMT R80, R0.reuse, 0x7610, R80 ;  /* 0x0000761000507816 */ /* 0x040fe40000000050 */
[----:B------:R-:W-:Y:S02]  /*19f40*/  PRMT R69, R0, 0x7632, R69 ;  /* 0x0000763200457816 */ /* 0x000fe40000000045 */
[----:B------:R-:W2:Y:S01]  /*19f50*/  MUFU.EX2 R0, R45 ;  /* 0x0000002d00007308 */ /* 0x000ea20000000800 */
[----:B------:R-:W-:Y:S01]  /*19f60*/  SHF.R.U32.HI R5, RZ, 0x8, R25 ;  /* 0x00000008ff057819 */ /* 0x000fe20000011619 */
[----:B------:R-:W-:Y:S01]  /*19f70*/  @!P2 HFMA2.BF16_V2 R145, -RZ.H0_H0, RZ.H0_H0, -R80.H0_H0 ;  /* 0x200000ffff91a231 */ /* 0x000fe20000340950 */
[----:B------:R-:W-:Y:S02]  /*19f80*/  F2FP.BF16.F32.PACK_AB R18, R23, R27 ;  /* 0x0000001b1712723e */ /* 0x000fe400000010ff */
[----:B------:R-:W-:-:S03]  /*19f90*/  LOP3.LUT R5, R5, 0xffff, RZ, 0xc0, !PT ;  /* 0x0000ffff05057812 */ /* 0x000fc600078ec0ff */
[----:B------:R3:W-:Y:S01]  /*19fa0*/  MUFU.EX2 R8, R195 ;  /* 0x000000c300087308 */ /* 0x0007e20000000800 */
[C---:B------:R-:W-:Y:S02]  /*19fb0*/  PRMT R68, R18.reuse, 0x7610, R68 ;  /* 0x0000761012447816 */ /* 0x040fe40000000044 */
[----:B------:R-:W-:-:S03]  /*19fc0*/  PRMT R67, R18, 0x7632, R67 ;  /* 0x0000763212437816 */ /* 0x000fc60000000043 */
[----:B------:R-:W-:Y:S01]  /*19fd0*/  @!P5 HFMA2.BF16_V2 R156, -RZ.H0_H0, RZ.H0_H0, -R68.H0_H0 ;  /* 0x200000ffff9cd231 */ /* 0x000fe20000340944 */
[----:B---3--:R-:W-:Y:S02]  /*19fe0*/  PRMT R195, R80, 0x5410, R69 ;  /* 0x0000541050c37816 */ /* 0x008fe40000000045 */
[----:B------:R-:W-:Y:S02]  /*19ff0*/  @!P2 PRMT R80, R145, 0x5410, RZ ;  /* 0x000054109150a816 */ /* 0x000fe400000000ff */
[----:B------:R-:W-:Y:S01]  /*1a000*/  ISETP.GE.U32.AND P2, PT, R192, R5, PT ;  /* 0x00000005c000720c */ /* 0x000fe20003f46070 */
[----:B-1----:R-:W-:-:S04]  /*1a010*/  FADD.FTZ R5, R2, R10 ;  /* 0x0000000a02057221 */ /* 0x002fc80000010000 */
[----:B--2---:R-:W-:Y:S01]  /*1a020*/  FADD.FTZ R5, R0, R5 ;  /* 0x0000000500057221 */ /* 0x004fe20000010000 */
[----:B------:R-:W-:Y:S02]  /*1a030*/  PRMT R194, R68, 0x5410, R67 ;  /* 0x0000541044c27816 */ /* 0x000fe40000000043 */
[----:B------:R-:W-:Y:S02]  /*1a040*/  @!P5 PRMT R68, R156, 0x5410, RZ ;  /* 0x000054109c44d816 */ /* 0x000fe400000000ff */
[----:B------:R1:W-:Y:S04]  /*1a050*/  STL [R1], R5 ;  /* 0x0000000501007387 */ /* 0x0003e80000100800 */
[----:B------:R-:W2:Y:S01]  /*1a060*/  LDL.LU R156, [R1+0x4] ;  /* 0x00000400019c7983 */ /* 0x000ea20000300800 */
[----:B------:R-:W-:Y:S08]  /*1a070*/  MUFU.EX2 R23, R181 ;  /* 0x000000b500177308 */ /* 0x000ff00000000800 */
[----:B------:R-:W3:Y:S01]  /*1a080*/  MUFU.EX2 R22, R184 ;  /* 0x000000b800167308 */ /* 0x000ee20000000800 */
[----:B------:R-:W-:Y:S01]  /*1a090*/  @!P1 HFMA2.BF16_V2 R141, -RZ.H0_H0, RZ.H0_H0, -R84.H0_H0 ;  /* 0x200000ffff8d9231 */ /* 0x000fe20000340954 */
[----:B------:R-:W-:-:S06]  /*1a0a0*/  F2FP.BF16.F32.PACK_AB R107, R0, R2 ;  /* 0x00000002006b723e */ /* 0x000fcc00000010ff */
[----:B------:R-:W-:Y:S01]  /*1a0b0*/  MUFU.EX2 R37, R57 ;  /* 0x0000003900257308 */ /* 0x000fe20000000800 */
[----:B------:R-:W-:-:S07]  /*1a0c0*/  @!P1 PRMT R84, R141, 0x5410, RZ ;  /* 0x000054108d549816 */ /* 0x000fce00000000ff */
[----:B------:R-:W4:Y:S01]  /*1a0d0*/  MUFU.EX2 R38, R53 ;  /* 0x0000003500267308 */ /* 0x000f220000000800 */
[----:B------:R-:W-:Y:S02]  /*1a0e0*/  ISETP.GE.U32.AND P1, PT, R192, R7, PT ;  /* 0x00000007c000720c */ /* 0x000fe40003f26070 */
[----:B---3--:R-:W-:-:S05]  /*1a0f0*/  F2FP.BF16.F32.PACK_AB R0, R22, R23 ;  /* 0x000000171600723e */ /* 0x008fca00000010ff */
[----:B------:R-:W3:Y:S01]  /*1a100*/  MUFU.EX2 R6, R179 ;  /* 0x000000b300067308 */ /* 0x000ee20000000800 */
[----:B------:R-:W-:Y:S02]  /*1a110*/  @!P6 HFMA2.BF16_V2 R148, -RZ.H0_H0, RZ.H0_H0, -R69.H0_H0 ;  /* 0x200000ffff94e231 */ /* 0x000fe40000340945 */
[----:B------:R-:W-:Y:S01]  /*1a120*/  @!P4 HFMA2.BF16_V2 R149, -RZ.H0_H0, RZ.H0_H0, -R67.H0_H0 ;  /* 0x200000ffff95c231 */ /* 0x000fe20000340943 */
[----:B------:R-:W-:-:S04]  /*1a130*/  PRMT R66, R0, 0x7610, R66 ;  /* 0x0000761000427816 */ /* 0x000fc80000000042 */
[----:B------:R4:W3:Y:S01]  /*1a140*/  MUFU.EX2 R7, R185 ;  /* 0x000000b900077308 */ /* 0x0008e20000000800 */
[----:B------:R-:W-:Y:S01]  /*1a150*/  PRMT R65, R0, 0x7632, R65 ;  /* 0x0000763200417816 */ /* 0x000fe20000000041 */
[----:B------:R-:W-:Y:S01]  /*1a160*/  IMAD.MOV.U32 R180, RZ, RZ, R193 ;  /* 0x000000ffffb47224 */ /* 0x000fe200078e00c1 */
[----:B------:R-:W-:Y:S01]  /*1a170*/  @!P6 PRMT R69, R148, 0x5410, RZ ;  /* 0x000054109445e816 */ /* 0x000fe200000000ff */
[----:B------:R-:W-:Y:S01]  /*1a180*/  IMAD.MOV.U32 R181, RZ, RZ, R173 ;  /* 0x000000ffffb57224 */ /* 0x000fe200078e00ad */
[----:B------:R-:W-:-:S03]  /*1a190*/  @!P4 PRMT R67, R149, 0x5410, RZ ;  /* 0x000054109543c816 */ /* 0x000fc600000000ff */
[----:B-1----:R-:W1:Y:S01]  /*1a1a0*/  MUFU.EX2 R5, R187 ;  /* 0x000000bb00057308 */ /* 0x002e620000000800 */
[----:B------:R-:W-:Y:S02]  /*1a1b0*/  IMAD.MOV.U32 R144, RZ, RZ, R208 ;  /* 0x000000ffff907224 */ /* 0x000fe400078e00d0 */
[-C--:B------:R-:W-:Y:S01]  /*1a1c0*/  FMUL.FTZ R241, R162, R3.reuse ;  /* 0x00000003a2f17220 */ /* 0x080fe20000410000 */
[----:B------:R-:W-:Y:S02]  /*1a1d0*/  IMAD.MOV.U32 R145, RZ, RZ, R209 ;  /* 0x000000ffff917224 */ /* 0x000fe400078e00d1 */
[-C--:B------:R-:W-:Y:S01]  /*1a1e0*/  FMUL.FTZ R240, R163, R3.reuse ;  /* 0x00000003a3f07220 */ /* 0x080fe20000410000 */
[----:B------:R-:W-:Y:S01]  /*1a1f0*/  IMAD.MOV.U32 R148, RZ, RZ, R250 ;  /* 0x000000ffff947224 */ /* 0x000fe200078e00fa */
[----:B------:R-:W-:Y:S01]  /*1a200*/  MUFU.EX2 R0, R59 ;  /* 0x0000003b00007308 */ /* 0x000fe20000000800 */
[----:B------:R-:W-:Y:S02]  /*1a210*/  IMAD.MOV.U32 R149, RZ, RZ, R251 ;  /* 0x000000ffff957224 */ /* 0x000fe400078e00fb */
[----:B------:R-:W-:Y:S01]  /*1a220*/  FMUL.FTZ R250, R166, R3 ;  /* 0x00000003a6fa7220 */ /* 0x000fe20000410000 */
[----:B------:R-:W-:-:S02]  /*1a230*/  IMAD.MOV.U32 R140, RZ, RZ, R242 ;  /* 0x000000ffff8c7224 */ /* 0x000fc400078e00f2 */
[-C--:B------:R-:W-:Y:S01]  /*1a240*/  FMUL.FTZ R242, R170, R3.reuse ;  /* 0x00000003aaf27220 */ /* 0x080fe20000410000 */
[----:B------:R-:W-:Y:S02]  /*1a250*/  IMAD.MOV.U32 R141, RZ, RZ, R243 ;  /* 0x000000ffff8d7224 */ /* 0x000fe400078e00f3 */
[-C--:B------:R-:W-:Y:S01]  /*1a260*/  FMUL.FTZ R243, R171, R3.reuse ;  /* 0x00000003abf37220 */ /* 0x080fe20000410000 */
[----:B----4-:R-:W-:Y:S02]  /*1a270*/  IMAD.MOV.U32 R185, RZ, RZ, R218 ;  /* 0x000000ffffb97224 */ /* 0x010fe400078e00da */
        /* <DEDUP_REMOVED lines=20> */
[----:B------:R-:W-:Y:S01]  /*1a3c0*/  MUFU.EX2 R3, R211 ;  /* 0x000000d300037308 */ /* 0x000fe20000000800 */
[C---:B---3--:R-:W-:Y:S01]  /*1a3d0*/  F2FP.BF16.F32.PACK_AB R18, R6.reuse, R41 ;  /* 0x000000290612723e */ /* 0x048fe200000010ff */
[----:B------:R-:W-:Y:S01]  /*1a3e0*/  FADD.FTZ R6, R6, R177 ;  /* 0x000000b106067221 */ /* 0x000fe20000010000 */
[----:B------:R-:W-:-:S02]  /*1a3f0*/  PRMT R64, R2, 0x7610, R64 ;  /* 0x0000761002407816 */ /* 0x000fc40000000040 */
[----:B------:R-:W-:Y:S01]  /*1a400*/  PRMT R61, R2, 0x7632, R61 ;  /* 0x00007632023d7816 */ /* 0x000fe2000000003d */
[----:B------:R-:W-:Y:S02]  /*1a410*/  FADD.FTZ R6, R7, R6 ;  /* 0x0000000607067221 */ /* 0x000fe40000010000 */
[----:B------:R-:W3:Y:S01]  /*1a420*/  MUFU.EX2 R2, R210 ;  /* 0x000000d200027308 */ /* 0x000ee20000000800 */
[C---:B-1----:R-:W-:Y:S01]  /*1a430*/  F2FP.BF16.F32.PACK_AB R25, R5.reuse, R7 ;  /* 0x000000070519723e */ /* 0x042fe200000010ff */
[----:B------:R-:W-:Y:S01]  /*1a440*/  FADD.FTZ R10, R5, R6 ;  /* 0x00000006050a7221 */ /* 0x000fe20000010000 */
[----:B------:R-:W-:-:S05]  /*1a450*/  F2FP.BF16.F32.PACK_AB R27, R11, R13 ;  /* 0x0000000d0b1b723e */ /* 0x000fca00000010ff */
[----:B------:R1:W4:Y:S08]  /*1a460*/  MUFU.EX2 R9, R186 ;  /* 0x000000ba00097308 */ /* 0x0003300000000800 */
[----:B------:R4:W2:Y:S08]  /*1a470*/  MUFU.EX2 R7, R212 ;  /* 0x000000d400077308 */ /* 0x0008b00000000800 */
[----:B------:R-:W2:Y:S01]  /*1a480*/  MUFU.EX2 R6, R213 ;  /* 0x000000d500067308 */ /* 0x000ea20000000800 */
[----:B---3--:R-:W-:Y:S01]  /*1a490*/  F2FP.BF16.F32.PACK_AB R26, R2, R3 ;  /* 0x00000003021a723e */ /* 0x008fe200000010ff */
[----:B------:R-:W-:-:S04]  /*1a4a0*/  IMAD.MOV.U32 R99, RZ, RZ, R33 ;  /* 0x000000ffff637224 */ /* 0x000fc800078e0021 */
[----:B------:R-:W-:Y:S02]  /*1a4b0*/  IMAD.MOV.U32 R211, RZ, RZ, R99 ;  /* 0x000000ffffd37224 */ /* 0x000fe400078e0063 */
[----:B------:R-:W-:Y:S02]  /*1a4c0*/  IMAD.MOV.U32 R144, RZ, RZ, R140 ;  /* 0x000000ffff907224 */ /* 0x000fe400078e008c */
[----:B-1----:R-:W-:Y:S02]  /*1a4d0*/  IMAD.MOV.U32 R186, RZ, RZ, R30 ;  /* 0x000000ffffba7224 */ /* 0x002fe400078e001e */
[----:B------:R-:W-:Y:S02]  /*1a4e0*/  IMAD.MOV.U32 R184, RZ, RZ, R28 ;  /* 0x000000ffffb87224 */ /* 0x000fe400078e001c */
[----:B----4-:R-:W-:Y:S02]  /*1a4f0*/  IMAD.MOV.U32 R212, RZ, RZ, R148 ;  /* 0x000000ffffd47224 */ /* 0x010fe400078e0094 */
[----:B------:R-:W-:-:S02]  /*1a500*/  IMAD.MOV.U32 R98, RZ, RZ, R32 ;  /* 0x000000ffff627224 */ /* 0x000fc400078e0020 */
[----:B------:R-:W-:Y:S02]  /*1a510*/  @!P3 HFMA2.BF16_V2 R83, -RZ.H0_H0, RZ.H0_H0, -R66.H0_H0 ;  /* 0x200000ffff53b231 */ /* 0x000fe40000340942 */
[----:B------:R-:W-:Y:S02]  /*1a520*/  @!P2 HFMA2.BF16_V2 R82, -RZ.H0_H0, RZ.H0_H0, -R65.H0_H0 ;  /* 0x200000ffff52a231 */ /* 0x000fe40000340941 */
[----:B------:R-:W-:Y:S01]  /*1a530*/  IMAD.MOV.U32 R210, RZ, RZ, R98 ;  /* 0x000000ffffd27224 */ /* 0x000fe200078e0062 */
[----:B------:R-:W-:Y:S01]  /*1a540*/  PRMT R177, R66, 0x5410, R65 ;  /* 0x0000541042b17816 */ /* 0x000fe20000000041 */
[----:B------:R-:W-:Y:S01]  /*1a550*/  @!P0 HFMA2.BF16_V2 R70, -RZ.H0_H0, RZ.H0_H0, -R61.H0_H0 ;  /* 0x200000ffff468231 */ /* 0x000fe2000034093d */
[----:B------:R-:W-:Y:S02]  /*1a560*/  @!P3 PRMT R66, R83, 0x5410, RZ ;  /* 0x000054105342b816 */ /* 0x000fe400000000ff */
[C---:B------:R-:W-:Y:S02]  /*1a570*/  PRMT R49, R18.reuse, 0x7610, R49 ;  /* 0x0000761012317816 */ /* 0x040fe40000000031 */
[----:B------:R-:W-:Y:S01]  /*1a580*/  PRMT R59, R18, 0x7632, R59 ;  /* 0x00007632123b7816 */ /* 0x000fe2000000003b */
[----:B------:R-:W-:Y:S01]  /*1a590*/  @!P1 HFMA2.BF16_V2 R71, -RZ.H0_H0, RZ.H0_H0, -R64.H0_H0 ;  /* 0x200000ffff479231 */ /* 0x000fe20000340940 */
[----:B------:R-:W-:Y:S01]  /*1a5a0*/  @!P2 PRMT R65, R82, 0x5410, RZ ;  /* 0x000054105241a816 */ /* 0x000fe200000000ff */
[----:B------:R-:W3:Y:S01]  /*1a5b0*/  LDL.LU.64 R32, [R1+0x270] ;  /* 0x0002700001207983 */ /* 0x000ee20000300a00 */
[----:B------:R-:W-:-:S02]  /*1a5c0*/  PRMT R28, R64, 0x5410, R61 ;  /* 0x00005410401c7816 */ /* 0x000fc4000000003d */
[----:B------:R-:W-:Y:S02]  /*1a5d0*/  @!P0 PRMT R61, R70, 0x5410, RZ ;  /* 0x00005410463d8816 */ /* 0x000fe400000000ff */
[----:B------:R-:W-:Y:S01]  /*1a5e0*/  PRMT R166, R49, 0x5410, R59 ;  /* 0x0000541031a67816 */ /* 0x000fe2000000003b */
[----:B--2---:R-:W-:-:S04]  /*1a5f0*/  FFMA.FTZ R5, R156, R0, R13 ;  /* 0x000000009c057223 */ /* 0x004fc8000001000d */
[----:B------:R-:W-:Y:S01]  /*1a600*/  FADD.FTZ R11, R11, R5 ;  /* 0x000000050b0b7221 */ /* 0x000fe20000010000 */
[----:B------:R-:W-:-:S04]  /*1a610*/  FADD.FTZ R5, R3, R10 ;  /* 0x0000000a03057221 */ /* 0x000fc80000010000 */
[----:B------:R-:W-:Y:S02]  /*1a620*/  FADD.FTZ R10, R2, R5 ;  /* 0x00000005020a7221 */ /* 0x000fe40000010000 */
[----:B------:R-:W1:Y:S01]  /*1a630*/  MUFU.EX2 R5, R215 ;  /* 0x000000d700057308 */ /* 0x000e620000000800 */
[----:B------:R-:W-:Y:S01]  /*1a640*/  FADD.FTZ R2, R14, R11 ;  /* 0x0000000b0e027221 */ /* 0x000fe20000010000 */
[----:B------:R-:W-:-:S03]  /*1a650*/  F2FP.BF16.F32.PACK_AB R14, R9, R14 ;  /* 0x0000000e090e723e */ /* 0x000fc600000010ff */
[----:B------:R-:W-:Y:S01]  /*1a660*/  FADD.FTZ R9, R9, R2 ;  /* 0x0000000209097221 */ /* 0x000fe20000010000 */
[----:B------:R-:W-:Y:S01]  /*1a670*/  FADD.FTZ R2, R7, R10 ;  /* 0x0000000a07027221 */ /* 0x000fe20000010000 */
[----:B------:R-:W-:-:S03]  /*1a680*/  F2FP.BF16.F32.PACK_AB R13, R6, R7 ;  /* 0x00000007060d723e */ /* 0x000fc600000010ff */
[----:B------:R-:W-:Y:S01]  /*1a690*/  FADD.FTZ R7, R6, R2 ;  /* 0x0000000206077221 */ /* 0x000fe20000010000 */
[----:B------:R-:W-:Y:S01]  /*1a6a0*/  FADD.FTZ R6, R8, R9 ;  /* 0x0000000908067221 */ /* 0x000fe20000010000 */
[----:B------:R-:W2:Y:S01]  /*1a6b0*/  MUFU.EX2 R3, R224 ;  /* 0x000000e000037308 */ /* 0x000ea20000000800 */
[C---:B-1----:R-:W-:Y:S02]  /*1a6c0*/  F2FP.BF16.F32.PACK_AB R43, R5.reuse, R8 ;  /* 0x00000008052b723e */ /* 0x042fe400000010ff */
[----:B------:R-:W-:Y:S01]  /*1a6d0*/  FADD.FTZ R6, R5, R6 ;  /* 0x0000000605067221 */ /* 0x000fe20000010000 */
[----:B------:R-:W-:-:S04]  /*1a6e0*/  IMAD.SHL.U32 R5, R216, 0x2, RZ ;  /* 0x00000002d8057824 */ /* 0x000fc800078e00ff */
[----:B------:R-:W1:Y:S01]  /*1a6f0*/  MUFU.EX2 R2, R225 ;  /* 0x000000e100027308 */ /* 0x000e620000000800 */
[----:B------:R-:W-:-:S04]  /*1a700*/  LOP3.LUT R5, R145, R5, RZ, 0x3c, !PT ;  /* 0x0000000591057212 */ /* 0x000fc800078e3cff */
[----:B------:R-:W-:Y:S01]  /*1a710*/  LOP3.LUT R5, R5, R211, RZ, 0x3c, !PT ;  /* 0x000000d305057212 */ /* 0x000fe200078e3cff */
[----:B------:R-:W-:Y:S02]  /*1a720*/  IMAD.MOV.U32 R145, RZ, RZ, R141 ;  /* 0x000000ffff917224 */ /* 0x000fe400078e008d */
[----:B--2---:R-:W-:Y:S02]  /*1a730*/  FADD.FTZ R6, R3, R6 ;  /* 0x0000000603067221 */ /* 0x004fe40000010000 */
[----:B------:R-:W-:-:S04]  /*1a740*/  IMAD.WIDE.U32 R140, R5, -0x326172a9, RZ ;  /* 0xcd9e8d57058c7825 */ /* 0x000fc800078e00ff */
[----:B------:R-:W-:Y:S01]  /*1a750*/  FADD.FTZ R7, R15, R7 ;  /* 0x000000070f077221 */ /* 0x000fe20000010000 */
[C---:B-1----:R-:W-:Y:S01]  /*1a760*/  F2FP.BF16.F32.PACK_AB R15, R2.reuse, R3 ;  /* 0x00000003020f723e */ /* 0x042fe200000010ff */
[----:B------:R-:W-:Y:S01]  /*1a770*/  FADD.FTZ R10, R2, R6 ;  /* 0x00000006020a7221 */ /* 0x000fe20000010000 */
[----:B------:R-:W-:Y:S01]  /*1a780*/  LOP3.LUT R2, R141, R185, R186, 0x96, !PT ;  /* 0x000000b98d027212 */ /* 0x000fe200078e96ba */
[----:B------:R-:W-:Y:S01]  /*1a790*/  IMAD.MOV.U32 R215, RZ, RZ, R184 ;  /* 0x000000ffffd77224 */ /* 0x000fe200078e00b8 */
[----:B------:R-:W-:-:S03]  /*1a7a0*/  LOP3.LUT R6, R221, R196, R140, 0x96, !PT ;  /* 0x000000c4dd067212 */ /* 0x000fc600078e968c */
[----:B------:R-:W-:-:S04]  /*1a7b0*/  IMAD.WIDE.U32 R2, R2, -0x2daee0ad, RZ ;  /* 0xd2511f5302027825 */ /* 0x000fc800078e00ff */
[----:B------:R-:W-:Y:S01]  /*1a7c0*/  FADD.FTZ R11, R12, R7 ;  /* 0x000000070c0b7221 */ /* 0x000fe20000010000 */
[----:B------:R-:W-:Y:S01]  /*1a7d0*/  IMAD.MOV.U32 R224, RZ, RZ, R62 ;  /* 0x000000ffffe07224 */ /* 0x000fe200078e003e */
[----:B------:R-:W-:Y:S01]  /*1a7e0*/  LOP3.LUT R3, R3, R215, R212, 0x96, !PT ;  /* 0x000000d703037212 */ /* 0x000fe200078e96d4 */
[----:B------:R-:W-:-:S04]  /*1a7f0*/  IMAD.WIDE.U32 R6, R6, -0x2daee0ad, RZ ;  /* 0xd2511f5306067825 */ /* 0x000fc800078e00ff */
[----:B------:R-:W-:Y:S01]  /*1a800*/  IMAD.MOV.U32 R184, RZ, RZ, R63 ;  /* 0x000000ffffb87224 */ /* 0x000fe200078e003f */
[----:B------:R-:W-:Y:S01]  /*1a810*/  LOP3.LUT R2, R7, R224, R2, 0x96, !PT ;  /* 0x000000e007027212 */ /* 0x000fe200078e9602 */
[----:B------:R-:W-:Y:S01]  /*1a820*/  IMAD.WIDE.U32 R62, R3, -0x326172a9, RZ ;  /* 0xcd9e8d57033e7825 */ /* 0x000fe200078e00ff */
[----:B------:R-:W1:Y:S03]  /*1a830*/  MUFU.EX2 R8, R226 ;  /* 0x000000e200087308 */ /* 0x000e660000000800 */
[----:B------:R-:W-:Y:S01]  /*1a840*/  IMAD.WIDE.U32 R98, R2, -0x326172a9, RZ ;  /* 0xcd9e8d5702627825 */ /* 0x000fe200078e00ff */
[----:B------:R-:W-:-:S04]  /*1a850*/  LOP3.LUT R3, R63, R217, R220, 0x96, !PT ;  /* 0x000000d93f037212 */ /* 0x000fc800078e96dc */
[----:B------:R-:W2:Y:S01]  /*1a860*/  MUFU.EX2 R5, R227 ;  /* 0x000000e300057308 */ /* 0x000ea20000000800 */
[----:B------:R-:W-:Y:S01]  /*1a870*/  IMAD.WIDE.U32 R2, R3, -0x2daee0ad, RZ ;  /* 0xd2511f5303027825 */ /* 0x000fe200078e00ff */
[----:B------:R-:W-:-:S04]  /*1a880*/  LOP3.LUT R7, R99, R233, R62, 0x96, !PT ;  /* 0x000000e963077212 */ /* 0x000fc800078e963e */
[----:B------:R-:W-:Y:S01]  /*1a890*/  LOP3.LUT R9, R3, R234, R6, 0x96, !PT ;  /* 0x000000ea03097212 */ /* 0x000fe200078e9606 */
[----:B------:R-:W-:-:S04]  /*1a8a0*/  IMAD.WIDE.U32 R6, R7, -0x2daee0ad, RZ ;  /* 0xd2511f5307067825 */ /* 0x000fc800078e00ff */
[----:B-1----:R-:W-:Y:S01]  /*1a8b0*/  FADD.FTZ R3, R8, R10 ;  /* 0x0000000a08037221 */ /* 0x002fe20000010000 */
[----:B------:R-:W-:Y:S01]  /*1a8c0*/  LOP3.LUT R2, R7, R29, R2, 0x96, !PT ;  /* 0x0000001d07027212 */ /* 0x000fe200078e9602 */
[----:B------:R-:W-:-:S04]  /*1a8d0*/  IMAD.WIDE.U32 R82, R9, -0x326172a9, RZ ;  /* 0xcd9e8d5709527825 */ /* 0x000fc800078e00ff */
[C---:B--2---:R-:W-:Y:S01]  /*1a8e0*/  FADD.FTZ R10, R5.reuse, R3 ;  /* 0x00000003050a7221 */ /* 0x044fe20000010000 */
        /* <DEDUP_REMOVED lines=15> */
[----:B------:R-:W2:Y:S01]  /*1a9e0*/  MUFU.EX2 R5, R229 ;  /* 0x000000e500057308 */ /* 0x000ea20000000800 */
        /* <DEDUP_REMOVED lines=8> */
[----:B--2---:R-:W-:Y:S01]  /*1aa70*/  FADD.FTZ R10, R5, R2 ;  /* 0x00000002050a7221 */ /* 0x004fe20000010000 */
[----:B------:R-:W-:Y:S01]  /*1aa80*/  SHF.R.U32.HI R2, RZ, 0x8, R9 ;  /* 0x00000008ff027819 */ /* 0x000fe20000011609 */
[----:B------:R-:W-:-:S03]  /*1aa90*/  IMAD.MOV.U32 R228, RZ, RZ, R184 ;  /* 0x000000ffffe47224 */ /* 0x000fc600078e00b8 */
[----:B------:R-:W-:Y:S02]  /*1aaa0*/  LOP3.LUT R2, R2, 0xffff, RZ, 0xc0, !PT ;  /* 0x0000ffff02027812 */ /* 0x000fe400078ec0ff */
[----:B------:R-:W-:Y:S02]  /*1aab0*/  @!P2 PRMT R49, R86, 0x5410, RZ ;  /* 0x000054105631a816 */ /* 0x000fe400000000ff */
[----:B------:R-:W-:Y:S02]  /*1aac0*/  ISETP.GE.U32.AND P2, PT, R192, R2, PT ;  /* 0x00000002c000720c */ /* 0x000fe40003f46070 */
[----:B------:R-:W-:Y:S02]  /*1aad0*/  LOP3.LUT R3, R8, 0xff, RZ, 0xc0, !PT ;  /* 0x000000ff08037812 */ /* 0x000fe400078ec0ff */
[----:B------:R-:W-:Y:S02]  /*1aae0*/  LOP3.LUT R2, R83, R228, R98, 0x96, !PT ;  /* 0x000000e453027212 */ /* 0x000fe400078e9662 */
[----:B------:R-:W-:-:S02]  /*1aaf0*/  @!P1 PRMT R64, R71, 0x5410, RZ ;  /* 0x0000541047409816 */ /* 0x000fc400000000ff */
[----:B------:R-:W-:Y:S01]  /*1ab00*/  ISETP.GE.U32.AND P1, PT, R192, R3, PT ;  /* 0x00000003c000720c */ /* 0x000fe20003f26070 */
[----:B------:R-:W-:Y:S01]  /*1ab10*/  IMAD.WIDE.U32 R2, R2, -0x2daee0ad, RZ ;  /* 0xd2511f5302027825 */ /* 0x000fe200078e00ff */
[----:B------:R-:W-:Y:S02]  /*1ab20*/  F2FP.BF16.F32.PACK_AB R12, R5, R7 ;  /* 0x00000007050c723e */ /* 0x000fe400000010ff */
[----:B------:R-:W-:Y:S02]  /*1ab30*/  PRMT R58, R55, 0x7610, R58 ;  /* 0x00007610373a7816 */ /* 0x000fe4000000003a */
[----:B------:R-:W-:Y:S02]  /*1ab40*/  LOP3.LUT R5, R3, R246, R6, 0x96, !PT ;  /* 0x000000f603057212 */ /* 0x000fe400078e9606 */
[----:B------:R-:W-:Y:S02]  /*1ab50*/  PRMT R57, R55, 0x7632, R57 ;  /* 0x0000763237397816 */ /* 0x000fe40000000039 */
[----:B------:R-:W-:Y:S01]  /*1ab60*/  SHF.R.U32.HI R6, RZ, 0x10, R5 ;  /* 0x00000010ff067819 */ /* 0x000fe20000011605 */
[----:B------:R-:W-:Y:S01]  /*1ab70*/  @!P5 HFMA2.BF16_V2 R143, -RZ.H0_H0, RZ.H0_H0, -R58.H0_H0 ;  /* 0x200000ffff8fd231 */ /* 0x000fe2000034093a */
[----:B------:R-:W-:Y:S01]  /*1ab80*/  PRMT R56, R25, 0x7610, R56 ;  /* 0x0000761019387816 */ /* 0x000fe20000000038 */
[----:B------:R-:W-:Y:S01]  /*1ab90*/  @!P6 HFMA2.BF16_V2 R142, -RZ.H0_H0, RZ.H0_H0, -R59.H0_H0 ;  /* 0x200000ffff8ee231 */ /* 0x000fe2000034093b */
[----:B------:R-:W-:-:S02]  /*1aba0*/  LOP3.LUT R6, R6, 0xff, RZ, 0xc0, !PT ;  /* 0x000000ff06067812 */ /* 0x000fc400078ec0ff */
[----:B------:R-:W-:Y:S01]  /*1abb0*/  PRMT R155, R58, 0x5410, R57 ;  /* 0x000054103a9b7816 */ /* 0x000fe20000000039 */
[----:B------:R-:W-:Y:S01]  /*1abc0*/  @!P3 HFMA2.BF16_V2 R154, -RZ.H0_H0, RZ.H0_H0, -R56.H0_H0 ;  /* 0x200000ffff9ab231 */ /* 0x000fe20000340938 */
[----:B------:R-:W-:Y:S02]  /*1abd0*/  @!P5 PRMT R58, R143, 0x5410, RZ ;  /* 0x000054108f3ad816 */ /* 0x000fe400000000ff */
[----:B------:R-:W-:Y:S02]  /*1abe0*/  PRMT R53, R25, 0x7632, R53 ;  /* 0x0000763219357816 */ /* 0x000fe40000000035 */
[----:B------:R-:W-:Y:S02]  /*1abf0*/  ISETP.GE.U32.AND P5, PT, R192, R6, PT ;  /* 0x00000006c000720c */ /* 0x000fe40003fa6070 */
[----:B------:R-:W-:Y:S02]  /*1ac00*/  LOP3.LUT R6, R2, 0xff, RZ, 0xc0, !PT ;  /* 0x000000ff02067812 */ /* 0x000fe400078ec0ff */
[----:B------:R-:W-:-:S02]  /*1ac10*/  @!P6 PRMT R59, R142, 0x5410, RZ ;  /* 0x000054108e3be816 */ /* 0x000fc400000000ff */
[----:B------:R-:W-:Y:S02]  /*1ac20*/  PRMT R142, R56, 0x5410, R53 ;  /* 0x00005410388e7816 */ /* 0x000fe40000000035 */
[----:B------:R-:W-:Y:S02]  /*1ac30*/  @!P3 PRMT R56, R154, 0x5410, RZ ;  /* 0x000054109a38b816 */ /* 0x000fe400000000ff */
[----:B------:R-:W-:Y:S02]  /*1ac40*/  ISETP.GE.U32.AND P3, PT, R192, R6, PT ;  /* 0x00000006c000720c */ /* 0x000fe40003f66070 */
[C---:B------:R-:W-:Y:S02]  /*1ac50*/  PRMT R48, R13.reuse, 0x7610, R48 ;  /* 0x000076100d307816 */ /* 0x040fe40000000030 */
[----:B------:R-:W-:Y:S01]  /*1ac60*/  PRMT R50, R13, 0x7632, R50 ;  /* 0x000076320d327816 */ /* 0x000fe20000000032 */
[----:B------:R-:W-:Y:S02]  /*1ac70*/  IMAD.MOV.U32 R229, RZ, RZ, R217 ;  /* 0x000000ffffe57224 */ /* 0x000fe400078e00d9 */
[----:B------:R-:W-:Y:S01]  /*1ac80*/  IMAD.MOV.U32 R187, RZ, RZ, R31 ;  /* 0x000000ffffbb7224 */ /* 0x000fe200078e001f */
[----:B------:R-:W-:Y:S01]  /*1ac90*/  PRMT R217, R48, 0x5410, R50 ;  /* 0x0000541030d97816 */ /* 0x000fe20000000032 */
[----:B------:R-:W2:Y:S04]  /*1aca0*/  LDL.LU.64 R30, [R1+0x268] ;  /* 0x00026800011e7983 */ /* 0x000ea80000300a00 */
[----:B------:R-:W-:-:S02]  /*1acb0*/  @!P3 HFMA2.BF16_V2 R167, -RZ.H0_H0, RZ.H0_H0, -R48.H0_H0 ;  /* 0x200000ffffa7b231 */ /* 0x000fc40000340930 */
[----:B------:R-:W-:Y:S01]  /*1acc0*/  IMAD.MOV.U32 R225, RZ, RZ, R28 ;  /* 0x000000ffffe17224 */ /* 0x000fe200078e001c */
[----:B------:R-:W4:Y:S02]  /*1acd0*/  LDL.64 R226, [R1+0x40] ;  /* 0x0000400001e27983 */ /* 0x000f240000100a00 */
[----:B------:R-:W-:Y:S01]  /*1ace0*/  @!P3 PRMT R48, R167, 0x5410, RZ ;  /* 0x00005410a730b816 */ /* 0x000fe200000000ff */
[----:B------:R-:W-:Y:S02]  /*1acf0*/  IMAD.MOV.U32 R167, RZ, RZ, R29 ;  /* 0x000000ffffa77224 */ /* 0x000fe400078e001d */
[----:B------:R-:W3:Y:S01]  /*1ad00*/  LDL.64 R28, [R1+0x70] ;  /* 0x00007000011c7983 */ /* 0x000ee20000100a00 */
[----:B------:R-:W-:Y:S01]  /*1ad10*/  FADD.FTZ R11, R20, R11 ;  /* 0x0000000b140b7221 */ /* 0x000fe20000010000 */
[----:B------:R-:W-:Y:S01]  /*1ad20*/  @!P2 HFMA2.BF16_V2 R151, -RZ.H0_H0, RZ.H0_H0, -R53.H0_H0 ;  /* 0x200000ffff97a231 */ /* 0x000fe20000340935 */
[----:B------:R-:W-:Y:S02]  /*1ad30*/  LOP3.LUT R6, R5, 0xff, RZ, 0xc0, !PT ;  /* 0x000000ff05067812 */ /* 0x000fe400078ec0ff */
[----:B------:R-:W-:Y:S01]  /*1ad40*/  FADD.FTZ R7, R19, R11 ;  /* 0x0000000b13077221 */ /* 0x000fe20000010000 */
[----:B------:R-:W-:Y:S01]  /*1ad50*/  @!P4 HFMA2.BF16_V2 R146, -RZ.H0_H0, RZ.H0_H0, -R57.H0_H0 ;  /* 0x200000ffff92c231 */ /* 0x000fe20000340939 */
[----:B------:R-:W-:-:S02]  /*1ad60*/  @!P2 PRMT R53, R151, 0x5410, RZ ;  /* 0x000054109735a816 */ /* 0x000fc400000000ff */
[----:B------:R-:W-:Y:S01]  /*1ad70*/  FADD.FTZ R11, R21, R7 ;  /* 0x00000007150b7221 */ /* 0x000fe20000010000 */
[----:B------:R-:W-:Y:S02]  /*1ad80*/  SHF.R.U32.HI R7, RZ, 0x18, R5 ;  /* 0x00000018ff077819 */ /* 0x000fe40000011605 */
[----:B------:R-:W-:Y:S02]  /*1ad90*/  ISETP.GE.U32.AND P2, PT, R192, R6, PT ;  /* 0x00000006c000720c */ /* 0x000fe40003f46070 */
[----:B------:R-:W-:Y:S01]  /*1ada0*/  @!P4 PRMT R57, R146, 0x5410, RZ ;  /* 0x000054109239c816 */ /* 0x000fe200000000ff */
[----:B------:R-:W1:Y:S01]  /*1adb0*/  MUFU.EX2 R6, R230 ;  /* 0x000000e600067308 */ /* 0x000e620000000800 */
[----:B------:R-:W-:Y:S02]  /*1adc0*/  ISETP.GE.U32.AND P4, PT, R192, R7, PT ;  /* 0x00000007c000720c */ /* 0x000fe40003f86070 */
[----:B------:R-:W-:Y:S02]  /*1add0*/  LOP3.LUT R9, R2, 0xffff, RZ, 0xc0, !PT ;  /* 0x0000ffff02097812 */ /* 0x000fe400078ec0ff */
[----:B------:R-:W-:-:S02]  /*1ade0*/  SHF.R.U32.HI R8, RZ, 0x10, R2 ;  /* 0x00000010ff087819 */ /* 0x000fc40000011602 */
[----:B------:R-:W-:Y:S02]  /*1adf0*/  SHF.R.U32.HI R7, RZ, 0x18, R2 ;  /* 0x00000018ff077819 */ /* 0x000fe40000011602 */
[----:B------:R-:W1:Y:S01]  /*1ae00*/  MUFU.EX2 R2, R231 ;  /* 0x000000e700027308 */ /* 0x000e620000000800 */
[----:B------:R-:W-:-:S04]  /*1ae10*/  LOP3.LUT R3, R5, 0xffff, RZ, 0xc0, !PT ;  /* 0x0000ffff05037812 */ /* 0x000fc800078ec0ff */
[----:B------:R-:W-:-:S04]  /*1ae20*/  SHF.R.U32.HI R3, RZ, 0x8, R3 ;  /* 0x00000008ff037819 */ /* 0x000fc80000011603 */
[----:B------:R-:W-:-:S04]  /*1ae30*/  LOP3.LUT R3, R3, 0xffff, RZ, 0xc0, !PT ;  /* 0x0000ffff03037812 */ /* 0x000fc800078ec0ff */
[----:B------:R-:W-:Y:S01]  /*1ae40*/  ISETP.GE.U32.AND P6, PT, R192, R3, PT ;  /* 0x00000003c000720c */ /* 0x000fe20003fc6070 */
[----:B-1----:R-:W-:Y:S01]  /*1ae50*/  FADD.FTZ R3, R6, R10 ;  /* 0x0000000a06037221 */ /* 0x002fe20000010000 */
[----:B------:R-:W-:Y:S02]  /*1ae60*/  PRMT R55, R46, 0x7610, R55 ;  /* 0x000076102e377816 */ /* 0x000fe40000000037 */
[----:B------:R-:W-:Y:S02]  /*1ae70*/  PRMT R47, R26, 0x7610, R47 ;  /* 0x000076101a2f7816 */ /* 0x000fe4000000002f */
[C---:B------:R-:W-:Y:S01]  /*1ae80*/  F2FP.BF16.F32.PACK_AB R86, R2.reuse, R6 ;  /* 0x000000060256723e */ /* 0x040fe200000010ff */
[----:B------:R-:W-:Y:S01]  /*1ae90*/  FADD.FTZ R6, R2, R3 ;  /* 0x0000000302067221 */ /* 0x000fe20000010000 */
[----:B------:R-:W-:Y:S01]  /*1aea0*/  SHF.R.U32.HI R2, RZ, 0x8, R9 ;  /* 0x00000008ff027819 */ /* 0x000fe20000011609 */
[----:B------:R-:W-:Y:S01]  /*1aeb0*/  @!P1 HFMA2.BF16_V2 R150, -RZ.H0_H0, RZ.H0_H0, -R55.H0_H0 ;  /* 0x200000ffff969231 */ /* 0x000fe20000340937 */
[----:B------:R-:W-:Y:S01]  /*1aec0*/  PRMT R54, R46, 0x7632, R54 ;  /* 0x000076322e367816 */ /* 0x000fe20000000036 */
[----:B------:R-:W-:Y:S01]  /*1aed0*/  @!P2 HFMA2.BF16_V2 R157, -RZ.H0_H0, RZ.H0_H0, -R47.H0_H0 ;  /* 0x200000ffff9da231 */ /* 0x000fe2000034092f */
[----:B------:R-:W-:-:S02]  /*1aee0*/  PRMT R46, R26, 0x7632, R46 ;  /* 0x000076321a2e7816 */ /* 0x000fc4000000002e */
[----:B------:R-:W-:Y:S02]  /*1aef0*/  LOP3.LUT R5, R8, 0xff, RZ, 0xc0, !PT ;  /* 0x000000ff08057812 */ /* 0x000fe400078ec0ff */
[----:B------:R-:W-:Y:S02]  /*1af00*/  LOP3.LUT R2, R2, 0xffff, RZ, 0xc0, !PT ;  /* 0x0000ffff02027812 */ /* 0x000fe400078ec0ff */
[----:B------:R-:W-:Y:S02]  /*1af10*/  PRMT R143, R55, 0x5410, R54 ;  /* 0x00005410378f7816 */ /* 0x000fe40000000036 */
[----:B------:R-:W-:Y:S02]  /*1af20*/  PRMT R184, R47, 0x5410, R46 ;  /* 0x000054102fb87816 */ /* 0x000fe4000000002e */
[----:B------:R-:W-:Y:S02]  /*1af30*/  @!P1 PRMT R55, R150, 0x5410, RZ ;  /* 0x0000541096379816 */ /* 0x000fe400000000ff */
[----:B------:R-:W-:-:S02]  /*1af40*/  @!P2 PRMT R47, R157, 0x5410, RZ ;  /* 0x000054109d2fa816 */ /* 0x000fc400000000ff */
[C---:B------:R-:W-:Y:S02]  /*1af50*/  ISETP.GE.U32.AND P1, PT, R192.reuse, R5, PT ;  /* 0x00000005c000720c */ /* 0x040fe40003f26070 */
[----:B------:R-:W-:Y:S01]  /*1af60*/  ISETP.GE.U32.AND P2, PT, R192, R2, PT ;  /* 0x00000002c000720c */ /* 0x000fe20003f46070 */
[----:B------:R-:W1:Y:S01]  /*1af70*/  MUFU.EX2 R5, R232 ;  /* 0x000000e800057308 */ /* 0x000e620000000800 */
[C---:B------:R-:W-:Y:S02]  /*1af80*/  PRMT R45, R52.reuse, 0x7610, R45 ;  /* 0x00007610342d7816 */ /* 0x040fe4000000002d */
[----:B------:R-:W-:Y:S02]  /*1af90*/  PRMT R44, R52, 0x7632, R44 ;  /* 0x00007632342c7816 */ /* 0x000fe4000000002c */
[----:B------:R-:W-:-:S03]  /*1afa0*/  PRMT R52, R51, 0x7610, R52 ;  /* 0x0000761033347816 */ /* 0x000fc60000000034 */
[----:B------:R-:W1:Y:S01]  /*1afb0*/  MUFU.EX2 R3, R235 ;  /* 0x000000eb00037308 */ /* 0x000e620000000800 */
[----:B------:R-:W-:Y:S01]  /*1afc0*/  @!P0 HFMA2.BF16_V2 R147, -RZ.H0_H0, RZ.H0_H0, -R54.H0_H0 ;  /* 0x200000ffff938231 */ /* 0x000fe20000340936 */
[----:B------:R-:W-:Y:S01]  /*1afd0*/  PRMT R51, R51, 0x7632, R51 ;  /* 0x0000763233337816 */ /* 0x000fe20000000033 */
[----:B------:R-:W-:Y:S02]  /*1afe0*/  @!P6 HFMA2.BF16_V2 R158, -RZ.H0_H0, RZ.H0_H0, -R46.H0_H0 ;  /* 0x200000ffff9ee231 */ /* 0x000fe4000034092e */
[----:B------:R-:W-:Y:S02]  /*1aff0*/  @!P4 HFMA2.BF16_V2 R159, -RZ.H0_H0, RZ.H0_H0, -R44.H0_H0 ;  /* 0x200000ffff9fc231 */ /* 0x000fe4000034092c */
[----:B------:R-:W-:Y:S02]  /*1b000*/  @!P2 HFMA2.BF16_V2 R163, -RZ.H0_H0, RZ.H0_H0, -R50.H0_H0 ;  /* 0x200000ffffa3a231 */ /* 0x000fe40000340932 */
[----:B------:R-:W-:Y:S02]  /*1b010*/  @!P1 HFMA2.BF16_V2 R162, -RZ.H0_H0, RZ.H0_H0, -R52.H0_H0 ;  /* 0x200000ffffa29231 */ /* 0x000fe40000340934 */
[----:B------:R-:W-:-:S02]  /*1b020*/  IMAD.MOV.U32 R230, RZ, RZ, R233 ;  /* 0x000000ffffe67224 */ /* 0x000fc400078e00e9 */
[----:B------:R-:W-:Y:S01]  /*1b030*/  FADD.FTZ R2, R24, R11 ;  /* 0x0000000b18027221 */ /* 0x000fe20000010000 */
[----:B------:R-:W-:Y:S01]  /*1b040*/  IMAD.MOV.U32 R231, RZ, RZ, R234 ;  /* 0x000000ffffe77224 */ /* 0x000fe200078e00ea */
[----:B------:R-:W-:Y:S02]  /*1b050*/  PRMT R234, R45, 0x5410, R44 ;  /* 0x000054102dea7816 */ /* 0x000fe4000000002c */
[----:B------:R-:W-:Y:S01]  /*1b060*/  PRMT R233, R52, 0x5410, R51 ;  /* 0x0000541034e97816 */ /* 0x000fe20000000033 */
[-C--:B------:R-:W-:Y:S01]  /*1b070*/  FMUL.FTZ R138, R138, R0.reuse ;  /* 0x000000008a8a7220 */ /* 0x080fe20000410000 */
[----:B------:R-:W-:Y:S01]  /*1b080*/  @!P0 PRMT R54, R147, 0x5410, RZ ;  /* 0x0000541093368816 */ /* 0x000fe200000000ff */
        /* <DEDUP_REMOVED lines=27> */
[----:B-1----:R-:W-:Y:S01]  /*1b240*/  FADD.FTZ R0, R5, R6 ;  /* 0x0000000605007221 */ /* 0x002fe20000010000 */
[----:B------:R-:W-:-:S02]  /*1b250*/  IMAD.MOV.U32 R70, RZ, RZ, R144 ;  /* 0x000000ffff467224 */ /* 0x000fc400078e0090 */
[----:B------:R-:W-:Y:S01]  /*1b260*/  FADD.FTZ R2, R23, R2 ;  /* 0x0000000217027221 */ /* 0x000fe20000010000 */
[C---:B------:R-:W-:Y:S01]  /*1b270*/  F2FP.BF16.F32.PACK_AB R60, R3.reuse, R5 ;  /* 0x00000005033c723e */ /* 0x040fe200000010ff */
[----:B------:R-:W-:Y:S02]  /*1b280*/  FADD.FTZ R3, R3, R0 ;  /* 0x0000000003037221 */ /* 0x000fe40000010000 */
[----:B------:R-:W-:Y:S01]  /*1b290*/  FADD.FTZ R0, R22, R2 ;  /* 0x0000000216007221 */ /* 0x000fe20000010000 */
[----:B------:R-:W-:Y:S02]  /*1b2a0*/  LOP3.LUT R2, R141, R185, R70, 0x96, !PT ;  /* 0x000000b98d027212 */ /* 0x000fe400078e9646 */
[----:B------:R1:W-:Y:S01]  /*1b2b0*/  STL [R1+0x4], R3 ;  /* 0x0000040301007387 */ /* 0x0003e20000100800 */
[----:B------:R-:W-:-:S03]  /*1b2c0*/  ISETP.GE.U32.AND P0, PT, R192, R7, PT ;  /* 0x00000007c000720c */ /* 0x000fc60003f06070 */
[----:B------:R3:W-:Y:S01]  /*1b2d0*/  STL [R1+0x140], R0 ;  /* 0x0001400001007387 */ /* 0x0007e20000100800 */
[----:B------:R-:W-:Y:S02]  /*1b2e0*/  @!P5 HFMA2.BF16_V2 R160, -RZ.H0_H0, RZ.H0_H0, -R45.H0_H0 ;  /* 0x200000ffffa0d231 */ /* 0x000fe4000034092d */
[----:B------:R-:W-:Y:S02]  /*1b2f0*/  IMAD.MOV.U32 R213, RZ, RZ, R149 ;  /* 0x000000ffffd57224 */ /* 0x000fe400078e0095 */
[----:B-1----:R-:W-:-:S05]  /*1b300*/  IMAD.WIDE.U32 R2, R2, -0x2daee0ad, RZ ;  /* 0xd2511f5302027825 */ /* 0x002fca00078e00ff */
[----:B------:R-:W-:Y:S01]  /*1b310*/  @!P0 HFMA2.BF16_V2 R161, -RZ.H0_H0, RZ.H0_H0, -R51.H0_H0 ;  /* 0x200000ffffa18231 */ /* 0x000fe20000340933 */
[----:B------:R-:W-:Y:S01]  /*1b320*/  @!P5 PRMT R45, R160, 0x5410, RZ ;  /* 0x00005410a02dd816 */ /* 0x000fe200000000ff */
[-C--:B------:R-:W-:Y:S01]  /*1b330*/  FMUL.FTZ R136, R136, R4.reuse ;  /* 0x0000000488887220 */ /* 0x080fe20000410000 */
[----:B------:R-:W-:Y:S02]  /*1b340*/  IMAD.MOV.U32 R71, RZ, RZ, R145 ;  /* 0x000000ffff477224 */ /* 0x000fe400078e0091 */
        /* <DEDUP_REMOVED lines=24> */
[----:B------:R-:W-:Y:S01]  /*1b4d0*/  FADD.FTZ R10, R37, R36 ;  /* 0x00000024250a7221 */ /* 0x000fe20000010000 */
[----:B------:R-:W-:-:S02]  /*1b4e0*/  PRMT R42, R152, 0x7610, R42 ;  /* 0x00007610982a7816 */ /* 0x000fc4000000002a */
[----:B------:R-:W-:-:S04]  /*1b4f0*/  PRMT R41, R152, 0x7632, R41 ;  /* 0x0000763298297816 */ /* 0x000fc80000000029 */
[----:B------:R-:W-:Y:S02]  /*1b500*/  PRMT R73, R42, 0x5410, R41 ;  /* 0x000054102a497816 */ /* 0x000fe40000000029 */
[C---:B------:R-:W-:Y:S02]  /*1b510*/  PRMT R39, R27.reuse, 0x7632, R39 ;  /* 0x000076321b277816 */ /* 0x040fe40000000027 */
[----:B------:R-:W-:Y:S02]  /*1b520*/  PRMT R40, R27, 0x7610, R40 ;  /* 0x000076101b287816 */ /* 0x000fe40000000028 */
[----:B---3--:R-:W-:Y:S02]  /*1b530*/  LOP3.LUT R0, R3, R215, R28, 0x96, !PT ;  /* 0x000000d703007212 */ /* 0x008fe400078e961c */
[----:B----4-:R-:W-:-:S03]  /*1b540*/  LOP3.LUT R3, R227, R196, R140, 0x96, !PT ;  /* 0x000000c4e3037212 */ /* 0x010fc600078e968c */
        /* <DEDUP_REMOVED lines=19> */
[----:B------:R-:W3:Y:S04]  /*1b680*/  LDL.LU.64 R28, [R1+0x260] ;  /* 0x00026000011c7983 */ /* 0x000ee80000300a00 */
        /* <DEDUP_REMOVED lines=12> */
[----:B------:R-:W-:-:S04]  /*1b750*/  LOP3.LUT R0, R0, 0xff, RZ, 0xc0, !PT ;  /* 0x000000ff00007812 */ /* 0x000fc800078ec0ff */
        /* <DEDUP_REMOVED lines=29> */
[----:B------:R-:W-:Y:S01]  /*1b930*/  @!P0 HFMA2.BF16_V2 R79, -RZ.H0_H0, RZ.H0_H0, -R27.H0_H0 ;  /* 0x200000ffff4f8231 */ /* 0x000fe2000034091b */
[----:B------:R-:W-:Y:S01]  /*1b940*/  LOP3.LUT R4, R0, 0xff, RZ, 0xc0, !PT ;  /* 0x000000ff00047812 */ /* 0x000fe200078ec0ff */
[----:B------:R-:W-:Y:S01]  /*1b950*/  IMAD.MOV.U32 R10, RZ, RZ, R70 ;  /* 0x000000ffff0a7224 */ /* 0x000fe200078e0046 */
[----:B------:R-:W-:Y:S02]  /*1b960*/  PRMT R70, R36, 0x5410, R27 ;  /* 0x0000541024467816 */ /* 0x000fe4000000001b */
[----:B------:R-:W-:Y:S02]  /*1b970*/  @!P0 PRMT R27, R79, 0x5410, RZ ;  /* 0x000054104f1b8816 */ /* 0x000fe400000000ff */
[----:B------:R-:W-:-:S02]  /*1b980*/  ISETP.GE.U32.AND P0, PT, R192, R4, PT ;  /* 0x00000004c000720c */ /* 0x000fc40003f06070 */
[----:B------:R-:W-:Y:S02]  /*1b990*/  LOP3.LUT R4, R0, 0xffff, RZ, 0xc0, !PT ;  /* 0x0000ffff00047812 */ /* 0x000fe400078ec0ff */
[C---:B------:R-:W-:Y:S02]  /*1b9a0*/  PRMT R26, R164.reuse, 0x7610, R26 ;  /* 0x00007610a41a7816 */ /* 0x040fe4000000001a */
[----:B------:R-:W-:Y:S02]  /*1b9b0*/  SHF.R.U32.HI R4, RZ, 0x8, R4 ;  /* 0x00000008ff047819 */ /* 0x000fe40000011604 */
[----:B------:R-:W-:Y:S02]  /*1b9c0*/  PRMT R25, R164, 0x7632, R25 ;  /* 0x00007632a4197816 */ /* 0x000fe40000000019 */
[----:B------:R-:W-:-:S03]  /*1b9d0*/  LOP3.LUT R4, R4, 0xffff, RZ, 0xc0, !PT ;  /* 0x0000ffff04047812 */ /* 0x000fc600078ec0ff */
[----:B------:R-:W-:Y:S01]  /*1b9e0*/  @!P0 HFMA2.BF16_V2 R89, -RZ.H0_H0, RZ.H0_H0, -R26.H0_H0 ;  /* 0x200000ffff598231 */ /* 0x000fe2000034091a */
[----:B------:R-:W-:-:S04]  /*1b9f0*/  PRMT R154, R26, 0x5410, R25 ;  /* 0x000054101a9a7816 */ /* 0x000fc80000000019 */
[----:B------:R-:W-:Y:S02]  /*1ba00*/  @!P0 PRMT R26, R89, 0x5410, RZ ;  /* 0x00005410591a8816 */ /* 0x000fe400000000ff */
[----:B------:R-:W-:Y:S02]  /*1ba10*/  ISETP.GE.U32.AND P0, PT, R192, R4, PT ;  /* 0x00000004c000720c */ /* 0x000fe40003f06070 */
[----:B------:R-:W-:Y:S01]  /*1ba20*/  SHF.R.U32.HI R4, RZ, 0x10, R0 ;  /* 0x00000010ff047819 */ /* 0x000fe20000011600 */
[----:B------:R-:W-:-:S03]  /*1ba30*/  @!P1 HFMA2.BF16_V2 R88, -RZ.H0_H0, RZ.H0_H0, -R36.H0_H0 ;  /* 0x200000ffff589231 */ /* 0x000fc60000340924 */
[----:B------:R-:W-:Y:S02]  /*1ba40*/  LOP3.LUT R4, R4, 0xff, RZ, 0xc0, !PT ;  /* 0x000000ff04047812 */ /* 0x000fe400078ec0ff */
[----:B------:R-:W-:Y:S02]  /*1ba50*/  @!P1 PRMT R36, R88, 0x5410, RZ ;  /* 0x0000541058249816 */ /* 0x000fe400000000ff */
[----:B------:R-:W-:Y:S02]  /*1ba60*/  ISETP.GE.U32.AND P1, PT, R192, R4, PT ;  /* 0x00000004c000720c */ /* 0x000fe40003f26070 */
[C---:B------:R-:W-:Y:S02]  /*1ba70*/  PRMT R24, R43.reuse, 0x7610, R24 ;  /* 0x000076102b187816 */ /* 0x040fe40000000018 */
[----:B------:R-:W-:-:S04]  /*1ba80*/  PRMT R23, R43, 0x7632, R23 ;  /* 0x000076322b177816 */ /* 0x000fc80000000017 */
[----:B------:R-:W-:-:S05]  /*1ba90*/  PRMT R164, R24, 0x5410, R23 ;  /* 0x0000541018a47816 */ /* 0x000fca0000000017 */
[----:B------:R-:W-:-:S05]  /*1baa0*/  @!P1 HFMA2.BF16_V2 R91, -RZ.H0_H0, RZ.H0_H0, -R24.H0_H0 ;  /* 0x200000ffff5b9231 */ /* 0x000fca0000340918 */
[----:B------:R-:W-:Y:S02]  /*1bab0*/  @!P1 PRMT R24, R91, 0x5410, RZ ;  /* 0x000054105b189816 */ /* 0x000fe400000000ff */
[----:B------:R1:W4:Y:S01]  /*1bac0*/  LDL.LU.S16 R91, [R1+0x40] ;  /* 0x00004000015b7983 */ /* 0x0003220000300600 */
[----:B------:R-:W-:-:S05]  /*1bad0*/  @!P0 HFMA2.BF16_V2 R90, -RZ.H0_H0, RZ.H0_H0, -R25.H0_H0 ;  /* 0x200000ffff5a8231 */ /* 0x000fca0000340919 */
[----:B------:R-:W-:Y:S02]  /*1bae0*/  @!P0 PRMT R25, R90, 0x5410, RZ ;  /* 0x000054105a198816 */ /* 0x000fe400000000ff */
[----:B------:R1:W2:Y:S01]  /*1baf0*/  LDL.LU.S16 R90, [R1+0x44] ;  /* 0x00004400015a7983 */ /* 0x0002a20000300600 */
[----:B------:R-:W-:-:S03]  /*1bb00*/  SHF.R.U32.HI R0, RZ, 0x18, R0 ;  /* 0x00000018ff007819 */ /* 0x000fc60000011600 */
[----:B------:R1:W3:Y:S01]  /*1bb10*/  LDL.LU.S16 R89, [R1+0x48] ;  /* 0x0000480001597983 */ /* 0x0002e20000300600 */
[----:B------:R-:W-:Y:S02]  /*1bb20*/  ISETP.GE.U32.AND P0, PT, R192, R0, PT ;  /* 0x00000000c000720c */ /* 0x000fe40003f06070 */
[----:B------:R-:W-:Y:S02]  /*1bb30*/  LOP3.LUT R0, R2, 0xff, RZ, 0xc0, !PT ;  /* 0x000000ff02007812 */ /* 0x000fe400078ec0ff */
[C---:B------:R-:W-:Y:S02]  /*1bb40*/  PRMT R22, R176.reuse, 0x7610, R22 ;  /* 0x00007610b0167816 */ /* 0x040fe40000000016 */
[----:B------:R-:W-:Y:S02]  /*1bb50*/  PRMT R19, R176, 0x7632, R19 ;  /* 0x00007632b0137816 */ /* 0x000fe40000000013 */
[----:B------:R-:W-:Y:S01]  /*1bb60*/  PRMT R18, R15, 0x7610, R18 ;  /* 0x000076100f127816 */ /* 0x000fe20000000012 */
[----:B------:R-:W-:Y:S01]  /*1bb70*/  IMAD.MOV.U32 R76, RZ, RZ, R210 ;  /* 0x000000ffff4c7224 */ /* 0x000fe200078e00d2 */
[----:B------:R-:W-:-:S02]  /*1bb80*/  PRMT R14, R168, 0x7610, R14 ;  /* 0x00007610a80e7816 */ /* 0x000fc4000000000e */
[----:B------:R-:W-:Y:S01]  /*1bb90*/  PRMT R13, R168, 0x7632, R13 ;  /* 0x00007632a80d7816 */ /* 0x000fe2000000000d */
[----:B------:R-:W-:Y:S02]  /*1bba0*/  @!P0 HFMA2.BF16_V2 R92, -RZ.H0_H0, RZ.H0_H0, -R23.H0_H0 ;  /* 0x200000ffff5c8231 */ /* 0x000fe40000340917 */
[----:B------:R-:W-:Y:S01]  /*1bbb0*/  IMAD.MOV.U32 R77, RZ, RZ, R211 ;  /* 0x000000ffff4d7224 */ /* 0x000fe200078e00d3 */
[----:B------:R1:W3:Y:S02]  /*1bbc0*/  LDL.LU.S16 R88, [R1+0x4c] ;  /* 0x00004c0001587983 */ /* 0x0002e40000300600 */
        /* <DEDUP_REMOVED lines=9> */
[----:B------:R-:W-:-:S04]  /*1bc60*/  SHF.R.U32.HI R0, RZ, 0x10, R2 ;  /* 0x00000010ff007819 */ /* 0x000fc80000011602 */
[----:B------:R-:W-:-:S04]  /*1bc70*/  LOP3.LUT R0, R0, 0xff, RZ, 0xc0, !PT ;  /* 0x000000ff00007812 */ /* 0x000fc800078ec0ff */
[----:B------:R-:W-:Y:S02]  /*1bc80*/  ISETP.GE.U32.AND P2, PT, R192, R0, PT ;  /* 0x00000000c000720c */ /* 0x000fe40003f46070 */
[----:B------:R-:W-:-:S05]  /*1bc90*/  LOP3.LUT R0, R17, R185, R10, 0x96, !PT ;  /* 0x000000b911007212 */ /* 0x000fca00078e960a */
        /* <DEDUP_REMOVED lines=8> */
[----:B------:R-:W-:Y:S01]  /*1bd20*/  LOP3.LUT R5, R5, R231, R8, 0x96, !PT ;  /* 0x000000e705057212 */ /* 0x000fe200078e9608 */
[----:B------:R-:W-:-:S05]  /*1bd30*/  IMAD.WIDE.U32 R8, R3, -0x326172a9, RZ ;  /* 0xcd9e8d5703087825 */ /* 0x000fca00078e00ff */
[----:B------:R-:W-:-:S05]  /*1bd40*/  LOP3.LUT R0, R9, R230, R6, 0x96, !PT ;  /* 0x000000e609007212 */ /* 0x000fca00078e9606 */
        /* <DEDUP_REMOVED lines=13> */
[----:B------:R-:W-:Y:S02]  /*1be20*/  PRMT R17, R15, 0x7632, R17 ;  /* 0x000076320f117816 */ /* 0x000fe40000000011 */
[----:B------:R-:W-:-:S03]  /*1be30*/  PRMT R15, R169, 0x7632, R15 ;  /* 0x00007632a90f7816 */ /* 0x000fc6000000000f */
[----:B------:R-:W-:Y:S01]  /*1be40*/  @!P0 HFMA2.BF16_V2 R171, -RZ.H0_H0, RZ.H0_H0, -R16.H0_H0 ;  /* 0x200000ffffab8231 */ /* 0x000fe20000340910 */
[----:B------:R-:W-:Y:S02]  /*1be50*/  LOP3.LUT R4, R4, 0xffff, RZ, 0xc0, !PT ;  /* 0x0000ffff04047812 */ /* 0x000fe400078ec0ff */
[----:B------:R-:W-:Y:S02]  /*1be60*/  PRMT R210, R16, 0x5410, R15 ;  /* 0x0000541010d27816 */ /* 0x000fe4000000000f */
[----:B------:R-:W-:Y:S02]  /*1be70*/  @!P0 PRMT R16, R171, 0x5410, RZ ;  /* 0x00005410ab108816 */ /* 0x000fe400000000ff */
[----:B------:R-:W-:Y:S02]  /*1be80*/  ISETP.GE.U32.AND P0, PT, R192, R4, PT ;  /* 0x00000004c000720c */ /* 0x000fe40003f06070 */
[----:B------:R-:W-:-:S11]  /*1be90*/  LOP3.LUT R4, R2, 0xff, RZ, 0xc0, !PT ;  /* 0x000000ff02047812 */ /* 0x000fd600078ec0ff */
[----:B------:R-:W-:-:S05]  /*1bea0*/  @!P0 HFMA2.BF16_V2 R236, -RZ.H0_H0, RZ.H0_H0, -R15.H0_H0 ;  /* 0x200000ffffec8231 */ /* 0x000fca000034090f */
        /* <DEDUP_REMOVED lines=8> */
[C---:B------:R-:W-:Y:S02]  /*1bf30*/  ISETP.GE.U32.AND P0, PT, R192.reuse, R3, PT ;  /* 0x00000003c000720c */ /* 0x040fe40003f06070 */
[----:B------:R-:W-:Y:S02]  /*1bf40*/  ISETP.GE.U32.AND P1, PT, R192, R6, PT ;  /* 0x00000006c000720c */ /* 0x000fe40003f26070 */
[--C-:B------:R-:W-:Y:S02]  /*1bf50*/  SHF.R.U32.HI R3, RZ, 0x10, R2.reuse ;  /* 0x00000010ff037819 */ /* 0x100fe40000011602 */
[----:B------:R-:W-:-:S07]  /*1bf60*/  SHF.R.U32.HI R2, RZ, 0x18, R2 ;  /* 0x00000018ff027819 */ /* 0x000fce0000011602 */
[----:B------:R-:W-:Y:S02]  /*1bf70*/  @!P0 HFMA2.BF16_V2 R238, -RZ.H0_H0, RZ.H0_H0, -R13.H0_H0 ;  /* 0x200000ffffee8231 */ /* 0x000fe4000034090d */
[----:B------:R-:W-:Y:S01]  /*1bf80*/  @!P1 HFMA2.BF16_V2 R170, -RZ.H0_H0, RZ.H0_H0, -R17.H0_H0 ;  /* 0x200000ffffaa9231 */ /* 0x000fe20000340911 */
[----:B------:R-:W-:Y:S02]  /*1bf90*/  LOP3.LUT R5, R5, R228, R8, 0x96, !PT ;  /* 0x000000e405057212 */ /* 0x000fe400078e9608 */
[----:B------:R-:W-:Y:S02]  /*1bfa0*/  @!P0 PRMT R13, R238, 0x5410, RZ ;  /* 0x00005410ee0d8816 */ /* 0x000fe400000000ff */
[----:B------:R-:W-:Y:S02]  /*1bfb0*/  ISETP.GE.U32.AND P0, PT, R192, R2, PT ;  /* 0x00000002c000720c */ /* 0x000fe40003f06070 */
[----:B------:R-:W-:Y:S02]  /*1bfc0*/  LOP3.LUT R3, R3, 0xff, RZ, 0xc0, !PT ;  /* 0x000000ff03037812 */ /* 0x000fe400078ec0ff */
[----:B------:R-:W-:-:S02]  /*1bfd0*/  PRMT R152, R18, 0x5410, R17 ;  /* 0x0000541012987816 */ /* 0x000fc40000000011 */
[----:B------:R-:W-:Y:S02]  /*1bfe0*/  @!P1 PRMT R17, R170, 0x5410, RZ ;  /* 0x00005410aa119816 */ /* 0x000fe400000000ff */
[----:B------:R-:W-:Y:S01]  /*1bff0*/  ISETP.GE.U32.AND P1, PT, R192, R3, PT ;  /* 0x00000003c000720c */ /* 0x000fe20003f26070 */
[----:B------:R-:W-:Y:S01]  /*1c000*/  IMAD.WIDE.U32 R2, R5, -0x2daee0ad, RZ ;  /* 0xd2511f5305027825 */ /* 0x000fe200078e00ff */
[----:B------:R-:W-:-:S04]  /*1c010*/  PRMT R11, R12, 0x7632, R11 ;  /* 0x000076320c0b7816 */ /* 0x000fc8000000000b */
[----:B------:R-:W-:Y:S01]  /*1c020*/  LOP3.LUT R5, R3, R246, R10, 0x96, !PT ;  /* 0x000000f603057212 */ /* 0x000fe200078e960a */
[----:B------:R-:W-:Y:S02]  /*1c030*/  @!P0 HFMA2.BF16_V2 R244, -RZ.H0_H0, RZ.H0_H0, -R11.H0_H0 ;  /* 0x200000fffff48231 */ /* 0x000fe4000034090b */
[----:B------:R-:W-:Y:S01]  /*1c040*/  IMAD.MOV.U32 R226, RZ, RZ, R195 ;  /* 0x000000ffffe27224 */ /* 0x000fe200078e00c3 */
[----:B------:R-:W-:Y:S02]  /*1c050*/  LOP3.LUT R4, R5, 0xff, RZ, 0xc0, !PT ;  /* 0x000000ff05047812 */ /* 0x000fe400078ec0ff */
        /* <DEDUP_REMOVED lines=16> */
[C---:B------:R-:W-:Y:S02]  /*1c160*/  PRMT R8, R107.reuse, 0x7610, R8 ;  /* 0x000076106b087816 */ /* 0x040fe40000000008 */
[----:B------:R-:W-:Y:S02]  /*1c170*/  LOP3.LUT R3, R2, 0xffff, RZ, 0xc0, !PT ;  /* 0x0000ffff02037812 */ /* 0x000fe400078ec0ff */
[----:B------:R-:W-:Y:S02]  /*1c180*/  PRMT R7, R107, 0x7632, R7 ;  /* 0x000076326b077816 */ /* 0x000fe40000000007 */
[----:B------:R-:W-:-:S02]  /*1c190*/  SHF.R.U32.HI R3, RZ, 0x8, R3 ;  /* 0x00000008ff037819 */ /* 0x000fc40000011603 */
[----:B------:R-:W-:Y:S02]  /*1c1a0*/  PRMT R236, R8, 0x5410, R7 ;  /* 0x0000541008ec7816 */ /* 0x000fe40000000007 */
[----:B------:R-:W-:Y:S01]  /*1c1b0*/  LOP3.LUT R3, R3, 0xffff, RZ, 0xc0, !PT ;  /* 0x0000ffff03037812 */ /* 0x000fe200078ec0ff */
[----:B----4-:R-:W-:-:S05]  /*1c1c0*/  @!P0 HFMA2.BF16_V2 R91, -RZ.H0_H0, RZ.H0_H0, -R8.H0_H0 ;  /* 0x200000ffff5b8231 */ /* 0x010fca0000340908 */
[----:B------:R-:W-:-:S04]  /*1c1d0*/  PRMT R79, R91, 0x7610, R79 ;  /* 0x000076105b4f7816 */ /* 0x000fc8000000004f */
[----:B------:R-:W-:Y:S02]  /*1c1e0*/  @!P0 PRMT R8, R79, 0x5410, RZ ;  /* 0x000054104f088816 */ /* 0x000fe400000000ff */
[----:B------:R-:W-:Y:S01]  /*1c1f0*/  ISETP.GE.U32.AND P0, PT, R192, R3, PT ;  /* 0x00000003c000720c */ /* 0x000fe20003f06070 */
[----:B------:R1:W4:Y:S01]  /*1c200*/  LDL.LU.S16 R79, [R1+0x70] ;  /* 0x00007000014f7983 */ /* 0x0003220000300600 */
[----:B------:R-:W-:-:S11]  /*1c210*/  SHF.R.U32.HI R3, RZ, 0x10, R2 ;  /* 0x00000010ff037819 */ /* 0x000fd60000011602 */
[----:B--2---:R-:W-:-:S05]  /*1c220*/  @!P0 HFMA2.BF16_V2 R90, -RZ.H0_H0, RZ.H0_H0, -R7.H0_H0 ;  /* 0x200000ffff5a8231 */ /* 0x004fca0000340907 */
[----:B------:R-:W-:-:S04]  /*1c230*/  PRMT R75, R90, 0x7610, R75 ;  /* 0x000076105a4b7816 */ /* 0x000fc8000000004b */
[----:B------:R-:W-:Y:S02]  /*1c240*/  @!P0 PRMT R7, R75, 0x5410, RZ ;  /* 0x000054104b078816 */ /* 0x000fe400000000ff */
[----:B------:R1:W2:Y:S01]  /*1c250*/  LDL.LU.S16 R75, [R1+0x74] ;  /* 0x00007400014b7983 */ /* 0x0002a20000300600 */
[----:B------:R-:W-:-:S04]  /*1c260*/  LOP3.LUT R3, R3, 0xff, RZ, 0xc0, !PT ;  /* 0x000000ff03037812 */ /* 0x000fc800078ec0ff */
[----:B------:R-:W-:-:S13]  /*1c270*/  ISETP.GE.U32.AND P0, PT, R192, R3, PT ;  /* 0x00000003c000720c */ /* 0x000fda0003f06070 */
[----:B---3--:R-:W-:Y:S01]  /*1c280*/  @!P0 HFMA2.BF16_V2 R89, -RZ.H0_H0, RZ.H0_H0, -R60.H0_H0 ;  /* 0x200000ffff598231 */ /* 0x008fe2000034093c */
[----:B------:R-:W-:-:S04]  /*1c290*/  @P0 PRMT R43, R60, 0x7610, R43 ;  /* 0x000076103c2b0816 */ /* 0x000fc8000000002b */
[----:B------:R-:W-:-:S04]  /*1c2a0*/  PRMT R74, R89, 0x7610, R74 ;  /* 0x00007610594a7816 */ /* 0x000fc8000000004a */
[----:B------:R-:W-:Y:S02]  /*1c2b0*/  @!P0 PRMT R43, R74, 0x5410, RZ ;  /* 0x000054104a2b8816 */ /* 0x000fe400000000ff */
[----:B------:R1:W3:Y:S01]  /*1c2c0*/  LDL.LU.S16 R74, [R1+0x78] ;  /* 0x00007800014a7983 */ /* 0x0002e20000300600 */
[----:B------:R-:W-:-:S04]  /*1c2d0*/  SHF.R.U32.HI R2, RZ, 0x18, R2 ;  /* 0x00000018ff027819 */ /* 0x000fc80000011602 */
[----:B------:R-:W-:Y:S02]  /*1c2e0*/  ISETP.GE.U32.AND P0, PT, R192, R2, PT ;  /* 0x00000002c000720c */ /* 0x000fe40003f06070 */
[----:B------:R-:W-:-:S11]  /*1c2f0*/  PRMT R6, R60, 0x7632, R6 ;  /* 0x000076323c067816 */ /* 0x000fd60000000006 */
[----:B------:R-:W-:Y:S01]  /*1c300*/  @!P0 HFMA2.BF16_V2 R88, -RZ.H0_H0, RZ.H0_H0, -R6.H0_H0 ;  /* 0x200000ffff588231 */ /* 0x000fe20000340906 */
[----:B------:R-:W-:Y:S01]  /*1c310*/  PRMT R235, R60, 0x5410, R6 ;  /* 0x000054103ceb7816 */ /* 0x000fe20000000006 */
[----:B------:R-:W-:Y:S01]  /*1c320*/  @!P1 HFMA2.BF16_V2 R239, -RZ.H0_H0, RZ.H0_H0, -R12.H0_H0 ;  /* 0x200000ffffef9231 */ /* 0x000fe2000034090c */
[----:B------:R-:W-:Y:S01]  /*1c330*/  PRMT R3, R87, 0x7632, R3 ;  /* 0x0000763257037816 */ /* 0x000fe20000000003 */
[----:B------:R-:W-:Y:S01]  /*1c340*/  IMAD.MOV.U32 R227, RZ, RZ, R225 ;  /* 0x000000ffffe37224 */ /* 0x000fe200078e00e1 */
[----:B------:R-:W-:Y:S01]  /*1c350*/  PRMT R2, R88, 0x7610, R2 ;  /* 0x0000761058027816 */ /* 0x000fe20000000002 */
[----:B------:R1:W3:Y:S03]  /*1c360*/  LDL.LU.S16 R60, [R1+0x7c] ;  /* 0x00007c00013c7983 */ /* 0x0002e60000300600 */
[----:B------:R-:W-:Y:S02]  /*1c370*/  @!P0 PRMT R6, R2, 0x5410, RZ ;  /* 0x0000541002068816 */ /* 0x000fe400000000ff */
[----:B------:R-:W-:-:S02]  /*1c380*/  SHF.R.U32.HI R2, RZ, 0x10, R0 ;  /* 0x00000010ff027819 */ /* 0x000fc40000011600 */
[----:B------:R-:W-:-:S04]  /*1c390*/  SHF.R.U32.HI R0, RZ, 0x18, R0 ;  /* 0x00000018ff007819 */ /* 0x000fc80000011600 */
[----:B------:R-:W-:Y:S02]  /*1c3a0*/  ISETP.GE.U32.AND P0, PT, R192, R0, PT ;  /* 0x00000000c000720c */ /* 0x000fe40003f06070 */
[----:B------:R-:W-:Y:S02]  /*1c3b0*/  LOP3.LUT R2, R2, 0xff, RZ, 0xc0, !PT ;  /* 0x000000ff02027812 */ /* 0x000fe400078ec0ff */
[----:B------:R-:W-:Y:S02]  /*1c3c0*/  @!P1 PRMT R12, R239, 0x5410, RZ ;  /* 0x00005410ef0c9816 */ /* 0x000fe400000000ff */
[----:B------:R-:W-:Y:S02]  /*1c3d0*/  ISETP.GE.U32.AND P1, PT, R192, R2, PT ;  /* 0x00000002c000720c */ /* 0x000fe40003f26070 */
[----:B------:R-:W-:Y:S01]  /*1c3e0*/  PRMT R4, R87, 0x7610, R4 ;  /* 0x0000761057047816 */ /* 0x000fe20000000004 */
[----:B------:R-:W-:-:S03]  /*1c3f0*/  IMAD.MOV.U32 R225, RZ, RZ, R194 ;  /* 0x000000ffffe17224 */ /* 0x000fc600078e00c2 */
[----:B------:R-:W-:Y:S02]  /*1c400*/  PRMT R194, R4, 0x5410, R3 ;  /* 0x0000541004c27816 */ /* 0x000fe40000000003 */
[----:B------:R-:W-:Y:S01]  /*1c410*/  PRMT R2, R86, 0x7610, R2 ;  /* 0x0000761056027816 */ /* 0x000fe20000000002 */
[----:B------:R1:W-:Y:S01]  /*1c420*/  ST.E.U16 desc[UR4][R34.64+-0x100], R49 ;  /* 0xffff003122007985 */ /* 0x0003e2000c101504 */
[----:B------:R-:W-:-:S03]  /*1c430*/  IMAD.MOV.U32 R244, RZ, RZ, R167 ;  /* 0x000000fffff47224 */ /* 0x000fc600078e00a7 */
[----:B------:R-:W3:Y:S01]  /*1c440*/  LDL R167, [R1+0x17c] ;  /* 0x00017c0001a77983 */ /* 0x000ee20000100800 */
[----:B----4-:R-:W-:-:S05]  /*1c450*/  @!P1 HFMA2.BF16_V2 R79, -RZ.H0_H0, RZ.H0_H0, -R4.H0_H0 ;  /* 0x200000ffff4f9231 */ /* 0x010fca0000340904 */
[----:B------:R-:W-:Y:S01]  /*1c460*/  PRMT R78, R79, 0x7610, R78 ;  /* 0x000076104f4e7816 */ /* 0x000fe2000000004e */
[----:B--2---:R-:W-:-:S05]  /*1c470*/  @!P0 HFMA2.BF16_V2 R75, -RZ.H0_H0, RZ.H0_H0, -R3.H0_H0 ;  /* 0x200000ffff4b8231 */ /* 0x004fca0000340903 */
[----:B------:R-:W-:Y:S02]  /*1c480*/  PRMT R0, R75, 0x7610, R0 ;  /* 0x000076104b007816 */ /* 0x000fe40000000000 */
[----:B------:R-:W-:Y:S01]  /*1c490*/  @!P1 PRMT R4, R78, 0x5410, RZ ;  /* 0x000054104e049816 */ /* 0x000fe200000000ff */
[----:B------:R-:W2:Y:S01]  /*1c4a0*/  LDL R75, [R1+0x198] ;  /* 0x00019800014b7983 */ /* 0x000ea20000100800 */
[----:B------:R-:W-:Y:S02]  /*1c4b0*/  @!P0 PRMT R3, R0, 0x5410, RZ ;  /* 0x0000541000038816 */ /* 0x000fe400000000ff */
[----:B------:R-:W-:-:S04]  /*1c4c0*/  SHF.R.U32.HI R0, RZ, 0x10, R5 ;  /* 0x00000010ff007819 */ /* 0x000fc80000011605 */
[----:B------:R-:W-:-:S04]  /*1c4d0*/  LOP3.LUT R0, R0, 0xff, RZ, 0xc0, !PT ;  /* 0x000000ff00007812 */ /* 0x000fc800078ec0ff */
[----:B------:R-:W-:-:S13]  /*1c4e0*/  ISETP.GE.U32.AND P1, PT, R192, R0, PT ;  /* 0x00000000c000720c */ /* 0x000fda0003f26070 */
[----:B---3--:R-:W-:-:S05]  /*1c4f0*/  @!P1 HFMA2.BF16_V2 R74, -RZ.H0_H0, RZ.H0_H0, -R2.H0_H0 ;  /* 0x200000ffff4a9231 */ /* 0x008fca0000340902 */
[----:B-1----:R-:W-:Y:S02]  /*1c500*/  PRMT R49, R74, 0x7610, R49 ;  /* 0x000076104a317816 */ /* 0x002fe40000000031 */
[----:B------:R-:W3:Y:S01]  /*1c510*/  LDL R74, [R1+0x174] ;  /* 0x00017400014a7983 */ /* 0x000ee20000100800 */
[----:B------:R-:W-:-:S04]  /*1c520*/  SHF.R.U32.HI R0, RZ, 0x18, R5 ;  /* 0x00000018ff007819 */ /* 0x000fc80000011605 */
[----:B------:R-:W-:Y:S02]  /*1c530*/  ISETP.GE.U32.AND P0, PT, R192, R0, PT ;  /* 0x00000000c000720c */ /* 0x000fe40003f06070 */
[----:B------:R-:W-:Y:S01]  /*1c540*/  PRMT R0, R86, 0x7632, R0 ;  /* 0x0000763256007816 */ /* 0x000fe20000000000 */
[----:B------:R-:W-:Y:S04]  /*1c550*/  ST.E.U16 desc[UR4][R34.64+-0xfe], R59 ;  /* 0xffff023b22007985 */ /* 0x000fe8000c101504 */
[----:B------:R-:W-:Y:S04]  /*1c560*/  ST.E.U16 desc[UR4][R32.64+-0x100], R58 ;  /* 0xffff003a20007985 */ /* 0x000fe8000c101504 */
[----:B------:R-:W-:Y:S02]  /*1c570*/  ST.E.U16 desc[UR4][R32.64+-0xfe], R57 ;  /* 0xffff023920007985 */ /* 0x000fe4000c101504 */
[----:B------:R-:W-:-:S02]  /*1c580*/  @!P0 HFMA2.BF16_V2 R60, -RZ.H0_H0, RZ.H0_H0, -R0.H0_H0 ;  /* 0x200000ffff3c8231 */ /* 0x000fc40000340900 */
[----:B------:R-:W-:Y:S04]  /*1c590*/  ST.E.U16 desc[UR4][R30.64+-0x100], R42 ;  /* 0xffff002a1e007985 */ /* 0x000fe8000c101504 */
[----:B------:R-:W-:Y:S01]  /*1c5a0*/  ST.E.U16 desc[UR4][R30.64+-0xfe], R41 ;  /* 0xffff02291e007985 */ /* 0x000fe2000c101504 */
[----:B------:R-:W-:-:S03]  /*1c5b0*/  PRMT R5, R60, 0x7610, R5 ;  /* 0x000076103c057816 */ /* 0x000fc60000000005 */
[----:B------:R-:W-:Y:S04]  /*1c5c0*/  ST.E.U16 desc[UR4][R28.64+-0x100], R40 ;  /* 0xffff00281c007985 */ /* 0x000fe8000c101504 */
[----:B------:R-:W-:Y:S04]  /*1c5d0*/  ST.E.U16 desc[UR4][R28.64+-0xfe], R39 ;  /* 0xffff02271c007985 */ /* 0x000fe8000c101504 */
[----:B------:R-:W-:Y:S04]  /*1c5e0*/  ST.E.U16 desc[UR4][R34.64+-0xf0], R56 ;  /* 0xffff103822007985 */ /* 0x000fe8000c101504 */
[----:B------:R-:W-:Y:S01]  /*1c5f0*/  ST.E.U16 desc[UR4][R34.64+-0xee], R53 ;  /* 0xffff123522007985 */ /* 0x000fe2000c101504 */
[----:B------:R-:W-:-:S03]  /*1c600*/  PRMT R232, R2, 0x5410, R0 ;  /* 0x0000541002e87816 */ /* 0x000fc60000000000 */
[----:B------:R-:W-:Y:S04]  /*1c610*/  ST.E.U16 desc[UR4][R32.64+-0xf0], R55 ;  /* 0xffff103720007985 */ /* 0x000fe8000c101504 */
[----:B------:R-:W-:Y:S01]  /*1c620*/  ST.E.U16 desc[UR4][R32.64+-0xee], R54 ;  /* 0xffff123620007985 */ /* 0x000fe2000c101504 */
[----:B------:R-:W-:-:S03]  /*1c630*/  @!P0 PRMT R0, R5, 0x5410, RZ ;  /* 0x0000541005008816 */ /* 0x000fc600000000ff */
        /* <DEDUP_REMOVED lines=9> */
[----:B------:R-:W-:-:S03]  /*1c6d0*/  IMAD.MOV.U32 R140, RZ, RZ, R76 ;  /* 0x000000ffff8c7224 */ /* 0x000fc600078e004c */
[----:B------:R-:W-:Y:S04]  /*1c6e0*/  ST.E.U16 desc[UR4][R30.64+-0xde], R25 ;  /* 0xffff22191e007985 */ /* 0x000fe8000c101504 */
[----:B------:R1:W-:Y:S01]  /*1c6f0*/  ST.E.U16 desc[UR4][R28.64+-0xe0], R24 ;  /* 0xffff20181c007985 */ /* 0x0003e2000c101504 */
[----:B------:R-:W-:-:S03]  /*1c700*/  @!P2 HFMA2.BF16_V2 R95, -RZ.H0_H0, RZ.H0_H0, -R18.H0_H0 ;  /* 0x200000ffff5fa231 */ /* 0x000fc60000340912 */
[----:B------:R4:W-:Y:S02]  /*1c710*/  ST.E.U16 desc[UR4][R28.64+-0xde], R23 ;  /* 0xffff22171c007985 */ /* 0x0009e4000c101504 */
[----:B------:R-:W-:Y:S02]  /*1c720*/  @!P2 PRMT R18, R95, 0x5410, RZ ;  /* 0x000054105f12a816 */ /* 0x000fe400000000ff */
[----:B------:R-:W-:Y:S01]  /*1c730*/  @!P1 PRMT R2, R49, 0x5410, RZ ;  /* 0x0000541031029816 */ /* 0x000fe200000000ff */
[----:B------:R3:W-:Y:S04]  /*1c740*/  ST.E.U16 desc[UR4][R34.64+-0xd0], R48 ;  /* 0xffff303022007985 */ /* 0x0007e8000c101504 */
[----:B------:R-:W-:Y:S04]  /*1c750*/  ST.E.U16 desc[UR4][R34.64+-0xce], R50 ;  /* 0xffff323222007985 */ /* 0x000fe8000c101504 */
        /* <DEDUP_REMOVED lines=31> */
[----:B------:R-:W-:Y:S01]  /*1c950*/  ST.E.U16 desc[UR4][R34.64+-0x8e], R65 ;  /* 0xffff724122007985 */ /* 0x000fe2000c101504 */
[----:B--2---:R-:W-:-:S03]  /*1c960*/  IMAD.WIDE.U32 R238, R75, -0x326172a9, RZ ;  /* 0xcd9e8d574bee7825 */ /* 0x004fc600078e00ff */
[----:B------:R-:W-:-:S05]  /*1c970*/  LOP3.LUT R5, R141, R185, R238, 0x96, !PT ;  /* 0x000000b98d057212 */ /* 0x000fca00078e96ee */
[----:B-1----:R-:W-:-:S03]  /*1c980*/  IMAD.WIDE.U32 R24, R5, -0x2daee0ad, RZ ;  /* 0xd2511f5305187825 */ /* 0x002fc600078e00ff */
[----:B----4-:R-:W-:Y:S02]  /*1c990*/  LOP3.LUT R23, R21, R224, R24, 0x96, !PT ;  /* 0x000000e015177212 */ /* 0x010fe400078e9618 */
[----:B---3--:R-:W-:-:S05]  /*1c9a0*/  LOP3.LUT R26, R74, R239, RZ, 0x3c, !PT ;  /* 0x000000ef4a1a7212 */ /* 0x008fca00078e3cff */
[----:B------:R-:W-:-:S03]  /*1c9b0*/  IMAD.WIDE.U32 R58, R26, -0x2daee0ad, RZ ;  /* 0xd2511f531a3a7825 */ /* 0x000fc600078e00ff */
[----:B------:R-:W-:Y:S02]  /*1c9c0*/  LOP3.LUT R5, R25, R215, R58, 0x96, !PT ;  /* 0x000000d719057212 */ /* 0x000fe400078e963a */
[----:B------:R-:W-:Y:S01]  /*1c9d0*/  LOP3.LUT R21, R59, R167, R140, 0x96, !PT ;  /* 0x000000a73b157212 */ /* 0x000fe200078e968c */
[----:B------:R-:W-:-:S04]  /*1c9e0*/  IMAD.WIDE.U32 R48, R23, -0x326172a9, RZ ;  /* 0xcd9e8d5717307825 */ /* 0x000fc800078e00ff */
[----:B------:R-:W-:-:S04]  /*1c9f0*/  IMAD.WIDE.U32 R56, R21, -0x326172a9, RZ ;  /* 0xcd9e8d5715387825 */ /* 0x000fc800078e00ff */
[----:B------:R-:W-:-:S05]  /*1ca00*/  IMAD.WIDE.U32 R24, R5, -0x326172a9, RZ ;  /* 0xcd9e8d5705187825 */ /* 0x000fca00078e00ff */
[----:B------:R-:W-:Y:S02]  /*1ca10*/  LOP3.LUT R21, R25, R229, R56, 0x96, !PT ;  /* 0x000000e519157212 */ /* 0x000fe400078e9638 */
[----:B------:R-:W-:-:S03]  /*1ca20*/  LOP3.LUT R5, R49, R230, R24, 0x96, !PT ;  /* 0x000000e631057212 */ /* 0x000fc600078e9618 */
[----:B------:R-:W-:-:S04]  /*1ca30*/  IMAD.WIDE.U32 R24, R21, -0x2daee0ad, RZ ;  /* 0xd2511f5315187825 */ /* 0x000fc800078e00ff */
[----:B------:R-:W-:Y:S01]  /*1ca40*/  IMAD.WIDE.U32 R50, R5, -0x2daee0ad, RZ ;  /* 0xd2511f5305327825 */ /* 0x000fe200078e00ff */
[----:B------:R-:W-:Y:S01]  /*1ca50*/  ST.E.U16 desc[UR4][R32.64+-0x90], R64 ;  /* 0xffff704020007985 */ /* 0x000fe2000c101504 */
[----:B------:R-:W-:-:S03]  /*1ca60*/  LOP3.LUT R20, R25, R231, R20, 0x96, !PT ;  /* 0x000000e719147212 */ /* 0x000fc600078e9614 */
[----:B------:R-:W-:Y:S01]  /*1ca70*/  LOP3.LUT R5, R51, R244, R24, 0x96, !PT ;  /* 0x000000f433057212 */ /* 0x000fe200078e9618 */
[----:B------:R-:W-:Y:S04]  /*1ca80*/  ST.E.U16 desc[UR4][R32.64+-0x8e], R61 ;  /* 0xffff723d20007985 */ /* 0x000fe8000c101504 */
[----:B------:R-:W-:Y:S01]  /*1ca90*/  ST.E.U16 desc[UR4][R30.64+-0x90], R8 ;  /* 0xffff70081e007985 */ /* 0x000fe2000c101504 */
[----:B------:R-:W-:-:S03]  /*1caa0*/  IMAD.WIDE.U32 R2, R5, -0x326172a9, RZ ;  /* 0xcd9e8d5705027825 */ /* 0x000fc600078e00ff */
[----:B------:R1:W-:Y:S04]  /*1cab0*/  ST.E.U16 desc[UR4][R30.64+-0x8e], R7 ;  /* 0xffff72071e007985 */ /* 0x0003e8000c101504 */
[----:B------:R-:W-:Y:S04]  /*1cac0*/  ST.E.U16 desc[UR4][R28.64+-0x90], R43 ;  /* 0xffff702b1c007985 */ /* 0x000fe8000c101504 */
[----:B------:R2:W-:Y:S04]  /*1cad0*/  ST.E.U16 desc[UR4][R28.64+-0x8e], R6 ;  /* 0xffff72061c007985 */ /* 0x0005e8000c101504 */
[----:B------:R-:W3:Y:S01]  /*1cae0*/  LDSM.16.MT88.4 R36, [R174+0x9000] ;  /* 0x00900000ae24783b */ /* 0x000ee20000004200 */
[----:B------:R-:W-:-:S02]  /*1caf0*/  LOP3.LUT R4, R2, 0xffff, RZ, 0xc0, !PT ;  /* 0x0000ffff02047812 */ /* 0x000fc400078ec0ff */
[----:B------:R-:W-:Y:S01]  /*1cb00*/  PRMT R167, R192, 0x7054, R192 ;  /* 0x00007054c0a77816 */ /* 0x000fe200000000c0 */
[----:B------:R-:W4:Y:S01]  /*1cb10*/  LDSM.16.MT88.4 R24, [R188+0x9000] ;  /* 0x00900000bc18783b */ /* 0x000f220000004200 */
[----:B------:R-:W-:Y:S02]  /*1cb20*/  SHF.R.U32.HI R5, RZ, 0x8, R4 ;  /* 0x00000008ff057819 */ /* 0x000fe40000011604 */
[----:B------:R-:W-:Y:S01]  /*1cb30*/  SHF.R.U32.HI R4, RZ, 0x18, R2 ;  /* 0x00000018ff047819 */ /* 0x000fe20000011602 */
[----:B------:R-:W-:Y:S04]  /*1cb40*/  LDSM.16.MT88.4 R16, [R188+0xa000] ;  /* 0x00a00000bc10783b */ /* 0x000fe80000004200 */
[----:B------:R-:W-:Y:S01]  /*1cb50*/  LDSM.16.MT88.4 R44, [R174+0xb000] ;  /* 0x00b00000ae2c783b */ /* 0x000fe20000004200 */
[----:B-1----:R-:W-:-:S03]  /*1cb60*/  IMAD.WIDE.U32 R30, R20, -0x326172a9, RZ ;  /* 0xcd9e8d57141e7825 */ /* 0x002fc600078e00ff */
[----:B------:R-:W-:Y:S01]  /*1cb70*/  LDSM.16.MT88.4 R40, [R188+0xb000] ;  /* 0x00b00000bc28783b */ /* 0x000fe20000004200 */
[----:B------:R-:W-:-:S03]  /*1cb80*/  LOP3.LUT R0, R3, R245, R30, 0x96, !PT ;  /* 0x000000f503007212 */ /* 0x000fc600078e961e */
[----:B------:R-:W1:Y:S01]  /*1cb90*/  LDSM.16.MT88.4 R20, [R174+0xa000] ;  /* 0x00a00000ae14783b */ /* 0x000e620000004200 */
[----:B------:R-:W-:Y:S02]  /*1cba0*/  SHF.R.U32.HI R3, RZ, 0x10, R2 ;  /* 0x00000010ff037819 */ /* 0x000fe40000011602 */
[----:B--2---:R-:W-:Y:S02]  /*1cbb0*/  LOP3.LUT R6, R2, 0xff, RZ, 0xc0, !PT ;  /* 0x000000ff02067812 */ /* 0x004fe400078ec0ff */
[----:B------:R-:W-:Y:S02]  /*1cbc0*/  LOP3.LUT R2, R0, 0xffff, RZ, 0xc0, !PT ;  /* 0x0000ffff00027812 */ /* 0x000fe400078ec0ff */
[----:B------:R-:W-:Y:S02]  /*1cbd0*/  LOP3.LUT R3, R3, 0xff, RZ, 0xc0, !PT ;  /* 0x000000ff03037812 */ /* 0x000fe400078ec0ff */
[----:B------:R-:W-:Y:S02]  /*1cbe0*/  PRMT R8, R6, 0x5410, R5 ;  /* 0x0000541006087816 */ /* 0x000fe40000000005 */
[----:B------:R-:W-:-:S02]  /*1cbf0*/  SHF.R.U32.HI R5, RZ, 0x10, R0 ;  /* 0x00000010ff057819 */ /* 0x000fc40000011600 */
[----:B------:R-:W-:Y:S02]  /*1cc00*/  SHF.R.U32.HI R6, RZ, 0x8, R2 ;  /* 0x00000008ff067819 */ /* 0x000fe40000011602 */
[----:B------:R-:W-:Y:S02]  /*1cc10*/  PRMT R2, R3, 0x5410, R4 ;  /* 0x0000541003027816 */ /* 0x000fe40000000004 */
[----:B------:R-:W-:Y:S02]  /*1cc20*/  LOP3.LUT R7, R0, 0xff, RZ, 0xc0, !PT ;  /* 0x000000ff00077812 */ /* 0x000fe400078ec0ff */
[----:B------:R-:W-:Y:S02]  /*1cc30*/  SHF.R.U32.HI R4, RZ, 0x18, R0 ;  /* 0x00000018ff047819 */ /* 0x000fe40000011600 */
[----:B------:R-:W-:Y:S02]  /*1cc40*/  LOP3.LUT R5, R5, 0xff, RZ, 0xc0, !PT ;  /* 0x000000ff05057812 */ /* 0x000fe400078ec0ff */
        /* <DEDUP_REMOVED lines=10> */
[C---:B---3--:R-:W-:Y:S01]  /*1ccf0*/  HMMA.16816.F32.BF16 R88, R4.reuse, R36, R136 ;  /* 0x000000240458723c */ /* 0x048fe20000041888 */
[----:B------:R-:W2:Y:S06]  /*1cd00*/  LDL.LU R136, [R1+0x50] ;  /* 0x0000500001887983 */ /* 0x000eac0000300800 */
[----:B------:R-:W-:Y:S02]  /*1cd10*/  IMAD.MOV.U32 R137, RZ, RZ, R248 ;  /* 0x000000ffff897224 */ /* 0x000fe400078e00f8 */
[----:B------:R-:W3:Y:S01]  /*1cd20*/  LDL.LU R248, [R1+0x25c] ;  /* 0x00025c0001f87983 */ /* 0x000ee20000300800 */
[----:B------:R-:W-:Y:S01]  /*1cd30*/  IMAD.MOV.U32 R138, RZ, RZ, R207 ;  /* 0x000000ffff8a7224 */ /* 0x000fe200078e00cf */
[----:B------:R-:W-:Y:S01]  /*1cd40*/  HMMA.16816.F32.BF16 R68, R4, R38, R132 ;  /* 0x000000260444723c */ /* 0x000fe20000041884 */
[----:B------:R-:W-:Y:S01]  /*1cd50*/  IMAD.MOV.U32 R139, RZ, RZ, R103 ;  /* 0x000000ffff8b7224 */ /* 0x000fe200078e0067 */
[----:B------:R-:W2:Y:S04]  /*1cd60*/  LDL.LU R207, [R1+0x258] ;  /* 0x0002580001cf7983 */ /* 0x000ea80000300800 */
[----:B------:R-:W2:Y:S04]  /*1cd70*/  LDL.LU R103, [R1+0x254] ;  /* 0x0002540001677983 */ /* 0x000ea80000300800 */
[----:B------:R-:W2:Y:S01]  /*1cd80*/  LDL.LU R132, [R1+0x30] ;  /* 0x0000300001847983 */ /* 0x000ea20000300800 */
[----:B---3--:R-:W-:-:S03]  /*1cd90*/  IMAD.MOV.U32 R133, RZ, RZ, R248 ;  /* 0x000000ffff857224 */ /* 0x008fc600078e00f8 */
[----:B------:R-:W3:Y:S01]  /*1cda0*/  LDL.LU R248, [R1+0x250] ;  /* 0x0002500001f87983 */ /* 0x000ee20000300800 */
[----:B------:R-:W-:Y:S01]  /*1cdb0*/  IMAD.MOV.U32 R134, RZ, RZ, R102 ;  /* 0x000000ffff867224 */ /* 0x000fe200078e0066 */
[----:B----4-:R-:W-:Y:S01]  /*1cdc0*/  HMMA.16816.F32.BF16 R84, R4, R26, R124 ;  /* 0x0000001a0454723c */ /* 0x010fe2000004187c */
[----:B------:R-:W-:Y:S01]  /*1cdd0*/  IMAD.MOV.U32 R135, RZ, RZ, R249 ;  /* 0x000000ffff877224 */ /* 0x000fe200078e00f9 */
[----:B------:R-:W4:Y:S04]  /*1cde0*/  LDL.LU R102, [R1+0x24c] ;  /* 0x00024c0001667983 */ /* 0x000f280000300800 */
[----:B------:R-:W2:Y:S01]  /*1cdf0*/  LDL.LU R249, [R1+0x248] ;  /* 0x0002480001f97983 */ /* 0x000ea20000300800 */
[----:B------:R-:W-:-:S03]  /*1ce00*/  IMAD.MOV.U32 R126, RZ, RZ, R241 ;  /* 0x000000ffff7e7224 */ /* 0x000fc600078e00f1 */
[----:B------:R-:W2:Y:S01]  /*1ce10*/  LDL.LU R124, [R1+0x20] ;  /* 0x00002000017c7983 */ /* 0x000ea20000300800 */
[----:B------:R-:W-:Y:S01]  /*1ce20*/  IMAD.MOV.U32 R127, RZ, RZ, R240 ;  /* 0x000000ffff7f7224 */ /* 0x000fe200078e00f0 */
[----:B------:R-:W-:Y:S02]  /*1ce30*/  LOP3.LUT R2, R63, R229, R220, 0x96, !PT ;  /* 0x000000e53f027212 */ /* 0x000fe400078e96dc */
[----:B------:R-:W-:-:S03]  /*1ce40*/  LOP3.LUT R0, R99, R230, R62, 0x96, !PT ;  /* 0x000000e663007212 */ /* 0x000fc600078e963e */
[----:B------:R-:W-:Y:S02]  /*1ce50*/  IMAD R2, R2, -0x2daee0ad, RZ ;  /* 0xd2511f5302027824 */ /* 0x000fe400078e02ff */
[----:B------:R-:W-:-:S05]  /*1ce60*/  IMAD.WIDE.U32 R28, R0, -0x2daee0ad, RZ ;  /* 0xd2511f53001c7825 */ /* 0x000fca00078e00ff */
[----:B------:R-:W-:-:S05]  /*1ce70*/  LOP3.LUT R2, R29, R244, R2, 0x96, !PT ;  /* 0x000000f41d027212 */ /* 0x000fca00078e9602 */
[----:B------:R-:W-:-:S04]  /*1ce80*/  IMAD.WIDE.U32 R2, R2, -0x326172a9, RZ ;  /* 0xcd9e8d5702027825 */ /* 0x000fc800078e00ff */
[----:B---3--:R-:W-:Y:S02]  /*1ce90*/  IMAD.MOV.U32 R125, RZ, RZ, R248 ;  /* 0x000000ffff7d7224 */ /* 0x008fe400078e00f8 */
[----:B------:R-:W3:Y:S04]  /*1cea0*/  LDL.LU R248, [R1+0x244] ;  /* 0x0002440001f87983 */ /* 0x000ee80000300800 */
[----:B------:R-:W3:Y:S04]  /*1ceb0*/  LDL.LU R241, [R1+0x240] ;  /* 0x0002400001f17983 */ /* 0x000ee80000300800 */
[----:B------:R-:W3:Y:S01]  /*1cec0*/  LDL.LU R240, [R1+0x23c] ;  /* 0x00023c0001f07983 */ /* 0x000ee20000300800 */
[----:B------:R-:W-:-:S02]  /*1ced0*/  LOP3.LUT R0, R3, R245, R82, 0x96, !PT ;  /* 0x000000f503007212 */ /* 0x000fc400078e9652 */
[----:B------:R-:W-:Y:S02]  /*1cee0*/  LOP3.LUT R3, R2, 0xffff, RZ, 0xc0, !PT ;  /* 0x0000ffff02037812 */ /* 0x000fe400078ec0ff */
[C---:B------:R-:W-:Y:S02]  /*1cef0*/  LOP3.LUT R8, R0.reuse, 0xffff, RZ, 0xc0, !PT ;  /* 0x0000ffff00087812 */ /* 0x040fe400078ec0ff */
[----:B------:R-:W-:Y:S02]  /*1cf00*/  SHF.R.U32.HI R9, RZ, 0x8, R3 ;  /* 0x00000008ff097819 */ /* 0x000fe40000011603 */
[----:B------:R-:W-:Y:S02]  /*1cf10*/  LOP3.LUT R13, R0, 0xff, RZ, 0xc0, !PT ;  /* 0x000000ff000d7812 */ /* 0x000fe400078ec0ff */
[----:B------:R-:W-:Y:S02]  /*1cf20*/  SHF.R.U32.HI R11, RZ, 0x8, R8 ;  /* 0x00000008ff0b7819 */ /* 0x000fe40000011608 */
[----:B------:R-:W-:-:S02]  /*1cf30*/  SHF.R.U32.HI R15, RZ, 0x10, R2 ;  /* 0x00000010ff0f7819 */ /* 0x000fc40000011602 */
[--C-:B------:R-:W-:Y:S02]  /*1cf40*/  SHF.R.U32.HI R3, RZ, 0x10, R0.reuse ;  /* 0x00000010ff037819 */ /* 0x100fe40000011600 */
[----:B------:R-:W-:Y:S02]  /*1cf50*/  SHF.R.U32.HI R10, RZ, 0x18, R0 ;  /* 0x00000018ff0a7819 */ /* 0x000fe40000011600 */
[----:B------:R-:W-:Y:S02]  /*1cf60*/  PRMT R0, R13, 0x5410, R11 ;  /* 0x000054100d007816 */ /* 0x000fe4000000000b */
[----:B------:R-:W-:Y:S02]  /*1cf70*/  LOP3.LUT R12, R2, 0xff, RZ, 0xc0, !PT ;  /* 0x000000ff020c7812 */ /* 0x000fe400078ec0ff */
[----:B------:R-:W-:Y:S02]  /*1cf80*/  LOP3.LUT R8, R3, 0xff, RZ, 0xc0, !PT ;  /* 0x000000ff03087812 */ /* 0x000fe400078ec0ff */
[----:B------:R-:W-:-:S02]  /*1cf90*/  SHF.R.U32.HI R14, RZ, 0x18, R2 ;  /* 0x00000018ff0e7819 */ /* 0x000fc40000011602 */
[----:B------:R-:W-:Y:S02]  /*1cfa0*/  LOP3.LUT R11, R15, 0xff, RZ, 0xc0, !PT ;  /* 0x000000ff0f0b7812 */ /* 0x000fe400078ec0ff */
[----:B------:R-:W-:Y:S02]  /*1cfb0*/  PRMT R3, R12, 0x5410, R9 ;  /* 0x000054100c037816 */ /* 0x000fe40000000009 */
[----:B------:R-:W-:Y:S02]  /*1cfc0*/  PRMT R2, R8, 0x5410, R10 ;  /* 0x0000541008027816 */ /* 0x000fe4000000000a */
[----:B------:R-:W-:Y:S02]  /*1cfd0*/  PRMT R11, R11, 0x5410, R14 ;  /* 0x000054100b0b7816 */ /* 0x000fe4000000000e */
[--C-:B------:R-:W-:Y:S02]  /*1cfe0*/  HSET2.LE.AND R3, R3, R167.reuse, PT ;  /* 0x000000a703037233 */ /* 0x100fe40003803000 */
[----:B------:R-:W-:-:S02]  /*1cff0*/  HSET2.LE.AND R0, R0, R167, PT ;  /* 0x000000a700007233 */ /* 0x000fc40003803000 */
[--C-:B------:R-:W-:Y:S02]  /*1d000*/  HSET2.LE.AND R2, R2, R167.reuse, PT ;  /* 0x000000a702027233 */ /* 0x100fe40003803000 */
[----:B------:R-:W-:Y:S02]  /*1d010*/  HSET2.LE.AND R11, R11, R167, PT ;  /* 0x000000a70b0b7233 */ /* 0x000fe40003803000 */
[----:B------:R-:W-:Y:S02]  /*1d020*/  LOP3.LUT R8, R166, R0, RZ, 0xc0, !PT ;  /* 0x00000000a6087212 */ /* 0x000fe400078ec0ff */
[----:B------:R-:W-:Y:S02]  /*1d030*/  LOP3.LUT R9, R155, R2, RZ, 0xc0, !PT ;  /* 0x000000029b097212 */ /* 0x000fe400078ec0ff */
[----:B------:R-:W-:Y:S02]  /*1d040*/  LOP3.LUT R10, R142, R3, RZ, 0xc0, !PT ;  /* 0x000000038e0a7212 */ /* 0x000fe400078ec0ff */
[----:B------:R-:W-:Y:S01]  /*1d050*/  LOP3.LUT R11, R143, R11, RZ, 0xc0, !PT ;  /* 0x0000000b8f0b7212 */ /* 0x000fe200078ec0ff */
[----:B------:R-:W-:-:S02]  /*1d060*/  IMAD.MOV.U32 R141, RZ, RZ, R77 ;  /* 0x000000ffff8d7224 */ /* 0x000fc400078e004d */
[C---:B-1----:R-:W-:Y:S06]  /*1d070*/  HMMA.16816.F32.BF16 R76, R4.reuse, R20, R120 ;  /* 0x00000014044c723c */ /* 0x042fec0000041878 */
        /* <DEDUP_REMOVED lines=8> */
[----:B------:R-:W-:-:S02]  /*1d100*/  IMAD.MOV.U32 R176, RZ, RZ, R201 ;  /* 0x000000ffffb07224 */ /* 0x000fc400078e00c9 */
[----:B----4-:R-:W-:-:S03]  /*1d110*/  IMAD.MOV.U32 R168, RZ, RZ, R102 ;  /* 0x000000ffffa87224 */ /* 0x010fc600078e0066 */
        /* <DEDUP_REMOVED lines=8> */
[----:B------:R-:W-:Y:S02]  /*1d1a0*/  IMAD.MOV.U32 R145, RZ, RZ, R172 ;  /* 0x000000ffff917224 */ /* 0x000fe400078e00ac */
[----:B------:R-:W-:-:S02]  /*1d1b0*/  IMAD.MOV.U32 R146, RZ, RZ, R173 ;  /* 0x000000ffff927224 */ /* 0x000fc400078e00ad */
[----:B------:R-:W-:Y:S01]  /*1d1c0*/  IMAD.MOV.U32 R147, RZ, RZ, R206 ;  /* 0x000000ffff937224 */ /* 0x000fe200078e00ce */
[C---:B------:R-:W-:Y:S01]  /*1d1d0*/  HMMA.16816.F32.BF16 R124, R8.reuse, R24, R124 ;  /* 0x00000018087c723c */ /* 0x040fe2000004187c */
[----:B------:R-:W-:Y:S01]  /*1d1e0*/  IMAD.MOV.U32 R136, RZ, RZ, R207 ;  /* 0x000000ffff887224 */ /* 0x000fe200078e00cf */
[----:B------:R-:W-:Y:S01]  /*1d1f0*/  LDSM.16.MT88.4 R24, [R174+0x9400] ;  /* 0x00940000ae18783b */ /* 0x000fe20000004200 */
[----:B------:R-:W-:Y:S02]  /*1d200*/  IMAD.MOV.U32 R137, RZ, RZ, R198 ;  /* 0x000000ffff897224 */ /* 0x000fe400078e00c6 */
        /* <DEDUP_REMOVED lines=19> */
[----:B------:R1:W5:Y:S04]  /*1d340*/  LDL.LU R205, [R1+0x22c] ;  /* 0x00022c0001cd7983 */ /* 0x0003680000300800 */
[----:B------:R-:W-:Y:S01]  /*1d350*/  HMMA.16816.F32.BF16 R148, R8, R44, R12 ;  /* 0x0000002c0894723c */ /* 0x000fe2000004180c */
[----:B------:R-:W-:Y:S01]  /*1d360*/  IMAD.MOV.U32 R33, RZ, RZ, R185 ;  /* 0x000000ffff217224 */ /* 0x000fe200078e00b9 */
[----:B------:R1:W5:Y:S01]  /*1d370*/  LDL.LU R207, [R1+0x228] ;  /* 0x0002280001cf7983 */ /* 0x0003620000300800 */
[----:B------:R-:W-:-:S02]  /*1d380*/  IMAD.MOV.U32 R252, RZ, RZ, R225 ;  /* 0x000000fffffc7224 */ /* 0x000fc400078e00e1 */
[----:B------:R-:W-:Y:S01]  /*1d390*/  IMAD.MOV.U32 R30, RZ, RZ, R212 ;  /* 0x000000ffff1e7224 */ /* 0x000fe200078e00d4 */
[----:B------:R1:W5:Y:S01]  /*1d3a0*/  LDL.LU R198, [R1+0x224] ;  /* 0x0002240001c67983 */ /* 0x0003620000300800 */
[----:B------:R-:W-:Y:S01]  /*1d3b0*/  LOP3.LUT R14, R214, R97, RZ, 0x3c, !PT ;  /* 0x00000061d60e7212 */ /* 0x000fe200078e3cff */
[----:B------:R-:W-:Y:S02]  /*1d3c0*/  IMAD.MOV.U32 R15, RZ, RZ, R224 ;  /* 0x000000ffff0f7224 */ /* 0x000fe400078e00e0 */
[----:B------:R1:W5:Y:S04]  /*1d3d0*/  LDL.LU R208, [R1+0x220] ;  /* 0x0002200001d07983 */ /* 0x0003680000300800 */
        /* <DEDUP_REMOVED lines=9> */
[----:B------:R1:W5:Y:S01]  /*1d470*/  LDL.LU R201, [R1+0x1f8] ;  /* 0x0001f80001c97983 */ /* 0x0003620000300800 */
[----:B---3--:R-:W-:Y:S07]  /*1d480*/  HMMA.16816.F32.BF16 R120, R8, R36, R240 ;  /* 0x000000240878723c */ /* 0x008fee00000418f0 */
[----:B------:R-:W-:-:S05]  /*1d490*/  IMAD.MOV.U32 R241, RZ, RZ, R228 ;  /* 0x000000fffff17224 */ /* 0x000fca00078e00e4 */
[----:B------:R-:W-:Y:S01]  /*1d4a0*/  LOP3.LUT R2, R31, R241, R48, 0x96, !PT ;  /* 0x000000f11f027212 */ /* 0x000fe200078e9630 */
[----:B------:R-:W-:Y:S01]  /*1d4b0*/  HMMA.16816.F32.BF16 R128, R8, R38, R248 ;  /* 0x000000260880723c */ /* 0x000fe200000418f8 */
[----:B------:R-:W2:Y:S03]  /*1d4c0*/  LDSM.16.MT88.4 R36, [R188+0x9400] ;  /* 0x00940000bc24783b */ /* 0x000ea60000004200 */
[----:B------:R-:W-:-:S03]  /*1d4d0*/  IMAD.WIDE.U32 R2, R2, -0x2daee0ad, RZ ;  /* 0xd2511f5302027825 */ /* 0x000fc600078e00ff */
[C---:B------:R-:W-:Y:S02]  /*1d4e0*/  LOP3.LUT R0, R2.reuse, 0xffff, RZ, 0xc0, !PT ;  /* 0x0000ffff02007812 */ /* 0x040fe400078ec0ff */
[----:B------:R-:W-:Y:S02]  /*1d4f0*/  SHF.R.U32.HI R5, RZ, 0x10, R2 ;  /* 0x00000010ff057819 */ /* 0x000fe40000011602 */
[----:B------:R-:W-:Y:S02]  /*1d500*/  SHF.R.U32.HI R4, RZ, 0x8, R0 ;  /* 0x00000008ff047819 */ /* 0x000fe40000011600 */
[----:B------:R-:W-:Y:S02]  /*1d510*/  LOP3.LUT R7, R2, 0xff, RZ, 0xc0, !PT ;  /* 0x000000ff02077812 */ /* 0x000fe400078ec0ff */
[----:B------:R-:W-:Y:S02]  /*1d520*/  SHF.R.U32.HI R6, RZ, 0x18, R2 ;  /* 0x00000018ff067819 */ /* 0x000fe40000011602 */
[----:B------:R-:W-:-:S02]  /*1d530*/  LOP3.LUT R0, R5, 0xff, RZ, 0xc0, !PT ;  /* 0x000000ff05007812 */ /* 0x000fc400078ec0ff */
[----:B------:R-:W-:Y:S02]  /*1d540*/  LOP3.LUT R2, R3, R246, R50, 0x96, !PT ;  /* 0x000000f603027212 */ /* 0x000fe400078e9632 */
[----:B------:R-:W-:Y:S02]  /*1d550*/  PRMT R6, R0, 0x5410, R6 ;  /* 0x0000541000067816 */ /* 0x000fe40000000006 */
[----:B------:R-:W-:Y:S01]  /*1d560*/  PRMT R242, R192, 0x7054, R192 ;  /* 0x00007054c0f27816 */ /* 0x000fe200000000c0 */
[----:B------:R-:W-:Y:S01]  /*1d570*/  IMAD.MOV.U32 R228, RZ, RZ, R227 ;  /* 0x000000ffffe47224 */ /* 0x000fe200078e00e3 */
[----:B------:R-:W-:Y:S01]  /*1d580*/  LOP3.LUT R0, R2, 0xffff, RZ, 0xc0, !PT ;  /* 0x0000ffff02007812 */ /* 0x000fe200078ec0ff */
[----:B------:R-:W3:Y:S01]  /*1d590*/  LDSM.16.MT88.4 R48, [R188+0xa400] ;  /* 0x00a40000bc30783b */ /* 0x000ee20000004200 */
[----:B------:R-:W-:Y:S02]  /*1d5a0*/  SHF.R.U32.HI R3, RZ, 0x10, R2 ;  /* 0x00000010ff037819 */ /* 0x000fe40000011602 */
[----:B------:R-:W-:-:S02]  /*1d5b0*/  PRMT R7, R7, 0x5410, R4 ;  /* 0x0000541007077816 */ /* 0x000fc40000000004 */
[----:B------:R-:W-:Y:S02]  /*1d5c0*/  LOP3.LUT R5, R2, 0xff, RZ, 0xc0, !PT ;  /* 0x000000ff02057812 */ /* 0x000fe400078ec0ff */
[----:B------:R-:W-:Y:S02]  /*1d5d0*/  SHF.R.U32.HI R0, RZ, 0x8, R0 ;  /* 0x00000008ff007819 */ /* 0x000fe40000011600 */
[----:B------:R-:W-:Y:S02]  /*1d5e0*/  SHF.R.U32.HI R4, RZ, 0x18, R2 ;  /* 0x00000018ff047819 */ /* 0x000fe40000011602 */
[----:B------:R-:W-:Y:S02]  /*1d5f0*/  LOP3.LUT R2, R3, 0xff, RZ, 0xc0, !PT ;  /* 0x000000ff03027812 */ /* 0x000fe400078ec0ff */
[----:B------:R-:W-:Y:S02]  /*1d600*/  PRMT R3, R5, 0x5410, R0 ;  /* 0x0000541005037816 */ /* 0x000fe40000000000 */
[----:B------:R-:W-:-:S02]  /*1d610*/  HSET2.LE.AND R0, R7, R242, PT ;  /* 0x000000f207007233 */ /* 0x000fc40003803000 */
[----:B------:R-:W-:Y:S02]  /*1d620*/  PRMT R4, R2, 0x5410, R4 ;  /* 0x0000541002047816 */ /* 0x000fe40000000004 */
[--C-:B------:R-:W-:Y:S02]  /*1d630*/  HSET2.LE.AND R2, R6, R242.reuse, PT ;  /* 0x000000f206027233 */ /* 0x100fe40003803000 */
[----:B------:R-:W-:Y:S02]  /*1d640*/  LOP3.LUT R6, R153, R0, RZ, 0xc0, !PT ;  /* 0x0000000099067212 */ /* 0x000fe400078ec0ff */
[--C-:B------:R-:W-:Y:S02]  /*1d650*/  HSET2.LE.AND R3, R3, R242.reuse, PT ;  /* 0x000000f203037233 */ /* 0x100fe40003803000 */
[----:B------:R-:W-:Y:S01]  /*1d660*/  HSET2.LE.AND R0, R4, R242, PT ;  /* 0x000000f204007233 */ /* 0x000fe20003803000 */
[----:B------:R-:W-:Y:S01]  /*1d670*/  IMAD.MOV.U32 R227, RZ, RZ, R177 ;  /* 0x000000ffffe37224 */ /* 0x000fe200078e00b1 */
[----:B------:R-:W-:Y:S01]  /*1d680*/  LOP3.LUT R7, R152, R2, RZ, 0xc0, !PT ;  /* 0x0000000298077212 */ /* 0x000fe200078ec0ff */
[----:B------:R-:W-:Y:S01]  /*1d690*/  IMAD.MOV.U32 R177, RZ, RZ, R223 ;  /* 0x000000ffffb17224 */ /* 0x000fe200078e00df */
[----:B------:R-:W-:-:S02]  /*1d6a0*/  LOP3.LUT R4, R154, R3, RZ, 0xc0, !PT ;  /* 0x000000039a047212 */ /* 0x000fc400078ec0ff */
[----:B------:R-:W-:Y:S01]  /*1d6b0*/  LOP3.LUT R5, R164, R0, RZ, 0xc0, !PT ;  /* 0x00000000a4057212 */ /* 0x000fe200078ec0ff */
[----:B------:R-:W-:Y:S01]  /*1d6c0*/  IMAD.MOV.U32 R240, RZ, RZ, R244 ;  /* 0x000000fffff07224 */ /* 0x000fe200078e00f4 */
[----:B------:R-:W-:Y:S01]  /*1d6d0*/  LOP3.LUT R2, R83, R241, R98, 0x96, !PT ;  /* 0x000000f153027212 */ /* 0x000fe200078e9662 */
[----:B------:R-:W-:Y:S01]  /*1d6e0*/  IMAD.MOV.U32 R251, RZ, RZ, R231 ;  /* 0x000000fffffb7224 */ /* 0x000fe200078e00e7 */
[----:B------:R-:W-:Y:S01]  /*1d6f0*/  HMMA.16816.F32.BF16 R156, R8, R40, R176 ;  /* 0x00000028089c723c */ /* 0x000fe200000418b0 */
[----:B------:R-:W-:Y:S01]  /*1d700*/  IMAD.MOV.U32 R250, RZ, RZ, R230 ;  /* 0x000000fffffa7224 */ /* 0x000fe200078e00e6 */
[----:B------:R1:W5:Y:S04]  /*1d710*/  LDL.LU R223, [R1+0x1f4] ;  /* 0x0001f40001df7983 */ /* 0x0003680000300800 */
[----:B--2---:R-:W-:Y:S01]  /*1d720*/  HMMA.16816.F32.BF16 R176, R4, R36, R52 ;  /* 0x0000002404b0723c */ /* 0x004fe20000041834 */
[----:B------:R-:W2:Y:S01]  /*1d730*/  LDSM.16.MT88.4 R52, [R188+0xb400] ;  /* 0x00b40000bc34783b */ /* 0x000ea20000004200 */
[----:B------:R-:W-:-:S03]  /*1d740*/  IMAD.WIDE.U32 R2, R2, -0x2daee0ad, RZ ;  /* 0xd2511f5302027825 */ /* 0x000fc600078e00ff */
[----:B------:R1:W5:Y:S01]  /*1d750*/  LDL.LU R222, [R1+0x1f0] ;  /* 0x0001f00001de7983 */ /* 0x0003620000300800 */
[----:B------:R-:W-:Y:S01]  /*1d760*/  HMMA.16816.F32.BF16 R152, R8, R46, R168 ;  /* 0x0000002e0898723c */ /* 0x000fe200000418a8 */
[----:B------:R-:W-:Y:S02]  /*1d770*/  LOP3.LUT R0, R3, R246, R28, 0x96, !PT ;  /* 0x000000f603007212 */ /* 0x000fe400078e961c */
[----:B------:R-:W-:Y:S01]  /*1d780*/  SHF.R.U32.HI R12, RZ, 0x18, R2 ;  /* 0x00000018ff0c7819 */ /* 0x000fe20000011602 */
[----:B------:R-:W-:Y:S01]  /*1d790*/  IMAD.MOV.U32 R249, RZ, RZ, R229 ;  /* 0x000000fffff97224 */ /* 0x000fe200078e00e5 */
[----:B------:R1:W5:Y:S02]  /*1d7a0*/  LDL.LU R219, [R1+0x1ec] ;  /* 0x0001ec0001db7983 */ /* 0x0003640000300800 */
[C---:B------:R-:W-:Y:S02]  /*1d7b0*/  LOP3.LUT R8, R2.reuse, 0xffff, RZ, 0xc0, !PT ;  /* 0x0000ffff02087812 */ /* 0x040fe400078ec0ff */
[----:B------:R-:W-:Y:S01]  /*1d7c0*/  LOP3.LUT R9, R2, 0xff, RZ, 0xc0, !PT ;  /* 0x000000ff02097812 */ /* 0x000fe200078ec0ff */
[----:B------:R-:W-:Y:S01]  /*1d7d0*/  IMAD.MOV.U32 R244, RZ, RZ, R228 ;  /* 0x000000fffff47224 */ /* 0x000fe200078e00e4 */
[----:B------:R-:W-:Y:S01]  /*1d7e0*/  SHF.R.U32.HI R3, RZ, 0x8, R8 ;  /* 0x00000008ff037819 */ /* 0x000fe20000011608 */
[----:B------:R-:W-:Y:S01]  /*1d7f0*/  IMAD.MOV.U32 R247, RZ, RZ, R227 ;  /* 0x000000fffff77224 */ /* 0x000fe200078e00e3 */
        /* <DEDUP_REMOVED lines=11> */
[----:B------:R-:W-:Y:S01]  /*1d8b0*/  HMMA.16816.F32.BF16 R164, R4, R24, R88 ;  /* 0x0000001804a4723c */ /* 0x000fe20000041858 */
[----:B------:R-:W-:Y:S01]  /*1d8c0*/  SHF.R.U32.HI R11, RZ, 0x18, R0 ;  /* 0x00000018ff0b7819 */ /* 0x000fe20000011600 */
[----:B------:R1:W5:Y:S01]  /*1d8d0*/  LDL.LU R218, [R1+0x1e8] ;  /* 0x0001e80001da7983 */ /* 0x0003620000300800 */
[----:B------:R-:W-:-:S02]  /*1d8e0*/  LOP3.LUT R2, R3, 0xff, RZ, 0xc0, !PT ;  /* 0x000000ff03027812 */ /* 0x000fc400078ec0ff */
[----:B------:R-:W-:Y:S01]  /*1d8f0*/  PRMT R0, R9, 0x5410, R8 ;  /* 0x0000541009007816 */ /* 0x000fe20000000008 */
[C---:B------:R-:W-:Y:S01]  /*1d900*/  HMMA.16816.F32.BF16 R84, R4.reuse, R38, R84 ;  /* 0x000000260454723c */ /* 0x040fe20000041854 */
[----:B------:R-:W-:Y:S01]  /*1d910*/  PRMT R2, R2, 0x5410, R11 ;  /* 0x0000541002027816 */ /* 0x000fe2000000000b */
[----:B------:R1:W5:Y:S01]  /*1d920*/  LDL.LU R203, [R1+0x1e4] ;  /* 0x0001e40001cb7983 */ /* 0x0003620000300800 */
[----:B------:R-:W-:Y:S02]  /*1d930*/  LOP3.LUT R10, R10, 0xff, RZ, 0xc0, !PT ;  /* 0x000000ff0a0a7812 */ /* 0x000fe400078ec0ff */
[--C-:B------:R-:W-:Y:S01]  /*1d940*/  HSET2.LE.AND R0, R0, R242.reuse, PT ;  /* 0x000000f200007233 */ /* 0x100fe20003803000 */
[----:B------:R-:W-:Y:S01]  /*1d950*/  HMMA.16816.F32.BF16 R180, R4, R20, R76 ;  /* 0x0000001404b4723c */ /* 0x000fe2000004184c */
[----:B------:R-:W-:Y:S01]  /*1d960*/  PRMT R3, R10, 0x5410, R12 ;  /* 0x000054100a037816 */ /* 0x000fe2000000000c */
[----:B------:R-:W4:Y:S01]  /*1d970*/  LDSM.16.MT88.4 R40, [R174+0x9800] ;  /* 0x00980000ae28783b */ /* 0x000f220000004200 */
[----:B------:R-:W-:-:S02]  /*1d980*/  HSET2.LE.AND R2, R2, R242, PT ;  /* 0x000000f202027233 */ /* 0x000fc40003803000 */
[----:B------:R-:W-:Y:S02]  /*1d990*/  LOP3.LUT R8, R184, R0, RZ, 0xc0, !PT ;  /* 0x00000000b8087212 */ /* 0x000fe400078ec0ff */
[--C-:B------:R-:W-:Y:S02]  /*1d9a0*/  HSET2.LE.AND R0, R13, R242.reuse, PT ;  /* 0x000000f20d007233 */ /* 0x100fe40003803000 */
[----:B------:R-:W-:Y:S02]  /*1d9b0*/  HSET2.LE.AND R11, R3, R242, PT ;  /* 0x000000f2030b7233 */ /* 0x000fe40003803000 */
[----:B------:R-:W-:Y:S01]  /*1d9c0*/  LOP3.LUT R9, R234, R2, RZ, 0xc0, !PT ;  /* 0x00000002ea097212 */ /* 0x000fe200078ec0ff */
[----:B------:R-:W-:Y:S01]  /*1d9d0*/  IMAD.WIDE.U32 R2, R14, -0x326172a9, RZ ;  /* 0xcd9e8d570e027825 */ /* 0x000fe200078e00ff */
[----:B------:R-:W-:Y:S01]  /*1d9e0*/  HMMA.16816.F32.BF16 R168, R4, R26, R68 ;  /* 0x0000001a04a8723c */ /* 0x000fe20000041844 */
[----:B------:R-:W-:-:S03]  /*1d9f0*/  LOP3.LUT R10, R217, R0, RZ, 0xc0, !PT ;  /* 0x00000000d90a7212 */ /* 0x000fc600078ec0ff */
[----:B------:R-:W-:Y:S02]  /*1da00*/  LOP3.LUT R0, R3, R33, R238, 0x96, !PT ;  /* 0x0000002103007212 */ /* 0x000fe400078e96ee */
[C---:B------:R-:W-:Y:S06]  /*1da10*/  HMMA.16816.F32.BF16 R104, R4.reuse, R22, R104 ;  /* 0x000000160468723c */ /* 0x040fec0000041868 */
[C---:B---3--:R-:W-:Y:S06]  /*1da20*/  HMMA.16816.F32.BF16 R112, R4.reuse, R48, R112 ;  /* 0x000000300470723c */ /* 0x048fec0000041870 */
[C---:B------:R-:W-:Y:S06]  /*1da30*/  HMMA.16816.F32.BF16 R224, R4.reuse, R50, R72 ;  /* 0x0000003204e0723c */ /* 0x040fec0000041848 */
[C---:B------:R-:W-:Y:S06]  /*1da40*/  HMMA.16816.F32.BF16 R228, R4.reuse, R16, R64 ;  /* 0x0000001004e4723c */ /* 0x040fec0000041840 */
[C---:B------:R-:W-:Y:S06]  /*1da50*/  HMMA.16816.F32.BF16 R212, R4.reuse, R18, R60 ;  /* 0x0000001204d4723c */ /* 0x040fec000004183c */
[C---:B--2---:R-:W-:Y:S06]  /*1da60*/  HMMA.16816.F32.BF16 R184, R4.reuse, R52, R92 ;  /* 0x0000003404b8723c */ /* 0x044fec000004185c */
[----:B------:R-:W-:Y:S07]  /*1da70*/  HMMA.16816.F32.BF16 R96, R4, R54, R108 ;  /* 0x000000360460723c */ /* 0x000fee000004186c */
        /* <DEDUP_REMOVED lines=9> */
[----:B------:R-:W-:Y:S01]  /*1db10*/  IMAD.WIDE.U32 R4, R5, -0x2daee0ad, RZ ;  /* 0xd2511f5305047825 */ /* 0x000fe200078e00ff */
[----:B------:R-:W-:Y:S02]  /*1db20*/  LOP3.LUT R6, R3, R33, R46, 0x96, !PT ;  /* 0x0000002103067212 */ /* 0x000fe400078e962e */
[----:B------:R-:W-:Y:S01]  /*1db30*/  LOP3.LUT R11, R233, R11, RZ, 0xc0, !PT ;  /* 0x0000000be90b7212 */ /* 0x000fe200078ec0ff */
[----:B------:R-:W-:Y:S01]  /*1db40*/  IMAD.WIDE.U32 R32, R0, -0x2daee0ad, RZ ;  /* 0xd2511f5300207825 */ /* 0x000fe200078e00ff */
[----:B------:R-:W-:Y:S02]  /*1db50*/  LOP3.LUT R3, R221, R196, R2, 0x96, !PT ;  /* 0x000000c4dd037212 */ /* 0x000fe400078e9602 */
[----:B------:R-:W-:Y:S01]  /*1db60*/  LOP3.LUT R0, R5, R251, R12, 0x96, !PT ;  /* 0x000000fb05007212 */ /* 0x000fe200078e960c */
[----:B------:R-:W-:Y:S01]  /*1db70*/  IMAD.WIDE.U32 R6, R6, -0x2daee0ad, RZ ;  /* 0xd2511f5306067825 */ /* 0x000fe200078e00ff */
[----:B------:R-:W-:Y:S01]  /*1db80*/  LOP3.LUT R2, R33, R240, R4, 0x96, !PT ;  /* 0x000000f021027212 */ /* 0x000fe200078e9604 */
[----:B------:R-:W-:Y:S01]  /*1db90*/  HMMA.16816.F32.BF16 R88, R8, R26, R128 ;  /* 0x0000001a0858723c */ /* 0x000fe20000041880 */
[----:B------:R1:W5:Y:S01]  /*1dba0*/  LDL.LU R196, [R1+0x1e0] ;  /* 0x0001e00001c47983 */ /* 0x0003620000300800 */
[----:B------:R-:W-:-:S05]  /*1dbb0*/  IMAD.WIDE.U32 R28, R0, -0x326172a9, RZ ;  /* 0xcd9e8d57001c7825 */ /* 0x000fca00078e00ff */
[----:B------:R-:W-:-:S04]  /*1dbc0*/  IMAD.WIDE.U32 R26, R3, -0x2daee0ad, RZ ;  /* 0xd2511f53031a7825 */ /* 0x000fc800078e00ff */
[----:B------:R-:W-:-:S05]  /*1dbd0*/  IMAD.WIDE.U32 R2, R2, -0x326172a9, RZ ;  /* 0xcd9e8d5702027825 */ /* 0x000fca00078e00ff */
[----:B------:R-:W-:Y:S02]  /*1dbe0*/  LOP3.LUT R0, R3, R245, R28, 0x96, !PT ;  /* 0x000000f503007212 */ /* 0x000fe400078e961c */
[----:B------:R-:W-:Y:S02]  /*1dbf0*/  LOP3.LUT R4, R2, 0xffff, RZ, 0xc0, !PT ;  /* 0x0000ffff02047812 */ /* 0x000fe400078ec0ff */
[C---:B------:R-:W-:Y:S01]  /*1dc00*/  LOP3.LUT R3, R0.reuse, 0xffff, RZ, 0xc0, !PT ;  /* 0x0000ffff00037812 */ /* 0x040fe200078ec0ff */
[----:B------:R-:W-:Y:S01]  /*1dc10*/  HMMA.16816.F32.BF16 R92, R8, R24, R120 ;  /* 0x00000018085c723c */ /* 0x000fe20000041878 */
[----:B------:R-:W-:Y:S02]  /*1dc20*/  SHF.R.U32.HI R5, RZ, 0x10, R0 ;  /* 0x00000010ff057819 */ /* 0x000fe40000011600 */
[----:B------:R-:W-:Y:S02]  /*1dc30*/  LOP3.LUT R15, R27, R15, R6, 0x96, !PT ;  /* 0x0000000f1b0f7212 */ /* 0x000fe400078e9606 */
[----:B------:R-:W-:-:S02]  /*1dc40*/  LOP3.LUT R13, R0, 0xff, RZ, 0xc0, !PT ;  /* 0x000000ff000d7812 */ /* 0x000fc400078ec0ff */
[----:B------:R-:W-:Y:S02]  /*1dc50*/  LOP3.LUT R24, R7, R248, R30, 0x96, !PT ;  /* 0x000000f807187212 */ /* 0x000fe400078e961e */
[----:B------:R-:W-:Y:S02]  /*1dc60*/  SHF.R.U32.HI R7, RZ, 0x8, R4 ;  /* 0x00000008ff077819 */ /* 0x000fe40000011604 */
[----:B------:R-:W-:Y:S02]  /*1dc70*/  SHF.R.U32.HI R6, RZ, 0x8, R3 ;  /* 0x00000008ff067819 */ /* 0x000fe40000011603 */
[----:B------:R-:W-:Y:S02]  /*1dc80*/  SHF.R.U32.HI R4, RZ, 0x18, R0 ;  /* 0x00000018ff047819 */ /* 0x000fe40000011600 */
[----:B------:R-:W-:Y:S02]  /*1dc90*/  LOP3.LUT R3, R5, 0xff, RZ, 0xc0, !PT ;  /* 0x000000ff05037812 */ /* 0x000fe400078ec0ff */
[----:B------:R-:W-:-:S02]  /*1dca0*/  SHF.R.U32.HI R14, RZ, 0x10, R2 ;  /* 0x00000010ff0e7819 */ /* 0x000fc40000011602 */
[----:B------:R-:W-:Y:S02]  /*1dcb0*/  LOP3.LUT R12, R2, 0xff, RZ, 0xc0, !PT ;  /* 0x000000ff020c7812 */ /* 0x000fe400078ec0ff */
[----:B------:R-:W-:Y:S02]  /*1dcc0*/  SHF.R.U32.HI R5, RZ, 0x18, R2 ;  /* 0x00000018ff057819 */ /* 0x000fe40000011602 */
[----:B------:R-:W-:Y:S02]  /*1dcd0*/  PRMT R0, R13, 0x5410, R6 ;  /* 0x000054100d007816 */ /* 0x000fe40000000006 */
[----:B------:R-:W-:Y:S02]  /*1dce0*/  PRMT R2, R3, 0x5410, R4 ;  /* 0x0000541003027816 */ /* 0x000fe40000000004 */
[----:B------:R-:W-:Y:S02]  /*1dcf0*/  LOP3.LUT R3, R14, 0xff, RZ, 0xc0, !PT ;  /* 0x000000ff0e037812 */ /* 0x000fe400078ec0ff */
[----:B------:R-:W-:-:S02]  /*1dd00*/  HSET2.LE.AND R0, R0, R242, PT ;  /* 0x000000f200007233 */ /* 0x000fc40003803000 */
[----:B------:R-:W-:Y:S02]  /*1dd10*/  PRMT R7, R12, 0x5410, R7 ;  /* 0x000054100c077816 */ /* 0x000fe40000000007 */
[----:B------:R-:W-:Y:S02]  /*1dd20*/  PRMT R6, R3, 0x5410, R5 ;  /* 0x0000541003067816 */ /* 0x000fe40000000005 */
[----:B------:R-:W-:Y:S02]  /*1dd30*/  LOP3.LUT R4, R210, R0, RZ, 0xc0, !PT ;  /* 0x00000000d2047212 */ /* 0x000fe400078ec0ff */
[--C-:B------:R-:W-:Y:S02]  /*1dd40*/  HSET2.LE.AND R2, R2, R242.reuse, PT ;  /* 0x000000f202027233 */ /* 0x100fe40003803000 */
[--C-:B------:R-:W-:Y:S02]  /*1dd50*/  HSET2.LE.AND R3, R7, R242.reuse, PT ;  /* 0x000000f207037233 */ /* 0x100fe40003803000 */
[----:B------:R-:W-:-:S02]  /*1dd60*/  HSET2.LE.AND R0, R6, R242, PT ;  /* 0x000000f206007233 */ /* 0x000fc40003803000 */
[----:B------:R-:W-:Y:S02]  /*1dd70*/  LOP3.LUT R5, R194, R2, RZ, 0xc0, !PT ;  /* 0x00000002c2057212 */ /* 0x000fe400078ec0ff */
[----:B------:R-:W-:Y:S01]  /*1dd80*/  LOP3.LUT R6, R211, R3, RZ, 0xc0, !PT ;  /* 0x00000003d3067212 */ /* 0x000fe200078ec0ff */
[----:B------:R-:W-:Y:S01]  /*1dd90*/  IMAD.WIDE.U32 R2, R24, -0x326172a9, RZ ;  /* 0xcd9e8d5718027825 */ /* 0x000fe200078e00ff */
[----:B------:R-:W-:-:S03]  /*1dda0*/  LOP3.LUT R7, R195, R0, RZ, 0xc0, !PT ;  /* 0x00000000c3077212 */ /* 0x000fc600078ec0ff */
[----:B------:R-:W-:Y:S01]  /*1ddb0*/  IMAD.WIDE.U32 R194, R15, -0x326172a9, RZ ;  /* 0xcd9e8d570fc27825 */ /* 0x000fe200078e00ff */
[----:B------:R-:W-:Y:S01]  /*1ddc0*/  LOP3.LUT R3, R3, R249, R220, 0x96, !PT ;  /* 0x000000f903037212 */ /* 0x000fe200078e96dc */
[----:B------:R-:W-:Y:S01]  /*1ddd0*/  HMMA.16816.F32.BF16 R60, R8, R48, R136 ;  /* 0x00000030083c723c */ /* 0x000fe20000041888 */
[----:B------:R-:W2:Y:S02]  /*1dde0*/  LDSM.16.MT88.4 R12, [R174+0xb800] ;  /* 0x00b80000ae0c783b */ /* 0x000ea40000004200 */
[----:B------:R-:W-:Y:S01]  /*1ddf0*/  LOP3.LUT R0, R195, R250, R2, 0x96, !PT ;  /* 0x000000fac3007212 */ /* 0x000fe200078e9602 */
[----:B------:R-:W-:-:S04]  /*1de00*/  IMAD.WIDE.U32 R2, R3, -0x2daee0ad, RZ ;  /* 0xd2511f5303027825 */ /* 0x000fc800078e00ff */
[----:B------:R-:W-:Y:S01]  /*1de10*/  IMAD.WIDE.U32 R46, R0, -0x2daee0ad, RZ ;  /* 0xd2511f53002e7825 */ /* 0x000fe200078e00ff */
[----:B------:R-:W-:Y:S01]  /*1de20*/  LOP3.LUT R0, R3, R251, R26, 0x96, !PT ;  /* 0x000000fb03007212 */ /* 0x000fe200078e961a */
[----:B------:R-:W-:Y:S01]  /*1de30*/  HMMA.16816.F32.BF16 R56, R8, R50, R144 ;  /* 0x000000320838723c */ /* 0x000fe20000041890 */
[----:B------:R-:W-:Y:S02]  /*1de40*/  LDSM.16.MT88.4 R24, [R188+0xb800] ;  /* 0x00b80000bc18783b */ /* 0x000fe40000004200 */
[----:B------:R-:W-:Y:S01]  /*1de50*/  LOP3.LUT R2, R47, R240, R2, 0x96, !PT ;  /* 0x000000f02f027212 */ /* 0x000fe200078e9602 */
[----:B------:R-:W-:-:S04]  /*1de60*/  IMAD.WIDE.U32 R30, R0, -0x326172a9, RZ ;  /* 0xcd9e8d57001e7825 */ /* 0x000fc800078e00ff */
[----:B------:R-:W-:Y:S01]  /*1de70*/  IMAD.WIDE.U32 R2, R2, -0x326172a9, RZ ;  /* 0xcd9e8d5702027825 */ /* 0x000fe200078e00ff */
[C---:B------:R-:W-:Y:S01]  /*1de80*/  HMMA.16816.F32.BF16 R64, R8.reuse, R52, R156 ;  /* 0x000000340840723c */ /* 0x040fe2000004189c */
[----:B------:R-:W-:Y:S03]  /*1de90*/  LDSM.16.MT88.4 R156, [R188+0x9c00] ;  /* 0x009c0000bc9c783b */ /* 0x000fe60000004200 */
[----:B------:R-:W-:Y:S02]  /*1dea0*/  LOP3.LUT R0, R3, R245, R30, 0x96, !PT ;  /* 0x000000f503007212 */ /* 0x000fe400078e961e */
        /* <DEDUP_REMOVED lines=8> */
[----:B------:R-:W3:Y:S01]  /*1df30*/  LDSM.16.MT88.4 R36, [R188+0x9800] ;  /* 0x00980000bc24783b */ /* 0x000ee20000004200 */
[----:B------:R-:W-:-:S02]  /*1df40*/  LOP3.LUT R30, R2, 0xff, RZ, 0xc0, !PT ;  /* 0x000000ff021e7812 */ /* 0x000fc400078ec0ff */
[----:B------:R-:W-:Y:S01]  /*1df50*/  SHF.R.U32.HI R33, RZ, 0x18, R2 ;  /* 0x00000018ff217819 */ /* 0x000fe20000011602 */
[----:B------:R-:W1:Y:S01]  /*1df60*/  LDSM.16.MT88.4 R20, [R174+0xa800] ;  /* 0x00a80000ae14783b */ /* 0x000e620000004200 */
[----:B------:R-:W-:Y:S02]  /*1df70*/  LOP3.LUT R8, R2, 0xffff, RZ, 0xc0, !PT ;  /* 0x0000ffff02087812 */ /* 0x000fe400078ec0ff */
[C---:B------:R-:W-:Y:S01]  /*1df80*/  LOP3.LUT R3, R0.reuse, 0xffff, RZ, 0xc0, !PT ;  /* 0x0000ffff00037812 */ /* 0x040fe200078ec0ff */
[----:B------:R-:W1:Y:S01]  /*1df90*/  LDSM.16.MT88.4 R16, [R188+0xa800] ;  /* 0x00a80000bc10783b */ /* 0x000e620000004200 */
[----:B------:R-:W-:Y:S02]  /*1dfa0*/  SHF.R.U32.HI R28, RZ, 0x8, R8 ;  /* 0x00000008ff1c7819 */ /* 0x000fe40000011608 */
[----:B------:R-:W-:Y:S01]  /*1dfb0*/  SHF.R.U32.HI R8, RZ, 0x10, R0 ;  /* 0x00000010ff087819 */ /* 0x000fe20000011600 */
[----:B----4-:R-:W-:Y:S01]  /*1dfc0*/  HMMA.16816.F32.BF16 R136, R4, R40, R164 ;  /* 0x000000280488723c */ /* 0x010fe200000418a4 */
[----:B------:R-:W-:Y:S01]  /*1dfd0*/  LOP3.LUT R11, R0, 0xff, RZ, 0xc0, !PT ;  /* 0x000000ff000b7812 */ /* 0x000fe200078ec0ff */
[----:B------:R-:W-:Y:S01]  /*1dfe0*/  LDSM.16.MT88.4 R164, [R174+0x9c00] ;  /* 0x009c0000aea4783b */ /* 0x000fe20000004200 */
[----:B------:R-:W-:-:S02]  /*1dff0*/  SHF.R.U32.HI R10, RZ, 0x8, R3 ;  /* 0x00000008ff0a7819 */ /* 0x000fc40000011603 */
[----:B------:R-:W-:Y:S01]  /*1e000*/  SHF.R.U32.HI R9, RZ, 0x18, R0 ;  /* 0x00000018ff097819 */ /* 0x000fe20000011600 */
[C---:B------:R-:W-:Y:S01]  /*1e010*/  HMMA.16816.F32.BF16 R132, R4.reuse, R42, R168 ;  /* 0x0000002a0484723c */ /* 0x040fe200000418a8 */
[----:B------:R-:W-:Y:S01]  /*1e020*/  LOP3.LUT R8, R8, 0xff, RZ, 0xc0, !PT ;  /* 0x000000ff08087812 */ /* 0x000fe200078ec0ff */
[----:B------:R-:W-:Y:S01]  /*1e030*/  LDSM.16.MT88.4 R148, [R174+0xac00] ;  /* 0x00ac0000ae94783b */ /* 0x000fe20000004200 */
[----:B------:R-:W-:Y:S02]  /*1e040*/  PRMT R0, R11, 0x5410, R10 ;  /* 0x000054100b007816 */ /* 0x000fe4000000000a */
[----:B------:R-:W-:Y:S01]  /*1e050*/  LOP3.LUT R11, R45, 0xff, RZ, 0xc0, !PT ;  /* 0x000000ff2d0b7812 */ /* 0x000fe200078ec0ff */
[----:B--2---:R-:W-:Y:S01]  /*1e060*/  HMMA.16816.F32.BF16 R144, R4, R12, R228 ;  /* 0x0000000c0490723c */ /* 0x004fe200000418e4 */
[----:B------:R-:W-:Y:S01]  /*1e070*/  PRMT R2, R8, 0x5410, R9 ;  /* 0x0000541008027816 */ /* 0x000fe20000000009 */
[----:B------:R-:W-:Y:S01]  /*1e080*/  LDSM.16.MT88.4 R140, [R188+0xac00] ;  /* 0x00ac0000bc8c783b */ /* 0x000fe20000004200 */
[----:B------:R-:W-:-:S02]  /*1e090*/  PRMT R3, R30, 0x5410, R28 ;  /* 0x000054101e037816 */ /* 0x000fc4000000001c */
[----:B------:R-:W-:Y:S02]  /*1e0a0*/  PRMT R11, R11, 0x5410, R33 ;  /* 0x000054100b0b7816 */ /* 0x000fe40000000021 */
[--C-:B------:R-:W-:Y:S02]  /*1e0b0*/  HSET2.LE.AND R0, R0, R242.reuse, PT ;  /* 0x000000f200007233 */ /* 0x100fe40003803000 */
[--C-:B------:R-:W-:Y:S02]  /*1e0c0*/  HSET2.LE.AND R2, R2, R242.reuse, PT ;  /* 0x000000f202027233 */ /* 0x100fe40003803000 */
[--C-:B------:R-:W-:Y:S02]  /*1e0d0*/  HSET2.LE.AND R3, R3, R242.reuse, PT ;  /* 0x000000f203037233 */ /* 0x100fe40003803000 */
[----:B------:R-:W-:Y:S02]  /*1e0e0*/  HSET2.LE.AND R11, R11, R242, PT ;  /* 0x000000f20b0b7233 */ /* 0x000fe40003803000 */
[----:B------:R-:W-:-:S02]  /*1e0f0*/  LOP3.LUT R8, R191, R0, RZ, 0xc0, !PT ;  /* 0x00000000bf087212 */ /* 0x000fc400078ec0ff */
[----:B------:R2:W5:Y:S01]  /*1e100*/  LDL.LU R191, [R1+0x1dc] ;  /* 0x0001dc0001bf7983 */ /* 0x0005620000300800 */
[----:B------:R-:W-:Y:S02]  /*1e110*/  LOP3.LUT R9, R190, R2, RZ, 0xc0, !PT ;  /* 0x00000002be097212 */ /* 0x000fe400078ec0ff */
[----:B------:R-:W-:Y:S01]  /*1e120*/  LOP3.LUT R10, R189, R3, RZ, 0xc0, !PT ;  /* 0x00000003bd0a7212 */ /* 0x000fe200078ec0ff */
[----:B------:R2:W5:Y:S01]  /*1e130*/  LDL.LU R190, [R1+0x1d8] ;  /* 0x0001d80001be7983 */ /* 0x0005620000300800 */
[----:B------:R-:W-:-:S03]  /*1e140*/  LOP3.LUT R11, R175, R11, RZ, 0xc0, !PT ;  /* 0x0000000baf0b7212 */ /* 0x000fc600078ec0ff */
[----:B------:R2:W5:Y:S04]  /*1e150*/  LDL.LU R189, [R1+0x1d4] ;  /* 0x0001d40001bd7983 */ /* 0x0005680000300800 */
[----:B------:R2:W5:Y:S01]  /*1e160*/  LDL.LU R175, [R1+0x1d0] ;  /* 0x0001d00001af7983 */ /* 0x0005620000300800 */
[----:B------:R-:W-:-:S05]  /*1e170*/  LOP3.LUT R2, R29, R241, R44, 0x96, !PT ;  /* 0x000000f11d027212 */ /* 0x000fca00078e962c */
[----:B------:R-:W-:Y:S01]  /*1e180*/  IMAD.WIDE.U32 R2, R2, -0x2daee0ad, RZ ;  /* 0xd2511f5302027825 */ /* 0x000fe200078e00ff */
[C---:B---3--:R-:W-:Y:S04]  /*1e190*/  HMMA.16816.F32.BF16 R128, R4.reuse, R36, R176 ;  /* 0x000000240480723c */ /* 0x048fe800000418b0 */
[----:B------:R-:W-:Y:S02]  /*1e1a0*/  LOP3.LUT R0, R3, R246, R32, 0x96, !PT ;  /* 0x000000f603007212 */ /* 0x000fe400078e9620 */
[----:B------:R-:W-:Y:S01]  /*1e1b0*/  HMMA.16816.F32.BF16 R124, R4, R38, R84 ;  /* 0x00000026047c723c */ /* 0x000fe20000041854 */
[----:B------:R-:W-:-:S05]  /*1e1c0*/  LOP3.LUT R3, R2, 0xffff, RZ, 0xc0, !PT ;  /* 0x0000ffff02037812 */ /* 0x000fca00078ec0ff */
[C---:B-1----:R-:W-:Y:S06]  /*1e1d0*/  HMMA.16816.F32.BF16 R120, R4.reuse, R20, R180 ;  /* 0x000000140478723c */ /* 0x042fec00000418b4 */
[C---:B------:R-:W-:Y:S06]  /*1e1e0*/  HMMA.16816.F32.BF16 R84, R4.reuse, R22, R104 ;  /* 0x000000160454723c */ /* 0x040fec0000041868 */
        /* <DEDUP_REMOVED lines=10> */
[----:B------:R-:W-:Y:S02]  /*1e290*/  SHF.R.U32.HI R16, RZ, 0x18, R2 ;  /* 0x00000018ff107819 */ /* 0x000fe40000011602 */
[----:B------:R-:W-:Y:S01]  /*1e2a0*/  SHF.R.U32.HI R2, RZ, 0x8, R3 ;  /* 0x00000008ff027819 */ /* 0x000fe20000011603 */
[----:B------:R-:W-:Y:S01]  /*1e2b0*/  HMMA.16816.F32.BF16 R48, R8, R12, R48 ;  /* 0x0000000c0830723c */ /* 0x000fe20000041830 */
[----:B------:R-:W-:-:S02]  /*1e2c0*/  SHF.R.U32.HI R3, RZ, 0x8, R4 ;  /* 0x00000008ff037819 */ /* 0x000fc40000011604 */
[----:B------:R-:W-:Y:S02]  /*1e2d0*/  SHF.R.U32.HI R7, RZ, 0x18, R0 ;  /* 0x00000018ff077819 */ /* 0x000fe40000011600 */
[----:B------:R-:W-:Y:S02]  /*1e2e0*/  LOP3.LUT R4, R5, 0xff, RZ, 0xc0, !PT ;  /* 0x000000ff05047812 */ /* 0x000fe400078ec0ff */
[----:B------:R-:W-:Y:S02]  /*1e2f0*/  LOP3.LUT R12, R0, 0xff, RZ, 0xc0, !PT ;  /* 0x000000ff000c7812 */ /* 0x000fe400078ec0ff */
[----:B------:R-:W-:Y:S02]  /*1e300*/  LOP3.LUT R0, R6, 0xff, RZ, 0xc0, !PT ;  /* 0x000000ff06007812 */ /* 0x000fe400078ec0ff */
[----:B------:R-:W-:Y:S02]  /*1e310*/  PRMT R6, R17, 0x5410, R2 ;  /* 0x0000541011067816 */ /* 0x000fe40000000002 */
[----:B------:R-:W-:Y:S01]  /*1e320*/  PRMT R2, R4, 0x5410, R7 ;  /* 0x0000541004027816 */ /* 0x000fe20000000007 */
[----:B------:R-:W-:Y:S01]  /*1e330*/  HMMA.16816.F32.BF16 R168, R8, R40, R92 ;  /* 0x0000002808a8723c */ /* 0x000fe2000004185c */
[----:B------:R-:W-:-:S03]  /*1e340*/  PRMT R5, R0, 0x5410, R16 ;  /* 0x0000541000057816 */ /* 0x000fc60000000010 */
[--C-:B------:R-:W-:Y:S02]  /*1e350*/  HSET2.LE.AND R2, R2, R242.reuse, PT ;  /* 0x000000f202027233 */ /* 0x100fe40003803000 */
[----:B------:R-:W-:Y:S02]  /*1e360*/  PRMT R0, R12, 0x5410, R3 ;  /* 0x000054100c007816 */ /* 0x000fe40000000003 */
[--C-:B------:R-:W-:Y:S02]  /*1e370*/  HSET2.LE.AND R3, R6, R242.reuse, PT ;  /* 0x000000f206037233 */ /* 0x100fe40003803000 */
[----:B------:R-:W-:Y:S01]  /*1e380*/  LOP3.LUT R93, R232, R2, RZ, 0xc0, !PT ;  /* 0x00000002e85d7212 */ /* 0x000fe200078ec0ff */
[----:B------:R-:W-:Y:S01]  /*1e390*/  HMMA.16816.F32.BF16 R104, R8, R42, R88 ;  /* 0x0000002a0868723c */ /* 0x000fe20000041858 */
[----:B------:R-:W-:Y:S02]  /*1e3a0*/  LOP3.LUT R2, R31, R241, R194, 0x96, !PT ;  /* 0x000000f11f027212 */ /* 0x000fe400078e96c2 */
[----:B------:R-:W-:-:S03]  /*1e3b0*/  HSET2.LE.AND R0, R0, R242, PT ;  /* 0x000000f200007233 */ /* 0x000fc60003803000 */
[----:B------:R-:W-:Y:S01]  /*1e3c0*/  HMMA.16816.F32.BF16 R160, R8, R36, R80 ;  /* 0x0000002408a0723c */ /* 0x000fe20000041850 */
[----:B------:R-:W1:Y:S01]  /*1e3d0*/  LDSM.16.MT88.4 R80, [R174+0xbc00] ;  /* 0x00bc0000ae50783b */ /* 0x000e620000004200 */
[----:B------:R-:W-:Y:S01]  /*1e3e0*/  LOP3.LUT R94, R236, R3, RZ, 0xc0, !PT ;  /* 0x00000003ec5e7212 */ /* 0x000fe200078ec0ff */
[----:B------:R-:W-:-:S03]  /*1e3f0*/  IMAD.WIDE.U32 R2, R2, -0x2daee0ad, RZ ;  /* 0xd2511f5302027825 */ /* 0x000fc600078e00ff */
[----:B------:R-:W-:Y:S01]  /*1e400*/  HMMA.16816.F32.BF16 R40, R8, R38, R116 ;  /* 0x000000260828723c */ /* 0x000fe20000041874 */
[----:B------:R-:W-:-:S05]  /*1e410*/  HSET2.LE.AND R4, R5, R242, PT ;  /* 0x000000f205047233 */ /* 0x000fca0003803000 */
[C---:B------:R-:W-:Y:S06]  /*1e420*/  HMMA.16816.F32.BF16 R152, R8.reuse, R20, R76 ;  /* 0x000000140898723c */ /* 0x040fec000004184c */
[----:B------:R-:W-:Y:S01]  /*1e430*/  HMMA.16816.F32.BF16 R36, R8, R22, R72 ;  /* 0x000000160824723c */ /* 0x000fe20000041848 */
[----:B------:R-:W-:-:S05]  /*1e440*/  LOP3.LUT R92, R237, R0, RZ, 0xc0, !PT ;  /* 0x00000000ed5c7212 */ /* 0x000fca00078ec0ff */
[C---:B------:R-:W-:Y:S01]  /*1e450*/  HMMA.16816.F32.BF16 R20, R8.reuse, R14, R68 ;  /* 0x0000000e0814723c */ /* 0x040fe20000041844 */
[----:B------:R-:W3:Y:S01]  /*1e460*/  LDSM.16.MT88.4 R12, [R188+0xbc00] ;  /* 0x00bc0000bc0c783b */ /* 0x000ee20000004200 */
[----:B------:R-:W-:Y:S02]  /*1e470*/  LOP3.LUT R0, R3, R246, R46, 0x96, !PT ;  /* 0x000000f603007212 */ /* 0x000fe400078e962e */
[----:B------:R-:W-:Y:S02]  /*1e480*/  LOP3.LUT R95, R235, R4, RZ, 0xc0, !PT ;  /* 0x00000004eb5f7212 */ /* 0x000fe400078ec0ff */
[C---:B------:R-:W-:Y:S01]  /*1e490*/  LOP3.LUT R4, R0.reuse, 0xffff, RZ, 0xc0, !PT ;  /* 0x0000ffff00047812 */ /* 0x040fe200078ec0ff */
[----:B------:R-:W-:Y:S01]  /*1e4a0*/  HMMA.16816.F32.BF16 R56, R8, R18, R56 ;  /* 0x000000120838723c */ /* 0x000fe20000041838 */
[----:B------:R-:W-:Y:S02]  /*1e4b0*/  LOP3.LUT R7, R0, 0xff, RZ, 0xc0, !PT ;  /* 0x000000ff00077812 */ /* 0x000fe400078ec0ff */
[----:B------:R-:W-:-:S02]  /*1e4c0*/  SHF.R.U32.HI R4, RZ, 0x8, R4 ;  /* 0x00000008ff047819 */ /* 0x000fc40000011604 */
[----:B------:R-:W-:Y:S01]  /*1e4d0*/  LOP3.LUT R3, R2, 0xffff, RZ, 0xc0, !PT ;  /* 0x0000ffff02037812 */ /* 0x000fe200078ec0ff */
[----:B------:R-:W-:Y:S01]  /*1e4e0*/  HMMA.16816.F32.BF16 R64, R8, R24, R64 ;  /* 0x000000180840723c */ /* 0x000fe20000041840 */
[----:B------:R-:W-:-:S05]  /*1e4f0*/  SHF.R.U32.HI R5, RZ, 0x10, R0 ;  /* 0x00000010ff057819 */ /* 0x000fca0000011600 */
[----:B------:R-:W-:Y:S01]  /*1e500*/  HMMA.16816.F32.BF16 R52, R8, R26, R52 ;  /* 0x0000001a0834723c */ /* 0x000fe20000041834 */
[----:B------:R-:W-:Y:S02]  /*1e510*/  LOP3.LUT R6, R2, 0xff, RZ, 0xc0, !PT ;  /* 0x000000ff02067812 */ /* 0x000fe400078ec0ff */
[----:B------:R-:W-:-:S04]  /*1e520*/  SHF.R.U32.HI R3, RZ, 0x8, R3 ;  /* 0x00000008ff037819 */ /* 0x000fc80000011603 */
[----:B------:R-:W-:Y:S02]  /*1e530*/  SHF.R.U32.HI R9, RZ, 0x10, R2 ;  /* 0x00000010ff097819 */ /* 0x000fe40000011602 */
[----:B------:R-:W-:Y:S02]  /*1e540*/  SHF.R.U32.HI R8, RZ, 0x18, R0 ;  /* 0x00000018ff087819 */ /* 0x000fe40000011600 */
[----:B------:R-:W-:Y:S02]  /*1e550*/  PRMT R0, R7, 0x5410, R4 ;  /* 0x0000541007007816 */ /* 0x000fe40000000004 */
[----:B------:R-:W-:Y:S02]  /*1e560*/  LOP3.LUT R5, R5, 0xff, RZ, 0xc0, !PT ;  /* 0x000000ff05057812 */ /* 0x000fe400078ec0ff */
[----:B------:R-:W-:Y:S02]  /*1e570*/  SHF.R.U32.HI R10, RZ, 0x18, R2 ;  /* 0x00000018ff0a7819 */ /* 0x000fe40000011602 */
[----:B------:R-:W-:-:S02]  /*1e580*/  LOP3.LUT R4, R9, 0xff, RZ, 0xc0, !PT ;  /* 0x000000ff09047812 */ /* 0x000fc400078ec0ff */
[----:B------:R-:W-:Y:S02]  /*1e590*/  PRMT R3, R6, 0x5410, R3 ;  /* 0x0000541006037816 */ /* 0x000fe40000000003 */
[----:B------:R-:W-:Y:S02]  /*1e5a0*/  PRMT R2, R5, 0x5410, R8 ;  /* 0x0000541005027816 */ /* 0x000fe40000000008 */
[----:B------:R-:W-:Y:S02]  /*1e5b0*/  PRMT R4, R4, 0x5410, R10 ;  /* 0x0000541004047816 */ /* 0x000fe4000000000a */
[--C-:B------:R-:W-:Y:S02]  /*1e5c0*/  HSET2.LE.AND R3, R3, R242.reuse, PT ;  /* 0x000000f203037233 */ /* 0x100fe40003803000 */
[--C-:B------:R-:W-:Y:S02]  /*1e5d0*/  HSET2.LE.AND R0, R0, R242.reuse, PT ;  /* 0x000000f200007233 */ /* 0x100fe40003803000 */
[----:B------:R-:W-:-:S02]  /*1e5e0*/  HSET2.LE.AND R2, R2, R242, PT ;  /* 0x000000f202027233 */ /* 0x000fc40003803000 */
[----:B------:R-:W-:Y:S02]  /*1e5f0*/  HSET2.LE.AND R4, R4, R242, PT ;  /* 0x000000f204047233 */ /* 0x000fe40003803000 */
[----:B------:R-:W-:Y:S02]  /*1e600*/  LOP3.LUT R96, R243, R0, RZ, 0xc0, !PT ;  /* 0x00000000f3607212 */ /* 0x000fe400078ec0ff */
[----:B------:R-:W-:Y:S02]  /*1e610*/  LOP3.LUT R97, R252, R2, RZ, 0xc0, !PT ;  /* 0x00000002fc617212 */ /* 0x000fe400078ec0ff */
[----:B------:R-:W-:Y:S02]  /*1e620*/  LOP3.LUT R98, R247, R3, RZ, 0xc0, !PT ;  /* 0x00000003f7627212 */ /* 0x000fe400078ec0ff */
[----:B------:R-:W-:Y:S01]  /*1e630*/  LOP3.LUT R99, R244, R4, RZ, 0xc0, !PT ;  /* 0x00000004f4637212 */ /* 0x000fe200078ec0ff */
        /* <DEDUP_REMOVED lines=24> */
[----:B------:R-:W-:Y:S01]  /*1e7c0*/  IADD3 R194, P0, R34, -0x180, RZ ;  /* 0xfffffe8022c27810 */ /* 0x000fe20007f1e0ff */
[----:B------:R-:W-:-:S03]  /*1e7d0*/  IMAD.MOV.U32 R184, RZ, RZ, R216 ;  /* 0x000000ffffb87224 */ /* 0x000fc600078e00d8 */
[----:B--2---:R-:W-:-:S15]  /*1e7e0*/  IADD3.X R195, R35, -0x1, RZ, P0, !PT ;  /* 0xffffffff23c37810 */ /* 0x004fde00007fe4ff */
[----:B------:R-:W-:-:S04]  /*1e7f0*/  NOP ;  /* 0x0000000000007918 */ /* 0x000fc80000000000 */
.L_x_1105:
[----:B------:R-:W2:Y:S02]  /*1e800*/  LDL R0, [R1+0x180] ;  /* 0x0001800001007983 */ /* 0x000ea40000100800 */
[----:B--2---:R-:W-:-:S13]  /*1e810*/  ISETP.GT.AND P0, PT, R184, R0, PT ;  /* 0x00000000b800720c */ /* 0x004fda0003f04270 */
[----:B------:R-:W-:Y:S05]  /*1e820*/  @!P0 BRA `(.L_x_1114) ;  /* 0x00000090009c8947 */ /* 0x000fea0003800000 */
[----:B------:R-:W2:Y:S04]  /*1e830*/  LDL R0, [R1+0x134] ;  /* 0x0001340001007983 */ /* 0x000ea80000100800 */
[----:B------:R-:W3:Y:S01]  /*1e840*/  LDL.LU R6, [R1+0xbc] ;  /* 0x0000bc0001067983 */ /* 0x000ee20000300800 */
[----:B------:R-:W-:Y:S02]  /*1e850*/  IMAD.MOV.U32 R106, RZ, RZ, R101 ;  /* 0x000000ffff6a7224 */ /* 0x000fe400078e0065 */
[----:B-----5:R-:W-:Y:S02]  /*1e860*/  IMAD.MOV.U32 R105, RZ, RZ, R102 ;  /* 0x000000ffff697224 */ /* 0x020fe400078e0066 */
[----:B------:R-:W-:Y:S02]  /*1e870*/  IMAD.MOV.U32 R3, RZ, RZ, R103 ;  /* 0x000000ffff037224 */ /* 0x000fe400078e0067 */
[----:B------:R-:W-:Y:S01]  /*1e880*/  IMAD.MOV.U32 R104, RZ, RZ, R100 ;  /* 0x000000ffff687224 */ /* 0x000fe200078e0064 */
[----:B--2---:R-:W-:-:S02]  /*1e890*/  ISETP.GE.AND P4, PT, R0, R203, PT ;  /* 0x000000cb0000720c */ /* 0x004fc40003f86270 */
[C---:B---3--:R-:W-:Y:S01]  /*1e8a0*/  SHF.L.U32 R4, R6.reuse, 0x3, RZ ;  /* 0x0000000306047819 */ /* 0x048fe200000006ff */
[C---:B------:R-:W-:Y:S01]  /*1e8b0*/  IMAD R5, R6.reuse, 0x48, RZ ;  /* 0x0000004806057824 */ /* 0x040fe200078e02ff */
[----:B------:R-:W-:Y:S01]  /*1e8c0*/  SHF.R.S32.HI R2, RZ, 0x1f, R6 ;  /* 0x0000001fff027819 */ /* 0x000fe20000011406 */
[----:B------:R-:W-:Y:S01]  /*1e8d0*/  IMAD.WIDE.U32 R8, R6, 0x70, RZ ;  /* 0x0000007006087825 */ /* 0x000fe200078e00ff */
[----:B------:R-:W-:-:S03]  /*1e8e0*/  SHF.R.S32.HI R7, RZ, 0x1f, R4 ;  /* 0x0000001fff077819 */ /* 0x000fc60000011404 */
[----:B------:R-:W-:Y:S01]  /*1e8f0*/  IMAD R0, R6, 0x38, R4 ;  /* 0x0000003806007824 */ /* 0x000fe200078e0204 */
[----:B------:R-:W-:Y:S01]  /*1e900*/  SHF.L.U64.HI R7, R4, 0x1, R7 ;  /* 0x0000000104077819 */ /* 0x000fe20000010207 */
[----:B------:R-:W-:Y:S01]  /*1e910*/  IMAD R2, R2, 0x70, RZ ;  /* 0x0000007002027824 */ /* 0x000fe200078e02ff */
[----:B------:R-:W-:Y:S01]  /*1e920*/  SHF.R.S32.HI R6, RZ, 0x1f, R5 ;  /* 0x0000001fff067819 */ /* 0x000fe20000011405 */
[----:B------:R-:W-:Y:S01]  /*1e930*/  STL.64 [R1+0x148], R8 ;  /* 0x0001480801007387 */ /* 0x000fe20000100a00 */
[----:B------:R-:W-:Y:S01]  /*1e940*/  IADD3 R0, R0, 0x1, RZ ;  /* 0x0000000100007810 */ /* 0x000fe20007ffe0ff */
[----:B------:R-:W-:Y:S02]  /*1e950*/  IMAD.SHL.U32 R10, R4, 0x2, RZ ;  /* 0x00000002040a7824 */ /* 0x000fe400078e00ff */
[----:B------:R1:W-:Y:S01]  /*1e960*/  STL [R1+0x170], R7 ;  /* 0x0001700701007387 */ /* 0x0003e20000100800 */
[----:B------:R-:W-:-:S03]  /*1e970*/  SHF.R.S32.HI R4, RZ, 0x1f, R0 ;  /* 0x0000001fff047819 */ /* 0x000fc60000011400 */
[----:B------:R2:W-:Y:S01]  /*1e980*/  STL [R1+0x16c], R10 ;  /* 0x00016c0a01007387 */ /* 0x0005e20000100800 */
[C---:B-1----:R-:W-:Y:S02]  /*1e990*/  SHF.L.U64.HI R7, R5.reuse, 0x1, R6 ;  /* 0x0000000105077819 */ /* 0x042fe40000010206 */
[----:B------:R-:W-:Y:S01]  /*1e9a0*/  SHF.L.U32 R6, R5, 0x1, RZ ;  /* 0x0000000105067819 */ /* 0x000fe200000006ff */
[----:B------:R-:W-:Y:S01]  /*1e9b0*/  IMAD.IADD R5, R9, 0x1, R2 ;  /* 0x0000000109057824 */ /* 0x000fe200078e0202 */
[C---:B------:R-:W-:Y:S01]  /*1e9c0*/  SHF.L.U64.HI R2, R0.reuse, 0x1, R4 ;  /* 0x0000000100027819 */ /* 0x040fe20000010204 */
[----:B------:R2:W-:Y:S01]  /*1e9d0*/  STL [R1+0x168], R7 ;  /* 0x0001680701007387 */ /* 0x0005e20000100800 */
[----:B------:R-:W-:-:S03]  /*1e9e0*/  SHF.L.U32 R0, R0, 0x1, RZ ;  /* 0x0000000100007819 */ /* 0x000fc600000006ff */
[----:B------:R2:W-:Y:S04]  /*1e9f0*/  STL [R1+0x164], R6 ;  /* 0x0001640601007387 */ /* 0x0005e80000100800 */
[----:B------:R2:W-:Y:S04]  /*1ea00*/  STL [R1+0x15c], R5 ;  /* 0x00015c0501007387 */ /* 0x0005e80000100800 */
[----:B------:R2:W-:Y:S04]  /*1ea10*/  STL [R1+0x158], R0 ;  /* 0x0001580001007387 */ /* 0x0005e80000100800 */
[----:B------:R2:W-:Y:S02]  /*1ea20*/  STL [R1+0x160], R2 ;  /* 0x0001600201007387 */ /* 0x0005e40000100800 */
.L_x_1117:
[----:B------:R-:W3:Y:S01]  /*1ea30*/  LDL.64 R8, [R1+0x138] ;  /* 0x0001380001087983 */ /* 0x000ee20000100a00 */
[----:B------:R-:W-:Y:S01]  /*1ea40*/  VIADD R233, R184, 0xffffffff ;  /* 0xffffffffb8e97836 */ /* 0x000fe20000000000 */
[----:B------:R-:W-:Y:S04]  /*1ea50*/  DEPBAR.LE SB0, 0x0 ;  /* 0x000080000000791a */ /* 0x000fe80000000000 */
[----:B--2---:R-:W2:Y:S01]  /*1ea60*/  LDL R6, [R1+0x8] ;  /* 0x0000080001067983 */ /* 0x004ea20000100800 */
[----:B------:R-:W-:Y:S05]  /*1ea70*/  WARPSYNC.ALL ;  /* 0x0000000000007948 */ /* 0x000fea0003800000 */
[----:B------:R-:W4:Y:S01]  /*1ea80*/  LDL R0, [R1+0xc] ;  /* 0x00000c0001007983 */ /* 0x000f220000100800 */
[----:B------:R-:W-:Y:S04]  /*1ea90*/  BSSY B0, `(.L_x_1115) ;  /* 0x0000122000007945 */ /* 0x000fe80003800000 */
[----:B-----5:R-:W5:Y:S05]  /*1eaa0*/  LDL.64 R10, [R1+0x190] ;  /* 0x00019000010a7983 */ /* 0x020f6a0000100a00 */
        /* <DEDUP_REMOVED lines=9> */
[----:B---3--:R-:W-:Y:S05]  /*1eb40*/  SHF.L.U64.HI R2, R8, 0x6, R9 ;  /* 0x0000000608027819 */ /* 0x008fea0000010209 */
[----:B------:R-:W-:Y:S01]  /*1eb50*/  IMAD R2, R2, R233, RZ ;  /* 0x000000e902027224 */ /* 0x000fe200078e02ff */
[-C--:B--2---:R-:W-:Y:S01]  /*1eb60*/  ISETP.GE.AND P5, PT, R6, R203.reuse, PT ;  /* 0x000000cb0600720c */ /* 0x084fe20003fa6270 */
        /* <DEDUP_REMOVED lines=22> */
[----:B------:R-:W-:Y:S01]  /*1ecd0*/  @!P4 IMAD.MOV.U32 R5, RZ, RZ, R14 ;  /* 0x000000ffff05c224 */ /* 0x000fe200078e000e */
[C---:B------:R-:W-:Y:S04]  /*1ece0*/  ISETP.GT.AND P0, PT, R233.reuse, R185, PT ;  /* 0x000000b9e900720c */ /* 0x040fe80003f04270 */
        /* <DEDUP_REMOVED lines=22> */
[----:B------:R-:W-:Y:S04]  /*1ee50*/  IMAD.IADD R0, R201, 0x1, -R2 ;  /* 0x00000001c9007824 */ /* 0x000fe800078e0a02 */
[----:B------:R-:W-:Y:S01]  /*1ee60*/  @P5 STS.128 [R196+0xa800], RZ ;  /* 0x00a800ffc4005388 */ /* 0x000fe20000000c00 */
[----:B------:R-:W-:Y:S04]  /*1ee70*/  IABS R0, R0 ;  /* 0x0000000000007213 */ /* 0x000fe80000000000 */
[----:B------:R-:W-:Y:S01]  /*1ee80*/  @!PT LDS RZ, [RZ] ;  /* 0x00000000fffff984 */ /* 0x000fe20000000800 */
[----:B------:R-:W-:Y:S01]  /*1ee90*/  @!PT LDS RZ, [RZ] ;  /* 0x00000000fffff984 */ /* 0x000fe20000000800 */
[----:B------:R-:W-:Y:S01]  /*1eea0*/  @!PT LDS RZ, [RZ] ;  /* 0x00000000fffff984 */ /* 0x000fe20000000800 */
[----:B------:R-:W-:Y:S01]  /*1eeb0*/  @!P5 LDGSTS.E.BYPASS.LTC128B.128 [R196+0xa800], desc[UR4][R8.64+0x40] ;  /* 0x0a80004008c4dfae */ /* 0x000fe2000b901d44 */
[----:B------:R-:W-:Y:S01]  /*1eec0*/  I2FP.F32.S32 R107, R0 ;  /* 0x00000000006b7245 */ /* 0x000fe20000201400 */
[----:B------:R-:W-:Y:S03]  /*1eed0*/  VIADD R0, R2, 0x1 ;  /* 0x0000000102007836 */ /* 0x000fe60000000000 */
        /* <DEDUP_REMOVED lines=124> */
[----:B------:R-:W-:Y:S01]  /*1f6a0*/  FFMA.FTZ R4, R107, -R193, R4 ;  /* 0x800000c16b047223 */ /* 0x000fe20000010004 */
[----:B------:R-:W-:Y:S01]  /*1f6b0*/  IMAD.IADD R107, R201, 0x1, -R0 ;  /* 0x00000001c96b7824 */ /* 0x000fe200078e0a00 */
        /* <DEDUP_REMOVED lines=14> */
[-C--:B------:R-:W-:Y:S05]  /*1f7a0*/  HMMA.16816.F32.BF16 R60, R180, R178.reuse, R60 ;  /* 0x000000b2b43c723c */ /* 0x080fea000004183c */
[----:B------:R-:W-:Y:S01]  /*1f7b0*/  IABS R176, R107 ;  /* 0x0000006b00b07213 */ /* 0x000fe20000000000 */
[--C-:B------:R-:W-:Y:S01]  /*1f7c0*/  IMAD.IADD R177, R204, 0x1, -R2.reuse ;  /* 0x00000001ccb17824 */ /* 0x100fe200078e0a02 */
[----:B------:R-:W-:Y:S04]  /*1f7d0*/  HMMA.16816.F32.BF16 R64, R100, R178, R64 ;  /* 0x000000b26440723c */ /* 0x000fe80000041840 */
[----:B------:R-:W-:Y:S01]  /*1f7e0*/  IABS R107, R177 ;  /* 0x000000b1006b7213 */ /* 0x000fe20000000000 */
[----:B------:R-:W-:Y:S01]  /*1f7f0*/  IMAD.IADD R177, R202, 0x1, -R2 ;  /* 0x00000001cab17824 */ /* 0x000fe200078e0a02 */
[----:B------:R-:W-:Y:S02]  /*1f800*/  I2FP.F32.S32 R176, R176 ;  /* 0x000000b000b07245 */ /* 0x000fe40000201400 */
[----:B------:R-:W-:Y:S03]  /*1f810*/  I2FP.F32.S32 R107, R107 ;  /* 0x0000006b006b7245 */ /* 0x000fe60000201400 */
[-C--:B------:R-:W-:Y:S02]  /*1f820*/  FFMA.FTZ R5, R176, -R193.reuse, R5 ;  /* 0x800000c1b0057223 */ /* 0x080fe40000010005 */
[----:B------:R-:W-:Y:S01]  /*1f830*/  FFMA.FTZ R6, R107, -R193, R6 ;  /* 0x800000c16b067223 */ /* 0x000fe20000010006 */
[----:B------:R-:W-:Y:S05]  /*1f840*/  IMAD.IADD R107, R204, 0x1, -R0 ;  /* 0x00000001cc6b7824 */ /* 0x000fea00078e0a00 */
[----:B------:R-:W-:Y:S02]  /*1f850*/  IABS R176, R107 ;  /* 0x0000006b00b07213 */ /* 0x000fe40000000000 */
[----:B------:R-:W-:Y:S02]  /*1f860*/  IABS R107, R177 ;  /* 0x000000b1006b7213 */ /* 0x000fe40000000000 */
[----:B------:R-:W-:Y:S02]  /*1f870*/  I2FP.F32.S32 R176, R176 ;  /* 0x000000b000b07245 */ /* 0x000fe40000201400 */
[----:B------:R-:W-:Y:S03]  /*1f880*/  I2FP.F32.S32 R107, R107 ;  /* 0x0000006b006b7245 */ /* 0x000fe60000201400 */
[-C--:B------:R-:W-:Y:S02]  /*1f890*/  FFMA.FTZ R7, R176, -R193.reuse, R7 ;  /* 0x800000c1b0077223 */ /* 0x080fe40000010007 */
[----:B------:R-:W-:Y:S01]  /*1f8a0*/  FFMA.FTZ R10, R107, -R193, R10 ;  /* 0x800000c16b0a7223 */ /* 0x000fe2000001000a */
[----:B------:R-:W-:Y:S06]  /*1f8b0*/  @!P0 BRA `(.L_x_1116) ;  /* 0x0000000000fc8947 */ /* 0x000fec0003800000 */
        /* <DEDUP_REMOVED lines=63> */
.L_x_1116:
[----:B------:R-:W-:Y:S05]  /*1fcb0*/  BSYNC B0 ;  /* 0x0000000000007941 */ /* 0x000fea0003800000 */
.L_x_1115:
[C---:B------:R-:W-:Y:S01]  /*1fcc0*/  ISETP.GE.AND P0, PT, R0.reuse, R200, PT ;  /* 0x000000c80000720c */ /* 0x040fe20003f06270 */
[C---:B-1----:R-:W-:Y:S01]  /*1fcd0*/  IMAD.IADD R102, R205.reuse, 0x1, -R2 ;  /* 0x00000001cd667824 */ /* 0x042fe200078e0a02 */
[----:B------:R-:W-:Y:S01]  /*1fce0*/  ISETP.GE.AND P1, PT, R0, R199, PT ;  /* 0x000000c70000720c */ /* 0x000fe20003f26270 */
[--C-:B------:R-:W-:Y:S01]  /*1fcf0*/  IMAD.IADD R107, R202, 0x1, -R0.reuse ;  /* 0x00000001ca6b7824 */ /* 0x100fe200078e0a00 */
[C---:B------:R-:W-:Y:S01]  /*1fd00*/  ISETP.GE.AND P2, PT, R0.reuse, R197, PT ;  /* 0x000000c50000720c */ /* 0x040fe20003f46270 */
[----:B------:R1:W-:Y:S01]  /*1fd10*/  STL [R1+0x1e4], R203 ;  /* 0x0001e4cb01007387 */ /* 0x0003e20000100800 */
[----:B------:R-:W-:Y:S01]  /*1fd20*/  ISETP.GE.AND P5, PT, R0, R198, PT ;  /* 0x000000c60000720c */ /* 0x000fe20003fa6270 */
[C---:B------:R-:W-:Y:S01]  /*1fd30*/  VIADD R100, R2.reuse, 0x9 ;  /* 0x0000000902647836 */ /* 0x040fe20000000000 */
[----:B------:R-:W-:Y:S01]  /*1fd40*/  IABS R103, R102 ;  /* 0x0000006600677213 */ /* 0x000fe20000000000 */
[----:B------:R-:W-:Y:S01]  /*1fd50*/  VIADD R101, R2, 0x8 ;  /* 0x0000000802657836 */ /* 0x000fe20000000000 */
[----:B------:R-:W-:Y:S01]  /*1fd60*/  IABS R102, R107 ;  /* 0x0000006b00667213 */ /* 0x000fe20000000000 */
[----:B------:R-:W-:Y:S01]  /*1fd70*/  IMAD.IADD R176, R205, 0x1, -R0 ;  /* 0x00000001cdb07824 */ /* 0x000fe200078e0a00 */
[C---:B------:R-:W-:Y:S02]  /*1fd80*/  ISETP.GE.OR P0, PT, R0.reuse, R209, !P0 ;  /* 0x000000d10000720c */ /* 0x040fe40004706670 */
[C---:B------:R-:W-:Y:S02]  /*1fd90*/  ISETP.GE.OR P1, PT, R0.reuse, R208, !P1 ;  /* 0x000000d00000720c */ /* 0x040fe40004f26670 */
[C---:B------:R-:W-:Y:S02]  /*1fda0*/  ISETP.GE.OR P2, PT, R0.reuse, R206, !P2 ;  /* 0x000000ce0000720c */ /* 0x040fe40005746670 */
[----:B------:R-:W-:Y:S01]  /*1fdb0*/  ISETP.GE.OR P5, PT, R0, R207, !P5 ;  /* 0x000000cf0000720c */ /* 0x000fe20006fa6670 */
[C---:B------:R-:W-:Y:S01]  /*1fdc0*/  IMAD.IADD R0, R202.reuse, 0x1, -R100 ;  /* 0x00000001ca007824 */ /* 0x040fe200078e0a64 */
[----:B------:R-:W-:Y:S01]  /*1fdd0*/  I2FP.F32.S32 R107, R102 ;  /* 0x00000066006b7245 */ /* 0x000fe20000201400 */
[----:B------:R-:W-:Y:S01]  /*1fde0*/  IMAD.IADD R102, R202, 0x1, -R101 ;  /* 0x00000001ca667824 */ /* 0x000fe200078e0a65 */
[----:B------:R-:W-:Y:S02]  /*1fdf0*/  I2FP.F32.S32 R103, R103 ;  /* 0x0000006700677245 */ /* 0x000fe40000201400 */
[----:B------:R-:W-:Y:S01]  /*1fe00*/  IABS R0, R0 ;  /* 0x0000000000007213 */ /* 0x000fe20000000000 */
[-C--:B------:R-:W-:Y:S01]  /*1fe10*/  FFMA.FTZ R11, R107, -R193.reuse, R11 ;  /* 0x800000c16b0b7223 */ /* 0x080fe2000001000b */
[C---:B------:R-:W-:Y:S01]  /*1fe20*/  ISETP.GE.AND P6, PT, R2.reuse, R200, PT ;  /* 0x000000c80200720c */ /* 0x040fe20003fc6270 */
[----:B------:R-:W-:Y:S01]  /*1fe30*/  FFMA.FTZ R8, R103, -R193, R8 ;  /* 0x800000c167087223 */ /* 0x000fe20000010008 */
[C---:B------:R-:W-:Y:S01]  /*1fe40*/  ISETP.GE.AND P3, PT, R2.reuse, R199, PT ;  /* 0x000000c70200720c */ /* 0x040fe20003f66270 */
[----:B------:R-:W-:Y:S01]  /*1fe50*/  IMAD.IADD R107, R205, 0x1, -R101 ;  /* 0x00000001cd6b7824 */ /* 0x000fe200078e0a65 */
[----:B------:R-:W-:Y:S01]  /*1fe60*/  IABS R176, R176 ;  /* 0x000000b000b07213 */ /* 0x000fe20000000000 */
[----:B------:R-:W-:Y:S01]  /*1fe70*/  IMAD.MOV.U32 R103, RZ, RZ, R0 ;  /* 0x000000ffff677224 */ /* 0x000fe200078e0000 */
[----:B------:R-:W-:Y:S01]  /*1fe80*/  IABS R102, R102 ;  /* 0x0000006600667213 */ /* 0x000fe20000000000 */
[----:B-1----:R-:W2:Y:S01]  /*1fe90*/  LDL.LU R203, [R1] ;  /* 0x0000000001cb7983 */ /* 0x002ea20000300800 */
[C---:B------:R-:W-:Y:S02]  /*1fea0*/  ISETP.GE.OR P6, PT, R2.reuse, R209, !P6 ;  /* 0x000000d10200720c */ /* 0x040fe400077c6670 */
[----:B------:R-:W-:Y:S01]  /*1feb0*/  ISETP.GE.OR P3, PT, R2, R208, !P3 ;  /* 0x000000d00200720c */ /* 0x000fe20005f66670 */
[----:B------:R1:W-:Y:S01]  /*1fec0*/  STL [R1+0x1e0], R196 ;  /* 0x0001e0c401007387 */ /* 0x0003e20000100800 */
[----:B------:R-:W-:Y:S02]  /*1fed0*/  IABS R0, R107 ;  /* 0x0000006b00007213 */ /* 0x000fe40000000000 */
        /* <DEDUP_REMOVED lines=8> */
[CC--:B------:R-:W-:Y:S01]  /*1ff60*/  ISETP.GE.AND P6, PT, R2.reuse, R197.reuse, PT ;  /* 0x000000c50200720c */ /* 0x0c0fe20003fc6270 */
[C---:B------:R-:W-:Y:S01]  /*1ff70*/  IMAD.IADD R4, R201.reuse, 0x1, -R100 ;  /* 0x00000001c9047824 */ /* 0x040fe200078e0a64 */
[----:B------:R-:W-:Y:S01]  /*1ff80*/  ISETP.GE.AND P0, PT, R2, R198, PT ;  /* 0x000000c60200720c */ /* 0x000fe20003f06270 */
[--C-:B------:R-:W-:Y:S01]  /*1ff90*/  IMAD.IADD R5, R201, 0x1, -R101.reuse ;  /* 0x00000001c9057824 */ /* 0x100fe200078e0a65 */
[----:B------:R-:W-:Y:S02]  /*1ffa0*/  FSEL R178, R6, -INF , !P3 ;  /* 0xff80000006b27808 */ /* 0x000fe40005800000 */
[----:B------:R-:W-:Y:S02]  /*1ffb0*/  FSEL R182, R7, -INF , !P1 ;  /* 0xff80000007b67808 */ /* 0x000fe40004800000 */
[CC--:B------:R-:W-:Y:S02]  /*1ffc0*/  ISETP.GE.AND P3, PT, R101.reuse, R197.reuse, PT ;  /* 0x000000c56500720c */ /* 0x0c0fe40003f66270 */
[----:B------:R-:W-:Y:S02]  /*1ffd0*/  ISETP.GE.AND P1, PT, R100, R197, PT ;  /* 0x000000c56400720c */ /* 0x000fe40003f26270 */
[----:B------:R-:W-:Y:S01]  /*1ffe0*/  I2FP.F32.S32 R0, R0 ;  /* 0x0000000000007245 */ /* 0x000fe20000201400 */
[----:B-1----:R-:W3:Y:S01]  /*1fff0*/  LDL.LU R196, [R1+0x4] ;  /* 0x0000040001c47983 */ /* 0x002ee20000300800 */
[CC--:B------:R-:W-:Y:S02]  /*20000*/  ISETP.GE.OR P6, PT, R2.reuse, R206.reuse, !P6 ;  /* 0x000000ce0200720c */ /* 0x0c0fe400077c6670 */
[----:B------:R-:W-:Y:S01]  /*20010*/  ISETP.GE.OR P0, PT, R2, R207, !P0 ;  /* 0x000000cf0200720c */ /* 0x000fe20004706670 */
[----:B------:R-:W-:Y:S01]  /*20020*/  STL [R1+0x1dc], R191 ;  /* 0x0001dcbf01007387 */ /* 0x000fe20000100800 */
[-C--:B------:R-:W-:Y:S01]  /*20030*/  ISETP.GE.OR P3, PT, R101, R206.reuse, !P3 ;  /* 0x000000ce6500720c */ /* 0x080fe20005f66670 */
[----:B------:R-:W-:Y:S01]  /*20040*/  FFMA.FTZ R12, R0, -R193, R12 ;  /* 0x800000c1000c7223 */ /* 0x000fe2000001000c */
[----:B------:R-:W-:Y:S01]  /*20050*/  ISETP.GE.OR P1, PT, R100, R206, !P1 ;  /* 0x000000ce6400720c */ /* 0x000fe20004f26670 */
[----:B------:R-:W-:Y:S01]  /*20060*/  STL [R1+0x1d8], R190 ;  /* 0x0001d8be01007387 */ /* 0x000fe20000100800 */
[----:B------:R-:W-:Y:S01]  /*20070*/  FSEL R107, R10, -INF , !P6 ;  /* 0xff8000000a6b7808 */ /* 0x000fe20007000000 */
[--C-:B------:R-:W-:Y:S01]  /*20080*/  IMAD.IADD R0, R205, 0x1, -R100.reuse ;  /* 0x00000001cd007824 */ /* 0x100fe200078e0a64 */
[----:B------:R-:W-:Y:S01]  /*20090*/  FSEL R181, R11, -INF , !P2 ;  /* 0xff8000000bb57808 */ /* 0x000fe20005000000 */
[----:B------:R-:W-:Y:S01]  /*200a0*/  STL [R1+0x1d4], R189 ;  /* 0x0001d4bd01007387 */ /* 0x000fe20000100800 */
[----:B------:R-:W-:Y:S02]  /*200b0*/  FSEL R176, R8, -INF , !P0 ;  /* 0xff80000008b07808 */ /* 0x000fe40004000000 */
[C---:B------:R-:W-:Y:S01]  /*200c0*/  ISETP.GE.AND P6, PT, R101.reuse, R198, PT ;  /* 0x000000c66500720c */ /* 0x040fe20003fc6270 */
[----:B------:R-:W-:Y:S01]  /*200d0*/  STL [R1+0x1d0], R175 ;  /* 0x0001d0af01007387 */ /* 0x000fe20000100800 */
[C---:B------:R-:W-:Y:S02]  /*200e0*/  ISETP.GE.AND P2, PT, R101.reuse, R200, PT ;  /* 0x000000c86500720c */ /* 0x040fe40003f46270 */
[-C--:B------:R-:W-:Y:S02]  /*200f0*/  ISETP.GE.AND P0, PT, R101, R199.reuse, PT ;  /* 0x000000c76500720c */ /* 0x080fe40003f06270 */
[----:B------:R-:W-:Y:S02]  /*20100*/  FSEL R211, R9, -INF , !P5 ;  /* 0xff80000009d37808 */ /* 0x000fe40006800000 */
[----:B------:R-:W-:Y:S02]  /*20110*/  FSEL R186, R14, -INF , !P3 ;  /* 0xff8000000eba7808 */ /* 0x000fe40005800000 */
[----:B------:R-:W-:Y:S02]  /*20120*/  FSEL R185, R15, -INF , !P1 ;  /* 0xff8000000fb97808 */ /* 0x000fe40004800000 */
[C---:B------:R-:W-:Y:S02]  /*20130*/  ISETP.GE.AND P5, PT, R100.reuse, R198, PT ;  /* 0x000000c66400720c */ /* 0x040fe40003fa6270 */
[C---:B------:R-:W-:Y:S02]  /*20140*/  ISETP.GE.AND P3, PT, R100.reuse, R200, PT ;  /* 0x000000c86400720c */ /* 0x040fe40003f66270 */
[----:B------:R-:W-:Y:S02]  /*20150*/  ISETP.GE.AND P1, PT, R100, R199, PT ;  /* 0x000000c76400720c */ /* 0x000fe40003f26270 */
[----:B------:R-:W-:Y:S02]  /*20160*/  IABS R7, R5 ;  /* 0x0000000500077213 */ /* 0x000fe40000000000 */
[C---:B------:R-:W-:Y:S02]  /*20170*/  ISETP.GE.OR P6, PT, R101.reuse, R207, !P6 ;  /* 0x000000cf6500720c */ /* 0x040fe400077c6670 */
[C---:B------:R-:W-:Y:S02]  /*20180*/  ISETP.GE.OR P2, PT, R101.reuse, R209, !P2 ;  /* 0x000000d16500720c */ /* 0x040fe40005746670 */
[----:B------:R-:W-:Y:S01]  /*20190*/  ISETP.GE.OR P0, PT, R101, R208, !P0 ;  /* 0x000000d06500720c */ /* 0x000fe20004706670 */
[----:B------:R-:W-:Y:S01]  /*201a0*/  IMAD.IADD R101, R204, 0x1, -R101 ;  /* 0x00000001cc657824 */ /* 0x000fe200078e0a65 */
[----:B------:R-:W-:Y:S02]  /*201b0*/  IABS R0, R0 ;  /* 0x0000000000007213 */ /* 0x000fe40000000000 */
[C---:B------:R-:W-:Y:S02]  /*201c0*/  ISETP.GE.OR P5, PT, R100.reuse, R207, !P5 ;  /* 0x000000cf6400720c */ /* 0x040fe40006fa6670 */
[C---:B------:R-:W-:Y:S02]  /*201d0*/  ISETP.GE.OR P3, PT, R100.reuse, R209, !P3 ;  /* 0x000000d16400720c */ /* 0x040fe40005f66670 */
[----:B------:R-:W-:Y:S01]  /*201e0*/  ISETP.GE.OR P1, PT, R100, R208, !P1 ;  /* 0x000000d06400720c */ /* 0x000fe20004f26670 */
[----:B------:R-:W-:Y:S01]  /*201f0*/  IMAD.IADD R100, R204, 0x1, -R100 ;  /* 0x00000001cc647824 */ /* 0x000fe200078e0a64 */
[----:B------:R-:W-:Y:S01]  /*20200*/  IABS R6, R4 ;  /* 0x0000000400067213 */ /* 0x000fe20000000000 */
[----:B------:R-:W-:Y:S01]  /*20210*/  IMAD.MOV.U32 R4, RZ, RZ, R7 ;  /* 0x000000ffff047224 */ /* 0x000fe200078e0007 */
[----:B------:R-:W-:Y:S02]  /*20220*/  I2FP.F32.S32 R0, R0 ;  /* 0x0000000000007245 */ /* 0x000fe40000201400 */
[----:B------:R-:W-:Y:S02]  /*20230*/  IABS R5, R101 ;  /* 0x0000006500057213 */ /* 0x000fe40000000000 */
[----:B------:R-:W-:Y:S01]  /*20240*/  IABS R7, R100 ;  /* 0x0000006400077213 */ /* 0x000fe20000000000 */
[----:B------:R-:W-:Y:S01]  /*20250*/  FFMA.FTZ R13, R0, -R193, R13 ;  /* 0x800000c1000d7223 */ /* 0x000fe2000001000d */
[----:B------:R-:W-:Y:S02]  /*20260*/  I2FP.F32.S32 R4, R4 ;  /* 0x0000000400047245 */ /* 0x000fe40000201400 */
[----:B------:R-:W-:Y:S02]  /*20270*/  I2FP.F32.S32 R6, R6 ;  /* 0x0000000600067245 */ /* 0x000fe40000201400 */
[----:B------:R-:W-:Y:S01]  /*20280*/  I2FP.F32.S32 R0, R5 ;  /* 0x0000000500007245 */ /* 0x000fe20000201400 */
[----:B------:R-:W-:Y:S01]  /*20290*/  FFMA.FTZ R16, R4, -R193, R16 ;  /* 0x800000c104107223 */ /* 0x000fe20000010010 */
[----:B------:R-:W-:Y:S01]  /*202a0*/  I2FP.F32.S32 R5, R7 ;  /* 0x0000000700057245 */ /* 0x000fe20000201400 */
[-C--:B------:R-:W-:Y:S01]  /*202b0*/  FFMA.FTZ R17, R6, -R193.reuse, R17 ;  /* 0x800000c106117223 */ /* 0x080fe20000010011 */
[----:B------:R-:W-:Y:S01]  /*202c0*/  FSEL R179, R12, -INF , !P6 ;  /* 0xff8000000cb37808 */ /* 0x000fe20007000000 */
[C---:B------:R-:W-:Y:S01]  /*202d0*/  VIADD R4, R2.reuse, 0x11 ;  /* 0x0000001102047836 */ /* 0x040fe20000000000 */
[----:B------:R-:W-:Y:S01]  /*202e0*/  FSEL R230, R13, -INF , !P5 ;  /* 0xff8000000de67808 */ /* 0x000fe20006800000 */
[----:B------:R-:W-:Y:S01]  /*202f0*/  VIADD R6, R2, 0x10 ;  /* 0x0000001002067836 */ /* 0x000fe20000000000 */
[----:B------:R-:W-:Y:S01]  /*20300*/  FSEL R210, R16, -INF , !P2 ;  /* 0xff80000010d27808 */ /* 0x000fe20005000000 */
[-C--:B------:R-:W-:Y:S01]  /*20310*/  FFMA.FTZ R18, R0, -R193.reuse, R18 ;  /* 0x800000c100127223 */ /* 0x080fe20000010012 */
[-C--:B------:R-:W-:Y:S01]  /*20320*/  ISETP.GE.AND P5, PT, R4, R200.reuse, PT ;  /* 0x000000c80400720c */ /* 0x080fe20003fa6270 */
[----:B------:R-:W-:Y:S01]  /*20330*/  FFMA.FTZ R19, R5, -R193, R19 ;  /* 0x800000c105137223 */ /* 0x000fe20000010013 */
[----:B------:R-:W-:Y:S01]  /*20340*/  ISETP.GE.AND P6, PT, R6, R200, PT ;  /* 0x000000c80600720c */ /* 0x000fe20003fc6270 */
[C---:B------:R-:W-:Y:S01]  /*20350*/  IMAD.IADD R5, R201.reuse, 0x1, -R6 ;  /* 0x00000001c9057824 */ /* 0x040fe200078e0a06 */
[-C--:B------:R-:W-:Y:S01]  /*20360*/  ISETP.GE.OR P5, PT, R4, R209.reuse, !P5 ;  /* 0x000000d10400720c */ /* 0x080fe20006fa6670 */
[----:B------:R-:W-:Y:S01]  /*20370*/  IMAD.IADD R0, R201, 0x1, -R4 ;  /* 0x00000001c9007824 */ /* 0x000fe200078e0a04 */
[----:B------:R-:W-:Y:S01]  /*20380*/  ISETP.GE.OR P6, PT, R6, R209, !P6 ;  /* 0x000000d10600720c */ /* 0x000fe200077c6670 */
[--C-:B------:R-:W-:Y:S01]  /*20390*/  IMAD.IADD R11, R202, 0x1, -R6.reuse ;  /* 0x00000001ca0b7824 */ /* 0x100fe200078e0a06 */
[----:B------:R-:W-:Y:S01]  /*203a0*/  IABS R10, R5 ;  /* 0x00000005000a7213 */ /* 0x000fe20000000000 */
[C---:B------:R-:W-:Y:S01]  /*203b0*/  IMAD.IADD R7, R204.reuse, 0x1, -R6 ;  /* 0x00000001cc077824 */ /* 0x040fe200078e0a06 */
[----:B------:R-:W-:Y:S01]  /*203c0*/  IABS R8, R0 ;  /* 0x0000000000087213 */ /* 0x000fe20000000000 */
[----:B------:R-:W-:Y:S01]  /*203d0*/  IMAD.IADD R9, R204, 0x1, -R4 ;  /* 0x00000001cc097824 */ /* 0x000fe200078e0a04 */
[----:B------:R-:W-:Y:S02]  /*203e0*/  I2FP.F32.S32 R10, R10 ;  /* 0x0000000a000a7245 */ /* 0x000fe40000201400 */
[----:B------:R-:W-:Y:S02]  /*203f0*/  I2FP.F32.S32 R8, R8 ;  /* 0x0000000800087245 */ /* 0x000fe40000201400 */
[----:B------:R-:W-:Y:S01]  /*20400*/  IABS R0, R9 ;  /* 0x0000000900007213 */ /* 0x000fe20000000000 */
[----:B------:R-:W-:Y:S01]  /*20410*/  FFMA.FTZ R20, R10, -R193, R20 ;  /* 0x800000c10a147223 */ /* 0x000fe20000010014 */
[----:B------:R-:W-:Y:S01]  /*20420*/  IABS R5, R11 ;  /* 0x0000000b00057213 */ /* 0x000fe20000000000 */
[----:B------:R-:W-:Y:S01]  /*20430*/  FFMA.FTZ R21, R8, -R193, R21 ;  /* 0x800000c108157223 */ /* 0x000fe20000010015 */
[----:B------:R-:W-:Y:S01]  /*20440*/  I2FP.F32.S32 R0, R0 ;  /* 0x0000000000007245 */ /* 0x000fe20000201400 */
[----:B------:R-:W-:Y:S01]  /*20450*/  IMAD.IADD R9, R205, 0x1, -R6 ;  /* 0x00000001cd097824 */ /* 0x000fe200078e0a06 */
[----:B------:R-:W-:Y:S01]  /*20460*/  IABS R7, R7 ;  /* 0x0000000700077213 */ /* 0x000fe20000000000 */
[----:B------:R-:W-:Y:S01]  /*20470*/  IMAD.IADD R8, R202, 0x1, -R4 ;  /* 0x00000001ca087824 */ /* 0x000fe200078e0a04 */
[----:B------:R-:W-:Y:S01]  /*20480*/  I2FP.F32.S32 R5, R5 ;  /* 0x0000000500057245 */ /* 0x000fe20000201400 */
[-C--:B------:R-:W-:Y:S01]  /*20490*/  FFMA.FTZ R23, R0, -R193.reuse, R23 ;  /* 0x800000c100177223 */ /* 0x080fe20000010017 */
[----:B------:R-:W-:Y:S01]  /*204a0*/  FSEL R187, R17, -INF , !P3 ;  /* 0xff80000011bb7808 */ /* 0x000fe20005800000 */
[----:B------:R-:W-:Y:S01]  /*204b0*/  VIADD R0, R2, 0x18 ;  /* 0x0000001802007836 */ /* 0x000fe20000000000 */
[----:B------:R-:W-:Y:S01]  /*204c0*/  FSEL R215, R18, -INF , !P0 ;  /* 0xff80000012d77808 */ /* 0x000fe20004000000 */
[----:B------:R-:W-:Y:S01]  /*204d0*/  FFMA.FTZ R26, R5, -R193, R26 ;  /* 0x800000c1051a7223 */ /* 0x000fe2000001001a */
[----:B------:R-:W-:Y:S01]  /*204e0*/  ISETP.GE.AND P2, PT, R6, R199, PT ;  /* 0x000000c70600720c */ /* 0x000fe20003f46270 */
[----:B------:R-:W-:Y:S01]  /*204f0*/  VIADD R5, R2, 0x19 ;  /* 0x0000001902057836 */ /* 0x000fe20000000000 */
[C---:B------:R-:W-:Y:S02]  /*20500*/  ISETP.GE.AND P3, PT, R6.reuse, R197, PT ;  /* 0x000000c50600720c */ /* 0x040fe40003f66270 */
[-C--:B------:R-:W-:Y:S02]  /*20510*/  ISETP.GE.AND P0, PT, R6, R198.reuse, PT ;  /* 0x000000c60600720c */ /* 0x080fe40003f06270 */
[----:B------:R-:W-:Y:S02]  /*20520*/  FSEL R214, R19, -INF , !P1 ;  /* 0xff80000013d67808 */ /* 0x000fe40004800000 */
[----:B------:R-:W-:Y:S02]  /*20530*/  FSEL R20, R20, -INF , !P6 ;  /* 0xff80000014147808 */ /* 0x000fe40007000000 */
[----:B------:R-:W-:Y:S02]  /*20540*/  FSEL R21, R21, -INF , !P5 ;  /* 0xff80000015157808 */ /* 0x000fe40006800000 */
[----:B------:R-:W-:Y:S02]  /*20550*/  I2FP.F32.S32 R7, R7 ;  /* 0x0000000700077245 */ /* 0x000fe40000201400 */
[C---:B------:R-:W-:Y:S02]  /*20560*/  ISETP.GE.AND P1, PT, R4.reuse, R199, PT ;  /* 0x000000c70400720c */ /* 0x040fe40003f26270 */
[C---:B------:R-:W-:Y:S01]  /*20570*/  ISETP.GE.AND P6, PT, R4.reuse, R197, PT ;  /* 0x000000c50400720c */ /* 0x040fe20003fc6270 */
[----:B------:R-:W-:Y:S01]  /*20580*/  FFMA.FTZ R22, R7, -R193, R22 ;  /* 0x800000c107167223 */ /* 0x000fe20000010016 */
[----:B------:R-:W-:Y:S01]  /*20590*/  ISETP.GE.AND P5, PT, R4, R198, PT ;  /* 0x000000c60400720c */ /* 0x000fe20003fa6270 */
[----:B------:R-:W-:Y:S01]  /*205a0*/  IMAD.IADD R7, R202, 0x1, -R5 ;  /* 0x00000001ca077824 */ /* 0x000fe200078e0a05 */
[C---:B------:R-:W-:Y:S02]  /*205b0*/  ISETP.GE.OR P2, PT, R6.reuse, R208, !P2 ;  /* 0x000000d00600720c */ /* 0x040fe40005746670 */
[C---:B------:R-:W-:Y:S02]  /*205c0*/  ISETP.GE.OR P3, PT, R6.reuse, R206, !P3 ;  /* 0x000000ce0600720c */ /* 0x040fe40005f66670 */
[-C--:B------:R-:W-:Y:S01]  /*205d0*/  ISETP.GE.OR P0, PT, R6, R207.reuse, !P0 ;  /* 0x000000cf0600720c */ /* 0x080fe20004706670 */
[----:B------:R-:W-:Y:S01]  /*205e0*/  IMAD.IADD R6, R205, 0x1, -R4 ;  /* 0x00000001cd067824 */ /* 0x000fe200078e0a04 */
[C---:B------:R-:W-:Y:S02]  /*205f0*/  ISETP.GE.OR P1, PT, R4.reuse, R208, !P1 ;  /* 0x000000d00400720c */ /* 0x040fe40004f26670 */
[C---:B------:R-:W-:Y:S02]  /*20600*/  ISETP.GE.OR P6, PT, R4.reuse, R206, !P6 ;  /* 0x000000ce0400720c */ /* 0x040fe400077c6670 */
        /* <DEDUP_REMOVED lines=16> */
[----:B------:R-:W-:Y:S01]  /*20710*/  FSEL R180, R22, -INF , !P2 ;  /* 0xff80000016b47808 */ /* 0x000fe20005000000 */
[-C--:B------:R-:W-:Y:S01]  /*20720*/  FFMA.FTZ R24, R8, -R193.reuse, R24 ;  /* 0x800000c108187223 */ /* 0x080fe20000010018 */
[----:B------:R-:W-:Y:S01]  /*20730*/  FSEL R183, R23, -INF , !P1 ;  /* 0xff80000017b77808 */ /* 0x000fe20004800000 */
[----:B------:R-:W-:Y:S01]  /*20740*/  FFMA.FTZ R25, R9, -R193, R25 ;  /* 0x800000c109197223 */ /* 0x000fe20000010019 */
[----:B------:R-:W-:Y:S01]  /*20750*/  FSEL R26, R26, -INF , !P3 ;  /* 0xff8000001a1a7808 */ /* 0x000fe20005800000 */
[--C-:B------:R-:W-:Y:S01]  /*20760*/  IMAD.IADD R4, R205, 0x1, -R5.reuse ;  /* 0x00000001cd047824 */ /* 0x100fe200078e0a05 */
[----:B------:R-:W-:Y:S01]  /*20770*/  FSEL R27, R27, -INF , !P6 ;  /* 0xff8000001b1b7808 */ /* 0x000fe20007000000 */
[--C-:B------:R-:W-:Y:S01]  /*20780*/  IMAD.IADD R6, R205, 0x1, -R0.reuse ;  /* 0x00000001cd067824 */ /* 0x100fe200078e0a00 */
[C---:B------:R-:W-:Y:S01]  /*20790*/  ISETP.GE.AND P2, PT, R0.reuse, R197, PT ;  /* 0x000000c50000720c */ /* 0x040fe20003f46270 */
[C---:B------:R-:W-:Y:S01]  /*207a0*/  IMAD.IADD R7, R201.reuse, 0x1, -R5 ;  /* 0x00000001c9077824 */ /* 0x040fe200078e0a05 */
[C---:B------:R-:W-:Y:S01]  /*207b0*/  ISETP.GE.AND P1, PT, R0.reuse, R198, PT ;  /* 0x000000c60000720c */ /* 0x040fe20003f26270 */
[--C-:B------:R-:W-:Y:S01]  /*207c0*/  IMAD.IADD R8, R201, 0x1, -R0.reuse ;  /* 0x00000001c9087824 */ /* 0x100fe200078e0a00 */
        /* <DEDUP_REMOVED lines=9> */
[----:B------:R-:W-:Y:S02]  /*20860*/  FSEL R24, R24, -INF , !P0 ;  /* 0xff80000018187808 */ /* 0x000fe40004000000 */
[----:B------:R-:W-:Y:S01]  /*20870*/  IABS R6, R7 ;  /* 0x0000000700067213 */ /* 0x000fe20000000000 */
[----:B------:R-:W-:Y:S01]  /*20880*/  IMAD.MOV.U32 R7, RZ, RZ, R10 ;  /* 0x000000ffff077224 */ /* 0x000fe200078e000a */
[C---:B------:R-:W-:Y:S02]  /*20890*/  ISETP.GE.AND P0, PT, R5.reuse, R197, PT ;  /* 0x000000c50500720c */ /* 0x040fe40003f06270 */
[----:B------:R-:W-:Y:S01]  /*208a0*/  I2FP.F32.S32 R4, R0 ;  /* 0x0000000000047245 */ /* 0x000fe20000201400 */
[----:B------:R-:W-:Y:S01]  /*208b0*/  IMAD.MOV.U32 R0, RZ, RZ, R6 ;  /* 0x000000ffff007224 */ /* 0x000fe200078e0006 */
[----:B------:R-:W-:Y:S02]  /*208c0*/  IABS R9, R9 ;  /* 0x0000000900097213 */ /* 0x000fe40000000000 */
[----:B------:R-:W-:Y:S01]  /*208d0*/  ISETP.GE.OR P0, PT, R5, R206, !P0 ;  /* 0x000000ce0500720c */ /* 0x000fe20004706670 */
[----:B------:R-:W-:Y:S01]  /*208e0*/  FFMA.FTZ R29, R4, -R193, R29 ;  /* 0x800000c1041d7223 */ /* 0x000fe2000001001d */
[----:B------:R-:W-:Y:S02]  /*208f0*/  I2FP.F32.S32 R4, R9 ;  /* 0x0000000900047245 */ /* 0x000fe40000201400 */
[----:B------:R-:W-:Y:S02]  /*20900*/  FSEL R25, R25, -INF , !P5 ;  /* 0xff80000019197808 */ /* 0x000fe40006800000 */
[----:B------:R-:W-:Y:S01]  /*20910*/  FSEL R30, R30, -INF , !P2 ;  /* 0xff8000001e1e7808 */ /* 0x000fe20005000000 */
[----:B------:R-:W-:Y:S01]  /*20920*/  FFMA.FTZ R34, R4, -R193, R34 ;  /* 0x800000c104227223 */ /* 0x000fe20000010022 */
[----:B------:R-:W-:Y:S01]  /*20930*/  FSEL R31, R31, -INF , !P0 ;  /* 0xff8000001f1f7808 */ /* 0x000fe20004000000 */
[----:B------:R-:W-:Y:S01]  /*20940*/  VIADD R4, R2, 0x20 ;  /* 0x0000002002047836 */ /* 0x000fe20000000000 */
[C---:B------:R-:W-:Y:S02]  /*20950*/  ISETP.GE.AND P5, PT, R5.reuse, R198, PT ;  /* 0x000000c60500720c */ /* 0x040fe40003fa6270 */
[C---:B------:R-:W-:Y:S01]  /*20960*/  ISETP.GE.AND P2, PT, R5.reuse, R200, PT ;  /* 0x000000c80500720c */ /* 0x040fe20003f46270 */
[----:B------:R-:W-:Y:S01]  /*20970*/  IMAD.IADD R9, R204, 0x1, -R4 ;  /* 0x00000001cc097824 */ /* 0x000fe200078e0a04 */
[C---:B------:R-:W-:Y:S02]  /*20980*/  ISETP.GE.AND P0, PT, R5.reuse, R199, PT ;  /* 0x000000c70500720c */ /* 0x040fe40003f06270 */
[----:B------:R-:W-:Y:S02]  /*20990*/  IABS R8, R8 ;  /* 0x0000000800087213 */ /* 0x000fe40000000000 */
[----:B------:R-:W-:Y:S02]  /*209a0*/  I2FP.F32.S32 R0, R0 ;  /* 0x0000000000007245 */ /* 0x000fe40000201400 */
[C---:B------:R-:W-:Y:S02]  /*209b0*/  ISETP.GE.OR P5, PT, R5.reuse, R207, !P5 ;  /* 0x000000cf0500720c */ /* 0x040fe40006fa6670 */
[C---:B------:R-:W-:Y:S01]  /*209c0*/  ISETP.GE.OR P2, PT, R5.reuse, R209, !P2 ;  /* 0x000000d10500720c */ /* 0x040fe20005746670 */
[----:B------:R-:W-:Y:S01]  /*209d0*/  FFMA.FTZ R33, R0, -R193, R33 ;  /* 0x800000c100217223 */ /* 0x000fe20000010021 */
[----:B------:R-:W-:Y:S01]  /*209e0*/  ISETP.GE.OR P0, PT, R5, R208, !P0 ;  /* 0x000000d00500720c */ /* 0x000fe20004706670 */
[----:B------:R-:W-:Y:S01]  /*209f0*/  VIADD R0, R2, 0x21 ;  /* 0x0000002102007836 */ /* 0x000fe20000000000 */
[----:B------:R-:W-:Y:S01]  /*20a00*/  I2FP.F32.S32 R7, R7 ;  /* 0x0000000700077245 */ /* 0x000fe20000201400 */
[C---:B------:R-:W-:Y:S01]  /*20a10*/  IMAD.IADD R5, R204.reuse, 0x1, -R5 ;  /* 0x00000001cc057824 */ /* 0x040fe200078e0a05 */
[----:B------:R-:W-:Y:S01]  /*20a20*/  I2FP.F32.S32 R6, R8 ;  /* 0x0000000800067245 */ /* 0x000fe20000201400 */
[----:B------:R-:W-:Y:S01]  /*20a30*/  IMAD.IADD R10, R204, 0x1, -R0 ;  /* 0x00000001cc0a7824 */ /* 0x000fe200078e0a00 */
[----:B------:R-:W-:Y:S01]  /*20a40*/  FSEL R29, R29, -INF , !P5 ;  /* 0xff8000001d1d7808 */ /* 0x000fe20006800000 */
[----:B------:R-:W-:Y:S01]  /*20a50*/  FFMA.FTZ R28, R7, -R193, R28 ;  /* 0x800000c1071c7223 */ /* 0x000fe2000001001c */
[----:B------:R-:W-:Y:S01]  /*20a60*/  IABS R11, R5 ;  /* 0x00000005000b7213 */ /* 0x000fe20000000000 */
[----:B------:R-:W-:Y:S01]  /*20a70*/  FFMA.FTZ R32, R6, -R193, R32 ;  /* 0x800000c106207223 */ /* 0x000fe20000010020 */
[----:B------:R-:W-:Y:S01]  /*20a80*/  IABS R5, R9 ;  /* 0x0000000900057213 */ /* 0x000fe20000000000 */
[C---:B------:R-:W-:Y:S01]  /*20a90*/  IMAD.IADD R7, R201.reuse, 0x1, -R0 ;  /* 0x00000001c9077824 */ /* 0x040fe200078e0a00 */
[----:B------:R-:W-:Y:S01]  /*20aa0*/  FSEL R28, R28, -INF , !P1 ;  /* 0xff8000001c1c7808 */ /* 0x000fe20004800000 */
[----:B------:R-:W-:Y:S01]  /*20ab0*/  IMAD.IADD R6, R201, 0x1, -R4 ;  /* 0x00000001c9067824 */ /* 0x000fe200078e0a04 */
[----:B------:R-:W-:Y:S01]  /*20ac0*/  ISETP.GE.AND P1, PT, R4, R200, PT ;  /* 0x000000c80400720c */ /* 0x000fe20003f26270 */
[----:B------:R-:W-:Y:S01]  /*20ad0*/  IMAD.MOV.U32 R9, RZ, RZ, R11 ;  /* 0x000000ffff097224 */ /* 0x000fe200078e000b */
[----:B------:R-:W-:Y:S02]  /*20ae0*/  IABS R7, R7 ;  /* 0x0000000700077213 */ /* 0x000fe40000000000 */
[----:B------:R-:W-:Y:S02]  /*20af0*/  IABS R8, R6 ;  /* 0x0000000600087213 */ /* 0x000fe40000000000 */
[----:B------:R-:W-:Y:S02]  /*20b00*/  I2FP.F32.S32 R9, R9 ;  /* 0x0000000900097245 */ /* 0x000fe40000201400 */
[----:B------:R-:W-:Y:S02]  /*20b10*/  I2FP.F32.S32 R8, R8 ;  /* 0x0000000800087245 */ /* 0x000fe40000201400 */
[----:B------:R-:W-:Y:S01]  /*20b20*/  I2FP.F32.S32 R7, R7 ;  /* 0x0000000700077245 */ /* 0x000fe20000201400 */
[-C--:B------:R-:W-:Y:S01]  /*20b30*/  FFMA.FTZ R35, R9, -R193.reuse, R35 ;  /* 0x800000c109237223 */ /* 0x080fe20000010023 */
[----:B------:R-:W-:Y:S01]  /*20b40*/  ISETP.GE.AND P5, PT, R0, R200, PT ;  /* 0x000000c80000720c */ /* 0x000fe20003fa6270 */
[-C--:B------:R-:W-:Y:S01]  /*20b50*/  FFMA.FTZ R36, R8, -R193.reuse, R36 ;  /* 0x800000c108247223 */ /* 0x080fe20000010024 */
[----:B------:R-:W-:Y:S01]  /*20b60*/  IABS R6, R10 ;  /* 0x0000000a00067213 */ /* 0x000fe20000000000 */
[----:B------:R-:W-:Y:S01]  /*20b70*/  FFMA.FTZ R37, R7, -R193, R37 ;  /* 0x800000c107257223 */ /* 0x000fe20000010025 */
[-C--:B------:R-:W-:Y:S01]  /*20b80*/  ISETP.GE.OR P1, PT, R4, R209.reuse, !P1 ;  /* 0x000000d10400720c */ /* 0x080fe20004f26670 */
[----:B------:R-:W-:Y:S01]  /*20b90*/  VIADD R7, R2, 0x28 ;  /* 0x0000002802077836 */ /* 0x000fe20000000000 */
[----:B------:R-:W-:Y:S01]  /*20ba0*/  ISETP.GE.OR P5, PT, R0, R209, !P5 ;  /* 0x000000d10000720c */ /* 0x000fe20006fa6670 */
[----:B------:R-:W-:Y:S01]  /*20bb0*/  IMAD.IADD R8, R205, 0x1, -R4 ;  /* 0x00000001cd087824 */ /* 0x000fe200078e0a04 */
[----:B------:R-:W-:Y:S02]  /*20bc0*/  I2FP.F32.S32 R6, R6 ;  /* 0x0000000600067245 */ /* 0x000fe40000201400 */
[----:B------:R-:W-:Y:S02]  /*20bd0*/  I2FP.F32.S32 R5, R5 ;  /* 0x0000000500057245 */ /* 0x000fe40000201400 */
[----:B------:R-:W-:Y:S01]  /*20be0*/  FSEL R32, R32, -INF , !P3 ;  /* 0xff80000020207808 */ /* 0x000fe20005800000 */
[-C--:B------:R-:W-:Y:S01]  /*20bf0*/  FFMA.FTZ R39, R6, -R193.reuse, R39 ;  /* 0x800000c106277223 */ /* 0x080fe20000010027 */
[----:B------:R-:W-:Y:S01]  /*20c00*/  FSEL R33, R33, -INF , !P2 ;  /* 0xff80000021217808 */ /* 0x000fe20005000000 */
[----:B------:R-:W-:Y:S01]  /*20c10*/  FFMA.FTZ R38, R5, -R193, R38 ;  /* 0x800000c105267223 */ /* 0x000fe20000010026 */
[----:B------:R-:W-:Y:S01]  /*20c20*/  FSEL R19, R34, -INF , !P6 ;  /* 0xff80000022137808 */ /* 0x000fe20007000000 */
[----:B------:R-:W-:Y:S01]  /*20c30*/  IMAD.IADD R5, R202, 0x1, -R0 ;  /* 0x00000001ca057824 */ /* 0x000fe200078e0a00 */
[----:B------:R-:W-:Y:S01]  /*20c40*/  ISETP.GE.AND P3, PT, R4, R199, PT ;  /* 0x000000c70400720c */ /* 0x000fe20003f66270 */
[----:B------:R-:W-:Y:S01]  /*20c50*/  IMAD.IADD R6, R202, 0x1, -R4 ;  /* 0x00000001ca067824 */ /* 0x000fe200078e0a04 */
        /* <DEDUP_REMOVED lines=20> */
[----:B------:R-:W-:Y:S02]  /*20da0*/  I2FP.F32.S32 R0, R0 ;  /* 0x0000000000007245 */ /* 0x000fe40000201400 */
[----:B------:R-:W-:Y:S01]  /*20db0*/  I2FP.F32.S32 R4, R6 ;  /* 0x0000000600047245 */ /* 0x000fe20000201400 */
[----:B------:R-:W-:Y:S01]  /*20dc0*/  IMAD.MOV.U32 R6, RZ, RZ, R9 ;  /* 0x000000ffff067224 */ /* 0x000fe200078e0009 */
[----:B------:R-:W-:Y:S01]  /*20dd0*/  IABS R5, R5 ;  /* 0x0000000500057213 */ /* 0x000fe20000000000 */
[----:B------:R-:W-:Y:S01]  /*20de0*/  FFMA.FTZ R46, R0, -R193, R46 ;  /* 0x800000c1002e7223 */ /* 0x000fe2000001002e */
[----:B------:R-:W-:Y:S01]  /*20df0*/  I2FP.F32.S32 R8, R8 ;  /* 0x0000000800087245 */ /* 0x000fe20000201400 */
[----:B------:R-:W4:Y:S01]  /*20e00*/  LD.E R0, desc[UR4][R172.64+0xdc] ;  /* 0x0000dc04ac007980 */ /* 0x000f22000c101900 */
        /* <DEDUP_REMOVED lines=8> */
[CC--:B------:R-:W-:Y:S01]  /*20e90*/  ISETP.GE.AND P3, PT, R7.reuse, R197.reuse, PT ;  /* 0x000000c50700720c */ /* 0x0c0fe20003f66270 */
[--C-:B------:R-:W-:Y:S01]  /*20ea0*/  IMAD.IADD R4, R202, 0x1, -R6.reuse ;  /* 0x00000001ca047824 */ /* 0x100fe200078e0a06 */
[----:B------:R-:W-:Y:S01]  /*20eb0*/  ISETP.GE.AND P0, PT, R6, R197, PT ;  /* 0x000000c50600720c */ /* 0x000fe20003f06270 */
[----:B------:R-:W-:Y:S01]  /*20ec0*/  FFMA.FTZ R41, R8, -R193, R41 ;  /* 0x800000c108297223 */ /* 0x000fe20000010029 */
[----:B------:R-:W-:Y:S01]  /*20ed0*/  ISETP.GE.OR P3, PT, R7, R206, !P3 ;  /* 0x000000ce0700720c */ /* 0x000fe20005f66670 */
[--C-:B------:R-:W-:Y:S01]  /*20ee0*/  IMAD.IADD R5, R205, 0x1, -R6.reuse ;  /* 0x00000001cd057824 */ /* 0x100fe200078e0a06 */
[----:B------:R-:W-:Y:S01]  /*20ef0*/  IABS R10, R4 ;  /* 0x00000004000a7213 */ /* 0x000fe20000000000 */
[C-C-:B------:R-:W-:Y:S01]  /*20f00*/  IMAD.IADD R9, R201.reuse, 0x1, -R7.reuse ;  /* 0x00000001c9097824 */ /* 0x140fe200078e0a07 */
[----:B------:R-:W-:Y:S01]  /*20f10*/  ISETP.GE.OR P0, PT, R6, R206, !P0 ;  /* 0x000000ce0600720c */ /* 0x000fe20004706670 */
[----:B------:R-:W-:Y:S01]  /*20f20*/  IMAD.IADD R11, R201, 0x1, -R6 ;  /* 0x00000001c90b7824 */ /* 0x000fe200078e0a06 */
[----:B------:R-:W-:Y:S01]  /*20f30*/  I2FP.F32.S32 R10, R10 ;  /* 0x0000000a000a7245 */ /* 0x000fe20000201400 */
[----:B------:R-:W-:Y:S01]  /*20f40*/  IMAD.IADD R8, R205, 0x1, -R7 ;  /* 0x00000001cd087824 */ /* 0x000fe200078e0a07 */
[----:B------:R-:W-:Y:S02]  /*20f50*/  IABS R4, R5 ;  /* 0x0000000500047213 */ /* 0x000fe40000000000 */
[----:B------:R-:W-:Y:S01]  /*20f60*/  IABS R9, R9 ;  /* 0x0000000900097213 */ /* 0x000fe20000000000 */
[-C--:B------:R-:W-:Y:S01]  /*20f70*/  FFMA.FTZ R47, R10, -R193.reuse, R47 ;  /* 0x800000c10a2f7223 */ /* 0x080fe2000001002f */
[----:B------:R-:W-:Y:S02]  /*20f80*/  I2FP.F32.S32 R4, R4 ;  /* 0x0000000400047245 */ /* 0x000fe40000201400 */
[----:B------:R-:W-:Y:S02]  /*20f90*/  FSEL R42, R42, -INF , !P2 ;  /* 0xff8000002a2a7808 */ /* 0x000fe40005000000 */
[----:B------:R-:W-:Y:S01]  /*20fa0*/  FSEL R43, R43, -INF , !P1 ;  /* 0xff8000002b2b7808 */ /* 0x000fe20004800000 */
[----:B------:R-:W-:Y:S01]  /*20fb0*/  FFMA.FTZ R45, R4, -R193, R45 ;  /* 0x800000c1042d7223 */ /* 0x000fe2000001002d */
[----:B------:R-:W-:Y:S01]  /*20fc0*/  FSEL R40, R40, -INF , !P6 ;  /* 0xff80000028287808 */ /* 0x000fe20007000000 */
[----:B------:R-:W-:Y:S01]  /*20fd0*/  VIADD R4, R2, 0x31 ;  /* 0x0000003102047836 */ /* 0x000fe20000000000 */
[----:B------:R-:W-:Y:S02]  /*20fe0*/  IABS R5, R11 ;  /* 0x0000000b00057213 */ /* 0x000fe40000000000 */
[C---:B------:R-:W-:Y:S02]  /*20ff0*/  ISETP.GE.AND P2, PT, R7.reuse, R198, PT ;  /* 0x000000c60700720c */ /* 0x040fe40003f46270 */
[C---:B------:R-:W-:Y:S02]  /*21000*/  ISETP.GE.AND P1, PT, R7.reuse, R200, PT ;  /* 0x000000c80700720c */ /* 0x040fe40003f26270 */
[----:B------:R-:W-:Y:S02]  /*21010*/  ISETP.GE.AND P6, PT, R7, R199, PT ;  /* 0x000000c70700720c */ /* 0x000fe40003fc6270 */
        /* <DEDUP_REMOVED lines=9> */
[----:B------:R-:W-:Y:S02]  /*210b0*/  I2FP.F32.S32 R5, R5 ;  /* 0x0000000500057245 */ /* 0x000fe40000201400 */
[C---:B------:R-:W-:Y:S02]  /*210c0*/  ISETP.GE.OR P2, PT, R7.reuse, R207, !P2 ;  /* 0x000000cf0700720c */ /* 0x040fe40005746670 */
[----:B------:R-:W-:Y:S01]  /*210d0*/  ISETP.GE.OR P1, PT, R7, R209, !P1 ;  /* 0x000000d10700720c */ /* 0x000fe20004f26670 */
[----:B------:R-:W-:Y:S01]  /*210e0*/  FFMA.FTZ R49, R5, -R193, R49 ;  /* 0x800000c105317223 */ /* 0x000fe20000010031 */
[----:B------:R-:W-:Y:S01]  /*210f0*/  ISETP.GE.OR P6, PT, R7, R208, !P6 ;  /* 0x000000d00700720c */ /* 0x000fe200077c6670 */
[----:B------:R-:W-:Y:S01]  /*21100*/  IMAD.IADD R7, R204, 0x1, -R7 ;  /* 0x00000001cc077824 */ /* 0x000fe200078e0a07 */
[----:B------:R-:W-:Y:S01]  /*21110*/  IABS R8, R8 ;  /* 0x0000000800087213 */ /* 0x000fe20000000000 */
[----:B------:R-:W-:Y:S01]  /*21120*/  VIADD R5, R2, 0x30 ;  /* 0x0000003002057836 */ /* 0x000fe20000000000 */
[C---:B------:R-:W-:Y:S02]  /*21130*/  ISETP.GE.OR P5, PT, R6.reuse, R207, !P5 ;  /* 0x000000cf0600720c */ /* 0x040fe40006fa6670 */
[----:B------:R-:W-:Y:S01]  /*21140*/  ISETP.GE.OR P3, PT, R6, R209, !P3 ;  /* 0x000000d10600720c */ /* 0x000fe20005f66670 */
[--C-:B------:R-:W-:Y:S01]  /*21150*/  IMAD.IADD R10, R204, 0x1, -R5.reuse ;  /* 0x00000001cc0a7824 */ /* 0x100fe200078e0a05 */
[----:B------:R-:W-:Y:S01]  /*21160*/  ISETP.GE.OR P0, PT, R6, R208, !P0 ;  /* 0x000000d00600720c */ /* 0x000fe20004706670 */
[----:B------:R-:W-:Y:S01]  /*21170*/  IMAD.IADD R6, R204, 0x1, -R6 ;  /* 0x00000001cc067824 */ /* 0x000fe200078e0a06 */
[----:B------:R-:W-:Y:S02]  /*21180*/  I2FP.F32.S32 R8, R8 ;  /* 0x0000000800087245 */ /* 0x000fe40000201400 */
[----:B------:R-:W-:Y:S02]  /*21190*/  IABS R12, R7 ;  /* 0x00000007000c7213 */ /* 0x000fe40000000000 */
[----:B------:R-:W-:Y:S01]  /*211a0*/  IABS R11, R6 ;  /* 0x00000006000b7213 */ /* 0x000fe20000000000 */
[----:B------:R-:W-:Y:S01]  /*211b0*/  FFMA.FTZ R44, R8, -R193, R44 ;  /* 0x800000c1082c7223 */ /* 0x000fe2000001002c */
[----:B------:R-:W-:Y:S01]  /*211c0*/  IABS R6, R9 ;  /* 0x0000000900067213 */ /* 0x000fe20000000000 */
[----:B------:R-:W-:Y:S01]  /*211d0*/  IMAD.MOV.U32 R9, RZ, RZ, R12 ;  /* 0x000000ffff097224 */ /* 0x000fe200078e000c */
[----:B------:R-:W-:Y:S01]  /*211e0*/  IABS R7, R10 ;  /* 0x0000000a00077213 */ /* 0x000fe20000000000 */
[----:B------:R-:W-:Y:S01]  /*211f0*/  IMAD.IADD R8, R201, 0x1, -R5 ;  /* 0x00000001c9087824 */ /* 0x000fe200078e0a05 */
[----:B------:R-:W-:Y:S01]  /*21200*/  I2FP.F32.S32 R6, R6 ;  /* 0x0000000600067245 */ /* 0x000fe20000201400 */
[----:B------:R-:W-:Y:S01]  /*21210*/  IMAD.MOV.U32 R10, RZ, RZ, R11 ;  /* 0x000000ffff0a7224 */ /* 0x000fe200078e000b */
[----:B------:R-:W-:Y:S02]  /*21220*/  I2FP.F32.S32 R9, R9 ;  /* 0x0000000900097245 */ /* 0x000fe40000201400 */
[----:B------:R-:W-:Y:S01]  /*21230*/  IABS R8, R8 ;  /* 0x0000000800087213 */ /* 0x000fe20000000000 */
[-C--:B------:R-:W-:Y:S01]  /*21240*/  FFMA.FTZ R53, R6, -R193.reuse, R53 ;  /* 0x800000c106357223 */ /* 0x080fe20000010035 */
[----:B------:R-:W-:Y:S01]  /*21250*/  I2FP.F32.S32 R10, R10 ;  /* 0x0000000a000a7245 */ /* 0x000fe20000201400 */
[----:B------:R-:W-:Y:S01]  /*21260*/  FFMA.FTZ R50, R9, -R193, R50 ;  /* 0x800000c109327223 */ /* 0x000fe20000010032 */
[----:B------:R-:W-:Y:S01]  /*21270*/  I2FP.F32.S32 R8, R8 ;  /* 0x0000000800087245 */ /* 0x000fe20000201400 */
[----:B------:R-:W-:Y:S01]  /*21280*/  IMAD.IADD R6, R205, 0x1, -R5 ;  /* 0x00000001cd067824 */ /* 0x000fe200078e0a05 */
[----:B------:R-:W-:Y:S01]  /*21290*/  I2FP.F32.S32 R7, R7 ;  /* 0x0000000700077245 */ /* 0x000fe20000201400 */
[-C--:B------:R-:W-:Y:S01]  /*212a0*/  FFMA.FTZ R51, R10, -R193.reuse, R51 ;  /* 0x800000c10a337223 */ /* 0x080fe20000010033 */
[----:B------:R-:W-:Y:S01]  /*212b0*/  FSEL R44, R44, -INF , !P2 ;  /* 0xff8000002c2c7808 */ /* 0x000fe20005000000 */
[-C--:B------:R-:W-:Y:S01]  /*212c0*/  FFMA.FTZ R52, R8, -R193.reuse, R52 ;  /* 0x800000c108347223 */ /* 0x080fe20000010034 */
[----:B------:R-:W-:Y:S01]  /*212d0*/  FSEL R45, R45, -INF , !P5 ;  /* 0xff8000002d2d7808 */ /* 0x000fe20006800000 */
[----:B------:R-:W-:Y:S01]  /*212e0*/  FFMA.FTZ R54, R7, -R193, R54 ;  /* 0x800000c107367223 */ /* 0x000fe20000010036 */
[-C--:B------:R-:W-:Y:S01]  /*212f0*/  ISETP.GE.AND P2, PT, R5, R200.reuse, PT ;  /* 0x000000c80500720c */ /* 0x080fe20003f46270 */
[--C-:B------:R-:W-:Y:S01]  /*21300*/  IMAD.IADD R7, R204, 0x1, -R4.reuse ;  /* 0x00000001cc077824 */ /* 0x100fe200078e0a04 */
[----:B------:R-:W-:Y:S01]  /*21310*/  ISETP.GE.AND P5, PT, R4, R200, PT ;  /* 0x000000c80400720c */ /* 0x000fe20003fa6270 */
[----:B------:R-:W-:Y:S01]  /*21320*/  IMAD.IADD R8, R202, 0x1, -R5 ;  /* 0x00000001ca087824 */ /* 0x000fe200078e0a05 */
[----:B------:R-:W-:Y:S02]  /*21330*/  FSEL R48, R48, -INF , !P1 ;  /* 0xff80000030307808 */ /* 0x000fe40004800000 */
[----:B------:R-:W-:Y:S02]  /*21340*/  FSEL R49, R49, -INF , !P3 ;  /* 0xff80000031317808 */ /* 0x000fe40005800000 */
[----:B------:R-:W-:Y:S02]  /*21350*/  FSEL R17, R50, -INF , !P6 ;  /* 0xff80000032117808 */ /* 0x000fe40007000000 */
[C---:B------:R-:W-:Y:S02]  /*21360*/  ISETP.GE.AND P1, PT, R5.reuse, R197, PT ;  /* 0x000000c50500720c */ /* 0x040fe40003f26270 */
[C---:B------:R-:W-:Y:S02]  /*21370*/  ISETP.GE.AND P3, PT, R5.reuse, R198, PT ;  /* 0x000000c60500720c */ /* 0x040fe40003f66270 */
[C---:B------:R-:W-:Y:S02]  /*21380*/  ISETP.GE.AND P6, PT, R5.reuse, R199, PT ;  /* 0x000000c70500720c */ /* 0x040fe40003fc6270 */
[-C--:B------:R-:W-:Y:S02]  /*21390*/  ISETP.GE.OR P2, PT, R5, R209.reuse, !P2 ;  /* 0x000000d10500720c */ /* 0x080fe40005746670 */
[----:B------:R-:W-:Y:S02]  /*213a0*/  ISETP.GE.OR P5, PT, R4, R209, !P5 ;  /* 0x000000d10400720c */ /* 0x000fe40006fa6670 */
[----:B------:R-:W-:Y:S02]  /*213b0*/  FSEL R51, R51, -INF , !P0 ;  /* 0xff80000033337808 */ /* 0x000fe40004000000 */
[----:B------:R-:W-:Y:S02]  /*213c0*/  FSEL R52, R52, -INF , !P2 ;  /* 0xff80000034347808 */ /* 0x000fe40005000000 */
[----:B------:R-:W-:Y:S02]  /*213d0*/  FSEL R53, R53, -INF , !P5 ;  /* 0xff80000035357808 */ /* 0x000fe40006800000 */
[C---:B------:R-:W-:Y:S02]  /*213e0*/  ISETP.GE.OR P1, PT, R5.reuse, R206, !P1 ;  /* 0x000000ce0500720c */ /* 0x040fe40004f26670 */
[C---:B------:R-:W-:Y:S02]  /*213f0*/  ISETP.GE.OR P3, PT, R5.reuse, R207, !P3 ;  /* 0x000000cf0500720c */ /* 0x040fe40005f66670 */
[----:B------:R-:W-:Y:S01]  /*21400*/  ISETP.GE.OR P6, PT, R5, R208, !P6 ;  /* 0x000000d00500720c */ /* 0x000fe200077c6670 */
[--C-:B------:R-:W-:Y:S01]  /*21410*/  IMAD.IADD R5, R202, 0x1, -R4.reuse ;  /* 0x00000001ca057824 */ /* 0x100fe200078e0a04 */
[C---:B------:R-:W-:Y:S02]  /*21420*/  ISETP.GE.AND P0, PT, R4.reuse, R197, PT ;  /* 0x000000c50400720c */ /* 0x040fe40003f06270 */
[C---:B------:R-:W-:Y:S02]  /*21430*/  ISETP.GE.AND P2, PT, R4.reuse, R198, PT ;  /* 0x000000c60400720c */ /* 0x040fe40003f46270 */
[C---:B------:R-:W-:Y:S02]  /*21440*/  ISETP.GE.AND P5, PT, R4.reuse, R199, PT ;  /* 0x000000c70400720c */ /* 0x040fe40003fa6270 */
[----:B------:R-:W-:Y:S02]  /*21450*/  IABS R10, R7 ;  /* 0x00000007000a7213 */ /* 0x000fe40000000000 */
        /* <DEDUP_REMOVED lines=11> */
[----:B------:R-:W-:Y:S01]  /*21510*/  I2FP.F32.S32 R4, R7 ;  /* 0x0000000700047245 */ /* 0x000fe20000201400 */
[----:B------:R-:W-:Y:S01]  /*21520*/  IMAD.MOV.U32 R7, RZ, RZ, R11 ;  /* 0x000000ffff077224 */ /* 0x000fe200078e000b */
[----:B------:R-:W-:Y:S01]  /*21530*/  I2FP.F32.S32 R6, R6 ;  /* 0x0000000600067245 */ /* 0x000fe20000201400 */
[----:B------:R-:W-:Y:S01]  /*21540*/  FFMA.FTZ R55, R5, -R193, R55 ;  /* 0x800000c105377223 */ /* 0x000fe20000010037 */
[----:B------:R-:W-:Y:S01]  /*21550*/  FMNMX.FTZ R103, R107, R3, !PT ;  /* 0x000000036b677209 */ /* 0x000fe20007810000 */
[----:B------:R-:W-:Y:S01]  /*21560*/  FFMA.FTZ R58, R4, -R193, R58 ;  /* 0x800000c1043a7223 */ /* 0x000fe2000001003a */
[----:B------:R-:W-:Y:S01]  /*21570*/  I2FP.F32.S32 R5, R7 ;  /* 0x0000000700057245 */ /* 0x000fe20000201400 */
[C---:B------:R-:W-:Y:S01]  /*21580*/  VIADD R4, R2.reuse, 0x38 ;  /* 0x0000003802047836 */ /* 0x040fe20000000000 */
[----:B------:R-:W-:Y:S01]  /*21590*/  I2FP.F32.S32 R7, R8 ;  /* 0x0000000800077245 */ /* 0x000fe20000201400 */
[----:B------:R-:W-:Y:S01]  /*215a0*/  VIADD R2, R2, 0x39 ;  /* 0x0000003902027836 */ /* 0x000fe20000000000 */
[----:B------:R-:W-:Y:S01]  /*215b0*/  FSEL R58, R58, -INF , !P1 ;  /* 0xff8000003a3a7808 */ /* 0x000fe20004800000 */
[----:B------:R-:W-:Y:S01]  /*215c0*/  FFMA.FTZ R59, R6, -R193, R59 ;  /* 0x800000c1063b7223 */ /* 0x000fe2000001003b */
[----:B------:R-:W-:Y:S01]  /*215d0*/  ISETP.GE.AND P1, PT, R4, R197, PT ;  /* 0x000000c50400720c */ /* 0x000fe20003f26270 */
[----:B------:R-:W-:Y:S01]  /*215e0*/  FFMA.FTZ R56, R5, -R193, R56 ;  /* 0x800000c105387223 */ /* 0x000fe20000010038 */
[----:B------:R-:W-:Y:S01]  /*215f0*/  FMNMX.FTZ R103, R181, R103, !PT ;  /* 0x00000067b5677209 */ /* 0x000fe20007810000 */
[C---:B------:R-:W-:Y:S01]  /*21600*/  IMAD.IADD R5, R202.reuse, 0x1, -R2 ;  /* 0x00000001ca057824 */ /* 0x040fe200078e0a02 */
[----:B------:R-:W-:Y:S01]  /*21610*/  FSEL R59, R59, -INF , !P0 ;  /* 0xff8000003b3b7808 */ /* 0x000fe20004000000 */
[--C-:B------:R-:W-:Y:S01]  /*21620*/  IMAD.IADD R6, R202, 0x1, -R4.reuse ;  /* 0x00000001ca067824 */ /* 0x100fe200078e0a04 */
[----:B------:R-:W-:Y:S01]  /*21630*/  ISETP.GE.AND P0, PT, R2, R197, PT ;  /* 0x000000c50200720c */ /* 0x000fe20003f06270 */
[----:B------:R-:W-:Y:S01]  /*21640*/  IMAD.IADD R10, R201, 0x1, -R4 ;  /* 0x00000001c90a7824 */ /* 0x000fe200078e0a04 */
[----:B------:R-:W-:Y:S01]  /*21650*/  IABS R5, R5 ;  /* 0x0000000500057213 */ /* 0x000fe20000000000 */
[----:B------:R-:W-:Y:S01]  /*21660*/  FFMA.FTZ R57, R7, -R193, R57 ;  /* 0x800000c107397223 */ /* 0x000fe20000010039 */
[----:B------:R-:W-:Y:S01]  /*21670*/  IABS R8, R6 ;  /* 0x0000000600087213 */ /* 0x000fe20000000000 */
[C---:B------:R-:W-:Y:S01]  /*21680*/  IMAD.IADD R9, R205.reuse, 0x1, -R2 ;  /* 0x00000001cd097824 */ /* 0x040fe200078e0a02 */
[----:B------:R-:W-:Y:S01]  /*21690*/  I2FP.F32.S32 R5, R5 ;  /* 0x0000000500057245 */ /* 0x000fe20000201400 */
[----:B------:R-:W-:Y:S01]  /*216a0*/  IMAD.IADD R7, R205, 0x1, -R4 ;  /* 0x00000001cd077824 */ /* 0x000fe200078e0a04 */
[----:B------:R-:W-:Y:S02]  /*216b0*/  I2FP.F32.S32 R8, R8 ;  /* 0x0000000800087245 */ /* 0x000fe40000201400 */
[----:B------:R-:W-:Y:S01]  /*216c0*/  IABS R6, R9 ;  /* 0x0000000900067213 */ /* 0x000fe20000000000 */
[----:B------:R-:W-:Y:S01]  /*216d0*/  FFMA.FTZ R63, R5, -R193, R63 ;  /* 0x800000c1053f7223 */ /* 0x000fe2000001003f */
[----:B------:R-:W-:Y:S01]  /*216e0*/  IABS R7, R7 ;  /* 0x0000000700077213 */ /* 0x000fe20000000000 */
[----:B------:R-:W-:Y:S01]  /*216f0*/  FFMA.FTZ R62, R8, -R193, R62 ;  /* 0x800000c1083e7223 */ /* 0x000fe2000001003e */
[-C--:B------:R-:W-:Y:S01]  /*21700*/  ISETP.GE.OR P1, PT, R4, R206.reuse, !P1 ;  /* 0x000000ce0400720c */ /* 0x080fe20004f26670 */
[----:B------:R-:W-:Y:S01]  /*21710*/  IMAD.IADD R5, R201, 0x1, -R2 ;  /* 0x00000001c9057824 */ /* 0x000fe200078e0a02 */
[----:B------:R-:W-:Y:S02]  /*21720*/  ISETP.GE.OR P0, PT, R2, R206, !P0 ;  /* 0x000000ce0200720c */ /* 0x000fe40004706670 */
[----:B------:R-:W-:Y:S02]  /*21730*/  I2FP.F32.S32 R7, R7 ;  /* 0x0000000700077245 */ /* 0x000fe40000201400 */
[----:B------:R-:W-:Y:S02]  /*21740*/  I2FP.F32.S32 R6, R6 ;  /* 0x0000000600067245 */ /* 0x000fe40000201400 */
[----:B------:R-:W-:Y:S01]  /*21750*/  FSEL R56, R56, -INF , !P3 ;  /* 0xff80000038387808 */ /* 0x000fe20005800000 */
[-C--:B------:R-:W-:Y:S01]  /*21760*/  FFMA.FTZ R60, R7, -R193.reuse, R60 ;  /* 0x800000c1073c7223 */ /* 0x080fe2000001003c */
[----:B------:R-:W-:Y:S01]  /*21770*/  FSEL R62, R62, -INF , !P1 ;  /* 0xff8000003e3e7808 */ /* 0x000fe20004800000 */
[----:B------:R-:W-:Y:S01]  /*21780*/  FFMA.FTZ R61, R6, -R193, R61 ;  /* 0x800000c1063d7223 */ /* 0x000fe2000001003d */
[----:B------:R-:W-:Y:S02]  /*21790*/  FSEL R63, R63, -INF , !P0 ;  /* 0xff8000003f3f7808 */ /* 0x000fe40004000000 */
[C---:B------:R-:W-:Y:S02]  /*217a0*/  ISETP.GE.AND P3, PT, R4.reuse, R198, PT ;  /* 0x000000c60400720c */ /* 0x040fe40003f66270 */
[----:B------:R-:W-:Y:S02]  /*217b0*/  FSEL R57, R57, -INF , !P2 ;  /* 0xff80000039397808 */ /* 0x000fe40005000000 */
[C---:B------:R-:W-:Y:S02]  /*217c0*/  ISETP.GE.AND P1, PT, R4.reuse, R200, PT ;  /* 0x000000c80400720c */ /* 0x040fe40003f26270 */
[----:B------:R-:W-:Y:S02]  /*217d0*/  ISETP.GE.AND P0, PT, R4, R199, PT ;  /* 0x000000c70400720c */ /* 0x000fe40003f06270 */
[----:B------:R-:W-:Y:S02]  /*217e0*/  IABS R5, R5 ;  /* 0x0000000500057213 */ /* 0x000fe40000000000 */
[----:B------:R-:W-:Y:S02]  /*217f0*/  ISETP.GE.AND P2, PT, R2, R198, PT ;  /* 0x000000c60200720c */ /* 0x000fe40003f46270 */
[C---:B------:R-:W-:Y:S02]  /*21800*/  ISETP.GE.OR P3, PT, R4.reuse, R207, !P3 ;  /* 0x000000cf0400720c */ /* 0x040fe40005f66670 */
[C---:B------:R-:W-:Y:S02]  /*21810*/  ISETP.GE.OR P1, PT, R4.reuse, R209, !P1 ;  /* 0x000000d10400720c */ /* 0x040fe40004f26670 */
[----:B------:R-:W-:Y:S01]  /*21820*/  ISETP.GE.OR P0, PT, R4, R208, !P0 ;  /* 0x000000d00400720c */ /* 0x000fe20004706670 */
[----:B------:R-:W-:Y:S01]  /*21830*/  IMAD.IADD R4, R204, 0x1, -R4 ;  /* 0x00000001cc047824 */ /* 0x000fe200078e0a04 */
[----:B------:R-:W-:Y:S02]  /*21840*/  I2FP.F32.S32 R5, R5 ;  /* 0x0000000500057245 */ /* 0x000fe40000201400 */
[----:B------:R-:W-:Y:S02]  /*21850*/  ISETP.GE.OR P2, PT, R2, R207, !P2 ;  /* 0x000000cf0200720c */ /* 0x000fe40005746670 */
[----:B------:R-:W-:Y:S01]  /*21860*/  IABS R9, R10 ;  /* 0x0000000a00097213 */ /* 0x000fe20000000000 */
[----:B------:R-:W-:Y:S01]  /*21870*/  FFMA.FTZ R65, R5, -R193, R65 ;  /* 0x800000c105417223 */ /* 0x000fe20000010041 */
[----:B------:R-:W-:Y:S02]  /*21880*/  FMNMX.FTZ R103, R186, R103, !PT ;  /* 0x00000067ba677209 */ /* 0x000fe40007810000 */
[----:B------:R-:W-:Y:S02]  /*21890*/  FSEL R60, R60, -INF , !P3 ;  /* 0xff8000003c3c7808 */ /* 0x000fe40005800000 */
[----:B------:R-:W-:Y:S02]  /*218a0*/  FSEL R61, R61, -INF , !P2 ;  /* 0xff8000003d3d7808 */ /* 0x000fe40005000000 */
[C---:B------:R-:W-:Y:S02]  /*218b0*/  ISETP.GE.AND P3, PT, R2.reuse, R200, PT ;  /* 0x000000c80200720c */ /* 0x040fe40003f66270 */
[C---:B------:R-:W-:Y:S02]  /*218c0*/  ISETP.GE.AND P2, PT, R2.reuse, R199, PT ;  /* 0x000000c70200720c */ /* 0x040fe40003f46270 */
[----:B------:R-:W-:Y:S02]  /*218d0*/  IABS R5, R4 ;  /* 0x0000000400057213 */ /* 0x000fe40000000000 */
[----:B------:R-:W-:Y:S02]  /*218e0*/  FMNMX.FTZ R4, R177, R105, !PT ;  /* 0x00000069b1047209 */ /* 0x000fe40007810000 */
[----:B------:R-:W-:Y:S02]  /*218f0*/  I2FP.F32.S32 R9, R9 ;  /* 0x0000000900097245 */ /* 0x000fe40000201400 */
[----:B------:R-:W-:Y:S02]  /*21900*/  FMNMX.FTZ R103, R185, R103, !PT ;  /* 0x00000067b9677209 */ /* 0x000fe40007810000 */
[C---:B------:R-:W-:Y:S01]  /*21910*/  ISETP.GE.OR P3, PT, R2.reuse, R209, !P3 ;  /* 0x000000d10200720c */ /* 0x040fe20005f66670 */
[----:B------:R-:W-:Y:S01]  /*21920*/  FFMA.FTZ R64, R9, -R193, R64 ;  /* 0x800000c109407223 */ /* 0x000fe20000010040 */
[----:B------:R-:W-:Y:S01]  /*21930*/  ISETP.GE.OR P2, PT, R2, R208, !P2 ;  /* 0x000000d00200720c */ /* 0x000fe20005746670 */
[----:B------:R-:W-:Y:S01]  /*21940*/  IMAD.IADD R2, R204, 0x1, -R2 ;  /* 0x00000001cc027824 */ /* 0x000fe200078e0a02 */
[----:B------:R-:W-:Y:S02]  /*21950*/  FMNMX.FTZ R4, R184, R4, !PT ;  /* 0x00000004b8047209 */ /* 0x000fe40007810000 */
[----:B------:R-:W-:Y:S02]  /*21960*/  FMNMX.FTZ R103, R26, R103, !PT ;  /* 0x000000671a677209 */ /* 0x000fe40007810000 */
[----:B------:R-:W-:Y:S02]  /*21970*/  I2FP.F32.S32 R9, R5 ;  /* 0x0000000500097245 */ /* 0x000fe40000201400 */
[----:B------:R-:W-:Y:S02]  /*21980*/  FMNMX.FTZ R5, R210, R4, !PT ;  /* 0x00000004d2057209 */ /* 0x000fe40007810000 */
[----:B------:R-:W-:Y:S01]  /*21990*/  IABS R6, R2 ;  /* 0x0000000200067213 */ /* 0x000fe20000000000 */
[----:B------:R-:W-:Y:S01]  /*219a0*/  FFMA.FTZ R66, R9, -R193, R66 ;  /* 0x800000c109427223 */ /* 0x000fe20000010042 */
        /* <DEDUP_REMOVED lines=49> */
[----:B------:R-:W-:Y:S02]  /*21cc0*/  FSEL R65, R65, -INF , !P3 ;  /* 0xff80000041417808 */ /* 0x000fe40005800000 */
[----:B------:R-:W-:Y:S02]  /*21cd0*/  FMNMX.FTZ R2, R57, R2, !PT ;  /* 0x0000000239027209 */ /* 0x000fe40007810000 */
[----:B------:R-:W-:Y:S02]  /*21ce0*/  FMNMX.FTZ R4, R64, R4, !PT ;  /* 0x0000000440047209 */ /* 0x000fe40007810000 */
[----:B------:R-:W-:Y:S02]  /*21cf0*/  FMNMX.FTZ R100, R60, R2, !PT ;  /* 0x000000023c647209 */ /* 0x000fe40007810000 */
[----:B------:R-:W-:Y:S02]  /*21d00*/  FMNMX.FTZ R102, R65, R4, !PT ;  /* 0x0000000441667209 */ /* 0x000fe40007810000 */
[----:B------:R-:W-:Y:S02]  /*21d10*/  FMNMX.FTZ R100, R61, R100, !PT ;  /* 0x000000643d647209 */ /* 0x000fe40007810000 */
[----:B------:R-:W-:Y:S02]  /*21d20*/  FSEL R54, R54, -INF , !P6 ;  /* 0xff80000036367808 */ /* 0x000fe40007000000 */
[----:B------:R-:W-:Y:S01]  /*21d30*/  FMNMX.FTZ R2, R51, R6, !PT ;  /* 0x0000000633027209 */ /* 0x000fe20007810000 */
[----:B------:R-:W2:Y:S01]  /*21d40*/  SHFL.BFLY PT, R7, R100, 0x2, 0x1f ;  /* 0x0c401f0064077f89 */ /* 0x000ea200000e0000 */
[----:B------:R-:W-:Y:S02]  /*21d50*/  I2FP.F32.S32 R8, R8 ;  /* 0x0000000800087245 */ /* 0x000fe40000201400 */
[----:B------:R-:W-:Y:S05]  /*21d60*/  FSEL R14, R55, -INF , !P5 ;  /* 0xff800000370e7808 */ /* 0x000fea0006800000 */
[----:B------:R-:W3:Y:S01]  /*21d70*/  SHFL.BFLY PT, R6, R102, 0x2, 0x1f ;  /* 0x0c401f0066067f89 */ /* 0x000ee200000e0000 */
[----:B-1----:R-:W-:Y:S01]  /*21d80*/  FMNMX.FTZ R103, R103, R5, !PT ;  /* 0x0000000567677209 */ /* 0x002fe20007810000 */
[----:B------:R-:W-:Y:S01]  /*21d90*/  FFMA.FTZ R67, R8, -R193, R67 ;  /* 0x800000c108437223 */ /* 0x000fe20000010043 */
[----:B------:R-:W-:Y:S02]  /*21da0*/  FMNMX.FTZ R2, R54, R2, !PT ;  /* 0x0000000236027209 */ /* 0x000fe40007810000 */
[----:B------:R-:W-:Y:S03]  /*21db0*/  FSEL R13, R66, -INF , !P0 ;  /* 0xff800000420d7808 */ /* 0x000fe60004000000 */
[----:B------:R-:W1:Y:S01]  /*21dc0*/  SHFL.BFLY PT, R5, R103, 0x1, 0x1f ;  /* 0x0c201f0067057f89 */ /* 0x000e6200000e0000 */
[----:B------:R-:W-:Y:S02]  /*21dd0*/  FMNMX.FTZ R2, R14, R2, !PT ;  /* 0x000000020e027209 */ /* 0x000fe40007810000 */
[----:B------:R-:W-:Y:S02]  /*21de0*/  FSEL R12, R67, -INF , !P2 ;  /* 0xff800000430c7808 */ /* 0x000fe40005000000 */
[----:B------:R-:W-:Y:S04]  /*21df0*/  FMNMX.FTZ R2, R13, R2, !PT ;  /* 0x000000020d027209 */ /* 0x000fe80007810000 */
[----:B------:R-:W-:Y:S02]  /*21e00*/  FMNMX.FTZ R2, R12, R2, !PT ;  /* 0x000000020c027209 */ /* 0x000fe40007810000 */
[----:B--2---:R-:W-:Y:S03]  /*21e10*/  FMNMX.FTZ R100, R100, R7, !PT ;  /* 0x0000000764647209 */ /* 0x004fe60007810000 */
[----:B------:R-:W2:Y:S01]  /*21e20*/  SHFL.BFLY PT, R4, R2, 0x2, 0x1f ;  /* 0x0c401f0002047f89 */ /* 0x000ea200000e0000 */
[----:B---3--:R-:W-:Y:S07]  /*21e30*/  FMNMX.FTZ R102, R102, R6, !PT ;  /* 0x0000000666667209 */ /* 0x008fee0007810000 */
[----:B------:R-:W3:Y:S01]  /*21e40*/  SHFL.BFLY PT, R6, R100, 0x1, 0x1f ;  /* 0x0c201f0064067f89 */ /* 0x000ee200000e0000 */
[----:B-1----:R-:W-:Y:S07]  /*21e50*/  FMNMX.FTZ R103, R103, R5, !PT ;  /* 0x0000000567677209 */ /* 0x002fee0007810000 */
[----:B------:R-:W1:Y:S01]  /*21e60*/  SHFL.BFLY PT, R8, R102, 0x1, 0x1f ;  /* 0x0c201f0066087f89 */ /* 0x000e6200000e0000 */
[----:B------:R-:W-:Y:S01]  /*21e70*/  FSETP.NEU.FTZ.AND P0, PT, R103, -INF , PT ;  /* 0xff8000006700780b */ /* 0x000fe20003f1d000 */
[----:B----4-:R-:W-:Y:S05]  /*21e80*/  FMUL.FTZ R7, R0, R103 ;  /* 0x0000006700077220 */ /* 0x010fea0000410000 */
[----:B------:R-:W-:Y:S02]  /*21e90*/  FSEL R7, R7, RZ, P0 ;  /* 0x000000ff07077208 */ /* 0x000fe40000000000 */
[----:B--2---:R-:W-:Y:S03]  /*21ea0*/  FMNMX.FTZ R2, R2, R4, !PT ;  /* 0x0000000402027209 */ /* 0x004fe60007810000 */
[-CC-:B------:R-:W-:Y:S01]  /*21eb0*/  FFMA.FTZ R4, R107, R0.reuse, -R7.reuse ;  /* 0x000000006b047223 */ /* 0x180fe20000010807 */
[-CC-:B------:R-:W-:Y:S01]  /*21ec0*/  FFMA.FTZ R212, R31, R0.reuse, -R7.reuse ;  /* 0x000000001fd47223 */ /* 0x180fe20000010807 */
[-CC-:B------:R-:W-:Y:S01]  /*21ed0*/  FFMA.FTZ R224, R42, R0.reuse, -R7.reuse ;  /* 0x000000002ae07223 */ /* 0x180fe20000010807 */
[--C-:B------:R-:W-:Y:S01]  /*21ee0*/  FFMA.FTZ R225, R43, R0, -R7.reuse ;  /* 0x000000002be17223 */ /* 0x100fe20000010807 */
[----:B---3--:R-:W-:Y:S01]  /*21ef0*/  FMNMX.FTZ R100, R100, R6, !PT ;  /* 0x0000000664647209 */ /* 0x008fe20007810000 */
[----:B------:R-:W2:Y:S01]  /*21f00*/  SHFL.BFLY PT, R101, R2, 0x1, 0x1f ;  /* 0x0c201f0002657f89 */ /* 0x000ea200000e0000 */
[----:B------:R3:W-:Y:S01]  /*21f10*/  MUFU.EX2 R22, R4 ;  /* 0x0000000400167308 */ /* 0x0007e20000000800 */
[--C-:B------:R-:W-:Y:S01]  /*21f20*/  FFMA.FTZ R229, R47, R0, -R7.reuse ;  /* 0x000000002fe57223 */ /* 0x100fe20000010807 */
[----:B------:R-:W-:Y:S01]  /*21f30*/  FSETP.NEU.FTZ.AND P1, PT, R100, -INF , PT ;  /* 0xff8000006400780b */ /* 0x000fe20003f3d000 */
[----:B------:R-:W-:Y:S01]  /*21f40*/  FMUL.FTZ R10, R0, R100 ;  /* 0x00000064000a7220 */ /* 0x000fe20000410000 */
[----:B-1----:R-:W-:Y:S01]  /*21f50*/  FMNMX.FTZ R102, R102, R8, !PT ;  /* 0x0000000866667209 */ /* 0x002fe20007810000 */
[-CC-:B------:R-:W-:Y:S01]  /*21f60*/  FFMA.FTZ R241, R59, R0.reuse, -R7.reuse ;  /* 0x000000003bf17223 */ /* 0x180fe20000010807 */
[-CC-:B------:R-:W-:Y:S01]  /*21f70*/  FFMA.FTZ R11, R186, R0.reuse, -R7.reuse ;  /* 0x00000000ba0b7223 */ /* 0x180fe20000010807 */
[--C-:B------:R-:W-:Y:S01]  /*21f80*/  FFMA.FTZ R227, R46, R0, -R7.reuse ;  /* 0x000000002ee37223 */ /* 0x100fe20000010807 */
[----:B------:R-:W-:Y:S01]  /*21f90*/  FSEL R10, R10, RZ, P1 ;  /* 0x000000ff0a0a7208 */ /* 0x000fe20000800000 */
[----:B------:R-:W-:Y:S01]  /*21fa0*/  FMUL.FTZ R9, R0, R102 ;  /* 0x0000006600097220 */ /* 0x000fe20000410000 */
[----:B------:R-:W-:Y:S01]  /*21fb0*/  FSETP.NEU.FTZ.AND P3, PT, R102, -INF , PT ;  /* 0xff8000006600780b */ /* 0x000fe20003f7d000 */
[-CC-:B------:R-:W-:Y:S01]  /*21fc0*/  FFMA.FTZ R242, R58, R0.reuse, -R7.reuse ;  /* 0x000000003af27223 */ /* 0x180fe20000010807 */
[-CC-:B------:R-:W-:Y:S01]  /*21fd0*/  FFMA.FTZ R243, R62, R0.reuse, -R7.reuse ;  /* 0x000000003ef37223 */ /* 0x180fe20000010807 */
[-CC-:B------:R-:W-:Y:S01]  /*21fe0*/  FFMA.FTZ R248, R60, R0.reuse, -R10.reuse ;  /* 0x000000003cf87223 */ /* 0x180fe2000001080a */
[----:B------:R-:W-:Y:S01]  /*21ff0*/  FSEL R9, R9, RZ, P3 ;  /* 0x000000ff09097208 */ /* 0x000fe20001800000 */
[-CC-:B------:R-:W-:Y:S01]  /*22000*/  FFMA.FTZ R247, R61, R0.reuse, -R10.reuse ;  /* 0x000000003df77223 */ /* 0x180fe2000001080a */
[-CC-:B------:R-:W-:Y:S01]  /*22010*/  FFMA.FTZ R186, R29, R0.reuse, -R10.reuse ;  /* 0x000000001dba7223 */ /* 0x180fe2000001080a */
[-CC-:B---3--:R-:W-:Y:S01]  /*22020*/  FFMA.FTZ R4, R176, R0.reuse, -R10.reuse ;  /* 0x00000000b0047223 */ /* 0x188fe2000001080a */
[-C--:B------:R-:W-:Y:S01]  /*22030*/  FFMA.FTZ R244, R63, R0.reuse, -R7 ;  /* 0x000000003ff47223 */ /* 0x080fe20000010807 */
[-CC-:B------:R-:W-:Y:S01]  /*22040*/  FFMA.FTZ R252, R64, R0.reuse, -R9.reuse ;  /* 0x0000000040fc7223 */ /* 0x180fe20000010809 */
[----:B------:R-:W-:Y:S01]  /*22050*/  MUFU.EX2 R39, R11 ;  /* 0x0000000b00277308 */ /* 0x000fe20000000800 */
[-CC-:B------:R-:W-:Y:S01]  /*22060*/  FFMA.FTZ R213, R33, R0.reuse, -R9.reuse ;  /* 0x0000000021d57223 */ /* 0x180fe20000010809 */
[-CC-:B------:R-:W-:Y:S01]  /*22070*/  FFMA.FTZ R221, R36, R0.reuse, -R9.reuse ;  /* 0x0000000024dd7223 */ /* 0x180fe20000010809 */
[----:B--2---:R-:W-:Y:S01]  /*22080*/  FMNMX.FTZ R101, R2, R101, !PT ;  /* 0x0000006502657209 */ /* 0x004fe20007810000 */
[-C--:B------:R-:W-:Y:S01]  /*22090*/  FFMA.FTZ R2, R177, R0.reuse, -R9 ;  /* 0x00000000b1027223 */ /* 0x080fe20000010809 */
[-C--:B------:R-:W-:Y:S01]  /*220a0*/  FFMA.FTZ R177, R27, R0.reuse, -R7 ;  /* 0x000000001bb17223 */ /* 0x080fe20000010807 */
[-CC-:B------:R-:W-:Y:S01]  /*220b0*/  FFMA.FTZ R220, R37, R0.reuse, -R9.reuse ;  /* 0x0000000025dc7223 */ /* 0x180fe20000010809 */
[----:B------:R-:W-:Y:S03]  /*220c0*/  FSETP.NEU.FTZ.AND P2, PT, R101, -INF , PT ;  /* 0xff8000006500780b */ /* 0x000fe60003f5d000 */
[----:B------:R1:W-:Y:S01]  /*220d0*/  MUFU.EX2 R176, R4 ;  /* 0x0000000400b07308 */ /* 0x0003e20000000800 */
[----:B------:R-:W-:Y:S01]  /*220e0*/  FMUL.FTZ R8, R0, R101 ;  /* 0x0000006500087220 */ /* 0x000fe20000410000 */
[-CC-:B------:R-:W-:Y:S01]  /*220f0*/  FFMA.FTZ R226, R48, R0.reuse, -R9.reuse ;  /* 0x0000000030e27223 */ /* 0x180fe20000010809 */
[-CC-:B------:R-:W-:Y:S01]  /*22100*/  FFMA.FTZ R228, R49, R0.reuse, -R9.reuse ;  /* 0x0000000031e47223 */ /* 0x180fe20000010809 */
[-CC-:B------:R-:W-:Y:S01]  /*22110*/  FFMA.FTZ R240, R52, R0.reuse, -R9.reuse ;  /* 0x0000000034f07223 */ /* 0x180fe20000010809 */
[-CC-:B------:R-:W-:Y:S01]  /*22120*/  FFMA.FTZ R239, R53, R0.reuse, -R9.reuse ;  /* 0x0000000035ef7223 */ /* 0x180fe20000010809 */
[----:B------:R-:W-:Y:S01]  /*22130*/  FSEL R8, R8, RZ, P2 ;  /* 0x000000ff08087208 */ /* 0x000fe20001000000 */
[-CC-:B------:R-:W-:Y:S03]  /*22140*/  FFMA.FTZ R251, R65, R0.reuse, -R9.reuse ;  /* 0x0000000041fb7223 */ /* 0x180fe60000010809 */
[----:B------:R2:W-:Y:S01]  /*22150*/  MUFU.EX2 R55, R2 ;  /* 0x0000000200377308 */ /* 0x0005e20000000800 */
[-CC-:B------:R-:W-:Y:S01]  /*22160*/  FFMA.FTZ R231, R44, R0.reuse, -R10.reuse ;  /* 0x000000002ce77223 */ /* 0x180fe2000001080a */
[-C--:B------:R-:W-:Y:S01]  /*22170*/  FFMA.FTZ R235, R56, R0.reuse, -R10 ;  /* 0x0000000038eb7223 */ /* 0x080fe2000001080a */
[-CC-:B------:R-:W-:Y:S01]  /*22180*/  FFMA.FTZ R232, R51, R0.reuse, -R8.reuse ;  /* 0x0000000033e87223 */ /* 0x180fe20000010808 */
[-CC-:B------:R-:W-:Y:S01]  /*22190*/  FFMA.FTZ R216, R16, R0.reuse, -R8.reuse ;  /* 0x0000000010d87223 */ /* 0x180fe20000010808 */
[-CC-:B------:R-:W-:Y:S01]  /*221a0*/  FFMA.FTZ R249, R13, R0.reuse, -R8.reuse ;  /* 0x000000000df97223 */ /* 0x180fe20000010808 */
[----:B------:R-:W3:Y:S01]  /*221b0*/  LDL R16, [R1+0x178] ;  /* 0x0001780001107983 */ /* 0x000ee20000100800 */
[-CC-:B------:R-:W-:Y:S01]  /*221c0*/  FFMA.FTZ R238, R14, R0.reuse, -R8.reuse ;  /* 0x000000000eee7223 */ /* 0x180fe20000010808 */
[-CC-:B------:R-:W-:Y:S01]  /*221d0*/  FFMA.FTZ R237, R54, R0.reuse, -R8.reuse ;  /* 0x0000000036ed7223 */ /* 0x180fe20000010808 */
[-CC-:B-1----:R-:W-:Y:S01]  /*221e0*/  FFMA.FTZ R4, R178, R0.reuse, -R8.reuse ;  /* 0x00000000b2047223 */ /* 0x182fe20000010808 */
[-CC-:B------:R-:W-:Y:S01]  /*221f0*/  FFMA.FTZ R217, R15, R0.reuse, -R8.reuse ;  /* 0x000000000fd97223 */ /* 0x180fe20000010808 */
[-C--:B------:R-:W-:Y:S01]  /*22200*/  FFMA.FTZ R178, R20, R0.reuse, -R9 ;  /* 0x0000000014b27223 */ /* 0x080fe20000010809 */
[-CC-:B------:R-:W-:Y:S01]  /*22210*/  FFMA.FTZ R180, R180, R0.reuse, -R8.reuse ;  /* 0x00000000b4b47223 */ /* 0x180fe20000010808 */
[----:B------:R1:W-:Y:S01]  /*22220*/  MUFU.EX2 R34, R4 ;  /* 0x0000000400227308 */ /* 0x0003e20000000800 */
[-CC-:B------:R-:W-:Y:S01]  /*22230*/  FFMA.FTZ R183, R183, R0.reuse, -R8.reuse ;  /* 0x00000000b7b77223 */ /* 0x180fe20000010808 */
[-CC-:B------:R-:W-:Y:S01]  /*22240*/  FFMA.FTZ R234, R17, R0.reuse, -R8.reuse ;  /* 0x0000000011ea7223 */ /* 0x180fe20000010808 */
[-C--:B------:R-:W-:Y:S01]  /*22250*/  FFMA.FTZ R250, R12, R0.reuse, -R8 ;  /* 0x000000000cfa7223 */ /* 0x080fe20000010808 */
[-C--:B--2---:R-:W-:Y:S01]  /*22260*/  FFMA.FTZ R2, R181, R0.reuse, -R7 ;  /* 0x00000000b5027223 */ /* 0x084fe20000010807 */
[-CC-:B------:R-:W-:Y:S01]  /*22270*/  FFMA.FTZ R181, R25, R0.reuse, -R10.reuse ;  /* 0x0000000019b57223 */ /* 0x180fe2000001080a */
[-CC-:B------:R-:W-:Y:S04]  /*22280*/  FFMA.FTZ R236, R57, R0.reuse, -R10.reuse ;  /* 0x0000000039ec7223 */ /* 0x180fe8000001080a */
[----:B------:R2:W-:Y:S01]  /*22290*/  MUFU.EX2 R18, R2 ;  /* 0x0000000200127308 */ /* 0x0005e20000000800 */
[-C--:B-1----:R-:W-:Y:S01]  /*222a0*/  FFMA.FTZ R4, R184, R0.reuse, -R9 ;  /* 0x00000000b8047223 */ /* 0x082fe20000010809 */
[-C--:B------:R-:W-:Y:S08]  /*222b0*/  FFMA.FTZ R184, R28, R0.reuse, -R10 ;  /* 0x000000001cb87223 */ /* 0x080ff0000001080a */
[----:B------:R1:W-:Y:S01]  /*222c0*/  MUFU.EX2 R23, R4 ;  /* 0x0000000400177308 */ /* 0x0003e20000000800 */
[----:B--2---:R-:W-:Y:S05]  /*222d0*/  FSEL R2, R103, RZ, P0 ;  /* 0x000000ff67027208 */ /* 0x004fea0000000000 */
[----:B------:R-:W-:Y:S01]  /*222e0*/  FADD.FTZ R3, -R2, R3 ;  /* 0x0000000302037221 */ /* 0x000fe20000010100 */
[----:B------:R-:W-:Y:S05]  /*222f0*/  FSEL R2, R100, RZ, P1 ;  /* 0x000000ff64027208 */ /* 0x000fea0000800000 */
[----:B------:R-:W-:Y:S01]  /*22300*/  FADD.FTZ R5, -R2, R104 ;  /* 0x0000006802057221 */ /* 0x000fe20000010100 */
[----:B------:R-:W-:Y:S01]  /*22310*/  FSEL R2, R102, RZ, P3 ;  /* 0x000000ff66027208 */ /* 0x000fe20001800000 */
[-C--:B-1----:R-:W-:Y:S01]  /*22320*/  FFMA.FTZ R4, R182, R0.reuse, -R8 ;  /* 0x00000000b6047223 */ /* 0x082fe20000010808 */
[----:B------:R-:W-:Y:S03]  /*22330*/  FFMA.FTZ R182, R21, R0, -R9 ;  /* 0x0000000015b67223 */ /* 0x000fe60000010809 */
[----:B------:R1:W-:Y:S01]  /*22340*/  MUFU.EX2 R38, R4 ;  /* 0x0000000400267308 */ /* 0x0003e20000000800 */
[----:B------:R-:W-:Y:S01]  /*22350*/  FADD.FTZ R6, -R2, R105 ;  /* 0x0000006902067221 */ /* 0x000fe20000010100 */
[----:B------:R-:W-:Y:S03]  /*22360*/  FSEL R2, R101, RZ, P2 ;  /* 0x000000ff65027208 */ /* 0x000fe60001000000 */
[----:B------:R-:W-:Y:S01]  /*22370*/  FMUL.FTZ R6, R0, R6 ;  /* 0x0000000600067220 */ /* 0x000fe20000410000 */
[-C--:B-1----:R-:W-:Y:S01]  /*22380*/  FFMA.FTZ R4, R211, R0.reuse, -R10 ;  /* 0x00000000d3047223 */ /* 0x082fe2000001080a */
[-CC-:B------:R-:W-:Y:S03]  /*22390*/  FFMA.FTZ R211, R30, R0.reuse, -R7.reuse ;  /* 0x000000001ed37223 */ /* 0x180fe60000010807 */
[----:B------:R1:W-:Y:S02]  /*223a0*/  MUFU.EX2 R67, R4 ;  /* 0x0000000400437308 */ /* 0x0003e40000000800 */
[----:B-1----:R-:W-:Y:S01]  /*223b0*/  FADD.FTZ R4, -R2, R106 ;  /* 0x0000006a02047221 */ /* 0x002fe20000010100 */
[-CC-:B------:R-:W-:Y:S01]  /*223c0*/  FFMA.FTZ R2, R185, R0.reuse, -R7.reuse ;  /* 0x00000000b9027223 */ /* 0x180fe20000010807 */
[-C--:B------:R-:W-:Y:S01]  /*223d0*/  FFMA.FTZ R106, R26, R0.reuse, -R7 ;  /* 0x000000001a6a7223 */ /* 0x080fe20000010807 */
[--C-:B------:R-:W-:Y:S01]  /*223e0*/  FFMA.FTZ R7, R210, R0, -R9.reuse ;  /* 0x00000000d2077223 */ /* 0x100fe20000010809 */
[----:B------:R-:W-:Y:S04]  /*223f0*/  FMUL.FTZ R4, R0, R4 ;  /* 0x0000000400047220 */ /* 0x000fe80000410000 */
[----:B------:R1:W-:Y:S01]  /*22400*/  MUFU.EX2 R66, R2 ;  /* 0x0000000200427308 */ /* 0x0003e20000000800 */
[-CC-:B------:R-:W-:Y:S01]  /*22410*/  FFMA.FTZ R210, R32, R0.reuse, -R9.reuse ;  /* 0x0000000020d27223 */ /* 0x180fe20000010809 */
[-CC-:B------:R-:W-:Y:S08]  /*22420*/  FFMA.FTZ R185, R19, R0.reuse, -R8.reuse ;  /* 0x0000000013b97223 */ /* 0x180ff00000010808 */
[----:B------:R2:W-:Y:S01]  /*22430*/  MUFU.EX2 R105, R7 ;  /* 0x0000000700697308 */ /* 0x0005e20000000800 */
[-C--:B-1----:R-:W-:Y:S01]  /*22440*/  FFMA.FTZ R2, R187, R0.reuse, -R9 ;  /* 0x00000000bb027223 */ /* 0x082fe20000010809 */
[-C--:B------:R-:W-:Y:S01]  /*22450*/  FFMA.FTZ R187, R35, R0.reuse, -R8 ;  /* 0x0000000023bb7223 */ /* 0x080fe20000010808 */
[-CC-:B------:R-:W-:Y:S01]  /*22460*/  FFMA.FTZ R35, R230, R0.reuse, -R10.reuse ;  /* 0x00000000e6237223 */ /* 0x180fe2000001080a */
[-C--:B------:R-:W-:Y:S06]  /*22470*/  FFMA.FTZ R230, R45, R0.reuse, -R10 ;  /* 0x000000002de67223 */ /* 0x080fec000001080a */
[----:B------:R1:W-:Y:S01]  /*22480*/  MUFU.EX2 R50, R2 ;  /* 0x0000000200327308 */ /* 0x0003e20000000800 */
[-C--:B--2---:R-:W-:Y:S01]  /*22490*/  FFMA.FTZ R7, R215, R0.reuse, -R8 ;  /* 0x00000000d7077223 */ /* 0x084fe20000010808 */
[-C--:B------:R-:W-:Y:S08]  /*224a0*/  FFMA.FTZ R215, R41, R0.reuse, -R10 ;  /* 0x0000000029d77223 */ /* 0x080ff0000001080a */
[----:B------:R-:W-:Y:S10]  /*224b0*/  MUFU.EX2 R104, R7 ;  /* 0x0000000700687308 */ /* 0x000ff40000000800 */
[----:B------:R-:W-:Y:S01]  /*224c0*/  MUFU.EX2 R35, R35 ;  /* 0x0000002300237308 */ /* 0x000fe20000000800 */
[-C--:B-1----:R-:W-:Y:S01]  /*224d0*/  FFMA.FTZ R2, R214, R0.reuse, -R8 ;  /* 0x00000000d6027223 */ /* 0x082fe20000010808 */
[-CC-:B------:R-:W-:Y:S08]  /*224e0*/  FFMA.FTZ R214, R40, R0.reuse, -R10.reuse ;  /* 0x0000000028d67223 */ /* 0x180ff0000001080a */
[----:B------:R1:W-:Y:S02]  /*224f0*/  MUFU.EX2 R51, R2 ;  /* 0x0000000200337308 */ /* 0x0003e40000000800 */
[----:B-1----:R-:W-:Y:S01]  /*22500*/  FMUL.FTZ R2, R0, R3 ;  /* 0x0000000300027220 */ /* 0x002fe20000410000 */
[-CC-:B------:R-:W-:Y:S01]  /*22510*/  FFMA.FTZ R3, R179, R0.reuse, -R10.reuse ;  /* 0x00000000b3037223 */ /* 0x180fe2000001080a */
[----:B------:R-:W-:Y:S06]  /*22520*/  FFMA.FTZ R179, R24, R0, -R10 ;  /* 0x0000000018b37223 */ /* 0x000fec000001080a */
[----:B------:R1:W-:Y:S10]  /*22530*/  MUFU.EX2 R107, R3 ;  /* 0x00000003006b7308 */ /* 0x0003f40000000800 */
[----:B------:R-:W2:Y:S01]  /*22540*/  MUFU.EX2 R2, R2 ;  /* 0x0000000200027308 */ /* 0x000ea20000000800 */
[----:B-1----:R-:W-:Y:S02]  /*22550*/  FMUL.FTZ R3, R0, R5 ;  /* 0x0000000500037220 */ /* 0x002fe40000410000 */
[----:B------:R-:W4:Y:S07]  /*22560*/  LDL.LU R5, [R1+0x140] ;  /* 0x0001400001057983 */ /* 0x000f2e0000300800 */
[----:B------:R1:W-:Y:S01]  /*22570*/  MUFU.EX2 R0, R6 ;  /* 0x0000000600007308 */ /* 0x0003e20000000800 */
[C---:B--2---:R-:W-:Y:S01]  /*22580*/  FMUL.FTZ R43, R2.reuse, R123 ;  /* 0x0000007b022b7220 */ /* 0x044fe20000410000 */
[C---:B------:R-:W-:Y:S01]  /*22590*/  FMUL.FTZ R42, R2.reuse, R122 ;  /* 0x0000007a022a7220 */ /* 0x040fe20000410000 */
[C---:B------:R-:W-:Y:S07]  /*225a0*/  FMUL.FTZ R14, R2.reuse, R134 ;  /* 0x00000086020e7220 */ /* 0x040fee0000410000 */
[----:B------:R-:W2:Y:S01]  /*225b0*/  MUFU.EX2 R3, R3 ;  /* 0x0000000300037308 */ /* 0x000ea20000000800 */
[C---:B------:R-:W-:Y:S01]  /*225c0*/  FFMA.FTZ R7, R2.reuse, R196, R22 ;  /* 0x000000c402077223 */ /* 0x040fe20000010016 */
[C---:B------:R-:W-:Y:S01]  /*225d0*/  FMUL.FTZ R47, R2.reuse, R119 ;  /* 0x00000077022f7220 */ /* 0x040fe20000410000 */
[C---:B------:R-:W-:Y:S01]  /*225e0*/  FMUL.FTZ R59, R2.reuse, R115 ;  /* 0x00000073023b7220 */ /* 0x040fe20000410000 */
[C---:B------:R-:W-:Y:S01]  /*225f0*/  FMUL.FTZ R30, R2.reuse, R126 ;  /* 0x0000007e021e7220 */ /* 0x040fe20000410000 */
[C---:B------:R-:W-:Y:S01]  /*22600*/  FMUL.FTZ R10, R2.reuse, R138 ;  /* 0x0000008a020a7220 */ /* 0x040fe20000410000 */
[----:B------:R-:W-:Y:S01]  /*22610*/  FMUL.FTZ R11, R2, R139 ;  /* 0x0000008b020b7220 */ /* 0x000fe20000410000 */
[----:B------:R-:W-:Y:S01]  /*22620*/  F2FP.BF16.F32.PACK_AB R139, R50, R105 ;  /* 0x00000069328b723e */ /* 0x000fe200000010ff */
[C---:B------:R-:W-:Y:S01]  /*22630*/  FMUL.FTZ R15, R2.reuse, R135 ;  /* 0x00000087020f7220 */ /* 0x040fe20000410000 */
        /* <DEDUP_REMOVED lines=8> */
[C---:B--2---:R-:W-:Y:S01]  /*226c0*/  FMUL.FTZ R60, R3.reuse, R108 ;  /* 0x0000006c033c7220 */ /* 0x044fe20000410000 */
[C---:B------:R-:W-:Y:S01]  /*226d0*/  FMUL.FTZ R61, R3.reuse, R109 ;  /* 0x0000006d033d7220 */ /* 0x040fe20000410000 */
[----:B------:R-:W2:Y:S01]  /*226e0*/  LDL R108, [R1+0x1b8] ;  /* 0x0001b800016c7983 */ /* 0x000ea20000100800 */
[C---:B------:R-:W-:Y:S01]  /*226f0*/  FMUL.FTZ R28, R3.reuse, R124 ;  /* 0x0000007c031c7220 */ /* 0x040fe20000410000 */
[C---:B------:R-:W-:Y:S01]  /*22700*/  FMUL.FTZ R29, R3.reuse, R125 ;  /* 0x0000007d031d7220 */ /* 0x040fe20000410000 */
[C---:B------:R-:W-:Y:S01]  /*22710*/  FMUL.FTZ R13, R3.reuse, R133 ;  /* 0x00000085030d7220 */ /* 0x040fe20000410000 */
[----:B------:R-:W2:Y:S01]  /*22720*/  LDL.LU R109, [R1+0x144] ;  /* 0x00014400016d7983 */ /* 0x000ea20000300800 */
[----:B------:R-:W-:Y:S01]  /*22730*/  FFMA.FTZ R54, R3, R203, R176 ;  /* 0x000000cb03367223 */ /* 0x000fe200000100b0 */
[----:B------:R-:W-:Y:S01]  /*22740*/  FMUL.FTZ R62, R2, R110 ;  /* 0x0000006e023e7220 */ /* 0x000fe20000410000 */
[----:B------:R-:W-:Y:S01]  /*22750*/  F2FP.BF16.F32.PACK_AB R110, R66, R39 ;  /* 0x00000027426e723e */ /* 0x000fe200000010ff */
[----:B------:R-:W2:Y:S01]  /*22760*/  LDL R123, [R1+0x174] ;  /* 0x00017400017b7983 */ /* 0x000ea20000100800 */
[C---:B------:R-:W-:Y:S01]  /*22770*/  FMUL.FTZ R63, R2.reuse, R111 ;  /* 0x0000006f023f7220 */ /* 0x040fe20000410000 */
[----:B------:R-:W-:Y:S01]  /*22780*/  F2FP.BF16.F32.PACK_AB R111, R51, R104 ;  /* 0x00000068336f723e */ /* 0x000fe200000010ff */
[C---:B------:R-:W-:Y:S01]  /*22790*/  FMUL.FTZ R74, R2.reuse, R74 ;  /* 0x0000004a024a7220 */ /* 0x040fe20000410000 */
[----:B------:R-:W2:Y:S01]  /*227a0*/  LDL.64 R124, [R1+0x150] ;  /* 0x00015000017c7983 */ /* 0x000ea20000100a00 */
[C---:B------:R-:W-:Y:S01]  /*227b0*/  FMUL.FTZ R75, R2.reuse, R75 ;  /* 0x0000004b024b7220 */ /* 0x040fe20000410000 */
[C---:B------:R-:W-:Y:S01]  /*227c0*/  FMUL.FTZ R78, R2.reuse, R78 ;  /* 0x0000004e024e7220 */ /* 0x040fe20000410000 */
[C---:B------:R-:W-:Y:S01]  /*227d0*/  FMUL.FTZ R79, R2.reuse, R79 ;  /* 0x0000004f024f7220 */ /* 0x040fe20000410000 */
[C---:B------:R-:W-:Y:S01]  /*227e0*/  FMUL.FTZ R90, R2.reuse, R90 ;  /* 0x0000005a025a7220 */ /* 0x040fe20000410000 */
[----:B------:R-:W-:Y:S01]  /*227f0*/  FMUL.FTZ R91, R2, R91 ;  /* 0x0000005b025b7220 */ /* 0x000fe20000410000 */
[----:B------:R-:W2:Y:S01]  /*22800*/  LDL R122, [R1+0x17c] ;  /* 0x00017c00017a7983 */ /* 0x000ea20000100800 */
[----:B------:R1:W1:Y:S01]  /*22810*/  MUFU.EX2 R2, R4 ;  /* 0x0000000400027308 */ /* 0x0002620000000800 */
[C---:B------:R-:W-:Y:S01]  /*22820*/  FMUL.FTZ R24, R3.reuse, R128 ;  /* 0x0000008003187220 */ /* 0x040fe20000410000 */
[C---:B------:R-:W-:Y:S01]  /*22830*/  FMUL.FTZ R25, R3.reuse, R129 ;  /* 0x0000008103197220 */ /* 0x040fe20000410000 */
[----:B------:R-:W2:Y:S01]  /*22840*/  LDL R133, [R1+0xac] ;  /* 0x0000ac0001857983 */ /* 0x000ea20000100800 */
[----:B------:R-:W-:Y:S01]  /*22850*/  FMUL.FTZ R57, R3, R113 ;  /* 0x0000007103397220 */ /* 0x000fe20000410000 */
[----:B------:R-:W-:Y:S02]  /*22860*/  IMAD.SHL.U32 R113, R233, 0x2, RZ ;  /* 0x00000002e9717824 */ /* 0x000fe400078e00ff */
[C---:B------:R-:W-:Y:S01]  /*22870*/  FMUL.FTZ R8, R3.reuse, R136 ;  /* 0x0000008803087220 */ /* 0x040fe20000410000 */
[----:B------:R-:W2:Y:S01]  /*22880*/  LDL R134, [R1+0x130] ;  /* 0x0001300001867983 */ /* 0x000ea20000100800 */
[C---:B------:R-:W-:Y:S01]  /*22890*/  FMUL.FTZ R40, R3.reuse, R120 ;  /* 0x0000007803287220 */ /* 0x040fe20000410000 */
[C---:B------:R-:W-:Y:S01]  /*228a0*/  FMUL.FTZ R41, R3.reuse, R121 ;  /* 0x0000007903297220 */ /* 0x040fe20000410000 */
        /* <DEDUP_REMOVED lines=16> */
[----:B------:R-:W-:Y:S01]  /*229b0*/  FMUL.FTZ R89, R3, R89 ;  /* 0x0000005903597220 */ /* 0x000fe20000410000 */
[----:B------:R-:W2:Y:S01]  /*229c0*/  LDL R190, [R1+0x94] ;  /* 0x0000940001be7983 */ /* 0x000ea20000100800 */
[C---:B------:R-:W-:Y:S01]  /*229d0*/  FMUL.FTZ R64, R0.reuse, R140 ;  /* 0x0000008c00407220 */ /* 0x040fe20000410000 */
[C---:B-1----:R-:W-:Y:S01]  /*229e0*/  FMUL.FTZ R4, R0.reuse, R168 ;  /* 0x000000a800047220 */ /* 0x042fe20000410000 */
        /* <DEDUP_REMOVED lines=9> */
[----:B------:R1:W2:Y:S01]  /*22a80*/  LDL.S16 R115, [R1+0xb8] ;  /* 0x0000b80001737983 */ /* 0x0002a20000100600 */
        /* <DEDUP_REMOVED lines=13> */
[----:B------:R1:W2:Y:S01]  /*22b60*/  LDL.S16 R140, [R1+0xa8] ;  /* 0x0000a800018c7983 */ /* 0x0002a20000100600 */
[----:B------:R-:W-:Y:S01]  /*22b70*/  MUFU.EX2 R112, R211 ;  /* 0x000000d300707308 */ /* 0x000fe20000000800 */
[C---:B------:R-:W-:Y:S01]  /*22b80*/  FMUL.FTZ R70, R2.reuse, R70 ;  /* 0x0000004602467220 */ /* 0x040fe20000410000 */
[C---:B------:R-:W-:Y:S01]  /*22b90*/  FMUL.FTZ R71, R2.reuse, R71 ;  /* 0x0000004702477220 */ /* 0x040fe20000410000 */
[----:B------:R1:W2:Y:S01]  /*22ba0*/  LDL.S16 R136, [R1+0xa4] ;  /* 0x0000a40001887983 */ /* 0x0002a20000100600 */
[C---:B------:R-:W-:Y:S01]  /*22bb0*/  FMUL.FTZ R82, R2.reuse, R82 ;  /* 0x0000005202527220 */ /* 0x040fe20000410000 */
[C---:B------:R-:W-:Y:S01]  /*22bc0*/  FMUL.FTZ R83, R2.reuse, R83 ;  /* 0x0000005302537220 */ /* 0x040fe20000410000 */
[C---:B------:R-:W-:Y:S01]  /*22bd0*/  FMUL.FTZ R86, R2.reuse, R86 ;  /* 0x0000005602567220 */ /* 0x040fe20000410000 */
[----:B------:R1:W2:Y:S01]  /*22be0*/  LDL.S16 R121, [R1+0x9c] ;  /* 0x00009c0001797983 */ /* 0x0002a20000100600 */
[C---:B------:R-:W-:Y:S01]  /*22bf0*/  FMUL.FTZ R87, R2.reuse, R87 ;  /* 0x0000005702577220 */ /* 0x040fe20000410000 */
[C---:B------:R-:W-:Y:S01]  /*22c00*/  FMUL.FTZ R98, R2.reuse, R98 ;  /* 0x0000006202627220 */ /* 0x040fe20000410000 */
[----:B------:R-:W-:Y:S01]  /*22c10*/  FMUL.FTZ R99, R2, R99 ;  /* 0x0000006302637220 */ /* 0x000fe20000410000 */
[----:B------:R-:W2:Y:S01]  /*22c20*/  LDL R120, [R1+0x16c] ;  /* 0x00016c0001787983 */ /* 0x000ea20000100800 */
[----:B---3--:R-:W-:Y:S04]  /*22c30*/  IMAD.WIDE.U32 R128, R16, -0x326172a9, RZ ;  /* 0xcd9e8d5710807825 */ /* 0x008fe800078e00ff */
[C---:B------:R-:W-:Y:S01]  /*22c40*/  FMUL.FTZ R16, R0.reuse, R164 ;  /* 0x000000a400107220 */ /* 0x040fe20000410000 */
[C---:B----4-:R-:W-:Y:S01]  /*22c50*/  FFMA.FTZ R19, R0.reuse, R5, R55 ;  /* 0x0000000500137223 */ /* 0x050fe20000010037 */
[----:B------:R-:W-:Y:S01]  /*22c60*/  FMUL.FTZ R5, R0, R169 ;  /* 0x000000a900057220 */ /* 0x000fe20000410000 */
[C---:B------:R-:W-:Y:S01]  /*22c70*/  F2FP.BF16.F32.PACK_AB R0, R18.reuse, R22 ;  /* 0x000000161200723e */ /* 0x040fe200000010ff */
[----:B------:R-:W-:Y:S01]  /*22c80*/  MUFU.EX2 R55, R178 ;  /* 0x000000b200377308 */ /* 0x000fe20000000800 */
[----:B------:R-:W-:Y:S01]  /*22c90*/  FADD.FTZ R18, R18, R7 ;  /* 0x0000000712127221 */ /* 0x000fe20000010000 */
[----:B------:R-:W-:Y:S01]  /*22ca0*/  F2FP.BF16.F32.PACK_AB R7, R38, R34 ;  /* 0x000000222607723e */ /* 0x000fe200000010ff */
[----:B------:R-:W-:Y:S02]  /*22cb0*/  FADD.FTZ R19, R23, R19 ;  /* 0x0000001317137221 */ /* 0x000fe40000010000 */
[----:B------:R-:W-:Y:S02]  /*22cc0*/  FADD.FTZ R18, R39, R18 ;  /* 0x0000001227127221 */ /* 0x000fe40000010000 */
[----:B------:R-:W-:Y:S02]  /*22cd0*/  FADD.FTZ R19, R105, R19 ;  /* 0x0000001369137221 */ /* 0x000fe40000010000 */
[----:B------:R-:W-:Y:S02]  /*22ce0*/  FADD.FTZ R66, R66, R18 ;  /* 0x0000001242427221 */ /* 0x000fe40000010000 */
[----:B------:R-:W-:Y:S01]  /*22cf0*/  FADD.FTZ R114, R50, R19 ;  /* 0x0000001332727221 */ /* 0x000fe20000010000 */
[----:B--2---:R-:W-:Y:S02]  /*22d00*/  IMAD.WIDE.U32 R148, R108, -0x2daee0ad, RZ ;  /* 0xd2511f536c947825 */ /* 0x004fe400078e00ff */
[----:B------:R-:W2:Y:S01]  /*22d10*/  MUFU.EX2 R108, R106 ;  /* 0x0000006a006c7308 */ /* 0x000ea20000000800 */
[----:B------:R-:W-:Y:S09]  /*22d20*/  LOP3.LUT R3, R123, R129, RZ, 0x3c, !PT ;  /* 0x000000817b037212 */ /* 0x000ff200078e3cff */
[----:B------:R-:W-:Y:S01]  /*22d30*/  MUFU.EX2 R106, R179 ;  /* 0x000000b3006a7308 */ /* 0x000fe20000000800 */
[----:B------:R-:W-:Y:S01]  /*22d40*/  LOP3.LUT R22, R125, R113, RZ, 0x3c, !PT ;  /* 0x000000717d167212 */ /* 0x000fe200078e3cff */
[----:B------:R-:W-:Y:S04]  /*22d50*/  IMAD.WIDE.U32 R156, R3, -0x2daee0ad, RZ ;  /* 0xd2511f53039c7825 */ /* 0x000fe800078e00ff */
[----:B------:R-:W-:Y:S01]  /*22d60*/  FFMA.FTZ R3, R2, R109, R34 ;  /* 0x0000006d02037223 */ /* 0x000fe20000010022 */
[----:B------:R-:W-:Y:S01]  /*22d70*/  LOP3.LUT R22, R22, R149, RZ, 0x3c, !PT ;  /* 0x0000009516167212 */ /* 0x000fe200078e3cff */
[----:B------:R-:W-:Y:S01]  /*22d80*/  VIADD R113, R113, 0x1 ;  /* 0x0000000171717836 */ /* 0x000fe20000000000 */
[----:B------:R-:W-:Y:S01]  /*22d90*/  LOP3.LUT R144, R157, R122, R148, 0x96, !PT ;  /* 0x0000007a9d907212 */ /* 0x000fe200078e9694 */
[----:B------:R-:W-:Y:S01]  /*22da0*/  FADD.FTZ R38, R38, R3 ;  /* 0x0000000326267221 */ /* 0x000fe20000010000 */
[----:B------:R-:W-:Y:S01]  /*22db0*/  F2FP.BF16.F32.PACK_AB R3, R67, R176 ;  /* 0x000000b04303723e */ /* 0x000fe200000010ff */
[----:B------:R-:W-:Y:S01]  /*22dc0*/  IMAD.WIDE.U32 R22, R22, -0x326172a9, RZ ;  /* 0xcd9e8d5716167825 */ /* 0x000fe200078e00ff */
[----:B------:R-:W3:Y:S03]  /*22dd0*/  MUFU.EX2 R34, R177 ;  /* 0x000000b100227308 */ /* 0x000ee60000000800 */
[----:B------:R-:W-:Y:S01]  /*22de0*/  FADD.FTZ R38, R104, R38 ;  /* 0x0000002668267221 */ /* 0x000fe20000010000 */
[----:B------:R-:W-:Y:S01]  /*22df0*/  IMAD.WIDE.U32 R144, R144, -0x326172a9, RZ ;  /* 0xcd9e8d5790907825 */ /* 0x000fe200078e00ff */
[----:B------:R-:W-:Y:S03]  /*22e00*/  LOP3.LUT R18, R23, R133, R128, 0x96, !PT ;  /* 0x0000008517127212 */ /* 0x000fe600078e9680 */
[----:B------:R-:W-:Y:S01]  /*22e10*/  FADD.FTZ R105, R51, R38 ;  /* 0x0000002633697221 */ /* 0x000fe20000010000 */
[----:B------:R-:W-:Y:S01]  /*22e20*/  FADD.FTZ R67, R67, R54 ;  /* 0x0000003643437221 */ /* 0x000fe20000010000 */
[----:B------:R-:W-:Y:S01]  /*22e30*/  LOP3.LUT R50, R145, R134, R22, 0x96, !PT ;  /* 0x0000008691327212 */ /* 0x000fe200078e9616 */
[----:B------:R-:W-:Y:S01]  /*22e40*/  IMAD.WIDE.U32 R18, R18, -0x2daee0ad, RZ ;  /* 0xd2511f5312127825 */ /* 0x000fe200078e00ff */
[----:B------:R-:W4:Y:S03]  /*22e50*/  MUFU.EX2 R54, R182 ;  /* 0x000000b600367308 */ /* 0x000f260000000800 */
[----:B------:R-:W-:Y:S01]  /*22e60*/  IMAD.WIDE.U32 R50, R50, -0x2daee0ad, RZ ;  /* 0xd2511f5332327825 */ /* 0x000fe200078e00ff */
[----:B------:R-:W-:Y:S04]  /*22e70*/  LOP3.LUT R38, R19, R203, R156, 0x96, !PT ;  /* 0x000000cb13267212 */ /* 0x000fe800078e969c */
[----:B------:R-:W-:Y:S01]  /*22e80*/  LOP3.LUT R19, R51, R196, R18, 0x96, !PT ;  /* 0x000000c433137212 */ /* 0x000fe200078e9612 */
[----:B------:R-:W-:Y:S04]  /*22e90*/  IMAD.WIDE.U32 R38, R38, -0x326172a9, RZ ;  /* 0xcd9e8d5726267825 */ /* 0x000fe800078e00ff */
[----:B------:R-:W-:Y:S01]  /*22ea0*/  FADD.FTZ R18, R107, R67 ;  /* 0x000000436b127221 */ /* 0x000fe20000010000 */
[----:B------:R1:W-:Y:S01]  /*22eb0*/  MUFU.EX2 R51, R180 ;  /* 0x000000b400337308 */ /* 0x0003e20000000800 */
[C---:B------:R-:W-:Y:S02]  /*22ec0*/  F2FP.BF16.F32.PACK_AB R107, R35.reuse, R107 ;  /* 0x0000006b236b723e */ /* 0x040fe400000010ff */
[----:B------:R-:W-:Y:S01]  /*22ed0*/  FADD.FTZ R67, R35, R18 ;  /* 0x0000001223437221 */ /* 0x000fe20000010000 */
[----:B------:R-:W-:Y:S01]  /*22ee0*/  LOP3.LUT R35, R39, R191, R144, 0x96, !PT ;  /* 0x000000bf27237212 */ /* 0x000fe200078e9690 */
[----:B--2---:R-:W-:Y:S01]  /*22ef0*/  FADD.FTZ R18, R108, R66 ;  /* 0x000000426c127221 */ /* 0x004fe20000010000 */
[----:B---3--:R-:W-:Y:S02]  /*22f00*/  F2FP.BF16.F32.PACK_AB R108, R34, R108 ;  /* 0x0000006c226c723e */ /* 0x008fe400000010ff */
[----:B----4-:R-:W-:Y:S02]  /*22f10*/  F2FP.BF16.F32.PACK_AB R157, R54, R55 ;  /* 0x00000037369d723e */ /* 0x010fe400000010ff */
[----:B------:R-:W2:Y:S01]  /*22f20*/  MUFU.EX2 R39, R183 ;  /* 0x000000b700277308 */ /* 0x000ea20000000800 */
[----:B------:R-:W-:Y:S01]  /*22f30*/  FADD.FTZ R118, R34, R18 ;  /* 0x0000001222767221 */ /* 0x000fe20000010000 */
[----:B------:R-:W-:Y:S04]  /*22f40*/  IMAD.WIDE.U32 R18, R19, -0x326172a9, RZ ;  /* 0xcd9e8d5713127825 */ /* 0x000fe800078e00ff */
[----:B------:R-:W-:Y:S01]  /*22f50*/  IMAD.WIDE.U32 R34, R35, -0x2daee0ad, RZ ;  /* 0xd2511f5323227825 */ /* 0x000fe200078e00ff */
[----:B------:R-:W-:Y:S03]  /*22f60*/  LOP3.LUT R38, R19, R119, R38, 0x96, !PT ;  /* 0x0000007713267212 */ /* 0x000fe600078e9626 */
[----:B------:R-:W3:Y:S01]  /*22f70*/  MUFU.EX2 R109, R212 ;  /* 0x000000d4006d7308 */ /* 0x000ee20000000800 */
[----:B------:R-:W-:Y:S01]  /*22f80*/  FADD.FTZ R19, R55, R114 ;  /* 0x0000007237137221 */ /* 0x000fe20000010000 */
[----:B-1----:R-:W-:Y:S01]  /*22f90*/  IMAD.MOV.U32 R180, RZ, RZ, R134 ;  /* 0x000000ffffb47224 */ /* 0x002fe200078e0086 */
[----:B------:R-:W-:Y:S02]  /*22fa0*/  LOP3.LUT R50, R35, R190, R50, 0x96, !PT ;  /* 0x000000be23327212 */ /* 0x000fe400078e9632 */
[----:B------:R-:W-:Y:S03]  /*22fb0*/  FADD.FTZ R117, R54, R19 ;  /* 0x0000001336757221 */ /* 0x000fe60000010000 */
[----:B------:R-:W-:Y:S01]  /*22fc0*/  IMAD.WIDE.U32 R168, R50, -0x326172a9, RZ ;  /* 0xcd9e8d5732a87825 */ /* 0x000fe200078e00ff */
[----:B--2---:R-:W-:Y:S01]  /*22fd0*/  F2FP.BF16.F32.PACK_AB R164, R39, R51 ;  /* 0x0000003327a4723e */ /* 0x004fe200000010ff */
[----:B------:R-:W1:Y:S02]  /*22fe0*/  MUFU.EX2 R35, R181 ;  /* 0x000000b500237308 */ /* 0x000e640000000800 */
[----:B------:R-:W-:Y:S01]  /*22ff0*/  IMAD.WIDE.U32 R182, R38, -0x2daee0ad, RZ ;  /* 0xd2511f5326b67825 */ /* 0x000fe200078e00ff */
[----:B------:R-:W-:Y:S03]  /*23000*/  LOP3.LUT R138, R169, R175, R18, 0x96, !PT ;  /* 0x000000afa98a7212 */ /* 0x000fe600078e9612 */
[----:B------:R-:W-:Y:S01]  /*23010*/  FADD.FTZ R18, R51, R105 ;  /* 0x0000006933127221 */ /* 0x000fe20000010000 */
[----:B------:R-:W-:Y:S03]  /*23020*/  LOP3.LUT R130, R183, R189, R34, 0x96, !PT ;  /* 0x000000bdb7827212 */ /* 0x000fe600078e9622 */
[----:B------:R2:W-:Y:S01]  /*23030*/  MUFU.EX2 R54, R185 ;  /* 0x000000b900367308 */ /* 0x0005e20000000800 */
[----:B---3--:R-:W-:Y:S01]  /*23040*/  F2FP.BF16.F32.PACK_AB R212, R109, R112 ;  /* 0x000000706dd4723e */ /* 0x008fe200000010ff */
[----:B------:R-:W-:Y:S01]  /*23050*/  FADD.FTZ R114, R39, R18 ;  /* 0x0000001227727221 */ /* 0x000fe20000010000 */
[----:B------:R-:W-:Y:S01]  /*23060*/  FADD.FTZ R34, R106, R67 ;  /* 0x000000436a227221 */ /* 0x000fe20000010000 */
[----:B------:R-:W-:Y:S06]  /*23070*/  IMAD.WIDE.U32 R130, R130, -0x326172a9, RZ ;  /* 0xcd9e8d5782827825 */ /* 0x000fec00078e00ff */
[----:B------:R-:W-:Y:S01]  /*23080*/  MUFU.EX2 R67, R216 ;  /* 0x000000d800437308 */ /* 0x000fe20000000800 */
[----:B------:R-:W-:Y:S02]  /*23090*/  LOP3.LUT R19, R131, R245, R168, 0x96, !PT ;  /* 0x000000f583137212 */ /* 0x000fe400078e96a8 */
[----:B-1----:R-:W-:Y:S02]  /*230a0*/  F2FP.BF16.F32.PACK_AB R106, R35, R106 ;  /* 0x0000006a236a723e */ /* 0x002fe400000010ff */
[----:B------:R-:W-:Y:S05]  /*230b0*/  LOP3.LUT R18, R19, 0xff, RZ, 0xc0, !PT ;  /* 0x000000ff13127812 */ /* 0x000fea00078ec0ff */
[----:B------:R-:W-:Y:S01]  /*230c0*/  MUFU.EX2 R105, R184 ;  /* 0x000000b800697308 */ /* 0x000fe20000000800 */
[----:B------:R-:W-:Y:S01]  /*230d0*/  ISETP.GE.U32.AND P0, PT, R192, R18, PT ;  /* 0x00000012c000720c */ /* 0x000fe20003f06070 */
[----:B--2---:R-:W-:Y:S01]  /*230e0*/  IMAD.MOV.U32 R185, RZ, RZ, R119 ;  /* 0x000000ffffb97224 */ /* 0x004fe200078e0077 */
[C---:B------:R-:W-:Y:S04]  /*230f0*/  PRMT R18, R6.reuse, 0x7632, R18 ;  /* 0x0000763206127816 */ /* 0x040fe80000000012 */
[----:B------:R-:W-:Y:S03]  /*23100*/  PRMT R116, R6, 0x5410, R18 ;  /* 0x0000541006747816 */ /* 0x000fe60000000012 */
[----:B------:R-:W1:Y:S04]  /*23110*/  MUFU.EX2 R38, R187 ;  /* 0x000000bb00267308 */ /* 0x000e680000000800 */
[----:B------:R-:W-:Y:S06]  /*23120*/  @!P0 HFMA2.BF16_V2 R115, -RZ.H0_H0, RZ.H0_H0, -R6.H0_H0 ;  /* 0x200000ffff738231 */ /* 0x000fec0000340906 */
[----:B------:R-:W-:Y:S01]  /*23130*/  MUFU.EX2 R104, R210 ;  /* 0x000000d200687308 */ /* 0x000fe20000000800 */
[----:B------:R-:W-:Y:S01]  /*23140*/  PRMT R50, R115, 0x7610, R50 ;  /* 0x0000761073327816 */ /* 0x000fe20000000032 */
[----:B------:R2:W-:Y:S03]  /*23150*/  @!P0 STL.S16 [R1+0xb8], R115 ;  /* 0x0000b87301008387 */ /* 0x0005e60000100600 */
[----:B------:R-:W-:Y:S01]  /*23160*/  @!P0 PRMT R6, R50, 0x5410, RZ ;  /* 0x0000541032068816 */ /* 0x000fe200000000ff */
[----:B------:R-:W3:Y:S01]  /*23170*/  LDL R51, [R1+0x170] ;  /* 0x0001700001337983 */ /* 0x000ee20000100800 */
[----:B------:R-:W-:Y:S03]  /*23180*/  IADD3 R120, P0, R194, R120, RZ ;  /* 0x00000078c2787210 */ /* 0x000fe60007f1e0ff */
[----:B------:R4:W-:Y:S01]  /*23190*/  MUFU.EX2 R50, R224 ;  /* 0x000000e000327308 */ /* 0x0009e20000000800 */
[----:B-1----:R-:W-:Y:S01]  /*231a0*/  F2FP.BF16.F32.PACK_AB R165, R38, R54 ;  /* 0x0000003626a5723e */ /* 0x002fe200000010ff */
[----:B------:R-:W3:Y:S01]  /*231b0*/  LDL R126, [R1+0x198] ;  /* 0x00019800017e7983 */ /* 0x000ee20000100800 */
[----:B------:R-:W-:Y:S03]  /*231c0*/  IMAD.MOV.U32 R187, RZ, RZ, R133 ;  /* 0x000000ffffbb7224 */ /* 0x000fe600078e0085 */
[----:B------:R1:W-:Y:S04]  /*231d0*/  ST.E.U16 desc[UR4][R194.64], R6 ;  /* 0x00000006c2007985 */ /* 0x0003e8000c101504 */
[----:B------:R-:W-:Y:S10]  /*231e0*/  MUFU.EX2 R66, R221 ;  /* 0x000000dd00427308 */ /* 0x000ff40000000800 */
[----:B------:R-:W1:Y:S01]  /*231f0*/  MUFU.EX2 R55, R220 ;  /* 0x000000dc00377308 */ /* 0x000e620000000800 */
[----:B----4-:R-:W-:Y:S02]  /*23200*/  IMAD.MOV.U32 R224, RZ, RZ, R128 ;  /* 0x000000ffffe07224 */ /* 0x010fe400078e0080 */
[----:B--2---:R-:W-:Y:S07]  /*23210*/  FADD.FTZ R115, R35, R34 ;  /* 0x0000002223737221 */ /* 0x004fee0000010000 */
[----:B------:R-:W-:Y:S10]  /*23220*/  MUFU.EX2 R34, R186 ;  /* 0x000000ba00227308 */ /* 0x000ff40000000800 */
[----:B------:R-:W2:Y:S01]  /*23230*/  MUFU.EX2 R39, R213 ;  /* 0x000000d500277308 */ /* 0x000ea20000000800 */
[----:B-1----:R-:W-:Y:S02]  /*23240*/  LOP3.LUT R6, R19, 0xffff, RZ, 0xc0, !PT ;  /* 0x0000ffff13067812 */ /* 0x002fe400078ec0ff */
[----:B------:R-:W-:Y:S02]  /*23250*/  F2FP.BF16.F32.PACK_AB R183, R55, R66 ;  /* 0x0000004237b7723e */ /* 0x000fe400000010ff */
[----:B------:R-:W-:Y:S05]  /*23260*/  SHF.R.U32.HI R6, RZ, 0x8, R6 ;  /* 0x00000008ff067819 */ /* 0x000fea0000011606 */
[----:B------:R1:W4:Y:S01]  /*23270*/  MUFU.EX2 R35, R225 ;  /* 0x000000e100237308 */ /* 0x0003220000000800 */
[----:B------:R-:W-:Y:S04]  /*23280*/  LOP3.LUT R6, R6, 0xffff, RZ, 0xc0, !PT ;  /* 0x0000ffff06067812 */ /* 0x000fe800078ec0ff */
[----:B------:R-:W-:Y:S02]  /*23290*/  ISETP.GE.U32.AND P3, PT, R192, R6, PT ;  /* 0x00000006c000720c */ /* 0x000fe40003f66070 */
[--C-:B------:R-:W-:Y:S02]  /*232a0*/  SHF.R.U32.HI R6, RZ, 0x10, R19.reuse ;  /* 0x00000010ff067819 */ /* 0x100fe40000011613 */
[----:B------:R-:W-:Y:S02]  /*232b0*/  SHF.R.U32.HI R19, RZ, 0x18, R19 ;  /* 0x00000018ff137819 */ /* 0x000fe40000011613 */
[----:B------:R-:W-:Y:S02]  /*232c0*/  LOP3.LUT R6, R6, 0xff, RZ, 0xc0, !PT ;  /* 0x000000ff06067812 */ /* 0x000fe400078ec0ff */
[----:B------:R-:W-:Y:S01]  /*232d0*/  ISETP.GE.U32.AND P1, PT, R192, R19, PT ;  /* 0x00000013c000720c */ /* 0x000fe20003f26070 */
[----:B------:R-:W-:Y:S01]  /*232e0*/  FADD.FTZ R19, R112, R118 ;  /* 0x0000007670137221 */ /* 0x000fe20000010000 */
[----:B------:R-:W-:Y:S02]  /*232f0*/  ISETP.GE.U32.AND P2, PT, R192, R6, PT ;  /* 0x00000006c000720c */ /* 0x000fe40003f46070 */
[----:B------:R-:W-:Y:S01]  /*23300*/  PRMT R6, R7, 0x7632, R6 ;  /* 0x0000763207067816 */ /* 0x000fe20000000006 */
[----:B------:R-:W-:Y:S01]  /*23310*/  @!P3 HFMA2.BF16_V2 R140, -RZ.H0_H0, RZ.H0_H0, -R18.H0_H0 ;  /* 0x200000ffff8cb231 */ /* 0x000fe20000340912 */
[----:B--2---:R-:W-:Y:S01]  /*23320*/  F2FP.BF16.F32.PACK_AB R137, R39, R104 ;  /* 0x000000682789723e */ /* 0x004fe200000010ff */
[----:B------:R-:W-:Y:S01]  /*23330*/  FADD.FTZ R109, R109, R19 ;  /* 0x000000136d6d7221 */ /* 0x000fe20000010000 */
[----:B------:R-:W-:Y:S01]  /*23340*/  FADD.FTZ R19, R104, R117 ;  /* 0x0000007568137221 */ /* 0x000fe20000010000 */
[----:B-1----:R-:W-:Y:S01]  /*23350*/  IMAD.MOV.U32 R225, RZ, RZ, R129 ;  /* 0x000000ffffe17224 */ /* 0x002fe200078e0081 */
[----:B------:R-:W-:Y:S01]  /*23360*/  PRMT R135, R140, 0x7610, R135 ;  /* 0x000076108c877816 */ /* 0x000fe20000000087 */
[----:B------:R-:W-:Y:S01]  /*23370*/  @!P3 STL.S16 [R1+0xa8], R140 ;  /* 0x0000a88c0100b387 */ /* 0x000fe20000100600 */
[----:B------:R-:W-:Y:S01]  /*23380*/  FADD.FTZ R104, R39, R19 ;  /* 0x0000001327687221 */ /* 0x000fe20000010000 */
[----:B------:R-:W-:Y:S01]  /*23390*/  @!P1 HFMA2.BF16_V2 R121, -RZ.H0_H0, RZ.H0_H0, -R6.H0_H0 ;  /* 0x200000ffff799231 */ /* 0x000fe20000340906 */
[----:B------:R-:W-:Y:S01]  /*233a0*/  @!P3 PRMT R18, R135, 0x5410, RZ ;  /* 0x000054108712b816 */ /* 0x000fe200000000ff */
[----:B------:R-:W-:Y:S01]  /*233b0*/  @!P2 HFMA2.BF16_V2 R136, -RZ.H0_H0, RZ.H0_H0, -R7.H0_H0 ;  /* 0x200000ffff88a231 */ /* 0x000fe20000340907 */
[----:B------:R4:W-:Y:S02]  /*233c0*/  MUFU.EX2 R19, R214 ;  /* 0x000000d600137308 */ /* 0x0009e40000000800 */
[----:B------:R-:W-:Y:S01]  /*233d0*/  PRMT R127, R121, 0x7610, R127 ;  /* 0x00007610797f7816 */ /* 0x000fe2000000007f */
[----:B------:R1:W-:Y:S01]  /*233e0*/  ST.E.U16 desc[UR4][R194.64+0x2], R18 ;  /* 0x00000212c2007985 */ /* 0x0003e2000c101504 */
[----:B------:R-:W-:Y:S03]  /*233f0*/  PRMT R132, R136, 0x7610, R132 ;  /* 0x0000761088847816 */ /* 0x000fe60000000084 */
[----:B------:R-:W-:Y:S03]  /*23400*/  @!P2 STL.S16 [R1+0xa4], R136 ;  /* 0x0000a4880100a387 */ /* 0x000fe60000100600 */
[----:B------:R-:W-:Y:S01]  /*23410*/  MUFU.EX2 R39, R227 ;  /* 0x000000e300277308 */ /* 0x000fe20000000800 */
[----:B------:R3:W-:Y:S04]  /*23420*/  @!P1 STL.S16 [R1+0x9c], R121 ;  /* 0x00009c7901009387 */ /* 0x0007e80000100600 */
[----:B------:R2:W2:Y:S01]  /*23430*/  LDL.S16 R117, [R1+0x110] ;  /* 0x0001100001757983 */ /* 0x0004a20000100600 */
[----:B----4-:R-:W-:Y:S03]  /*23440*/  F2FP.BF16.F32.PACK_AB R214, R35, R50 ;  /* 0x0000003223d6723e */ /* 0x010fe600000010ff */
[----:B------:R-:W4:Y:S01]  /*23450*/  LDL R119, [R1+0x160] ;  /* 0x0001600001777983 */ /* 0x000f220000100800 */
[----:B-1----:R-:W-:Y:S01]  /*23460*/  FADD.FTZ R18, R54, R114 ;  /* 0x0000007236127221 */ /* 0x002fe20000010000 */
[----:B------:R-:W-:Y:S02]  /*23470*/  PRMT R114, R7, 0x5410, R6 ;  /* 0x0000541007727816 */ /* 0x000fe40000000006 */
[----:B------:R-:W-:Y:S01]  /*23480*/  @!P1 PRMT R6, R127, 0x5410, RZ ;  /* 0x000054107f069816 */ /* 0x000fe200000000ff */
[----:B------:R-:W-:Y:S01]  /*23490*/  FADD.FTZ R112, R38, R18 ;  /* 0x0000001226707221 */ /* 0x000fe20000010000 */
[----:B------:R-:W-:Y:S01]  /*234a0*/  @!P2 PRMT R7, R132, 0x5410, RZ ;  /* 0x000054108407a816 */ /* 0x000fe200000000ff */
[----:B------:R-:W1:Y:S01]  /*234b0*/  MUFU.EX2 R18, R215 ;  /* 0x000000d700127308 */ /* 0x000e620000000800 */
[----:B------:R-:W-:Y:S09]  /*234c0*/  LOP3.LUT R127, R130, 0xff, RZ, 0xc0, !PT ;  /* 0x000000ff827f7812 */ /* 0x000ff200078ec0ff */
[----:B------:R-:W1:Y:S02]  /*234d0*/  MUFU.EX2 R38, R229 ;  /* 0x000000e500267308 */ /* 0x000e640000000800 */
[----:B-1----:R-:W-:Y:S02]  /*234e0*/  F2FP.BF16.F32.PACK_AB R211, R18, R19 ;  /* 0x0000001312d3723e */ /* 0x002fe400000010ff */
[----:B------:R-:W-:Y:S01]  /*234f0*/  F2FP.BF16.F32.PACK_AB R213, R38, R39 ;  /* 0x0000002726d5723e */ /* 0x000fe200000010ff */
[----:B---3--:R-:W-:Y:S05]  /*23500*/  IMAD.X R121, R195, 0x1, R51, P0 ;  /* 0x00000001c3797824 */ /* 0x008fea00000e0633 */
[----:B------:R-:W1:Y:S01]  /*23510*/  MUFU.EX2 R51, R217 ;  /* 0x000000d900337308 */ /* 0x000e620000000800 */
[----:B------:R-:W-:Y:S01]  /*23520*/  IMAD.WIDE.U32 R178, R126, -0x326172a9, RZ ;  /* 0xcd9e8d577eb27825 */ /* 0x000fe200078e00ff */
[----:B------:R3:W-:Y:S04]  /*23530*/  ST.E.U16 desc[UR4][R120.64+0x2], R6 ;  /* 0x0000020678007985 */ /* 0x0007e8000c101504 */
[----:B------:R3:W-:Y:S01]  /*23540*/  ST.E.U16 desc[UR4][R120.64], R7 ;  /* 0x0000000778007985 */ /* 0x0007e2000c101504 */
[----:B-1----:R-:W-:Y:S01]  /*23550*/  F2FP.BF16.F32.PACK_AB R169, R51, R67 ;  /* 0x0000004333a9723e */ /* 0x002fe200000010ff */
[----:B---3--:R-:W-:Y:S01]  /*23560*/  FADD.FTZ R6, R105, R115 ;  /* 0x0000007369067221 */ /* 0x008fe20000010000 */
[C---:B------:R-:W-:Y:S01]  /*23570*/  F2FP.BF16.F32.PACK_AB R105, R34.reuse, R105 ;  /* 0x000000692269723e */ /* 0x040fe200000010ff */
[----:B------:R-:W3:Y:S02]  /*23580*/  LDL R115, [R1+0x15c] ;  /* 0x00015c0001737983 */ /* 0x000ee40000100800 */
[----:B------:R-:W-:Y:S01]  /*23590*/  FADD.FTZ R54, R34, R6 ;  /* 0x0000000622367221 */ /* 0x000fe20000010000 */
[----:B------:R-:W-:Y:S01]  /*235a0*/  LOP3.LUT R6, R123, R179, RZ, 0x3c, !PT ;  /* 0x000000b37b067212 */ /* 0x000fe200078e3cff */
[----:B------:R-:W-:Y:S02]  /*235b0*/  FADD.FTZ R7, R50, R109 ;  /* 0x0000006d32077221 */ /* 0x000fe40000010000 */
[----:B------:R-:W1:Y:S02]  /*235c0*/  MUFU.EX2 R50, R226 ;  /* 0x000000e200327308 */ /* 0x000e640000000800 */
[----:B------:R-:W-:Y:S01]  /*235d0*/  IMAD.WIDE.U32 R152, R6, -0x2daee0ad, RZ ;  /* 0xd2511f5306987825 */ /* 0x000fe200078e00ff */
[----:B------:R-:W-:Y:S02]  /*235e0*/  LOP3.LUT R6, R125, R113, RZ, 0x3c, !PT ;  /* 0x000000717d067212 */ /* 0x000fe400078e3cff */
[----:B------:R-:W4:Y:S01]  /*235f0*/  LDL.64 R124, [R1+0x148] ;  /* 0x00014800017c7983 */ /* 0x000f220000100a00 */
[----:B------:R-:W-:Y:S01]  /*23600*/  FADD.FTZ R109, R35, R7 ;  /* 0x00000007236d7221 */ /* 0x000fe20000010000 */
[----:B------:R-:W-:Y:S01]  /*23610*/  LOP3.LUT R148, R153, R122, R148, 0x96, !PT ;  /* 0x0000007a99947212 */ /* 0x000fe200078e9694 */
[----:B------:R-:W-:Y:S01]  /*23620*/  FADD.FTZ R7, R67, R112 ;  /* 0x0000007043077221 */ /* 0x000fe20000010000 */
[----:B------:R-:W-:Y:S01]  /*23630*/  LOP3.LUT R140, R6, R149, RZ, 0x3c, !PT ;  /* 0x00000095068c7212 */ /* 0x000fe200078e3cff */
[----:B------:R-:W-:Y:S01]  /*23640*/  FADD.FTZ R6, R66, R104 ;  /* 0x0000006842067221 */ /* 0x000fe20000010000 */
[----:B------:R-:W3:Y:S01]  /*23650*/  LDL R122, [R1+0x158] ;  /* 0x00015800017a7983 */ /* 0x000ee20000100800 */
[----:B------:R-:W-:Y:S04]  /*23660*/  IMAD.WIDE.U32 R148, R148, -0x326172a9, RZ ;  /* 0xcd9e8d5794947825 */ /* 0x000fe800078e00ff */
[C---:B------:R-:W-:Y:S01]  /*23670*/  FMUL.FTZ R66, R2.reuse, R142 ;  /* 0x0000008e02427220 */ /* 0x040fe20000410000 */
[----:B------:R-:W-:Y:S01]  /*23680*/  FADD.FTZ R55, R55, R6 ;  /* 0x0000000637377221 */ /* 0x000fe20000010000 */
[----:B------:R-:W-:Y:S01]  /*23690*/  LOP3.LUT R6, R23, R187, R178, 0x96, !PT ;  /* 0x000000bb17067212 */ /* 0x000fe200078e96b2 */
[----:B------:R-:W-:Y:S01]  /*236a0*/  FMUL.FTZ R67, R2, R143 ;  /* 0x0000008f02437220 */ /* 0x000fe20000410000 */
[----:B------:R-:W-:Y:S01]  /*236b0*/  LOP3.LUT R34, R149, R180, R22, 0x96, !PT ;  /* 0x000000b495227212 */ /* 0x000fe200078e9616 */
[----:B------:R-:W-:Y:S01]  /*236c0*/  FADD.FTZ R22, R19, R54 ;  /* 0x0000003613167221 */ /* 0x000fe20000010000 */
[----:B------:R-:W-:Y:S01]  /*236d0*/  FADD.FTZ R104, R51, R7 ;  /* 0x0000000733687221 */ /* 0x000fe20000010000 */
[----:B------:R-:W-:Y:S04]  /*236e0*/  IMAD.WIDE.U32 R6, R6, -0x2daee0ad, RZ ;  /* 0xd2511f5306067825 */ /* 0x000fe800078e00ff */
[----:B------:R-:W-:Y:S01]  /*236f0*/  FMUL.FTZ R51, R2, R151 ;  /* 0x0000009702337220 */ /* 0x000fe20000410000 */
[----:B------:R-:W-:Y:S01]  /*23700*/  FADD.FTZ R112, R18, R22 ;  /* 0x0000001612707221 */ /* 0x000fe20000010000 */
[----:B------:R-:W-:Y:S01]  /*23710*/  IMAD.WIDE.U32 R34, R34, -0x2daee0ad, RZ ;  /* 0xd2511f5322227825 */ /* 0x000fe200078e00ff */
[----:B------:R-:W-:Y:S01]  /*23720*/  LOP3.LUT R22, R7, R203, R152, 0x96, !PT ;  /* 0x000000cb07167212 */ /* 0x000fe200078e9698 */
[----:B------:R-:W1:Y:S02]  /*23730*/  MUFU.EX2 R18, R228 ;  /* 0x000000e400127308 */ /* 0x000e640000000800 */
[----:B------:R-:W-:Y:S01]  /*23740*/  FMUL.FTZ R54, R2, R146 ;  /* 0x0000009202367220 */ /* 0x000fe20000410000 */
[----:B------:R-:W-:Y:S01]  /*23750*/  LOP3.LUT R7, R35, R196, R6, 0x96, !PT ;  /* 0x000000c423077212 */ /* 0x000fe200078e9606 */
[--C-:B------:R-:W-:Y:S01]  /*23760*/  FADD.FTZ R6, R39, R109.reuse ;  /* 0x0000006d27067221 */ /* 0x100fe20000010000 */
[C---:B------:R-:W-:Y:S01]  /*23770*/  PRMT R109, R3.reuse, 0x7632, R109 ;  /* 0x00007632036d7816 */ /* 0x040fe2000000006d */
[----:B------:R-:W-:Y:S04]  /*23780*/  IMAD.WIDE.U32 R22, R22, -0x326172a9, RZ ;  /* 0xcd9e8d5716167825 */ /* 0x000fe800078e00ff */
[----:B------:R-:W-:Y:S01]  /*23790*/  FMUL.FTZ R35, R2, R159 ;  /* 0x0000009f02237220 */ /* 0x000fe20000410000 */
[----:B------:R-:W-:Y:S01]  /*237a0*/  PRMT R126, R3, 0x5410, R109 ;  /* 0x00005410037e7816 */ /* 0x000fe2000000006d */
[----:B------:R-:W-:Y:S01]  /*237b0*/  FADD.FTZ R113, R38, R6 ;  /* 0x0000000626717221 */ /* 0x000fe20000010000 */
[----:B------:R-:W-:Y:S01]  /*237c0*/  LOP3.LUT R19, R23, R191, R148, 0x96, !PT ;  /* 0x000000bf17137212 */ /* 0x000fe200078e9694 */
[----:B-1----:R-:W-:Y:S01]  /*237d0*/  FADD.FTZ R6, R50, R55 ;  /* 0x0000003732067221 */ /* 0x002fe20000010000 */
[C---:B------:R-:W-:Y:S01]  /*237e0*/  FMUL.FTZ R38, R2.reuse, R154 ;  /* 0x0000009a02267220 */ /* 0x040fe20000410000 */
[C---:B------:R-:W-:Y:S01]  /*237f0*/  FMUL.FTZ R23, R2.reuse, R163 ;  /* 0x000000a302177220 */ /* 0x040fe20000410000 */
[C---:B------:R-:W-:Y:S01]  /*23800*/  FMUL.FTZ R39, R2.reuse, R155 ;  /* 0x0000009b02277220 */ /* 0x040fe20000410000 */
[----:B------:R-:W-:Y:S01]  /*23810*/  FMUL.FTZ R55, R2, R147 ;  /* 0x0000009302377220 */ /* 0x000fe20000410000 */
[C---:B------:R-:W-:Y:S01]  /*23820*/  F2FP.BF16.F32.PACK_AB R210, R18.reuse, R50 ;  /* 0x0000003212d2723e */ /* 0x040fe200000010ff */
[----:B------:R-:W-:Y:S01]  /*23830*/  FADD.FTZ R133, R18, R6 ;  /* 0x0000000612857221 */ /* 0x000fe20000010000 */
[----:B------:R-:W-:Y:S04]  /*23840*/  IMAD.WIDE.U32 R6, R7, -0x326172a9, RZ ;  /* 0xcd9e8d5707067825 */ /* 0x000fe800078e00ff */
[----:B------:R-:W-:Y:S01]  /*23850*/  FMUL.FTZ R50, R2, R150 ;  /* 0x0000009602327220 */ /* 0x000fe20000410000 */
[----:B------:R-:W-:Y:S01]  /*23860*/  IMAD.WIDE.U32 R18, R19, -0x2daee0ad, RZ ;  /* 0xd2511f5313127825 */ /* 0x000fe200078e00ff */
[----:B------:R-:W-:Y:S04]  /*23870*/  LOP3.LUT R22, R7, R185, R22, 0x96, !PT ;  /* 0x000000b907167212 */ /* 0x000fe800078e9616 */
[----:B------:R-:W-:Y:S01]  /*23880*/  LOP3.LUT R34, R19, R190, R34, 0x96, !PT ;  /* 0x000000be13227212 */ /* 0x000fe200078e9622 */
[----:B------:R-:W-:Y:S04]  /*23890*/  IMAD.WIDE.U32 R176, R22, -0x2daee0ad, RZ ;  /* 0xd2511f5316b07825 */ /* 0x000fe800078e00ff */
[----:B------:R-:W-:Y:S01]  /*238a0*/  FMUL.FTZ R22, R2, R162 ;  /* 0x000000a202167220 */ /* 0x000fe20000410000 */
[----:B------:R-:W-:Y:S01]  /*238b0*/  IMAD.WIDE.U32 R160, R34, -0x326172a9, RZ ;  /* 0xcd9e8d5722a07825 */ /* 0x000fe200078e00ff */
[----:B------:R-:W-:Y:S03]  /*238c0*/  LOP3.LUT R134, R177, R189, R18, 0x96, !PT ;  /* 0x000000bdb1867212 */ /* 0x000fe600078e9612 */
[----:B------:R-:W-:Y:S01]  /*238d0*/  FMUL.FTZ R34, R2, R158 ;  /* 0x0000009e02227220 */ /* 0x000fe20000410000 */
[----:B------:R-:W-:Y:S01]  /*238e0*/  LOP3.LUT R136, R161, R175, R6, 0x96, !PT ;  /* 0x000000afa1887212 */ /* 0x000fe200078e9606 */
[----:B------:R-:W-:Y:S05]  /*238f0*/  IMAD.WIDE.U32 R134, R134, -0x326172a9, RZ ;  /* 0xcd9e8d5786867825 */ /* 0x000fea00078e00ff */
[----:B------:R-:W-:Y:S04]  /*23900*/  LOP3.LUT R6, R135, R245, R160, 0x96, !PT ;  /* 0x000000f587067212 */ /* 0x000fe800078e96a0 */
[----:B------:R-:W-:Y:S04]  /*23910*/  LOP3.LUT R7, R6, 0xff, RZ, 0xc0, !PT ;  /* 0x000000ff06077812 */ /* 0x000fe800078ec0ff */
[----:B------:R-:W-:Y:S11]  /*23920*/  ISETP.GE.U32.AND P1, PT, R192, R7, PT ;  /* 0x00000007c000720c */ /* 0x000ff60003f26070 */
[----:B------:R-:W-:Y:S02]  /*23930*/  @!UPT UIADD3 URZ, URZ, URZ, URZ ;  /* 0x0000003f3f3ff290 */ /* 0x000fe4000fffe03f */
[----:B--2---:R-:W-:Y:S05]  /*23940*/  @!P1 HFMA2.BF16_V2 R117, -RZ.H0_H0, RZ.H0_H0, -R3.H0_H0 ;  /* 0x200000ffff759231 */ /* 0x004fea0000340903 */
[----:B------:R-:W-:Y:S01]  /*23950*/  PRMT R7, R117, 0x7610, R7 ;  /* 0x0000761075077816 */ /* 0x000fe20000000007 */
[----:B------:R1:W-:Y:S03]  /*23960*/  @!P1 STL.S16 [R1+0x110], R117 ;  /* 0x0001107501009387 */ /* 0x0003e60000100600 */
[----:B------:R-:W-:Y:S01]  /*23970*/  @!P1 PRMT R3, R7, 0x5410, RZ ;  /* 0x0000541007039816 */ /* 0x000fe200000000ff */
[----:B------:R-:W2:Y:S01]  /*23980*/  LDL R118, [R1+0x164] ;  /* 0x0001640001767983 */ /* 0x000ea20000100800 */
[----:B------:R-:W-:Y:S03]  /*23990*/  FMUL.FTZ R7, R2, R171 ;  /* 0x000000ab02077220 */ /* 0x000fe60000410000 */
[----:B-1----:R-:W2:Y:S01]  /*239a0*/  LDL R117, [R1+0x168] ;  /* 0x0001680001757983 */ /* 0x002ea20000100800 */
[----:B----4-:R-:W-:Y:S03]  /*239b0*/  IADD3 R18, P0, R124, R120, RZ ;  /* 0x000000787c127210 */ /* 0x010fe60007f1e0ff */
[----:B------:R1:W4:Y:S02]  /*239c0*/  LDL.S16 R125, [R1+0x128] ;  /* 0x00012800017d7983 */ /* 0x0003240000100600 */
[----:B---3--:R-:W-:Y:S01]  /*239d0*/  IMAD.X R19, R115, 0x1, R121, P0 ;  /* 0x0000000173137824 */ /* 0x008fe200000e0679 */
[----:B------:R-:W-:Y:S01]  /*239e0*/  IADD3 R122, P0, R194, R122, RZ ;  /* 0x0000007ac27a7210 */ /* 0x000fe20007f1e0ff */
[----:B------:R1:W3:Y:S04]  /*239f0*/  LDL.S16 R115, [R1+0x12c] ;  /* 0x00012c0001737983 */ /* 0x0002e80000100600 */
[----:B------:R1:W-:Y:S01]  /*23a00*/  ST.E.U16 desc[UR4][R18.64], R3 ;  /* 0x0000000312007985 */ /* 0x0003e2000c101504 */
[----:B------:R-:W-:Y:S01]  /*23a10*/  IMAD.X R123, R195, 0x1, R119, P0 ;  /* 0x00000001c37b7824 */ /* 0x000fe200000e0677 */
[----:B-1----:R-:W-:Y:S01]  /*23a20*/  LOP3.LUT R3, R130, 0xffff, RZ, 0xc0, !PT ;  /* 0x0000ffff82037812 */ /* 0x002fe200078ec0ff */
[C---:B------:R-:W-:Y:S01]  /*23a30*/  FMUL.FTZ R18, R2.reuse, R166 ;  /* 0x000000a602127220 */ /* 0x040fe20000410000 */
[----:B------:R-:W-:Y:S02]  /*23a40*/  FMUL.FTZ R19, R2, R167 ;  /* 0x000000a702137220 */ /* 0x000fe40000410000 */
[----:B------:R-:W-:Y:S04]  /*23a50*/  SHF.R.U32.HI R3, RZ, 0x8, R3 ;  /* 0x00000008ff037819 */ /* 0x000fe80000011603 */
[----:B------:R-:W-:Y:S02]  /*23a60*/  LOP3.LUT R132, R3, 0xffff, RZ, 0xc0, !PT ;  /* 0x0000ffff03847812 */ /* 0x000fe400078ec0ff */
[--C-:B------:R-:W-:Y:S04]  /*23a70*/  SHF.R.U32.HI R3, RZ, 0x10, R130.reuse ;  /* 0x00000010ff037819 */ /* 0x100fe80000011682 */
[----:B------:R-:W-:Y:S04]  /*23a80*/  LOP3.LUT R3, R3, 0xff, RZ, 0xc0, !PT ;  /* 0x000000ff03037812 */ /* 0x000fe800078ec0ff */
[C---:B------:R-:W-:Y:S02]  /*23a90*/  ISETP.GE.U32.AND P6, PT, R192.reuse, R3, PT ;  /* 0x00000003c000720c */ /* 0x040fe40003fc6070 */
[----:B------:R-:W-:Y:S04]  /*23aa0*/  SHF.R.U32.HI R3, RZ, 0x18, R130 ;  /* 0x00000018ff037819 */ /* 0x000fe80000011682 */
[----:B------:R-:W-:Y:S02]  /*23ab0*/  ISETP.GE.U32.AND P5, PT, R192, R3, PT ;  /* 0x00000003c000720c */ /* 0x000fe40003fa6070 */
[----:B------:R-:W-:Y:S04]  /*23ac0*/  LOP3.LUT R3, R6, 0xffff, RZ, 0xc0, !PT ;  /* 0x0000ffff06037812 */ /* 0x000fe800078ec0ff */
[----:B------:R-:W-:Y:S04]  /*23ad0*/  SHF.R.U32.HI R3, RZ, 0x8, R3 ;  /* 0x00000008ff037819 */ /* 0x000fe80000011603 */
[----:B------:R-:W-:Y:S04]  /*23ae0*/  LOP3.LUT R3, R3, 0xffff, RZ, 0xc0, !PT ;  /* 0x0000ffff03037812 */ /* 0x000fe800078ec0ff */
[C---:B------:R-:W-:Y:S02]  /*23af0*/  ISETP.GE.U32.AND P3, PT, R192.reuse, R3, PT ;  /* 0x00000003c000720c */ /* 0x040fe40003f66070 */
[--C-:B------:R-:W-:Y:S02]  /*23b00*/  SHF.R.U32.HI R3, RZ, 0x10, R6.reuse ;  /* 0x00000010ff037819 */ /* 0x100fe40000011606 */
[----:B------:R-:W-:Y:S02]  /*23b10*/  SHF.R.U32.HI R6, RZ, 0x18, R6 ;  /* 0x00000018ff067819 */ /* 0x000fe40000011606 */
[----:B------:R-:W-:Y:S02]  /*23b20*/  LOP3.LUT R3, R3, 0xff, RZ, 0xc0, !PT ;  /* 0x000000ff03037812 */ /* 0x000fe400078ec0ff */
[----:B------:R-:W-:Y:S01]  /*23b30*/  ISETP.GE.U32.AND P1, PT, R192, R6, PT ;  /* 0x00000006c000720c */ /* 0x000fe20003f26070 */
[----:B------:R-:W-:Y:S01]  /*23b40*/  FMUL.FTZ R6, R2, R170 ;  /* 0x000000aa02067220 */ /* 0x000fe20000410000 */
[----:B------:R-:W-:Y:S02]  /*23b50*/  ISETP.GE.U32.AND P2, PT, R192, R3, PT ;  /* 0x00000003c000720c */ /* 0x000fe40003f46070 */
[----:B------:R-:W1:Y:S01]  /*23b60*/  MUFU.EX2 R3, R234 ;  /* 0x000000ea00037308 */ /* 0x000e620000000800 */
[----:B--2---:R-:W-:Y:S01]  /*23b70*/  IADD3 R118, P0, R194, R118, RZ ;  /* 0x00000076c2767210 */ /* 0x004fe20007f1e0ff */
[----:B-1----:R-:W-:Y:S04]  /*23b80*/  FADD.FTZ R104, R3, R104 ;  /* 0x0000006803687221 */ /* 0x002fe80000010000 */
[----:B------:R-:W-:Y:S04]  /*23b90*/  IMAD.X R119, R195, 0x1, R117, P0 ;  /* 0x00000001c3777824 */ /* 0x000fe800000e0675 */
[----:B------:R-:W-:Y:S01]  /*23ba0*/  MUFU.EX2 R117, R240 ;  /* 0x000000f000757308 */ /* 0x000fe20000000800 */
[----:B----4-:R-:W-:Y:S05]  /*23bb0*/  @!P2 HFMA2.BF16_V2 R125, -RZ.H0_H0, RZ.H0_H0, -R0.H0_H0 ;  /* 0x200000ffff7da231 */ /* 0x010fea0000340900 */
[----:B------:R-:W-:Y:S01]  /*23bc0*/  PRMT R141, R125, 0x7610, R141 ;  /* 0x000076107d8d7816 */ /* 0x000fe2000000008d */
[----:B---3--:R-:W-:Y:S05]  /*23bd0*/  @!P3 HFMA2.BF16_V2 R115, -RZ.H0_H0, RZ.H0_H0, -R109.H0_H0 ;  /* 0x200000ffff73b231 */ /* 0x008fea000034096d */
[----:B------:R-:W-:Y:S01]  /*23be0*/  PRMT R2, R115, 0x7610, R2 ;  /* 0x0000761073027816 */ /* 0x000fe20000000002 */
[----:B------:R1:W-:Y:S03]  /*23bf0*/  @!P3 STL.S16 [R1+0x12c], R115 ;  /* 0x00012c730100b387 */ /* 0x0003e60000100600 */
[----:B------:R-:W-:Y:S01]  /*23c00*/  @!P3 PRMT R109, R2, 0x5410, RZ ;  /* 0x00005410026db816 */ /* 0x000fe200000000ff */
[----:B------:R3:W2:Y:S01]  /*23c10*/  LDL.S16 R154, [R1+0x120] ;  /* 0x00012000019a7983 */ /* 0x0006a20000100600 */
[----:B------:R-:W-:Y:S01]  /*23c20*/  ISETP.GE.U32.AND P3, PT, R192, R127, PT ;  /* 0x0000007fc000720c */ /* 0x000fe20003f66070 */
[----:B------:R-:W4:Y:S02]  /*23c30*/  MUFU.EX2 R2, R232 ;  /* 0x000000e800027308 */ /* 0x000f240000000800 */
[----:B------:R3:W-:Y:S08]  /*23c40*/  ST.E.U16 desc[UR4][R122.64], R109 ;  /* 0x0000006d7a007985 */ /* 0x0007f0000c101504 */
[----:B------:R-:W-:Y:S01]  /*23c50*/  MUFU.EX2 R127, R243 ;  /* 0x000000f3007f7308 */ /* 0x000fe20000000800 */
[C---:B----4-:R-:W-:Y:S01]  /*23c60*/  F2FP.BF16.F32.PACK_AB R161, R2.reuse, R3 ;  /* 0x0000000302a1723e */ /* 0x050fe200000010ff */
[----:B------:R-:W-:Y:S01]  /*23c70*/  FADD.FTZ R124, R2, R104 ;  /* 0x00000068027c7221 */ /* 0x000fe20000010000 */
[----:B-1----:R1:W4:Y:S07]  /*23c80*/  LDL.S16 R115, [R1+0x124] ;  /* 0x0001240001737983 */ /* 0x00232e0000100600 */
[----:B------:R-:W1:Y:S01]  /*23c90*/  MUFU.EX2 R104, R231 ;  /* 0x000000e700687308 */ /* 0x000e620000000800 */
[----:B------:R1:W-:Y:S04]  /*23ca0*/  @!P2 STL.S16 [R1+0x128], R125 ;  /* 0x0001287d0100a387 */ /* 0x0003e80000100600 */
[----:B------:R2:W2:Y:S05]  /*23cb0*/  LDL.S16 R153, [R1+0x11c] ;  /* 0x00011c0001997983 */ /* 0x0004aa0000100600 */
[----:B------:R-:W1:Y:S10]  /*23cc0*/  MUFU.EX2 R2, R230 ;  /* 0x000000e600027308 */ /* 0x000e740000000800 */
[----:B---3--:R-:W3:Y:S01]  /*23cd0*/  MUFU.EX2 R109, R239 ;  /* 0x000000ef006d7308 */ /* 0x008ee20000000800 */
[----:B-1----:R-:W-:Y:S09]  /*23ce0*/  FADD.FTZ R3, R104, R112 ;  /* 0x0000007068037221 */ /* 0x002ff20000010000 */
[----:B------:R-:W1:Y:S01]  /*23cf0*/  MUFU.EX2 R112, R242 ;  /* 0x000000f200707308 */ /* 0x000e620000000800 */
[C---:B------:R-:W-:Y:S01]  /*23d00*/  F2FP.BF16.F32.PACK_AB R104, R2.reuse, R104 ;  /* 0x000000680268723e */ /* 0x040fe200000010ff */
[----:B------:R-:W-:Y:S01]  /*23d10*/  FADD.FTZ R128, R2, R3 ;  /* 0x0000000302807221 */ /* 0x000fe20000010000 */
[C---:B------:R-:W-:Y:S04]  /*23d20*/  PRMT R2, R0.reuse, 0x7632, R2 ;  /* 0x0000763200027816 */ /* 0x040fe80000000002 */
[----:B------:R-:W-:Y:S03]  /*23d30*/  PRMT R125, R0, 0x5410, R2 ;  /* 0x00005410007d7816 */ /* 0x000fe60000000002 */
[----:B------:R-:W1:Y:S01]  /*23d40*/  MUFU.EX2 R3, R241 ;  /* 0x000000f100037308 */ /* 0x000e620000000800 */
[----:B------:R-:W-:Y:S01]  /*23d50*/  @!P2 PRMT R0, R141, 0x5410, RZ ;  /* 0x000054108d00a816 */ /* 0x000fe200000000ff */
[----:B------:R-:W-:Y:S01]  /*23d60*/  IMAD.WIDE.U32 R140, R140, -0x326172a9, RZ ;  /* 0xcd9e8d578c8c7825 */ /* 0x000fe200078e00ff */
[----:B---3--:R-:W-:Y:S03]  /*23d70*/  F2FP.BF16.F32.PACK_AB R162, R109, R117 ;  /* 0x000000756da2723e */ /* 0x008fe600000010ff */
[----:B------:R3:W-:Y:S01]  /*23d80*/  ST.E.U16 desc[UR4][R118.64], R0 ;  /* 0x0000000076007985 */ /* 0x0007e2000c101504 */
[CC--:B------:R-:W-:Y:S02]  /*23d90*/  LOP3.LUT R158, R141.reuse, R187.reuse, R178, 0x96, !PT ;  /* 0x000000bb8d9e7212 */ /* 0x0c0fe400078e96b2 */
[----:B------:R-:W-:Y:S01]  /*23da0*/  LOP3.LUT R150, R141, R187, R224, 0x96, !PT ;  /* 0x000000bb8d967212 */ /* 0x000fe200078e96e0 */
[----:B-1----:R-:W-:Y:S01]  /*23db0*/  FADD.FTZ R113, R112, R113 ;  /* 0x0000007170717221 */ /* 0x002fe20000010000 */
[C---:B------:R-:W-:Y:S03]  /*23dc0*/  F2FP.BF16.F32.PACK_AB R170, R3.reuse, R112 ;  /* 0x0000007003aa723e */ /* 0x040fe600000010ff */
[----:B------:R-:W-:Y:S02]  /*23dd0*/  FADD.FTZ R129, R3, R113 ;  /* 0x0000007103817221 */ /* 0x000fe40000010000 */
[----:B------:R-:W-:Y:S10]  /*23de0*/  MUFU.EX2 R113, R237 ;  /* 0x000000ed00717308 */ /* 0x000ff40000000800 */
[----:B------:R-:W1:Y:S01]  /*23df0*/  MUFU.EX2 R3, R238 ;  /* 0x000000ee00037308 */ /* 0x000e620000000800 */
[----:B---3--:R-:W-:Y:S04]  /*23e00*/  LOP3.LUT R0, R134, 0xff, RZ, 0xc0, !PT ;  /* 0x000000ff86007812 */ /* 0x008fe800078ec0ff */
[----:B------:R-:W-:Y:S02]  /*23e10*/  ISETP.GE.U32.AND P0, PT, R192, R0, PT ;  /* 0x00000000c000720c */ /* 0x000fe40003f06070 */
[----:B------:R-:W-:Y:S04]  /*23e20*/  LOP3.LUT R0, R134, 0xffff, RZ, 0xc0, !PT ;  /* 0x0000ffff86007812 */ /* 0x000fe800078ec0ff */
[----:B------:R-:W-:Y:S02]  /*23e30*/  SHF.R.U32.HI R0, RZ, 0x8, R0 ;  /* 0x00000008ff007819 */ /* 0x000fe40000011600 */
[----:B-1----:R-:W-:Y:S02]  /*23e40*/  F2FP.BF16.F32.PACK_AB R163, R3, R113 ;  /* 0x0000007103a3723e */ /* 0x002fe400000010ff */
[----:B------:R-:W-:Y:S01]  /*23e50*/  LOP3.LUT R0, R0, 0xffff, RZ, 0xc0, !PT ;  /* 0x0000ffff00007812 */ /* 0x000fe200078ec0ff */
[----:B----4-:R-:W-:Y:S05]  /*23e60*/  @!P1 HFMA2.BF16_V2 R115, -RZ.H0_H0, RZ.H0_H0, -R2.H0_H0 ;  /* 0x200000ffff739231 */ /* 0x010fea0000340902 */
[----:B------:R-:W-:Y:S01]  /*23e70*/  PRMT R112, R115, 0x7610, R112 ;  /* 0x0000761073707816 */ /* 0x000fe20000000070 */
[----:B------:R1:W-:Y:S03]  /*23e80*/  @!P1 STL.S16 [R1+0x124], R115 ;  /* 0x0001247301009387 */ /* 0x0003e60000100600 */
[----:B------:R-:W-:Y:S01]  /*23e90*/  @!P1 PRMT R2, R112, 0x5410, RZ ;  /* 0x0000541070029816 */ /* 0x000fe200000000ff */
[----:B------:R3:W4:Y:S01]  /*23ea0*/  LDL.S16 R181, [R1+0x118] ;  /* 0x0001180001b57983 */ /* 0x0007220000100600 */
[C---:B------:R-:W-:Y:S01]  /*23eb0*/  ISETP.GE.U32.AND P1, PT, R192.reuse, R0, PT ;  /* 0x00000000c000720c */ /* 0x040fe20003f26070 */
[----:B------:R-:W-:Y:S01]  /*23ec0*/  FADD.FTZ R0, R117, R133 ;  /* 0x0000008575007221 */ /* 0x000fe20000010000 */
[----:B------:R-:W-:Y:S01]  /*23ed0*/  FADD.FTZ R117, R113, R124 ;  /* 0x0000007c71757221 */ /* 0x000fe20000010000 */
[----:B------:R-:W-:Y:S01]  /*23ee0*/  SHF.R.U32.HI R124, RZ, 0x18, R134 ;  /* 0x00000018ff7c7819 */ /* 0x000fe20000011686 */
[----:B------:R3:W-:Y:S01]  /*23ef0*/  ST.E.U16 desc[UR4][R118.64+0x2], R2 ;  /* 0x0000020276007985 */ /* 0x0007e2000c101504 */
[--C-:B------:R-:W-:Y:S01]  /*23f00*/  FADD.FTZ R155, R109, R0.reuse ;  /* 0x000000006d9b7221 */ /* 0x100fe20000010000 */
[C---:B------:R-:W-:Y:S01]  /*23f10*/  PRMT R0, R139.reuse, 0x7610, R0 ;  /* 0x000076108b007816 */ /* 0x040fe20000000000 */
[----:B------:R-:W-:Y:S01]  /*23f20*/  MUFU.EX2 R112, R236 ;  /* 0x000000ec00707308 */ /* 0x000fe20000000800 */
[----:B------:R-:W-:Y:S02]  /*23f30*/  PRMT R109, R139, 0x7632, R109 ;  /* 0x000076328b6d7816 */ /* 0x000fe4000000006d */
[----:B------:R-:W-:Y:S01]  /*23f40*/  ISETP.GE.U32.AND P2, PT, R192, R124, PT ;  /* 0x0000007cc000720c */ /* 0x000fe20003f46070 */
[----:B--2---:R-:W-:Y:S01]  /*23f50*/  @!P3 HFMA2.BF16_V2 R154, -RZ.H0_H0, RZ.H0_H0, -R0.H0_H0 ;  /* 0x200000ffff9ab231 */ /* 0x004fe20000340900 */
[----:B------:R-:W-:Y:S05]  /*23f60*/  PRMT R113, R0, 0x5410, R109 ;  /* 0x0000541000717816 */ /* 0x000fea000000006d */
[----:B------:R-:W3:Y:S01]  /*23f70*/  MUFU.EX2 R124, R244 ;  /* 0x000000f4007c7308 */ /* 0x000ee20000000800 */
[----:B------:R-:W-:Y:S01]  /*23f80*/  PRMT R139, R154, 0x7610, R139 ;  /* 0x000076109a8b7816 */ /* 0x000fe2000000008b */
[----:B------:R2:W-:Y:S03]  /*23f90*/  @!P3 STL.S16 [R1+0x120], R154 ;  /* 0x0001209a0100b387 */ /* 0x0005e60000100600 */
[----:B------:R-:W-:Y:S01]  /*23fa0*/  @!P3 PRMT R0, R139, 0x5410, RZ ;  /* 0x000054108b00b816 */ /* 0x000fe200000000ff */
[----:B------:R4:W4:Y:S01]  /*23fb0*/  LDL.S16 R178, [R1+0x114] ;  /* 0x0001140001b27983 */ /* 0x0009220000100600 */
[----:B------:R-:W-:Y:S03]  /*23fc0*/  ISETP.GE.U32.AND P3, PT, R192, R132, PT ;  /* 0x00000084c000720c */ /* 0x000fe60003f66070 */
[----:B-1----:R-:W1:Y:S01]  /*23fd0*/  MUFU.EX2 R115, R235 ;  /* 0x000000eb00737308 */ /* 0x002e620000000800 */
[----:B------:R-:W-:Y:S01]  /*23fe0*/  IMAD.WIDE.U32 R138, R138, -0x2daee0ad, RZ ;  /* 0xd2511f538a8a7825 */ /* 0x000fe200078e00ff */
[----:B------:R4:W4:Y:S04]  /*23ff0*/  LDL.S16 R166, [R1+0x10c] ;  /* 0x00010c0001a67983 */ /* 0x0009280000100600 */
[----:B------:R1:W-:Y:S01]  /*24000*/  ST.E.U16 desc[UR4][R194.64+0x10], R0 ;  /* 0x00001000c2007985 */ /* 0x0003e2000c101504 */
[----:B---3--:R-:W-:Y:S03]  /*24010*/  F2FP.BF16.F32.PACK_AB R2, R124, R127 ;  /* 0x0000007f7c02723e */ /* 0x008fe600000010ff */
[----:B------:R-:W-:Y:S05]  /*24020*/  @!P3 HFMA2.BF16_V2 R153, -RZ.H0_H0, RZ.H0_H0, -R109.H0_H0 ;  /* 0x200000ffff99b231 */ /* 0x000fea000034096d */
[----:B------:R-:W-:Y:S01]  /*24030*/  PRMT R142, R153, 0x7610, R142 ;  /* 0x00007610998e7816 */ /* 0x000fe2000000008e */
[----:B------:R3:W-:Y:S01]  /*24040*/  @!P3 STL.S16 [R1+0x11c], R153 ;  /* 0x00011c990100b387 */ /* 0x0007e20000100600 */
[----:B--2---:R-:W-:Y:S01]  /*24050*/  FADD.FTZ R154, R3, R117 ;  /* 0x00000075039a7221 */ /* 0x004fe20000010000 */
[----:B-1----:R-:W-:Y:S01]  /*24060*/  F2FP.BF16.F32.PACK_AB R3, R112, R115 ;  /* 0x000000737003723e */ /* 0x002fe200000010ff */
[----:B------:R-:W-:Y:S01]  /*24070*/  FADD.FTZ R128, R115, R128 ;  /* 0x0000008073807221 */ /* 0x000fe20000010000 */
[----:B------:R-:W-:Y:S01]  /*24080*/  @!P3 PRMT R109, R142, 0x5410, RZ ;  /* 0x000054108e6db816 */ /* 0x000fe200000000ff */
[----:B------:R-:W-:Y:S01]  /*24090*/  FADD.FTZ R115, R127, R129 ;  /* 0x000000817f737221 */ /* 0x000fe20000010000 */
[----:B------:R-:W-:Y:S01]  /*240a0*/  SHF.R.U32.HI R117, RZ, 0x10, R134 ;  /* 0x00000010ff757819 */ /* 0x000fe20000011686 */
[----:B------:R1:W2:Y:S02]  /*240b0*/  LDL.S16 R142, [R1+0x108] ;  /* 0x00010800018e7983 */ /* 0x0002a40000100600 */
[----:B------:R-:W-:Y:S01]  /*240c0*/  FADD.FTZ R124, R124, R115 ;  /* 0x000000737c7c7221 */ /* 0x000fe20000010000 */
[----:B------:R-:W-:Y:S01]  /*240d0*/  LOP3.LUT R117, R117, 0xff, RZ, 0xc0, !PT ;  /* 0x000000ff75757812 */ /* 0x000fe200078ec0ff */
[----:B------:R1:W-:Y:S03]  /*240e0*/  ST.E.U16 desc[UR4][R194.64+0x12], R109 ;  /* 0x0000126dc2007985 */ /* 0x0003e6000c101504 */
[----:B------:R-:W-:Y:S02]  /*240f0*/  ISETP.GE.U32.AND P3, PT, R192, R117, PT ;  /* 0x00000075c000720c */ /* 0x000fe40003f66070 */
[----:B------:R-:W-:Y:S02]  /*24100*/  PRMT R0, R107, 0x7632, R0 ;  /* 0x000076326b007816 */ /* 0x000fe40000000000 */
[----:B------:R-:W-:Y:S01]  /*24110*/  LOP3.LUT R117, R139, R246, R182, 0x96, !PT ;  /* 0x000000f68b757212 */ /* 0x000fe200078e96b6 */
[----:B---3--:R-:W-:Y:S01]  /*24120*/  FADD.FTZ R153, R112, R128 ;  /* 0x0000008070997221 */ /* 0x008fe20000010000 */
[----:B------:R-:W-:Y:S02]  /*24130*/  PRMT R112, R111, 0x7632, R112 ;  /* 0x000076326f707816 */ /* 0x000fe40000000070 */
[----:B------:R-:W-:Y:S02]  /*24140*/  LOP3.LUT R128, R117, 0xff, RZ, 0xc0, !PT ;  /* 0x000000ff75807812 */ /* 0x000fe400078ec0ff */
[----:B------:R-:W-:Y:S02]  /*24150*/  PRMT R115, R111, 0x5410, R112 ;  /* 0x000054106f737816 */ /* 0x000fe40000000070 */
[----:B-1----:R-:W-:Y:S01]  /*24160*/  SHF.R.U32.HI R109, RZ, 0x18, R117 ;  /* 0x00000018ff6d7819 */ /* 0x002fe20000011675 */
[----:B----4-:R-:W-:Y:S05]  /*24170*/  @!P6 HFMA2.BF16_V2 R181, -RZ.H0_H0, RZ.H0_H0, -R111.H0_H0 ;  /* 0x200000ffffb5e231 */ /* 0x010fea000034096f */
[----:B------:R-:W-:Y:S01]  /*24180*/  PRMT R179, R181, 0x7610, R179 ;  /* 0x00007610b5b37816 */ /* 0x000fe200000000b3 */
[----:B------:R1:W-:Y:S03]  /*24190*/  @!P6 STL.S16 [R1+0x118], R181 ;  /* 0x000118b50100e387 */ /* 0x0003e60000100600 */
[----:B------:R-:W-:Y:S02]  /*241a0*/  @!P6 PRMT R111, R179, 0x5410, RZ ;  /* 0x00005410b36fe816 */ /* 0x000fe400000000ff */
[----:B------:R-:W-:Y:S03]  /*241b0*/  ISETP.GE.U32.AND P6, PT, R192, R128, PT ;  /* 0x00000080c000720c */ /* 0x000fe60003fc6070 */
[----:B------:R-:W-:Y:S01]  /*241c0*/  ST.E.U16 desc[UR4][R120.64+0x10], R111 ;  /* 0x0000106f78007985 */ /* 0x000fe2000c101504 */
[----:B------:R-:W-:Y:S02]  /*241d0*/  @!P5 HFMA2.BF16_V2 R178, -RZ.H0_H0, RZ.H0_H0, -R112.H0_H0 ;  /* 0x200000ffffb2d231 */ /* 0x000fe40000340970 */
[----:B------:R-:W-:Y:S03]  /*241e0*/  @!P0 HFMA2.BF16_V2 R166, -RZ.H0_H0, RZ.H0_H0, -R107.H0_H0 ;  /* 0x200000ffffa68231 */ /* 0x000fe6000034096b */
[----:B------:R-:W-:Y:S02]  /*241f0*/  PRMT R151, R178, 0x7610, R151 ;  /* 0x00007610b2977816 */ /* 0x000fe40000000097 */
[----:B------:R-:W-:Y:S01]  /*24200*/  PRMT R143, R166, 0x7610, R143 ;  /* 0x00007610a68f7816 */ /* 0x000fe2000000008f */
[----:B-1----:R1:W3:Y:S01]  /*24210*/  LDL.S16 R181, [R1+0x100] ;  /* 0x0001000001b57983 */ /* 0x0022e20000100600 */
[----:B------:R-:W-:Y:S03]  /*24220*/  @!P5 PRMT R112, R151, 0x5410, RZ ;  /* 0x000054109770d816 */ /* 0x000fe600000000ff */
[----:B------:R4:W-:Y:S04]  /*24230*/  STL [R1+0x4], R124 ;  /* 0x0000047c01007387 */ /* 0x0009e80000100800 */
[----:B------:R-:W-:Y:S04]  /*24240*/  @!P5 STL.S16 [R1+0x114], R178 ;  /* 0x000114b20100d387 */ /* 0x000fe80000100600 */
[----:B------:R1:W-:Y:S04]  /*24250*/  @!P0 STL.S16 [R1+0x10c], R166 ;  /* 0x00010ca601008387 */ /* 0x0003e80000100600 */
[----:B------:R3:W3:Y:S01]  /*24260*/  LDL.S16 R179, [R1+0xfc] ;  /* 0x0000fc0001b37983 */ /* 0x0006e20000100600 */
[----:B--2---:R-:W-:Y:S03]  /*24270*/  @!P1 HFMA2.BF16_V2 R142, -RZ.H0_H0, RZ.H0_H0, -R0.H0_H0 ;  /* 0x200000ffff8e9231 */ /* 0x004fe60000340900 */
[----:B------:R-:W-:Y:S02]  /*24280*/  ST.E.U16 desc[UR4][R120.64+0x12], R112 ;  /* 0x0000127078007985 */ /* 0x000fe4000c101504 */
[----:B------:R-:W-:Y:S02]  /*24290*/  PRMT R128, R142, 0x7610, R128 ;  /* 0x000076108e807816 */ /* 0x000fe40000000080 */
[----:B----4-:R-:W-:Y:S02]  /*242a0*/  LOP3.LUT R124, R117, 0xffff, RZ, 0xc0, !PT ;  /* 0x0000ffff757c7812 */ /* 0x010fe400078ec0ff */
[----:B------:R-:W-:Y:S02]  /*242b0*/  SHF.R.U32.HI R117, RZ, 0x10, R117 ;  /* 0x00000010ff757819 */ /* 0x000fe40000011675 */
[----:B------:R-:W-:Y:S02]  /*242c0*/  SHF.R.U32.HI R124, RZ, 0x8, R124 ;  /* 0x00000008ff7c7819 */ /* 0x000fe4000001167c */
[----:B------:R-:W-:Y:S02]  /*242d0*/  LOP3.LUT R117, R117, 0xff, RZ, 0xc0, !PT ;  /* 0x000000ff75757812 */ /* 0x000fe400078ec0ff */
[----:B------:R-:W-:Y:S01]  /*242e0*/  LOP3.LUT R124, R124, 0xffff, RZ, 0xc0, !PT ;  /* 0x0000ffff7c7c7812 */ /* 0x000fe200078ec0ff */
[----:B-1----:R1:W2:Y:S03]  /*242f0*/  LDL.S16 R166, [R1+0x104] ;  /* 0x0001040001a67983 */ /* 0x0022a60000100600 */
[C---:B------:R-:W-:Y:S01]  /*24300*/  ISETP.GE.U32.AND P5, PT, R192.reuse, R124, PT ;  /* 0x0000007cc000720c */ /* 0x040fe20003fa6070 */
[----:B------:R4:W-:Y:S01]  /*24310*/  @!P1 STL.S16 [R1+0x108], R142 ;  /* 0x0001088e01009387 */ /* 0x0009e20000100600 */
[----:B------:R-:W-:Y:S02]  /*24320*/  PRMT R124, R107, 0x5410, R0 ;  /* 0x000054106b7c7816 */ /* 0x000fe40000000000 */
[----:B------:R-:W-:Y:S01]  /*24330*/  @!P0 PRMT R107, R143, 0x5410, RZ ;  /* 0x000054108f6b8816 */ /* 0x000fe200000000ff */
[----:B------:R1:W2:Y:S01]  /*24340*/  LDL.S16 R151, [R1+0xf8] ;  /* 0x0000f80001977983 */ /* 0x0002a20000100600 */
[----:B------:R-:W-:Y:S02]  /*24350*/  ISETP.GE.U32.AND P0, PT, R192, R109, PT ;  /* 0x0000006dc000720c */ /* 0x000fe40003f06070 */
[----:B------:R-:W-:Y:S01]  /*24360*/  PRMT R109, R110, 0x7632, R109 ;  /* 0x000076326e6d7816 */ /* 0x000fe2000000006d */
[----:B------:R1:W2:Y:S01]  /*24370*/  LDL.S16 R178, [R1+0xf4] ;  /* 0x0000f40001b27983 */ /* 0x0002a20000100600 */
[----:B------:R-:W-:Y:S02]  /*24380*/  @!P1 PRMT R0, R128, 0x5410, RZ ;  /* 0x0000541080009816 */ /* 0x000fe400000000ff */
[----:B------:R-:W-:Y:S01]  /*24390*/  PRMT R128, R110, 0x5410, R109 ;  /* 0x000054106e807816 */ /* 0x000fe2000000006d */
[----:B------:R1:W-:Y:S01]  /*243a0*/  ST.E.U16 desc[UR4][R122.64+0xe], R107 ;  /* 0x00000e6b7a007985 */ /* 0x0003e2000c101504 */
[----:B------:R-:W-:Y:S03]  /*243b0*/  ISETP.GE.U32.AND P1, PT, R192, R117, PT ;  /* 0x00000075c000720c */ /* 0x000fe60003f26070 */
[----:B------:R1:W-:Y:S01]  /*243c0*/  ST.E.U16 desc[UR4][R122.64+0x10], R0 ;  /* 0x000010007a007985 */ /* 0x0003e2000c101504 */
[----:B----4-:R-:W-:Y:S05]  /*243d0*/  IMAD.WIDE.U32 R142, R136, -0x2daee0ad, RZ ;  /* 0xd2511f53888e7825 */ /* 0x010fea00078e00ff */
[----:B------:R-:W-:Y:S04]  /*243e0*/  LOP3.LUT R111, R143, R246, R176, 0x96, !PT ;  /* 0x000000f68f6f7212 */ /* 0x000fe800078e96b0 */
[C---:B------:R-:W-:Y:S02]  /*243f0*/  LOP3.LUT R112, R111.reuse, 0xff, RZ, 0xc0, !PT ;  /* 0x000000ff6f707812 */ /* 0x040fe400078ec0ff */
[----:B-1----:R-:W-:Y:S04]  /*24400*/  LOP3.LUT R107, R111, 0xffff, RZ, 0xc0, !PT ;  /* 0x0000ffff6f6b7812 */ /* 0x002fe800078ec0ff */
[--C-:B------:R-:W-:Y:S02]  /*24410*/  SHF.R.U32.HI R0, RZ, 0x8, R107.reuse ;  /* 0x00000008ff007819 */ /* 0x100fe4000001166b */
[----:B------:R-:W-:Y:S01]  /*24420*/  PRMT R107, R157, 0x7610, R107 ;  /* 0x000076109d6b7816 */ /* 0x000fe2000000006b */
[----:B---3--:R-:W-:Y:S05]  /*24430*/  @!P3 HFMA2.BF16_V2 R181, -RZ.H0_H0, RZ.H0_H0, -R110.H0_H0 ;  /* 0x200000ffffb5b231 */ /* 0x008fea000034096e */
[----:B------:R-:W-:Y:S01]  /*24440*/  PRMT R133, R181, 0x7610, R133 ;  /* 0x00007610b5857816 */ /* 0x000fe20000000085 */
[----:B------:R-:W-:Y:S03]  /*24450*/  @!P3 STL.S16 [R1+0x100], R181 ;  /* 0x000100b50100b387 */ /* 0x000fe60000100600 */
[----:B------:R-:W-:Y:S02]  /*24460*/  @!P3 PRMT R110, R133, 0x5410, RZ ;  /* 0x00005410856eb816 */ /* 0x000fe400000000ff */
[----:B------:R-:W-:Y:S01]  /*24470*/  ISETP.GE.U32.AND P3, PT, R192, R112, PT ;  /* 0x00000070c000720c */ /* 0x000fe20003f66070 */
[----:B------:R1:W3:Y:S01]  /*24480*/  LDL.S16 R133, [R1+0xf0] ;  /* 0x0000f00001857983 */ /* 0x0002e20000100600 */
[----:B------:R-:W-:Y:S02]  /*24490*/  LOP3.LUT R112, R0, 0xffff, RZ, 0xc0, !PT ;  /* 0x0000ffff00707812 */ /* 0x000fe400078ec0ff */
[----:B------:R-:W-:Y:S01]  /*244a0*/  PRMT R0, R157, 0x7632, R0 ;  /* 0x000076329d007816 */ /* 0x000fe20000000000 */
[----:B------:R-:W-:Y:S01]  /*244b0*/  @!P2 HFMA2.BF16_V2 R179, -RZ.H0_H0, RZ.H0_H0, -R109.H0_H0 ;  /* 0x200000ffffb3a231 */ /* 0x000fe2000034096d */
[----:B------:R4:W-:Y:S04]  /*244c0*/  ST.E.U16 desc[UR4][R118.64+0x10], R110 ;  /* 0x0000106e76007985 */ /* 0x0009e8000c101504 */
[----:B------:R-:W-:Y:S01]  /*244d0*/  PRMT R132, R179, 0x7610, R132 ;  /* 0x00007610b3847816 */ /* 0x000fe20000000084 */
[----:B------:R-:W-:Y:S03]  /*244e0*/  @!P2 STL.S16 [R1+0xfc], R179 ;  /* 0x0000fcb30100a387 */ /* 0x000fe60000100600 */
[----:B------:R-:W-:Y:S02]  /*244f0*/  @!P2 PRMT R109, R132, 0x5410, RZ ;  /* 0x00005410846da816 */ /* 0x000fe400000000ff */
[----:B------:R-:W-:Y:S02]  /*24500*/  PRMT R132, R107, 0x5410, R0 ;  /* 0x000054106b847816 */ /* 0x000fe40000000000 */
[----:B------:R-:W-:Y:S01]  /*24510*/  ISETP.GE.U32.AND P2, PT, R192, R112, PT ;  /* 0x00000070c000720c */ /* 0x000fe20003f46070 */
[----:B------:R1:W-:Y:S01]  /*24520*/  ST.E.U16 desc[UR4][R118.64+0x12], R109 ;  /* 0x0000126d76007985 */ /* 0x0003e2000c101504 */
[----:B------:R-:W-:Y:S01]  /*24530*/  SHF.R.U32.HI R112, RZ, 0x18, R111 ;  /* 0x00000018ff707819 */ /* 0x000fe2000001166f */
[----:B--2---:R-:W-:Y:S05]  /*24540*/  @!P6 HFMA2.BF16_V2 R166, -RZ.H0_H0, RZ.H0_H0, -R107.H0_H0 ;  /* 0x200000ffffa6e231 */ /* 0x004fea000034096b */
[----:B------:R-:W-:Y:S01]  /*24550*/  PRMT R141, R166, 0x7610, R141 ;  /* 0x00007610a68d7816 */ /* 0x000fe2000000008d */
[----:B------:R2:W-:Y:S01]  /*24560*/  @!P6 STL.S16 [R1+0x104], R166 ;  /* 0x000104a60100e387 */ /* 0x0005e20000100600 */
[----:B----4-:R-:W-:Y:S01]  /*24570*/  PRMT R110, R164, 0x7632, R110 ;  /* 0x00007632a46e7816 */ /* 0x010fe2000000006e */
[----:B------:R-:W-:Y:S01]  /*24580*/  @!P5 HFMA2.BF16_V2 R151, -RZ.H0_H0, RZ.H0_H0, -R0.H0_H0 ;  /* 0x200000ffff97d231 */ /* 0x000fe20000340900 */
[----:B------:R-:W-:Y:S02]  /*24590*/  @!P6 PRMT R107, R141, 0x5410, RZ ;  /* 0x000054108d6be816 */ /* 0x000fe400000000ff */
[----:B------:R-:W-:Y:S01]  /*245a0*/  ISETP.GE.U32.AND P6, PT, R192, R112, PT ;  /* 0x00000070c000720c */ /* 0x000fe20003fc6070 */
[----:B------:R4:W4:Y:S01]  /*245b0*/  LDL.S16 R141, [R1+0xe8] ;  /* 0x0000e800018d7983 */ /* 0x0009220000100600 */
[----:B------:R-:W-:Y:S02]  /*245c0*/  PRMT R136, R151, 0x7610, R136 ;  /* 0x0000761097887816 */ /* 0x000fe40000000088 */
[----:B------:R-:W-:Y:S01]  /*245d0*/  LOP3.LUT R112, R138, 0xff, RZ, 0xc0, !PT ;  /* 0x000000ff8a707812 */ /* 0x000fe200078ec0ff */
[----:B------:R2:W-:Y:S01]  /*245e0*/  ST.E.U16 desc[UR4][R194.64+0x20], R107 ;  /* 0x0000206bc2007985 */ /* 0x0005e2000c101504 */
[----:B------:R-:W-:Y:S02]  /*245f0*/  @!P5 PRMT R0, R136, 0x5410, RZ ;  /* 0x000054108800d816 */ /* 0x000fe400000000ff */
[----:B-1----:R-:W-:Y:S03]  /*24600*/  PRMT R109, R164, 0x7610, R109 ;  /* 0x00007610a46d7816 */ /* 0x002fe6000000006d */
[----:B------:R1:W-:Y:S02]  /*24610*/  ST.E.U16 desc[UR4][R194.64+0x22], R0 ;  /* 0x00002200c2007985 */ /* 0x0003e4000c101504 */
[----:B------:R-:W-:Y:S05]  /*24620*/  @!P1 HFMA2.BF16_V2 R178, -RZ.H0_H0, RZ.H0_H0, -R109.H0_H0 ;  /* 0x200000ffffb29231 */ /* 0x000fea000034096d */
[----:B------:R-:W-:Y:S01]  /*24630*/  PRMT R127, R178, 0x7610, R127 ;  /* 0x00007610b27f7816 */ /* 0x000fe2000000007f */
[----:B--2---:R2:W2:Y:S04]  /*24640*/  LDL.S16 R166, [R1+0xec] ;  /* 0x0000ec0001a67983 */ /* 0x0044a80000100600 */
[----:B------:R1:W-:Y:S01]  /*24650*/  @!P5 STL.S16 [R1+0xf8], R151 ;  /* 0x0000f8970100d387 */ /* 0x0003e20000100600 */
[----:B------:R-:W-:Y:S02]  /*24660*/  ISETP.GE.U32.AND P5, PT, R192, R112, PT ;  /* 0x00000070c000720c */ /* 0x000fe40003fa6070 */
[----:B------:R-:W-:Y:S01]  /*24670*/  SHF.R.U32.HI R112, RZ, 0x10, R111 ;  /* 0x00000010ff707819 */ /* 0x000fe2000001166f */
[----:B------:R2:W2:Y:S01]  /*24680*/  LDL.S16 R136, [R1+0xe0] ;  /* 0x0000e00001887983 */ /* 0x0004a20000100600 */
[----:B------:R-:W-:Y:S02]  /*24690*/  LOP3.LUT R111, R138, 0xffff, RZ, 0xc0, !PT ;  /* 0x0000ffff8a6f7812 */ /* 0x000fe400078ec0ff */
[----:B------:R-:W-:Y:S02]  /*246a0*/  LOP3.LUT R112, R112, 0xff, RZ, 0xc0, !PT ;  /* 0x000000ff70707812 */ /* 0x000fe400078ec0ff */
[----:B------:R-:W-:Y:S02]  /*246b0*/  SHF.R.U32.HI R107, RZ, 0x10, R138 ;  /* 0x00000010ff6b7819 */ /* 0x000fe4000001168a */
[----:B------:R-:W-:Y:S02]  /*246c0*/  SHF.R.U32.HI R111, RZ, 0x8, R111 ;  /* 0x00000008ff6f7819 */ /* 0x000fe4000001166f */
[----:B------:R-:W-:Y:S02]  /*246d0*/  LOP3.LUT R107, R107, 0xff, RZ, 0xc0, !PT ;  /* 0x000000ff6b6b7812 */ /* 0x000fe400078ec0ff */
[----:B-1----:R-:W-:Y:S02]  /*246e0*/  PRMT R0, R106, 0x7632, R0 ;  /* 0x000076326a007816 */ /* 0x002fe40000000000 */
[----:B------:R-:W-:Y:S01]  /*246f0*/  LOP3.LUT R111, R111, 0xffff, RZ, 0xc0, !PT ;  /* 0x0000ffff6f6f7812 */ /* 0x000fe200078ec0ff */
[----:B------:R1:W2:Y:S04]  /*24700*/  LDL.S16 R151, [R1+0xe4] ;  /* 0x0000e40001977983 */ /* 0x0002a80000100600 */
[----:B------:R-:W-:Y:S01]  /*24710*/  @!P1 STL.S16 [R1+0xf4], R178 ;  /* 0x0000f4b201009387 */ /* 0x000fe20000100600 */
[----:B---3--:R-:W-:Y:S05]  /*24720*/  @!P0 HFMA2.BF16_V2 R133, -RZ.H0_H0, RZ.H0_H0, -R110.H0_H0 ;  /* 0x200000ffff858231 */ /* 0x008fea000034096e */
[----:B------:R-:W-:Y:S01]  /*24730*/  PRMT R117, R133, 0x7610, R117 ;  /* 0x0000761085757816 */ /* 0x000fe20000000075 */
[----:B------:R3:W-:Y:S02]  /*24740*/  @!P0 STL.S16 [R1+0xf0], R133 ;  /* 0x0000f08501008387 */ /* 0x0007e40000100600 */
[----:B---3--:R-:W-:Y:S02]  /*24750*/  PRMT R133, R109, 0x5410, R110 ;  /* 0x000054106d857816 */ /* 0x008fe4000000006e */
[----:B------:R-:W-:Y:S02]  /*24760*/  @!P1 PRMT R109, R127, 0x5410, RZ ;  /* 0x000054107f6d9816 */ /* 0x000fe400000000ff */
[----:B------:R-:W-:Y:S01]  /*24770*/  @!P0 PRMT R110, R117, 0x5410, RZ ;  /* 0x00005410756e8816 */ /* 0x000fe200000000ff */
[----:B------:R1:W3:Y:S01]  /*24780*/  LDL.S16 R127, [R1+0xdc] ;  /* 0x0000dc00017f7983 */ /* 0x0002e20000100600 */
[C---:B------:R-:W-:Y:S01]  /*24790*/  ISETP.GE.U32.AND P1, PT, R192.reuse, R112, PT ;  /* 0x00000070c000720c */ /* 0x040fe20003f26070 */
[----:B----4-:R-:W-:Y:S01]  /*247a0*/  @!P2 HFMA2.BF16_V2 R141, -RZ.H0_H0, RZ.H0_H0, -R0.H0_H0 ;  /* 0x200000ffff8da231 */ /* 0x010fe20000340900 */
[----:B------:R-:W-:Y:S01]  /*247b0*/  ISETP.GE.U32.AND P0, PT, R192, R111, PT ;  /* 0x0000006fc000720c */ /* 0x000fe20003f06070 */
[----:B------:R1:W4:Y:S03]  /*247c0*/  LDL.S16 R117, [R1+0xd8] ;  /* 0x0000d80001757983 */ /* 0x0003260000100600 */
[----:B------:R-:W-:Y:S01]  /*247d0*/  PRMT R146, R141, 0x7610, R146 ;  /* 0x000076108d927816 */ /* 0x000fe20000000092 */
[----:B------:R1:W-:Y:S04]  /*247e0*/  ST.E.U16 desc[UR4][R120.64+0x20], R109 ;  /* 0x0000206d78007985 */ /* 0x0003e8000c101504 */
[----:B------:R-:W-:Y:S01]  /*247f0*/  ST.E.U16 desc[UR4][R120.64+0x22], R110 ;  /* 0x0000226e78007985 */ /* 0x000fe2000c101504 */
[----:B--2---:R-:W-:Y:S05]  /*24800*/  @!P3 HFMA2.BF16_V2 R166, -RZ.H0_H0, RZ.H0_H0, -R106.H0_H0 ;  /* 0x200000ffffa6b231 */ /* 0x004fea000034096a */
[----:B------:R-:W-:Y:S01]  /*24810*/  PRMT R159, R166, 0x7610, R159 ;  /* 0x00007610a69f7816 */ /* 0x000fe2000000009f */
[----:B------:R-:W-:Y:S04]  /*24820*/  @!P3 STL.S16 [R1+0xec], R166 ;  /* 0x0000eca60100b387 */ /* 0x000fe80000100600 */
[----:B------:R2:W-:Y:S01]  /*24830*/  @!P2 STL.S16 [R1+0xe8], R141 ;  /* 0x0000e88d0100a387 */ /* 0x0005e20000100600 */
[----:B-1----:R-:W-:Y:S01]  /*24840*/  SHF.R.U32.HI R109, RZ, 0x18, R138 ;  /* 0x00000018ff6d7819 */ /* 0x002fe2000001168a */
[----:B------:R-:W-:Y:S05]  /*24850*/  @!P1 HFMA2.BF16_V2 R151, -RZ.H0_H0, RZ.H0_H0, -R108.H0_H0 ;  /* 0x200000ffff979231 */ /* 0x000fea000034096c */
[----:B------:R-:W-:Y:S01]  /*24860*/  PRMT R147, R151, 0x7610, R147 ;  /* 0x0000761097937816 */ /* 0x000fe20000000093 */
[----:B------:R1:W-:Y:S01]  /*24870*/  @!P1 STL.S16 [R1+0xe4], R151 ;  /* 0x0000e49701009387 */ /* 0x0003e20000100600 */
[----:B--2---:R-:W-:Y:S02]  /*24880*/  PRMT R141, R106, 0x5410, R0 ;  /* 0x000054106a8d7816 */ /* 0x004fe40000000000 */
[----:B------:R-:W-:Y:S02]  /*24890*/  @!P3 PRMT R106, R159, 0x5410, RZ ;  /* 0x000054109f6ab816 */ /* 0x000fe400000000ff */
[----:B------:R-:W-:Y:S02]  /*248a0*/  ISETP.GE.U32.AND P3, PT, R192, R107, PT ;  /* 0x0000006bc000720c */ /* 0x000fe40003f66070 */
[----:B------:R-:W-:Y:S01]  /*248b0*/  PRMT R107, R108, 0x7632, R107 ;  /* 0x000076326c6b7816 */ /* 0x000fe2000000006b */
[----:B------:R2:W-:Y:S01]  /*248c0*/  ST.E.U16 desc[UR4][R122.64+0x1e], R106 ;  /* 0x00001e6a7a007985 */ /* 0x0005e2000c101504 */
[----:B------:R-:W-:Y:S02]  /*248d0*/  @!P2 PRMT R0, R146, 0x5410, RZ ;  /* 0x000054109200a816 */ /* 0x000fe400000000ff */
[----:B------:R-:W-:Y:S01]  /*248e0*/  ISETP.GE.U32.AND P2, PT, R192, R109, PT ;  /* 0x0000006dc000720c */ /* 0x000fe20003f46070 */
[----:B------:R-:W-:Y:S01]  /*248f0*/  @!P6 HFMA2.BF16_V2 R136, -RZ.H0_H0, RZ.H0_H0, -R107.H0_H0 ;  /* 0x200000ffff88e231 */ /* 0x000fe2000034096b */
[----:B------:R-:W-:Y:S01]  /*24900*/  LOP3.LUT R109, R142, 0xff, RZ, 0xc0, !PT ;  /* 0x000000ff8e6d7812 */ /* 0x000fe200078ec0ff */
[----:B------:R-:W-:Y:S01]  /*24910*/  ST.E.U16 desc[UR4][R122.64+0x20], R0 ;  /* 0x000020007a007985 */ /* 0x000fe2000c101504 */
[----:B------:R-:W-:Y:S02]  /*24920*/  PRMT R146, R108, 0x5410, R107 ;  /* 0x000054106c927816 */ /* 0x000fe4000000006b */
[----:B------:R-:W-:Y:S01]  /*24930*/  @!P1 PRMT R108, R147, 0x5410, RZ ;  /* 0x00005410936c9816 */ /* 0x000fe200000000ff */
[----:B------:R2:W-:Y:S01]  /*24940*/  @!P6 STL.S16 [R1+0xe0], R136 ;  /* 0x0000e0880100e387 */ /* 0x0005e20000100600 */
[----:B------:R-:W-:Y:S02]  /*24950*/  ISETP.GE.U32.AND P1, PT, R192, R109, PT ;  /* 0x0000006dc000720c */ /* 0x000fe40003f26070 */
[----:B------:R-:W-:Y:S01]  /*24960*/  LOP3.LUT R109, R142, 0xffff, RZ, 0xc0, !PT ;  /* 0x0000ffff8e6d7812 */ /* 0x000fe200078ec0ff */
[----:B------:R-:W-:Y:S01]  /*24970*/  ST.E.U16 desc[UR4][R118.64+0x20], R108 ;  /* 0x0000206c76007985 */ /* 0x000fe2000c101504 */
[----:B------:R-:W-:Y:S02]  /*24980*/  PRMT R129, R136, 0x7610, R129 ;  /* 0x0000761088817816 */ /* 0x000fe40000000081 */
[----:B------:R-:W-:Y:S01]  /*24990*/  SHF.R.U32.HI R109, RZ, 0x8, R109 ;  /* 0x00000008ff6d7819 */ /* 0x000fe2000001166d */
[----:B-1----:R-:W-:Y:S01]  /*249a0*/  IMAD.WIDE.U32 R150, R150, -0x2daee0ad, RZ ;  /* 0xd2511f5396967825 */ /* 0x002fe200078e00ff */
[----:B------:R-:W-:Y:S02]  /*249b0*/  @!P6 PRMT R107, R129, 0x5410, RZ ;  /* 0x00005410816be816 */ /* 0x000fe400000000ff */
[----:B------:R-:W-:Y:S01]  /*249c0*/  LOP3.LUT R110, R109, 0xffff, RZ, 0xc0, !PT ;  /* 0x0000ffff6d6e7812 */ /* 0x000fe200078ec0ff */
[----:B------:R-:W1:Y:S01]  /*249d0*/  MUFU.EX2 R129, R252 ;  /* 0x000000fc00817308 */ /* 0x000e620000000800 */
[C---:B------:R-:W-:Y:S01]  /*249e0*/  PRMT R109, R137.reuse, 0x7610, R109 ;  /* 0x00007610896d7816 */ /* 0x040fe2000000006d */
[----:B------:R-:W-:Y:S01]  /*249f0*/  ST.E.U16 desc[UR4][R118.64+0x22], R107 ;  /* 0x0000226b76007985 */ /* 0x000fe2000c101504 */
[----:B------:R-:W-:Y:S02]  /*24a00*/  ISETP.GE.U32.AND P6, PT, R192, R110, PT ;  /* 0x0000006ec000720c */ /* 0x000fe40003fc6070 */
[----:B--2---:R-:W-:Y:S02]  /*24a10*/  PRMT R106, R137, 0x7632, R106 ;  /* 0x00007632896a7816 */ /* 0x004fe4000000006a */
[----:B------:R-:W-:Y:S03]  /*24a20*/  SHF.R.U32.HI R110, RZ, 0x10, R142 ;  /* 0x00000010ff6e7819 */ /* 0x000fe6000001168e */
[----:B------:R-:W-:Y:S01]  /*24a30*/  MUFU.EX2 R137, R249 ;  /* 0x000000f900897308 */ /* 0x000fe20000000800 */
[----:B------:R-:W-:Y:S02]  /*24a40*/  LOP3.LUT R151, R151, R203, R156, 0x96, !PT ;  /* 0x000000cb97977212 */ /* 0x000fe400078e969c */
[----:B------:R-:W-:Y:S02]  /*24a50*/  LOP3.LUT R110, R110, 0xff, RZ, 0xc0, !PT ;  /* 0x000000ff6e6e7812 */ /* 0x000fe400078ec0ff */
[----:B------:R-:W-:Y:S02]  /*24a60*/  PRMT R136, R109, 0x5410, R106 ;  /* 0x000054106d887816 */ /* 0x000fe4000000006a */
[----:B------:R-:W-:Y:S02]  /*24a70*/  SHF.R.U32.HI R0, RZ, 0x18, R142 ;  /* 0x00000018ff007819 */ /* 0x000fe4000001168e */
[----:B------:R-:W-:Y:S01]  /*24a80*/  LOP3.LUT R147, R149, R180, R140, 0x96, !PT ;  /* 0x000000b495937212 */ /* 0x000fe200078e968c */
[----:B---3--:R-:W-:Y:S02]  /*24a90*/  @!P5 HFMA2.BF16_V2 R127, -RZ.H0_H0, RZ.H0_H0, -R109.H0_H0 ;  /* 0x200000ffff7fd231 */ /* 0x008fe4000034096d */
[----:B----4-:R-:W-:Y:S03]  /*24aa0*/  @!P0 HFMA2.BF16_V2 R117, -RZ.H0_H0, RZ.H0_H0, -R106.H0_H0 ;  /* 0x200000ffff758231 */ /* 0x010fe6000034096a */
[----:B------:R-:W-:Y:S01]  /*24ab0*/  PRMT R112, R127, 0x7610, R112 ;  /* 0x000076107f707816 */ /* 0x000fe20000000070 */
[----:B------:R2:W-:Y:S03]  /*24ac0*/  @!P5 STL.S16 [R1+0xdc], R127 ;  /* 0x0000dc7f0100d387 */ /* 0x0005e60000100600 */
[----:B------:R-:W-:Y:S01]  /*24ad0*/  @!P5 PRMT R109, R112, 0x5410, RZ ;  /* 0x00005410706dd816 */ /* 0x000fe200000000ff */
[----:B------:R3:W-:Y:S01]  /*24ae0*/  @!P0 STL.S16 [R1+0xd8], R117 ;  /* 0x0000d87501008387 */ /* 0x0007e20000100600 */
[C---:B------:R-:W-:Y:S01]  /*24af0*/  ISETP.GE.U32.AND P5, PT, R192.reuse, R110, PT ;  /* 0x0000006ec000720c */ /* 0x040fe20003fa6070 */
[----:B------:R-:W-:Y:S01]  /*24b00*/  MUFU.EX2 R112, R250 ;  /* 0x000000fa00707308 */ /* 0x000fe20000000800 */
[----:B------:R-:W-:Y:S01]  /*24b10*/  PRMT R111, R117, 0x7610, R111 ;  /* 0x00007610756f7816 */ /* 0x000fe2000000006f */
[----:B------:R4:W4:Y:S01]  /*24b20*/  LDL.S16 R159, [R1+0xd4] ;  /* 0x0000d400019f7983 */ /* 0x0009220000100600 */
[----:B------:R-:W-:Y:S02]  /*24b30*/  LOP3.LUT R110, R145, R180, R140, 0x96, !PT ;  /* 0x000000b4916e7212 */ /* 0x000fe400078e968c */
[----:B------:R-:W-:Y:S01]  /*24b40*/  @!P0 PRMT R106, R111, 0x5410, RZ ;  /* 0x000054106f6a8816 */ /* 0x000fe200000000ff */
[----:B------:R1:W4:Y:S01]  /*24b50*/  LDL.S16 R178, [R1+0xd0] ;  /* 0x0000d00001b27983 */ /* 0x0003220000100600 */
[----:B------:R-:W-:Y:S01]  /*24b60*/  ISETP.GE.U32.AND P0, PT, R192, R0, PT ;  /* 0x00000000c000720c */ /* 0x000fe20003f06070 */
[----:B------:R-:W-:Y:S02]  /*24b70*/  IMAD.WIDE.U32 R110, R110, -0x2daee0ad, RZ ;  /* 0xd2511f536e6e7825 */ /* 0x000fe400078e00ff */
[----:B------:R-:W1:Y:S01]  /*24b80*/  MUFU.EX2 R0, R251 ;  /* 0x000000fb00007308 */ /* 0x000e620000000800 */
[----:B------:R1:W4:Y:S02]  /*24b90*/  LDL.S16 R164, [R1+0xcc] ;  /* 0x0000cc0001a47983 */ /* 0x0003240000100600 */
[----:B------:R-:W-:Y:S01]  /*24ba0*/  LOP3.LUT R111, R111, R196, R150, 0x96, !PT ;  /* 0x000000c46f6f7212 */ /* 0x000fe200078e9696 */
[----:B------:R-:W-:Y:S01]  /*24bb0*/  IMAD.WIDE.U32 R150, R151, -0x326172a9, RZ ;  /* 0xcd9e8d5797967825 */ /* 0x000fe200078e00ff */
[----:B------:R-:W-:Y:S04]  /*24bc0*/  ST.E.U16 desc[UR4][R194.64+0x30], R109 ;  /* 0x0000306dc2007985 */ /* 0x000fe8000c101504 */
[----:B------:R-:W-:Y:S01]  /*24bd0*/  LOP3.LUT R144, R151, R191, R144, 0x96, !PT ;  /* 0x000000bf97907212 */ /* 0x000fe200078e9690 */
[----:B--2---:R-:W-:Y:S01]  /*24be0*/  MUFU.EX2 R127, R248 ;  /* 0x000000f8007f7308 */ /* 0x004fe20000000800 */
[----:B------:R2:W-:Y:S03]  /*24bf0*/  ST.E.U16 desc[UR4][R194.64+0x32], R106 ;  /* 0x0000326ac2007985 */ /* 0x0005e6000c101504 */
[----:B------:R-:W-:Y:S06]  /*24c00*/  IMAD.WIDE.U32 R144, R144, -0x2daee0ad, RZ ;  /* 0xd2511f5390907825 */ /* 0x000fec00078e00ff */
[----:B---3--:R-:W3:Y:S01]  /*24c10*/  MUFU.EX2 R117, R247 ;  /* 0x000000f700757308 */ /* 0x008ee20000000800 */
[----:B------:R-:W-:Y:S01]  /*24c20*/  LOP3.LUT R140, R145, R190, R110, 0x96, !PT ;  /* 0x000000be918c7212 */ /* 0x000fe200078e966e */
[----:B------:R-:W-:Y:S04]  /*24c30*/  IMAD.WIDE.U32 R110, R111, -0x326172a9, RZ ;  /* 0xcd9e8d576f6e7825 */ /* 0x000fe800078e00ff */
[----:B------:R-:W-:Y:S01]  /*24c40*/  IMAD.WIDE.U32 R180, R140, -0x326172a9, RZ ;  /* 0xcd9e8d578cb47825 */ /* 0x000fe200078e00ff */
[----:B------:R-:W-:Y:S03]  /*24c50*/  LOP3.LUT R150, R111, R185, R150, 0x96, !PT ;  /* 0x000000b96f967212 */ /* 0x000fe600078e9696 */
[----:B-1----:R-:W-:Y:S01]  /*24c60*/  FADD.FTZ R111, R129, R155 ;  /* 0x0000009b816f7221 */ /* 0x002fe20000010000 */
[C---:B------:R-:W-:Y:S02]  /*24c70*/  F2FP.BF16.F32.PACK_AB R129, R0.reuse, R129 ;  /* 0x000000810081723e */ /* 0x040fe400000010ff */
[--C-:B------:R-:W-:Y:S01]  /*24c80*/  LOP3.LUT R166, R181, R175, R110.reuse, 0x96, !PT ;  /* 0x000000afb5a67212 */ /* 0x100fe200078e966e */
[--C-:B------:R-:W-:Y:S01]  /*24c90*/  FADD.FTZ R0, R0, R111.reuse ;  /* 0x0000006f00007221 */ /* 0x100fe20000010000 */
[C---:B------:R-:W-:Y:S01]  /*24ca0*/  PRMT R111, R165.reuse, 0x7610, R111 ;  /* 0x00007610a56f7816 */ /* 0x040fe2000000006f */
[----:B------:R-:W-:Y:S01]  /*24cb0*/  IMAD.WIDE.U32 R186, R150, -0x2daee0ad, RZ ;  /* 0xd2511f5396ba7825 */ /* 0x000fe200078e00ff */
[----:B------:R-:W-:Y:S02]  /*24cc0*/  PRMT R110, R165, 0x7632, R110 ;  /* 0x00007632a56e7816 */ /* 0x000fe4000000006e */
[----:B---3--:R-:W-:Y:S01]  /*24cd0*/  F2FP.BF16.F32.PACK_AB R155, R117, R127 ;  /* 0x0000007f759b723e */ /* 0x008fe200000010ff */
[----:B------:R1:W-:Y:S01]  /*24ce0*/  STL [R1+0x140], R0 ;  /* 0x0001400001007387 */ /* 0x0003e20000100800 */
[----:B------:R-:W-:Y:S01]  /*24cf0*/  LOP3.LUT R156, R187, R189, R144, 0x96, !PT ;  /* 0x000000bdbb9c7212 */ /* 0x000fe200078e9690 */
[----:B------:R-:W-:Y:S01]  /*24d00*/  IMAD.WIDE.U32 R150, R158, -0x2daee0ad, RZ ;  /* 0xd2511f539e967825 */ /* 0x000fe200078e00ff */
[----:B--2---:R-:W-:Y:S03]  /*24d10*/  PRMT R106, R212, 0x7610, R106 ;  /* 0x00007610d46a7816 */ /* 0x004fe6000000006a */
[----:B------:R-:W-:Y:S01]  /*24d20*/  IMAD.WIDE.U32 R156, R156, -0x326172a9, RZ ;  /* 0xcd9e8d579c9c7825 */ /* 0x000fe200078e00ff */
[----:B------:R-:W-:Y:S03]  /*24d30*/  LOP3.LUT R151, R151, R203, R152, 0x96, !PT ;  /* 0x000000cb97977212 */ /* 0x000fe600078e9698 */
[----:B-1----:R-:W-:Y:S01]  /*24d40*/  FADD.FTZ R0, R137, R154 ;  /* 0x0000009a89007221 */ /* 0x002fe20000010000 */
[C---:B------:R-:W-:Y:S03]  /*24d50*/  F2FP.BF16.F32.PACK_AB R137, R112.reuse, R137 ;  /* 0x000000897089723e */ /* 0x040fe600000010ff */
[----:B------:R-:W-:Y:S01]  /*24d60*/  FADD.FTZ R140, R112, R0 ;  /* 0x00000000708c7221 */ /* 0x000fe20000010000 */
[----:B------:R-:W-:Y:S01]  /*24d70*/  LOP3.LUT R112, R157, R245, R180, 0x96, !PT ;  /* 0x000000f59d707212 */ /* 0x000fe200078e96b4 */
[----:B------:R-:W-:Y:S01]  /*24d80*/  FADD.FTZ R0, R127, R153 ;  /* 0x000000997f007221 */ /* 0x000fe20000010000 */
[----:B----4-:R-:W-:Y:S02]  /*24d90*/  @!P3 HFMA2.BF16_V2 R159, -RZ.H0_H0, RZ.H0_H0, -R111.H0_H0 ;  /* 0x200000ffff9fb231 */ /* 0x010fe4000034096f */
[----:B------:R-:W-:Y:S03]  /*24da0*/  @!P2 HFMA2.BF16_V2 R178, -RZ.H0_H0, RZ.H0_H0, -R110.H0_H0 ;  /* 0x200000ffffb2a231 */ /* 0x000fe6000034096e */
[----:B------:R-:W-:Y:S01]  /*24db0*/  PRMT R145, R159, 0x7610, R145 ;  /* 0x000076109f917816 */ /* 0x000fe20000000091 */
[----:B------:R-:W-:Y:S01]  /*24dc0*/  @!P3 STL.S16 [R1+0xd4], R159 ;  /* 0x0000d49f0100b387 */ /* 0x000fe20000100600 */
[----:B------:R-:W-:Y:S01]  /*24dd0*/  @!P1 HFMA2.BF16_V2 R164, -RZ.H0_H0, RZ.H0_H0, -R105.H0_H0 ;  /* 0x200000ffffa49231 */ /* 0x000fe20000340969 */
[----:B------:R-:W-:Y:S02]  /*24de0*/  PRMT R144, R178, 0x7610, R144 ;  /* 0x00007610b2907816 */ /* 0x000fe40000000090 */
[----:B------:R1:W-:Y:S02]  /*24df0*/  STL [R1+0x144], R140 ;  /* 0x0001448c01007387 */ /* 0x0003e40000100800 */
[----:B------:R-:W-:Y:S01]  /*24e00*/  PRMT R108, R164, 0x7610, R108 ;  /* 0x00007610a46c7816 */ /* 0x000fe2000000006c */
[----:B-1----:R-:W-:Y:S01]  /*24e10*/  FADD.FTZ R140, R117, R0 ;  /* 0x00000000758c7221 */ /* 0x002fe20000010000 */
[----:B------:R-:W-:Y:S04]  /*24e20*/  LOP3.LUT R0, R112, 0xff, RZ, 0xc0, !PT ;  /* 0x000000ff70007812 */ /* 0x000fe800078ec0ff */
[----:B------:R1:W-:Y:S04]  /*24e30*/  STL [R1], R140 ;  /* 0x0000008c01007387 */ /* 0x0003e80000100800 */
[----:B------:R3:W2:Y:S04]  /*24e40*/  LDL.S16 R159, [R1+0xc8] ;  /* 0x0000c800019f7983 */ /* 0x0006a80000100600 */
[----:B------:R4:W-:Y:S04]  /*24e50*/  @!P2 STL.S16 [R1+0xd0], R178 ;  /* 0x0000d0b20100a387 */ /* 0x0009e80000100600 */
[----:B------:R3:W-:Y:S01]  /*24e60*/  @!P1 STL.S16 [R1+0xcc], R164 ;  /* 0x0000cca401009387 */ /* 0x0007e20000100600 */
[----:B-1----:R-:W-:Y:S02]  /*24e70*/  PRMT R140, R111, 0x5410, R110 ;  /* 0x000054106f8c7816 */ /* 0x002fe4000000006e */
[----:B------:R-:W-:Y:S02]  /*24e80*/  @!P3 PRMT R111, R145, 0x5410, RZ ;  /* 0x00005410916fb816 */ /* 0x000fe400000000ff */
[----:B------:R-:W-:Y:S01]  /*24e90*/  ISETP.GE.U32.AND P3, PT, R192, R0, PT ;  /* 0x00000000c000720c */ /* 0x000fe20003f66070 */
[----:B------:R1:W2:Y:S01]  /*24ea0*/  LDL.S16 R145, [R1+0xc0] ;  /* 0x0000c00001917983 */ /* 0x0002a20000100600 */
[----:B------:R-:W-:Y:S02]  /*24eb0*/  LOP3.LUT R0, R112, 0xffff, RZ, 0xc0, !PT ;  /* 0x0000ffff70007812 */ /* 0x000fe400078ec0ff */
[----:B------:R-:W-:Y:S01]  /*24ec0*/  @!P2 PRMT R110, R144, 0x5410, RZ ;  /* 0x00005410906ea816 */ /* 0x000fe200000000ff */
[----:B------:R1:W5:Y:S01]  /*24ed0*/  LDL.LU R203, [R1+0x1e4] ;  /* 0x0001e40001cb7983 */ /* 0x0003620000300800 */
[----:B------:R-:W-:Y:S03]  /*24ee0*/  SHF.R.U32.HI R0, RZ, 0x8, R0 ;  /* 0x00000008ff007819 */ /* 0x000fe60000011600 */
[----:B------:R-:W-:Y:S01]  /*24ef0*/  ST.E.U16 desc[UR4][R120.64+0x30], R111 ;  /* 0x0000306f78007985 */ /* 0x000fe2000c101504 */
[----:B------:R-:W-:Y:S02]  /*24f00*/  LOP3.LUT R107, R0, 0xffff, RZ, 0xc0, !PT ;  /* 0x0000ffff006b7812 */ /* 0x000fe400078ec0ff */
[C---:B------:R-:W-:Y:S01]  /*24f10*/  PRMT R0, R105.reuse, 0x7632, R0 ;  /* 0x0000763269007816 */ /* 0x040fe20000000000 */
[----:B------:R-:W-:Y:S01]  /*24f20*/  ST.E.U16 desc[UR4][R120.64+0x32], R110 ;  /* 0x0000326e78007985 */ /* 0x000fe2000c101504 */
[----:B------:R-:W-:Y:S02]  /*24f30*/  ISETP.GE.U32.AND P2, PT, R192, R107, PT ;  /* 0x0000006bc000720c */ /* 0x000fe40003f46070 */
[----:B------:R-:W-:Y:S02]  /*24f40*/  PRMT R144, R105, 0x5410, R0 ;  /* 0x0000541069907816 */ /* 0x000fe40000000000 */
[----:B------:R-:W-:Y:S01]  /*24f50*/  @!P1 PRMT R105, R108, 0x5410, RZ ;  /* 0x000054106c699816 */ /* 0x000fe200000000ff */
[----:B------:R-:W-:Y:S01]  /*24f60*/  IMAD.WIDE.U32 R108, R147, -0x2daee0ad, RZ ;  /* 0xd2511f53936c7825 */ /* 0x000fe200078e00ff */
[----:B------:R-:W-:Y:S03]  /*24f70*/  SHF.R.U32.HI R107, RZ, 0x18, R112 ;  /* 0x00000018ff6b7819 */ /* 0x000fe60000011670 */
[----:B------:R-:W-:Y:S01]  /*24f80*/  ST.E.U16 desc[UR4][R122.64+0x2e], R105 ;  /* 0x00002e697a007985 */ /* 0x000fe2000c101504 */
[----:B------:R-:W-:Y:S01]  /*24f90*/  LOP3.LUT R109, R109, R196, R150, 0x96, !PT ;  /* 0x000000c46d6d7212 */ /* 0x000fe200078e9696 */
[----:B------:R-:W-:Y:S01]  /*24fa0*/  IMAD.WIDE.U32 R150, R151, -0x326172a9, RZ ;  /* 0xcd9e8d5797967825 */ /* 0x000fe200078e00ff */
[----:B------:R-:W-:Y:S01]  /*24fb0*/  ISETP.GE.U32.AND P1, PT, R192, R107, PT ;  /* 0x0000006bc000720c */ /* 0x000fe20003f26070 */
[----:B------:R1:W5:Y:S03]  /*24fc0*/  LDL.LU R196, [R1+0x1e0] ;  /* 0x0001e00001c47983 */ /* 0x0003660000300800 */
[----:B------:R-:W-:Y:S02]  /*24fd0*/  LOP3.LUT R148, R151, R191, R148, 0x96, !PT ;  /* 0x000000bf97947212 */ /* 0x000fe400078e9694 */
[----:B------:R1:W5:Y:S03]  /*24fe0*/  LDL.LU R191, [R1+0x1dc] ;  /* 0x0001dc0001bf7983 */ /* 0x0003660000300800 */
[----:B------:R-:W-:Y:S05]  /*24ff0*/  IMAD.WIDE.U32 R148, R148, -0x2daee0ad, RZ ;  /* 0xd2511f5394947825 */ /* 0x000fea00078e00ff */
[----:B------:R-:W-:Y:S01]  /*25000*/  LOP3.LUT R107, R149, R190, R108, 0x96, !PT ;  /* 0x000000be956b7212 */ /* 0x000fe200078e966c */
[----:B------:R-:W-:Y:S01]  /*25010*/  IMAD.WIDE.U32 R108, R109, -0x326172a9, RZ ;  /* 0xcd9e8d576d6c7825 */ /* 0x000fe200078e00ff */
[----:B------:R1:W5:Y:S03]  /*25020*/  LDL.LU R190, [R1+0x1d8] ;  /* 0x0001d80001be7983 */ /* 0x0003660000300800 */
[----:B----4-:R-:W-:Y:S01]  /*25030*/  IMAD.WIDE.U32 R178, R107, -0x326172a9, RZ ;  /* 0xcd9e8d576bb27825 */ /* 0x010fe200078e00ff */
[----:B------:R-:W-:Y:S01]  /*25040*/  LOP3.LUT R150, R109, R185, R150, 0x96, !PT ;  /* 0x000000b96d967212 */ /* 0x000fe200078e9696 */
[----:B------:R1:W4:Y:S01]  /*25050*/  LDL.S16 R217, [R1+0xbc] ;  /* 0x0000bc0001d97983 */ /* 0x0003220000100600 */
[----:B------:R-:W-:Y:S02]  /*25060*/  SHF.R.U32.HI R107, RZ, 0x10, R112 ;  /* 0x00000010ff6b7819 */ /* 0x000fe40000011670 */
[--C-:B---3--:R-:W-:Y:S01]  /*25070*/  LOP3.LUT R164, R179, R175, R108.reuse, 0x96, !PT ;  /* 0x000000afb3a47212 */ /* 0x108fe200078e966c */
[----:B------:R-:W-:Y:S01]  /*25080*/  IMAD.WIDE.U32 R184, R150, -0x2daee0ad, RZ ;  /* 0xd2511f5396b87825 */ /* 0x000fe200078e00ff */
[----:B------:R-:W-:Y:S02]  /*25090*/  LOP3.LUT R107, R107, 0xff, RZ, 0xc0, !PT ;  /* 0x000000ff6b6b7812 */ /* 0x000fe400078ec0ff */
[----:B------:R-:W-:Y:S02]  /*250a0*/  PRMT R108, R212, 0x7632, R108 ;  /* 0x00007632d46c7816 */ /* 0x000fe4000000006c */
[----:B------:R-:W-:Y:S02]  /*250b0*/  LOP3.LUT R158, R185, R189, R148, 0x96, !PT ;  /* 0x000000bdb99e7212 */ /* 0x000fe400078e9694 */
[----:B------:R-:W-:Y:S01]  /*250c0*/  PRMT R109, R183, 0x7632, R109 ;  /* 0x00007632b76d7816 */ /* 0x000fe2000000006d */
[----:B------:R1:W5:Y:S04]  /*250d0*/  LDL.LU R189, [R1+0x1d4] ;  /* 0x0001d40001bd7983 */ /* 0x0003680000300800 */
[----:B------:R1:W3:Y:S04]  /*250e0*/  LDL.S16 R216, [R1+0xc4] ;  /* 0x0000c40001d87983 */ /* 0x0002e80000100600 */
[----:B------:R1:W5:Y:S01]  /*250f0*/  LDL.LU R175, [R1+0x1d0] ;  /* 0x0001d00001af7983 */ /* 0x0003620000300800 */
[----:B--2---:R-:W-:Y:S05]  /*25100*/  @!P6 HFMA2.BF16_V2 R159, -RZ.H0_H0, RZ.H0_H0, -R0.H0_H0 ;  /* 0x200000ffff9fe231 */ /* 0x004fea0000340900 */
[----:B------:R-:W-:Y:S01]  /*25110*/  PRMT R112, R159, 0x7610, R112 ;  /* 0x000076109f707816 */ /* 0x000fe20000000070 */
[----:B------:R2:W-:Y:S03]  /*25120*/  @!P6 STL.S16 [R1+0xc8], R159 ;  /* 0x0000c89f0100e387 */ /* 0x0005e60000100600 */
[----:B------:R-:W-:Y:S01]  /*25130*/  @!P6 PRMT R0, R112, 0x5410, RZ ;  /* 0x000054107000e816 */ /* 0x000fe200000000ff */
[----:B------:R1:W3:Y:S01]  /*25140*/  LDL.S16 R215, [R1+0xb0] ;  /* 0x0000b00001d77983 */ /* 0x0002e20000100600 */
[----:B------:R-:W-:Y:S03]  /*25150*/  ISETP.GE.U32.AND P6, PT, R192, R107, PT ;  /* 0x0000006bc000720c */ /* 0x000fe60003fc6070 */
[----:B------:R1:W3:Y:S04]  /*25160*/  LDL.S16 R165, [R1+0x98] ;  /* 0x0000980001a57983 */ /* 0x0002e80000100600 */
[----:B------:R1:W3:Y:S04]  /*25170*/  LDL.S16 R148, [R1+0x90] ;  /* 0x0000900001947983 */ /* 0x0002e80000100600 */
[----:B------:R1:W-:Y:S01]  /*25180*/  ST.E.U16 desc[UR4][R122.64+0x30], R0 ;  /* 0x000030007a007985 */ /* 0x0003e2000c101504 */
[----:B------:R-:W-:Y:S05]  /*25190*/  @!P5 HFMA2.BF16_V2 R145, -RZ.H0_H0, RZ.H0_H0, -R106.H0_H0 ;  /* 0x200000ffff91d231 */ /* 0x000fea000034096a */
[----:B------:R-:W-:Y:S01]  /*251a0*/  PRMT R220, R145, 0x7610, R220 ;  /* 0x0000761091dc7816 */ /* 0x000fe200000000dc */
[----:B------:R1:W-:Y:S01]  /*251b0*/  @!P5 STL.S16 [R1+0xc0], R145 ;  /* 0x0000c0910100d387 */ /* 0x0003e20000100600 */
[----:B--2---:R-:W-:Y:S05]  /*251c0*/  IMAD.WIDE.U32 R158, R158, -0x326172a9, RZ ;  /* 0xcd9e8d579e9e7825 */ /* 0x004fea00078e00ff */
[----:B------:R-:W-:Y:S04]  /*251d0*/  LOP3.LUT R112, R159, R245, R178, 0x96, !PT ;  /* 0x000000f59f707212 */ /* 0x000fe800078e96b2 */
[----:B------:R-:W-:Y:S02]  /*251e0*/  LOP3.LUT R107, R112, 0xff, RZ, 0xc0, !PT ;  /* 0x000000ff706b7812 */ /* 0x000fe400078ec0ff */
[----:B-1----:R-:W-:Y:S02]  /*251f0*/  PRMT R0, R169, 0x7632, R0 ;  /* 0x00007632a9007816 */ /* 0x002fe40000000000 */
[----:B------:R-:W-:Y:S02]  /*25200*/  PRMT R145, R106, 0x5410, R108 ;  /* 0x000054106a917816 */ /* 0x000fe4000000006c */
[----:B------:R-:W-:Y:S02]  /*25210*/  @!P5 PRMT R106, R220, 0x5410, RZ ;  /* 0x00005410dc6ad816 */ /* 0x000fe400000000ff */
[----:B------:R-:W-:Y:S02]  /*25220*/  ISETP.GE.U32.AND P5, PT, R192, R107, PT ;  /* 0x0000006bc000720c */ /* 0x000fe40003fa6070 */
[----:B------:R-:W-:Y:S01]  /*25230*/  LOP3.LUT R107, R112, 0xffff, RZ, 0xc0, !PT ;  /* 0x0000ffff706b7812 */ /* 0x000fe200078ec0ff */
[----:B------:R1:W-:Y:S03]  /*25240*/  ST.E.U16 desc[UR4][R118.64+0x30], R106 ;  /* 0x0000306a76007985 */ /* 0x0003e6000c101504 */
[--C-:B------:R-:W-:Y:S02]  /*25250*/  SHF.R.U32.HI R105, RZ, 0x8, R107.reuse ;  /* 0x00000008ff697819 */ /* 0x100fe4000001166b */
[----:B------:R-:W-:Y:S02]  /*25260*/  PRMT R107, R183, 0x7610, R107 ;  /* 0x00007610b76b7816 */ /* 0x000fe4000000006b */
[----:B------:R-:W-:Y:S01]  /*25270*/  LOP3.LUT R105, R105, 0xffff, RZ, 0xc0, !PT ;  /* 0x0000ffff69697812 */ /* 0x000fe200078ec0ff */
[----:B----4-:R-:W-:Y:S05]  /*25280*/  @!P0 HFMA2.BF16_V2 R217, -RZ.H0_H0, RZ.H0_H0, -R108.H0_H0 ;  /* 0x200000ffffd98231 */ /* 0x010fea000034096c */
[----:B------:R-:W-:Y:S01]  /*25290*/  PRMT R150, R217, 0x7610, R150 ;  /* 0x00007610d9967816 */ /* 0x000fe20000000096 */
[----:B------:R-:W-:Y:S03]  /*252a0*/  @!P0 STL.S16 [R1+0xbc], R217 ;  /* 0x0000bcd901008387 */ /* 0x000fe60000100600 */
[----:B------:R-:W-:Y:S02]  /*252b0*/  @!P0 PRMT R108, R150, 0x5410, RZ ;  /* 0x00005410966c8816 */ /* 0x000fe400000000ff */
[----:B------:R-:W-:Y:S02]  /*252c0*/  ISETP.GE.U32.AND P0, PT, R192, R105, PT ;  /* 0x00000069c000720c */ /* 0x000fe40003f06070 */
[--C-:B------:R-:W-:Y:S01]  /*252d0*/  SHF.R.U32.HI R105, RZ, 0x18, R112.reuse ;  /* 0x00000018ff697819 */ /* 0x100fe20000011670 */
[----:B------:R-:W-:Y:S01]  /*252e0*/  ST.E.U16 desc[UR4][R118.64+0x32], R108 ;  /* 0x0000326c76007985 */ /* 0x000fe2000c101504 */
[----:B------:R-:W-:Y:S01]  /*252f0*/  PRMT R150, R107, 0x5410, R109 ;  /* 0x000054106b967816 */ /* 0x000fe2000000006d */
[----:B---3--:R-:W-:Y:S01]  /*25300*/  @!P3 HFMA2.BF16_V2 R216, -RZ.H0_H0, RZ.H0_H0, -R107.H0_H0 ;  /* 0x200000ffffd8b231 */ /* 0x008fe2000034096b */
[----:B------:R-:W-:Y:S02]  /*25310*/  SHF.R.U32.HI R112, RZ, 0x10, R112 ;  /* 0x00000010ff707819 */ /* 0x000fe40000011670 */
[----:B-1----:R-:W-:Y:S02]  /*25320*/  LOP3.LUT R106, R156, 0xff, RZ, 0xc0, !PT ;  /* 0x000000ff9c6a7812 */ /* 0x002fe400078ec0ff */
[----:B------:R-:W-:Y:S01]  /*25330*/  PRMT R154, R216, 0x7610, R154 ;  /* 0x00007610d89a7816 */ /* 0x000fe2000000009a */
[----:B------:R-:W-:Y:S01]  /*25340*/  @!P3 STL.S16 [R1+0xc4], R216 ;  /* 0x0000c4d80100b387 */ /* 0x000fe20000100600 */
[----:B------:R-:W-:Y:S02]  /*25350*/  LOP3.LUT R112, R112, 0xff, RZ, 0xc0, !PT ;  /* 0x000000ff70707812 */ /* 0x000fe400078ec0ff */
[----:B------:R-:W-:Y:S01]  /*25360*/  @!P3 PRMT R107, R154, 0x5410, RZ ;  /* 0x000054109a6bb816 */ /* 0x000fe200000000ff */
[----:B------:R1:W2:Y:S01]  /*25370*/  LDL.S16 R212, [R1+0x8c] ;  /* 0x00008c0001d47983 */ /* 0x0002a20000100600 */
[----:B------:R-:W-:Y:S02]  /*25380*/  ISETP.GE.U32.AND P3, PT, R192, R105, PT ;  /* 0x00000069c000720c */ /* 0x000fe40003f66070 */
[----:B------:R-:W-:Y:S01]  /*25390*/  PRMT R105, R169, 0x7610, R105 ;  /* 0x00007610a9697816 */ /* 0x000fe20000000069 */
[----:B------:R1:W3:Y:S04]  /*253a0*/  LDL.S16 R154, [R1+0x88] ;  /* 0x00008800019a7983 */ /* 0x0002e80000100600 */
[----:B------:R4:W-:Y:S02]  /*253b0*/  ST.E.U16 desc[UR4][R194.64+0x40], R107 ;  /* 0x0000406bc2007985 */ /* 0x0009e4000c101504 */
[----:B----4-:R-:W-:Y:S01]  /*253c0*/  PRMT R107, R211, 0x7610, R107 ;  /* 0x00007610d36b7816 */ /* 0x010fe2000000006b */
[----:B------:R-:W-:Y:S02]  /*253d0*/  @!P2 HFMA2.BF16_V2 R215, -RZ.H0_H0, RZ.H0_H0, -R109.H0_H0 ;  /* 0x200000ffffd7a231 */ /* 0x000fe4000034096d */
[----:B------:R-:W-:Y:S03]  /*253e0*/  @!P6 HFMA2.BF16_V2 R165, -RZ.H0_H0, RZ.H0_H0, -R105.H0_H0 ;  /* 0x200000ffffa5e231 */ /* 0x000fe60000340969 */
[----:B------:R-:W-:Y:S01]  /*253f0*/  PRMT R153, R215, 0x7610, R153 ;  /* 0x00007610d7997816 */ /* 0x000fe20000000099 */
[----:B------:R-:W-:Y:S01]  /*25400*/  @!P2 STL.S16 [R1+0xb0], R215 ;  /* 0x0000b0d70100a387 */ /* 0x000fe20000100600 */
[----:B------:R-:W-:Y:S02]  /*25410*/  @!P1 HFMA2.BF16_V2 R148, -RZ.H0_H0, RZ.H0_H0, -R0.H0_H0 ;  /* 0x200000ffff949231 */ /* 0x000fe40000340900 */
[----:B------:R-:W-:Y:S02]  /*25420*/  @!P2 PRMT R109, R153, 0x5410, RZ ;  /* 0x00005410996da816 */ /* 0x000fe400000000ff */
[----:B------:R-:W-:Y:S01]  /*25430*/  PRMT R152, R165, 0x7610, R152 ;  /* 0x00007610a5987816 */ /* 0x000fe20000000098 */
[----:B------:R1:W4:Y:S01]  /*25440*/  LDL.S16 R153, [R1+0x84] ;  /* 0x0000840001997983 */ /* 0x0003220000100600 */
        /* <DEDUP_REMOVED lines=9> */
[----:B-1----:R1:W4:Y:S01]  /*254e0*/  LDL.S16 R165, [R1+0x7c] ;  /* 0x00007c0001a57983 */ /* 0x0023220000100600 */
[----:B------:R-:W-:Y:S02]  /*254f0*/  PRMT R148, R105, 0x5410, R0 ;  /* 0x0000541069947816 */ /* 0x000fe40000000000 */
[----:B------:R-:W-:Y:S02]  /*25500*/  @!P6 PRMT R105, R152, 0x5410, RZ ;  /* 0x000054109869e816 */ /* 0x000fe400000000ff */
[----:B------:R-:W-:Y:S01]  /*25510*/  @!P1 PRMT R0, R147, 0x5410, RZ ;  /* 0x0000541093009816 */ /* 0x000fe200000000ff */
[----:B------:R1:W4:Y:S01]  /*25520*/  LDL.S16 R152, [R1+0x80] ;  /* 0x0000800001987983 */ /* 0x0003220000100600 */
[C---:B------:R-:W-:Y:S02]  /*25530*/  ISETP.GE.U32.AND P6, PT, R192.reuse, R112, PT ;  /* 0x00000070c000720c */ /* 0x040fe40003fc6070 */
[----:B------:R-:W-:Y:S01]  /*25540*/  ISETP.GE.U32.AND P1, PT, R192, R108, PT ;  /* 0x0000006cc000720c */ /* 0x000fe20003f26070 */
[----:B------:R1:W4:Y:S01]  /*25550*/  LDL.S16 R147, [R1+0x78] ;  /* 0x0000780001937983 */ /* 0x0003220000100600 */
[----:B------:R-:W-:Y:S03]  /*25560*/  SHF.R.U32.HI R108, RZ, 0x10, R156 ;  /* 0x00000010ff6c7819 */ /* 0x000fe6000001169c */
[----:B------:R1:W-:Y:S01]  /*25570*/  ST.E.U16 desc[UR4][R120.64+0x40], R105 ;  /* 0x0000406978007985 */ /* 0x0003e2000c101504 */
[----:B------:R-:W-:Y:S02]  /*25580*/  LOP3.LUT R109, R108, 0xff, RZ, 0xc0, !PT ;  /* 0x000000ff6c6d7812 */ /* 0x000fe400078ec0ff */
[----:B------:R-:W-:Y:S01]  /*25590*/  PRMT R108, R214, 0x7610, R108 ;  /* 0x00007610d66c7816 */ /* 0x000fe2000000006c */
[----:B------:R2:W-:Y:S01]  /*255a0*/  ST.E.U16 desc[UR4][R120.64+0x42], R0 ;  /* 0x0000420078007985 */ /* 0x0005e2000c101504 */
[----:B-1----:R-:W-:Y:S01]  /*255b0*/  LOP3.LUT R105, R158, 0xffff, RZ, 0xc0, !PT ;  /* 0x0000ffff9e697812 */ /* 0x002fe200078ec0ff */
[----:B--2---:R-:W-:Y:S03]  /*255c0*/  @!P5 HFMA2.BF16_V2 R212, -RZ.H0_H0, RZ.H0_H0, -R107.H0_H0 ;  /* 0x200000ffffd4d231 */ /* 0x004fe6000034096b */
[----:B------:R-:W-:Y:S02]  /*255d0*/  SHF.R.U32.HI R105, RZ, 0x8, R105 ;  /* 0x00000008ff697819 */ /* 0x000fe40000011669 */
[----:B------:R-:W-:Y:S01]  /*255e0*/  PRMT R0, R210, 0x7632, R0 ;  /* 0x00007632d2007816 */ /* 0x000fe20000000000 */
[----:B---3--:R-:W-:Y:S01]  /*255f0*/  @!P0 HFMA2.BF16_V2 R154, -RZ.H0_H0, RZ.H0_H0, -R106.H0_H0 ;  /* 0x200000ffff9a8231 */ /* 0x008fe2000034096a */
[----:B------:R-:W-:Y:S01]  /*25600*/  PRMT R110, R212, 0x7610, R110 ;  /* 0x00007610d46e7816 */ /* 0x000fe2000000006e */
[----:B------:R-:W-:Y:S03]  /*25610*/  @!P5 STL.S16 [R1+0x8c], R212 ;  /* 0x00008cd40100d387 */ /* 0x000fe60000100600 */
[----:B------:R-:W-:Y:S01]  /*25620*/  PRMT R151, R154, 0x7610, R151 ;  /* 0x000076109a977816 */ /* 0x000fe20000000097 */
[----:B------:R1:W-:Y:S02]  /*25630*/  @!P0 STL.S16 [R1+0x88], R154 ;  /* 0x0000889a01008387 */ /* 0x0003e40000100600 */
[----:B-1----:R-:W-:Y:S02]  /*25640*/  PRMT R154, R107, 0x5410, R106 ;  /* 0x000054106b9a7816 */ /* 0x002fe4000000006a */
[----:B------:R-:W-:Y:S02]  /*25650*/  @!P5 PRMT R107, R110, 0x5410, RZ ;  /* 0x000054106e6bd816 */ /* 0x000fe400000000ff */
[----:B------:R-:W-:Y:S02]  /*25660*/  ISETP.GE.U32.AND P5, PT, R192, R109, PT ;  /* 0x0000006dc000720c */ /* 0x000fe40003fa6070 */
[----:B------:R-:W-:Y:S01]  /*25670*/  PRMT R109, R214, 0x7632, R109 ;  /* 0x00007632d66d7816 */ /* 0x000fe2000000006d */
[----:B------:R1:W-:Y:S01]  /*25680*/  ST.E.U16 desc[UR4][R122.64+0x3e], R107 ;  /* 0x00003e6b7a007985 */ /* 0x0003e2000c101504 */
[----:B------:R-:W-:Y:S02]  /*25690*/  @!P0 PRMT R106, R151, 0x5410, RZ ;  /* 0x00005410976a8816 */ /* 0x000fe400000000ff */
[----:B------:R-:W-:Y:S03]  /*256a0*/  SHF.R.U32.HI R110, RZ, 0x18, R156 ;  /* 0x00000018ff6e7819 */ /* 0x000fe6000001169c */
[----:B------:R2:W-:Y:S01]  /*256b0*/  ST.E.U16 desc[UR4][R122.64+0x40], R106 ;  /* 0x0000406a7a007985 */ /* 0x0005e2000c101504 */
[----:B------:R-:W-:Y:S02]  /*256c0*/  ISETP.GE.U32.AND P0, PT, R192, R110, PT ;  /* 0x0000006ec000720c */ /* 0x000fe40003f06070 */
[----:B------:R-:W-:Y:S02]  /*256d0*/  LOP3.LUT R110, R158, 0xff, RZ, 0xc0, !PT ;  /* 0x000000ff9e6e7812 */ /* 0x000fe400078ec0ff */
[C---:B-1----:R-:W-:Y:S02]  /*256e0*/  PRMT R107, R161.reuse, 0x7610, R107 ;  /* 0x00007610a16b7816 */ /* 0x042fe4000000006b */
[----:B--2---:R-:W-:Y:S01]  /*256f0*/  PRMT R106, R161, 0x7632, R106 ;  /* 0x00007632a16a7816 */ /* 0x004fe2000000006a */
[----:B----4-:R-:W-:Y:S05]  /*25700*/  @!P6 HFMA2.BF16_V2 R153, -RZ.H0_H0, RZ.H0_H0, -R108.H0_H0 ;  /* 0x200000ffff99e231 */ /* 0x010fea000034096c */
[----:B------:R-:W-:Y:S01]  /*25710*/  PRMT R167, R153, 0x7610, R167 ;  /* 0x0000761099a77816 */ /* 0x000fe200000000a7 */
[----:B------:R1:W-:Y:S04]  /*25720*/  @!P6 STL.S16 [R1+0x84], R153 ;  /* 0x000084990100e387 */ /* 0x0003e80000100600 */
[----:B------:R3:W2:Y:S01]  /*25730*/  LDL.S16 R151, [R1+0x74] ;  /* 0x0000740001977983 */ /* 0x0006a20000100600 */
[----:B-1----:R-:W-:Y:S02]  /*25740*/  PRMT R153, R108, 0x5410, R109 ;  /* 0x000054106c997816 */ /* 0x002fe4000000006d */
[----:B------:R-:W-:Y:S01]  /*25750*/  @!P6 PRMT R108, R167, 0x5410, RZ ;  /* 0x00005410a76ce816 */ /* 0x000fe200000000ff */
[----:B------:R-:W-:Y:S01]  /*25760*/  IMAD.WIDE.U32 R166, R166, -0x2daee0ad, RZ ;  /* 0xd2511f53a6a67825 */ /* 0x000fe200078e00ff */
[----:B------:R-:W-:Y:S02]  /*25770*/  ISETP.GE.U32.AND P6, PT, R192, R110, PT ;  /* 0x0000006ec000720c */ /* 0x000fe40003fc6070 */
[----:B------:R-:W-:Y:S01]  /*25780*/  LOP3.LUT R110, R105, 0xffff, RZ, 0xc0, !PT ;  /* 0x0000ffff696e7812 */ /* 0x000fe200078ec0ff */
[----:B------:R-:W-:Y:S01]  /*25790*/  @!P3 HFMA2.BF16_V2 R152, -RZ.H0_H0, RZ.H0_H0, -R109.H0_H0 ;  /* 0x200000ffff98b231 */ /* 0x000fe2000034096d */
[----:B------:R-:W-:Y:S01]  /*257a0*/  PRMT R105, R210, 0x7610, R105 ;  /* 0x00007610d2697816 */ /* 0x000fe20000000069 */
[----:B------:R1:W-:Y:S01]  /*257b0*/  ST.E.U16 desc[UR4][R118.64+0x40], R108 ;  /* 0x0000406c76007985 */ /* 0x0003e2000c101504 */
[----:B------:R-:W-:Y:S02]  /*257c0*/  @!P1 HFMA2.BF16_V2 R147, -RZ.H0_H0, RZ.H0_H0, -R0.H0_H0 ;  /* 0x200000ffff939231 */ /* 0x000fe40000340900 */
[----:B------:R-:W-:Y:S01]  /*257d0*/  PRMT R149, R152, 0x7610, R149 ;  /* 0x0000761098957816 */ /* 0x000fe20000000095 */
[----:B------:R4:W-:Y:S01]  /*257e0*/  @!P3 STL.S16 [R1+0x80], R152 ;  /* 0x000080980100b387 */ /* 0x0009e20000100600 */
[----:B------:R-:W-:Y:S02]  /*257f0*/  @!P2 HFMA2.BF16_V2 R165, -RZ.H0_H0, RZ.H0_H0, -R105.H0_H0 ;  /* 0x200000ffffa5a231 */ /* 0x000fe40000340969 */
[----:B------:R-:W-:Y:S02]  /*25800*/  @!P3 PRMT R109, R149, 0x5410, RZ ;  /* 0x00005410956db816 */ /* 0x000fe400000000ff */
[----:B------:R-:W-:Y:S01]  /*25810*/  PRMT R111, R147, 0x7610, R111 ;  /* 0x00007610936f7816 */ /* 0x000fe2000000006f */
[----:B------:R3:W3:Y:S01]  /*25820*/  LDL.S16 R149, [R1+0x6c] ;  /* 0x00006c0001957983 */ /* 0x0006e20000100600 */
[----:B------:R-:W-:Y:S02]  /*25830*/  PRMT R112, R165, 0x7610, R112 ;  /* 0x00007610a5707816 */ /* 0x000fe40000000070 */
[----:B------:R-:W-:Y:S01]  /*25840*/  ISETP.GE.U32.AND P3, PT, R192, R110, PT ;  /* 0x0000006ec000720c */ /* 0x000fe20003f66070 */
[----:B------:R4:W-:Y:S01]  /*25850*/  ST.E.U16 desc[UR4][R118.64+0x42], R109 ;  /* 0x0000426d76007985 */ /* 0x0009e2000c101504 */
[----:B------:R-:W-:Y:S04]  /*25860*/  SHF.R.U32.HI R110, RZ, 0x10, R158 ;  /* 0x00000010ff6e7819 */ /* 0x000fe8000001169e */
[----:B------:R-:W-:Y:S02]  /*25870*/  LOP3.LUT R110, R110, 0xff, RZ, 0xc0, !PT ;  /* 0x000000ff6e6e7812 */ /* 0x000fe400078ec0ff */
[----:B-1----:R-:W-:Y:S01]  /*25880*/  LOP3.LUT R108, R167, R246, R186, 0x96, !PT ;  /* 0x000000f6a76c7212 */ /* 0x002fe200078e96ba */
[----:B----4-:R1:W4:Y:S04]  /*25890*/  LDL.S16 R152, [R1+0x70] ;  /* 0x0000700001987983 */ /* 0x0103280000100600 */
[----:B------:R1:W-:Y:S04]  /*258a0*/  @!P2 STL.S16 [R1+0x7c], R165 ;  /* 0x00007ca50100a387 */ /* 0x0003e80000100600 */
[----:B------:R1:W-:Y:S01]  /*258b0*/  @!P1 STL.S16 [R1+0x78], R147 ;  /* 0x0000789301009387 */ /* 0x0003e20000100600 */
[----:B------:R-:W-:Y:S01]  /*258c0*/  LOP3.LUT R109, R108, 0xff, RZ, 0xc0, !PT ;  /* 0x000000ff6c6d7812 */ /* 0x000fe200078ec0ff */
[----:B-1----:R-:W-:Y:S01]  /*258d0*/  IMAD.WIDE.U32 R164, R164, -0x2daee0ad, RZ ;  /* 0xd2511f53a4a47825 */ /* 0x002fe200078e00ff */
[----:B------:R-:W-:Y:S02]  /*258e0*/  PRMT R147, R105, 0x5410, R0 ;  /* 0x0000541069937816 */ /* 0x000fe40000000000 */
[----:B------:R-:W-:Y:S02]  /*258f0*/  @!P2 PRMT R105, R112, 0x5410, RZ ;  /* 0x000054107069a816 */ /* 0x000fe400000000ff */
[----:B------:R-:W-:Y:S01]  /*25900*/  @!P1 PRMT R0, R111, 0x5410, RZ ;  /* 0x000054106f009816 */ /* 0x000fe200000000ff */
[----:B------:R1:W4:Y:S01]  /*25910*/  LDL.S16 R112, [R1+0x68] ;  /* 0x0000680001707983 */ /* 0x0003220000100600 */
[C---:B------:R-:W-:Y:S02]  /*25920*/  ISETP.GE.U32.AND P2, PT, R192.reuse, R110, PT ;  /* 0x0000006ec000720c */ /* 0x040fe40003f46070 */
[----:B------:R-:W-:Y:S01]  /*25930*/  SHF.R.U32.HI R110, RZ, 0x18, R158 ;  /* 0x00000018ff6e7819 */ /* 0x000fe2000001169e */
[----:B------:R1:W4:Y:S03]  /*25940*/  LDL.S16 R111, [R1+0x60] ;  /* 0x00006000016f7983 */ /* 0x0003260000100600 */
[----:B------:R-:W-:Y:S01]  /*25950*/  ISETP.GE.U32.AND P1, PT, R192, R110, PT ;  /* 0x0000006ec000720c */ /* 0x000fe20003f26070 */
[----:B------:R1:W-:Y:S04]  /*25960*/  ST.E.U16 desc[UR4][R194.64+0x52], R0 ;  /* 0x00005200c2007985 */ /* 0x0003e8000c101504 */
[----:B------:R1:W-:Y:S02]  /*25970*/  ST.E.U16 desc[UR4][R194.64+0x50], R105 ;  /* 0x00005069c2007985 */ /* 0x0003e4000c101504 */
[----:B-1----:R-:W-:Y:S02]  /*25980*/  PRMT R0, R104, 0x7632, R0 ;  /* 0x0000763268007816 */ /* 0x002fe40000000000 */
[----:B------:R-:W-:Y:S04]  /*25990*/  LOP3.LUT R105, R108, 0xffff, RZ, 0xc0, !PT ;  /* 0x0000ffff6c697812 */ /* 0x000fe800078ec0ff */
[----:B------:R-:W-:Y:S04]  /*259a0*/  SHF.R.U32.HI R105, RZ, 0x8, R105 ;  /* 0x00000008ff697819 */ /* 0x000fe80000011669 */
[----:B------:R-:W-:Y:S01]  /*259b0*/  LOP3.LUT R105, R105, 0xffff, RZ, 0xc0, !PT ;  /* 0x0000ffff69697812 */ /* 0x000fe200078ec0ff */
[----:B--2---:R-:W-:Y:S05]  /*259c0*/  @!P5 HFMA2.BF16_V2 R151, -RZ.H0_H0, RZ.H0_H0, -R107.H0_H0 ;  /* 0x200000ffff97d231 */ /* 0x004fea000034096b */
[----:B------:R-:W-:Y:S01]  /*259d0*/  PRMT R110, R151, 0x7610, R110 ;  /* 0x00007610976e7816 */ /* 0x000fe2000000006e */
[----:B------:R1:W-:Y:S02]  /*259e0*/  @!P5 STL.S16 [R1+0x74], R151 ;  /* 0x000074970100d387 */ /* 0x0003e40000100600 */
[----:B-1----:R-:W-:Y:S02]  /*259f0*/  PRMT R151, R107, 0x5410, R106 ;  /* 0x000054106b977816 */ /* 0x002fe4000000006a */
[----:B------:R-:W-:Y:S02]  /*25a00*/  @!P5 PRMT R107, R110, 0x5410, RZ ;  /* 0x000054106e6bd816 */ /* 0x000fe400000000ff */
[----:B------:R-:W-:Y:S01]  /*25a10*/  ISETP.GE.U32.AND P5, PT, R192, R109, PT ;  /* 0x0000006dc000720c */ /* 0x000fe20003fa6070 */
[----:B------:R1:W2:Y:S01]  /*25a20*/  LDL.S16 R110, [R1+0x58] ;  /* 0x00005800016e7983 */ /* 0x0002a20000100600 */
[----:B---3--:R-:W-:Y:S03]  /*25a30*/  @!P6 HFMA2.BF16_V2 R149, -RZ.H0_H0, RZ.H0_H0, -R104.H0_H0 ;  /* 0x200000ffff95e231 */ /* 0x008fe60000340968 */
[----:B------:R-:W-:Y:S02]  /*25a40*/  ST.E.U16 desc[UR4][R120.64+0x50], R107 ;  /* 0x0000506b78007985 */ /* 0x000fe4000c101504 */
[----:B------:R-:W-:Y:S01]  /*25a50*/  PRMT R109, R149, 0x7610, R109 ;  /* 0x00007610956d7816 */ /* 0x000fe2000000006d */
[----:B----4-:R-:W-:Y:S05]  /*25a60*/  @!P0 HFMA2.BF16_V2 R152, -RZ.H0_H0, RZ.H0_H0, -R106.H0_H0 ;  /* 0x200000ffff988231 */ /* 0x010fea000034096a */
[----:B------:R-:W-:Y:S01]  /*25a70*/  PRMT R117, R152, 0x7610, R117 ;  /* 0x0000761098757816 */ /* 0x000fe20000000075 */
[----:B------:R3:W-:Y:S03]  /*25a80*/  @!P0 STL.S16 [R1+0x70], R152 ;  /* 0x0000709801008387 */ /* 0x0007e60000100600 */
[----:B------:R-:W-:Y:S01]  /*25a90*/  @!P0 PRMT R106, R117, 0x5410, RZ ;  /* 0x00005410756a8816 */ /* 0x000fe200000000ff */
[----:B------:R-:W-:Y:S01]  /*25aa0*/  @!P6 STL.S16 [R1+0x6c], R149 ;  /* 0x00006c950100e387 */ /* 0x000fe20000100600 */
[----:B------:R-:W-:Y:S02]  /*25ab0*/  ISETP.GE.U32.AND P0, PT, R192, R105, PT ;  /* 0x00000069c000720c */ /* 0x000fe40003f06070 */
[--C-:B------:R-:W-:Y:S01]  /*25ac0*/  SHF.R.U32.HI R105, RZ, 0x18, R108.reuse ;  /* 0x00000018ff697819 */ /* 0x100fe2000001166c */
[----:B------:R1:W4:Y:S01]  /*25ad0*/  LDL.S16 R211, [R1+0x64] ;  /* 0x0000640001d37983 */ /* 0x0003220000100600 */
[----:B------:R-:W-:Y:S03]  /*25ae0*/  SHF.R.U32.HI R108, RZ, 0x10, R108 ;  /* 0x00000010ff6c7819 */ /* 0x000fe6000001166c */
[----:B------:R1:W-:Y:S01]  /*25af0*/  ST.E.U16 desc[UR4][R120.64+0x52], R106 ;  /* 0x0000526a78007985 */ /* 0x0003e2000c101504 */
[----:B------:R-:W-:Y:S02]  /*25b00*/  LOP3.LUT R108, R108, 0xff, RZ, 0xc0, !PT ;  /* 0x000000ff6c6c7812 */ /* 0x000fe400078ec0ff */
[----:B---3--:R-:W-:Y:S02]  /*25b10*/  PRMT R152, R104, 0x5410, R0 ;  /* 0x0000541068987816 */ /* 0x008fe40000000000 */
[----:B------:R-:W-:Y:S02]  /*25b20*/  @!P6 PRMT R104, R109, 0x5410, RZ ;  /* 0x000054106d68e816 */ /* 0x000fe400000000ff */
[----:B------:R-:W-:Y:S02]  /*25b30*/  ISETP.GE.U32.AND P6, PT, R192, R105, PT ;  /* 0x00000069c000720c */ /* 0x000fe40003fc6070 */
[----:B------:R-:W-:Y:S01]  /*25b40*/  PRMT R105, R213, 0x7610, R105 ;  /* 0x00007610d5697816 */ /* 0x000fe20000000069 */
[----:B------:R-:W-:Y:S01]  /*25b50*/  @!P3 HFMA2.BF16_V2 R112, -RZ.H0_H0, RZ.H0_H0, -R0.H0_H0 ;  /* 0x200000ffff70b231 */ /* 0x000fe20000340900 */
[-C--:B------:R-:W-:Y:S01]  /*25b60*/  LOP3.LUT R109, R131, R245.reuse, R168, 0x96, !PT ;  /* 0x000000f5836d7212 */ /* 0x080fe200078e96a8 */
[----:B------:R3:W-:Y:S02]  /*25b70*/  ST.E.U16 desc[UR4][R122.64+0x4e], R104 ;  /* 0x00004e687a007985 */ /* 0x0007e4000c101504 */
[----:B------:R-:W-:Y:S01]  /*25b80*/  @!P2 HFMA2.BF16_V2 R111, -RZ.H0_H0, RZ.H0_H0, -R105.H0_H0 ;  /* 0x200000ffff6fa231 */ /* 0x000fe20000340969 */
[----:B------:R-:W-:Y:S01]  /*25b90*/  PRMT R107, R112, 0x7610, R107 ;  /* 0x00007610706b7816 */ /* 0x000fe2000000006b */
[----:B------:R3:W-:Y:S01]  /*25ba0*/  @!P3 STL.S16 [R1+0x68], R112 ;  /* 0x000068700100b387 */ /* 0x0007e20000100600 */
[----:B-1----:R-:W-:Y:S02]  /*25bb0*/  PRMT R106, R213, 0x7632, R106 ;  /* 0x00007632d56a7816 */ /* 0x002fe4000000006a */
[----:B------:R-:W-:Y:S01]  /*25bc0*/  @!P3 PRMT R0, R107, 0x5410, RZ ;  /* 0x000054106b00b816 */ /* 0x000fe200000000ff */
[----:B------:R1:W4:Y:S01]  /*25bd0*/  LDL.S16 R117, [R1+0x5c] ;  /* 0x00005c0001757983 */ /* 0x0003220000100600 */
[----:B------:R-:W-:Y:S02]  /*25be0*/  ISETP.GE.U32.AND P3, PT, R192, R108, PT ;  /* 0x0000006cc000720c */ /* 0x000fe40003f66070 */
[----:B------:R-:W-:Y:S01]  /*25bf0*/  PRMT R108, R111, 0x7610, R108 ;  /* 0x000076106f6c7816 */ /* 0x000fe2000000006c */
[----:B------:R1:W-:Y:S01]  /*25c00*/  @!P2 STL.S16 [R1+0x60], R111 ;  /* 0x0000606f0100a387 */ /* 0x0003e20000100600 */
[----:B------:R-:W-:Y:S02]  /*25c10*/  PRMT R149, R105, 0x5410, R106 ;  /* 0x0000541069957816 */ /* 0x000fe4000000006a */
[----:B------:R-:W-:Y:S01]  /*25c20*/  @!P2 PRMT R105, R108, 0x5410, RZ ;  /* 0x000054106c69a816 */ /* 0x000fe200000000ff */
[----:B------:R1:W-:Y:S01]  /*25c30*/  ST.E.U16 desc[UR4][R122.64+0x50], R0 ;  /* 0x000050007a007985 */ /* 0x0003e2000c101504 */
[----:B------:R-:W-:Y:S02]  /*25c40*/  LOP3.LUT R107, R165, R246, R184, 0x96, !PT ;  /* 0x000000f6a56b7212 */ /* 0x000fe400078e96b8 */
[----:B------:R-:W-:Y:S01]  /*25c50*/  LOP3.LUT R108, R135, R245, R160, 0x96, !PT ;  /* 0x000000f5876c7212 */ /* 0x000fe200078e96a0 */
[----:B------:R2:W4:Y:S04]  /*25c60*/  LDL.S16 R212, [R1+0x50] ;  /* 0x0000500001d47983 */ /* 0x0005280000100600 */
[----:B------:R1:W-:Y:S01]  /*25c70*/  ST.E.U16 desc[UR4][R118.64+0x50], R105 ;  /* 0x0000506976007985 */ /* 0x0003e2000c101504 */
[C---:B---3--:R-:W-:Y:S03]  /*25c80*/  LOP3.LUT R104, R107.reuse, 0xff, RZ, 0xc0, !PT ;  /* 0x000000ff6b687812 */ /* 0x048fe600078ec0ff */
[----:B------:R3:W3:Y:S01]  /*25c90*/  LDL.S16 R210, [R1+0x54] ;  /* 0x0000540001d27983 */ /* 0x0006e20000100600 */
[----:B------:R-:W-:Y:S02]  /*25ca0*/  SHF.R.U32.HI R112, RZ, 0x10, R130 ;  /* 0x00000010ff707819 */ /* 0x000fe40000011682 */
[----:B------:R-:W-:Y:S02]  /*25cb0*/  ISETP.GE.U32.AND P2, PT, R192, R104, PT ;  /* 0x00000068c000720c */ /* 0x000fe40003f46070 */
[----:B------:R-:W-:Y:S02]  /*25cc0*/  PRMT R104, R162, 0x7632, R104 ;  /* 0x00007632a2687816 */ /* 0x000fe40000000068 */
[----:B-1----:R-:W-:Y:S02]  /*25cd0*/  LOP3.LUT R111, R130, 0xff, RZ, 0xc0, !PT ;  /* 0x000000ff826f7812 */ /* 0x002fe400078ec0ff */
[----:B------:R-:W-:Y:S04]  /*25ce0*/  LOP3.LUT R0, R107, 0xffff, RZ, 0xc0, !PT ;  /* 0x0000ffff6b007812 */ /* 0x000fe800078ec0ff */
[--C-:B------:R-:W-:Y:S02]  /*25cf0*/  SHF.R.U32.HI R105, RZ, 0x8, R0.reuse ;  /* 0x00000008ff697819 */ /* 0x100fe40000011600 */
[----:B------:R-:W-:Y:S02]  /*25d00*/  PRMT R0, R162, 0x7610, R0 ;  /* 0x00007610a2007816 */ /* 0x000fe40000000000 */
[----:B------:R-:W-:Y:S02]  /*25d10*/  LOP3.LUT R105, R105, 0xffff, RZ, 0xc0, !PT ;  /* 0x0000ffff69697812 */ /* 0x000fe400078ec0ff */
[----:B------:R-:W-:Y:S01]  /*25d20*/  PRMT R162, R0, 0x5410, R104 ;  /* 0x0000541000a27816 */ /* 0x000fe20000000068 */
[----:B--2---:R-:W-:Y:S05]  /*25d30*/  @!P1 HFMA2.BF16_V2 R110, -RZ.H0_H0, RZ.H0_H0, -R106.H0_H0 ;  /* 0x200000ffff6e9231 */ /* 0x004fea000034096a */
[----:B------:R1:W-:Y:S01]  /*25d40*/  @!P1 STL.S16 [R1+0x58], R110 ;  /* 0x0000586e01009387 */ /* 0x0003e20000100600 */
[----:B------:R-:W-:Y:S04]  /*25d50*/  PRMT R169, R110, 0x7610, R169 ;  /* 0x000076106ea97816 */ /* 0x000fe800000000a9 */
[----:B------:R-:W-:Y:S02]  /*25d60*/  @!P1 PRMT R106, R169, 0x5410, RZ ;  /* 0x00005410a96a9816 */ /* 0x000fe400000000ff */
[----:B------:R-:W-:Y:S02]  /*25d70*/  ISETP.GE.U32.AND P1, PT, R192, R105, PT ;  /* 0x00000069c000720c */ /* 0x000fe40003f26070 */
[--C-:B------:R-:W-:Y:S01]  /*25d80*/  SHF.R.U32.HI R105, RZ, 0x18, R107.reuse ;  /* 0x00000018ff697819 */ /* 0x100fe2000001166b */
[----:B------:R2:W-:Y:S01]  /*25d90*/  ST.E.U16 desc[UR4][R118.64+0x52], R106 ;  /* 0x0000526a76007985 */ /* 0x0005e2000c101504 */
[----:B------:R-:W-:Y:S04]  /*25da0*/  SHF.R.U32.HI R107, RZ, 0x10, R107 ;  /* 0x00000010ff6b7819 */ /* 0x000fe8000001166b */
[----:B------:R-:W-:Y:S02]  /*25db0*/  LOP3.LUT R107, R107, 0xff, RZ, 0xc0, !PT ;  /* 0x000000ff6b6b7812 */ /* 0x000fe400078ec0ff */
[----:B-1----:R-:W-:Y:S02]  /*25dc0*/  LOP3.LUT R110, R130, 0xffff, RZ, 0xc0, !PT ;  /* 0x0000ffff826e7812 */ /* 0x002fe400078ec0ff */
[----:B------:R-:W-:Y:S01]  /*25dd0*/  SHF.R.U32.HI R130, RZ, 0x18, R130 ;  /* 0x00000018ff827819 */ /* 0x000fe20000011682 */
[----:B----4-:R-:W-:Y:S05]  /*25de0*/  @!P5 HFMA2.BF16_V2 R211, -RZ.H0_H0, RZ.H0_H0, -R0.H0_H0 ;  /* 0x200000ffffd3d231 */ /* 0x010fea0000340900 */
[----:B------:R1:W-:Y:S01]  /*25df0*/  @!P5 STL.S16 [R1+0x64], R211 ;  /* 0x000064d30100d387 */ /* 0x0003e20000100600 */
[----:B------:R-:W-:Y:S02]  /*25e00*/  PRMT R160, R211, 0x7610, R160 ;  /* 0x00007610d3a07816 */ /* 0x000fe400000000a0 */
[----:B--2---:R-:W-:Y:S01]  /*25e10*/  LOP3.LUT R106, R166, 0xff, RZ, 0xc0, !PT ;  /* 0x000000ffa66a7812 */ /* 0x004fe200078ec0ff */
[----:B------:R4:W2:Y:S01]  /*25e20*/  LDL.S16 R169, [R1+0x4c] ;  /* 0x00004c0001a97983 */ /* 0x0008a20000100600 */
[----:B------:R-:W-:Y:S02]  /*25e30*/  @!P5 PRMT R0, R160, 0x5410, RZ ;  /* 0x00005410a000d816 */ /* 0x000fe400000000ff */
[C---:B------:R-:W-:Y:S01]  /*25e40*/  ISETP.GE.U32.AND P5, PT, R192.reuse, R105, PT ;  /* 0x00000069c000720c */ /* 0x040fe20003fa6070 */
[----:B------:R4:W4:Y:S01]  /*25e50*/  LDL.S16 R160, [R1+0x48] ;  /* 0x0000480001a07983 */ /* 0x0009220000100600 */
[----:B------:R-:W-:Y:S03]  /*25e60*/  SHF.R.U32.HI R105, RZ, 0x8, R110 ;  /* 0x00000008ff697819 */ /* 0x000fe6000001166e */
[----:B------:R1:W-:Y:S01]  /*25e70*/  ST.E.U16 desc[UR4][R194.64+0x60], R0 ;  /* 0x00006000c2007985 */ /* 0x0003e2000c101504 */
[----:B------:R-:W-:Y:S05]  /*25e80*/  @!P0 HFMA2.BF16_V2 R117, -RZ.H0_H0, RZ.H0_H0, -R104.H0_H0 ;  /* 0x200000ffff758231 */ /* 0x000fea0000340968 */
[----:B------:R3:W-:Y:S01]  /*25e90*/  @!P0 STL.S16 [R1+0x5c], R117 ;  /* 0x00005c7501008387 */ /* 0x0007e20000100600 */
[----:B------:R-:W-:Y:S03]  /*25ea0*/  PRMT R161, R117, 0x7610, R161 ;  /* 0x0000761075a17816 */ /* 0x000fe600000000a1 */
[----:B-1----:R1:W4:Y:S01]  /*25eb0*/  LDL.S16 R211, [R1+0x44] ;  /* 0x0000440001d37983 */ /* 0x0023220000100600 */
[----:B------:R-:W-:Y:S02]  /*25ec0*/  PRMT R0, R163, 0x7610, R0 ;  /* 0x00007610a3007816 */ /* 0x000fe40000000000 */
[----:B------:R-:W-:Y:S02]  /*25ed0*/  @!P0 PRMT R104, R161, 0x5410, RZ ;  /* 0x00005410a1688816 */ /* 0x000fe400000000ff */
[----:B------:R-:W-:Y:S01]  /*25ee0*/  ISETP.GE.U32.AND P0, PT, R192, R106, PT ;  /* 0x0000006ac000720c */ /* 0x000fe20003f06070 */
[----:B------:R-:W-:Y:S01]  /*25ef0*/  @!P3 HFMA2.BF16_V2 R212, -RZ.H0_H0, RZ.H0_H0, -R0.H0_H0 ;  /* 0x200000ffffd4b231 */ /* 0x000fe20000340900 */
[----:B------:R-:W-:Y:S01]  /*25f00*/  LOP3.LUT R106, R166, 0xffff, RZ, 0xc0, !PT ;  /* 0x0000ffffa66a7812 */ /* 0x000fe200078ec0ff */
[----:B------:R1:W-:Y:S03]  /*25f10*/  ST.E.U16 desc[UR4][R194.64+0x62], R104 ;  /* 0x00006268c2007985 */ /* 0x0003e6000c101504 */
[----:B------:R-:W-:Y:S01]  /*25f20*/  SHF.R.U32.HI R106, RZ, 0x8, R106 ;  /* 0x00000008ff6a7819 */ /* 0x000fe2000001166a */
[----:B------:R-:W-:Y:S03]  /*25f30*/  @!P3 STL.S16 [R1+0x50], R212 ;  /* 0x000050d40100b387 */ /* 0x000fe60000100600 */
[----:B------:R-:W-:Y:S02]  /*25f40*/  LOP3.LUT R106, R106, 0xffff, RZ, 0xc0, !PT ;  /* 0x0000ffff6a6a7812 */ /* 0x000fe400078ec0ff */
[--C-:B---3--:R-:W-:Y:S02]  /*25f50*/  PRMT R117, R111, 0x5410, R105.reuse ;  /* 0x000054106f757816 */ /* 0x108fe40000000069 */
[----:B------:R-:W-:Y:S02]  /*25f60*/  PRMT R105, R163, 0x7632, R105 ;  /* 0x00007632a3697816 */ /* 0x000fe40000000069 */
[----:B------:R-:W-:Y:S02]  /*25f70*/  PRMT R111, R212, 0x7610, R111 ;  /* 0x00007610d46f7816 */ /* 0x000fe4000000006f */
[----:B------:R-:W-:Y:S01]  /*25f80*/  PRMT R161, R0, 0x5410, R105 ;  /* 0x0000541000a17816 */ /* 0x000fe20000000069 */
[----:B------:R-:W-:Y:S01]  /*25f90*/  @!P6 HFMA2.BF16_V2 R210, -RZ.H0_H0, RZ.H0_H0, -R105.H0_H0 ;  /* 0x200000ffffd2e231 */ /* 0x000fe20000340969 */
[----:B------:R-:W-:Y:S02]  /*25fa0*/  @!P3 PRMT R0, R111, 0x5410, RZ ;  /* 0x000054106f00b816 */ /* 0x000fe400000000ff */
[----:B------:R-:W-:Y:S02]  /*25fb0*/  ISETP.GE.U32.AND P3, PT, R192, R107, PT ;  /* 0x0000006bc000720c */ /* 0x000fe40003f66070 */
[----:B------:R3:W-:Y:S01]  /*25fc0*/  @!P6 STL.S16 [R1+0x54], R210 ;  /* 0x000054d20100e387 */ /* 0x0007e20000100600 */
[----:B------:R-:W-:Y:S02]  /*25fd0*/  PRMT R110, R210, 0x7610, R110 ;  /* 0x00007610d26e7816 */ /* 0x000fe4000000006e */
[----:B-1----:R-:W-:Y:S01]  /*25fe0*/  SHF.R.U32.HI R104, RZ, 0x10, R166 ;  /* 0x00000010ff687819 */ /* 0x002fe200000116a6 */
[----:B------:R1:W-:Y:S01]  /*25ff0*/  ST.E.U16 desc[UR4][R120.64+0x60], R0 ;  /* 0x0000600078007985 */ /* 0x0003e2000c101504 */
[----:B------:R-:W-:Y:S02]  /*26000*/  @!P6 PRMT R105, R110, 0x5410, RZ ;  /* 0x000054106e69e816 */ /* 0x000fe400000000ff */
[----:B------:R-:W-:Y:S01]  /*26010*/  ISETP.GE.U32.AND P6, PT, R192, R106, PT ;  /* 0x0000006ac000720c */ /* 0x000fe20003fc6070 */
[----:B------:R1:W4:Y:S01]  /*26020*/  LDL.S16 R163, [R1+0x3c] ;  /* 0x00003c0001a37983 */ /* 0x0003220000100600 */
[----:B------:R-:W-:Y:S03]  /*26030*/  PRMT R107, R137, 0x7632, R107 ;  /* 0x00007632896b7816 */ /* 0x000fe6000000006b */
[----:B------:R1:W-:Y:S04]  /*26040*/  ST.E.U16 desc[UR4][R120.64+0x62], R105 ;  /* 0x0000626978007985 */ /* 0x0003e8000c101504 */
[----:B---3--:R3:W3:Y:S01]  /*26050*/  LDL.S16 R210, [R1+0x40] ;  /* 0x0000400001d27983 */ /* 0x0086e20000100600 */
[----:B-1----:R-:W-:Y:S02]  /*26060*/  PRMT R0, R3, 0x7632, R0 ;  /* 0x0000763203007816 */ /* 0x002fe40000000000 */
[----:B------:R-:W-:Y:S02]  /*26070*/  LOP3.LUT R105, R104, 0xff, RZ, 0xc0, !PT ;  /* 0x000000ff68697812 */ /* 0x000fe400078ec0ff */
[----:B------:R-:W-:Y:S01]  /*26080*/  PRMT R104, R170, 0x7610, R104 ;  /* 0x00007610aa687816 */ /* 0x000fe20000000068 */
[----:B--2---:R-:W-:Y:S02]  /*26090*/  @!P2 HFMA2.BF16_V2 R169, -RZ.H0_H0, RZ.H0_H0, -R3.H0_H0 ;  /* 0x200000ffffa9a231 */ /* 0x004fe40000340903 */
[----:B----4-:R-:W-:Y:S03]  /*260a0*/  @!P1 HFMA2.BF16_V2 R160, -RZ.H0_H0, RZ.H0_H0, -R0.H0_H0 ;  /* 0x200000ffffa09231 */ /* 0x010fe60000340900 */
[----:B------:R1:W-:Y:S01]  /*260b0*/  @!P2 STL.S16 [R1+0x4c], R169 ;  /* 0x00004ca90100a387 */ /* 0x0003e20000100600 */
[----:B------:R-:W-:Y:S03]  /*260c0*/  PRMT R106, R169, 0x7610, R106 ;  /* 0x00007610a96a7816 */ /* 0x000fe6000000006a */
[----:B------:R2:W-:Y:S01]  /*260d0*/  @!P1 STL.S16 [R1+0x48], R160 ;  /* 0x000048a001009387 */ /* 0x0005e20000100600 */
[----:B------:R-:W-:Y:S03]  /*260e0*/  PRMT R168, R160, 0x7610, R168 ;  /* 0x00007610a0a87816 */ /* 0x000fe600000000a8 */
[----:B------:R4:W4:Y:S04]  /*260f0*/  LDL.S16 R111, [R1+0x34] ;  /* 0x00003400016f7983 */ /* 0x0009280000100600 */
[----:B------:R3:W4:Y:S01]  /*26100*/  LDL.S16 R110, [R1+0x30] ;  /* 0x00003000016e7983 */ /* 0x0007220000100600 */
[----:B-1----:R-:W-:Y:S02]  /*26110*/  PRMT R169, R3, 0x5410, R0 ;  /* 0x0000541003a97816 */ /* 0x002fe40000000000 */
[----:B------:R-:W-:Y:S01]  /*26120*/  @!P2 PRMT R3, R106, 0x5410, RZ ;  /* 0x000054106a03a816 */ /* 0x000fe200000000ff */
[----:B--2---:R1:W2:Y:S01]  /*26130*/  LDL.S16 R160, [R1+0x38] ;  /* 0x0000380001a07983 */ /* 0x0042a20000100600 */
[----:B------:R-:W-:Y:S01]  /*26140*/  @!P1 PRMT R0, R168, 0x5410, RZ ;  /* 0x00005410a8009816 */ /* 0x000fe200000000ff */
[----:B------:R-:W-:Y:S01]  /*26150*/  @!P3 HFMA2.BF16_V2 R211, -RZ.H0_H0, RZ.H0_H0, -R104.H0_H0 ;  /* 0x200000ffffd3b231 */ /* 0x000fe20000340968 */
[----:B------:R-:W-:Y:S01]  /*26160*/  ISETP.GE.U32.AND P2, PT, R192, R105, PT ;  /* 0x00000069c000720c */ /* 0x000fe20003f46070 */
[----:B------:R1:W-:Y:S01]  /*26170*/  ST.E.U16 desc[UR4][R122.64+0x5e], R3 ;  /* 0x00005e037a007985 */ /* 0x0003e2000c101504 */
[----:B------:R-:W-:Y:S02]  /*26180*/  PRMT R105, R170, 0x7632, R105 ;  /* 0x00007632aa697816 */ /* 0x000fe40000000069 */
[----:B------:R-:W-:Y:S01]  /*26190*/  PRMT R170, R211, 0x7610, R170 ;  /* 0x00007610d3aa7816 */ /* 0x000fe200000000aa */
[----:B------:R1:W-:Y:S01]  /*261a0*/  ST.E.U16 desc[UR4][R122.64+0x60], R0 ;  /* 0x000060007a007985 */ /* 0x0003e2000c101504 */
[----:B------:R-:W-:Y:S02]  /*261b0*/  PRMT R168, R104, 0x5410, R105 ;  /* 0x0000541068a87816 */ /* 0x000fe40000000069 */
[----:B------:R-:W-:Y:S01]  /*261c0*/  @!P3 PRMT R104, R170, 0x5410, RZ ;  /* 0x00005410aa68b816 */ /* 0x000fe200000000ff */
[----:B------:R-:W-:Y:S01]  /*261d0*/  @!P3 STL.S16 [R1+0x44], R211 ;  /* 0x000044d30100b387 */ /* 0x000fe20000100600 */
[----:B------:R-:W-:Y:S03]  /*261e0*/  SHF.R.U32.HI R106, RZ, 0x18, R166 ;  /* 0x00000018ff6a7819 */ /* 0x000fe600000116a6 */
[----:B------:R3:W-:Y:S01]  /*261f0*/  ST.E.U16 desc[UR4][R118.64+0x60], R104 ;  /* 0x0000606876007985 */ /* 0x0007e2000c101504 */
[----:B------:R-:W-:Y:S02]  /*26200*/  ISETP.GE.U32.AND P1, PT, R192, R106, PT ;  /* 0x0000006ac000720c */ /* 0x000fe40003f26070 */
[----:B------:R-:W-:Y:S04]  /*26210*/  LOP3.LUT R106, R112, 0xff, RZ, 0xc0, !PT ;  /* 0x000000ff706a7812 */ /* 0x000fe800078ec0ff */
[----:B------:R-:W-:Y:S02]  /*26220*/  PRMT R130, R106, 0x5410, R130 ;  /* 0x000054106a827816 */ /* 0x000fe40000000082 */
[C---:B------:R-:W-:Y:S02]  /*26230*/  PRMT R106, R129.reuse, 0x7632, R106 ;  /* 0x00007632816a7816 */ /* 0x040fe4000000006a */
[----:B-1----:R-:W-:Y:S02]  /*26240*/  LOP3.LUT R3, R164, 0xff, RZ, 0xc0, !PT ;  /* 0x000000ffa4037812 */ /* 0x002fe400078ec0ff */
[----:B------:R-:W-:Y:S02]  /*26250*/  PRMT R0, R129, 0x7610, R0 ;  /* 0x0000761081007816 */ /* 0x000fe40000000000 */
[----:B------:R-:W-:Y:S02]  /*26260*/  ISETP.GE.U32.AND P3, PT, R192, R3, PT ;  /* 0x00000003c000720c */ /* 0x000fe40003f66070 */
[----:B------:R-:W-:Y:S01]  /*26270*/  LOP3.LUT R3, R164, 0xffff, RZ, 0xc0, !PT ;  /* 0x0000ffffa4037812 */ /* 0x000fe200078ec0ff */
[----:B------:R-:W-:Y:S03]  /*26280*/  @!P0 HFMA2.BF16_V2 R163, -RZ.H0_H0, RZ.H0_H0, -R0.H0_H0 ;  /* 0x200000ffffa38231 */ /* 0x000fe60000340900 */
[----:B------:R-:W-:Y:S02]  /*26290*/  SHF.R.U32.HI R3, RZ, 0x8, R3 ;  /* 0x00000008ff037819 */ /* 0x000fe40000011603 */
[----:B------:R-:W-:Y:S02]  /*262a0*/  PRMT R127, R163, 0x7610, R127 ;  /* 0x00007610a37f7816 */ /* 0x000fe4000000007f */
[----:B---3--:R-:W-:Y:S02]  /*262b0*/  LOP3.LUT R104, R3, 0xffff, RZ, 0xc0, !PT ;  /* 0x0000ffff03687812 */ /* 0x008fe400078ec0ff */
[----:B------:R-:W-:Y:S01]  /*262c0*/  PRMT R3, R137, 0x7610, R3 ;  /* 0x0000761089037816 */ /* 0x000fe20000000003 */
[----:B------:R-:W-:Y:S05]  /*262d0*/  @!P5 HFMA2.BF16_V2 R210, -RZ.H0_H0, RZ.H0_H0, -R105.H0_H0 ;  /* 0x200000ffffd2d231 */ /* 0x000fea0000340969 */
[----:B------:R-:W-:Y:S01]  /*262e0*/  @!P5 STL.S16 [R1+0x40], R210 ;  /* 0x000040d20100d387 */ /* 0x000fe20000100600 */
[----:B------:R-:W-:Y:S03]  /*262f0*/  PRMT R112, R210, 0x7610, R112 ;  /* 0x00007610d2707816 */ /* 0x000fe60000000070 */
[----:B------:R-:W-:Y:S01]  /*26300*/  @!P0 STL.S16 [R1+0x3c], R163 ;  /* 0x00003ca301008387 */ /* 0x000fe20000100600 */
[----:B------:R-:W-:Y:S02]  /*26310*/  @!P5 PRMT R105, R112, 0x5410, RZ ;  /* 0x000054107069d816 */ /* 0x000fe400000000ff */
[----:B------:R-:W-:Y:S02]  /*26320*/  ISETP.GE.U32.AND P5, PT, R192, R104, PT ;  /* 0x00000068c000720c */ /* 0x000fe40003fa6070 */
[----:B------:R-:W-:Y:S01]  /*26330*/  SHF.R.U32.HI R104, RZ, 0x10, R164 ;  /* 0x00000010ff687819 */ /* 0x000fe200000116a4 */
[----:B------:R1:W-:Y:S01]  /*26340*/  ST.E.U16 desc[UR4][R118.64+0x62], R105 ;  /* 0x0000626976007985 */ /* 0x0003e2000c101504 */
[----:B------:R-:W-:Y:S02]  /*26350*/  SHF.R.U32.HI R112, RZ, 0x10, R134 ;  /* 0x00000010ff707819 */ /* 0x000fe40000011686 */
[----:B-1----:R-:W-:Y:S01]  /*26360*/  LOP3.LUT R105, R104, 0xff, RZ, 0xc0, !PT ;  /* 0x000000ff68697812 */ /* 0x002fe200078ec0ff */
[----:B----4-:R-:W-:Y:S02]  /*26370*/  @!P2 HFMA2.BF16_V2 R111, -RZ.H0_H0, RZ.H0_H0, -R3.H0_H0 ;  /* 0x200000ffff6fa231 */ /* 0x010fe40000340903 */
[----:B------:R-:W-:Y:S03]  /*26380*/  @!P1 HFMA2.BF16_V2 R110, -RZ.H0_H0, RZ.H0_H0, -R107.H0_H0 ;  /* 0x200000ffff6e9231 */ /* 0x000fe6000034096b */
[----:B------:R-:W-:Y:S02]  /*26390*/  PRMT R171, R111, 0x7610, R171 ;  /* 0x000076106fab7816 */ /* 0x000fe400000000ab */
[----:B------:R-:W-:Y:S01]  /*263a0*/  PRMT R131, R110, 0x7610, R131 ;  /* 0x000076106e837816 */ /* 0x000fe20000000083 */
[----:B--2---:R-:W-:Y:S05]  /*263b0*/  @!P6 HFMA2.BF16_V2 R160, -RZ.H0_H0, RZ.H0_H0, -R106.H0_H0 ;  /* 0x200000ffffa0e231 */ /* 0x004fea000034096a */
[----:B------:R1:W-:Y:S01]  /*263c0*/  @!P6 STL.S16 [R1+0x38], R160 ;  /* 0x000038a00100e387 */ /* 0x0003e20000100600 */
[----:B------:R-:W-:Y:S03]  /*263d0*/  PRMT R177, R160, 0x7610, R177 ;  /* 0x00007610a0b17816 */ /* 0x000fe600000000b1 */
[----:B------:R2:W-:Y:S04]  /*263e0*/  @!P2 STL.S16 [R1+0x34], R111 ;  /* 0x0000346f0100a387 */ /* 0x0005e80000100600 */
[----:B------:R3:W-:Y:S04]  /*263f0*/  @!P1 STL.S16 [R1+0x30], R110 ;  /* 0x0000306e01009387 */ /* 0x0007e80000100600 */
[----:B------:R4:W4:Y:S04]  /*26400*/  LDL.S16 R170, [R1+0x2c] ;  /* 0x00002c0001aa7983 */ /* 0x0009280000100600 */
[----:B------:R4:W4:Y:S04]  /*26410*/  LDL.S16 R163, [R1+0x28] ;  /* 0x0000280001a37983 */ /* 0x0009280000100600 */
[----:B------:R4:W4:Y:S01]  /*26420*/  LDL.S16 R137, [R1+0x24] ;  /* 0x0000240001897983 */ /* 0x0009220000100600 */
[----:B-1----:R-:W-:Y:S02]  /*26430*/  PRMT R160, R0, 0x5410, R106 ;  /* 0x0000541000a07816 */ /* 0x002fe4000000006a */
[----:B------:R-:W-:Y:S02]  /*26440*/  @!P0 PRMT R0, R127, 0x5410, RZ ;  /* 0x000054107f008816 */ /* 0x000fe400000000ff */
[----:B--2---:R-:W-:Y:S02]  /*26450*/  LOP3.LUT R111, R134, 0xff, RZ, 0xc0, !PT ;  /* 0x000000ff866f7812 */ /* 0x004fe400078ec0ff */
[----:B------:R-:W-:Y:S01]  /*26460*/  ISETP.GE.U32.AND P0, PT, R192, R105, PT ;  /* 0x00000069c000720c */ /* 0x000fe20003f06070 */
[----:B------:R1:W-:Y:S01]  /*26470*/  ST.E.U16 desc[UR4][R194.64+0x70], R0 ;  /* 0x00007000c2007985 */ /* 0x0003e2000c101504 */
[----:B---3--:R-:W-:Y:S02]  /*26480*/  LOP3.LUT R110, R134, 0xffff, RZ, 0xc0, !PT ;  /* 0x0000ffff866e7812 */ /* 0x008fe400078ec0ff */
[----:B------:R-:W-:Y:S01]  /*26490*/  SHF.R.U32.HI R105, RZ, 0x18, R164 ;  /* 0x00000018ff697819 */ /* 0x000fe200000116a4 */
[----:B------:R3:W2:Y:S01]  /*264a0*/  LDL.S16 R135, [R1+0x20] ;  /* 0x0000200001877983 */ /* 0x0006a20000100600 */
[----:B------:R-:W-:Y:S02]  /*264b0*/  SHF.R.U32.HI R104, RZ, 0x8, R110 ;  /* 0x00000008ff687819 */ /* 0x000fe4000001166e */
[----:B------:R-:W-:Y:S02]  /*264c0*/  @!P6 PRMT R106, R177, 0x5410, RZ ;  /* 0x00005410b16ae816 */ /* 0x000fe400000000ff */
[----:B------:R-:W-:Y:S02]  /*264d0*/  PRMT R127, R111, 0x5410, R104 ;  /* 0x000054106f7f7816 */ /* 0x000fe40000000068 */
[C---:B------:R-:W-:Y:S01]  /*264e0*/  LOP3.LUT R104, R109.reuse, 0xffff, RZ, 0xc0, !PT ;  /* 0x0000ffff6d687812 */ /* 0x040fe200078ec0ff */
[----:B------:R3:W-:Y:S01]  /*264f0*/  ST.E.U16 desc[UR4][R194.64+0x72], R106 ;  /* 0x0000726ac2007985 */ /* 0x0007e2000c101504 */
[----:B------:R-:W-:Y:S02]  /*26500*/  ISETP.GE.U32.AND P6, PT, R192, R105, PT ;  /* 0x00000069c000720c */ /* 0x000fe40003fc6070 */
[----:B------:R-:W-:Y:S02]  /*26510*/  SHF.R.U32.HI R134, RZ, 0x18, R134 ;  /* 0x00000018ff867819 */ /* 0x000fe40000011686 */
[----:B------:R-:W-:Y:S02]  /*26520*/  LOP3.LUT R105, R112, 0xff, RZ, 0xc0, !PT ;  /* 0x000000ff70697812 */ /* 0x000fe400078ec0ff */
[----:B------:R-:W-:Y:S02]  /*26530*/  LOP3.LUT R110, R109, 0xff, RZ, 0xc0, !PT ;  /* 0x000000ff6d6e7812 */ /* 0x000fe400078ec0ff */
[----:B------:R-:W-:Y:S02]  /*26540*/  SHF.R.U32.HI R104, RZ, 0x8, R104 ;  /* 0x00000008ff687819 */ /* 0x000fe40000011668 */
[----:B------:R-:W-:Y:S02]  /*26550*/  PRMT R134, R105, 0x5410, R134 ;  /* 0x0000541069867816 */ /* 0x000fe40000000086 */
[--C-:B------:R-:W-:Y:S02]  /*26560*/  PRMT R110, R110, 0x5410, R104.reuse ;  /* 0x000054106e6e7816 */ /* 0x100fe40000000068 */
[C---:B------:R-:W-:Y:S02]  /*26570*/  PRMT R105, R155.reuse, 0x7610, R105 ;  /* 0x000076109b697816 */ /* 0x040fe40000000069 */
[----:B------:R-:W-:Y:S02]  /*26580*/  PRMT R104, R155, 0x7632, R104 ;  /* 0x000076329b687816 */ /* 0x000fe40000000068 */
[----:B------:R-:W-:Y:S02]  /*26590*/  PRMT R155, R3, 0x5410, R107 ;  /* 0x00005410039b7816 */ /* 0x000fe4000000006b */
[----:B------:R-:W-:Y:S02]  /*265a0*/  @!P2 PRMT R3, R171, 0x5410, RZ ;  /* 0x00005410ab03a816 */ /* 0x000fe400000000ff */
[--C-:B-1----:R-:W-:Y:S02]  /*265b0*/  SHF.R.U32.HI R0, RZ, 0x10, R109.reuse ;  /* 0x00000010ff007819 */ /* 0x102fe4000001166d */
[----:B------:R-:W-:Y:S01]  /*265c0*/  SHF.R.U32.HI R109, RZ, 0x18, R109 ;  /* 0x00000018ff6d7819 */ /* 0x000fe2000001166d */
[----:B------:R1:W-:Y:S01]  /*265d0*/  ST.E.U16 desc[UR4][R120.64+0x70], R3 ;  /* 0x0000700378007985 */ /* 0x0003e2000c101504 */
[----:B---3--:R-:W-:Y:S02]  /*265e0*/  LOP3.LUT R106, R0, 0xff, RZ, 0xc0, !PT ;  /* 0x000000ff006a7812 */ /* 0x008fe400078ec0ff */
[----:B------:R-:W-:Y:S02]  /*265f0*/  PRMT R0, R2, 0x7632, R0 ;  /* 0x0000763202007816 */ /* 0x000fe40000000000 */
[----:B------:R-:W-:Y:S02]  /*26600*/  @!P1 PRMT R107, R131, 0x5410, RZ ;  /* 0x00005410836b9816 */ /* 0x000fe400000000ff */
[----:B------:R-:W-:Y:S02]  /*26610*/  PRMT R106, R106, 0x5410, R109 ;  /* 0x000054106a6a7816 */ /* 0x000fe4000000006d */
[----:B------:R-:W-:Y:S01]  /*26620*/  PRMT R177, R192, 0x7054, R192 ;  /* 0x00007054c0b17816 */ /* 0x000fe200000000c0 */
[----:B------:R3:W-:Y:S01]  /*26630*/  ST.E.U16 desc[UR4][R120.64+0x72], R107 ;  /* 0x0000726b78007985 */ /* 0x0007e2000c101504 */
[----:B-1----:R-:W-:Y:S02]  /*26640*/  PRMT R3, R105, 0x5410, R104 ;  /* 0x0000541069037816 */ /* 0x002fe40000000068 */
[----:B---3--:R-:W-:Y:S01]  /*26650*/  SHF.R.U32.HI R107, RZ, 0x18, R108 ;  /* 0x00000018ff6b7819 */ /* 0x008fe2000001166c */
[----:B----4-:R-:W-:Y:S02]  /*26660*/  @!P3 HFMA2.BF16_V2 R170, -RZ.H0_H0, RZ.H0_H0, -R105.H0_H0 ;  /* 0x200000ffffaab231 */ /* 0x010fe40000340969 */
[----:B------:R-:W-:Y:S03]  /*26670*/  @!P5 HFMA2.BF16_V2 R163, -RZ.H0_H0, RZ.H0_H0, -R104.H0_H0 ;  /* 0x200000ffffa3d231 */ /* 0x000fe60000340968 */
[----:B------:R-:W-:Y:S01]  /*26680*/  @!P3 STL.S16 [R1+0x2c], R170 ;  /* 0x00002caa0100b387 */ /* 0x000fe20000100600 */
        /* <DEDUP_REMOVED lines=8> */
[----:B------:R3:W-:Y:S01]  /*26710*/  ST.E.U16 desc[UR4][R122.64+0x6e], R105 ;  /* 0x00006e697a007985 */ /* 0x0007e2000c101504 */
[----:B------:R-:W-:Y:S03]  /*26720*/  LOP3.LUT R112, R108, 0xff, RZ, 0xc0, !PT ;  /* 0x000000ff6c707812 */ /* 0x000fe600078ec0ff */
[----:B------:R4:W-:Y:S01]  /*26730*/  ST.E.U16 desc[UR4][R122.64+0x70], R104 ;  /* 0x000070687a007985 */ /* 0x0009e2000c101504 */
[----:B--2---:R-:W-:Y:S05]  /*26740*/  @!P6 HFMA2.BF16_V2 R135, -RZ.H0_H0, RZ.H0_H0, -R0.H0_H0 ;  /* 0x200000ffff87e231 */ /* 0x004fea0000340900 */
[----:B------:R-:W-:Y:S01]  /*26750*/  PRMT R109, R135, 0x7610, R109 ;  /* 0x00007610876d7816 */ /* 0x000fe2000000006d */
[----:B------:R-:W-:Y:S01]  /*26760*/  @!P6 STL.S16 [R1+0x20], R135 ;  /* 0x000020870100e387 */ /* 0x000fe20000100600 */
[----:B-1----:R-:W-:Y:S03]  /*26770*/  PRMT R163, R2, 0x5410, R0 ;  /* 0x0000541002a37816 */ /* 0x002fe60000000000 */
[----:B------:R-:W2:Y:S01]  /*26780*/  LDL R224, [R1+0x180] ;  /* 0x0001800001e07983 */ /* 0x000ea20000100800 */
[----:B------:R-:W-:Y:S02]  /*26790*/  @!P0 PRMT R2, R111, 0x5410, RZ ;  /* 0x000054106f028816 */ /* 0x000fe400000000ff */
[----:B------:R-:W-:Y:S02]  /*267a0*/  @!P6 PRMT R0, R109, 0x5410, RZ ;  /* 0x000054106d00e816 */ /* 0x000fe400000000ff */
[----:B------:R-:W-:Y:S01]  /*267b0*/  IADD3 R194, P0, R194, -0x80, RZ ;  /* 0xffffff80c2c27810 */ /* 0x000fe20007f1e0ff */
[----:B------:R1:W-:Y:S01]  /*267c0*/  ST.E.U16 desc[UR4][R118.64+0x70], R2 ;  /* 0x0000700276007985 */ /* 0x0003e2000c101504 */
[--C-:B---3--:R-:W-:Y:S03]  /*267d0*/  HSET2.LE.AND R105, R106, R177.reuse, PT ;  /* 0x000000b16a697233 */ /* 0x108fe60003803000 */
[----:B------:R3:W-:Y:S01]  /*267e0*/  ST.E.U16 desc[UR4][R118.64+0x72], R0 ;  /* 0x0000720076007985 */ /* 0x0007e2000c101504 */
[--C-:B------:R-:W-:Y:S02]  /*267f0*/  HSET2.LE.AND R106, R117, R177.reuse, PT ;  /* 0x000000b1756a7233 */ /* 0x100fe40003803000 */
[--C-:B----4-:R-:W-:Y:S01]  /*26800*/  HSET2.LE.AND R104, R110, R177.reuse, PT ;  /* 0x000000b16e687233 */ /* 0x110fe20003803000 */
[----:B------:R-:W-:Y:S01]  /*26810*/  LDSM.16.MT88.4 R120, [R174+0xa000] ;  /* 0x00a00000ae78783b */ /* 0x000fe20000004200 */
[----:B------:R-:W-:Y:S02]  /*26820*/  LOP3.LUT R105, R114, R105, RZ, 0xc0, !PT ;  /* 0x0000006972697212 */ /* 0x000fe400078ec0ff */
[----:B------:R-:W-:Y:S02]  /*26830*/  LOP3.LUT R106, R113, R106, RZ, 0xc0, !PT ;  /* 0x0000006a716a7212 */ /* 0x000fe400078ec0ff */
[----:B------:R-:W-:Y:S02]  /*26840*/  LOP3.LUT R104, R116, R104, RZ, 0xc0, !PT ;  /* 0x0000006874687212 */ /* 0x000fe400078ec0ff */
[--C-:B------:R-:W-:Y:S01]  /*26850*/  HSET2.LE.AND R114, R127, R177.reuse, PT ;  /* 0x000000b17f727233 */ /* 0x100fe20003803000 */
[----:B------:R-:W-:Y:S01]  /*26860*/  LDSM.16.MT88.4 R116, [R188+0x9000] ;  /* 0x00900000bc74783b */ /* 0x000fe20000004200 */
[----:B------:R-:W-:Y:S03]  /*26870*/  IADD3.X R195, R195, -0x1, RZ, P0, !PT ;  /* 0xffffffffc3c37810 */ /* 0x000fe600007fe4ff */
[----:B------:R-:W-:Y:S02]  /*26880*/  LOP3.LUT R114, R124, R114, RZ, 0xc0, !PT ;  /* 0x000000727c727212 */ /* 0x000fe400078ec0ff */
[----:B-1----:R-:W-:Y:S02]  /*26890*/  SHF.R.U32.HI R2, RZ, 0x10, R108 ;  /* 0x00000010ff027819 */ /* 0x002fe4000001166c */
[----:B---3--:R-:W-:Y:S02]  /*268a0*/  LOP3.LUT R0, R108, 0xffff, RZ, 0xc0, !PT ;  /* 0x0000ffff6c007812 */ /* 0x008fe400078ec0ff */
[----:B------:R-:W1:Y:S01]  /*268b0*/  LDSM.16.MT88.4 R108, [R174+0x9000] ;  /* 0x00900000ae6c783b */ /* 0x000e620000004200 */
[----:B------:R-:W-:Y:S02]  /*268c0*/  LOP3.LUT R2, R2, 0xff, RZ, 0xc0, !PT ;  /* 0x000000ff02027812 */ /* 0x000fe400078ec0ff */
[----:B------:R-:W-:Y:S02]  /*268d0*/  SHF.R.U32.HI R0, RZ, 0x8, R0 ;  /* 0x00000008ff007819 */ /* 0x000fe40000011600 */
[----:B------:R-:W-:Y:S02]  /*268e0*/  PRMT R2, R2, 0x5410, R107 ;  /* 0x0000541002027816 */ /* 0x000fe4000000006b */
[--C-:B------:R-:W-:Y:S02]  /*268f0*/  HSET2.LE.AND R107, R130, R177.reuse, PT ;  /* 0x000000b1826b7233 */ /* 0x100fe40003803000 */
[----:B------:R-:W-:Y:S02]  /*26900*/  PRMT R0, R112, 0x5410, R0 ;  /* 0x0000541070007816 */ /* 0x000fe40000000000 */
[--C-:B------:R-:W-:Y:S02]  /*26910*/  HSET2.LE.AND R113, R2, R177.reuse, PT ;  /* 0x000000b102717233 */ /* 0x100fe40003803000 */
[----:B------:R-:W-:Y:S02]  /*26920*/  LOP3.LUT R107, R115, R107, RZ, 0xc0, !PT ;  /* 0x0000006b736b7212 */ /* 0x000fe400078ec0ff */
[--C-:B------:R-:W-:Y:S02]  /*26930*/  HSET2.LE.AND R112, R0, R177.reuse, PT ;  /* 0x000000b100707233 */ /* 0x100fe40003803000 */
        /* <DEDUP_REMOVED lines=13> */
[-C--:B------:R-:W-:Y:S06]  /*26a10*/  HMMA.16816.F32.BF16 R20, R104, R116.reuse, R20 ;  /* 0x000000746814723c */ /* 0x080fec0000041814 */
        /* <DEDUP_REMOVED lines=9> */
[----:B------:R-:W4:Y:S04]  /*26ab0*/  LDSM.16.MT88.4 R116, [R188+0xb000] ;  /* 0x00b00000bc74783b */ /* 0x000f280000004200 */
        /* <DEDUP_REMOVED lines=17> */
[-C--:B----4-:R-:W-:Y:S05]  /*26bd0*/  HMMA.16816.F32.BF16 R84, R104, R116.reuse, R84 ;  /* 0x000000746854723c */ /* 0x090fea0000041854 */
        /* <DEDUP_REMOVED lines=33> */
[----:B------:R-:W3:Y:S01]  /*26df0*/  LDSM.16.MT88.4 R132, [R174+0xa400] ;  /* 0x00a40000ae84783b */ /* 0x000ee20000004200 */
        /* <DEDUP_REMOVED lines=8> */
[----:B------:R-:W4:Y:S02]  /*26e80*/  LDSM.16.MT88.4 R140, [R174+0xb400] ;  /* 0x00b40000ae8c783b */ /* 0x000f240000004200 */
        /* <DEDUP_REMOVED lines=8> */
[-C--:B------:R-:W-:Y:S03]  /*26f10*/  HMMA.16816.F32.BF16 R12, R124, R122.reuse, R12 ;  /* 0x0000007a7c0c723c */ /* 0x080fe6000004180c */
[----:B--2---:R-:W-:Y:S02]  /*26f20*/  ISETP.GT.AND P1, PT, R233, R224, PT ;  /* 0x000000e0e900720c */ /* 0x004fe40003f24270 */
        /* <DEDUP_REMOVED lines=13> */
[-C--:B---3--:R-:W-:Y:S03]  /*27000*/  HMMA.16816.F32.BF16 R36, R108, R132.reuse, R36 ;  /* 0x000000846c24723c */ /* 0x088fe60000041824 */
[----:B------:R-:W2:Y:S02]  /*27010*/  LDSM.16.MT88.4 R116, [R174+0x9800] ;  /* 0x00980000ae74783b */ /* 0x000ea40000004200 */
[--C-:B------:R-:W-:Y:S01]  /*27020*/  SHF.R.U32.HI R112, RZ, 0x10, R158.reuse ;  /* 0x00000010ff707819 */ /* 0x100fe2000001169e */
[C---:B------:R-:W-:Y:S05]  /*27030*/  HMMA.16816.F32.BF16 R40, R124.reuse, R132, R40 ;  /* 0x000000847c28723c */ /* 0x040fea0000041828 */
[----:B------:R-:W-:Y:S01]  /*27040*/  SHF.R.U32.HI R158, RZ, 0x18, R158 ;  /* 0x00000018ff9e7819 */ /* 0x000fe2000001169e */
[-C--:B------:R-:W-:Y:S05]  /*27050*/  HMMA.16816.F32.BF16 R44, R124, R134.reuse, R44 ;  /* 0x000000867c2c723c */ /* 0x080fea000004182c */
[----:B------:R-:W-:Y:S01]  /*27060*/  LOP3.LUT R115, R0, 0xff, RZ, 0xc0, !PT ;  /* 0x000000ff00737812 */ /* 0x000fe200078ec0ff */
[C---:B------:R-:W-:Y:S01]  /*27070*/  HMMA.16816.F32.BF16 R48, R108.reuse, R134, R48 ;  /* 0x000000866c30723c */ /* 0x040fe20000041830 */
[----:B------:R-:W3:Y:S04]  /*27080*/  LDSM.16.MT88.4 R132, [R174+0xa800] ;  /* 0x00a80000ae84783b */ /* 0x000ee80000004200 */
        /* <DEDUP_REMOVED lines=10> */
[-C--:B----4-:R-:W-:Y:S05]  /*27130*/  HMMA.16816.F32.BF16 R68, R108, R140.reuse, R68 ;  /* 0x0000008c6c44723c */ /* 0x090fea0000041844 */
        /* <DEDUP_REMOVED lines=33> */
[----:B------:R-:W4:Y:S01]  /*27350*/  LDSM.16.MT88.4 R104, [R174+0xb800] ;  /* 0x00b80000ae68783b */ /* 0x000f220000004200 */
        /* <DEDUP_REMOVED lines=29> */
[-C--:B---3--:R-:W-:Y:S05]  /*27530*/  HMMA.16816.F32.BF16 R36, R112, R132.reuse, R36 ;  /* 0x000000847024723c */ /* 0x088fea0000041824 */
        /* <DEDUP_REMOVED lines=80> */
[----:B------:R-:W-:Y:S01]  /*27a40*/  IMAD.MOV.U32 R184, RZ, RZ, R233 ;  /* 0x000000ffffb87224 */ /* 0x000fe200078e00e9 */
[----:B------:R-:W-:Y:S07]  /*27a50*/  HMMA.16816.F32.BF16 R96, R104, R186, R96 ;  /* 0x000000ba6860723c */ /* 0x000fee0000041860 */
[----:B------:R-:W-:Y:S04]  /*27a60*/  IMAD.MOV.U32 R106, RZ, RZ, R101 ;  /* 0x000000ffff6a7224 */ /* 0x000fe800078e0065 */
[----:B------:R-:W-:Y:S02]  /*27a70*/  IMAD.MOV.U32 R105, RZ, RZ, R102 ;  /* 0x000000ffff697224 */ /* 0x000fe400078e0066 */
[----:B------:R-:W-:Y:S01]  /*27a80*/  IMAD.MOV.U32 R104, RZ, RZ, R100 ;  /* 0x000000ffff687224 */ /* 0x000fe200078e0064 */
[----:B------:R-:W-:Y:S10]  /*27a90*/  @P1 BRA `(.L_x_1117) ;  /* 0xffffff6c00e41947 */ /* 0x000ff4000383ffff */
.L_x_1114:
[----:B------:R1:W5:Y:S04]  /*27aa0*/  LDL R14, [R1+0x140] ;  /* 0x00014000010e7983 */ /* 0x0003680000100800 */
[----:B------:R1:W5:Y:S04]  /*27ab0*/  LDL R13, [R1+0x144] ;  /* 0x00014400010d7983 */ /* 0x0003680000100800 */
[----:B------:R1:W5:Y:S04]  /*27ac0*/  LDL R11, [R1+0x4] ;  /* 0x00000400010b7983 */ /* 0x0003680000100800 */
[----:B------:R1:W5:Y:S04]  /*27ad0*/  LDL R12, [R1] ;  /* 0x00000000010c7983 */ /* 0x0003680000100800 */
        /* <DEDUP_REMOVED lines=19> */
.L_x_1141:
        /* <DEDUP_REMOVED lines=294> */
.L_x_1122:
[----:B------:R-:W-:Y:S05]  /*28e70*/  BSYNC B0 ;  /* 0x0000000000007941 */ /* 0x000fea0003800000 */
.L_x_1121:
[----:B------:R-:W-:Y:S01]  /*28e80*/  PRMT R0, RZ, 0x7610, R0 ;  /* 0x00007610ff007816 */ /* 0x000fe20000000000 */
[--C-:B------:R-:W-:Y:S01]  /*28e90*/  IMAD.MOV.U32 R4, RZ, RZ, R61.reuse ;  /* 0x000000ffff047224 */ /* 0x100fe200078e003d */
[----:B------:R-:W-:Y:S02]  /*28ea0*/  SHF.R.S32.HI R5, RZ, 0x1f, R61 ;  /* 0x0000001fff057819 */ /* 0x000fe4000001143d */
.L_x_1120:
[----:B------:R-:W-:Y:S05]  /*28eb0*/  BSYNC B1 ;  /* 0x0000000000017941 */ /* 0x000fea0003800000 */
.L_x_1119:
        /* <DEDUP_REMOVED lines=11> */
.L_x_1124:
[----:B------:R-:W-:Y:S05]  /*28f70*/  BSYNC B0 ;  /* 0x0000000000007941 */ /* 0x000fea0003800000 */
.L_x_1123:
        /* <DEDUP_REMOVED lines=77> */
.L_x_1126:
[----:B------:R-:W-:Y:S05]  /*29450*/  BSYNC B0 ;  /* 0x0000000000007941 */ /* 0x000fea0003800000 */
.L_x_1125:
        /* <DEDUP_REMOVED lines=37> */
.L_x_1128:
[----:B------:R-:W-:Y:S05]  /*296b0*/  BSYNC B0 ;  /* 0x0000000000007941 */ /* 0x000fea0003800000 */
.L_x_1127:
        /* <DEDUP_REMOVED lines=18> */
.L_x_1130:
[----:B------:R-:W-:Y:S05]  /*297e0*/  BSYNC B0 ;  /* 0x0000000000007941 */ /* 0x000fea0003800000 */
.L_x_1129:
        /* <DEDUP_REMOVED lines=18> */
.L_x_1132:
[----:B------:R-:W-:Y:S05]  /*29910*/  BSYNC B0 ;  /* 0x0000000000007941 */ /* 0x000fea0003800000 */
.L_x_1131:
[----:B------:R-:W-:Y:S02]  /*29920*/  MOV R12, 0x50 ;  /* 0x00000050000c7802 */ /* 0x000fe40000000f00 */
[----:B-1-34-:R-:W-:-:S03]  /*29930*/  MOV R3, 0x0 ;  /* 0x0000000000037802 */ /* 0x01afc60000000f00 */
[----:B------:R-:W-:-:S04]  /*29940*/  IMAD.MOV.U32 R2, RZ, RZ, R12 ;  /* 0x000000ffff027224 */ /* 0x000fc800078e000c */
[----:B--2--5:R-:W-:Y:S05]  /*29950*/  @P1 RET.REL.NODEC R2 `(_ZN5flash16flash_fwd_kernelI23Flash_fwd_kernel_traitsILi96ELi128ELi64ELi4ELb0ELb0EN7cutlass10bfloat16_tE19Flash_kernel_traitsILi96ELi128ELi64ELi4ES3_EELb1ELb0ELb1ELb1ELb0ELb0ELb0ELb1EEEvNS_16Flash_fwd_paramsE) ;  /* 0xfffffd6402a81950 */ /* 0x024fea0003c3ffff */
        /* <DEDUP_REMOVED lines=17> */
[----:B-1----:R-:W-:Y:S05]  /*29a70*/  @P0 RET.REL.NODEC R4 `(_ZN5flash16flash_fwd_kernelI23Flash_fwd_kernel_traitsILi96ELi128ELi64ELi4ELb0ELb0EN7cutlass10bfloat16_tE19Flash_kernel_traitsILi96ELi128ELi64ELi4ES3_EELb1ELb0ELb1ELb1ELb0ELb0ELb0ELb1EEEvNS_16Flash_fwd_paramsE) ;  /* 0xfffffd6404600950 */ /* 0x002fea0003c3ffff */
[----:B------:R1:W-:Y:S02]  /*29a80*/  ST.E.128 desc[UR4][R2.64+0x80], R68 ;  /* 0x0000804402007985 */ /* 0x0003e4000c101d04 */
[----:B-1----:R-:W-:Y:S02]  /*29a90*/  MOV R2, R12 ;  /* 0x0000000c00027202 */ /* 0x002fe40000000f00 */
[----:B------:R-:W-:-:S04]  /*29aa0*/  MOV R3, 0x0 ;  /* 0x0000000000037802 */ /* 0x000fc80000000f00 */
[----:B------:R-:W-:Y:S05]  /*29ab0*/  RET.REL.NODEC R2 `(_ZN5flash16flash_fwd_kernelI23Flash_fwd_kernel_traitsILi96ELi128ELi64ELi4ELb0ELb0EN7cutlass10bfloat16_tE19Flash_kernel_traitsILi96ELi128ELi64ELi4ES3_EELb1ELb0ELb1ELb1ELb0ELb0ELb0ELb1EEEvNS_16Flash_fwd_paramsE) ;  /* 0xfffffd6402507950 */ /* 0x000fea0003c3ffff */
.L_x_1118:
[----:B------:R-:W-:Y:S01]  /*29ac0*/  IMAD.MOV.U32 R0, RZ, RZ, 0x2 ;  /* 0x00000002ff007424 */ /* 0x000fe200078e00ff */
[----:B------:R-:W-:Y:S01]  /*29ad0*/  MOV R2, R14 ;  /* 0x0000000e00027202 */ /* 0x000fe20000000f00 */
[----:B------:R-:W-:Y:S01]  /*29ae0*/  IMAD.MOV.U32 R4, RZ, RZ, -0x1 ;  /* 0xffffffffff047424 */ /* 0x000fe200078e00ff */
[----:B------:R-:W-:-:S07]  /*29af0*/  MOV R3, 0x1f ;  /* 0x0000001f00037802 */ /* 0x000fce0000000f00 */
[----:B-1---5:R-:W-:Y:S05]  /*29b00*/  WARPSYNC.COLLECTIVE R4, `(.L_x_1133) ;  /* 0x0000000004087348 */ /* 0x022fea0003c00000 */
[----:B------:R2:W3:Y:S02]  /*29b10*/  SHFL.BFLY P0, R0, R2, R0, R3 ;  /* 0x0c00000002007389 */ /* 0x0004e40000000003 */
[----:B-123-5:R-:W-:Y:S01]  /*29b20*/  ENDCOLLECTIVE ;  /* 0x000000000000791b */ /* 0x02efe20003800000 */
.L_x_1133:
[----:B------:R-:W-:Y:S02]  /*29b30*/  MOV R8, R0 ;  /* 0x0000000000087202 */ /* 0x000fe40000000f00 */
[----:B------:R-:W-:-:S03]  /*29b40*/  MOV R0, 0x1 ;  /* 0x0000000100007802 */ /* 0x000fc60000000f00 */
[----:B------:R-:W-:-:S04]  /*29b50*/  FADD.FTZ R8, R8, R14 ;  /* 0x0000000e08087221 */ /* 0x000fc80000010000 */
[----:B------:R-:W-:-:S07]  /*29b60*/  IMAD.MOV.U32 R2, RZ, RZ, R8 ;  /* 0x000000ffff027224 */ /* 0x000fce00078e0008 */
[----:B------:R-:W-:Y:S05]  /*29b70*/  WARPSYNC.COLLECTIVE R4, `(.L_x_1134) ;  /* 0x0000000004087348 */ /* 0x000fea0003c00000 */
[----:B------:R1:W2:Y:S02]  /*29b80*/  SHFL.BFLY P0, R0, R2, R0, R3 ;  /* 0x0c00000002007389 */ /* 0x0002a40000000003 */
[----:B-12---:R-:W-:Y:S01]  /*29b90*/  ENDCOLLECTIVE ;  /* 0x000000000000791b */ /* 0x006fe20003800000 */
.L_x_1134:
[----:B------:R-:W-:Y:S01]  /*29ba0*/  IMAD.MOV.U32 R57, RZ, RZ, R0 ;  /* 0x000000ffff397224 */ /* 0x000fe200078e0000 */
[----:B------:R-:W-:Y:S02]  /*29bb0*/  MOV R0, 0x2 ;  /* 0x0000000200007802 */ /* 0x000fe40000000f00 */
[----:B------:R-:W-:Y:S01]  /*29bc0*/  MOV R2, R13 ;  /* 0x0000000d00027202 */ /* 0x000fe20000000f00 */
[----:B------:R-:W-:-:S07]  /*29bd0*/  FADD.FTZ R57, R8, R57 ;  /* 0x0000003908397221 */ /* 0x000fce0000010000 */
[----:B------:R-:W-:Y:S05]  /*29be0*/  WARPSYNC.COLLECTIVE R4, `(.L_x_1135) ;  /* 0x0000000004087348 */ /* 0x000fea0003c00000 */
[----:B------:R1:W2:Y:S02]  /*29bf0*/  SHFL.BFLY P0, R0, R2, R0, R3 ;  /* 0x0c00000002007389 */ /* 0x0002a40000000003 */
[----:B-12---:R-:W-:Y:S01]  /*29c00*/  ENDCOLLECTIVE ;  /* 0x000000000000791b */ /* 0x006fe20003800000 */
.L_x_1135:
[----:B------:R-:W-:Y:S01]  /*29c10*/  IMAD.MOV.U32 R7, RZ, RZ, R0 ;  /* 0x000000ffff077224 */ /* 0x000fe200078e0000 */
[----:B------:R-:W-:-:S03]  /*29c20*/  MOV R0, 0x1 ;  /* 0x0000000100007802 */ /* 0x000fc60000000f00 */
[----:B------:R-:W-:-:S05]  /*29c30*/  FADD.FTZ R7, R7, R13 ;  /* 0x0000000d07077221 */ /* 0x000fca0000010000 */
[----:B------:R-:W-:-:S07]  /*29c40*/  MOV R2, R7 ;  /* 0x0000000700027202 */ /* 0x000fce0000000f00 */
[----:B------:R-:W-:Y:S05]  /*29c50*/  WARPSYNC.COLLECTIVE R4, `(.L_x_1136) ;  /* 0x0000000004087348 */ /* 0x000fea0003c00000 */
[----:B------:R1:W2:Y:S02]  /*29c60*/  SHFL.BFLY P0, R0, R2, R0, R3 ;  /* 0x0c00000002007389 */ /* 0x0002a40000000003 */
[----:B-12---:R-:W-:Y:S01]  /*29c70*/  ENDCOLLECTIVE ;  /* 0x000000000000791b */ /* 0x006fe20003800000 */
.L_x_1136:
[----:B------:R-:W-:Y:S01]  /*29c80*/  IMAD.MOV.U32 R10, RZ, RZ, R0 ;  /* 0x000000ffff0a7224 */ /* 0x000fe200078e0000 */
[----:B------:R-:W-:Y:S02]  /*29c90*/  MOV R0, 0x2 ;  /* 0x0000000200007802 */ /* 0x000fe40000000f00 */
[----:B------:R-:W-:Y:S01]  /*29ca0*/  MOV R2, R12 ;  /* 0x0000000c00027202 */ /* 0x000fe20000000f00 */
[----:B------:R-:W-:-:S07]  /*29cb0*/  FADD.FTZ R56, R7, R10 ;  /* 0x0000000a07387221 */ /* 0x000fce0000010000 */
[----:B------:R-:W-:Y:S05]  /*29cc0*/  WARPSYNC.COLLECTIVE R4, `(.L_x_1137) ;  /* 0x0000000004087348 */ /* 0x000fea0003c00000 */
[----:B------:R1:W2:Y:S02]  /*29cd0*/  SHFL.BFLY P0, R0, R2, R0, R3 ;  /* 0x0c00000002007389 */ /* 0x0002a40000000003 */
[----:B-12---:R-:W-:Y:S01]  /*29ce0*/  ENDCOLLECTIVE ;  /* 0x000000000000791b */ /* 0x006fe20003800000 */
.L_x_1137:
[----:B------:R-:W-:Y:S01]  /*29cf0*/  IMAD.MOV.U32 R6, RZ, RZ, R0 ;  /* 0x000000ffff067224 */ /* 0x000fe200078e0000 */
[----:B------:R-:W-:-:S03]  /*29d00*/  MOV R0, 0x1 ;  /* 0x0000000100007802 */ /* 0x000fc60000000f00 */
[----:B------:R-:W-:-:S05]  /*29d10*/  FADD.FTZ R6, R6, R12 ;  /* 0x0000000c06067221 */ /* 0x000fca0000010000 */
[----:B------:R-:W-:-:S07]  /*29d20*/  MOV R2, R6 ;  /* 0x0000000600027202 */ /* 0x000fce0000000f00 */
[----:B------:R-:W-:Y:S05]  /*29d30*/  WARPSYNC.COLLECTIVE R4, `(.L_x_1138) ;  /* 0x0000000004087348 */ /* 0x000fea0003c00000 */
[----:B------:R1:W2:Y:S02]  /*29d40*/  SHFL.BFLY P0, R0, R2, R0, R3 ;  /* 0x0c00000002007389 */ /* 0x0002a40000000003 */
[----:B-12---:R-:W-:Y:S01]  /*29d50*/  ENDCOLLECTIVE ;  /* 0x000000000000791b */ /* 0x006fe20003800000 */
.L_x_1138:
[----:B------:R-:W-:Y:S01]  /*29d60*/  IMAD.MOV.U32 R9, RZ, RZ, R0 ;  /* 0x000000ffff097224 */ /* 0x000fe200078e0000 */
[----:B------:R-:W-:Y:S02]  /*29d70*/  MOV R0, 0x2 ;  /* 0x0000000200007802 */ /* 0x000fe40000000f00 */
[----:B------:R-:W-:Y:S01]  /*29d80*/  MOV R2, R11 ;  /* 0x0000000b00027202 */ /* 0x000fe20000000f00 */
[----:B------:R-:W-:-:S07]  /*29d90*/  FADD.FTZ R54, R6, R9 ;  /* 0x0000000906367221 */ /* 0x000fce0000010000 */
[----:B------:R-:W-:Y:S05]  /*29da0*/  WARPSYNC.COLLECTIVE R4, `(.L_x_1139) ;  /* 0x0000000004087348 */ /* 0x000fea0003c00000 */
[----:B------:R1:W2:Y:S02]  /*29db0*/  SHFL.BFLY P0, R0, R2, R0, R3 ;  /* 0x0c00000002007389 */ /* 0x0002a40000000003 */
[----:B-12---:R-:W-:Y:S01]  /*29dc0*/  ENDCOLLECTIVE ;  /* 0x000000000000791b */ /* 0x006fe20003800000 */
.L_x_1139:
[----:B------:R-:W-:Y:S01]  /*29dd0*/  IMAD.MOV.U32 R2, RZ, RZ, R0 ;  /* 0x000000ffff027224 */ /* 0x000fe200078e0000 */
[----:B------:R-:W-:-:S03]  /*29de0*/  MOV R0, 0x1 ;  /* 0x0000000100007802 */ /* 0x000fc60000000f00 */
[----:B------:R-:W-:-:S07]  /*29df0*/  FADD.FTZ R2, R2, R11 ;  /* 0x0000000b02027221 */ /* 0x000fce0000010000 */
[----:B------:R-:W-:Y:S05]  /*29e00*/  WARPSYNC.COLLECTIVE R4, `(.L_x_1140) ;  /* 0x0000000004087348 */ /* 0x000fea0003c00000 */
[----:B------:R1:W2:Y:S02]  /*29e10*/  SHFL.BFLY P0, R0, R2, R0, R3 ;  /* 0x0c00000002007389 */ /* 0x0002a40000000003 */
[----:B-12---:R-:W-:Y:S01]  /*29e20*/  ENDCOLLECTIVE ;  /* 0x000000000000791b */ /* 0x006fe20003800000 */
.L_x_1140:
[----:B------:R-:W-:Y:S01]  /*29e30*/  MOV R4, R0 ;  /* 0x0000000000047202 */ /* 0x000fe20000000f00 */
[----:B------:R-:W-:Y:S06]  /*29e40*/  BRA `(.L_x_1141) ;  /* 0xffffffdc00707947 */ /* 0x000fec000383ffff */
.L_x_1142:
        /* <DEDUP_REMOVED lines=11> */
.L_x_1204:


//--------------------- .text._ZN5flash16flash_fwd_kernelI23Flash_fwd_kernel_traitsILi96ELi128ELi64ELi4ELb0ELb0EN7cutlass10bfloat16_tE19Flash_kernel_traitsILi96ELi128ELi64ELi4ES3_EELb0ELb0ELb1ELb1ELb0ELb0ELb1ELb0EEEvNS_16Flash_fwd_paramsE --------------------------
	.section	.text._ZN5flash16flash_fwd_kernelI23Flash_fwd_kernel_traitsILi96ELi128ELi64ELi4ELb0ELb0EN7cutlass10bfloat16_tE19Flash_kernel_traitsILi96ELi128ELi64ELi4ES3_EELb0ELb0ELb1ELb1ELb0ELb0ELb1ELb0EEEvNS_16Flash_fwd_paramsE,"ax",@progbits
	.align	128
        .global         _ZN5flash16flash_fwd_kernelI23Flash_fwd_kernel_traitsILi96ELi128ELi64ELi4ELb0ELb0EN7cutlass10bfloat16_tE19Flash_kernel_traitsILi96ELi128ELi64ELi4ES3_EELb0ELb0ELb1ELb1ELb0ELb0ELb1ELb0EEEvNS_16Flash_fwd_paramsE
        .type           _ZN5flash16flash_fwd_kernelI23Flash_fwd_kernel_traitsILi96ELi128ELi64ELi4ELb0ELb0EN7cutlass10bfloat16_tE19Flash_kernel_traitsILi96ELi128ELi64ELi4ES3_EELb0ELb0ELb1ELb1ELb0ELb0ELb1ELb0EEEvNS_16Flash_fwd_paramsE,@function
        .size           _ZN5flash16flash_fwd_kernelI23Flash_fwd_kernel_traitsILi96ELi128ELi64ELi4ELb0ELb0EN7cutlass10bfloat16_tE19Flash_kernel_traitsILi96ELi128ELi64ELi4ES3_EELb0ELb0ELb1ELb1ELb0ELb0ELb1ELb0EEEvNS_16Flash_fwd_paramsE,(.L_x_1229 - _ZN5flash16flash_fwd_kernelI23Flash_fwd_kernel_traitsILi96ELi128ELi64ELi4ELb0ELb0EN7cutlass10bfloat16_tE19Flash_kernel_traitsILi96ELi128ELi64ELi4ES3_EELb0ELb0ELb1ELb1ELb0ELb0ELb1ELb0EEEvNS_16Flash_fwd_paramsE)
        .other          _ZN5flash16flash_fwd_kernelI23Flash_fwd_kernel_traitsILi96ELi128ELi64ELi4ELb0ELb0EN7cutlass10bfloat16_tE19Flash_kernel_traitsILi96ELi128ELi64ELi4ES3_EELb0ELb0ELb1ELb1ELb0ELb0ELb1ELb0EEEvNS_16Flash_fwd_paramsE,@"STO_CUDA_ENTRY STV_DEFAULT"
_ZN5flash16flash_fwd_kernelI23Flash_fwd_kernel_traitsILi96ELi128ELi64ELi4ELb0ELb0EN7cutlass10bfloat16_tE19Flash_kernel_traitsILi96ELi128ELi64ELi4ES3_EELb0ELb0ELb1ELb1ELb0ELb0ELb1ELb0EEEvNS_16Flash_fwd_paramsE:
.text._ZN5flash16flash_fwd_kernelI23Flash_fwd_kernel_traitsILi96ELi128ELi64ELi4ELb0ELb0EN7cutlass10bfloat16_tE19Flash_kernel_traitsILi96ELi128ELi64ELi4ES3_EELb0ELb0ELb1ELb1ELb0ELb0ELb1ELb0EEEvNS_16Flash_fwd_paramsE:
        /* <DEDUP_REMOVED lines=56> */
.L_x_1143:
[----:B------:R-:W-:-:S05]  /*0380*/  ULDC UR6, c[0x0][0x2c8] ;  /* 0x0000b20000067ab9 */ /* 0x000fca0000000800 */
.L_x_1144:
        /* <DEDUP_REMOVED lines=133> */
.L_x_1147:
[----:B------:R-:W-:Y:S05]  /*0be0*/  BSYNC B0 ;  /* 0x0000000000007941 */ /* 0x000fea0003800000 */
.L_x_1146:
        /* <DEDUP_REMOVED lines=22> */
.L_x_1149:
[----:B------:R-:W-:Y:S05]  /*0d50*/  BSYNC B0 ;  /* 0x0000000000007941 */ /* 0x000fea0003800000 */
.L_x_1148:
        /* <DEDUP_REMOVED lines=22> */
.L_x_1151:
[----:B------:R-:W-:Y:S05]  /*0ec0*/  BSYNC B0 ;  /* 0x0000000000007941 */ /* 0x000fea0003800000 */
.L_x_1150:
        /* <DEDUP_REMOVED lines=24> */
.L_x_1153:
[----:B------:R-:W-:Y:S05]  /*1050*/  BSYNC B0 ;  /* 0x0000000000007941 */ /* 0x000fea0003800000 */
.L_x_1152:
        /* <DEDUP_REMOVED lines=10> */
.L_x_1155:
[----:B------:R-:W-:Y:S05]  /*1100*/  BSYNC B0 ;  /* 0x0000000000007941 */ /* 0x000fea0003800000 */
.L_x_1154:
        /* <DEDUP_REMOVED lines=10> */
.L_x_1157:
[----:B------:R-:W-:Y:S05]  /*11b0*/  BSYNC B0 ;  /* 0x0000000000007941 */ /* 0x000fea0003800000 */
.L_x_1156:
        /* <DEDUP_REMOVED lines=10> */
.L_x_1159:
[----:B------:R-:W-:Y:S05]  /*1260*/  BSYNC B0 ;  /* 0x0000000000007941 */ /* 0x000fea0003800000 */
.L_x_1158:
        /* <DEDUP_REMOVED lines=10> */
.L_x_1145:
        /* <DEDUP_REMOVED lines=78> */
.L_x_1160:
        /* <DEDUP_REMOVED lines=26> */
.L_x_1161:
        /* <DEDUP_REMOVED lines=88> */
.L_x_1163:
[----:B------:R-:W-:Y:S05]  /*1f10*/  BSYNC B0 ;  /* 0x0000000000007941 */ /* 0x000fea0003800000 */
.L_x_1162:
        /* <DEDUP_REMOVED lines=40> */
.L_x_1165:
[----:B------:R-:W-:Y:S05]  /*21a0*/  BSYNC B0 ;  /* 0x0000000000007941 */ /* 0x000fea0003800000 */
.L_x_1164:
        /* <DEDUP_REMOVED lines=40> */
.L_x_1167:
[----:B------:R-:W-:Y:S05]  /*2430*/  BSYNC B0 ;  /* 0x0000000000007941 */ /* 0x000fea0003800000 */
.L_x_1166:
        /* <DEDUP_REMOVED lines=42> */
.L_x_1169:
[----:B------:R-:W-:Y:S05]  /*26e0*/  BSYNC B0 ;  /* 0x0000000000007941 */ /* 0x000fea0003800000 */
.L_x_1168:
        /* <DEDUP_REMOVED lines=44> */
.L_x_1171:
[----:B------:R-:W-:Y:S05]  /*29b0*/  BSYNC B0 ;  /* 0x0000000000007941 */ /* 0x000fea0003800000 */
.L_x_1170:
        /* <DEDUP_REMOVED lines=35> */
.L_x_1173:
[----:B------:R-:W-:Y:S05]  /*2bf0*/  BSYNC B0 ;  /* 0x0000000000007941 */ /* 0x000fea0003800000 */
.L_x_1172:
        /* <DEDUP_REMOVED lines=24> */
[C---:B------:R-:W-:Y:S01]  /*2d80*/  IMAD.IADD R7, R149.reuse, 0x1, -R0 ;  /* 0x0000000195077824 */ /* 0x040fe200078e0a00 */
        /* <DEDUP_REMOVED lines=94> */
.L_x_1175:
[----:B------:R-:W-:Y:S05]  /*3370*/  BSYNC B0 ;  /* 0x0000000000007941 */ /* 0x000fea0003800000 */
.L_x_1174:
        /* <DEDUP_REMOVED lines=39> */
.L_x_1177:
[----:B------:R-:W-:Y:S05]  /*35f0*/  BSYNC B0 ;  /* 0x0000000000007941 */ /* 0x000fea0003800000 */
.L_x_1176:
        /* <DEDUP_REMOVED lines=9> */
[----:B------:R-:W-:Y:S01]  /*3690*/  UIADD3 UR6, UR6, UR22, URZ ;  /* 0x0000001606067290 */ /* 0x000fe2000fffe03f */
[----:B------:R-:W-:Y:S01]  /*36a0*/  SEL R2, R2, 0xfffffff0, !P1 ;  /* 0xfffffff002027807 */ /* 0x000fe20004800000 */
[----:B------:R-:W5:Y:S01]  /*36b0*/  LDSM.16.M88.4 R8, [R220] ;  /* 0x00000000dc08783b */ /* 0x000f620000000200 */
[----:B------:R-:W-:Y:S01]  /*36c0*/  UIADD3 UR7, UR27, -UR17, URZ ;  /* 0x800000111b077290 */ /* 0x000fe2000fffe03f */
        /* <DEDUP_REMOVED lines=14> */
[----:B------:R-:W-:-:S02]  /*37b0*/  IMAD R3, R144, 0x20, R146 ;  /* 0x0000002090037824 */ /* 0x000fc400078e0292 */
[----:B------:R-:W-:Y:S01]  /*37c0*/  SHF.R.S32.HI R0, RZ, 0x2, R0 ;  /* 0x00000002ff007819 */ /* 0x000fe20000011400 */
[----:B------:R-:W1:Y:S04]  /*37d0*/  LDSM.16.M88.4 R40, [R219+0x6400] ;  /* 0x00640000db28783b */ /* 0x000e680000000200 */
[----:B------:R-:W1:Y:S04]  /*37e0*/  LDSM.16.M88.4 R48, [R219+0x6c00] ;  /* 0x006c0000db30783b */ /* 0x000e680000000200 */
[----:B------:R-:W1:Y:S01]  /*37f0*/  LDSM.16.M88.4 R20, [R221] ;  /* 0x00000000dd14783b */ /* 0x000e620000000200 */
[C---:B--2---:R-:W-:Y:S03]  /*3800*/  HMMA.16816.F32.BF16 R64, R4.reuse, R16, RZ ;  /* 0x000000100440723c */ /* 0x044fe600000418ff */
[----:B------:R-:W-:Y:S03]  /*3810*/  LDSM.16.M88.4 R36, [R217+0x7000] ;  /* 0x00700000d924783b */ /* 0x000fe60000000200 */
[C---:B------:R-:W-:Y:S01]  /*3820*/  HMMA.16816.F32.BF16 R92, R4.reuse, R18, RZ ;  /* 0x00000012045c723c */ /* 0x040fe200000418ff */
[----:B------:R-:W0:Y:S05]  /*3830*/  LDGDEPBAR ;  /* 0x00000000000079af */ /* 0x000e2a0000000000 */
[----:B---3--:R-:W-:Y:S06]  /*3840*/  HMMA.16816.F32.BF16 R80, R4, R30, RZ ;  /* 0x0000001e0450723c */ /* 0x008fec00000418ff */
[C---:B-----5:R-:W-:Y:S06]  /*3850*/  HMMA.16816.F32.BF16 R96, R8.reuse, R16, RZ ;  /* 0x000000100860723c */ /* 0x060fec00000418ff */
        /* <DEDUP_REMOVED lines=8> */
[C---:B------:R-:W-:Y:S01]  /*38e0*/  HMMA.16816.F32.BF16 R136, R8.reuse, R34, RZ ;  /* 0x000000220888723c */ /* 0x040fe200000418ff */
[----:B------:R-:W2:Y:S05]  /*38f0*/  LDSM.16.M88.4 R32, [R217+0x7400] ;  /* 0x00740000d920783b */ /* 0x000eaa0000000200 */
[C---:B------:R-:W-:Y:S06]  /*3900*/  HMMA.16816.F32.BF16 R132, R8.reuse, R30, RZ ;  /* 0x0000001e0884723c */ /* 0x040fec00000418ff */
[C---:B------:R-:W-:Y:S06]  /*3910*/  HMMA.16816.F32.BF16 R16, R8.reuse, R24, RZ ;  /* 0x000000180810723c */ /* 0x040fec00000418ff */
[C---:B------:R-:W-:Y:S01]  /*3920*/  HMMA.16816.F32.BF16 R56, R8.reuse, R28, RZ ;  /* 0x0000001c0838723c */ /* 0x040fe200000418ff */
[----:B------:R-:W-:Y:S05]  /*3930*/  LDSM.16.M88.4 R28, [R217+0x7800] ;  /* 0x00780000d91c783b */ /* 0x000fea0000000200 */
[----:B------:R-:W-:Y:S01]  /*3940*/  HMMA.16816.F32.BF16 R112, R8, R26, RZ ;  /* 0x0000001a0870723c */ /* 0x000fe200000418ff */
[----:B------:R-:W3:Y:S04]  /*3950*/  LDSM.16.M88.4 R24, [R217+0x7c00] ;  /* 0x007c0000d918783b */ /* 0x000ee80000000200 */
[----:B------:R-:W4:Y:S01]  /*3960*/  LDSM.16.M88.4 R8, [R220+0x2000] ;  /* 0x00200000dc08783b */ /* 0x000f220000000200 */
[C---:B------:R-:W-:Y:S06]  /*3970*/  HMMA.16816.F32.BF16 R108, R12.reuse, R44, R64 ;  /* 0x0000002c0c6c723c */ /* 0x040fec0000041840 */
[C---:B------:R-:W-:Y:S06]  /*3980*/  HMMA.16816.F32.BF16 R128, R12.reuse, R46, R92 ;  /* 0x0000002e0c80723c */ /* 0x040fec000004185c */
[C---:B------:R-:W-:Y:S06]  /*3990*/  HMMA.16816.F32.BF16 R92, R12.reuse, R54, R80 ;  /* 0x000000360c5c723c */ /* 0x040fec0000041850 */
[C---:B------:R-:W-:Y:S06]  /*39a0*/  HMMA.16816.F32.BF16 R104, R12.reuse, R40, R72 ;  /* 0x000000280c68723c */ /* 0x040fec0000041848 */
[C---:B------:R-:W-:Y:S06]  /*39b0*/  HMMA.16816.F32.BF16 R120, R12.reuse, R48, R76 ;  /* 0x000000300c78723c */ /* 0x040fec000004184c */
[----:B------:R-:W-:Y:S06]  /*39c0*/  HMMA.16816.F32.BF16 R124, R12, R42, R88 ;  /* 0x0000002a0c7c723c */ /* 0x000fec0000041858 */
[C---:B------:R-:W-:Y:S06]  /*39d0*/  HMMA.16816.F32.BF16 R80, R20.reuse, R44, R96 ;  /* 0x0000002c1450723c */ /* 0x040fec0000041860 */
[----:B------:R-:W-:Y:S06]  /*39e0*/  HMMA.16816.F32.BF16 R64, R20, R46, R116 ;  /* 0x0000002e1440723c */ /* 0x000fec0000041874 */
        /* <DEDUP_REMOVED lines=8> */
[C---:B------:R-:W-:Y:S01]  /*3a70*/  HMMA.16816.F32.BF16 R84, R20.reuse, R52, R56 ;  /* 0x000000341454723c */ /* 0x040fe20000041838 */
[----:B------:R-:W5:Y:S04]  /*3a80*/  LDSM.16.M88.4 R56, [R219+0x7000] ;  /* 0x00700000db38783b */ /* 0x000f680000000200 */
[----:B------:R-:W-:Y:S01]  /*3a90*/  LDSM.16.M88.4 R52, [R219+0x7800] ;  /* 0x00780000db34783b */ /* 0x000fe20000000200 */
[----:B------:R-:W-:Y:S03]  /*3aa0*/  HMMA.16816.F32.BF16 R12, R20, R50, R112 ;  /* 0x00000032140c723c */ /* 0x000fe60000041870 */
[----:B------:R-:W5:Y:S03]  /*3ab0*/  LDSM.16.M88.4 R48, [R219+0x7400] ;  /* 0x00740000db30783b */ /* 0x000f660000000200 */
[C---:B-1----:R-:W-:Y:S01]  /*3ac0*/  HMMA.16816.F32.BF16 R72, R4.reuse, R36, R108 ;  /* 0x000000240448723c */ /* 0x042fe2000004186c */
[----:B------:R-:W1:Y:S05]  /*3ad0*/  LDSM.16.M88.4 R20, [R221+0x2000] ;  /* 0x00200000dd14783b */ /* 0x000e6a0000000200 */
[C---:B------:R-:W-:Y:S06]  /*3ae0*/  HMMA.16816.F32.BF16 R108, R4.reuse, R38, R128 ;  /* 0x00000026046c723c */ /* 0x040fec0000041880 */
[C---:B--2---:R-:W-:Y:S06]  /*3af0*/  HMMA.16816.F32.BF16 R132, R4.reuse, R32, R104 ;  /* 0x000000200484723c */ /* 0x044fec0000041868 */
[C---:B---3--:R-:W-:Y:S06]  /*3b00*/  HMMA.16816.F32.BF16 R140, R4.reuse, R24, R120 ;  /* 0x00000018048c723c */ /* 0x048fec0000041878 */
[C---:B------:R-:W-:Y:S06]  /*3b10*/  HMMA.16816.F32.BF16 R136, R4.reuse, R28, R100 ;  /* 0x0000001c0488723c */ /* 0x040fec0000041864 */
[C---:B------:R-:W-:Y:S06]  /*3b20*/  HMMA.16816.F32.BF16 R112, R4.reuse, R34, R124 ;  /* 0x000000220470723c */ /* 0x040fec000004187c */
[C---:B------:R-:W-:Y:S06]  /*3b30*/  HMMA.16816.F32.BF16 R120, R4.reuse, R30, R92 ;  /* 0x0000001e0478723c */ /* 0x040fec000004185c */
[----:B------:R-:W-:Y:S06]  /*3b40*/  HMMA.16816.F32.BF16 R116, R4, R26, R88 ;  /* 0x0000001a0474723c */ /* 0x000fec0000041858 */
[C---:B----4-:R-:W-:Y:S06]  /*3b50*/  HMMA.16816.F32.BF16 R104, R8.reuse, R36, R80 ;  /* 0x000000240868723c */ /* 0x050fec0000041850 */
[C---:B------:R-:W-:Y:S06]  /*3b60*/  HMMA.16816.F32.BF16 R80, R8.reuse, R32, R76 ;  /* 0x000000200850723c */ /* 0x040fec000004184c */
[C---:B------:R-:W-:Y:S01]  /*3b70*/  HMMA.16816.F32.BF16 R88, R8.reuse, R30, R40 ;  /* 0x0000001e0858723c */ /* 0x040fe20000041828 */
[----:B------:R-:W-:Y:S05]  /*3b80*/  LDSM.16.M88.4 R40, [R217+0x8400] ;  /* 0x00840000d928783b */ /* 0x000fea0000000200 */
[C---:B------:R-:W-:Y:S01]  /*3b90*/  HMMA.16816.F32.BF16 R100, R8.reuse, R24, R68 ;  /* 0x000000180864723c */ /* 0x040fe20000041844 */
[----:B------:R-:W-:Y:S05]  /*3ba0*/  LDSM.16.M88.4 R68, [R219+0x8800] ;  /* 0x00880000db44783b */ /* 0x000fea0000000200 */
[C---:B------:R-:W-:Y:S01]  /*3bb0*/  HMMA.16816.F32.BF16 R96, R8.reuse, R38, R64 ;  /* 0x000000260860723c */ /* 0x040fe20000041840 */
[----:B------:R-:W-:Y:S05]  /*3bc0*/  LDSM.16.M88.4 R36, [R217+0x8800] ;  /* 0x00880000d924783b */ /* 0x000fea0000000200 */
[C---:B------:R-:W-:Y:S01]  /*3bd0*/  HMMA.16816.F32.BF16 R4, R8.reuse, R34, R44 ;  /* 0x000000220804723c */ /* 0x040fe2000004182c */
[----:B------:R-:W-:Y:S04]  /*3be0*/  LDSM.16.M88.4 R44, [R217+0x8000] ;  /* 0x00800000d92c783b */ /* 0x000fe80000000200 */
[----:B------:R-:W-:Y:S01]  /*3bf0*/  LDSM.16.M88.4 R32, [R217+0x8c00] ;  /* 0x008c0000d920783b */ /* 0x000fe20000000200 */
[C---:B------:R-:W-:Y:S03]  /*3c00*/  HMMA.16816.F32.BF16 R76, R8.reuse, R28, R84 ;  /* 0x0000001c084c723c */ /* 0x040fe60000041854 */
[----:B------:R-:W-:Y:S03]  /*3c10*/  LDSM.16.M88.4 R28, [R219+0x8000] ;  /* 0x00800000db1c783b */ /* 0x000fe60000000200 */
[----:B------:R-:W-:Y:S01]  /*3c20*/  HMMA.16816.F32.BF16 R64, R8, R26, R12 ;  /* 0x0000001a0840723c */ /* 0x000fe2000004180c */
[----:B------:R-:W2:Y:S04]  /*3c30*/  LDSM.16.M88.4 R8, [R220+0x5000] ;  /* 0x00500000dc08783b */ /* 0x000ea80000000200 */
[----:B------:R-:W3:Y:S01]  /*3c40*/  LDSM.16.M88.4 R12, [R220+0x4000] ;  /* 0x00400000dc0c783b */ /* 0x000ee20000000200 */
[C---:B-----5:R-:W-:Y:S03]  /*3c50*/  HMMA.16816.F32.BF16 R72, R16.reuse, R56, R72 ;  /* 0x000000381048723c */ /* 0x060fe60000041848 */
[----:B------:R-:W-:Y:S03]  /*3c60*/  LDSM.16.M88.4 R24, [R219+0x8400] ;  /* 0x00840000db18783b */ /* 0x000fe60000000200 */
        /* <DEDUP_REMOVED lines=13> */
[----:B------:R-:W-:Y:S01]  /*3d40*/  HMMA.16816.F32.BF16 R104, R20, R50, R4 ;  /* 0x000000321468723c */ /* 0x000fe20000041804 */
[----:B------:R-:W1:Y:S01]  /*3d50*/  LDSM.16.M88.4 R4, [R221+0x5000] ;  /* 0x00500000dd04783b */ /* 0x000e620000000200 */
[----:B------:R-:W-:-:S04]  /*3d60*/  DEPBAR.LE SB0, 0x0 ;  /* 0x000080000000791a */ /* 0x000fc80000000000 */
[C---:B------:R-:W-:Y:S06]  /*3d70*/  HMMA.16816.F32.BF16 R64, R20.reuse, R62, R64 ;  /* 0x0000003e1440723c */ /* 0x040fec0000041840 */
[----:B------:R-:W-:Y:S06]  /*3d80*/  HMMA.16816.F32.BF16 R120, R20, R58, R96 ;  /* 0x0000003a1478723c */ /* 0x000fec0000041860 */
[----:B--2---:R-:W-:Y:S06]  /*3d90*/  HMMA.16816.F32.BF16 R60, R8, R44, R72 ;  /* 0x0000002c083c723c */ /* 0x004fec0000041848 */
        /* <DEDUP_REMOVED lines=11> */
[----:B------:R-:W-:Y:S06]  /*3e50*/  HMMA.16816.F32.BF16 R80, R12, R34, R64 ;  /* 0x000000220c50723c */ /* 0x000fec0000041840 */
[----:B-1----:R-:W-:Y:S06]  /*3e60*/  HMMA.16816.F32.BF16 R64, R4, R28, R60 ;  /* 0x0000001c0440723c */ /* 0x002fec000004183c */
[----:B------:R-:W-:Y:S06]  /*3e70*/  HMMA.16816.F32.BF16 R112, R12, R46, R120 ;  /* 0x0000002e0c70723c */ /* 0x000fec0000041878 */
[----:B------:R-:W-:Y:S06]  /*3e80*/  HMMA.16816.F32.BF16 R60, R4, R30, R56 ;  /* 0x0000001e043c723c */ /* 0x000fec0000041838 */
[C---:B------:R-:W-:Y:S06]  /*3e90*/  HMMA.16816.F32.BF16 R108, R12.reuse, R40, R116 ;  /* 0x000000280c6c723c */ /* 0x040fec0000041874 */
[----:B------:R-:W-:Y:S06]  /*3ea0*/  HMMA.16816.F32.BF16 R96, R12, R36, R96 ;  /* 0x000000240c60723c */ /* 0x000fec0000041860 */
[----:B------:R-:W-:Y:S06]  /*3eb0*/  HMMA.16816.F32.BF16 R56, R4, R24, R52 ;  /* 0x000000180438723c */ /* 0x000fec0000041834 */
[----:B------:R-:W-:Y:S06]  /*3ec0*/  HMMA.16816.F32.BF16 R104, R12, R42, R104 ;  /* 0x0000002a0c68723c */ /* 0x000fec0000041868 */
[C---:B------:R-:W-:Y:S06]  /*3ed0*/  HMMA.16816.F32.BF16 R52, R4.reuse, R26, R48 ;  /* 0x0000001a0434723c */ /* 0x040fec0000041830 */
[C---:B------:R-:W-:Y:S06]  /*3ee0*/  HMMA.16816.F32.BF16 R40, R4.reuse, R70, R72 ;  /* 0x000000460428723c */ /* 0x040fec0000041848 */
[----:B------:R-:W-:Y:S06]  /*3ef0*/  HMMA.16816.F32.BF16 R48, R4, R86, R8 ;  /* 0x000000560430723c */ /* 0x000fec0000041808 */
[C---:B------:R-:W-:Y:S06]  /*3f00*/  HMMA.16816.F32.BF16 R8, R16.reuse, R70, R92 ;  /* 0x000000461008723c */ /* 0x040fec000004185c */
[C---:B------:R-:W-:Y:S06]  /*3f10*/  HMMA.16816.F32.BF16 R12, R16.reuse, R84, R88 ;  /* 0x00000054100c723c */ /* 0x040fec0000041858 */
[----:B------:R-:W-:Y:S06]  /*3f20*/  HMMA.16816.F32.BF16 R36, R16, R28, R100 ;  /* 0x0000001c1024723c */ /* 0x000fec0000041864 */
[C---:B------:R-:W-:Y:S06]  /*3f30*/  HMMA.16816.F32.BF16 R44, R4.reuse, R68, R20 ;  /* 0x00000044042c723c */ /* 0x040fec0000041814 */
[----:B------:R-:W-:Y:S06]  /*3f40*/  HMMA.16816.F32.BF16 R76, R4, R84, R76 ;  /* 0x00000054044c723c */ /* 0x000fec000004184c */
[----:B------:R-:W-:Y:S01]  /*3f50*/  HMMA.16816.F32.BF16 R32, R16, R30, R112 ;  /* 0x0000001e1020723c */ /* 0x000fe20000041870 */
[----:B------:R-:W-:Y:S01]  /*3f60*/  LEA R4, R150, UR25, 0x4 ;  /* 0x0000001996047c11 */ /* 0x000fe2000f8e20ff */
[----:B------:R-:W-:Y:S01]  /*3f70*/  IMAD.U32 R5, RZ, RZ, UR27 ;  /* 0x0000001bff057e24 */ /* 0x000fe2000f8e00ff */
[----:B------:R-:W-:Y:S01]  /*3f80*/  ULDC UR25, c[0x0][0x39c] ;  /* 0x0000e70000197ab9 */ /* 0x000fe20000000800 */
[----:B------:R-:W-:-:S02]  /*3f90*/  IMAD.U32 R6, RZ, RZ, UR7 ;  /* 0x00000007ff067e24 */ /* 0x000fc4000f8e00ff */
[----:B------:R-:W-:Y:S01]  /*3fa0*/  FMUL.FTZ R92, R43, UR25 ;  /* 0x000000192b5c7c20 */ /* 0x000fe20008410000 */
[----:B------:R-:W-:Y:S01]  /*3fb0*/  IMAD.IADD R4, R0, 0x1, R4 ;  /* 0x0000000100047824 */ /* 0x000fe200078e0204 */
[C---:B------:R-:W-:Y:S01]  /*3fc0*/  HMMA.16816.F32.BF16 R28, R16.reuse, R24, R108 ;  /* 0x00000018101c723c */ /* 0x040fe2000004186c */
[----:B------:R-:W-:Y:S02]  /*3fd0*/  IMAD.IADD R0, R145, 0x1, R3 ;  /* 0x0000000191007824 */ /* 0x000fe400078e0203 */
[----:B------:R-:W-:Y:S01]  /*3fe0*/  FMUL.FTZ R43, R10, UR25 ;  /* 0x000000190a2b7c20 */ /* 0x000fe20008410000 */
[----:B------:R-:W-:Y:S01]  /*3ff0*/  IMAD.U32 R3, RZ, RZ, UR20 ;  /* 0x00000014ff037e24 */ /* 0x000fe2000f8e00ff */
[----:B------:R-:W-:Y:S01]  /*4000*/  VIADDMNMX R234, R4, UR6, R5, PT ;  /* 0x0000000604ea7c46 */ /* 0x000fe2000b800105 */
[----:B------:R-:W-:Y:S01]  /*4010*/  IMAD.U32 R5, RZ, RZ, UR6 ;  /* 0x00000006ff057e24 */ /* 0x000fe2000f8e00ff */
[----:B------:R-:W-:Y:S01]  /*4020*/  HMMA.16816.F32.BF16 R20, R16, R68, R96 ;  /* 0x000000441014723c */ /* 0x000fe20000041860 */
[----:B------:R-:W-:-:S02]  /*4030*/  IMAD R3, R3, 0x40, R155 ;  /* 0x0000004003037824 */ /* 0x000fc400078e029b */
[----:B------:R-:W-:Y:S01]  /*4040*/  FMUL.FTZ R91, R12, UR25 ;  /* 0x000000190c5b7c20 */ /* 0x000fe20008410000 */
[----:B------:R-:W-:Y:S02]  /*4050*/  VIADD R227, R4, UR7 ;  /* 0x0000000704e37c36 */ /* 0x000fe40008000000 */
[----:B------:R-:W-:Y:S01]  /*4060*/  FMUL.FTZ R94, R13, UR25 ;  /* 0x000000190d5e7c20 */ /* 0x000fe20008410000 */
[----:B------:R-:W-:Y:S01]  /*4070*/  FMUL.FTZ R36, R36, UR25 ;  /* 0x0000001924247c20 */ /* 0x000fe20008410000 */
[C---:B------:R-:W-:Y:S01]  /*4080*/  HMMA.16816.F32.BF16 R24, R16.reuse, R26, R104 ;  /* 0x0000001a1018723c */ /* 0x040fe20000041868 */
[--C-:B------:R-:W-:Y:S01]  /*4090*/  IADD3 R228, R6, 0x8, R4.reuse ;  /* 0x0000000806e47810 */ /* 0x100fe20007ffe004 */
[----:B------:R-:W-:Y:S01]  /*40a0*/  FMUL.FTZ R38, R38, UR25 ;  /* 0x0000001926267c20 */ /* 0x000fe20008410000 */
[--C-:B------:R-:W-:Y:S01]  /*40b0*/  IADD3 R229, R6, 0x40, R4.reuse ;  /* 0x0000004006e57810 */ /* 0x100fe20007ffe004 */
[----:B------:R-:W-:Y:S01]  /*40c0*/  FMUL.FTZ R93, R14, UR25 ;  /* 0x000000190e5d7c20 */ /* 0x000fe20008410000 */
[--C-:B------:R-:W-:Y:S01]  /*40d0*/  IADD3 R230, R6, 0x48, R4.reuse ;  /* 0x0000004806e67810 */ /* 0x100fe20007ffe004 */
[----:B------:R-:W-:Y:S01]  /*40e0*/  HMMA.16816.F32.BF16 R16, R16, R86, R80 ;  /* 0x000000561010723c */ /* 0x000fe20000041850 */
[C-C-:B------:R-:W-:Y:S01]  /*40f0*/  IADD3 R10, R5.reuse, 0x8, R4.reuse ;  /* 0x00000008050a7810 */ /* 0x140fe20007ffe004 */
[----:B------:R-:W1:Y:S01]  /*4100*/  MUFU.TANH R14, R36 ;  /* 0x00000024000e7308 */ /* 0x000e620000002400 */
[--C-:B------:R-:W-:Y:S01]  /*4110*/  IADD3 R13, R5, 0x40, R4.reuse ;  /* 0x00000040050d7810 */ /* 0x100fe20007ffe004 */
[----:B------:R-:W-:Y:S01]  /*4120*/  FMUL.FTZ R89, R11, UR25 ;  /* 0x000000190b597c20 */ /* 0x000fe20008410000 */
[----:B------:R-:W-:Y:S01]  /*4130*/  IADD3 R12, R5, 0x48, R4 ;  /* 0x00000048050c7810 */ /* 0x000fe20007ffe004 */
[----:B------:R-:W-:-:S02]  /*4140*/  IMAD.IADD R4, R227, 0x1, -R3 ;  /* 0x00000001e3047824 */ /* 0x000fc400078e0a03 */
[----:B------:R-:W-:Y:S01]  /*4150*/  FMUL.FTZ R64, R64, UR25 ;  /* 0x0000001940407c20 */ /* 0x000fe20008410000 */
[--C-:B------:R-:W-:Y:S02]  /*4160*/  IMAD.IADD R7, R229, 0x1, -R3.reuse ;  /* 0x00000001e5077824 */ /* 0x100fe400078e0a03 */
[----:B------:R-:W-:Y:S01]  /*4170*/  FMUL.FTZ R90, R41, UR25 ;  /* 0x00000019295a7c20 */ /* 0x000fe20008410000 */
[----:B------:R-:W2:Y:S01]  /*4180*/  MUFU.TANH R11, R38 ;  /* 0x00000026000b7308 */ /* 0x000ea20000002400 */
[----:B------:R-:W-:Y:S01]  /*4190*/  IABS R5, R4 ;  /* 0x0000000400057213 */ /* 0x000fe20000000000 */
[----:B------:R-:W-:Y:S01]  /*41a0*/  FMUL.FTZ R95, R15, UR25 ;  /* 0x000000190f5f7c20 */ /* 0x000fe20008410000 */
[--C-:B------:R-:W-:Y:S02]  /*41b0*/  IMAD.IADD R4, R228, 0x1, -R3.reuse ;  /* 0x00000001e4047824 */ /* 0x100fe400078e0a03 */
[----:B------:R-:W-:Y:S01]  /*41c0*/  FMUL.FTZ R66, R66, UR25 ;  /* 0x0000001942427c20 */ /* 0x000fe20008410000 */
[----:B------:R-:W-:Y:S01]  /*41d0*/  FMUL.FTZ R41, R8, UR25 ;  /* 0x0000001908297c20 */ /* 0x000fe20008410000 */
[----:B------:R-:W-:-:S02]  /*41e0*/  IMAD.IADD R8, R230, 0x1, -R3 ;  /* 0x00000001e6087824 */ /* 0x000fc400078e0a03 */
[----:B------:R-:W-:Y:S01]  /*41f0*/  FMUL.FTZ R88, R42, UR25 ;  /* 0x000000192a587c20 */ /* 0x000fe20008410000 */
[----:B------:R3:W4:Y:S01]  /*4200*/  MUFU.TANH R15, R64 ;  /* 0x00000040000f7308 */ /* 0x0007220000002400 */
[----:B------:R-:W-:Y:S01]  /*4210*/  IMAD.MOV.U32 R6, RZ, RZ, R5 ;  /* 0x000000ffff067224 */ /* 0x000fe200078e0005 */
[----:B------:R-:W-:Y:S01]  /*4220*/  IABS R5, R7 ;  /* 0x0000000700057213 */ /* 0x000fe20000000000 */
[----:B------:R-:W-:Y:S01]  /*4230*/  FMUL.FTZ R42, R9, UR25 ;  /* 0x00000019092a7c20 */ /* 0x000fe20008410000 */
[----:B------:R-:W-:Y:S01]  /*4240*/  IABS R4, R4 ;  /* 0x0000000400047213 */ /* 0x000fe20000000000 */
[----:B------:R-:W-:Y:S01]  /*4250*/  FMUL.FTZ R80, R20, UR25 ;  /* 0x0000001914507c20 */ /* 0x000fe20008410000 */
[----:B------:R-:W-:Y:S01]  /*4260*/  IABS R8, R8 ;  /* 0x0000000800087213 */ /* 0x000fe20000000000 */
[----:B------:R-:W-:Y:S01]  /*4270*/  FMUL.FTZ R97, R50, UR25 ;  /* 0x0000001932617c20 */ /* 0x000fe20008410000 */
[----:B------:R-:W5:Y:S01]  /*4280*/  MUFU.TANH R9, R66 ;  /* 0x0000004200097308 */ /* 0x000f620000002400 */
[----:B------:R-:W-:Y:S01]  /*4290*/  I2FP.F32.S32 R7, R6 ;  /* 0x0000000600077245 */ /* 0x000fe20000201400 */
[----:B------:R-:W-:Y:S01]  /*42a0*/  IMAD.MOV.U32 R6, RZ, RZ, R5 ;  /* 0x000000ffff067224 */ /* 0x000fe200078e0005 */
[----:B------:R-:W-:Y:S01]  /*42b0*/  I2FP.F32.S32 R4, R4 ;  /* 0x0000000400047245 */ /* 0x000fe20000201400 */
[----:B------:R-:W-:-:S02]  /*42c0*/  IMAD.MOV.U32 R5, RZ, RZ, R8 ;  /* 0x000000ffff057224 */ /* 0x000fc400078e0008 */
[----:B------:R-:W-:Y:S01]  /*42d0*/  FMUL.FTZ R50, R18, UR25 ;  /* 0x0000001912327c20 */ /* 0x000fe20008410000 */
[----:B-1----:R-:W-:Y:S01]  /*42e0*/  FFMA.FTZ R20, R7, -UR19, R14 ;  /* 0x8000001307147c23 */ /* 0x002fe2000801000e */
[----:B------:R-:W-:Y:S01]  /*42f0*/  I2FP.F32.S32 R7, R6 ;  /* 0x0000000600077245 */ /* 0x000fe20000201400 */
[----:B------:R-:W-:Y:S01]  /*4300*/  FMUL.FTZ R67, R67, UR25 ;  /* 0x0000001943437c20 */ /* 0x000fe20008410000 */
[----:B---3--:R-:W-:Y:S01]  /*4310*/  FMUL.FTZ R64, R19, UR25 ;  /* 0x0000001913407c20 */ /* 0x008fe20008410000 */
[----:B--2---:R-:W-:Y:S01]  /*4320*/  FFMA.FTZ R19, R4, -UR19, R11 ;  /* 0x8000001304137c23 */ /* 0x004fe2000801000b */
[----:B------:R-:W-:Y:S01]  /*4330*/  VIADD R4, R3, 0x1 ;  /* 0x0000000103047836 */ /* 0x000fe20000000000 */
[----:B------:R-:W-:Y:S01]  /*4340*/  I2FP.F32.S32 R6, R5 ;  /* 0x0000000500067245 */ /* 0x000fe20000201400 */
[----:B----4-:R-:W-:Y:S01]  /*4350*/  FFMA.FTZ R18, R7, -UR19, R15 ;  /* 0x8000001307127c23 */ /* 0x010fe2000801000f */
[----:B------:R-:W-:Y:S01]  /*4360*/  VIMNMX R233, R10, UR27, PT ;  /* 0x0000001b0ae97c48 */ /* 0x000fe2000bfe0100 */
[--C-:B------:R-:W-:Y:S01]  /*4370*/  IMAD.IADD R7, R227, 0x1, -R4.reuse ;  /* 0x00000001e3077824 */ /* 0x100fe200078e0a04 */
[----:B------:R-:W-:Y:S01]  /*4380*/  VIMNMX R232, R13, UR27, PT ;  /* 0x0000001b0de87c48 */ /* 0x000fe2000bfe0100 */
[----:B-----5:R-:W-:Y:S01]  /*4390*/  FFMA.FTZ R15, R6, -UR19, R9 ;  /* 0x80000013060f7c23 */ /* 0x020fe20008010009 */
[----:B------:R-:W-:Y:S01]  /*43a0*/  VIMNMX R231, R12, UR27, PT ;  /* 0x0000001b0ce77c48 */ /* 0x000fe2000bfe0100 */
[----:B------:R-:W-:Y:S01]  /*43b0*/  VIADD R5, R3, 0x8 ;  /* 0x0000000803057836 */ /* 0x000fe20000000000 */
[----:B------:R-:W-:Y:S01]  /*43c0*/  VIADDMNMX R226, R227, -UR23, RZ, !PT ;  /* 0x80000017e3e27c46 */ /* 0x000fe2000f8001ff */
[--C-:B------:R-:W-:Y:S01]  /*43d0*/  IMAD.IADD R6, R228, 0x1, -R4.reuse ;  /* 0x00000001e4067824 */ /* 0x100fe200078e0a04 */
[----:B------:R-:W-:Y:S01]  /*43e0*/  IABS R7, R7 ;  /* 0x0000000700077213 */ /* 0x000fe20000000000 */
[--C-:B------:R-:W-:Y:S01]  /*43f0*/  IMAD.IADD R11, R229, 0x1, -R4.reuse ;  /* 0x00000001e50b7824 */ /* 0x100fe200078e0a04 */
[----:B------:R-:W-:Y:S01]  /*4400*/  ISETP.GE.AND P6, PT, R4, R234, PT ;  /* 0x000000ea0400720c */ /* 0x000fe20003fc6270 */
[----:B------:R-:W-:Y:S01]  /*4410*/  IMAD.IADD R10, R230, 0x1, -R4 ;  /* 0x00000001e60a7824 */ /* 0x000fe200078e0a04 */
[----:B------:R-:W-:Y:S01]  /*4420*/  VIADDMNMX R225, R228, -UR23, RZ, !PT ;  /* 0x80000017e4e17c46 */ /* 0x000fe2000f8001ff */
[----:B------:R-:W-:Y:S01]  /*4430*/  FMUL.FTZ R37, R37, UR25 ;  /* 0x0000001925257c20 */ /* 0x000fe20008410000 */
[----:B------:R-:W-:Y:S01]  /*4440*/  VIADDMNMX R224, R229, -UR23, RZ, !PT ;  /* 0x80000017e5e07c46 */ /* 0x000fe2000f8001ff */
[----:B------:R-:W-:Y:S01]  /*4450*/  FMUL.FTZ R32, R32, UR25 ;  /* 0x0000001920207c20 */ /* 0x000fe20008410000 */
[----:B------:R-:W-:Y:S01]  /*4460*/  VIADDMNMX R223, R230, -UR23, RZ, !PT ;  /* 0x80000017e6df7c46 */ /* 0x000fe2000f8001ff */
[----:B------:R-:W-:Y:S01]  /*4470*/  FMUL.FTZ R65, R65, UR25 ;  /* 0x0000001941417c20 */ /* 0x000fe20008410000 */
[C---:B------:R-:W-:Y:S01]  /*4480*/  ISETP.GE.AND P5, PT, R4.reuse, R233, PT ;  /* 0x000000e90400720c */ /* 0x040fe20003fa6270 */
[----:B------:R-:W-:Y:S01]  /*4490*/  IMAD.IADD R8, R227, 0x1, -R5 ;  /* 0x00000001e3087824 */ /* 0x000fe200078e0a05 */
[C---:B------:R-:W-:Y:S01]  /*44a0*/  ISETP.GE.AND P3, PT, R4.reuse, R232, PT ;  /* 0x000000e80400720c */ /* 0x040fe20003f66270 */
[----:B------:R-:W-:Y:S01]  /*44b0*/  FMUL.FTZ R39, R39, UR25 ;  /* 0x0000001927277c20 */ /* 0x000fe20008410000 */
[C---:B------:R-:W-:Y:S01]  /*44c0*/  ISETP.GE.AND P1, PT, R4.reuse, R231, PT ;  /* 0x000000e70400720c */ /* 0x040fe20003f26270 */
[----:B------:R-:W-:Y:S01]  /*44d0*/  MUFU.TANH R14, R67 ;  /* 0x00000043000e7308 */ /* 0x000fe20000002400 */
[C---:B------:R-:W-:Y:S01]  /*44e0*/  ISETP.LT.OR P6, PT, R4.reuse, R226, P6 ;  /* 0x000000e20400720c */ /* 0x040fe200037c1670 */
[----:B------:R-:W-:Y:S01]  /*44f0*/  FMUL.FTZ R83, R21, UR25 ;  /* 0x0000001915537c20 */ /* 0x000fe20008410000 */
[C---:B------:R-:W-:Y:S01]  /*4500*/  ISETP.LT.OR P5, PT, R4.reuse, R225, P5 ;  /* 0x000000e10400720c */ /* 0x040fe20002fa1670 */
[----:B------:R-:W-:Y:S01]  /*4510*/  FMUL.FTZ R98, R49, UR25 ;  /* 0x0000001931627c20 */ /* 0x000fe20008410000 */
[C---:B------:R-:W-:Y:S01]  /*4520*/  ISETP.LT.OR P3, PT, R4.reuse, R224, P3 ;  /* 0x000000e00400720c */ /* 0x040fe20001f61670 */
[----:B------:R-:W-:Y:S01]  /*4530*/  IMAD.MOV.U32 R9, RZ, RZ, R7 ;  /* 0x000000ffff097224 */ /* 0x000fe200078e0007 */
[----:B------:R-:W-:Y:S01]  /*4540*/  ISETP.LT.OR P1, PT, R4, R223, P1 ;  /* 0x000000df0400720c */ /* 0x000fe20000f21670 */
[----:B------:R-:W-:Y:S01]  /*4550*/  FMUL.FTZ R99, R51, UR25 ;  /* 0x0000001933637c20 */ /* 0x000fe20008410000 */
[----:B------:R-:W-:Y:S01]  /*4560*/  IABS R6, R6 ;  /* 0x0000000600067213 */ /* 0x000fe20000000000 */
[----:B------:R-:W-:Y:S01]  /*4570*/  FMUL.FTZ R49, R16, UR25 ;  /* 0x0000001910317c20 */ /* 0x000fe20008410000 */
[----:B------:R-:W-:Y:S01]  /*4580*/  IABS R4, R11 ;  /* 0x0000000b00047213 */ /* 0x000fe20000000000 */
[----:B------:R-:W1:Y:S01]  /*4590*/  MUFU.TANH R21, R37 ;  /* 0x0000002500157308 */ /* 0x000e620000002400 */
[----:B------:R-:W-:Y:S01]  /*45a0*/  IABS R7, R10 ;  /* 0x0000000a00077213 */ /* 0x000fe20000000000 */
[----:B------:R-:W-:Y:S01]  /*45b0*/  FMUL.FTZ R51, R17, UR25 ;  /* 0x0000001911337c20 */ /* 0x000fe20008410000 */
[----:B------:R-:W-:Y:S01]  /*45c0*/  IABS R12, R8 ;  /* 0x00000008000c7213 */ /* 0x000fe20000000000 */
[----:B------:R-:W-:Y:S01]  /*45d0*/  IMAD.MOV.U32 R8, RZ, RZ, R6 ;  /* 0x000000ffff087224 */ /* 0x000fe200078e0006 */
[C---:B------:R-:W-:Y:S01]  /*45e0*/  ISETP.GE.AND P2, PT, R3.reuse, R233, PT ;  /* 0x000000e90300720c */ /* 0x040fe20003f46270 */
[----:B------:R-:W-:Y:S01]  /*45f0*/  IMAD.MOV.U32 R6, RZ, RZ, R4 ;  /* 0x000000ffff067224 */ /* 0x000fe200078e0004 */
[----:B------:R-:W-:Y:S01]  /*4600*/  I2FP.F32.S32 R10, R9 ;  /* 0x00000009000a7245 */ /* 0x000fe20000201400 */
[----:B------:R-:W2:Y:S01]  /*4610*/  MUFU.TANH R13, R32 ;  /* 0x00000020000d7308 */ /* 0x000ea20000002400 */
[----:B------:R-:W-:Y:S01]  /*4620*/  IMAD.MOV.U32 R4, RZ, RZ, R7 ;  /* 0x000000ffff047224 */ /* 0x000fe200078e0007 */
[----:B------:R-:W-:Y:S01]  /*4630*/  I2FP.F32.S32 R9, R8 ;  /* 0x0000000800097245 */ /* 0x000fe20000201400 */
[----:B------:R-:W-:Y:S01]  /*4640*/  IMAD.MOV.U32 R7, RZ, RZ, R12 ;  /* 0x000000ffff077224 */ /* 0x000fe200078e000c */
[----:B------:R-:W-:Y:S01]  /*4650*/  ISETP.LT.OR P2, PT, R3, R225, P2 ;  /* 0x000000e10300720c */ /* 0x000fe20001741670 */
[----:B------:R-:W-:Y:S01]  /*4660*/  FMUL.FTZ R69, R59, UR25 ;  /* 0x000000193b457c20 */ /* 0x000fe20008410000 */
[----:B------:R-:W-:Y:S01]  /*4670*/  I2FP.F32.S32 R4, R4 ;  /* 0x0000000400047245 */ /* 0x000fe20000201400 */
[----:B------:R-:W-:Y:S01]  /*4680*/  FMUL.FTZ R33, R33, UR25 ;  /* 0x0000001921217c20 */ /* 0x000fe20008410000 */
[----:B------:R-:W3:Y:S01]  /*4690*/  MUFU.TANH R16, R65 ;  /* 0x0000004100107308 */ /* 0x000ee20000002400 */
[----:B------:R-:W-:Y:S01]  /*46a0*/  I2FP.F32.S32 R8, R6 ;  /* 0x0000000600087245 */ /* 0x000fe20000201400 */
[----:B-1----:R-:W-:Y:S01]  /*46b0*/  FFMA.FTZ R10, R10, -UR19, R21 ;  /* 0x800000130a0a7c23 */ /* 0x002fe20008010015 */
[----:B------:R-:W-:Y:S01]  /*46c0*/  I2FP.F32.S32 R6, R7 ;  /* 0x0000000700067245 */ /* 0x000fe20000201400 */
[----:B------:R-:W-:Y:S01]  /*46d0*/  FFMA.FTZ R14, R4, -UR19, R14 ;  /* 0x80000013040e7c23 */ /* 0x000fe2000801000e */
[----:B------:R-:W-:Y:S01]  /*46e0*/  FSEL R59, R19, -INF , !P2 ;  /* 0xff800000133b7808 */ /* 0x000fe20005000000 */
[C---:B------:R-:W-:Y:S01]  /*46f0*/  VIADD R4, R3.reuse, 0x9 ;  /* 0x0000000903047836 */ /* 0x040fe20000000000 */
[C---:B------:R-:W-:Y:S01]  /*4700*/  ISETP.GE.AND P0, PT, R3.reuse, R234, PT ;  /* 0x000000ea0300720c */ /* 0x040fe20003f06270 */
[----:B------:R-:W1:Y:S01]  /*4710*/  MUFU.TANH R17, R39 ;  /* 0x0000002700117308 */ /* 0x000e620000002400 */
[C---:B------:R-:W-:Y:S01]  /*4720*/  ISETP.GE.AND P4, PT, R3.reuse, R232, PT ;  /* 0x000000e80300720c */ /* 0x040fe20003f86270 */
[----:B--2---:R-:W-:Y:S01]  /*4730*/  FFMA.FTZ R13, R6, -UR19, R13 ;  /* 0x80000013060d7c23 */ /* 0x004fe2000801000d */
[C---:B------:R-:W-:Y:S01]  /*4740*/  ISETP.GE.AND P2, PT, R3.reuse, R231, PT ;  /* 0x000000e70300720c */ /* 0x040fe20003f46270 */
[--C-:B------:R-:W-:Y:S01]  /*4750*/  IMAD.IADD R6, R228, 0x1, -R5.reuse ;  /* 0x00000001e4067824 */ /* 0x100fe200078e0a05 */
[C---:B------:R-:W-:Y:S01]  /*4760*/  ISETP.LT.OR P0, PT, R3.reuse, R226, P0 ;  /* 0x000000e20300720c */ /* 0x040fe20000701670 */
[----:B------:R-:W-:Y:S01]  /*4770*/  FMUL.FTZ R60, R60, UR25 ;  /* 0x000000193c3c7c20 */ /* 0x000fe20008410000 */
[C---:B------:R-:W-:Y:S01]  /*4780*/  ISETP.LT.OR P4, PT, R3.reuse, R224, P4 ;  /* 0x000000e00300720c */ /* 0x040fe20002781670 */
[----:B------:R-:W-:Y:S01]  /*4790*/  FMUL.FTZ R34, R34, UR25 ;  /* 0x0000001922227c20 */ /* 0x000fe20008410000 */
[----:B---3--:R-:W-:Y:S01]  /*47a0*/  FFMA.FTZ R16, R8, -UR19, R16 ;  /* 0x8000001308107c23 */ /* 0x008fe20008010010 */
[----:B------:R-:W-:Y:S01]  /*47b0*/  ISETP.LT.OR P2, PT, R3, R223, P2 ;  /* 0x000000df0300720c */ /* 0x000fe20001741670 */
[----:B------:R-:W-:-:S02]  /*47c0*/  IMAD.IADD R8, R229, 0x1, -R5 ;  /* 0x00000001e5087824 */ /* 0x000fc400078e0a05 */
[----:B------:R-:W-:Y:S01]  /*47d0*/  FMUL.FTZ R87, R40, UR25 ;  /* 0x0000001928577c20 */ /* 0x000fe20008410000 */
[----:B------:R-:W-:Y:S01]  /*47e0*/  FSEL R40, R10, -INF , !P6 ;  /* 0xff8000000a287808 */ /* 0x000fe20007000000 */
[----:B------:R-:W-:Y:S01]  /*47f0*/  FMUL.FTZ R62, R62, UR25 ;  /* 0x000000193e3e7c20 */ /* 0x000fe20008410000 */
[----:B------:R-:W-:Y:S01]  /*4800*/  FSEL R36, R20, -INF , !P0 ;  /* 0xff80000014247808 */ /* 0x000fe20004000000 */
[----:B------:R-:W-:Y:S01]  /*4810*/  MUFU.TANH R10, R33 ;  /* 0x00000021000a7308 */ /* 0x000fe20000002400 */
[----:B-1----:R-:W-:Y:S01]  /*4820*/  FFMA.FTZ R17, R9, -UR19, R17 ;  /* 0x8000001309117c23 */ /* 0x002fe20008010011 */
[----:B------:R-:W-:Y:S01]  /*4830*/  IMAD.IADD R9, R227, 0x1, -R4 ;  /* 0x00000001e3097824 */ /* 0x000fe200078e0a04 */
[----:B------:R-:W-:Y:S01]  /*4840*/  FSEL R37, R18, -INF , !P4 ;  /* 0xff80000012257808 */ /* 0x000fe20006000000 */
[----:B------:R-:W-:Y:S01]  /*4850*/  FMUL.FTZ R28, R28, UR25 ;  /* 0x000000191c1c7c20 */ /* 0x000fe20008410000 */
[----:B------:R-:W-:Y:S01]  /*4860*/  FSEL R38, R15, -INF , !P2 ;  /* 0xff8000000f267808 */ /* 0x000fe20005000000 */
[----:B------:R-:W-:Y:S01]  /*4870*/  FMUL.FTZ R61, R61, UR25 ;  /* 0x000000193d3d7c20 */ /* 0x000fe20008410000 */
[----:B------:R-:W-:Y:S01]  /*4880*/  IABS R7, R6 ;  /* 0x0000000600077213 */ /* 0x000fe20000000000 */
[----:B------:R-:W1:Y:S01]  /*4890*/  MUFU.TANH R19, R60 ;  /* 0x0000003c00137308 */ /* 0x000e620000002400 */
[----:B------:R-:W-:Y:S01]  /*48a0*/  ISETP.GE.AND P0, PT, R5, R234, PT ;  /* 0x000000ea0500720c */ /* 0x000fe20003f06270 */
[----:B------:R-:W-:Y:S01]  /*48b0*/  FMUL.FTZ R68, R57, UR25 ;  /* 0x0000001939447c20 */ /* 0x000fe20008410000 */
[----:B------:R-:W-:Y:S01]  /*48c0*/  ISETP.GE.AND P4, PT, R5, R233, PT ;  /* 0x000000e90500720c */ /* 0x000fe20003f86270 */
[----:B------:R-:W-:Y:S01]  /*48d0*/  FMUL.FTZ R71, R25, UR25 ;  /* 0x0000001919477c20 */ /* 0x000fe20008410000 */
[----:B------:R-:W-:Y:S01]  /*48e0*/  ISETP.GE.AND P2, PT, R5, R232, PT ;  /* 0x000000e80500720c */ /* 0x000fe20003f46270 */
[----:B------:R-:W-:Y:S01]  /*48f0*/  FMUL.FTZ R72, R27, UR25 ;  /* 0x000000191b487c20 */ /* 0x000fe20008410000 */
[C---:B------:R-:W-:Y:S01]  /*4900*/  ISETP.GE.AND P6, PT, R5.reuse, R231, PT ;  /* 0x000000e70500720c */ /* 0x040fe20003fc6270 */
[----:B------:R-:W2:Y:S01]  /*4910*/  MUFU.TANH R12, R34 ;  /* 0x00000022000c7308 */ /* 0x000ea20000002400 */
[----:B------:R-:W-:Y:S01]  /*4920*/  IABS R6, R8 ;  /* 0x0000000800067213 */ /* 0x000fe20000000000 */
[----:B------:R-:W-:Y:S01]  /*4930*/  FMUL.FTZ R96, R48, UR25 ;  /* 0x0000001930607c20 */ /* 0x000fe20008410000 */
[----:B------:R-:W-:Y:S01]  /*4940*/  IABS R8, R9 ;  /* 0x0000000900087213 */ /* 0x000fe20000000000 */
[----:B------:R-:W-:Y:S01]  /*4950*/  IMAD.MOV.U32 R9, RZ, RZ, R7 ;  /* 0x000000ffff097224 */ /* 0x000fe200078e0007 */
[C---:B------:R-:W-:Y:S01]  /*4960*/  ISETP.LT.OR P0, PT, R5.reuse, R226, P0 ;  /* 0x000000e20500720c */ /* 0x040fe20000701670 */
[----:B------:R-:W-:Y:S01]  /*4970*/  IMAD.MOV.U32 R7, RZ, RZ, R6 ;  /* 0x000000ffff077224 */ /* 0x000fe200078e0006 */
[C---:B------:R-:W-:Y:S01]  /*4980*/  ISETP.LT.OR P4, PT, R5.reuse, R225, P4 ;  /* 0x000000e10500720c */ /* 0x040fe20002781670 */
[----:B------:R-:W3:Y:S01]  /*4990*/  MUFU.TANH R11, R62 ;  /* 0x0000003e000b7308 */ /* 0x000ee20000002400 */
[C---:B------:R-:W-:Y:S01]  /*49a0*/  ISETP.LT.OR P2, PT, R5.reuse, R224, P2 ;  /* 0x000000e00500720c */ /* 0x040fe20001741670 */
[----:B------:R-:W-:Y:S01]  /*49b0*/  IMAD.MOV.U32 R6, RZ, RZ, R8 ;  /* 0x000000ffff067224 */ /* 0x000fe200078e0008 */
[----:B------:R-:W-:Y:S01]  /*49c0*/  ISETP.LT.OR P6, PT, R5, R223, P6 ;  /* 0x000000df0500720c */ /* 0x000fe200037c1670 */
[----:B------:R-:W-:Y:S01]  /*49d0*/  IMAD.IADD R5, R230, 0x1, -R5 ;  /* 0x00000001e6057824 */ /* 0x000fe200078e0a05 */
[----:B------:R-:W-:Y:S01]  /*49e0*/  I2FP.F32.S32 R8, R7 ;  /* 0x0000000700087245 */ /* 0x000fe20000201400 */
[----:B------:R-:W-:Y:S01]  /*49f0*/  FMUL.FTZ R63, R63, UR25 ;  /* 0x000000193f3f7c20 */ /* 0x000fe20008410000 */
[----:B------:R-:W-:Y:S01]  /*4a00*/  I2FP.F32.S32 R6, R6 ;  /* 0x0000000600067245 */ /* 0x000fe20000201400 */
[----:B------:R-:W-:Y:S01]  /*4a10*/  FMUL.FTZ R35, R35, UR25 ;  /* 0x0000001923237c20 */ /* 0x000fe20008410000 */
[----:B------:R-:W-:Y:S01]  /*4a20*/  IABS R5, R5 ;  /* 0x0000000500057213 */ /* 0x000fe20000000000 */
[----:B-1----:R-:W-:Y:S01]  /*4a30*/  FFMA.FTZ R15, R8, -UR19, R19 ;  /* 0x80000013080f7c23 */ /* 0x002fe20008010013 */
[----:B------:R-:W-:Y:S01]  /*4a40*/  I2FP.F32.S32 R9, R9 ;  /* 0x0000000900097245 */ /* 0x000fe20000201400 */
[----:B------:R-:W-:Y:S01]  /*4a50*/  FFMA.FTZ R10, R6, -UR19, R10 ;  /* 0x80000013060a7c23 */ /* 0x000fe2000801000a */
[----:B------:R-:W-:Y:S01]  /*4a60*/  I2FP.F32.S32 R7, R5 ;  /* 0x0000000500077245 */ /* 0x000fe20000201400 */
[----:B------:R-:W-:Y:S01]  /*4a70*/  VIADD R5, R3, 0x10 ;  /* 0x0000001003057836 */ /* 0x000fe20000000000 */
[----:B------:R-:W-:Y:S01]  /*4a80*/  FSEL R57, R17, -INF , !P5 ;  /* 0xff80000011397808 */ /* 0x000fe20006800000 */
[----:B------:R-:W-:-:S02]  /*4a90*/  IMAD.IADD R6, R228, 0x1, -R4 ;  /* 0x00000001e4067824 */ /* 0x000fc400078e0a04 */
[----:B--2---:R-:W-:Y:S01]  /*4aa0*/  FFMA.FTZ R12, R9, -UR19, R12 ;  /* 0x80000013090c7c23 */ /* 0x004fe2000801000c */
[----:B------:R-:W-:Y:S01]  /*4ab0*/  IMAD.IADD R8, R229, 0x1, -R4 ;  /* 0x00000001e5087824 */ /* 0x000fe200078e0a04 */
[----:B------:R-:W-:Y:S01]  /*4ac0*/  FSEL R25, R16, -INF , !P3 ;  /* 0xff80000010197808 */ /* 0x000fe20005800000 */
[----:B------:R-:W-:Y:S01]  /*4ad0*/  IMAD.IADD R9, R227, 0x1, -R5 ;  /* 0x00000001e3097824 */ /* 0x000fe200078e0a05 */
[----:B------:R-:W-:Y:S01]  /*4ae0*/  FSEL R27, R14, -INF , !P1 ;  /* 0xff8000000e1b7808 */ /* 0x000fe20004800000 */
[----:B---3--:R-:W-:Y:S01]  /*4af0*/  FFMA.FTZ R11, R7, -UR19, R11 ;  /* 0x80000013070b7c23 */ /* 0x008fe2000801000b */
[----:B------:R-:W-:Y:S01]  /*4b00*/  FSEL R48, R13, -INF , !P0 ;  /* 0xff8000000d307808 */ /* 0x000fe20004000000 */
[----:B------:R-:W1:Y:S01]  /*4b10*/  MUFU.TANH R18, R61 ;  /* 0x0000003d00127308 */ /* 0x000e620000002400 */
[C---:B------:R-:W-:Y:S01]  /*4b20*/  ISETP.GE.AND P5, PT, R4.reuse, R234, PT ;  /* 0x000000ea0400720c */ /* 0x040fe20003fa6270 */
[----:B------:R-:W-:Y:S01]  /*4b30*/  FMUL.FTZ R74, R53, UR25 ;  /* 0x00000019354a7c20 */ /* 0x000fe20008410000 */
[----:B------:R-:W-:Y:S01]  /*4b40*/  ISETP.GE.AND P3, PT, R4, R233, PT ;  /* 0x000000e90400720c */ /* 0x000fe20003f66270 */
[----:B------:R-:W-:Y:S01]  /*4b50*/  FMUL.FTZ R73, R54, UR25 ;  /* 0x0000001936497c20 */ /* 0x000fe20008410000 */
[C---:B------:R-:W-:Y:S01]  /*4b60*/  ISETP.GE.AND P1, PT, R4.reuse, R232, PT ;  /* 0x000000e80400720c */ /* 0x040fe20003f26270 */
[----:B------:R-:W-:Y:S01]  /*4b70*/  FMUL.FTZ R75, R55, UR25 ;  /* 0x00000019374b7c20 */ /* 0x000fe20008410000 */
[----:B------:R-:W-:Y:S01]  /*4b80*/  ISETP.GE.AND P0, PT, R4, R231, PT ;  /* 0x000000e70400720c */ /* 0x000fe20003f06270 */
[----:B------:R-:W2:Y:S01]  /*4b90*/  MUFU.TANH R13, R28 ;  /* 0x0000001c000d7308 */ /* 0x000ea20000002400 */
[----:B------:R-:W-:Y:S01]  /*4ba0*/  IABS R7, R6 ;  /* 0x0000000600077213 */ /* 0x000fe20000000000 */
[----:B------:R-:W-:Y:S01]  /*4bb0*/  FMUL.FTZ R53, R24, UR25 ;  /* 0x0000001918357c20 */ /* 0x000fe20008410000 */
[----:B------:R-:W-:Y:S01]  /*4bc0*/  IABS R6, R8 ;  /* 0x0000000800067213 */ /* 0x000fe20000000000 */
[----:B------:R-:W-:Y:S01]  /*4bd0*/  FMUL.FTZ R54, R26, UR25 ;  /* 0x000000191a367c20 */ /* 0x000fe20008410000 */
[----:B------:R-:W-:Y:S01]  /*4be0*/  IABS R8, R9 ;  /* 0x0000000900087213 */ /* 0x000fe20000000000 */
[----:B------:R-:W-:Y:S01]  /*4bf0*/  IMAD.MOV.U32 R9, RZ, RZ, R7 ;  /* 0x000000ffff097224 */ /* 0x000fe200078e0007 */
[C---:B------:R-:W-:Y:S01]  /*4c00*/  ISETP.LT.OR P5, PT, R4.reuse, R226, P5 ;  /* 0x000000e20400720c */ /* 0x040fe20002fa1670 */
[----:B------:R-:W3:Y:S01]  /*4c10*/  MUFU.TANH R20, R35 ;  /* 0x0000002300147308 */ /* 0x000ee20000002400 */
[C---:B------:R-:W-:Y:S01]  /*4c20*/  ISETP.LT.OR P3, PT, R4.reuse, R225, P3 ;  /* 0x000000e10400720c */ /* 0x040fe20001f61670 */
[----:B------:R-:W-:Y:S01]  /*4c30*/  IMAD.MOV.U32 R7, RZ, RZ, R6 ;  /* 0x000000ffff077224 */ /* 0x000fe200078e0006 */
[C---:B------:R-:W-:Y:S01]  /*4c40*/  ISETP.LT.OR P1, PT, R4.reuse, R224, P1 ;  /* 0x000000e00400720c */ /* 0x040fe20000f21670 */
[----:B------:R-:W-:Y:S01]  /*4c50*/  IMAD.MOV.U32 R6, RZ, RZ, R8 ;  /* 0x000000ffff067224 */ /* 0x000fe200078e0008 */
[----:B------:R-:W-:Y:S01]  /*4c60*/  ISETP.LT.OR P0, PT, R4, R223, P0 ;  /* 0x000000df0400720c */ /* 0x000fe20000701670 */
[----:B------:R-:W-:Y:S01]  /*4c70*/  IMAD.IADD R4, R230, 0x1, -R4 ;  /* 0x00000001e6047824 */ /* 0x000fe200078e0a04 */
[----:B------:R-:W-:Y:S01]  /*4c80*/  I2FP.F32.S32 R8, R7 ;  /* 0x0000000700087245 */ /* 0x000fe20000201400 */
[----:B------:R-:W4:Y:S01]  /*4c90*/  MUFU.TANH R17, R63 ;  /* 0x0000003f00117308 */ /* 0x000f220000002400 */
[----:B------:R-:W-:Y:S01]  /*4ca0*/  I2FP.F32.S32 R6, R6 ;  /* 0x0000000600067245 */ /* 0x000fe20000201400 */
[----:B------:R-:W-:Y:S01]  /*4cb0*/  FMUL.FTZ R56, R56, UR25 ;  /* 0x0000001938387c20 */ /* 0x000fe20008410000 */
[----:B------:R-:W-:Y:S01]  /*4cc0*/  IABS R4, R4 ;  /* 0x0000000400047213 */ /* 0x000fe20000000000 */
[----:B-1----:R-:W-:Y:S01]  /*4cd0*/  FFMA.FTZ R18, R8, -UR19, R18 ;  /* 0x8000001308127c23 */ /* 0x002fe20008010012 */
[----:B------:R-:W-:Y:S01]  /*4ce0*/  I2FP.F32.S32 R9, R9 ;  /* 0x0000000900097245 */ /* 0x000fe20000201400 */
[----:B--2---:R-:W-:Y:S01]  /*4cf0*/  FFMA.FTZ R13, R6, -UR19, R13 ;  /* 0x80000013060d7c23 */ /* 0x004fe2000801000d */
[----:B------:R-:W-:Y:S01]  /*4d00*/  I2FP.F32.S32 R7, R4 ;  /* 0x0000000400077245 */ /* 0x000fe20000201400 */
[----:B------:R-:W-:Y:S01]  /*4d10*/  VIADD R4, R3, 0x11 ;  /* 0x0000001103047836 */ /* 0x000fe20000000000 */
[----:B------:R-:W-:Y:S01]  /*4d20*/  FSEL R55, R12, -INF , !P4 ;  /* 0xff8000000c377808 */ /* 0x000fe20006000000 */
[--C-:B------:R-:W-:Y:S01]  /*4d30*/  IMAD.IADD R8, R228, 0x1, -R5.reuse ;  /* 0x00000001e4087824 */ /* 0x100fe200078e0a05 */
[----:B------:R-:W-:Y:S01]  /*4d40*/  FSEL R24, R15, -INF , !P2 ;  /* 0xff8000000f187808 */ /* 0x000fe20005000000 */
[----:B------:R-:W-:Y:S01]  /*4d50*/  IMAD.IADD R6, R227, 0x1, -R4 ;  /* 0x00000001e3067824 */ /* 0x000fe200078e0a04 */
[----:B------:R-:W-:Y:S01]  /*4d60*/  FSEL R26, R11, -INF , !P6 ;  /* 0xff8000000b1a7808 */ /* 0x000fe20007000000 */
[----:B---3--:R-:W-:Y:S01]  /*4d70*/  FFMA.FTZ R19, R9, -UR19, R20 ;  /* 0x8000001309137c23 */ /* 0x008fe20008010014 */
[----:B------:R-:W-:Y:S01]  /*4d80*/  FSEL R35, R10, -INF , !P5 ;  /* 0xff8000000a237808 */ /* 0x000fe20006800000 */
[----:B------:R-:W-:Y:S01]  /*4d90*/  IMAD.IADD R9, R229, 0x1, -R5 ;  /* 0x00000001e5097824 */ /* 0x000fe200078e0a05 */
[----:B------:R-:W-:Y:S01]  /*4da0*/  ISETP.GE.AND P4, PT, R5, R234, PT ;  /* 0x000000ea0500720c */ /* 0x000fe20003f86270 */
[----:B----4-:R-:W-:Y:S01]  /*4db0*/  FFMA.FTZ R17, R7, -UR19, R17 ;  /* 0x8000001307117c23 */ /* 0x010fe20008010011 */
[C---:B------:R-:W-:Y:S01]  /*4dc0*/  ISETP.GE.AND P2, PT, R5.reuse, R233, PT ;  /* 0x000000e90500720c */ /* 0x040fe20003f46270 */
[----:B------:R-:W1:Y:S01]  /*4dd0*/  MUFU.TANH R20, R56 ;  /* 0x0000003800147308 */ /* 0x000e620000002400 */
[C---:B------:R-:W-:Y:S01]  /*4de0*/  ISETP.GE.AND P6, PT, R5.reuse, R232, PT ;  /* 0x000000e80500720c */ /* 0x040fe20003fc6270 */
[----:B------:R-:W-:Y:S01]  /*4df0*/  IMAD.IADD R7, R230, 0x1, -R5 ;  /* 0x00000001e6077824 */ /* 0x000fe200078e0a05 */
[----:B------:R-:W-:Y:S01]  /*4e00*/  ISETP.GE.AND P5, PT, R5, R231, PT ;  /* 0x000000e70500720c */ /* 0x000fe20003fa6270 */
[----:B------:R-:W-:Y:S01]  /*4e10*/  FMUL.FTZ R31, R31, UR25 ;  /* 0x000000191f1f7c20 */ /* 0x000fe20008410000 */
[C---:B------:R-:W-:Y:S01]  /*4e20*/  ISETP.LT.OR P4, PT, R5.reuse, R226, P4 ;  /* 0x000000e20500720c */ /* 0x040fe20002781670 */
[----:B------:R-:W-:Y:S01]  /*4e30*/  FMUL.FTZ R58, R58, UR25 ;  /* 0x000000193a3a7c20 */ /* 0x000fe20008410000 */
[----:B------:R-:W-:Y:S01]  /*4e40*/  ISETP.LT.OR P2, PT, R5, R225, P2 ;  /* 0x000000e10500720c */ /* 0x000fe20001741670 */
[----:B------:R-:W-:Y:S01]  /*4e50*/  FMUL.FTZ R29, R29, UR25 ;  /* 0x000000191d1d7c20 */ /* 0x000fe20008410000 */
[C---:B------:R-:W-:Y:S01]  /*4e60*/  ISETP.LT.OR P6, PT, R5.reuse, R224, P6 ;  /* 0x000000e00500720c */ /* 0x040fe200037c1670 */
[----:B------:R-:W-:Y:S01]  /*4e70*/  MUFU.TANH R16, R31 ;  /* 0x0000001f00107308 */ /* 0x000fe20000002400 */
[----:B------:R-:W-:Y:S01]  /*4e80*/  ISETP.LT.OR P5, PT, R5, R223, P5 ;  /* 0x000000df0500720c */ /* 0x000fe20002fa1670 */
[----:B------:R-:W-:Y:S01]  /*4e90*/  IMAD.IADD R10, R228, 0x1, -R4 ;  /* 0x00000001e40a7824 */ /* 0x000fe200078e0a04 */
[----:B------:R-:W-:Y:S01]  /*4ea0*/  IABS R6, R6 ;  /* 0x0000000600067213 */ /* 0x000fe20000000000 */
[----:B------:R-:W-:Y:S01]  /*4eb0*/  FMUL.FTZ R30, R30, UR25 ;  /* 0x000000191e1e7c20 */ /* 0x000fe20008410000 */
[----:B------:R-:W-:Y:S01]  /*4ec0*/  IABS R5, R8 ;  /* 0x0000000800057213 */ /* 0x000fe20000000000 */
[----:B------:R-:W-:Y:S01]  /*4ed0*/  FMUL.FTZ R70, R52, UR25 ;  /* 0x0000001934467c20 */ /* 0x000fe20008410000 */
[----:B------:R-:W-:Y:S01]  /*4ee0*/  IABS R8, R9 ;  /* 0x0000000900087213 */ /* 0x000fe20000000000 */
[----:B------:R-:W-:Y:S01]  /*4ef0*/  IMAD.MOV.U32 R11, RZ, RZ, R6 ;  /* 0x000000ffff0b7224 */ /* 0x000fe200078e0006 */
[----:B------:R-:W2:Y:S01]  /*4f00*/  MUFU.TANH R15, R58 ;  /* 0x0000003a000f7308 */ /* 0x000ea20000002400 */
[----:B------:R-:W-:Y:S01]  /*4f10*/  IMAD.MOV.U32 R6, RZ, RZ, R5 ;  /* 0x000000ffff067224 */ /* 0x000fe200078e0005 */
[----:B------:R-:W-:Y:S01]  /*4f20*/  IABS R5, R10 ;  /* 0x0000000a00057213 */ /* 0x000fe20000000000 */
[----:B------:R-:W-:Y:S01]  /*4f30*/  FMUL.FTZ R84, R23, UR25 ;  /* 0x0000001917547c20 */ /* 0x000fe20008410000 */
[----:B------:R-:W-:Y:S01]  /*4f40*/  IABS R7, R7 ;  /* 0x0000000700077213 */ /* 0x000fe20000000000 */
[----:B------:R-:W-:Y:S01]  /*4f50*/  FMUL.FTZ R81, R22, UR25 ;  /* 0x0000001916517c20 */ /* 0x000fe20008410000 */
[----:B------:R-:W-:Y:S01]  /*4f60*/  I2FP.F32.S32 R9, R6 ;  /* 0x0000000600097245 */ /* 0x000fe20000201400 */
[----:B------:R-:W-:Y:S01]  /*4f70*/  FMUL.FTZ R82, R46, UR25 ;  /* 0x000000192e527c20 */ /* 0x000fe20008410000 */
[----:B------:R-:W3:Y:S01]  /*4f80*/  MUFU.TANH R14, R29 ;  /* 0x0000001d000e7308 */ /* 0x000ee20000002400 */
[----:B------:R-:W-:Y:S01]  /*4f90*/  I2FP.F32.S32 R6, R8 ;  /* 0x0000000800067245 */ /* 0x000fe20000201400 */
[----:B------:R-:W-:Y:S01]  /*4fa0*/  FMUL.FTZ R85, R45, UR25 ;  /* 0x000000192d557c20 */ /* 0x000fe20008410000 */
[----:B------:R-:W-:Y:S01]  /*4fb0*/  I2FP.F32.S32 R7, R7 ;  /* 0x0000000700077245 */ /* 0x000fe20000201400 */
[----:B------:R-:W-:Y:S01]  /*4fc0*/  FMUL.FTZ R86, R47, UR25 ;  /* 0x000000192f567c20 */ /* 0x000fe20008410000 */
[----:B------:R-:W-:Y:S01]  /*4fd0*/  I2FP.F32.S32 R8, R11 ;  /* 0x0000000b00087245 */ /* 0x000fe20000201400 */
[----:B-1----:R-:W-:Y:S01]  /*4fe0*/  FFMA.FTZ R20, R6, -UR19, R20 ;  /* 0x8000001306147c23 */ /* 0x002fe20008010014 */
[----:B------:R-:W-:Y:S01]  /*4ff0*/  I2FP.F32.S32 R6, R5 ;  /* 0x0000000500067245 */ /* 0x000fe20000201400 */
[----:B------:R-:W1:Y:S01]  /*5000*/  MUFU.TANH R21, R30 ;  /* 0x0000001e00157308 */ /* 0x000e620000002400 */
[----:B------:R-:W-:Y:S01]  /*5010*/  VIADD R5, R3, 0x18 ;  /* 0x0000001803057836 */ /* 0x000fe20000000000 */
[----:B------:R-:W-:Y:S01]  /*5020*/  FSEL R52, R19, -INF , !P3 ;  /* 0xff80000013347808 */ /* 0x000fe20005800000 */
[----:B--2---:R-:W-:Y:S01]  /*5030*/  FFMA.FTZ R15, R7, -UR19, R15 ;  /* 0x80000013070f7c23 */ /* 0x004fe2000801000f */
[----:B------:R-:W-:Y:S01]  /*5040*/  FFMA.FTZ R16, R6, -UR19, R16 ;  /* 0x8000001306107c23 */ /* 0x000fe20008010010 */
[----:B------:R-:W-:Y:S01]  /*5050*/  FSEL R23, R18, -INF , !P1 ;  /* 0xff80000012177808 */ /* 0x000fe20004800000 */
[----:B------:R-:W-:Y:S01]  /*5060*/  IMAD.IADD R6, R229, 0x1, -R4 ;  /* 0x00000001e5067824 */ /* 0x000fe200078e0a04 */
[----:B------:R-:W-:Y:S01]  /*5070*/  FSEL R28, R17, -INF , !P0 ;  /* 0xff800000111c7808 */ /* 0x000fe20004000000 */
[----:B------:R-:W-:Y:S01]  /*5080*/  IMAD.IADD R7, R227, 0x1, -R5 ;  /* 0x00000001e3077824 */ /* 0x000fe200078e0a05 */
[----:B------:R-:W-:Y:S01]  /*5090*/  FSEL R32, R13, -INF , !P4 ;  /* 0xff8000000d207808 */ /* 0x000fe20006000000 */
[----:B---3--:R-:W-:Y:S01]  /*50a0*/  FFMA.FTZ R14, R8, -UR19, R14 ;  /* 0x80000013080e7c23 */ /* 0x008fe2000801000e */
[----:B------:R-:W-:Y:S01]  /*50b0*/  ISETP.GE.AND P3, PT, R4, R234, PT ;  /* 0x000000ea0400720c */ /* 0x000fe20003f66270 */
[----:B------:R-:W-:Y:S01]  /*50c0*/  IMAD.IADD R8, R230, 0x1, -R4 ;  /* 0x00000001e6087824 */ /* 0x000fe200078e0a04 */
[C---:B------:R-:W-:Y:S01]  /*50d0*/  ISETP.GE.AND P1, PT, R4.reuse, R233, PT ;  /* 0x000000e90400720c */ /* 0x040fe20003f26270 */
[----:B------:R-:W-:Y:S01]  /*50e0*/  MUFU.TANH R12, R69 ;  /* 0x00000045000c7308 */ /* 0x000fe20000002400 */
[----:B------:R-:W-:Y:S01]  /*50f0*/  ISETP.GE.AND P0, PT, R4, R232, PT ;  /* 0x000000e80400720c */ /* 0x000fe20003f06270 */
[----:B------:R-:W-:Y:S01]  /*5100*/  FMUL.FTZ R44, R44, UR25 ;  /* 0x000000192c2c7c20 */ /* 0x000fe20008410000 */
[C---:B------:R-:W-:Y:S01]  /*5110*/  ISETP.GE.AND P4, PT, R4.reuse, R231, PT ;  /* 0x000000e70400720c */ /* 0x040fe20003f86270 */
[----:B-1----:R-:W-:Y:S01]  /*5120*/  FFMA.FTZ R21, R9, -UR19, R21 ;  /* 0x8000001309157c23 */ /* 0x002fe20008010015 */
[C---:B------:R-:W-:Y:S01]  /*5130*/  ISETP.LT.OR P3, PT, R4.reuse, R226, P3 ;  /* 0x000000e20400720c */ /* 0x040fe20001f61670 */
[--C-:B------:R-:W-:Y:S01]  /*5140*/  IMAD.IADD R9, R229, 0x1, -R5.reuse ;  /* 0x00000001e5097824 */ /* 0x100fe200078e0a05 */
[C---:B------:R-:W-:Y:S01]  /*5150*/  ISETP.LT.OR P1, PT, R4.reuse, R225, P1 ;  /* 0x000000e10400720c */ /* 0x040fe20000f21670 */
[----:B------:R-:W1:Y:S01]  /*5160*/  MUFU.TANH R22, R68 ;  /* 0x0000004400167308 */ /* 0x000e620000002400 */
[----:B------:R-:W-:Y:S01]  /*5170*/  ISETP.LT.OR P0, PT, R4, R224, P0 ;  /* 0x000000e00400720c */ /* 0x000fe20000701670 */
[----:B------:R-:W-:Y:S01]  /*5180*/  FMUL.FTZ R76, R76, UR25 ;  /* 0x000000194c4c7c20 */ /* 0x000fe20008410000 */
[----:B------:R-:W-:Y:S01]  /*5190*/  ISETP.LT.OR P4, PT, R4, R223, P4 ;  /* 0x000000df0400720c */ /* 0x000fe20002781670 */
[----:B------:R-:W-:Y:S01]  /*51a0*/  FMUL.FTZ R78, R78, UR25 ;  /* 0x000000194e4e7c20 */ /* 0x000fe20008410000 */
[----:B------:R-:W-:Y:S01]  /*51b0*/  IABS R4, R6 ;  /* 0x0000000600047213 */ /* 0x000fe20000000000 */
[----:B------:R-:W-:Y:S01]  /*51c0*/  IMAD.IADD R6, R228, 0x1, -R5 ;  /* 0x00000001e4067824 */ /* 0x000fe200078e0a05 */
[----:B------:R-:W-:Y:S01]  /*51d0*/  IABS R11, R7 ;  /* 0x00000007000b7213 */ /* 0x000fe20000000000 */
[----:B------:R-:W2:Y:S01]  /*51e0*/  MUFU.TANH R19, R53 ;  /* 0x0000003500137308 */ /* 0x000ea20000002400 */
[----:B------:R-:W-:Y:S01]  /*51f0*/  IABS R7, R8 ;  /* 0x0000000800077213 */ /* 0x000fe20000000000 */
[----:B------:R-:W-:Y:S01]  /*5200*/  IMAD.MOV.U32 R8, RZ, RZ, R4 ;  /* 0x000000ffff087224 */ /* 0x000fe200078e0004 */
[----:B------:R-:W-:Y:S01]  /*5210*/  IABS R6, R6 ;  /* 0x0000000600067213 */ /* 0x000fe20000000000 */
[----:B------:R-:W-:Y:S01]  /*5220*/  FMUL.FTZ R77, R77, UR25 ;  /* 0x000000194d4d7c20 */ /* 0x000fe20008410000 */
[----:B------:R-:W-:Y:S01]  /*5230*/  IABS R4, R9 ;  /* 0x0000000900047213 */ /* 0x000fe20000000000 */
[----:B------:R-:W-:Y:S01]  /*5240*/  IMAD.MOV.U32 R9, RZ, RZ, R11 ;  /* 0x000000ffff097224 */ /* 0x000fe200078e000b */
[----:B------:R-:W-:Y:S01]  /*5250*/  FSEL R143, R21, -INF , !P2 ;  /* 0xff800000158f7808 */ /* 0x000fe20005000000 */
[----:B------:R3:W4:Y:S01]  /*5260*/  MUFU.TANH R17, R54 ;  /* 0x0000003600117308 */ /* 0x0007220000002400 */
[----:B------:R-:W-:Y:S01]  /*5270*/  FSEL R46, R20, -INF , !P6 ;  /* 0xff800000142e7808 */ /* 0x000fe20007000000 */
[----:B------:R-:W-:Y:S01]  /*5280*/  FMUL.FTZ R79, R79, UR25 ;  /* 0x000000194f4f7c20 */ /* 0x000fe20008410000 */
[----:B------:R-:W-:-:S02]  /*5290*/  FSEL R30, R14, -INF , !P3 ;  /* 0xff8000000e1e7808 */ /* 0x000fc40005800000 */
[----:B------:R-:W-:Y:S01]  /*52a0*/  I2FP.F32.S32 R10, R8 ;  /* 0x00000008000a7245 */ /* 0x000fe20000201400 */
[----:B------:R-:W-:Y:S01]  /*52b0*/  IMAD.MOV.U32 R8, RZ, RZ, R6 ;  /* 0x000000ffff087224 */ /* 0x000fe200078e0006 */
[C---:B------:R-:W-:Y:S01]  /*52c0*/  ISETP.GE.AND P2, PT, R5.reuse, R234, PT ;  /* 0x000000ea0500720c */ /* 0x040fe20003f46270 */
[----:B------:R-:W5:Y:S01]  /*52d0*/  MUFU.TANH R18, R70 ;  /* 0x0000004600127308 */ /* 0x000f620000002400 */
[C---:B------:R-:W-:Y:S01]  /*52e0*/  ISETP.GE.AND P6, PT, R5.reuse, R233, PT ;  /* 0x000000e90500720c */ /* 0x040fe20003fc6270 */
[----:B-1----:R-:W-:Y:S01]  /*52f0*/  FFMA.FTZ R13, R10, -UR19, R22 ;  /* 0x800000130a0d7c23 */ /* 0x002fe20008010016 */
[C---:B------:R-:W-:Y:S02]  /*5300*/  ISETP.GE.AND P3, PT, R5.reuse, R231, PT ;  /* 0x000000e70500720c */ /* 0x040fe40003f66270 */
[----:B------:R-:W-:Y:S02]  /*5310*/  I2FP.F32.S32 R6, R7 ;  /* 0x0000000700067245 */ /* 0x000fe40000201400 */
[----:B------:R-:W-:Y:S01]  /*5320*/  ISETP.LT.OR P2, PT, R5, R226, P2 ;  /* 0x000000e20500720c */ /* 0x000fe20001741670 */
[----:B------:R-:W1:Y:S01]  /*5330*/  MUFU.TANH R14, R73 ;  /* 0x00000049000e7308 */ /* 0x000e620000002400 */
[----:B---3--:R-:W-:Y:S01]  /*5340*/  FSEL R54, R15, -INF , !P5 ;  /* 0xff8000000f367808 */ /* 0x008fe20006800000 */
[----:B------:R-:W-:Y:S01]  /*5350*/  FFMA.FTZ R12, R6, -UR19, R12 ;  /* 0x80000013060c7c23 */ /* 0x000fe2000801000c */
[----:B------:R-:W-:-:S02]  /*5360*/  ISETP.GE.AND P5, PT, R5, R232, PT ;  /* 0x000000e80500720c */ /* 0x000fc40003fa6270 */
[C---:B------:R-:W-:Y:S02]  /*5370*/  ISETP.LT.OR P6, PT, R5.reuse, R225, P6 ;  /* 0x000000e10500720c */ /* 0x040fe400037c1670 */
[C---:B------:R-:W-:Y:S01]  /*5380*/  ISETP.LT.OR P5, PT, R5.reuse, R224, P5 ;  /* 0x000000e00500720c */ /* 0x040fe20002fa1670 */
[----:B------:R-:W3:Y:S01]  /*5390*/  MUFU.TANH R15, R71 ;  /* 0x00000047000f7308 */ /* 0x000ee20000002400 */
[----:B------:R-:W-:Y:S01]  /*53a0*/  ISETP.LT.OR P3, PT, R5, R223, P3 ;  /* 0x000000df0500720c */ /* 0x000fe20001f61670 */
[----:B------:R-:W-:Y:S01]  /*53b0*/  IMAD.IADD R5, R230, 0x1, -R5 ;  /* 0x00000001e6057824 */ /* 0x000fe200078e0a05 */
[----:B------:R-:W-:Y:S02]  /*53c0*/  I2FP.F32.S32 R9, R9 ;  /* 0x0000000900097245 */ /* 0x000fe40000201400 */
[----:B------:R-:W-:Y:S02]  /*53d0*/  I2FP.F32.S32 R8, R8 ;  /* 0x0000000800087245 */ /* 0x000fe40000201400 */
[----:B------:R-:W-:Y:S01]  /*53e0*/  I2FP.F32.S32 R7, R4 ;  /* 0x0000000400077245 */ /* 0x000fe20000201400 */
[----:B------:R-:W-:-:S02]  /*53f0*/  VIADD R4, R3, 0x19 ;  /* 0x0000001903047836 */ /* 0x000fc40000000000 */
[----:B--2---:R-:W-:Y:S01]  /*5400*/  FFMA.FTZ R11, R9, -UR19, R19 ;  /* 0x80000013090b7c23 */ /* 0x004fe20008010013 */
[----:B------:R-:W-:Y:S01]  /*5410*/  IABS R5, R5 ;  /* 0x0000000500057213 */ /* 0x000fe20000000000 */
[----:B----4-:R-:W-:Y:S01]  /*5420*/  FFMA.FTZ R17, R8, -UR19, R17 ;  /* 0x8000001308117c23 */ /* 0x010fe20008010011 */
[----:B------:R-:W-:Y:S02]  /*5430*/  IMAD.IADD R9, R228, 0x1, -R4 ;  /* 0x00000001e4097824 */ /* 0x000fe400078e0a04 */
[----:B-----5:R-:W-:Y:S01]  /*5440*/  FFMA.FTZ R18, R7, -UR19, R18 ;  /* 0x8000001307127c23 */ /* 0x020fe20008010012 */
[--C-:B------:R-:W-:Y:S01]  /*5450*/  IMAD.IADD R8, R230, 0x1, -R4.reuse ;  /* 0x00000001e6087824 */ /* 0x100fe200078e0a04 */
[----:B------:R-:W-:Y:S01]  /*5460*/  FSEL R53, R12, -INF , !P4 ;  /* 0xff8000000c357808 */ /* 0x000fe20006000000 */
[--C-:B------:R-:W-:Y:S01]  /*5470*/  IMAD.IADD R6, R227, 0x1, -R4.reuse ;  /* 0x00000001e3067824 */ /* 0x100fe200078e0a04 */
[----:B------:R-:W-:Y:S01]  /*5480*/  FSEL R142, R16, -INF , !P1 ;  /* 0xff800000108e7808 */ /* 0x000fe20004800000 */
[----:B------:R-:W-:Y:S01]  /*5490*/  IMAD.MOV.U32 R7, RZ, RZ, R5 ;  /* 0x000000ffff077224 */ /* 0x000fe200078e0005 */
[----:B------:R-:W-:Y:S01]  /*54a0*/  FSEL R45, R13, -INF , !P0 ;  /* 0xff8000000d2d7808 */ /* 0x000fe20004000000 */
[----:B------:R-:W2:Y:S01]  /*54b0*/  MUFU.TANH R12, R75 ;  /* 0x0000004b000c7308 */ /* 0x000ea20000002400 */
[----:B------:R-:W-:Y:S01]  /*54c0*/  FSEL R33, R11, -INF , !P2 ;  /* 0xff8000000b217808 */ /* 0x000fe20005000000 */
[----:B------:R-:W-:Y:S01]  /*54d0*/  IMAD.IADD R10, R229, 0x1, -R4 ;  /* 0x00000001e50a7824 */ /* 0x000fe200078e0a04 */
[----:B------:R-:W-:-:S02]  /*54e0*/  ISETP.GE.AND P1, PT, R4, R234, PT ;  /* 0x000000ea0400720c */ /* 0x000fc40003f26270 */
[C---:B------:R-:W-:Y:S02]  /*54f0*/  ISETP.GE.AND P0, PT, R4.reuse, R233, PT ;  /* 0x000000e90400720c */ /* 0x040fe40003f06270 */
[C---:B------:R-:W-:Y:S01]  /*5500*/  ISETP.GE.AND P4, PT, R4.reuse, R232, PT ;  /* 0x000000e80400720c */ /* 0x040fe20003f86270 */
[----:B------:R-:W4:Y:S01]  /*5510*/  MUFU.TANH R13, R74 ;  /* 0x0000004a000d7308 */ /* 0x000f220000002400 */
[C---:B------:R-:W-:Y:S02]  /*5520*/  ISETP.GE.AND P2, PT, R4.reuse, R231, PT ;  /* 0x000000e70400720c */ /* 0x040fe40003f46270 */
[----:B------:R-:W-:Y:S02]  /*5530*/  IABS R5, R9 ;  /* 0x0000000900057213 */ /* 0x000fe40000000000 */
[----:B------:R-:W-:Y:S02]  /*5540*/  IABS R8, R8 ;  /* 0x0000000800087213 */ /* 0x000fe40000000000 */
[----:B------:R-:W-:Y:S01]  /*5550*/  IABS R6, R6 ;  /* 0x0000000600067213 */ /* 0x000fe20000000000 */
[----:B------:R-:W5:Y:S01]  /*5560*/  MUFU.TANH R19, R72 ;  /* 0x0000004800137308 */ /* 0x000f620000002400 */
[----:B------:R-:W-:-:S02]  /*5570*/  ISETP.LT.OR P1, PT, R4, R226, P1 ;  /* 0x000000e20400720c */ /* 0x000fc40000f21670 */
[C---:B------:R-:W-:Y:S02]  /*5580*/  ISETP.LT.OR P0, PT, R4.reuse, R225, P0 ;  /* 0x000000e10400720c */ /* 0x040fe40000701670 */
[C---:B------:R-:W-:Y:S02]  /*5590*/  ISETP.LT.OR P4, PT, R4.reuse, R224, P4 ;  /* 0x000000e00400720c */ /* 0x040fe40002781670 */
[----:B------:R-:W-:Y:S01]  /*55a0*/  ISETP.LT.OR P2, PT, R4, R223, P2 ;  /* 0x000000df0400720c */ /* 0x000fe20001741670 */
[----:B------:R-:W-:Y:S01]  /*55b0*/  MUFU.TANH R16, R81 ;  /* 0x0000005100107308 */ /* 0x000fe20000002400 */
[----:B------:R-:W-:Y:S01]  /*55c0*/  I2FP.F32.S32 R9, R7 ;  /* 0x0000000700097245 */ /* 0x000fe20000201400 */
[----:B------:R-:W-:Y:S01]  /*55d0*/  IMAD.MOV.U32 R7, RZ, RZ, R5 ;  /* 0x000000ffff077224 */ /* 0x000fe200078e0005 */
[----:B------:R-:W-:Y:S01]  /*55e0*/  IABS R4, R10 ;  /* 0x0000000a00047213 */ /* 0x000fe20000000000 */
[----:B------:R-:W-:Y:S01]  /*55f0*/  IMAD.MOV.U32 R5, RZ, RZ, R8 ;  /* 0x000000ffff057224 */ /* 0x000fe200078e0008 */
[----:B------:R-:W-:Y:S01]  /*5600*/  I2FP.F32.S32 R10, R6 ;  /* 0x00000006000a7245 */ /* 0x000fe20000201400 */
[----:B-1----:R-:W-:Y:S01]  /*5610*/  FFMA.FTZ R9, R9, -UR19, R14 ;  /* 0x8000001309097c23 */ /* 0x002fe2000801000e */
[----:B------:R-:W-:Y:S01]  /*5620*/  I2FP.F32.S32 R8, R7 ;  /* 0x0000000700087245 */ /* 0x000fe20000201400 */
[----:B------:R-:W-:Y:S01]  /*5630*/  IMAD.MOV.U32 R6, RZ, RZ, R4 ;  /* 0x000000ffff067224 */ /* 0x000fe200078e0004 */
[----:B------:R-:W-:Y:S01]  /*5640*/  I2FP.F32.S32 R5, R5 ;  /* 0x0000000500057245 */ /* 0x000fe20000201400 */
[----:B---3--:R-:W-:Y:S01]  /*5650*/  FFMA.FTZ R10, R10, -UR19, R15 ;  /* 0x800000130a0a7c23 */ /* 0x008fe2000801000f */
[----:B------:R-:W-:Y:S01]  /*5660*/  VIADD R4, R3, 0x20 ;  /* 0x0000002003047836 */ /* 0x000fe20000000000 */
[----:B------:R-:W-:Y:S01]  /*5670*/  FSEL R141, R17, -INF , !P6 ;  /* 0xff800000118d7808 */ /* 0x000fe20007000000 */
[----:B------:R-:W1:Y:S01]  /*5680*/  MUFU.TANH R14, R80 ;  /* 0x00000050000e7308 */ /* 0x000e620000002400 */
[----:B------:R-:W-:Y:S01]  /*5690*/  I2FP.F32.S32 R7, R6 ;  /* 0x0000000600077245 */ /* 0x000fe20000201400 */
[----:B------:R-:W-:-:S02]  /*56a0*/  IMAD.IADD R6, R227, 0x1, -R4 ;  /* 0x00000001e3067824 */ /* 0x000fc400078e0a04 */
[----:B--2---:R-:W-:Y:S01]  /*56b0*/  FFMA.FTZ R12, R5, -UR19, R12 ;  /* 0x80000013050c7c23 */ /* 0x004fe2000801000c */
[----:B------:R-:W-:Y:S01]  /*56c0*/  FSEL R34, R18, -INF , !P5 ;  /* 0xff80000012227808 */ /* 0x000fe20006800000 */
[--C-:B------:R-:W-:Y:S01]  /*56d0*/  IMAD.IADD R5, R228, 0x1, -R4.reuse ;  /* 0x00000001e4057824 */ /* 0x100fe200078e0a04 */
[----:B------:R-:W-:Y:S01]  /*56e0*/  FSEL R47, R9, -INF , !P3 ;  /* 0xff800000092f7808 */ /* 0x000fe20005800000 */
[----:B----4-:R-:W-:Y:S01]  /*56f0*/  FFMA.FTZ R13, R7, -UR19, R13 ;  /* 0x80000013070d7c23 */ /* 0x010fe2000801000d */
[----:B------:R-:W-:Y:S01]  /*5700*/  FSEL R29, R10, -INF , !P1 ;  /* 0xff8000000a1d7808 */ /* 0x000fe20004800000 */
[--C-:B------:R-:W-:Y:S01]  /*5710*/  IMAD.IADD R7, R229, 0x1, -R4.reuse ;  /* 0x00000001e5077824 */ /* 0x100fe200078e0a04 */
[----:B------:R-:W-:Y:S01]  /*5720*/  ISETP.GE.AND P6, PT, R4, R234, PT ;  /* 0x000000ea0400720c */ /* 0x000fe20003fc6270 */
[----:B------:R-:W-:Y:S01]  /*5730*/  IMAD.IADD R9, R230, 0x1, -R4 ;  /* 0x00000001e6097824 */ /* 0x000fe200078e0a04 */
[C---:B------:R-:W-:Y:S01]  /*5740*/  ISETP.GE.AND P5, PT, R4.reuse, R233, PT ;  /* 0x000000e90400720c */ /* 0x040fe20003fa6270 */
[----:B------:R-:W2:Y:S01]  /*5750*/  MUFU.TANH R18, R44 ;  /* 0x0000002c00127308 */ /* 0x000ea20000002400 */
[----:B------:R-:W-:Y:S01]  /*5760*/  ISETP.GE.AND P3, PT, R4, R232, PT ;  /* 0x000000e80400720c */ /* 0x000fe20003f66270 */
[----:B-----5:R-:W-:Y:S01]  /*5770*/  FFMA.FTZ R11, R8, -UR19, R19 ;  /* 0x80000013080b7c23 */ /* 0x020fe20008010013 */
[----:B------:R-:W-:-:S02]  /*5780*/  ISETP.GE.AND P1, PT, R4, R231, PT ;  /* 0x000000e70400720c */ /* 0x000fc40003f26270 */
[----:B------:R-:W-:Y:S02]  /*5790*/  IABS R6, R6 ;  /* 0x0000000600067213 */ /* 0x000fe40000000000 */
[C---:B------:R-:W-:Y:S01]  /*57a0*/  ISETP.LT.OR P6, PT, R4.reuse, R226, P6 ;  /* 0x000000e20400720c */ /* 0x040fe200037c1670 */
[----:B------:R-:W3:Y:S01]  /*57b0*/  MUFU.TANH R17, R82 ;  /* 0x0000005200117308 */ /* 0x000ee20000002400 */
[C---:B------:R-:W-:Y:S01]  /*57c0*/  ISETP.LT.OR P5, PT, R4.reuse, R225, P5 ;  /* 0x000000e10400720c */ /* 0x040fe20002fa1670 */
[----:B------:R-:W-:Y:S01]  /*57d0*/  IMAD.MOV.U32 R8, RZ, RZ, R6 ;  /* 0x000000ffff087224 */ /* 0x000fe200078e0006 */
[C---:B------:R-:W-:Y:S02]  /*57e0*/  ISETP.LT.OR P3, PT, R4.reuse, R224, P3 ;  /* 0x000000e00400720c */ /* 0x040fe40001f61670 */
[----:B------:R-:W-:Y:S02]  /*57f0*/  ISETP.LT.OR P1, PT, R4, R223, P1 ;  /* 0x000000df0400720c */ /* 0x000fe40000f21670 */
[----:B------:R-:W-:Y:S01]  /*5800*/  IABS R4, R5 ;  /* 0x0000000500047213 */ /* 0x000fe20000000000 */
[----:B------:R-:W4:Y:S01]  /*5810*/  MUFU.TANH R15, R84 ;  /* 0x00000054000f7308 */ /* 0x000f220000002400 */
[----:B------:R-:W-:-:S02]  /*5820*/  IABS R5, R7 ;  /* 0x0000000700057213 */ /* 0x000fc40000000000 */
[----:B------:R-:W-:Y:S01]  /*5830*/  I2FP.F32.S32 R8, R8 ;  /* 0x0000000800087245 */ /* 0x000fe20000201400 */
[----:B------:R-:W-:Y:S01]  /*5840*/  IMAD.MOV.U32 R6, RZ, RZ, R4 ;  /* 0x000000ffff067224 */ /* 0x000fe200078e0004 */
[----:B------:R-:W-:Y:S02]  /*5850*/  IABS R4, R9 ;  /* 0x0000000900047213 */ /* 0x000fe40000000000 */
[----:B------:R-:W-:Y:S01]  /*5860*/  I2FP.F32.S32 R5, R5 ;  /* 0x0000000500057245 */ /* 0x000fe20000201400 */
[----:B-1----:R-:W-:Y:S01]  /*5870*/  FFMA.FTZ R9, R8, -UR19, R14 ;  /* 0x8000001308097c23 */ /* 0x002fe2000801000e */
[----:B------:R-:W-:Y:S01]  /*5880*/  I2FP.F32.S32 R7, R6 ;  /* 0x0000000600077245 */ /* 0x000fe20000201400 */
[----:B------:R-:W-:Y:S01]  /*5890*/  IMAD.MOV.U32 R6, RZ, RZ, R4 ;  /* 0x000000ffff067224 */ /* 0x000fe200078e0004 */
[----:B------:R-:W-:Y:S01]  /*58a0*/  FSEL R140, R11, -INF , !P0 ;  /* 0xff8000000b8c7808 */ /* 0x000fe20004000000 */
[----:B------:R-:W-:Y:S02]  /*58b0*/  VIADD R4, R3, 0x21 ;  /* 0x0000002103047836 */ /* 0x000fe40000000000 */
[----:B--2---:R-:W-:Y:S01]  /*58c0*/  FFMA.FTZ R18, R5, -UR19, R18 ;  /* 0x8000001305127c23 */ /* 0x004fe20008010012 */
[----:B------:R-:W-:Y:S01]  /*58d0*/  FFMA.FTZ R16, R7, -UR19, R16 ;  /* 0x8000001307107c23 */ /* 0x000fe20008010010 */
[----:B------:R-:W-:Y:S01]  /*58e0*/  I2FP.F32.S32 R7, R6 ;  /* 0x0000000600077245 */ /* 0x000fe20000201400 */
[----:B------:R-:W-:Y:S01]  /*58f0*/  VIADD R5, R3, 0x28 ;  /* 0x0000002803057836 */ /* 0x000fe20000000000 */
[----:B------:R-:W-:Y:S01]  /*5900*/  FSEL R31, R13, -INF , !P4 ;  /* 0xff8000000d1f7808 */ /* 0x000fe20006000000 */
[--C-:B------:R-:W-:Y:S01]  /*5910*/  IMAD.IADD R6, R227, 0x1, -R4.reuse ;  /* 0x00000001e3067824 */ /* 0x100fe200078e0a04 */
[----:B------:R-:W-:Y:S01]  /*5920*/  FSEL R44, R12, -INF , !P2 ;  /* 0xff8000000c2c7808 */ /* 0x000fe20005000000 */
[----:B---3--:R-:W-:Y:S01]  /*5930*/  FFMA.FTZ R17, R7, -UR19, R17 ;  /* 0x8000001307117c23 */ /* 0x008fe20008010011 */
[----:B------:R-:W-:Y:S01]  /*5940*/  IMAD.IADD R7, R227, 0x1, -R5 ;  /* 0x00000001e3077824 */ /* 0x000fe200078e0a05 */
[----:B------:R-:W-:Y:S01]  /*5950*/  FSEL R164, R9, -INF , !P6 ;  /* 0xff80000009a47808 */ /* 0x000fe20007000000 */
[--C-:B------:R-:W-:Y:S01]  /*5960*/  IMAD.IADD R8, R228, 0x1, -R4.reuse ;  /* 0x00000001e4087824 */ /* 0x100fe200078e0a04 */
[----:B------:R-:W-:Y:S01]  /*5970*/  IABS R6, R6 ;  /* 0x0000000600067213 */ /* 0x000fe20000000000 */
[--C-:B------:R-:W-:Y:S01]  /*5980*/  IMAD.IADD R11, R229, 0x1, -R4.reuse ;  /* 0x00000001e50b7824 */ /* 0x100fe200078e0a04 */
[----:B------:R-:W-:Y:S01]  /*5990*/  ISETP.GE.AND P0, PT, R4, R234, PT ;  /* 0x000000ea0400720c */ /* 0x000fe20003f06270 */
[----:B------:R-:W-:Y:S01]  /*59a0*/  IMAD.IADD R10, R230, 0x1, -R4 ;  /* 0x00000001e60a7824 */ /* 0x000fe200078e0a04 */
[C---:B------:R-:W-:Y:S01]  /*59b0*/  ISETP.GE.AND P4, PT, R4.reuse, R233, PT ;  /* 0x000000e90400720c */ /* 0x040fe20003f86270 */
[----:B------:R-:W1:Y:S01]  /*59c0*/  MUFU.TANH R14, R85 ;  /* 0x00000055000e7308 */ /* 0x000e620000002400 */
[----:B------:R-:W-:-:S02]  /*59d0*/  ISETP.GE.AND P2, PT, R4, R232, PT ;  /* 0x000000e80400720c */ /* 0x000fc40003f46270 */
[C---:B------:R-:W-:Y:S02]  /*59e0*/  ISETP.GE.AND P6, PT, R4.reuse, R231, PT ;  /* 0x000000e70400720c */ /* 0x040fe40003fc6270 */
[----:B------:R-:W-:Y:S01]  /*59f0*/  IABS R9, R7 ;  /* 0x0000000700097213 */ /* 0x000fe20000000000 */
[----:B------:R-:W-:Y:S01]  /*5a00*/  IMAD.MOV.U32 R7, RZ, RZ, R6 ;  /* 0x000000ffff077224 */ /* 0x000fe200078e0006 */
[C---:B------:R-:W-:Y:S01]  /*5a10*/  ISETP.LT.OR P0, PT, R4.reuse, R226, P0 ;  /* 0x000000e20400720c */ /* 0x040fe20000701670 */
[----:B------:R-:W2:Y:S01]  /*5a20*/  MUFU.TANH R19, R83 ;  /* 0x0000005300137308 */ /* 0x000ea20000002400 */
[C---:B------:R-:W-:Y:S02]  /*5a30*/  ISETP.LT.OR P4, PT, R4.reuse, R225, P4 ;  /* 0x000000e10400720c */ /* 0x040fe40002781670 */
[C---:B------:R-:W-:Y:S02]  /*5a40*/  ISETP.LT.OR P2, PT, R4.reuse, R224, P2 ;  /* 0x000000e00400720c */ /* 0x040fe40001741670 */
[----:B------:R-:W-:-:S02]  /*5a50*/  ISETP.LT.OR P6, PT, R4, R223, P6 ;  /* 0x000000df0400720c */ /* 0x000fc400037c1670 */
[----:B------:R-:W-:Y:S01]  /*5a60*/  IABS R6, R8 ;  /* 0x0000000800067213 */ /* 0x000fe20000000000 */
[----:B------:R-:W3:Y:S01]  /*5a70*/  MUFU.TANH R13, R86 ;  /* 0x00000056000d7308 */ /* 0x000ee20000002400 */
[----:B------:R-:W-:Y:S02]  /*5a80*/  IABS R4, R11 ;  /* 0x0000000b00047213 */ /* 0x000fe40000000000 */
[----:B------:R-:W-:Y:S02]  /*5a90*/  IABS R8, R10 ;  /* 0x0000000a00087213 */ /* 0x000fe40000000000 */
[----:B------:R-:W-:Y:S01]  /*5aa0*/  I2FP.F32.S32 R10, R7 ;  /* 0x00000007000a7245 */ /* 0x000fe20000201400 */
[----:B------:R-:W-:Y:S01]  /*5ab0*/  IMAD.MOV.U32 R7, RZ, RZ, R6 ;  /* 0x000000ffff077224 */ /* 0x000fe200078e0006 */
[----:B------:R-:W-:Y:S01]  /*5ac0*/  FSEL R181, R16, -INF , !P5 ;  /* 0xff80000010b57808 */ /* 0x000fe20006800000 */
[----:B------:R-:W-:Y:S01]  /*5ad0*/  IMAD.MOV.U32 R6, RZ, RZ, R4 ;  /* 0x000000ffff067224 */ /* 0x000fe200078e0004 */
[----:B------:R-:W5:Y:S01]  /*5ae0*/  MUFU.TANH R12, R41 ;  /* 0x00000029000c7308 */ /* 0x000f620000002400 */
[----:B------:R-:W-:Y:S01]  /*5af0*/  IMAD.MOV.U32 R4, RZ, RZ, R8 ;  /* 0x000000ffff047224 */ /* 0x000fe200078e0008 */
[----:B------:R-:W-:-:S02]  /*5b00*/  I2FP.F32.S32 R7, R7 ;  /* 0x0000000700077245 */ /* 0x000fc40000201400 */
[----:B------:R-:W-:Y:S02]  /*5b10*/  I2FP.F32.S32 R6, R6 ;  /* 0x0000000600067245 */ /* 0x000fe40000201400 */
[----:B------:R-:W-:Y:S01]  /*5b20*/  I2FP.F32.S32 R4, R4 ;  /* 0x0000000400047245 */ /* 0x000fe20000201400 */
[----:B----4-:R-:W-:Y:S01]  /*5b30*/  FFMA.FTZ R15, R7, -UR19, R15 ;  /* 0x80000013070f7c23 */ /* 0x010fe2000801000f */
[----:B------:R-:W4:Y:S01]  /*5b40*/  MUFU.TANH R11, R43 ;  /* 0x0000002b000b7308 */ /* 0x000f220000002400 */
[----:B-1----:R-:W-:Y:S01]  /*5b50*/  FFMA.FTZ R14, R6, -UR19, R14 ;  /* 0x80000013060e7c23 */ /* 0x002fe2000801000e */
[--C-:B------:R-:W-:Y:S01]  /*5b60*/  IMAD.IADD R6, R228, 0x1, -R5.reuse ;  /* 0x00000001e4067824 */ /* 0x100fe200078e0a05 */
[----:B------:R-:W-:Y:S01]  /*5b70*/  I2FP.F32.S32 R8, R9 ;  /* 0x0000000900087245 */ /* 0x000fe20000201400 */
[----:B------:R-:W-:Y:S02]  /*5b80*/  IMAD.IADD R7, R229, 0x1, -R5 ;  /* 0x00000001e5077824 */ /* 0x000fe400078e0a05 */
[----:B--2---:R-:W-:Y:S01]  /*5b90*/  FFMA.FTZ R9, R10, -UR19, R19 ;  /* 0x800000130a097c23 */ /* 0x004fe20008010013 */
[----:B---3--:R-:W-:Y:S01]  /*5ba0*/  FFMA.FTZ R13, R4, -UR19, R13 ;  /* 0x80000013040d7c23 */ /* 0x008fe2000801000d */
[----:B------:R-:W-:Y:S01]  /*5bb0*/  IABS R6, R6 ;  /* 0x0000000600067213 */ /* 0x000fe20000000000 */
[----:B------:R-:W-:-:S02]  /*5bc0*/  VIADD R4, R3, 0x29 ;  /* 0x0000002903047836 */ /* 0x000fc40000000000 */
[----:B-----5:R-:W-:Y:S01]  /*5bd0*/  FFMA.FTZ R12, R8, -UR19, R12 ;  /* 0x80000013080c7c23 */ /* 0x020fe2000801000c */
[----:B------:R-:W-:Y:S01]  /*5be0*/  IABS R7, R7 ;  /* 0x0000000700077213 */ /* 0x000fe20000000000 */
[----:B------:R-:W1:Y:S01]  /*5bf0*/  MUFU.TANH R20, R88 ;  /* 0x0000005800147308 */ /* 0x000e620000002400 */
[----:B------:R-:W-:Y:S01]  /*5c00*/  IMAD.MOV.U32 R8, RZ, RZ, R6 ;  /* 0x000000ffff087224 */ /* 0x000fe200078e0006 */
[----:B------:R-:W-:Y:S01]  /*5c10*/  FSEL R163, R18, -INF , !P3 ;  /* 0xff80000012a37808 */ /* 0x000fe20005800000 */
[--C-:B------:R-:W-:Y:S01]  /*5c20*/  IMAD.IADD R10, R227, 0x1, -R4.reuse ;  /* 0x00000001e30a7824 */ /* 0x100fe200078e0a04 */
[----:B------:R-:W-:Y:S01]  /*5c30*/  FSEL R172, R17, -INF , !P1 ;  /* 0xff80000011ac7808 */ /* 0x000fe20004800000 */
[----:B------:R-:W-:Y:S01]  /*5c40*/  IMAD.MOV.U32 R6, RZ, RZ, R7 ;  /* 0x000000ffff067224 */ /* 0x000fe200078e0007 */
[----:B------:R-:W-:Y:S01]  /*5c50*/  FSEL R180, R9, -INF , !P0 ;  /* 0xff80000009b47808 */ /* 0x000fe20004000000 */
[----:B------:R-:W-:Y:S01]  /*5c60*/  IMAD.IADD R9, R228, 0x1, -R4 ;  /* 0x00000001e4097824 */ /* 0x000fe200078e0a04 */
[C---:B------:R-:W-:Y:S01]  /*5c70*/  ISETP.GE.AND P5, PT, R5.reuse, R234, PT ;  /* 0x000000ea0500720c */ /* 0x040fe20003fa6270 */
[----:B------:R-:W2:Y:S01]  /*5c80*/  MUFU.TANH R21, R42 ;  /* 0x0000002a00157308 */ /* 0x000ea20000002400 */
[----:B------:R-:W-:-:S02]  /*5c90*/  ISETP.GE.AND P3, PT, R5, R233, PT ;  /* 0x000000e90500720c */ /* 0x000fc40003f66270 */
[C---:B------:R-:W-:Y:S02]  /*5ca0*/  ISETP.GE.AND P1, PT, R5.reuse, R232, PT ;  /* 0x000000e80500720c */ /* 0x040fe40003f26270 */
[C---:B------:R-:W-:Y:S02]  /*5cb0*/  ISETP.GE.AND P0, PT, R5.reuse, R231, PT ;  /* 0x000000e70500720c */ /* 0x040fe40003f06270 */
[C---:B------:R-:W-:Y:S01]  /*5cc0*/  ISETP.LT.OR P5, PT, R5.reuse, R226, P5 ;  /* 0x000000e20500720c */ /* 0x040fe20002fa1670 */
[----:B------:R-:W3:Y:S01]  /*5cd0*/  MUFU.TANH R19, R89 ;  /* 0x0000005900137308 */ /* 0x000ee20000002400 */
[C---:B------:R-:W-:Y:S02]  /*5ce0*/  ISETP.LT.OR P3, PT, R5.reuse, R225, P3 ;  /* 0x000000e10500720c */ /* 0x040fe40001f61670 */
[C---:B------:R-:W-:Y:S02]  /*5cf0*/  ISETP.LT.OR P1, PT, R5.reuse, R224, P1 ;  /* 0x000000e00500720c */ /* 0x040fe40000f21670 */
[----:B------:R-:W-:Y:S01]  /*5d00*/  ISETP.LT.OR P0, PT, R5, R223, P0 ;  /* 0x000000df0500720c */ /* 0x000fe20000701670 */
[----:B------:R-:W-:Y:S01]  /*5d10*/  IMAD.IADD R5, R230, 0x1, -R5 ;  /* 0x00000001e6057824 */ /* 0x000fe200078e0a05 */
[----:B------:R-:W-:Y:S01]  /*5d20*/  I2FP.F32.S32 R7, R8 ;  /* 0x0000000800077245 */ /* 0x000fe20000201400 */
[----:B------:R-:W5:Y:S01]  /*5d30*/  MUFU.TANH R16, R87 ;  /* 0x0000005700107308 */ /* 0x000f620000002400 */
[----:B------:R-:W-:-:S02]  /*5d40*/  IABS R10, R10 ;  /* 0x0000000a000a7213 */ /* 0x000fc40000000000 */
[----:B------:R-:W-:Y:S01]  /*5d50*/  IABS R8, R9 ;  /* 0x0000000900087213 */ /* 0x000fe20000000000 */
[----:B----4-:R-:W-:Y:S01]  /*5d60*/  FFMA.FTZ R18, R7, -UR19, R11 ;  /* 0x8000001307127c23 */ /* 0x010fe2000801000b */
[----:B------:R-:W-:Y:S01]  /*5d70*/  I2FP.F32.S32 R9, R6 ;  /* 0x0000000600097245 */ /* 0x000fe20000201400 */
[----:B------:R-:W-:Y:S01]  /*5d80*/  IMAD.MOV.U32 R7, RZ, RZ, R10 ;  /* 0x000000ffff077224 */ /* 0x000fe200078e000a */
[----:B------:R-:W-:Y:S01]  /*5d90*/  IABS R5, R5 ;  /* 0x0000000500057213 */ /* 0x000fe20000000000 */
[----:B------:R-:W-:Y:S01]  /*5da0*/  IMAD.MOV.U32 R6, RZ, RZ, R8 ;  /* 0x000000ffff067224 */ /* 0x000fe200078e0008 */
[----:B------:R-:W-:Y:S01]  /*5db0*/  FSEL R184, R15, -INF , !P4 ;  /* 0xff8000000fb87808 */ /* 0x000fe20006000000 */
[----:B------:R-:W-:Y:S01]  /*5dc0*/  MUFU.TANH R22, R94 ;  /* 0x0000005e00167308 */ /* 0x000fe20000002400 */
[----:B------:R-:W-:Y:S02]  /*5dd0*/  I2FP.F32.S32 R8, R5 ;  /* 0x0000000500087245 */ /* 0x000fe40000201400 */
[----:B------:R-:W-:-:S02]  /*5de0*/  I2FP.F32.S32 R7, R7 ;  /* 0x0000000700077245 */ /* 0x000fc40000201400 */
[----:B------:R-:W-:Y:S01]  /*5df0*/  I2FP.F32.S32 R5, R6 ;  /* 0x0000000600057245 */ /* 0x000fe20000201400 */
[----:B------:R-:W-:Y:S01]  /*5e00*/  VIADD R6, R3, 0x30 ;  /* 0x0000003003067836 */ /* 0x000fe20000000000 */
[----:B------:R-:W-:Y:S01]  /*5e10*/  FSEL R160, R14, -INF , !P2 ;  /* 0xff8000000ea07808 */ /* 0x000fe20005000000 */
[----:B-1----:R-:W-:Y:S01]  /*5e20*/  FFMA.FTZ R11, R8, -UR19, R20 ;  /* 0x80000013080b7c23 */ /* 0x002fe20008010014 */
[----:B------:R-:W-:Y:S01]  /*5e30*/  FSEL R162, R13, -INF , !P6 ;  /* 0xff8000000da27808 */ /* 0x000fe20007000000 */
[----:B--2---:R-:W-:Y:S01]  /*5e40*/  FFMA.FTZ R10, R7, -UR19, R21 ;  /* 0x80000013070a7c23 */ /* 0x004fe20008010015 */
[----:B------:R-:W-:Y:S01]  /*5e50*/  FSEL R174, R12, -INF , !P5 ;  /* 0xff8000000cae7808 */ /* 0x000fe20006800000 */
[----:B---3--:R-:W-:Y:S01]  /*5e60*/  FFMA.FTZ R20, R5, -UR19, R19 ;  /* 0x8000001305147c23 */ /* 0x008fe20008010013 */
[C---:B------:R-:W-:Y:S01]  /*5e70*/  ISETP.GE.AND P4, PT, R4.reuse, R234, PT ;  /* 0x000000ea0400720c */ /* 0x040fe20003f86270 */
[----:B-----5:R-:W-:Y:S01]  /*5e80*/  FFMA.FTZ R17, R9, -UR19, R16 ;  /* 0x8000001309117c23 */ /* 0x020fe20008010010 */
[C---:B------:R-:W-:Y:S01]  /*5e90*/  ISETP.GE.AND P2, PT, R4.reuse, R233, PT ;  /* 0x000000e90400720c */ /* 0x040fe20003f46270 */
[----:B------:R-:W-:Y:S01]  /*5ea0*/  IMAD.IADD R7, R227, 0x1, -R6 ;  /* 0x00000001e3077824 */ /* 0x000fe200078e0a06 */
[C---:B------:R-:W-:Y:S01]  /*5eb0*/  ISETP.GE.AND P6, PT, R4.reuse, R232, PT ;  /* 0x000000e80400720c */ /* 0x040fe20003fc6270 */
[----:B------:R-:W-:Y:S01]  /*5ec0*/  IMAD.IADD R5, R229, 0x1, -R4 ;  /* 0x00000001e5057824 */ /* 0x000fe200078e0a04 */
[C---:B------:R-:W-:Y:S01]  /*5ed0*/  ISETP.GE.AND P5, PT, R4.reuse, R231, PT ;  /* 0x000000e70400720c */ /* 0x040fe20003fa6270 */
[----:B------:R-:W1:Y:S01]  /*5ee0*/  MUFU.TANH R16, R90 ;  /* 0x0000005a00107308 */ /* 0x000e620000002400 */
[----:B------:R-:W-:Y:S01]  /*5ef0*/  ISETP.LT.OR P4, PT, R4, R226, P4 ;  /* 0x000000e20400720c */ /* 0x000fe20002781670 */
[----:B------:R-:W-:Y:S01]  /*5f00*/  IMAD.IADD R9, R228, 0x1, -R6 ;  /* 0x00000001e4097824 */ /* 0x000fe200078e0a06 */
[----:B------:R-:W-:-:S02]  /*5f10*/  ISETP.LT.OR P2, PT, R4, R225, P2 ;  /* 0x000000e10400720c */ /* 0x000fc40001741670 */
[C---:B------:R-:W-:Y:S02]  /*5f20*/  ISETP.LT.OR P6, PT, R4.reuse, R224, P6 ;  /* 0x000000e00400720c */ /* 0x040fe400037c1670 */
[----:B------:R-:W-:Y:S01]  /*5f30*/  ISETP.LT.OR P5, PT, R4, R223, P5 ;  /* 0x000000df0400720c */ /* 0x000fe20002fa1670 */
[----:B------:R-:W-:Y:S01]  /*5f40*/  IMAD.IADD R4, R230, 0x1, -R4 ;  /* 0x00000001e6047824 */ /* 0x000fe200078e0a04 */
[----:B------:R-:W2:Y:S01]  /*5f50*/  MUFU.TANH R15, R93 ;  /* 0x0000005d000f7308 */ /* 0x000ea20000002400 */
[----:B------:R-:W-:Y:S02]  /*5f60*/  IABS R7, R7 ;  /* 0x0000000700077213 */ /* 0x000fe40000000000 */
[----:B------:R-:W-:Y:S02]  /*5f70*/  IABS R8, R5 ;  /* 0x0000000500087213 */ /* 0x000fe40000000000 */
[----:B------:R-:W-:Y:S02]  /*5f80*/  IABS R4, R4 ;  /* 0x0000000400047213 */ /* 0x000fe40000000000 */
[----:B------:R-:W-:Y:S01]  /*5f90*/  IABS R5, R9 ;  /* 0x0000000900057213 */ /* 0x000fe20000000000 */
[----:B------:R-:W3:Y:S01]  /*5fa0*/  MUFU.TANH R13, R91 ;  /* 0x0000005b000d7308 */ /* 0x000ee20000002400 */
[----:B------:R-:W-:Y:S01]  /*5fb0*/  IMAD.MOV.U32 R9, RZ, RZ, R7 ;  /* 0x000000ffff097224 */ /* 0x000fe200078e0007 */
[----:B------:R-:W-:Y:S01]  /*5fc0*/  FSEL R201, R18, -INF , !P3 ;  /* 0xff80000012c97808 */ /* 0x000fe20005800000 */
[----:B------:R-:W-:Y:S01]  /*5fd0*/  IMAD.MOV.U32 R7, RZ, RZ, R4 ;  /* 0x000000ffff077224 */ /* 0x000fe200078e0004 */
[----:B------:R-:W-:Y:S01]  /*5fe0*/  FSEL R101, R17, -INF , !P1 ;  /* 0xff80000011657808 */ /* 0x000fe20004800000 */
[----:B------:R-:W-:Y:S01]  /*5ff0*/  IMAD.MOV.U32 R4, RZ, RZ, R5 ;  /* 0x000000ffff047224 */ /* 0x000fe200078e0005 */
[----:B------:R-:W-:Y:S01]  /*6000*/  I2FP.F32.S32 R5, R8 ;  /* 0x0000000800057245 */ /* 0x000fe20000201400 */
[----:B------:R-:W-:Y:S01]  /*6010*/  IMAD.IADD R8, R230, 0x1, -R6 ;  /* 0x00000001e6087824 */ /* 0x000fe200078e0a06 */
[----:B------:R-:W4:Y:S01]  /*6020*/  MUFU.TANH R19, R92 ;  /* 0x0000005c00137308 */ /* 0x000f220000002400 */
[----:B------:R-:W-:-:S02]  /*6030*/  I2FP.F32.S32 R9, R9 ;  /* 0x0000000900097245 */ /* 0x000fc40000201400 */
[----:B------:R-:W-:Y:S01]  /*6040*/  I2FP.F32.S32 R4, R4 ;  /* 0x0000000400047245 */ /* 0x000fe20000201400 */
[----:B-1----:R-:W-:Y:S01]  /*6050*/  FFMA.FTZ R16, R5, -UR19, R16 ;  /* 0x8000001305107c23 */ /* 0x002fe20008010010 */
[----:B------:R-:W-:Y:S01]  /*6060*/  VIADD R5, R3, 0x31 ;  /* 0x0000003103057836 */ /* 0x000fe20000000000 */
[----:B------:R-:W-:Y:S02]  /*6070*/  I2FP.F32.S32 R7, R7 ;  /* 0x0000000700077245 */ /* 0x000fe40000201400 */
[----:B--2---:R-:W-:Y:S01]  /*6080*/  FFMA.FTZ R15, R4, -UR19, R15 ;  /* 0x80000013040f7c23 */ /* 0x004fe2000801000f */
[----:B---3--:R-:W-:Y:S01]  /*6090*/  FFMA.FTZ R13, R9, -UR19, R13 ;  /* 0x80000013090d7c23 */ /* 0x008fe2000801000d */
[--C-:B------:R-:W-:Y:S01]  /*60a0*/  IMAD.IADD R4, R227, 0x1, -R5.reuse ;  /* 0x00000001e3047824 */ /* 0x100fe200078e0a05 */
[----:B------:R-:W-:Y:S01]  /*60b0*/  FSEL R161, R11, -INF , !P0 ;  /* 0xff8000000ba17808 */ /* 0x000fe20004000000 */
[----:B------:R-:W-:Y:S01]  /*60c0*/  IMAD.IADD R9, R229, 0x1, -R6 ;  /* 0x00000001e5097824 */ /* 0x000fe200078e0a06 */
[----:B------:R-:W-:Y:S01]  /*60d0*/  FSEL R173, R10, -INF , !P4 ;  /* 0xff8000000aad7808 */ /* 0x000fe20006000000 */
[----:B------:R-:W-:Y:S01]  /*60e0*/  MUFU.TANH R17, R78 ;  /* 0x0000004e00117308 */ /* 0x000fe20000002400 */
[----:B------:R-:W-:Y:S01]  /*60f0*/  ISETP.GE.AND P3, PT, R6, R234, PT ;  /* 0x000000ea0600720c */ /* 0x000fe20003f66270 */
[----:B------:R-:W-:Y:S01]  /*6100*/  IMAD.IADD R10, R228, 0x1, -R5 ;  /* 0x00000001e40a7824 */ /* 0x000fe200078e0a05 */
[C---:B------:R-:W-:Y:S01]  /*6110*/  ISETP.GE.AND P1, PT, R6.reuse, R233, PT ;  /* 0x000000e90600720c */ /* 0x040fe20003f26270 */
[----:B----4-:R-:W-:Y:S01]  /*6120*/  FFMA.FTZ R14, R7, -UR19, R19 ;  /* 0x80000013070e7c23 */ /* 0x010fe20008010013 */
[C---:B------:R-:W-:Y:S01]  /*6130*/  ISETP.GE.AND P0, PT, R6.reuse, R232, PT ;  /* 0x000000e80600720c */ /* 0x040fe20003f06270 */
[----:B------:R-:W-:Y:S01]  /*6140*/  IMAD.IADD R11, R229, 0x1, -R5 ;  /* 0x00000001e50b7824 */ /* 0x000fe200078e0a05 */
[C---:B------:R-:W-:Y:S01]  /*6150*/  ISETP.GE.AND P4, PT, R6.reuse, R231, PT ;  /* 0x000000e70600720c */ /* 0x040fe20003f86270 */
[----:B------:R-:W1:Y:S01]  /*6160*/  MUFU.TANH R19, R76 ;  /* 0x0000004c00137308 */ /* 0x000e620000002400 */
[----:B------:R-:W-:-:S02]  /*6170*/  ISETP.LT.OR P3, PT, R6, R226, P3 ;  /* 0x000000e20600720c */ /* 0x000fc40001f61670 */
[C---:B------:R-:W-:Y:S02]  /*6180*/  ISETP.LT.OR P1, PT, R6.reuse, R225, P1 ;  /* 0x000000e10600720c */ /* 0x040fe40000f21670 */
[C---:B------:R-:W-:Y:S02]  /*6190*/  ISETP.LT.OR P0, PT, R6.reuse, R224, P0 ;  /* 0x000000e00600720c */ /* 0x040fe40000701670 */
[----:B------:R-:W-:Y:S01]  /*61a0*/  ISETP.LT.OR P4, PT, R6, R223, P4 ;  /* 0x000000df0600720c */ /* 0x000fe20002781670 */
[----:B------:R-:W2:Y:S01]  /*61b0*/  MUFU.TANH R18, R77 ;  /* 0x0000004d00127308 */ /* 0x000ea20000002400 */
[----:B------:R-:W-:Y:S02]  /*61c0*/  IABS R7, R4 ;  /* 0x0000000400077213 */ /* 0x000fe40000000000 */
[----:B------:R-:W-:Y:S02]  /*61d0*/  IABS R6, R9 ;  /* 0x0000000900067213 */ /* 0x000fe40000000000 */
[----:B------:R-:W-:Y:S01]  /*61e0*/  IABS R4, R8 ;  /* 0x0000000800047213 */ /* 0x000fe20000000000 */
[----:B------:R-:W-:Y:S01]  /*61f0*/  IMAD.MOV.U32 R12, RZ, RZ, R7 ;  /* 0x000000ffff0c7224 */ /* 0x000fe200078e0007 */
[----:B------:R-:W-:Y:S01]  /*6200*/  IABS R8, R10 ;  /* 0x0000000a00087213 */ /* 0x000fe20000000000 */
[----:B------:R-:W-:Y:S01]  /*6210*/  IMAD.MOV.U32 R7, RZ, RZ, R6 ;  /* 0x000000ffff077224 */ /* 0x000fe200078e0006 */
[----:B------:R-:W3:Y:S01]  /*6220*/  MUFU.TANH R21, R95 ;  /* 0x0000005f00157308 */ /* 0x000ee20000002400 */
[----:B------:R-:W-:Y:S01]  /*6230*/  IMAD.MOV.U32 R6, RZ, RZ, R4 ;  /* 0x000000ffff067224 */ /* 0x000fe200078e0004 */
[----:B------:R-:W-:Y:S01]  /*6240*/  IABS R4, R11 ;  /* 0x0000000b00047213 */ /* 0x000fe20000000000 */
[----:B------:R-:W-:Y:S01]  /*6250*/  IMAD.MOV.U32 R9, RZ, RZ, R8 ;  /* 0x000000ffff097224 */ /* 0x000fe200078e0008 */
[----:B------:R-:W-:-:S02]  /*6260*/  I2FP.F32.S32 R10, R7 ;  /* 0x00000007000a7245 */ /* 0x000fc40000201400 */
[----:B------:R-:W-:Y:S02]  /*6270*/  I2FP.F32.S32 R6, R6 ;  /* 0x0000000600067245 */ /* 0x000fe40000201400 */
[----:B------:R-:W-:Y:S01]  /*6280*/  I2FP.F32.S32 R8, R12 ;  /* 0x0000000c00087245 */ /* 0x000fe20000201400 */
[----:B-1----:R-:W-:Y:S01]  /*6290*/  FFMA.FTZ R11, R10, -UR19, R19 ;  /* 0x800000130a0b7c23 */ /* 0x002fe20008010013 */
[----:B------:R-:W-:Y:S01]  /*62a0*/  FSEL R175, R20, -INF , !P2 ;  /* 0xff80000014af7808 */ /* 0x000fe20005000000 */
[----:B------:R-:W-:Y:S01]  /*62b0*/  FFMA.FTZ R10, R6, -UR19, R17 ;  /* 0x80000013060a7c23 */ /* 0x000fe20008010011 */
[----:B------:R-:W-:Y:S01]  /*62c0*/  I2FP.F32.S32 R6, R4 ;  /* 0x0000000400067245 */ /* 0x000fe20000201400 */
[----:B------:R-:W-:Y:S01]  /*62d0*/  VIADD R4, R3, 0x38 ;  /* 0x0000003803047836 */ /* 0x000fe20000000000 */
[----:B------:R-:W-:Y:S01]  /*62e0*/  I2FP.F32.S32 R7, R9 ;  /* 0x0000000900077245 */ /* 0x000fe20000201400 */
[----:B------:R-:W-:Y:S01]  /*62f0*/  FFMA.FTZ R8, R8, -UR19, R22 ;  /* 0x8000001308087c23 */ /* 0x000fe20008010016 */
[----:B------:R-:W-:Y:S01]  /*6300*/  ISETP.GE.AND P2, PT, R5, R234, PT ;  /* 0x000000ea0500720c */ /* 0x000fe20003f46270 */
[----:B--2---:R-:W-:Y:S01]  /*6310*/  FFMA.FTZ R17, R6, -UR19, R18 ;  /* 0x8000001306117c23 */ /* 0x004fe20008010012 */
[----:B------:R-:W-:Y:S01]  /*6320*/  FSEL R100, R16, -INF , !P6 ;  /* 0xff80000010647808 */ /* 0x000fe20007000000 */
[--C-:B------:R-:W-:Y:S01]  /*6330*/  IMAD.IADD R6, R227, 0x1, -R4.reuse ;  /* 0x00000001e3067824 */ /* 0x100fe200078e0a04 */
[----:B------:R-:W-:Y:S01]  /*6340*/  FSEL R106, R14, -INF , !P5 ;  /* 0xff8000000e6a7808 */ /* 0x000fe20006800000 */
[----:B---3--:R-:W-:Y:S01]  /*6350*/  FFMA.FTZ R12, R7, -UR19, R21 ;  /* 0x80000013070c7c23 */ /* 0x008fe20008010015 */
[----:B------:R-:W-:Y:S01]  /*6360*/  FSEL R170, R13, -INF , !P3 ;  /* 0xff8000000daa7808 */ /* 0x000fe20005800000 */
[----:B------:R-:W-:Y:S01]  /*6370*/  IMAD.IADD R7, R230, 0x1, -R5 ;  /* 0x00000001e6077824 */ /* 0x000fe200078e0a05 */
[C---:B------:R-:W-:Y:S01]  /*6380*/  ISETP.GE.AND P6, PT, R5.reuse, R233, PT ;  /* 0x000000e90500720c */ /* 0x040fe20003fc6270 */
[----:B------:R-:W1:Y:S01]  /*6390*/  MUFU.TANH R18, R79 ;  /* 0x0000004f00127308 */ /* 0x000e620000002400 */
[----:B------:R-:W-:Y:S01]  /*63a0*/  ISETP.GE.AND P5, PT, R5, R232, PT ;  /* 0x000000e80500720c */ /* 0x000fe20003fa6270 */
[----:B------:R-:W-:Y:S01]  /*63b0*/  IMAD.IADD R9, R229, 0x1, -R4 ;  /* 0x00000001e5097824 */ /* 0x000fe200078e0a04 */
[----:B------:R-:W-:Y:S01]  /*63c0*/  ISETP.GE.AND P3, PT, R5, R231, PT ;  /* 0x000000e70500720c */ /* 0x000fe20003f66270 */
[----:B------:R-:W-:Y:S01]  /*63d0*/  VIADD R3, R3, 0x39 ;  /* 0x0000003903037836 */ /* 0x000fe20000000000 */
[----:B------:R-:W-:-:S02]  /*63e0*/  ISETP.LT.OR P2, PT, R5, R226, P2 ;  /* 0x000000e20500720c */ /* 0x000fc40001741670 */
[C---:B------:R-:W-:Y:S01]  /*63f0*/  ISETP.LT.OR P6, PT, R5.reuse, R225, P6 ;  /* 0x000000e10500720c */ /* 0x040fe200037c1670 */
[----:B------:R-:W2:Y:S01]  /*6400*/  MUFU.TANH R16, R49 ;  /* 0x0000003100107308 */ /* 0x000ea20000002400 */
[C---:B------:R-:W-:Y:S02]  /*6410*/  ISETP.LT.OR P5, PT, R5.reuse, R224, P5 ;  /* 0x000000e00500720c */ /* 0x040fe40002fa1670 */
[----:B------:R-:W-:Y:S02]  /*6420*/  ISETP.LT.OR P3, PT, R5, R223, P3 ;  /* 0x000000df0500720c */ /* 0x000fe40001f61670 */
[----:B------:R-:W-:Y:S01]  /*6430*/  IABS R5, R6 ;  /* 0x0000000600057213 */ /* 0x000fe20000000000 */
[----:B------:R-:W-:Y:S01]  /*6440*/  IMAD.IADD R6, R228, 0x1, -R4 ;  /* 0x00000001e4067824 */ /* 0x000fe200078e0a04 */
[----:B------:R-:W-:Y:S01]  /*6450*/  FSEL R198, R15, -INF , !P1 ;  /* 0xff8000000fc67808 */ /* 0x000fe20004800000 */
[----:B------:R-:W-:Y:S01]  /*6460*/  MUFU.TANH R13, R97 ;  /* 0x00000061000d7308 */ /* 0x000fe20000002400 */
[----:B------:R-:W-:-:S02]  /*6470*/  FSEL R200, R11, -INF , !P0 ;  /* 0xff8000000bc87808 */ /* 0x000fc40004000000 */
[----:B------:R-:W-:Y:S01]  /*6480*/  FSEL R202, R10, -INF , !P4 ;  /* 0xff8000000aca7808 */ /* 0x000fe20006000000 */
[----:B------:R-:W-:Y:S01]  /*6490*/  IMAD.MOV.U32 R10, RZ, RZ, R5 ;  /* 0x000000ffff0a7224 */ /* 0x000fe200078e0005 */
[----:B------:R-:W-:Y:S01]  /*64a0*/  FSEL R169, R8, -INF , !P2 ;  /* 0xff80000008a97808 */ /* 0x000fe20005000000 */
[----:B------:R-:W-:Y:S01]  /*64b0*/  IMAD.IADD R8, R230, 0x1, -R4 ;  /* 0x00000001e6087824 */ /* 0x000fe200078e0a04 */
[C---:B------:R-:W-:Y:S01]  /*64c0*/  ISETP.GE.AND P1, PT, R4.reuse, R234, PT ;  /* 0x000000ea0400720c */ /* 0x040fe20003f26270 */
[----:B------:R-:W3:Y:S01]  /*64d0*/  MUFU.TANH R15, R50 ;  /* 0x00000032000f7308 */ /* 0x000ee20000002400 */
[C---:B------:R-:W-:Y:S02]  /*64e0*/  ISETP.GE.AND P0, PT, R4.reuse, R233, PT ;  /* 0x000000e90400720c */ /* 0x040fe40003f06270 */
[C---:B------:R-:W-:Y:S02]  /*64f0*/  ISETP.GE.AND P4, PT, R4.reuse, R232, PT ;  /* 0x000000e80400720c */ /* 0x040fe40003f86270 */
[----:B------:R-:W-:-:S02]  /*6500*/  ISETP.GE.AND P2, PT, R4, R231, PT ;  /* 0x000000e70400720c */ /* 0x000fc40003f46270 */
[----:B------:R-:W-:Y:S01]  /*6510*/  IABS R7, R7 ;  /* 0x0000000700077213 */ /* 0x000fe20000000000 */
[----:B------:R-:W4:Y:S01]  /*6520*/  MUFU.TANH R14, R96 ;  /* 0x00000060000e7308 */ /* 0x000f220000002400 */
[----:B------:R-:W-:Y:S01]  /*6530*/  BAR.SYNC.DEFER_BLOCKING 0x0 ;  /* 0x0000000000007b1d */ /* 0x000fe20000010000 */
[C---:B------:R-:W-:Y:S02]  /*6540*/  ISETP.LT.OR P1, PT, R4.reuse, R226, P1 ;  /* 0x000000e20400720c */ /* 0x040fe40000f21670 */
[C---:B------:R-:W-:Y:S02]  /*6550*/  ISETP.LT.OR P0, PT, R4.reuse, R225, P0 ;  /* 0x000000e10400720c */ /* 0x040fe40000701670 */
[C---:B------:R-:W-:Y:S02]  /*6560*/  ISETP.LT.OR P4, PT, R4.reuse, R224, P4 ;  /* 0x000000e00400720c */ /* 0x040fe40002781670 */
[----:B------:R-:W-:Y:S02]  /*6570*/  ISETP.LT.OR P2, PT, R4, R223, P2 ;  /* 0x000000df0400720c */ /* 0x000fe40001741670 */
        /* <DEDUP_REMOVED lines=10> */
[----:B------:R-:W-:Y:S01]  /*6620*/  I2FP.F32.S32 R6, R10 ;  /* 0x0000000a00067245 */ /* 0x000fe20000201400 */
[----:B------:R-:W-:Y:S01]  /*6630*/  MUFU.TANH R12, R99 ;  /* 0x00000063000c7308 */ /* 0x000fe20000002400 */
[----:B------:R-:W-:Y:S01]  /*6640*/  I2FP.F32.S32 R7, R7 ;  /* 0x0000000700077245 */ /* 0x000fe20000201400 */
[----:B-1----:R-:W-:Y:S01]  /*6650*/  FFMA.FTZ R8, R8, -UR19, R18 ;  /* 0x8000001308087c23 */ /* 0x002fe20008010012 */
[----:B------:R-:W-:Y:S01]  /*6660*/  I2FP.F32.S32 R4, R4 ;  /* 0x0000000400047245 */ /* 0x000fe20000201400 */
[----:B--2---:R-:W-:Y:S01]  /*6670*/  FFMA.FTZ R6, R6, -UR19, R16 ;  /* 0x8000001306067c23 */ /* 0x004fe20008010010 */
[----:B------:R-:W-:Y:S01]  /*6680*/  I2FP.F32.S32 R5, R5 ;  /* 0x0000000500057245 */ /* 0x000fe20000201400 */
[----:B---3--:R-:W-:Y:S01]  /*6690*/  FFMA.FTZ R11, R7, -UR19, R15 ;  /* 0x80000013070b7c23 */ /* 0x008fe2000801000f */
[----:B------:R-:W-:Y:S01]  /*66a0*/  FSEL R199, R8, -INF , !P3 ;  /* 0xff80000008c77808 */ /* 0x000fe20005800000 */
[----:B------:R-:W-:Y:S01]  /*66b0*/  FFMA.FTZ R9, R4, -UR19, R13 ;  /* 0x8000001304097c23 */ /* 0x000fe2000801000d */
[----:B------:R-:W-:-:S02]  /*66c0*/  IMAD.IADD R4, R228, 0x1, -R3 ;  /* 0x00000001e4047824 */ /* 0x000fc400078e0a03 */
[----:B----4-:R-:W-:Y:S01]  /*66d0*/  FFMA.FTZ R10, R5, -UR19, R14 ;  /* 0x80000013050a7c23 */ /* 0x010fe2000801000e */
[----:B------:R-:W-:Y:S01]  /*66e0*/  FSEL R107, R6, -INF , !P1 ;  /* 0xff800000066b7808 */ /* 0x000fe20004800000 */
[--C-:B------:R-:W-:Y:S01]  /*66f0*/  IMAD.IADD R5, R227, 0x1, -R3.reuse ;  /* 0x00000001e3057824 */ /* 0x100fe200078e0a03 */
[----:B------:R-:W-:Y:S01]  /*6700*/  ISETP.GE.AND P6, PT, R3, R234, PT ;  /* 0x000000ea0300720c */ /* 0x000fe20003fc6270 */
[--C-:B------:R-:W-:Y:S01]  /*6710*/  IMAD.IADD R7, R229, 0x1, -R3.reuse ;  /* 0x00000001e5077824 */ /* 0x100fe200078e0a03 */
[C---:B------:R-:W-:Y:S01]  /*6720*/  ISETP.GE.AND P5, PT, R3.reuse, R233, PT ;  /* 0x000000e90300720c */ /* 0x040fe20003fa6270 */
[----:B------:R-:W-:Y:S01]  /*6730*/  IMAD.IADD R6, R230, 0x1, -R3 ;  /* 0x00000001e6067824 */ /* 0x000fe200078e0a03 */
[C---:B------:R-:W-:Y:S01]  /*6740*/  ISETP.GE.AND P3, PT, R3.reuse, R232, PT ;  /* 0x000000e80300720c */ /* 0x040fe20003f66270 */
[----:B------:R-:W-:Y:S01]  /*6750*/  MUFU.TANH R15, R51 ;  /* 0x00000033000f7308 */ /* 0x000fe20000002400 */
[C---:B------:R-:W-:Y:S02]  /*6760*/  ISETP.GE.AND P1, PT, R3.reuse, R231, PT ;  /* 0x000000e70300720c */ /* 0x040fe40003f26270 */
[----:B------:R-:W-:-:S02]  /*6770*/  ISETP.LT.OR P6, PT, R3, R226, P6 ;  /* 0x000000e20300720c */ /* 0x000fc400037c1670 */
[C---:B------:R-:W-:Y:S02]  /*6780*/  ISETP.LT.OR P5, PT, R3.reuse, R225, P5 ;  /* 0x000000e10300720c */ /* 0x040fe40002fa1670 */
[C---:B------:R-:W-:Y:S01]  /*6790*/  ISETP.LT.OR P3, PT, R3.reuse, R224, P3 ;  /* 0x000000e00300720c */ /* 0x040fe20001f61670 */
[----:B------:R-:W1:Y:S01]  /*67a0*/  MUFU.TANH R14, R64 ;  /* 0x00000040000e7308 */ /* 0x000e620000002400 */
[----:B------:R-:W-:Y:S02]  /*67b0*/  ISETP.LT.OR P1, PT, R3, R223, P1 ;  /* 0x000000df0300720c */ /* 0x000fe40000f21670 */
[----:B------:R-:W-:Y:S02]  /*67c0*/  IABS R4, R4 ;  /* 0x0000000400047213 */ /* 0x000fe40000000000 */
[----:B------:R-:W-:Y:S02]  /*67d0*/  IABS R8, R5 ;  /* 0x0000000500087213 */ /* 0x000fe40000000000 */
[----:B------:R-:W-:Y:S01]  /*67e0*/  IABS R3, R7 ;  /* 0x0000000700037213 */ /* 0x000fe20000000000 */
[----:B------:R-:W2:Y:S01]  /*67f0*/  MUFU.TANH R13, R98 ;  /* 0x00000062000d7308 */ /* 0x000ea20000002400 */
        /* <DEDUP_REMOVED lines=11> */
[----:B-1----:R-:W-:Y:S01]  /*68b0*/  FFMA.FTZ R5, R5, -UR19, R14 ;  /* 0x8000001305057c23 */ /* 0x002fe2000801000e */
[----:B------:R-:W-:Y:S01]  /*68c0*/  I2FP.F32.S32 R3, R3 ;  /* 0x0000000300037245 */ /* 0x000fe20000201400 */
[----:B------:R-:W-:Y:S01]  /*68d0*/  FFMA.FTZ R6, R7, -UR19, R15 ;  /* 0x8000001307067c23 */ /* 0x000fe2000801000f */
[----:B------:R-:W-:Y:S01]  /*68e0*/  FSEL R196, R9, -INF , !P2 ;  /* 0xff80000009c47808 */ /* 0x000fe20005000000 */
[----:B--2---:R-:W-:Y:S01]  /*68f0*/  FFMA.FTZ R4, R4, -UR19, R13 ;  /* 0x8000001304047c23 */ /* 0x004fe2000801000d */
        /* <DEDUP_REMOVED lines=70> */
.L_x_1180:
[----:B------:R-:W-:Y:S05]  /*6d60*/  BSYNC B0 ;  /* 0x0000000000007941 */ /* 0x000fea0003800000 */
.L_x_1179:
[----:B------:R-:W0:Y:S02]  /*6d70*/  LDGDEPBAR ;  /* 0x00000000000079af */ /* 0x000e240000000000 */
.L_x_1178:
        /* <DEDUP_REMOVED lines=36> */
[----:B------:R-:W3:Y:S01]  /*6fc0*/  SHFL.BFLY PT, R4, R103, 0x2, 0x1f ;  /* 0x0c401f0067047f89 */ /* 0x000ee200000e0000 */
        /* <DEDUP_REMOVED lines=10> */
[----:B------:R-:W-:Y:S01]  /*7070*/  LEA R218, R2, R216, 0x1 ;  /* 0x000000d802da7211 */ /* 0x000fe200078e08ff */
[----:B------:R-:W4:Y:S01]  /*7080*/  SHFL.BFLY PT, R5, R105, 0x2, 0x1f ;  /* 0x0c401f0069057f89 */ /* 0x000f2200000e0000 */
[----:B------:R-:W-:Y:S02]  /*7090*/  FMNMX.FTZ R3, R196, R3, !PT ;  /* 0x00000003c4037209 */ /* 0x000fe40007810000 */
[----:B---3--:R-:W-:Y:S02]  /*70a0*/  FMNMX.FTZ R103, R103, R4, !PT ;  /* 0x0000000467677209 */ /* 0x008fe40007810000 */
[----:B------:R-:W-:-:S02]  /*70b0*/  FMNMX.FTZ R4, R59, R57, !PT ;  /* 0x000000393b047209 */ /* 0x000fc40007810000 */
        /* <DEDUP_REMOVED lines=52> */
[----:B--2---:R-:W-:-:S03]  /*7400*/  FFMA.FTZ R2, R48, UR22, -R3 ;  /* 0x0000001630027c23 */ /* 0x004fc60008010803 */
[----:B------:R-:W-:Y:S01]  /*7410*/  LDSM.16.MT88.4 R48, [R218+0xb000] ;  /* 0x00b00000da30783b */ /* 0x000fe20000004200 */
[----:B------:R2:W-:Y:S01]  /*7420*/  MUFU.EX2 R211, R2 ;  /* 0x0000000200d37308 */ /* 0x0005e20000000800 */
[----:B----4-:R-:W-:Y:S01]  /*7430*/  FFMA.FTZ R5, R24, UR22, -R13 ;  /* 0x0000001618057c23 */ /* 0x010fe2000801080d */
[----:B-----5:R-:W-:Y:S01]  /*7440*/  F2FP.BF16.F32.PACK_AB R4, R185, R183 ;  /* 0x000000b7b904723e */ /* 0x020fe200000010ff */
[----:B------:R-:W-:Y:S05]  /*7450*/  LDSM.16.MT88.4 R24, [R216+0xa000] ;  /* 0x00a00000d818783b */ /* 0x000fea0000004200 */
[----:B------:R3:W-:Y:S01]  /*7460*/  MUFU.EX2 R212, R5 ;  /* 0x0000000500d47308 */ /* 0x0007e20000000800 */
[----:B--2---:R-:W-:Y:S01]  /*7470*/  FFMA.FTZ R2, R35, UR22, -R3 ;  /* 0x0000001623027c23 */ /* 0x004fe20008010803 */
[----:B-1----:R-:W-:-:S02]  /*7480*/  FMNMX.FTZ R104, R0, R8, !PT ;  /* 0x0000000800687209 */ /* 0x002fc40007810000 */
        /* <DEDUP_REMOVED lines=57> */
[C---:B------:R-:W-:Y:S06]  /*7820*/  HMMA.16816.F32.BF16 R148, R8.reuse, R42, RZ ;  /* 0x0000002a0894723c */ /* 0x040fec00000418ff */
[----:B------:R-:W-:Y:S01]  /*7830*/  HMMA.16816.F32.BF16 R36, R8, R48, RZ ;  /* 0x000000300824723c */ /* 0x000fe200000418ff */
[----:B-1----:R-:W-:-:S04]  /*7840*/  FFMA.FTZ R2, R45, UR22, -R13 ;  /* 0x000000162d027c23 */ /* 0x002fc8000801080d */
[----:B------:R1:W2:Y:S01]  /*7850*/  MUFU.EX2 R186, R2 ;  /* 0x0000000200ba7308 */ /* 0x0002a20000000800 */
[----:B------:R-:W-:Y:S01]  /*7860*/  HMMA.16816.F32.BF16 R152, R8, R50, RZ ;  /* 0x000000320898723c */ /* 0x000fe200000418ff */
[----:B------:R-:W-:Y:S01]  /*7870*/  LDSM.16.MT88.4 R48, [R216+0x9800] ;  /* 0x00980000d830783b */ /* 0x000fe20000004200 */
[--C-:B-1----:R-:W-:Y:S01]  /*7880*/  FFMA.FTZ R2, R34, UR22, -R13.reuse ;  /* 0x0000001622027c23 */ /* 0x102fe2000801080d */
[----:B--2---:R-:W-:Y:S02]  /*7890*/  F2FP.BF16.F32.PACK_AB R4, R186, R210 ;  /* 0x000000d2ba04723e */ /* 0x004fe400000010ff */
        /* <DEDUP_REMOVED lines=8> */
[----:B---3--:R-:W-:Y:S02]  /*7920*/  FFMA.FTZ R2, R53, UR22, -R12 ;  /* 0x0000001635027c23 */ /* 0x008fe4000801080c */
[----:B------:R-:W-:Y:S01]  /*7930*/  HMMA.16816.F32.BF16 R52, R8, R40, RZ ;  /* 0x000000280834723c */ /* 0x000fe200000418ff */
[----:B------:R-:W-:Y:S03]  /*7940*/  LDSM.16.MT88.4 R40, [R218+0x9800] ;  /* 0x00980000da28783b */ /* 0x000fe60000004200 */
[----:B------:R3:W4:Y:S03]  /*7950*/  MUFU.EX2 R249, R2 ;  /* 0x0000000200f97308 */ /* 0x0007260000000800 */
[----:B------:R-:W-:-:S02]  /*7960*/  F2FP.BF16.F32.PACK_AB R8, R167, R209 ;  /* 0x000000d1a708723e */ /* 0x000fc400000010ff */
[----:B------:R-:W-:Y:S01]  /*7970*/  F2FP.BF16.F32.PACK_AB R10, R166, R187 ;  /* 0x000000bba60a723e */ /* 0x000fe200000010ff */
[----:B---3--:R-:W-:Y:S01]  /*7980*/  FFMA.FTZ R2, R47, UR22, -R12 ;  /* 0x000000162f027c23 */ /* 0x008fe2000801080c */
[----:B----4-:R-:W-:-:S03]  /*7990*/  F2FP.BF16.F32.PACK_AB R5, R249, R246 ;  /* 0x000000f6f905723e */ /* 0x010fc600000010ff */
[----:B------:R3:W-:Y:S02]  /*79a0*/  MUFU.EX2 R248, R2 ;  /* 0x0000000200f87308 */ /* 0x0007e40000000800 */
[----:B---3--:R-:W-:Y:S02]  /*79b0*/  FFMA.FTZ R2, R44, UR22, -R12 ;  /* 0x000000162c027c23 */ /* 0x008fe4000801080c */
[----:B------:R-:W3:Y:S04]  /*79c0*/  LDSM.16.MT88.4 R44, [R218+0xb400] ;  /* 0x00b40000da2c783b */ /* 0x000ee80000004200 */
[----:B------:R4:W5:Y:S02]  /*79d0*/  MUFU.EX2 R247, R2 ;  /* 0x0000000200f77308 */ /* 0x0009640000000800 */
[----:B----4-:R-:W-:Y:S01]  /*79e0*/  FFMA.FTZ R2, R143, UR22, -R0 ;  /* 0x000000168f027c23 */ /* 0x010fe20008010800 */
[----:B-----5:R-:W-:-:S05]  /*79f0*/  F2FP.BF16.F32.PACK_AB R7, R247, R248 ;  /* 0x000000f8f707723e */ /* 0x020fca00000010ff */
[----:B------:R4:W-:Y:S02]  /*7a00*/  MUFU.EX2 R244, R2 ;  /* 0x0000000200f47308 */ /* 0x0009e40000000800 */
[C---:B-1----:R-:W-:Y:S06]  /*7a10*/  HMMA.16816.F32.BF16 R108, R4.reuse, R32, R108 ;  /* 0x00000020046c723c */ /* 0x042fec000004186c */
[C---:B--2---:R-:W-:Y:S06]  /*7a20*/  HMMA.16816.F32.BF16 R124, R4.reuse, R28, R124 ;  /* 0x0000001c047c723c */ /* 0x044fec000004187c */
[----:B------:R-:W-:Y:S01]  /*7a30*/  HMMA.16816.F32.BF16 R116, R4, R16, R116 ;  /* 0x000000100474723c */ /* 0x000fe20000041874 */
[----:B----4-:R-:W-:-:S04]  /*7a40*/  FFMA.FTZ R2, R142, UR22, -R0 ;  /* 0x000000168e027c23 */ /* 0x010fc80008010800 */
[----:B------:R1:W2:Y:S01]  /*7a50*/  MUFU.EX2 R245, R2 ;  /* 0x0000000200f57308 */ /* 0x0002a20000000800 */
[C---:B---3--:R-:W-:Y:S06]  /*7a60*/  HMMA.16816.F32.BF16 R96, R4.reuse, R44, R96 ;  /* 0x0000002c0460723c */ /* 0x048fec0000041860 */
[C---:B------:R-:W-:Y:S06]  /*7a70*/  HMMA.16816.F32.BF16 R120, R4.reuse, R20, R120 ;  /* 0x000000140478723c */ /* 0x040fec0000041878 */
[----:B------:R-:W-:Y:S01]  /*7a80*/  HMMA.16816.F32.BF16 R156, R4, R24, R112 ;  /* 0x00000018049c723c */ /* 0x000fe20000041870 */
[----:B-1----:R-:W-:Y:S01]  /*7a90*/  FFMA.FTZ R2, R141, UR22, -R0 ;  /* 0x000000168d027c23 */ /* 0x002fe20008010800 */
[----:B--2---:R-:W-:-:S04]  /*7aa0*/  F2FP.BF16.F32.PACK_AB R9, R245, R244 ;  /* 0x000000f4f509723e */ /* 0x004fc800000010ff */
        /* <DEDUP_REMOVED lines=14> */
[----:B-1----:R-:W-:Y:S01]  /*7b90*/  FFMA.FTZ R2, R163, UR22, -R13 ;  /* 0x00000016a3027c23 */ /* 0x002fe2000801080d */
[----:B------:R-:W-:-:S04]  /*7ba0*/  IMAD.MOV.U32 R163, RZ, RZ, R167 ;  /* 0x000000ffffa37224 */ /* 0x000fc800078e00a7 */
[C---:B------:R-:W-:Y:S01]  /*7bb0*/  HMMA.16816.F32.BF16 R64, R8.reuse, R16, R60 ;  /* 0x000000100840723c */ /* 0x040fe2000004183c */
[----:B------:R1:W-:Y:S05]  /*7bc0*/  MUFU.EX2 R240, R2 ;  /* 0x0000000200f07308 */ /* 0x0003ea0000000800 */
[C---:B------:R-:W-:Y:S01]  /*7bd0*/  HMMA.16816.F32.BF16 R60, R8.reuse, R30, R128 ;  /* 0x0000001e083c723c */ /* 0x040fe20000041880 */
[----:B------:R-:W-:Y:S05]  /*7be0*/  LDSM.16.MT88.4 R28, [R218+0xa800] ;  /* 0x00a80000da1c783b */ /* 0x000fea0000004200 */
[----:B------:R-:W-:Y:S01]  /*7bf0*/  HMMA.16816.F32.BF16 R188, R8, R32, R52 ;  /* 0x0000002008bc723c */ /* 0x000fe20000041834 */
[----:B------:R-:W-:-:S05]  /*7c00*/  MOV R131, R213 ;  /* 0x000000d500837202 */ /* 0x000fca0000000f00 */
[C---:B------:R-:W-:Y:S01]  /*7c10*/  HMMA.16816.F32.BF16 R52, R8.reuse, R18, R136 ;  /* 0x000000120834723c */ /* 0x040fe20000041888 */
[----:B-1----:R-:W-:Y:S01]  /*7c20*/  FFMA.FTZ R2, R160, UR22, -R13 ;  /* 0x00000016a0027c23 */ /* 0x002fe2000801080d */
[----:B------:R-:W-:Y:S01]  /*7c30*/  MOV R160, R166 ;  /* 0x000000a600a07202 */ /* 0x000fe20000000f00 */
[----:B------:R-:W-:Y:S02]  /*7c40*/  LDSM.16.MT88.4 R16, [R216+0xb800] ;  /* 0x00b80000d810783b */ /* 0x000fe40000004200 */
[----:B------:R1:W2:Y:S01]  /*7c50*/  MUFU.EX2 R239, R2 ;  /* 0x0000000200ef7308 */ /* 0x0002a20000000800 */
[----:B------:R-:W-:Y:S01]  /*7c60*/  HMMA.16816.F32.BF16 R32, R8, R34, R148 ;  /* 0x000000220820723c */ /* 0x000fe20000041894 */
[----:B------:R-:W-:Y:S01]  /*7c70*/  IMAD.MOV.U32 R138, RZ, RZ, R212 ;  /* 0x000000ffff8a7224 */ /* 0x000fe200078e00d4 */
[----:B------:R-:W-:-:S05]  /*7c80*/  MOV R139, R211 ;  /* 0x000000d3008b7202 */ /* 0x000fca0000000f00 */
[----:B------:R-:W-:Y:S01]  /*7c90*/  MOV R151, R210 ;  /* 0x000000d200977202 */ /* 0x000fe20000000f00 */
[----:B------:R-:W-:Y:S01]  /*7ca0*/  IMAD.MOV.U32 R150, RZ, RZ, R209 ;  /* 0x000000ffff967224 */ /* 0x000fe200078e00d1 */
        /* <DEDUP_REMOVED lines=19> */
[----:B------:R-:W-:Y:S03]  /*7de0*/  HMMA.16816.F32.BF16 R192, R8, R44, R36 ;  /* 0x0000002c08c0723c */ /* 0x000fe60000041824 */
[----:B------:R1:W-:Y:S01]  /*7df0*/  MUFU.EX2 R236, R2 ;  /* 0x0000000200ec7308 */ /* 0x0003e20000000800 */
[----:B------:R-:W3:Y:S01]  /*7e00*/  LDSM.16.MT88.4 R36, [R216+0xa800] ;  /* 0x00a80000d824783b */ /* 0x000ee20000004200 */
[----:B--2---:R-:W-:-:S02]  /*7e10*/  F2FP.BF16.F32.PACK_AB R6, R237, R238 ;  /* 0x000000eeed06723e */ /* 0x004fc400000010ff */
[----:B------:R-:W-:Y:S01]  /*7e20*/  MOV R137, R172 ;  /* 0x000000ac00897202 */ /* 0x000fe20000000f00 */
[----:B------:R-:W-:Y:S07]  /*7e30*/  HMMA.16816.F32.BF16 R44, R8, R46, R152 ;  /* 0x0000002e082c723c */ /* 0x000fee0000041898 */
[----:B------:R-:W-:Y:S01]  /*7e40*/  IMAD.MOV.U32 R152, RZ, RZ, R206 ;  /* 0x000000ffff987224 */ /* 0x000fe200078e00ce */
[----:B------:R-:W-:Y:S01]  /*7e50*/  MOV R154, R101 ;  /* 0x00000065009a7202 */ /* 0x000fe20000000f00 */
[----:B------:R-:W-:Y:S01]  /*7e60*/  IMAD.MOV.U32 R153, RZ, RZ, R160 ;  /* 0x000000ffff997224 */ /* 0x000fe200078e00a0 */
[----:B------:R-:W-:Y:S01]  /*7e70*/  MOV R101, R163 ;  /* 0x000000a300657202 */ /* 0x000fe20000000f00 */
[----:B-1----:R-:W-:Y:S01]  /*7e80*/  FFMA.FTZ R2, R162, UR22, -R12 ;  /* 0x00000016a2027c23 */ /* 0x002fe2000801080c */
[----:B------:R-:W-:Y:S01]  /*7e90*/  IMAD.MOV.U32 R162, RZ, RZ, R215 ;  /* 0x000000ffffa27224 */ /* 0x000fe200078e00d7 */
[----:B------:R-:W-:-:S02]  /*7ea0*/  MOV R155, R187 ;  /* 0x000000bb009b7202 */ /* 0x000fc40000000f00 */
[----:B------:R1:W2:Y:S01]  /*7eb0*/  MUFU.EX2 R235, R2 ;  /* 0x0000000200eb7308 */ /* 0x0002a20000000800 */
[----:B------:R-:W-:Y:S02]  /*7ec0*/  IMAD.MOV.U32 R136, RZ, RZ, R162 ;  /* 0x000000ffff887224 */ /* 0x000fe400078e00a2 */
[----:B-1----:R-:W-:Y:S01]  /*7ed0*/  FFMA.FTZ R2, R161, UR22, -R12 ;  /* 0x00000016a1027c23 */ /* 0x002fe2000801080c */
[----:B--2---:R-:W-:-:S04]  /*7ee0*/  F2FP.BF16.F32.PACK_AB R5, R235, R236 ;  /* 0x000000eceb05723e */ /* 0x004fc800000010ff */
        /* <DEDUP_REMOVED lines=8> */
[----:B------:R-:W-:Y:S01]  /*7f70*/  MOV R124, R101 ;  /* 0x00000065007c7202 */ /* 0x000fe20000000f00 */
[----:B------:R-:W-:Y:S01]  /*7f80*/  IMAD.MOV.U32 R126, RZ, RZ, R150 ;  /* 0x000000ffff7e7224 */ /* 0x000fe200078e0096 */
[----:B------:R-:W-:-:S02]  /*7f90*/  MOV R127, R149 ;  /* 0x00000095007f7202 */ /* 0x000fc40000000f00 */
[----:B------:R-:W-:Y:S01]  /*7fa0*/  MOV R125, R151 ;  /* 0x00000097007d7202 */ /* 0x000fe20000000f00 */
[----:B------:R-:W-:Y:S01]  /*7fb0*/  HMMA.16816.F32.BF16 R160, R4, R28, R156 ;  /* 0x0000001c04a0723c */ /* 0x000fe2000004189c */
[----:B-1----:R-:W-:Y:S01]  /*7fc0*/  FFMA.FTZ R2, R174, UR22, -R3 ;  /* 0x00000016ae027c23 */ /* 0x002fe20008010803 */
[----:B--2---:R-:W-:-:S03]  /*7fd0*/  F2FP.BF16.F32.PACK_AB R8, R213, R241 ;  /* 0x000000f1d508723e */ /* 0x004fc600000010ff */
[----:B------:R1:W-:Y:S01]  /*7fe0*/  MUFU.EX2 R212, R2 ;  /* 0x0000000200d47308 */ /* 0x0003e20000000800 */
[----:B------:R-:W-:Y:S01]  /*7ff0*/  HMMA.16816.F32.BF16 R140, R4, R42, R140 ;  /* 0x0000002a048c723c */ /* 0x000fe2000004188c */
[----:B------:R-:W-:-:S05]  /*8000*/  MOV R159, R127 ;  /* 0x0000007f009f7202 */ /* 0x000fca0000000f00 */
[----:B------:R-:W-:Y:S01]  /*8010*/  HMMA.16816.F32.BF16 R88, R4, R38, R88 ;  /* 0x000000260458723c */ /* 0x000fe20000041858 */
[----:B-1----:R-:W-:-:S04]  /*8020*/  FFMA.FTZ R2, R173, UR22, -R3 ;  /* 0x00000016ad027c23 */ /* 0x002fc80008010803 */
[----:B------:R1:W2:Y:S02]  /*8030*/  MUFU.EX2 R211, R2 ;  /* 0x0000000200d37308 */ /* 0x0002a40000000800 */
[----:B-1----:R-:W-:Y:S01]  /*8040*/  FFMA.FTZ R2, R170, UR22, -R3 ;  /* 0x00000016aa027c23 */ /* 0x002fe20008010803 */
[----:B--2---:R-:W-:Y:S02]  /*8050*/  F2FP.BF16.F32.PACK_AB R10, R211, R212 ;  /* 0x000000d4d30a723e */ /* 0x004fe400000010ff */
[----:B------:R-:W-:-:S03]  /*8060*/  MOV R170, R131 ;  /* 0x0000008300aa7202 */ /* 0x000fc60000000f00 */
[----:B------:R1:W-:Y:S01]  /*8070*/  MUFU.EX2 R210, R2 ;  /* 0x0000000200d27308 */ /* 0x0003e20000000800 */
[C---:B------:R-:W-:Y:S06]  /*8080*/  HMMA.16816.F32.BF16 R128, R4.reuse, R40, R120 ;  /* 0x000000280480723c */ /* 0x040fec0000041878 */
[----:B------:R-:W-:Y:S01]  /*8090*/  HMMA.16816.F32.BF16 R120, R4, R50, R92 ;  /* 0x000000320478723c */ /* 0x000fe2000004185c */
[----:B-1----:R-:W-:Y:S01]  /*80a0*/  FFMA.FTZ R2, R169, UR22, -R3 ;  /* 0x00000016a9027c23 */ /* 0x002fe20008010803 */
[----:B------:R-:W-:-:S03]  /*80b0*/  MOV R169, R134 ;  /* 0x0000008600a97202 */ /* 0x000fc60000000f00 */
[----:B------:R1:W2:Y:S02]  /*80c0*/  MUFU.EX2 R209, R2 ;  /* 0x0000000200d17308 */ /* 0x0002a40000000800 */
[--C-:B-1----:R-:W-:Y:S01]  /*80d0*/  FFMA.FTZ R2, R107, UR22, -R3.reuse ;  /* 0x000000166b027c23 */ /* 0x102fe20008010803 */
[----:B------:R-:W-:-:S05]  /*80e0*/  FFMA.FTZ R3, R168, UR22, -R3 ;  /* 0x00000016a8037c23 */ /* 0x000fca0008010803 */
[----:B------:R1:W-:Y:S02]  /*80f0*/  MUFU.EX2 R208, R2 ;  /* 0x0000000200d07308 */ /* 0x0003e40000000800 */
[--C-:B-1----:R-:W-:Y:S02]  /*8100*/  FFMA.FTZ R2, R181, UR22, -R0.reuse ;  /* 0x00000016b5027c23 */ /* 0x102fe40008010800 */
[C---:B------:R-:W-:Y:S04]  /*8110*/  HMMA.16816.F32.BF16 R180, R4.reuse, R16, R108 ;  /* 0x0000001004b4723c */ /* 0x040fe8000004186c */
[----:B------:R1:W-:Y:S02]  /*8120*/  MUFU.EX2 R207, R2 ;  /* 0x0000000200cf7308 */ /* 0x0003e40000000800 */
[----:B------:R-:W-:Y:S01]  /*8130*/  HMMA.16816.F32.BF16 R108, R4, R22, R76 ;  /* 0x00000016046c723c */ /* 0x000fe2000004184c */
[----:B-1----:R-:W-:-:S05]  /*8140*/  FFMA.FTZ R2, R184, UR22, -R0 ;  /* 0x00000016b8027c23 */ /* 0x002fca0008010800 */
[----:B------:R-:W-:Y:S01]  /*8150*/  HMMA.16816.F32.BF16 R184, R4, R20, R96 ;  /* 0x0000001404b8723c */ /* 0x000fe20000041860 */
[----:B------:R1:W3:Y:S06]  /*8160*/  MUFU.EX2 R206, R2 ;  /* 0x0000000200ce7308 */ /* 0x0002ec0000000800 */
[----:B--2---:R-:W-:Y:S01]  /*8170*/  F2FP.BF16.F32.PACK_AB R96, R209, R210 ;  /* 0x000000d2d160723e */ /* 0x004fe200000010ff */
[----:B-1----:R-:W-:Y:S01]  /*8180*/  FFMA.FTZ R2, R201, UR22, -R0 ;  /* 0x00000016c9027c23 */ /* 0x002fe20008010800 */
[----:B---3--:R-:W-:Y:S01]  /*8190*/  F2FP.BF16.F32.PACK_AB R9, R206, R207 ;  /* 0x000000cfce09723e */ /* 0x008fe200000010ff */
[----:B------:R1:W2:Y:S08]  /*81a0*/  MUFU.EX2 R201, R3 ;  /* 0x0000000300c97308 */ /* 0x0002b00000000800 */
[----:B------:R3:W-:Y:S01]  /*81b0*/  MUFU.EX2 R107, R2 ;  /* 0x00000002006b7308 */ /* 0x0007e20000000800 */
[----:B-1----:R-:W-:-:S02]  /*81c0*/  MOV R3, R14 ;  /* 0x0000000e00037202 */ /* 0x002fc40000000f00 */
[----:B--2---:R-:W-:Y:S01]  /*81d0*/  F2FP.BF16.F32.PACK_AB R98, R201, R208 ;  /* 0x000000d0c962723e */ /* 0x004fe200000010ff */
[--C-:B---3--:R-:W-:Y:S02]  /*81e0*/  FFMA.FTZ R2, R175, UR22, -R0.reuse ;  /* 0x00000016af027c23 */ /* 0x108fe40008010800 */
[----:B------:R-:W-:Y:S02]  /*81f0*/  HMMA.16816.F32.BF16 R172, R4, R30, R84 ;  /* 0x0000001e04ac723c */ /* 0x000fe40000041854 */
[----:B------:R1:W2:Y:S02]  /*8200*/  MUFU.EX2 R106, R2 ;  /* 0x00000002006a7308 */ /* 0x0002a40000000800 */
[----:B-1----:R-:W-:Y:S01]  /*8210*/  FFMA.FTZ R2, R198, UR22, -R0 ;  /* 0x00000016c6027c23 */ /* 0x002fe20008010800 */
[----:B--2---:R-:W-:Y:S01]  /*8220*/  F2FP.BF16.F32.PACK_AB R11, R106, R107 ;  /* 0x0000006b6a0b723e */ /* 0x004fe200000010ff */
[----:B------:R-:W-:Y:S01]  /*8230*/  IMAD.MOV.U32 R198, RZ, RZ, R152 ;  /* 0x000000ffffc67224 */ /* 0x000fe200078e0098 */
[----:B------:R-:W-:-:S03]  /*8240*/  MOV R152, R148 ;  /* 0x0000009400987202 */ /* 0x000fc60000000f00 */
[----:B------:R1:W-:Y:S01]  /*8250*/  MUFU.EX2 R101, R2 ;  /* 0x0000000200657308 */ /* 0x0003e20000000800 */
[----:B------:R-:W-:Y:S01]  /*8260*/  HMMA.16816.F32.BF16 R148, R4, R18, R80 ;  /* 0x000000120494723c */ /* 0x000fe20000041850 */
[----:B------:R-:W-:Y:S04]  /*8270*/  LDSM.16.MT88.4 R4, [R218+0xbc00] ;  /* 0x00bc0000da04783b */ /* 0x000fe80000004200 */
[----:B------:R-:W2:Y:S01]  /*8280*/  LDSM.16.MT88.4 R80, [R216+0xbc00] ;  /* 0x00bc0000d850783b */ /* 0x000ea20000004200 */
[C---:B------:R-:W-:Y:S06]  /*8290*/  HMMA.16816.F32.BF16 R116, R8.reuse, R48, R72 ;  /* 0x000000300874723c */ /* 0x040fec0000041848 */
[----:B------:R-:W-:Y:S01]  /*82a0*/  HMMA.16816.F32.BF16 R60, R8, R50, R60 ;  /* 0x00000032083c723c */ /* 0x000fe2000004183c */
[----:B-1----:R-:W-:Y:S01]  /*82b0*/  FFMA.FTZ R2, R200, UR22, -R13 ;  /* 0x00000016c8027c23 */ /* 0x002fe2000801080d */
[----:B------:R-:W-:Y:S01]  /*82c0*/  IMAD.MOV.U32 R200, RZ, RZ, R153 ;  /* 0x000000ffffc87224 */ /* 0x000fe200078e0099 */
[----:B------:R-:W-:-:S04]  /*82d0*/  MOV R153, R154 ;  /* 0x0000009a00997202 */ /* 0x000fc80000000f00 */
[----:B------:R-:W-:Y:S01]  /*82e0*/  IMAD.MOV.U32 R50, RZ, RZ, R132 ;  /* 0x000000ffff327224 */ /* 0x000fe200078e0084 */
[----:B------:R-:W-:Y:S01]  /*82f0*/  MOV R154, R136 ;  /* 0x00000088009a7202 */ /* 0x000fe20000000f00 */
[----:B------:R-:W-:Y:S01]  /*8300*/  IMAD.MOV.U32 R136, RZ, RZ, R100 ;  /* 0x000000ffff887224 */ /* 0x000fe200078e0064 */
[----:B------:R-:W-:Y:S01]  /*8310*/  MOV R51, R155 ;  /* 0x0000009b00337202 */ /* 0x000fe20000000f00 */
[----:B------:R1:W-:Y:S01]  /*8320*/  MUFU.EX2 R100, R2 ;  /* 0x0000000200647308 */ /* 0x0003e20000000800 */
[----:B------:R-:W-:Y:S01]  /*8330*/  IMAD.MOV.U32 R155, RZ, RZ, R135 ;  /* 0x000000ffff9b7224 */ /* 0x000fe200078e0087 */
[C---:B------:R-:W-:Y:S06]  /*8340*/  HMMA.16816.F32.BF16 R64, R8.reuse, R36, R64 ;  /* 0x000000240840723c */ /* 0x040fec0000041840 */
[----:B------:R-:W-:Y:S01]  /*8350*/  HMMA.16816.F32.BF16 R164, R8, R28, R164 ;  /* 0x0000001c08a4723c */ /* 0x000fe200000418a4 */
[----:B------:R-:W-:-:S05]  /*8360*/  IMAD.MOV.U32 R37, RZ, RZ, R153 ;  /* 0x000000ffff257224 */ /* 0x000fca00078e0099 */
[C---:B------:R-:W-:Y:S01]  /*8370*/  HMMA.16816.F32.BF16 R84, R8.reuse, R20, R192 ;  /* 0x000000140854723c */ /* 0x040fe200000418c0 */
[----:B------:R-:W-:Y:S01]  /*8380*/  IMAD.MOV.U32 R28, RZ, RZ, R15 ;  /* 0x000000ffff1c7224 */ /* 0x000fe200078e000f */
[----:B------:R-:W-:Y:S01]  /*8390*/  MOV R29, R139 ;  /* 0x0000008b001d7202 */ /* 0x000fe20000000f00 */
[--C-:B-1----:R-:W-:Y:S01]  /*83a0*/  FFMA.FTZ R2, R179, UR22, -R13.reuse ;  /* 0x00000016b3027c23 */ /* 0x102fe2000801080d */
[----:B------:R-:W-:Y:S02]  /*83b0*/  MOV R179, R170 ;  /* 0x000000aa00b37202 */ /* 0x000fe40000000f00 */
[----:B------:R-:W-:Y:S01]  /*83c0*/  MOV R170, R133 ;  /* 0x0000008500aa7202 */ /* 0x000fe20000000f00 */
[----:B------:R1:W3:Y:S01]  /*83d0*/  MUFU.EX2 R49, R2 ;  /* 0x0000000200317308 */ /* 0x0002e20000000800 */
[C---:B------:R-:W-:Y:S06]  /*83e0*/  HMMA.16816.F32.BF16 R132, R8.reuse, R40, R68 ;  /* 0x000000280884723c */ /* 0x040fec0000041844 */
[C---:B------:R-:W-:Y:S06]  /*83f0*/  HMMA.16816.F32.BF16 R56, R8.reuse, R42, R56 ;  /* 0x0000002a0838723c */ /* 0x040fec0000041838 */
[----:B------:R-:W-:Y:S01]  /*8400*/  HMMA.16816.F32.BF16 R52, R8, R38, R52 ;  /* 0x000000260834723c */ /* 0x000fe20000041834 */
[----:B------:R-:W-:Y:S01]  /*8410*/  IMAD.MOV.U32 R42, RZ, RZ, R126 ;  /* 0x000000ffff2a7224 */ /* 0x000fe200078e007e */
[----:B------:R-:W-:Y:S01]  /*8420*/  MOV R43, R125 ;  /* 0x0000007d002b7202 */ /* 0x000fe20000000f00 */
[----:B-1----:R-:W-:Y:S01]  /*8430*/  FFMA.FTZ R2, R171, UR22, -R13 ;  /* 0x00000016ab027c23 */ /* 0x002fe2000801080d */
[----:B---3--:R-:W-:-:S02]  /*8440*/  F2FP.BF16.F32.PACK_AB R92, R49, R100 ;  /* 0x00000064315c723e */ /* 0x008fc400000010ff */
[----:B------:R-:W-:Y:S01]  /*8450*/  HMMA.16816.F32.BF16 R24, R8, R30, R24 ;  /* 0x0000001e0818723c */ /* 0x000fe20000041818 */
[----:B------:R-:W-:Y:S01]  /*8460*/  MOV R39, R136 ;  /* 0x0000008800277202 */ /* 0x000fe20000000f00 */
[----:B------:R1:W-:Y:S01]  /*8470*/  MUFU.EX2 R48, R2 ;  /* 0x0000000200307308 */ /* 0x0003e20000000800 */
[----:B------:R-:W-:-:S03]  /*8480*/  IMAD.MOV.U32 R38, RZ, RZ, R137 ;  /* 0x000000ffff267224 */ /* 0x000fc600078e0089 */
[C---:B------:R-:W-:Y:S01]  /*8490*/  HMMA.16816.F32.BF16 R68, R8.reuse, R16, R188 ;  /* 0x000000100844723c */ /* 0x040fe200000418bc */
[----:B------:R-:W-:Y:S01]  /*84a0*/  MOV R31, R169 ;  /* 0x000000a9001f7202 */ /* 0x000fe20000000f00 */
[----:B------:R-:W-:Y:S02]  /*84b0*/  IMAD.MOV.U32 R30, RZ, RZ, R170 ;  /* 0x000000ffff1e7224 */ /* 0x000fe400078e00aa */
[----:B------:R-:W-:Y:S02]  /*84c0*/  LDSM.16.MT88.4 R168, [R218+0xac00] ;  /* 0x00ac0000daa8783b */ /* 0x000fe40000004200 */
[----:B------:R-:W-:Y:S01]  /*84d0*/  HMMA.16816.F32.BF16 R32, R8, R18, R32 ;  /* 0x000000120820723c */ /* 0x000fe20000041820 */
[----:B------:R-:W-:-:S05]  /*84e0*/  MOV R191, R159 ;  /* 0x0000009f00bf7202 */ /* 0x000fca0000000f00 */
[----:B------:R-:W-:Y:S01]  /*84f0*/  HMMA.16816.F32.BF16 R20, R8, R22, R44 ;  /* 0x000000160814723c */ /* 0x000fe2000004182c */
[----:B-1----:R-:W-:Y:S01]  /*8500*/  FFMA.FTZ R2, R178, UR22, -R13 ;  /* 0x00000016b2027c23 */ /* 0x002fe2000801080d */
[----:B------:R-:W-:Y:S01]  /*8510*/  FADD.FTZ R3, R3, R191 ;  /* 0x000000bf03037221 */ /* 0x000fe20000010000 */
[----:B------:R-:W-:Y:S02]  /*8520*/  MOV R178, R124 ;  /* 0x0000007c00b27202 */ /* 0x000fe40000000f00 */
[----:B------:R1:W3:Y:S01]  /*8530*/  MUFU.EX2 R41, R2 ;  /* 0x0000000200297308 */ /* 0x0002e20000000800 */
[----:B------:R-:W-:Y:S01]  /*8540*/  FADD.FTZ R3, R29, R3 ;  /* 0x000000031d037221 */ /* 0x000fe20000010000 */
[----:B------:R-:W4:Y:S03]  /*8550*/  LDSM.16.MT88.4 R124, [R216+0x9c00] ;  /* 0x009c0000d87c783b */ /* 0x000f260000004200 */
[----:B------:R-:W-:-:S04]  /*8560*/  FADD.FTZ R3, R39, R3 ;  /* 0x0000000327037221 */ /* 0x000fc80000010000 */
        /* <DEDUP_REMOVED lines=14> */
[----:B-1----:R-:W-:Y:S01]  /*8650*/  FFMA.FTZ R2, R197, UR22, -R12 ;  /* 0x00000016c5027c23 */ /* 0x002fe2000801080c */
[----:B------:R-:W-:Y:S02]  /*8660*/  MOV R197, R155 ;  /* 0x0000009b00c57202 */ /* 0x000fe40000000f00 */
[----:B------:R-:W1:Y:S03]  /*8670*/  LDSM.16.MT88.4 R152, [R216+0xac00] ;  /* 0x00ac0000d898783b */ /* 0x000e660000004200 */
[----:B------:R3:W5:Y:S01]  /*8680*/  MUFU.EX2 R14, R2 ;  /* 0x00000002000e7308 */ /* 0x0007620000000800 */
[----:B------:R-:W-:-:S04]  /*8690*/  FADD.FTZ R8, R28, R197 ;  /* 0x000000c51c087221 */ /* 0x000fc80000010000 */
[----:B------:R-:W-:Y:S01]  /*86a0*/  FADD.FTZ R8, R38, R8 ;  /* 0x0000000826087221 */ /* 0x000fe20000010000 */
[----:B---3--:R-:W-:Y:S01]  /*86b0*/  FFMA.FTZ R2, R205, UR22, -R0 ;  /* 0x00000016cd027c23 */ /* 0x008fe20008010800 */
[----:B-----5:R-:W-:-:S03]  /*86c0*/  F2FP.BF16.F32.PACK_AB R95, R14, R15 ;  /* 0x0000000f0e5f723e */ /* 0x020fc600000010ff */
[----:B------:R3:W5:Y:S04]  /*86d0*/  MUFU.EX2 R13, R2 ;  /* 0x00000002000d7308 */ /* 0x0007680000000800 */
        /* <DEDUP_REMOVED lines=162> */
[----:B------:R-:W-:Y:S04]  /*9100*/  LDSM.16.M88.4 R32, [R217+0x6000] ;  /* 0x00600000d920783b */ /* 0x000fe80000000200 */
[----:B------:R-:W4:Y:S04]  /*9110*/  LDSM.16.M88.4 R12, [R220] ;  /* 0x00000000dc0c783b */ /* 0x000f280000000200 */
[----:B-1----:R-:W1:Y:S04]  /*9120*/  LDSM.16.M88.4 R8, [R220+0x1000] ;  /* 0x00100000dc08783b */ /* 0x002e680000000200 */
[----:B------:R-:W5:Y:S04]  /*9130*/  LDSM.16.M88.4 R28, [R217+0x6400] ;  /* 0x00640000d91c783b */ /* 0x000f680000000200 */
[----:B------:R-:W3:Y:S04]  /*9140*/  LDSM.16.M88.4 R24, [R217+0x6800] ;  /* 0x00680000d918783b */ /* 0x000ee80000000200 */
[----:B------:R-:W3:Y:S04]  /*9150*/  LDSM.16.M88.4 R20, [R217+0x6c00] ;  /* 0x006c0000d914783b */ /* 0x000ee80000000200 */
[----:B--2---:R-:W-:Y:S04]  /*9160*/  LDSM.16.M88.4 R4, [R221+0x1000] ;  /* 0x00100000dd04783b */ /* 0x004fe80000000200 */
[----:B------:R-:W2:Y:S04]  /*9170*/  LDSM.16.M88.4 R52, [R219+0x6800] ;  /* 0x00680000db34783b */ /* 0x000ea80000000200 */
[----:B------:R-:W2:Y:S04]  /*9180*/  LDSM.16.M88.4 R44, [R219+0x6000] ;  /* 0x00600000db2c783b */ /* 0x000ea80000000200 */
[----:B------:R-:W2:Y:S04]  /*9190*/  LDSM.16.M88.4 R40, [R219+0x6400] ;  /* 0x00640000db28783b */ /* 0x000ea80000000200 */
[----:B------:R-:W2:Y:S01]  /*91a0*/  LDSM.16.M88.4 R48, [R219+0x6c00] ;  /* 0x006c0000db30783b */ /* 0x000ea20000000200 */
[----:B----4-:R-:W-:Y:S03]  /*91b0*/  HMMA.16816.F32.BF16 R184, R12, R34, RZ ;  /* 0x000000220cb8723c */ /* 0x010fe600000418ff */
[----:B------:R-:W4:Y:S04]  /*91c0*/  LDSM.16.M88.4 R16, [R221] ;  /* 0x00000000dd10783b */ /* 0x000f280000000200 */
[----:B------:R-:W0:Y:S01]  /*91d0*/  LDGDEPBAR ;  /* 0x00000000000079af */ /* 0x000e220000000000 */
[C---:B-1----:R-:W-:Y:S06]  /*91e0*/  HMMA.16816.F32.BF16 R108, R8.reuse, R32, RZ ;  /* 0x00000020086c723c */ /* 0x042fec00000418ff */
[C---:B-----5:R-:W-:Y:S06]  /*91f0*/  HMMA.16816.F32.BF16 R60, R8.reuse, R28, RZ ;  /* 0x0000001c083c723c */ /* 0x060fec00000418ff */
[C---:B---3--:R-:W-:Y:S06]  /*9200*/  HMMA.16816.F32.BF16 R56, R8.reuse, R24, RZ ;  /* 0x000000180838723c */ /* 0x048fec00000418ff */
[----:B------:R-:W-:Y:S01]  /*9210*/  HMMA.16816.F32.BF16 R36, R8, R20, RZ ;  /* 0x000000140824723c */ /* 0x000fe200000418ff */
[----:B------:R-:W-:-:S02]  /*9220*/  IMAD.MOV.U32 R3, RZ, RZ, R185 ;  /* 0x000000ffff037224 */ /* 0x000fc400078e00b9 */
[----:B------:R-:W-:Y:S02]  /*9230*/  IMAD.MOV.U32 R2, RZ, RZ, R186 ;  /* 0x000000ffff027224 */ /* 0x000fe400078e00ba */
[----:B------:R-:W-:Y:S01]  /*9240*/  IMAD.MOV.U32 R0, RZ, RZ, R187 ;  /* 0x000000ffff007224 */ /* 0x000fe200078e00bb */
[C---:B------:R-:W-:Y:S06]  /*9250*/  HMMA.16816.F32.BF16 R64, R8.reuse, R34, RZ ;  /* 0x000000220840723c */ /* 0x040fec00000418ff */
[C---:B------:R-:W-:Y:S06]  /*9260*/  HMMA.16816.F32.BF16 R176, R8.reuse, R30, RZ ;  /* 0x0000001e08b0723c */ /* 0x040fec00000418ff */
[C---:B------:R-:W-:Y:S06]  /*9270*/  HMMA.16816.F32.BF16 R180, R8.reuse, R26, RZ ;  /* 0x0000001a08b4723c */ /* 0x040fec00000418ff */
[----:B------:R-:W-:Y:S06]  /*9280*/  HMMA.16816.F32.BF16 R8, R8, R22, RZ ;  /* 0x000000160808723c */ /* 0x000fec00000418ff */
[C---:B------:R-:W-:Y:S06]  /*9290*/  HMMA.16816.F32.BF16 R236, R12.reuse, R32, RZ ;  /* 0x000000200cec723c */ /* 0x040fec00000418ff */
[----:B------:R-:W-:Y:S01]  /*92a0*/  HMMA.16816.F32.BF16 R196, R12, R28, RZ ;  /* 0x0000001c0cc4723c */ /* 0x000fe200000418ff */
[----:B------:R-:W-:-:S05]  /*92b0*/  IMAD.MOV.U32 R32, RZ, RZ, R184 ;  /* 0x000000ffff207224 */ /* 0x000fca00078e00b8 */
[C---:B------:R-:W-:Y:S01]  /*92c0*/  HMMA.16816.F32.BF16 R248, R12.reuse, R30, RZ ;  /* 0x0000001e0cf8723c */ /* 0x040fe200000418ff */
[----:B------:R-:W-:Y:S05]  /*92d0*/  LDSM.16.M88.4 R28, [R217+0x7c00] ;  /* 0x007c0000d91c783b */ /* 0x000fea0000000200 */
[C---:B------:R-:W-:Y:S06]  /*92e0*/  HMMA.16816.F32.BF16 R188, R12.reuse, R24, RZ ;  /* 0x000000180cbc723c */ /* 0x040fec00000418ff */
[C---:B------:R-:W-:Y:S06]  /*92f0*/  HMMA.16816.F32.BF16 R244, R12.reuse, R26, RZ ;  /* 0x0000001a0cf4723c */ /* 0x040fec00000418ff */
[C---:B------:R-:W-:Y:S06]  /*9300*/  HMMA.16816.F32.BF16 R184, R12.reuse, R20, RZ ;  /* 0x000000140cb8723c */ /* 0x040fec00000418ff */
[----:B------:R-:W-:Y:S01]  /*9310*/  HMMA.16816.F32.BF16 R212, R12, R22, RZ ;  /* 0x000000160cd4723c */ /* 0x000fe200000418ff */
[----:B------:R-:W-:Y:S05]  /*9320*/  LDSM.16.M88.4 R20, [R217+0x7000] ;  /* 0x00700000d914783b */ /* 0x000fea0000000200 */
[C---:B--2---:R-:W-:Y:S06]  /*9330*/  HMMA.16816.F32.BF16 R200, R4.reuse, R52, R56 ;  /* 0x0000003404c8723c */ /* 0x044fec0000041838 */
[C---:B------:R-:W-:Y:S06]  /*9340*/  HMMA.16816.F32.BF16 R208, R4.reuse, R44, R108 ;  /* 0x0000002c04d0723c */ /* 0x040fec000004186c */
[----:B------:R-:W-:Y:S01]  /*9350*/  HMMA.16816.F32.BF16 R204, R4, R40, R60 ;  /* 0x0000002804cc723c */ /* 0x000fe2000004183c */
[----:B------:R-:W-:-:S02]  /*9360*/  IMAD.MOV.U32 R108, RZ, RZ, R32 ;  /* 0x000000ffff6c7224 */ /* 0x000fc400078e0020 */
[----:B------:R-:W-:Y:S01]  /*9370*/  LDSM.16.M88.4 R32, [R217+0x7800] ;  /* 0x00780000d920783b */ /* 0x000fe20000000200 */
[----:B------:R-:W-:Y:S02]  /*9380*/  IMAD.MOV.U32 R109, RZ, RZ, R3 ;  /* 0x000000ffff6d7224 */ /* 0x000fe400078e0003 */
[C---:B------:R-:W-:Y:S01]  /*9390*/  HMMA.16816.F32.BF16 R192, R4.reuse, R48, R36 ;  /* 0x0000003004c0723c */ /* 0x040fe20000041824 */
[----:B------:R-:W-:Y:S01]  /*93a0*/  LDSM.16.M88.4 R36, [R217+0x7400] ;  /* 0x00740000d924783b */ /* 0x000fe20000000200 */
[----:B------:R-:W-:Y:S02]  /*93b0*/  IMAD.MOV.U32 R110, RZ, RZ, R2 ;  /* 0x000000ffff6e7224 */ /* 0x000fe400078e0002 */
[----:B------:R-:W-:Y:S02]  /*93c0*/  IMAD.MOV.U32 R111, RZ, RZ, R0 ;  /* 0x000000ffff6f7224 */ /* 0x000fe400078e0000 */
        /* <DEDUP_REMOVED lines=17> */
[----:B-1----:R-:W-:Y:S01]  /*94e0*/  HMMA.16816.F32.BF16 R44, R4, R22, R12 ;  /* 0x00000016042c723c */ /* 0x002fe2000004180c */
[----:B------:R-:W1:Y:S05]  /*94f0*/  LDSM.16.M88.4 R12, [R221+0x3000] ;  /* 0x00300000dd0c783b */ /* 0x000e6a0000000200 */
[C---:B------:R-:W-:Y:S06]  /*9500*/  HMMA.16816.F32.BF16 R176, R16.reuse, R42, R248 ;  /* 0x0000002a10b0723c */ /* 0x040fec00000418f8 */
[----:B------:R-:W-:Y:S01]  /*9510*/  HMMA.16816.F32.BF16 R64, R16, R50, R212 ;  /* 0x000000321040723c */ /* 0x000fe200000418d4 */
[----:B------:R-:W-:Y:S05]  /*9520*/  LDSM.16.M88.4 R48, [R219+0x7800] ;  /* 0x00780000db30783b */ /* 0x000fea0000000200 */
[----:B------:R-:W-:Y:S01]  /*9530*/  HMMA.16816.F32.BF16 R16, R4, R28, R192 ;  /* 0x0000001c0410723c */ /* 0x000fe200000418c0 */
[----:B------:R-:W-:-:S02]  /*9540*/  IMAD.MOV.U32 R212, RZ, RZ, R40 ;  /* 0x000000ffffd47224 */ /* 0x000fc400078e0028 */
[----:B------:R-:W-:Y:S02]  /*9550*/  IMAD.MOV.U32 R213, RZ, RZ, R3 ;  /* 0x000000ffffd57224 */ /* 0x000fe400078e0003 */
[----:B------:R-:W-:Y:S01]  /*9560*/  IMAD.MOV.U32 R214, RZ, RZ, R2 ;  /* 0x000000ffffd67224 */ /* 0x000fe200078e0002 */
[----:B------:R-:W-:Y:S01]  /*9570*/  HMMA.16816.F32.BF16 R192, R4, R34, R56 ;  /* 0x0000002204c0723c */ /* 0x000fe20000041838 */
[----:B------:R-:W3:Y:S01]  /*9580*/  LDSM.16.M88.4 R56, [R219+0x7400] ;  /* 0x00740000db38783b */ /* 0x000ee20000000200 */
[----:B------:R-:W-:-:S04]  /*9590*/  IMAD.MOV.U32 R215, RZ, RZ, R0 ;  /* 0x000000ffffd77224 */ /* 0x000fc800078e0000 */
[C---:B------:R-:W-:Y:S01]  /*95a0*/  HMMA.16816.F32.BF16 R40, R4.reuse, R38, R24 ;  /* 0x000000260428723c */ /* 0x040fe20000041818 */
[----:B------:R-:W4:Y:S05]  /*95b0*/  LDSM.16.M88.4 R24, [R219+0x7c00] ;  /* 0x007c0000db18783b */ /* 0x000f2a0000000200 */
[C---:B------:R-:W-:Y:S06]  /*95c0*/  HMMA.16816.F32.BF16 R60, R4.reuse, R20, R208 ;  /* 0x00000014043c723c */ /* 0x040fec00000418d0 */
[----:B------:R-:W-:Y:S01]  /*95d0*/  HMMA.16816.F32.BF16 R188, R4, R36, R204 ;  /* 0x0000002404bc723c */ /* 0x000fe200000418cc */
[----:B------:R-:W-:-:S02]  /*95e0*/  IMAD.MOV.U32 R3, RZ, RZ, R17 ;  /* 0x000000ffff037224 */ /* 0x000fc400078e0011 */
[----:B------:R-:W-:Y:S02]  /*95f0*/  IMAD.MOV.U32 R2, RZ, RZ, R18 ;  /* 0x000000ffff027224 */ /* 0x000fe400078e0012 */
[----:B------:R-:W-:Y:S01]  /*9600*/  IMAD.MOV.U32 R0, RZ, RZ, R19 ;  /* 0x000000ffff007224 */ /* 0x000fe200078e0013 */
[C---:B------:R-:W-:Y:S01]  /*9610*/  HMMA.16816.F32.BF16 R208, R4.reuse, R32, R200 ;  /* 0x0000002004d0723c */ /* 0x040fe200000418c8 */
[----:B------:R-:W-:Y:S02]  /*9620*/  IMAD.MOV.U32 R204, RZ, RZ, R16 ;  /* 0x000000ffffcc7224 */ /* 0x000fe400078e0010 */
[----:B------:R-:W5:Y:S03]  /*9630*/  LDSM.16.M88.4 R16, [R221+0x2000] ;  /* 0x00200000dd10783b */ /* 0x000f660000000200 */
[----:B------:R-:W-:Y:S01]  /*9640*/  HMMA.16816.F32.BF16 R200, R4, R30, R240 ;  /* 0x0000001e04c8723c */ /* 0x000fe200000418f0 */
[----:B------:R-:W-:Y:S05]  /*9650*/  LDSM.16.M88.4 R4, [R220+0x5000] ;  /* 0x00500000dc04783b */ /* 0x000fea0000000200 */
[C---:B--2---:R-:W-:Y:S06]  /*9660*/  HMMA.16816.F32.BF16 R240, R8.reuse, R20, R236 ;  /* 0x0000001408f0723c */ /* 0x044fec00000418ec */
[----:B------:R-:W-:Y:S01]  /*9670*/  HMMA.16816.F32.BF16 R244, R8, R36, R196 ;  /* 0x0000002408f4723c */ /* 0x000fe200000418c4 */
[----:B------:R-:W-:-:S02]  /*9680*/  IMAD.MOV.U32 R20, RZ, RZ, R204 ;  /* 0x000000ffff147224 */ /* 0x000fc400078e00cc */
[----:B------:R-:W-:-:S03]  /*9690*/  IMAD.MOV.U32 R21, RZ, RZ, R3 ;  /* 0x000000ffff157224 */ /* 0x000fc600078e0003 */
[C---:B------:R-:W-:Y:S06]  /*96a0*/  HMMA.16816.F32.BF16 R196, R8.reuse, R28, R184 ;  /* 0x0000001c08c4723c */ /* 0x040fec00000418b8 */
[C---:B------:R-:W-:Y:S06]  /*96b0*/  HMMA.16816.F32.BF16 R248, R8.reuse, R22, R180 ;  /* 0x0000001608f8723c */ /* 0x040fec00000418b4 */
[----:B------:R-:W-:Y:S01]  /*96c0*/  HMMA.16816.F32.BF16 R236, R8, R38, R176 ;  /* 0x0000002608ec723c */ /* 0x000fe200000418b0 */
[----:B------:R-:W-:Y:S01]  /*96d0*/  IMAD.MOV.U32 R22, RZ, RZ, R2 ;  /* 0x000000ffff167224 */ /* 0x000fe200078e0002 */
[----:B------:R-:W-:Y:S01]  /*96e0*/  LDSM.16.M88.4 R36, [R217+0x8800] ;  /* 0x00880000d924783b */ /* 0x000fe20000000200 */
[----:B------:R-:W-:-:S03]  /*96f0*/  IMAD.MOV.U32 R23, RZ, RZ, R0 ;  /* 0x000000ffff177224 */ /* 0x000fc600078e0000 */
[C---:B------:R-:W-:Y:S06]  /*9700*/  HMMA.16816.F32.BF16 R212, R8.reuse, R32, R212 ;  /* 0x0000002008d4723c */ /* 0x040fec00000418d4 */
[C---:B------:R-:W-:Y:S01]  /*9710*/  HMMA.16816.F32.BF16 R204, R8.reuse, R34, R108 ;  /* 0x0000002208cc723c */ /* 0x040fe2000004186c */
[----:B------:R-:W-:Y:S05]  /*9720*/  LDSM.16.M88.4 R32, [R217+0x8c00] ;  /* 0x008c0000d920783b */ /* 0x000fea0000000200 */
[----:B------:R-:W-:Y:S06]  /*9730*/  HMMA.16816.F32.BF16 R184, R8, R30, R64 ;  /* 0x0000001e08b8723c */ /* 0x000fec0000041840 */
[C---:B-1----:R-:W-:Y:S01]  /*9740*/  HMMA.16816.F32.BF16 R8, R12.reuse, R54, R44 ;  /* 0x000000360c08723c */ /* 0x042fe2000004182c */
[----:B------:R-:W1:Y:S05]  /*9750*/  LDSM.16.M88.4 R44, [R217+0x8000] ;  /* 0x00800000d92c783b */ /* 0x000e6a0000000200 */
[C---:B---3--:R-:W-:Y:S01]  /*9760*/  HMMA.16816.F32.BF16 R176, R12.reuse, R58, R40 ;  /* 0x0000003a0cb0723c */ /* 0x048fe20000041828 */
[----:B------:R-:W2:Y:S05]  /*9770*/  LDSM.16.M88.4 R40, [R217+0x8400] ;  /* 0x00840000d928783b */ /* 0x000eaa0000000200 */
[C---:B------:R-:W-:Y:S06]  /*9780*/  HMMA.16816.F32.BF16 R28, R12.reuse, R52, R60 ;  /* 0x000000340c1c723c */ /* 0x040fec000004183c */
[C---:B----4-:R-:W-:Y:S06]  /*9790*/  HMMA.16816.F32.BF16 R60, R12.reuse, R24, R20 ;  /* 0x000000180c3c723c */ /* 0x050fec0000041814 */
[C---:B------:R-:W-:Y:S06]  /*97a0*/  HMMA.16816.F32.BF16 R180, R12.reuse, R56, R188 ;  /* 0x000000380cb4723c */ /* 0x040fec00000418bc */
[C---:B------:R-:W-:Y:S06]  /*97b0*/  HMMA.16816.F32.BF16 R108, R12.reuse, R48, R208 ;  /* 0x000000300c6c723c */ /* 0x040fec00000418d0 */
[C---:B------:R-:W-:Y:S06]  /*97c0*/  HMMA.16816.F32.BF16 R64, R12.reuse, R50, R192 ;  /* 0x000000320c40723c */ /* 0x040fec00000418c0 */
[----:B------:R-:W-:Y:S01]  /*97d0*/  HMMA.16816.F32.BF16 R20, R12, R26, R200 ;  /* 0x0000001a0c14723c */ /* 0x000fe200000418c8 */
[----:B------:R-:W3:Y:S05]  /*97e0*/  LDSM.16.M88.4 R12, [R220+0x4000] ;  /* 0x00400000dc0c783b */ /* 0x000eea0000000200 */
[C---:B-----5:R-:W-:Y:S06]  /*97f0*/  HMMA.16816.F32.BF16 R188, R16.reuse, R52, R240 ;  /* 0x0000003410bc723c */ /* 0x060fec00000418f0 */
[C---:B------:R-:W-:Y:S06]  /*9800*/  HMMA.16816.F32.BF16 R248, R16.reuse, R54, R248 ;  /* 0x0000003610f8723c */ /* 0x040fec00000418f8 */
[C---:B------:R-:W-:Y:S06]  /*9810*/  HMMA.16816.F32.BF16 R52, R16.reuse, R48, R212 ;  /* 0x000000301034723c */ /* 0x040fec00000418d4 */
[----:B------:R-:W-:Y:S06]  /*9820*/  HMMA.16816.F32.BF16 R212, R16, R50, R204 ;  /* 0x0000003210d4723c */ /* 0x000fec00000418cc */
[C---:B-1----:R-:W-:Y:S01]  /*9830*/  HMMA.16816.F32.BF16 R204, R4.reuse, R44, R28 ;  /* 0x0000002c04cc723c */ /* 0x042fe2000004181c */
[----:B------:R-:W-:Y:S05]  /*9840*/  LDSM.16.M88.4 R28, [R219+0x8000] ;  /* 0x00800000db1c783b */ /* 0x000fea0000000200 */
[----:B------:R-:W-:Y:S01]  /*9850*/  HMMA.16816.F32.BF16 R200, R4, R46, R8 ;  /* 0x0000002e04c8723c */ /* 0x000fe20000041808 */
[----:B------:R-:W1:Y:S05]  /*9860*/  LDSM.16.M88.4 R8, [R221+0x4000] ;  /* 0x00400000dd08783b */ /* 0x000e6a0000000200 */
[C---:B------:R-:W-:Y:S06]  /*9870*/  HMMA.16816.F32.BF16 R244, R16.reuse, R56, R244 ;  /* 0x0000003810f4723c */ /* 0x040fec00000418f4 */
[C---:B------:R-:W-:Y:S06]  /*9880*/  HMMA.16816.F32.BF16 R56, R16.reuse, R58, R236 ;  /* 0x0000003a1038723c */ /* 0x040fec00000418ec */
[C---:B------:R-:W-:Y:S06]  /*9890*/  HMMA.16816.F32.BF16 R236, R16.reuse, R24, R196 ;  /* 0x0000001810ec723c */ /* 0x040fec00000418c4 */
[----:B------:R-:W-:Y:S01]  /*98a0*/  HMMA.16816.F32.BF16 R208, R16, R26, R184 ;  /* 0x0000001a10d0723c */ /* 0x000fe200000418b8 */
[----:B------:R-:W-:Y:S04]  /*98b0*/  LDSM.16.M88.4 R16, [R219+0x8c00] ;  /* 0x008c0000db10783b */ /* 0x000fe80000000200 */
[----:B------:R-:W-:Y:S01]  /*98c0*/  LDSM.16.M88.4 R24, [R219+0x8400] ;  /* 0x00840000db18783b */ /* 0x000fe20000000200 */
[C---:B--2---:R-:W-:Y:S06]  /*98d0*/  HMMA.16816.F32.BF16 R196, R4.reuse, R40, R180 ;  /* 0x0000002804c4723c */ /* 0x044fec00000418b4 */
[C---:B------:R-:W-:Y:S06]  /*98e0*/  HMMA.16816.F32.BF16 R192, R4.reuse, R42, R176 ;  /* 0x0000002a04c0723c */ /* 0x040fec00000418b0 */
[C---:B------:R-:W-:Y:S06]  /*98f0*/  HMMA.16816.F32.BF16 R184, R4.reuse, R36, R108 ;  /* 0x0000002404b8723c */ /* 0x040fec000004186c */
[C---:B------:R-:W-:Y:S06]  /*9900*/  HMMA.16816.F32.BF16 R180, R4.reuse, R38, R64 ;  /* 0x0000002604b4723c */ /* 0x040fec0000041840 */
[C---:B------:R-:W-:Y:S06]  /*9910*/  HMMA.16816.F32.BF16 R176, R4.reuse, R32, R60 ;  /* 0x0000002004b0723c */ /* 0x040fec000004183c */
[----:B------:R-:W-:Y:S01]  /*9920*/  HMMA.16816.F32.BF16 R108, R4, R34, R20 ;  /* 0x00000022046c723c */ /* 0x000fe20000041814 */
[----:B------:R-:W2:Y:S04]  /*9930*/  LDSM.16.M88.4 R4, [R221+0x5000] ;  /* 0x00500000dd04783b */ /* 0x000ea80000000200 */
[----:B------:R-:W4:Y:S01]  /*9940*/  LDSM.16.M88.4 R20, [R219+0x8800] ;  /* 0x00880000db14783b */ /* 0x000f220000000200 */
[----:B---3--:R-:W-:Y:S01]  /*9950*/  HMMA.16816.F32.BF16 R48, R12, R44, R188 ;  /* 0x0000002c0c30723c */ /* 0x008fe200000418bc */
[----:B------:R-:W-:-:S05]  /*9960*/  DEPBAR.LE SB0, 0x0 ;  /* 0x000080000000791a */ /* 0x000fca0000000000 */
[C---:B------:R-:W-:Y:S06]  /*9970*/  HMMA.16816.F32.BF16 R64, R12.reuse, R40, R244 ;  /* 0x000000280c40723c */ /* 0x040fec00000418f4 */
[C---:B------:R-:W-:Y:S06]  /*9980*/  HMMA.16816.F32.BF16 R56, R12.reuse, R42, R56 ;  /* 0x0000002a0c38723c */ /* 0x040fec0000041838 */
[----:B------:R-:W-:Y:S06]  /*9990*/  HMMA.16816.F32.BF16 R40, R12, R32, R236 ;  /* 0x000000200c28723c */ /* 0x000fec00000418ec */
[----:B-1----:R-:W-:Y:S06]  /*99a0*/  HMMA.16816.F32.BF16 R48, R8, R28, R48 ;  /* 0x0000001c0830723c */ /* 0x002fec0000041830 */
[C---:B------:R-:W-:Y:S06]  /*99b0*/  HMMA.16816.F32.BF16 R60, R12.reuse, R46, R248 ;  /* 0x0000002e0c3c723c */ /* 0x040fec00000418f8 */
[C---:B------:R-:W-:Y:S06]  /*99c0*/  HMMA.16816.F32.BF16 R52, R12.reuse, R36, R52 ;  /* 0x000000240c34723c */ /* 0x040fec0000041834 */
[C---:B------:R-:W-:Y:S06]  /*99d0*/  HMMA.16816.F32.BF16 R44, R12.reuse, R38, R212 ;  /* 0x000000260c2c723c */ /* 0x040fec00000418d4 */
[----:B------:R-:W-:Y:S01]  /*99e0*/  HMMA.16816.F32.BF16 R36, R12, R34, R208 ;  /* 0x000000220c24723c */ /* 0x000fe200000418d0 */
[----:B------:R-:W-:Y:S01]  /*99f0*/  FMUL.FTZ R0, R48, UR25 ;  /* 0x0000001930007c20 */ /* 0x000fe20008410000 */
[----:B------:R-:W-:-:S04]  /*9a00*/  FMUL.FTZ R2, R50, UR25 ;  /* 0x0000001932027c20 */ /* 0x000fc80008410000 */
[C---:B--2---:R-:W-:Y:S06]  /*9a10*/  HMMA.16816.F32.BF16 R12, R4.reuse, R28, R204 ;  /* 0x0000001c040c723c */ /* 0x044fec00000418cc */
[C---:B------:R-:W-:Y:S06]  /*9a20*/  HMMA.16816.F32.BF16 R240, R4.reuse, R18, R108 ;  /* 0x0000001204f0723c */ /* 0x040fec000004186c */
[-C--:B------:R-:W-:Y:S06]  /*9a30*/  HMMA.16816.F32.BF16 R176, R4, R16.reuse, R176 ;  /* 0x0000001004b0723c */ /* 0x080fec00000418b0 */
[----:B------:R-:W-:Y:S01]  /*9a40*/  HMMA.16816.F32.BF16 R108, R8, R16, R40 ;  /* 0x00000010086c723c */ /* 0x000fe20000041828 */
[----:B------:R1:W2:Y:S05]  /*9a50*/  MUFU.TANH R16, R0 ;  /* 0x0000000000107308 */ /* 0x0002aa0000002400 */
[----:B------:R-:W-:Y:S01]  /*9a60*/  HMMA.16816.F32.BF16 R32, R4, R30, R200 ;  /* 0x0000001e0420723c */ /* 0x000fe200000418c8 */
[----:B------:R-:W-:-:S05]  /*9a70*/  FMUL.FTZ R15, R15, UR25 ;  /* 0x000000190f0f7c20 */ /* 0x000fca0008410000 */
[C---:B------:R-:W-:Y:S01]  /*9a80*/  HMMA.16816.F32.BF16 R28, R8.reuse, R30, R60 ;  /* 0x0000001e081c723c */ /* 0x040fe2000004183c */
[----:B------:R-:W-:Y:S02]  /*9a90*/  IMAD.MOV.U32 R201, RZ, RZ, R242 ;  /* 0x000000ffffc97224 */ /* 0x000fe400078e00f2 */
[----:B------:R-:W-:Y:S02]  /*9aa0*/  IMAD.MOV.U32 R207, RZ, RZ, R240 ;  /* 0x000000ffffcf7224 */ /* 0x000fe400078e00f0 */
[----:B------:R-:W-:Y:S01]  /*9ab0*/  IMAD.MOV.U32 R200, RZ, RZ, R243 ;  /* 0x000000ffffc87224 */ /* 0x000fe200078e00f3 */
[C---:B------:R-:W-:Y:S01]  /*9ac0*/  HMMA.16816.F32.BF16 R64, R8.reuse, R24, R64 ;  /* 0x000000180840723c */ /* 0x040fe20000041840 */
[----:B-1----:R-:W-:Y:S02]  /*9ad0*/  IMAD.U32 R0, RZ, RZ, UR20 ;  /* 0x00000014ff007e24 */ /* 0x002fe4000f8e00ff */
[----:B------:R-:W-:Y:S02]  /*9ae0*/  IMAD.MOV.U32 R204, RZ, RZ, R241 ;  /* 0x000000ffffcc7224 */ /* 0x000fe400078e00f1 */
[----:B------:R-:W-:Y:S01]  /*9af0*/  IMAD R0, R0, 0x40, R252 ;  /* 0x0000004000007824 */ /* 0x000fe200078e02fc */
[----:B------:R-:W-:Y:S03]  /*9b00*/  HMMA.16816.F32.BF16 R56, R8, R26, R56 ;  /* 0x0000001a0838723c */ /* 0x000fe60000041838 */
[----:B------:R-:W-:Y:S01]  /*9b10*/  IMAD.IADD R3, R227, 0x1, -R0 ;  /* 0x00000001e3037824 */ /* 0x000fe200078e0a00 */
[----:B------:R-:W-:-:S02]  /*9b20*/  ISETP.GE.AND P0, PT, R0, R234, PT ;  /* 0x000000ea0000720c */ /* 0x000fc40003f06270 */
[C---:B----4-:R-:W-:Y:S01]  /*9b30*/  HMMA.16816.F32.BF16 R52, R8.reuse, R20, R52 ;  /* 0x000000140834723c */ /* 0x050fe20000041834 */
[C---:B------:R-:W-:Y:S02]  /*9b40*/  ISETP.GE.AND P6, PT, R0.reuse, R233, PT ;  /* 0x000000e90000720c */ /* 0x040fe40003fc6270 */
[C---:B------:R-:W-:Y:S02]  /*9b50*/  ISETP.GE.AND P5, PT, R0.reuse, R232, PT ;  /* 0x000000e80000720c */ /* 0x040fe40003fa6270 */
[C---:B------:R-:W-:Y:S01]  /*9b60*/  ISETP.GE.AND P1, PT, R0.reuse, R231, PT ;  /* 0x000000e70000720c */ /* 0x040fe20003f26270 */
[C---:B------:R-:W-:Y:S01]  /*9b70*/  HMMA.16816.F32.BF16 R60, R8.reuse, R22, R44 ;  /* 0x00000016083c723c */ /* 0x040fe2000004182c */
[C---:B------:R-:W-:Y:S01]  /*9b80*/  ISETP.LT.OR P0, PT, R0.reuse, R226, P0 ;  /* 0x000000e20000720c */ /* 0x040fe20000701670 */
[----:B------:R-:W-:Y:S01]  /*9b90*/  FMUL.FTZ R17, R29, UR25 ;  /* 0x000000191d117c20 */ /* 0x000fe20008410000 */
[C---:B------:R-:W-:Y:S01]  /*9ba0*/  ISETP.LT.OR P6, PT, R0.reuse, R225, P6 ;  /* 0x000000e10000720c */ /* 0x040fe200037c1670 */
[----:B------:R-:W-:Y:S01]  /*9bb0*/  BAR.SYNC.DEFER_BLOCKING 0x0 ;  /* 0x0000000000007b1d */ /* 0x000fe20000010000 */
[C---:B------:R-:W-:Y:S01]  /*9bc0*/  ISETP.LT.OR P5, PT, R0.reuse, R224, P5 ;  /* 0x000000e00000720c */ /* 0x040fe20002fa1670 */
[----:B------:R-:W-:Y:S01]  /*9bd0*/  HMMA.16816.F32.BF16 R188, R8, R18, R36 ;  /* 0x0000001208bc723c */ /* 0x000fe20000041824 */
[----:B------:R-:W-:-:S03]  /*9be0*/  ISETP.LT.OR P1, PT, R0, R223, P1 ;  /* 0x000000df0000720c */ /* 0x000fc60000f21670 */
[----:B------:R1:W3:Y:S02]  /*9bf0*/  MUFU.TANH R11, R2 ;  /* 0x00000002000b7308 */ /* 0x0002e40000002400 */
[----:B------:R-:W-:Y:S01]  /*9c00*/  HMMA.16816.F32.BF16 R196, R4, R24, R196 ;  /* 0x0000001804c4723c */ /* 0x000fe200000418c4 */
[----:B------:R-:W-:Y:S01]  /*9c10*/  FMUL.FTZ R8, R49, UR25 ;  /* 0x0000001931087c20 */ /* 0x000fe20008410000 */
[----:B------:R-:W-:Y:S01]  /*9c20*/  FMUL.FTZ R18, R34, UR25 ;  /* 0x0000001922127c20 */ /* 0x000fe20008410000 */
[----:B------:R-:W-:-:S03]  /*9c30*/  FMUL.FTZ R19, R67, UR25 ;  /* 0x0000001943137c20 */ /* 0x000fc60008410000 */
[C---:B------:R-:W-:Y:S06]  /*9c40*/  HMMA.16816.F32.BF16 R192, R4.reuse, R26, R192 ;  /* 0x0000001a04c0723c */ /* 0x040fec00000418c0 */
[----:B------:R-:W-:Y:S01]  /*9c50*/  HMMA.16816.F32.BF16 R184, R4, R20, R184 ;  /* 0x0000001404b8723c */ /* 0x000fe200000418b8 */
[----:B-1----:R-:W-:Y:S01]  /*9c60*/  FMUL.FTZ R2, R12, UR25 ;  /* 0x000000190c027c20 */ /* 0x002fe20008410000 */
[----:B------:R-:W-:-:S04]  /*9c70*/  FMUL.FTZ R12, R13, UR25 ;  /* 0x000000190d0c7c20 */ /* 0x000fc80008410000 */
[----:B------:R-:W-:Y:S01]  /*9c80*/  HMMA.16816.F32.BF16 R180, R4, R22, R180 ;  /* 0x0000001604b4723c */ /* 0x000fe200000418b4 */
[----:B------:R1:W4:Y:S01]  /*9c90*/  MUFU.TANH R10, R2 ;  /* 0x00000002000a7308 */ /* 0x0003220000002400 */
[----:B------:R-:W-:Y:S01]  /*9ca0*/  FMUL.FTZ R21, R33, UR25 ;  /* 0x0000001921157c20 */ /* 0x000fe20008410000 */
[----:B------:R-:W-:-:S04]  /*9cb0*/  FMUL.FTZ R20, R65, UR25 ;  /* 0x0000001941147c20 */ /* 0x000fc80008410000 */
[----:B------:R-:W-:Y:S01]  /*9cc0*/  FMUL.FTZ R7, R14, UR25 ;  /* 0x000000190e077c20 */ /* 0x000fe20008410000 */
[--C-:B------:R-:W-:Y:S01]  /*9cd0*/  IMAD.IADD R4, R229, 0x1, -R0.reuse ;  /* 0x00000001e5047824 */ /* 0x100fe200078e0a00 */
[----:B------:R-:W-:Y:S01]  /*9ce0*/  IABS R5, R3 ;  /* 0x0000000300057213 */ /* 0x000fe20000000000 */
[--C-:B------:R-:W-:Y:S01]  /*9cf0*/  IMAD.IADD R6, R230, 0x1, -R0.reuse ;  /* 0x00000001e6067824 */ /* 0x100fe200078e0a00 */
[----:B------:R5:W4:Y:S01]  /*9d00*/  MUFU.TANH R9, R7 ;  /* 0x0000000700097308 */ /* 0x000b220000002400 */
[----:B------:R-:W-:Y:S01]  /*9d10*/  FMUL.FTZ R14, R32, UR25 ;  /* 0x00000019200e7c20 */ /* 0x000fe20008410000 */
[----:B------:R-:W-:Y:S01]  /*9d20*/  FMUL.FTZ R22, R35, UR25 ;  /* 0x0000001923167c20 */ /* 0x000fe20008410000 */
[----:B-1----:R-:W-:-:S05]  /*9d30*/  IMAD.IADD R2, R228, 0x1, -R0 ;  /* 0x00000001e4027824 */ /* 0x002fca00078e0a00 */
[----:B------:R-:W-:Y:S01]  /*9d40*/  MUFU.TANH R13, R8 ;  /* 0x00000008000d7308 */ /* 0x000fe20000002400 */
[----:B------:R-:W-:-:S04]  /*9d50*/  IABS R3, R2 ;  /* 0x0000000200037213 */ /* 0x000fc80000000000 */
[----:B------:R-:W-:Y:S01]  /*9d60*/  FMUL.FTZ R23, R183, UR25 ;  /* 0x00000019b7177c20 */ /* 0x000fe20008410000 */
[----:B------:R-:W-:Y:S02]  /*9d70*/  IABS R2, R4 ;  /* 0x0000000400027213 */ /* 0x000fe40000000000 */
[----:B------:R-:W-:Y:S01]  /*9d80*/  IABS R4, R6 ;  /* 0x0000000600047213 */ /* 0x000fe20000000000 */
[----:B------:R-:W-:Y:S02]  /*9d90*/  IMAD.MOV.U32 R6, RZ, RZ, R5 ;  /* 0x000000ffff067224 */ /* 0x000fe400078e0005 */
[----:B-----5:R-:W-:Y:S01]  /*9da0*/  FMUL.FTZ R7, R51, UR25 ;  /* 0x0000001933077c20 */ /* 0x020fe20008410000 */
[----:B------:R-:W-:Y:S01]  /*9db0*/  IMAD.MOV.U32 R5, RZ, RZ, R3 ;  /* 0x000000ffff057224 */ /* 0x000fe200078e0003 */
[----:B------:R1:W5:Y:S01]  /*9dc0*/  MUFU.TANH R8, R12 ;  /* 0x0000000c00087308 */ /* 0x0003620000002400 */
[----:B------:R-:W-:Y:S01]  /*9dd0*/  IMAD.MOV.U32 R3, RZ, RZ, R2 ;  /* 0x000000ffff037224 */ /* 0x000fe200078e0002 */
[----:B------:R-:W-:Y:S01]  /*9de0*/  I2FP.F32.S32 R6, R6 ;  /* 0x0000000600067245 */ /* 0x000fe20000201400 */
[----:B------:R-:W-:Y:S01]  /*9df0*/  IMAD.MOV.U32 R2, RZ, RZ, R4 ;  /* 0x000000ffff027224 */ /* 0x000fe200078e0004 */
[----:B------:R-:W-:-:S02]  /*9e00*/  I2FP.F32.S32 R5, R5 ;  /* 0x0000000500057245 */ /* 0x000fc40000201400 */
[----:B------:R-:W-:Y:S01]  /*9e10*/  I2FP.F32.S32 R3, R3 ;  /* 0x0000000300037245 */ /* 0x000fe20000201400 */
[----:B--2---:R-:W-:Y:S01]  /*9e20*/  FFMA.FTZ R6, R6, -UR19, R16 ;  /* 0x8000001306067c23 */ /* 0x004fe20008010010 */
[----:B------:R-:W-:Y:S01]  /*9e30*/  I2FP.F32.S32 R2, R2 ;  /* 0x0000000200027245 */ /* 0x000fe20000201400 */
[----:B---3--:R-:W-:Y:S01]  /*9e40*/  FFMA.FTZ R5, R5, -UR19, R11 ;  /* 0x8000001305057c23 */ /* 0x008fe2000801000b */
[----:B------:R-:W-:Y:S01]  /*9e50*/  FMUL.FTZ R16, R31, UR25 ;  /* 0x000000191f107c20 */ /* 0x000fe20008410000 */
[----:B----4-:R-:W-:Y:S01]  /*9e60*/  FFMA.FTZ R4, R3, -UR19, R10 ;  /* 0x8000001303047c23 */ /* 0x010fe2000801000a */
[----:B------:R-:W-:Y:S01]  /*9e70*/  FSEL R36, R6, -INF , !P0 ;  /* 0xff80000006247808 */ /* 0x000fe20004000000 */
[----:B------:R-:W-:Y:S01]  /*9e80*/  FFMA.FTZ R3, R2, -UR19, R9 ;  /* 0x8000001302037c23 */ /* 0x000fe20008010009 */
[----:B------:R-:W-:Y:S01]  /*9e90*/  VIADD R2, R0, 0x1 ;  /* 0x0000000100027836 */ /* 0x000fe20000000000 */
[----:B------:R-:W-:Y:S01]  /*9ea0*/  FSEL R37, R5, -INF , !P6 ;  /* 0xff80000005257808 */ /* 0x000fe20007000000 */
[----:B------:R-:W2:Y:S01]  /*9eb0*/  MUFU.TANH R9, R7 ;  /* 0x0000000700097308 */ /* 0x000ea20000002400 */
[----:B------:R-:W-:Y:S01]  /*9ec0*/  FSEL R38, R4, -INF , !P5 ;  /* 0xff80000004267808 */ /* 0x000fe20006800000 */
[--C-:B------:R-:W-:Y:S01]  /*9ed0*/  IMAD.IADD R5, R227, 0x1, -R2.reuse ;  /* 0x00000001e3057824 */ /* 0x100fe200078e0a02 */
[----:B------:R-:W-:Y:S01]  /*9ee0*/  FSEL R39, R3, -INF , !P1 ;  /* 0xff80000003277808 */ /* 0x000fe20004800000 */
[--C-:B------:R-:W-:Y:S01]  /*9ef0*/  IMAD.IADD R4, R228, 0x1, -R2.reuse ;  /* 0x00000001e4047824 */ /* 0x100fe200078e0a02 */
[C---:B------:R-:W-:Y:S01]  /*9f00*/  ISETP.GE.AND P0, PT, R2.reuse, R234, PT ;  /* 0x000000ea0200720c */ /* 0x040fe20003f06270 */
[----:B------:R-:W-:Y:S01]  /*9f10*/  IMAD.IADD R3, R229, 0x1, -R2 ;  /* 0x00000001e5037824 */ /* 0x000fe200078e0a02 */
[C---:B------:R-:W-:Y:S01]  /*9f20*/  ISETP.GE.AND P6, PT, R2.reuse, R233, PT ;  /* 0x000000e90200720c */ /* 0x040fe20003fc6270 */
[----:B------:R3:W4:Y:S01]  /*9f30*/  MUFU.TANH R7, R15 ;  /* 0x0000000f00077308 */ /* 0x0007220000002400 */
[----:B------:R-:W-:Y:S01]  /*9f40*/  ISETP.GE.AND P5, PT, R2, R232, PT ;  /* 0x000000e80200720c */ /* 0x000fe20003fa6270 */
[----:B-1----:R-:W-:Y:S01]  /*9f50*/  FMUL.FTZ R12, R28, UR25 ;  /* 0x000000191c0c7c20 */ /* 0x002fe20008410000 */
[----:B------:R-:W-:-:S02]  /*9f60*/  ISETP.GE.AND P1, PT, R2, R231, PT ;  /* 0x000000e70200720c */ /* 0x000fc40003f26270 */
        /* <DEDUP_REMOVED lines=8> */
[----:B---3--:R-:W-:Y:S01]  /*9ff0*/  FMUL.FTZ R15, R64, UR25 ;  /* 0x00000019400f7c20 */ /* 0x008fe20008410000 */
[----:B------:R-:W-:Y:S01]  /*a000*/  IABS R4, R3 ;  /* 0x0000000300047213 */ /* 0x000fe20000000000 */
[----:B------:R-:W-:Y:S02]  /*a010*/  IMAD.MOV.U32 R3, RZ, RZ, R10 ;  /* 0x000000ffff037224 */ /* 0x000fe400078e000a */
[----:B------:R-:W-:Y:S01]  /*a020*/  FMUL.FTZ R10, R30, UR25 ;  /* 0x000000191e0a7c20 */ /* 0x000fe20008410000 */
[----:B------:R-:W-:Y:S01]  /*a030*/  IMAD.MOV.U32 R2, RZ, RZ, R5 ;  /* 0x000000ffff027224 */ /* 0x000fe200078e0005 */
[----:B------:R-:W-:Y:S01]  /*a040*/  I2FP.F32.S32 R4, R4 ;  /* 0x0000000400047245 */ /* 0x000fe20000201400 */
[----:B------:R-:W-:Y:S01]  /*a050*/  IMAD.MOV.U32 R11, RZ, RZ, R6 ;  /* 0x000000ffff0b7224 */ /* 0x000fe200078e0006 */
[----:B------:R-:W-:Y:S02]  /*a060*/  I2FP.F32.S32 R5, R3 ;  /* 0x0000000300057245 */ /* 0x000fe40000201400 */
[----:B------:R-:W-:Y:S01]  /*a070*/  I2FP.F32.S32 R2, R2 ;  /* 0x0000000200027245 */ /* 0x000fe20000201400 */
[----:B-----5:R-:W-:Y:S01]  /*a080*/  FFMA.FTZ R4, R4, -UR19, R8 ;  /* 0x8000001304047c23 */ /* 0x020fe20008010008 */
[----:B------:R-:W-:Y:S01]  /*a090*/  I2FP.F32.S32 R3, R11 ;  /* 0x0000000b00037245 */ /* 0x000fe20000201400 */
[----:B--2---:R-:W-:Y:S01]  /*a0a0*/  FFMA.FTZ R5, R5, -UR19, R9 ;  /* 0x8000001305057c23 */ /* 0x004fe20008010009 */
[----:B------:R-:W-:Y:S01]  /*a0b0*/  MUFU.TANH R10, R10 ;  /* 0x0000000a000a7308 */ /* 0x000fe20000002400 */
[----:B------:R-:W-:Y:S01]  /*a0c0*/  FFMA.FTZ R6, R2, -UR19, R13 ;  /* 0x8000001302067c23 */ /* 0x000fe2000801000d */
[----:B------:R-:W-:-:S02]  /*a0d0*/  VIADD R2, R0, 0x8 ;  /* 0x0000000800027836 */ /* 0x000fc40000000000 */
[----:B----4-:R-:W-:Y:S01]  /*a0e0*/  FFMA.FTZ R3, R3, -UR19, R7 ;  /* 0x8000001303037c23 */ /* 0x010fe20008010007 */
[----:B------:R-:W-:Y:S01]  /*a0f0*/  FSEL R33, R5, -INF , !P6 ;  /* 0xff80000005217808 */ /* 0x000fe20007000000 */
[----:B------:R-:W-:Y:S01]  /*a100*/  FMUL.FTZ R13, R198, UR25 ;  /* 0x00000019c60d7c20 */ /* 0x000fe20008410000 */
[----:B------:R-:W-:Y:S01]  /*a110*/  FSEL R32, R6, -INF , !P0 ;  /* 0xff80000006207808 */ /* 0x000fe20004000000 */
[--C-:B------:R-:W-:Y:S01]  /*a120*/  IMAD.IADD R5, R227, 0x1, -R2.reuse ;  /* 0x00000001e3057824 */ /* 0x100fe200078e0a02 */
[----:B------:R-:W-:Y:S01]  /*a130*/  FSEL R34, R4, -INF , !P5 ;  /* 0xff80000004227808 */ /* 0x000fe20006800000 */
[--C-:B------:R-:W-:Y:S01]  /*a140*/  IMAD.IADD R4, R228, 0x1, -R2.reuse ;  /* 0x00000001e4047824 */ /* 0x100fe200078e0a02 */
[----:B------:R-:W-:Y:S01]  /*a150*/  FSEL R35, R3, -INF , !P1 ;  /* 0xff80000003237808 */ /* 0x000fe20004800000 */
[----:B------:R1:W-:Y:S01]  /*a160*/  MUFU.TANH R11, R12 ;  /* 0x0000000c000b7308 */ /* 0x0003e20000002400 */
[C---:B------:R-:W-:Y:S01]  /*a170*/  ISETP.GE.AND P0, PT, R2.reuse, R234, PT ;  /* 0x000000ea0200720c */ /* 0x040fe20003f06270 */
[----:B------:R-:W-:Y:S01]  /*a180*/  IMAD.IADD R3, R229, 0x1, -R2 ;  /* 0x00000001e5037824 */ /* 0x000fe200078e0a02 */
[----:B------:R-:W-:-:S02]  /*a190*/  ISETP.GE.AND P6, PT, R2, R233, PT ;  /* 0x000000e90200720c */ /* 0x000fc40003fc6270 */
[C---:B------:R-:W-:Y:S02]  /*a1a0*/  ISETP.GE.AND P5, PT, R2.reuse, R232, PT ;  /* 0x000000e80200720c */ /* 0x040fe40003fa6270 */
[C---:B------:R-:W-:Y:S01]  /*a1b0*/  ISETP.GE.AND P1, PT, R2.reuse, R231, PT ;  /* 0x000000e70200720c */ /* 0x040fe20003f26270 */
[----:B------:R2:W3:Y:S01]  /*a1c0*/  MUFU.TANH R9, R14 ;  /* 0x0000000e00097308 */ /* 0x0004e20000002400 */
[C---:B------:R-:W-:Y:S02]  /*a1d0*/  ISETP.LT.OR P0, PT, R2.reuse, R226, P0 ;  /* 0x000000e20200720c */ /* 0x040fe40000701670 */
[C---:B------:R-:W-:Y:S02]  /*a1e0*/  ISETP.LT.OR P6, PT, R2.reuse, R225, P6 ;  /* 0x000000e10200720c */ /* 0x040fe400037c1670 */
[C---:B------:R-:W-:Y:S02]  /*a1f0*/  ISETP.LT.OR P5, PT, R2.reuse, R224, P5 ;  /* 0x000000e00200720c */ /* 0x040fe40002fa1670 */
[----:B------:R-:W-:Y:S01]  /*a200*/  ISETP.LT.OR P1, PT, R2, R223, P1 ;  /* 0x000000df0200720c */ /* 0x000fe20000f21670 */
[----:B------:R-:W4:Y:S01]  /*a210*/  MUFU.TANH R8, R18 ;  /* 0x0000001200087308 */ /* 0x000f220000002400 */
[----:B------:R-:W-:Y:S01]  /*a220*/  IMAD.IADD R2, R230, 0x1, -R2 ;  /* 0x00000001e6027824 */ /* 0x000fe200078e0a02 */
[----:B------:R-:W-:Y:S01]  /*a230*/  IABS R6, R4 ;  /* 0x0000000400067213 */ /* 0x000fe20000000000 */
[----:B-1----:R-:W-:Y:S01]  /*a240*/  FMUL.FTZ R12, R196, UR25 ;  /* 0x00000019c40c7c20 */ /* 0x002fe20008410000 */
[----:B------:R-:W-:-:S02]  /*a250*/  IABS R5, R5 ;  /* 0x0000000500057213 */ /* 0x000fc40000000000 */
[----:B------:R-:W-:Y:S01]  /*a260*/  IABS R4, R3 ;  /* 0x0000000300047213 */ /* 0x000fe20000000000 */
[----:B------:R-:W-:Y:S01]  /*a270*/  IMAD.MOV.U32 R3, RZ, RZ, R6 ;  /* 0x000000ffff037224 */ /* 0x000fe200078e0006 */
[----:B------:R-:W-:Y:S01]  /*a280*/  IABS R7, R2 ;  /* 0x0000000200077213 */ /* 0x000fe20000000000 */
[----:B------:R-:W-:Y:S01]  /*a290*/  IMAD.MOV.U32 R2, RZ, RZ, R5 ;  /* 0x000000ffff027224 */ /* 0x000fe200078e0005 */
[----:B------:R-:W-:Y:S01]  /*a2a0*/  I2FP.F32.S32 R4, R4 ;  /* 0x0000000400047245 */ /* 0x000fe20000201400 */
[----:B--2---:R-:W-:Y:S01]  /*a2b0*/  FMUL.FTZ R14, R66, UR25 ;  /* 0x00000019420e7c20 */ /* 0x004fe20008410000 */
[----:B------:R-:W-:Y:S02]  /*a2c0*/  I2FP.F32.S32 R3, R3 ;  /* 0x0000000300037245 */ /* 0x000fe40000201400 */
[----:B------:R-:W-:Y:S01]  /*a2d0*/  I2FP.F32.S32 R2, R2 ;  /* 0x0000000200027245 */ /* 0x000fe20000201400 */
[----:B---3--:R-:W-:Y:S01]  /*a2e0*/  FFMA.FTZ R4, R4, -UR19, R9 ;  /* 0x8000001304047c23 */ /* 0x008fe20008010009 */
[----:B------:R-:W-:Y:S01]  /*a2f0*/  I2FP.F32.S32 R7, R7 ;  /* 0x0000000700077245 */ /* 0x000fe20000201400 */
[----:B------:R-:W-:Y:S01]  /*a300*/  FFMA.FTZ R5, R3, -UR19, R10 ;  /* 0x8000001303057c23 */ /* 0x000fe2000801000a */
[----:B------:R1:W2:Y:S01]  /*a310*/  MUFU.TANH R9, R21 ;  /* 0x0000001500097308 */ /* 0x0002a20000002400 */
        /* <DEDUP_REMOVED lines=10> */
[----:B------:R3:W4:Y:S01]  /*a3c0*/  MUFU.TANH R10, R16 ;  /* 0x00000010000a7308 */ /* 0x0007220000002400 */
[C---:B------:R-:W-:Y:S01]  /*a3d0*/  ISETP.GE.AND P0, PT, R2.reuse, R234, PT ;  /* 0x000000ea0200720c */ /* 0x040fe20003f06270 */
[----:B------:R-:W-:Y:S01]  /*a3e0*/  IMAD.IADD R3, R229, 0x1, -R2 ;  /* 0x00000001e5037824 */ /* 0x000fe200078e0a02 */
[----:B------:R-:W-:-:S02]  /*a3f0*/  ISETP.GE.AND P6, PT, R2, R233, PT ;  /* 0x000000e90200720c */ /* 0x000fc40003fc6270 */
[C---:B------:R-:W-:Y:S01]  /*a400*/  ISETP.GE.AND P5, PT, R2.reuse, R232, PT ;  /* 0x000000e80200720c */ /* 0x040fe20003fa6270 */
[----:B-1----:R-:W-:Y:S01]  /*a410*/  FMUL.FTZ R21, R193, UR25 ;  /* 0x00000019c1157c20 */ /* 0x002fe20008410000 */
[C---:B------:R-:W-:Y:S01]  /*a420*/  ISETP.GE.AND P1, PT, R2.reuse, R231, PT ;  /* 0x000000e70200720c */ /* 0x040fe20003f26270 */
[----:B------:R1:W5:Y:S01]  /*a430*/  MUFU.TANH R11, R17 ;  /* 0x00000011000b7308 */ /* 0x0003620000002400 */
[C---:B------:R-:W-:Y:S02]  /*a440*/  ISETP.LT.OR P0, PT, R2.reuse, R226, P0 ;  /* 0x000000e20200720c */ /* 0x040fe40000701670 */
[C---:B------:R-:W-:Y:S02]  /*a450*/  ISETP.LT.OR P6, PT, R2.reuse, R225, P6 ;  /* 0x000000e10200720c */ /* 0x040fe400037c1670 */
[C---:B------:R-:W-:Y:S02]  /*a460*/  ISETP.LT.OR P5, PT, R2.reuse, R224, P5 ;  /* 0x000000e00200720c */ /* 0x040fe40002fa1670 */
[----:B------:R-:W-:Y:S01]  /*a470*/  ISETP.LT.OR P1, PT, R2, R223, P1 ;  /* 0x000000df0200720c */ /* 0x000fe20000f21670 */
[----:B------:R-:W5:Y:S01]  /*a480*/  MUFU.TANH R8, R22 ;  /* 0x0000001600087308 */ /* 0x000f620000002400 */
[----:B------:R-:W-:Y:S01]  /*a490*/  IMAD.IADD R2, R230, 0x1, -R2 ;  /* 0x00000001e6027824 */ /* 0x000fe200078e0a02 */
[----:B------:R-:W-:Y:S01]  /*a4a0*/  IABS R6, R4 ;  /* 0x0000000400067213 */ /* 0x000fe20000000000 */
[----:B---3--:R-:W-:Y:S01]  /*a4b0*/  FMUL.FTZ R16, R197, UR25 ;  /* 0x00000019c5107c20 */ /* 0x008fe20008410000 */
[----:B------:R-:W-:-:S02]  /*a4c0*/  IABS R5, R5 ;  /* 0x0000000500057213 */ /* 0x000fc40000000000 */
[----:B------:R-:W-:Y:S01]  /*a4d0*/  IABS R4, R3 ;  /* 0x0000000300047213 */ /* 0x000fe20000000000 */
[----:B------:R-:W-:Y:S01]  /*a4e0*/  IMAD.MOV.U32 R3, RZ, RZ, R6 ;  /* 0x000000ffff037224 */ /* 0x000fe200078e0006 */
[----:B------:R-:W-:Y:S01]  /*a4f0*/  IABS R7, R2 ;  /* 0x0000000200077213 */ /* 0x000fe20000000000 */
[----:B------:R-:W-:Y:S01]  /*a500*/  IMAD.MOV.U32 R2, RZ, RZ, R5 ;  /* 0x000000ffff027224 */ /* 0x000fe200078e0005 */
[----:B------:R-:W-:Y:S01]  /*a510*/  I2FP.F32.S32 R4, R4 ;  /* 0x0000000400047245 */ /* 0x000fe20000201400 */
[----:B-1----:R-:W-:Y:S01]  /*a520*/  FMUL.FTZ R17, R199, UR25 ;  /* 0x00000019c7117c20 */ /* 0x002fe20008410000 */
[----:B------:R-:W-:Y:S02]  /*a530*/  I2FP.F32.S32 R3, R3 ;  /* 0x0000000300037245 */ /* 0x000fe40000201400 */
[----:B------:R-:W-:Y:S01]  /*a540*/  I2FP.F32.S32 R2, R2 ;  /* 0x0000000200027245 */ /* 0x000fe20000201400 */
[----:B--2---:R-:W-:Y:S01]  /*a550*/  FFMA.FTZ R4, R4, -UR19, R9 ;  /* 0x8000001304047c23 */ /* 0x004fe20008010009 */
[----:B------:R-:W-:Y:S01]  /*a560*/  I2FP.F32.S32 R7, R7 ;  /* 0x0000000700077245 */ /* 0x000fe20000201400 */
[----:B----4-:R-:W-:Y:S01]  /*a570*/  FFMA.FTZ R5, R3, -UR19, R10 ;  /* 0x8000001303057c23 */ /* 0x010fe2000801000a */
[----:B------:R1:W2:Y:S01]  /*a580*/  MUFU.TANH R9, R12 ;  /* 0x0000000c00097308 */ /* 0x0002a20000002400 */
[----:B-----5:R-:W-:Y:S01]  /*a590*/  FFMA.FTZ R6, R2, -UR19, R11 ;  /* 0x8000001302067c23 */ /* 0x020fe2000801000b */
[----:B------:R-:W-:-:S02]  /*a5a0*/  VIADD R2, R0, 0x10 ;  /* 0x0000001000027836 */ /* 0x000fc40000000000 */
[----:B------:R-:W-:Y:S01]  /*a5b0*/  FFMA.FTZ R3, R7, -UR19, R8 ;  /* 0x8000001307037c23 */ /* 0x000fe20008010008 */
        /* <DEDUP_REMOVED lines=11> */
[----:B------:R-:W-:Y:S01]  /*a670*/  ISETP.GE.AND P5, PT, R2, R232, PT ;  /* 0x000000e80200720c */ /* 0x000fe20003fa6270 */
        /* <DEDUP_REMOVED lines=17> */
[----:B------:R3:W-:Y:S01]  /*a790*/  MUFU.TANH R13, R20 ;  /* 0x00000014000d7308 */ /* 0x0007e20000002400 */
[----:B------:R-:W-:Y:S01]  /*a7a0*/  I2FP.F32.S32 R3, R3 ;  /* 0x0000000300037245 */ /* 0x000fe20000201400 */
[----:B-1----:R-:W-:Y:S01]  /*a7b0*/  FMUL.FTZ R15, R57, UR25 ;  /* 0x00000019390f7c20 */ /* 0x002fe20008410000 */
[----:B------:R-:W-:Y:S01]  /*a7c0*/  I2FP.F32.S32 R2, R2 ;  /* 0x0000000200027245 */ /* 0x000fe20000201400 */
[----:B--2---:R-:W-:Y:S01]  /*a7d0*/  FFMA.FTZ R4, R4, -UR19, R9 ;  /* 0x8000001304047c23 */ /* 0x004fe20008010009 */
[----:B------:R-:W-:Y:S01]  /*a7e0*/  I2FP.F32.S32 R7, R7 ;  /* 0x0000000700077245 */ /* 0x000fe20000201400 */
[----:B----4-:R-:W-:-:S02]  /*a7f0*/  FFMA.FTZ R5, R3, -UR19, R10 ;  /* 0x8000001303057c23 */ /* 0x010fc4000801000a */
[----:B-----5:R-:W-:Y:S01]  /*a800*/  FFMA.FTZ R6, R2, -UR19, R11 ;  /* 0x8000001302067c23 */ /* 0x020fe2000801000b */
[----:B------:R-:W-:Y:S02]  /*a810*/  VIADD R2, R0, 0x11 ;  /* 0x0000001100027836 */ /* 0x000fe40000000000 */
[----:B------:R-:W-:Y:S01]  /*a820*/  FFMA.FTZ R3, R7, -UR19, R8 ;  /* 0x8000001307037c23 */ /* 0x000fe20008010008 */
[----:B------:R-:W-:Y:S01]  /*a830*/  FSEL R247, R5, -INF , !P6 ;  /* 0xff80000005f77808 */ /* 0x000fe20007000000 */
[----:B------:R1:W-:Y:S01]  /*a840*/  MUFU.TANH R10, R19 ;  /* 0x00000013000a7308 */ /* 0x0003e20000002400 */
[----:B------:R-:W-:Y:S01]  /*a850*/  FSEL R64, R6, -INF , !P0 ;  /* 0xff80000006407808 */ /* 0x000fe20004000000 */
[--C-:B------:R-:W-:Y:S01]  /*a860*/  IMAD.IADD R5, R227, 0x1, -R2.reuse ;  /* 0x00000001e3057824 */ /* 0x100fe200078e0a02 */
[----:B------:R-:W-:Y:S01]  /*a870*/  FSEL R65, R4, -INF , !P5 ;  /* 0xff80000004417808 */ /* 0x000fe20006800000 */
[--C-:B------:R-:W-:Y:S01]  /*a880*/  IMAD.IADD R4, R228, 0x1, -R2.reuse ;  /* 0x00000001e4047824 */ /* 0x100fe200078e0a02 */
[----:B------:R-:W-:Y:S01]  /*a890*/  FSEL R209, R3, -INF , !P1 ;  /* 0xff80000003d17808 */ /* 0x000fe20004800000 */
[----:B------:R-:W-:Y:S01]  /*a8a0*/  IMAD.IADD R3, R229, 0x1, -R2 ;  /* 0x00000001e5037824 */ /* 0x000fe200078e0a02 */
[C---:B------:R-:W-:Y:S01]  /*a8b0*/  ISETP.GE.AND P0, PT, R2.reuse, R234, PT ;  /* 0x000000ea0200720c */ /* 0x040fe20003f06270 */
[----:B------:R2:W4:Y:S01]  /*a8c0*/  MUFU.TANH R9, R16 ;  /* 0x0000001000097308 */ /* 0x0005220000002400 */
[----:B------:R-:W-:Y:S01]  /*a8d0*/  ISETP.GE.AND P6, PT, R2, R233, PT ;  /* 0x000000e90200720c */ /* 0x000fe20003fc6270 */
[----:B------:R-:W-:Y:S01]  /*a8e0*/  FMUL.FTZ R11, R56, UR25 ;  /* 0x00000019380b7c20 */ /* 0x000fe20008410000 */
[C---:B------:R-:W-:Y:S01]  /*a8f0*/  ISETP.GE.AND P5, PT, R2.reuse, R232, PT ;  /* 0x000000e80200720c */ /* 0x040fe20003fa6270 */
[----:B---3--:R-:W-:Y:S01]  /*a900*/  FMUL.FTZ R20, R109, UR25 ;  /* 0x000000196d147c20 */ /* 0x008fe20008410000 */
[----:B------:R-:W-:-:S02]  /*a910*/  ISETP.GE.AND P1, PT, R2, R231, PT ;  /* 0x000000e70200720c */ /* 0x000fc40003f26270 */
[C---:B------:R-:W-:Y:S01]  /*a920*/  ISETP.LT.OR P0, PT, R2.reuse, R226, P0 ;  /* 0x000000e20200720c */ /* 0x040fe20000701670 */
[----:B------:R3:W5:Y:S01]  /*a930*/  MUFU.TANH R8, R17 ;  /* 0x0000001100087308 */ /* 0x0007620000002400 */
[C---:B------:R-:W-:Y:S01]  /*a940*/  ISETP.LT.OR P6, PT, R2.reuse, R225, P6 ;  /* 0x000000e10200720c */ /* 0x040fe200037c1670 */
[----:B-1----:R-:W-:Y:S01]  /*a950*/  FMUL.FTZ R19, R55, UR25 ;  /* 0x0000001937137c20 */ /* 0x002fe20008410000 */
[C---:B------:R-:W-:Y:S02]  /*a960*/  ISETP.LT.OR P5, PT, R2.reuse, R224, P5 ;  /* 0x000000e00200720c */ /* 0x040fe40002fa1670 */
[----:B------:R-:W-:Y:S01]  /*a970*/  ISETP.LT.OR P1, PT, R2, R223, P1 ;  /* 0x000000df0200720c */ /* 0x000fe20000f21670 */
[----:B------:R-:W-:Y:S01]  /*a980*/  IMAD.IADD R2, R230, 0x1, -R2 ;  /* 0x00000001e6027824 */ /* 0x000fe200078e0a02 */
[----:B------:R-:W-:Y:S01]  /*a990*/  IABS R6, R4 ;  /* 0x0000000400067213 */ /* 0x000fe20000000000 */
[----:B------:R-:W-:Y:S01]  /*a9a0*/  MUFU.TANH R11, R11 ;  /* 0x0000000b000b7308 */ /* 0x000fe20000002400 */
[----:B------:R-:W-:Y:S01]  /*a9b0*/  IABS R5, R5 ;  /* 0x0000000500057213 */ /* 0x000fe20000000000 */
[----:B--2---:R-:W-:Y:S01]  /*a9c0*/  FMUL.FTZ R16, R54, UR25 ;  /* 0x0000001936107c20 */ /* 0x004fe20008410000 */
[----:B------:R-:W-:Y:S01]  /*a9d0*/  IABS R4, R3 ;  /* 0x0000000300047213 */ /* 0x000fe20000000000 */
[----:B------:R-:W-:Y:S01]  /*a9e0*/  IMAD.MOV.U32 R3, RZ, RZ, R6 ;  /* 0x000000ffff037224 */ /* 0x000fe200078e0006 */
[----:B------:R-:W-:Y:S01]  /*a9f0*/  IABS R7, R2 ;  /* 0x0000000200077213 */ /* 0x000fe20000000000 */
[----:B------:R-:W-:Y:S01]  /*aa00*/  IMAD.MOV.U32 R2, RZ, RZ, R5 ;  /* 0x000000ffff027224 */ /* 0x000fe200078e0005 */
[----:B------:R-:W-:-:S02]  /*aa10*/  I2FP.F32.S32 R4, R4 ;  /* 0x0000000400047245 */ /* 0x000fc40000201400 */
[----:B------:R-:W-:Y:S01]  /*aa20*/  I2FP.F32.S32 R3, R3 ;  /* 0x0000000300037245 */ /* 0x000fe20000201400 */
[----:B---3--:R-:W-:Y:S01]  /*aa30*/  FMUL.FTZ R17, R59, UR25 ;  /* 0x000000193b117c20 */ /* 0x008fe20008410000 */
[----:B------:R-:W-:Y:S01]  /*aa40*/  I2FP.F32.S32 R2, R2 ;  /* 0x0000000200027245 */ /* 0x000fe20000201400 */
[----:B----4-:R-:W-:Y:S01]  /*aa50*/  FFMA.FTZ R4, R4, -UR19, R9 ;  /* 0x8000001304047c23 */ /* 0x010fe20008010009 */
[----:B------:R-:W-:Y:S01]  /*aa60*/  I2FP.F32.S32 R7, R7 ;  /* 0x0000000700077245 */ /* 0x000fe20000201400 */
[----:B------:R-:W-:Y:S01]  /*aa70*/  FFMA.FTZ R5, R3, -UR19, R10 ;  /* 0x8000001303057c23 */ /* 0x000fe2000801000a */
[----:B------:R1:W2:Y:S01]  /*aa80*/  MUFU.TANH R9, R14 ;  /* 0x0000000e00097308 */ /* 0x0002a20000002400 */
[----:B------:R-:W-:Y:S01]  /*aa90*/  FFMA.FTZ R6, R2, -UR19, R13 ;  /* 0x8000001302067c23 */ /* 0x000fe2000801000d */
[----:B------:R-:W-:Y:S02]  /*aaa0*/  VIADD R2, R0, 0x18 ;  /* 0x0000001800027836 */ /* 0x000fe40000000000 */
[----:B-----5:R-:W-:Y:S01]  /*aab0*/  FFMA.FTZ R3, R7, -UR19, R8 ;  /* 0x8000001307037c23 */ /* 0x020fe20008010008 */
        /* <DEDUP_REMOVED lines=35> */
[----:B------:R-:W-:Y:S01]  /*acf0*/  FFMA.FTZ R6, R2, -UR19, R11 ;  /* 0x8000001302067c23 */ /* 0x000fe2000801000b */
[----:B------:R-:W-:-:S02]  /*ad00*/  VIADD R2, R0, 0x19 ;  /* 0x0000001900027836 */ /* 0x000fc40000000000 */
[----:B-----5:R-:W-:Y:S01]  /*ad10*/  FFMA.FTZ R3, R7, -UR19, R8 ;  /* 0x8000001307037c23 */ /* 0x020fe20008010008 */
[----:B------:R-:W-:Y:S02]  /*ad20*/  FSEL R213, R5, -INF , !P6 ;  /* 0xff80000005d57808 */ /* 0x000fe40007000000 */
        /* <DEDUP_REMOVED lines=189> */
[----:B------:R-:W1:Y:S01]  /*b900*/  MUFU.TANH R9, R12 ;  /* 0x0000000c00097308 */ /* 0x000e620000002400 */
        /* <DEDUP_REMOVED lines=10> */
[----:B------:R2:W3:Y:S01]  /*b9b0*/  MUFU.TANH R10, R16 ;  /* 0x00000010000a7308 */ /* 0x0004e20000002400 */
[C---:B------:R-:W-:Y:S01]  /*b9c0*/  ISETP.GE.AND P0, PT, R2.reuse, R234, PT ;  /* 0x000000ea0200720c */ /* 0x040fe20003f06270 */
[----:B------:R-:W-:Y:S01]  /*b9d0*/  IMAD.IADD R3, R229, 0x1, -R2 ;  /* 0x00000001e5037824 */ /* 0x000fe200078e0a02 */
[----:B------:R-:W-:-:S02]  /*b9e0*/  ISETP.GE.AND P6, PT, R2, R233, PT ;  /* 0x000000e90200720c */ /* 0x000fc40003fc6270 */
[C---:B------:R-:W-:Y:S02]  /*b9f0*/  ISETP.GE.AND P5, PT, R2.reuse, R232, PT ;  /* 0x000000e80200720c */ /* 0x040fe40003fa6270 */
[C---:B------:R-:W-:Y:S01]  /*ba00*/  ISETP.GE.AND P1, PT, R2.reuse, R231, PT ;  /* 0x000000e70200720c */ /* 0x040fe20003f26270 */
[----:B------:R-:W4:Y:S01]  /*ba10*/  MUFU.TANH R11, R14 ;  /* 0x0000000e000b7308 */ /* 0x000f220000002400 */
[C---:B------:R-:W-:Y:S02]  /*ba20*/  ISETP.LT.OR P0, PT, R2.reuse, R226, P0 ;  /* 0x000000e20200720c */ /* 0x040fe40000701670 */
[C---:B------:R-:W-:Y:S02]  /*ba30*/  ISETP.LT.OR P6, PT, R2.reuse, R225, P6 ;  /* 0x000000e10200720c */ /* 0x040fe400037c1670 */
[C---:B------:R-:W-:Y:S02]  /*ba40*/  ISETP.LT.OR P5, PT, R2.reuse, R224, P5 ;  /* 0x000000e00200720c */ /* 0x040fe40002fa1670 */
[----:B------:R-:W-:Y:S01]  /*ba50*/  ISETP.LT.OR P1, PT, R2, R223, P1 ;  /* 0x000000df0200720c */ /* 0x000fe20000f21670 */
[----:B------:R5:W4:Y:S01]  /*ba60*/  MUFU.TANH R8, R13 ;  /* 0x0000000d00087308 */ /* 0x000b220000002400 */
[----:B------:R-:W-:Y:S01]  /*ba70*/  IMAD.IADD R2, R230, 0x1, -R2 ;  /* 0x00000001e6027824 */ /* 0x000fe200078e0a02 */
[----:B------:R-:W-:Y:S01]  /*ba80*/  IABS R6, R4 ;  /* 0x0000000400067213 */ /* 0x000fe20000000000 */
[----:B--2---:R-:W-:Y:S01]  /*ba90*/  FMUL.FTZ R16, R191, UR25 ;  /* 0x00000019bf107c20 */ /* 0x004fe20008410000 */
[----:B------:R-:W-:-:S02]  /*baa0*/  IABS R5, R5 ;  /* 0x0000000500057213 */ /* 0x000fc40000000000 */
[----:B------:R-:W-:Y:S01]  /*bab0*/  IABS R4, R3 ;  /* 0x0000000300047213 */ /* 0x000fe20000000000 */
[----:B------:R-:W-:Y:S01]  /*bac0*/  IMAD.MOV.U32 R3, RZ, RZ, R6 ;  /* 0x000000ffff037224 */ /* 0x000fe200078e0006 */
[----:B------:R-:W-:Y:S01]  /*bad0*/  IABS R7, R2 ;  /* 0x0000000200077213 */ /* 0x000fe20000000000 */
[----:B------:R-:W-:Y:S01]  /*bae0*/  IMAD.MOV.U32 R2, RZ, RZ, R5 ;  /* 0x000000ffff027224 */ /* 0x000fe200078e0005 */
[----:B------:R-:W-:Y:S01]  /*baf0*/  I2FP.F32.S32 R4, R4 ;  /* 0x0000000400047245 */ /* 0x000fe20000201400 */
[----:B------:R-:W-:Y:S01]  /*bb00*/  MUFU.TANH R12, R20 ;  /* 0x00000014000c7308 */ /* 0x000fe20000002400 */
[----:B------:R-:W-:Y:S02]  /*bb10*/  I2FP.F32.S32 R3, R3 ;  /* 0x0000000300037245 */ /* 0x000fe40000201400 */
[----:B------:R-:W-:Y:S01]  /*bb20*/  I2FP.F32.S32 R2, R2 ;  /* 0x0000000200027245 */ /* 0x000fe20000201400 */
[----:B-1----:R-:W-:Y:S01]  /*bb30*/  FFMA.FTZ R4, R4, -UR19, R9 ;  /* 0x8000001304047c23 */ /* 0x002fe20008010009 */
[----:B------:R-:W-:Y:S01]  /*bb40*/  I2FP.F32.S32 R7, R7 ;  /* 0x0000000700077245 */ /* 0x000fe20000201400 */
[----:B---3--:R-:W-:Y:S01]  /*bb50*/  FFMA.FTZ R5, R3, -UR19, R10 ;  /* 0x8000001303057c23 */ /* 0x008fe2000801000a */
[----:B-----5:R-:W-:Y:S01]  /*bb60*/  FMUL.FTZ R13, R189, UR25 ;  /* 0x00000019bd0d7c20 */ /* 0x020fe20008410000 */
[----:B----4-:R-:W-:Y:S01]  /*bb70*/  FFMA.FTZ R6, R2, -UR19, R11 ;  /* 0x8000001302067c23 */ /* 0x010fe2000801000b */
[----:B------:R-:W-:-:S02]  /*bb80*/  VIADD R2, R0, 0x31 ;  /* 0x0000003100027836 */ /* 0x000fc40000000000 */
[----:B------:R-:W-:Y:S01]  /*bb90*/  FFMA.FTZ R3, R7, -UR19, R8 ;  /* 0x8000001307037c23 */ /* 0x000fe20008010008 */
[----:B------:R-:W-:Y:S01]  /*bba0*/  FSEL R236, R5, -INF , !P6 ;  /* 0xff80000005ec7808 */ /* 0x000fe20007000000 */
[----:B------:R-:W-:Y:S01]  /*bbb0*/  MUFU.TANH R10, R21 ;  /* 0x00000015000a7308 */ /* 0x000fe20000002400 */
[----:B------:R-:W-:Y:S01]  /*bbc0*/  FSEL R201, R6, -INF , !P0 ;  /* 0xff80000006c97808 */ /* 0x000fe20004000000 */
[--C-:B------:R-:W-:Y:S01]  /*bbd0*/  IMAD.IADD R5, R227, 0x1, -R2.reuse ;  /* 0x00000001e3057824 */ /* 0x100fe200078e0a02 */
[----:B------:R-:W-:Y:S01]  /*bbe0*/  FSEL R237, R4, -INF , !P5 ;  /* 0xff80000004ed7808 */ /* 0x000fe20006800000 */
[--C-:B------:R-:W-:Y:S01]  /*bbf0*/  IMAD.IADD R4, R228, 0x1, -R2.reuse ;  /* 0x00000001e4047824 */ /* 0x100fe200078e0a02 */
[----:B------:R-:W-:Y:S01]  /*bc00*/  FSEL R243, R3, -INF , !P1 ;  /* 0xff80000003f37808 */ /* 0x000fe20004800000 */
[----:B------:R-:W-:Y:S01]  /*bc10*/  IMAD.IADD R3, R229, 0x1, -R2 ;  /* 0x00000001e5037824 */ /* 0x000fe200078e0a02 */
[C---:B------:R-:W-:Y:S01]  /*bc20*/  ISETP.GE.AND P0, PT, R2.reuse, R234, PT ;  /* 0x000000ea0200720c */ /* 0x040fe20003f06270 */
[----:B------:R-:W1:Y:S01]  /*bc30*/  MUFU.TANH R9, R17 ;  /* 0x0000001100097308 */ /* 0x000e620000002400 */
[----:B------:R-:W-:Y:S01]  /*bc40*/  ISETP.GE.AND P6, PT, R2, R233, PT ;  /* 0x000000e90200720c */ /* 0x000fe20003fc6270 */
[----:B------:R-:W-:Y:S01]  /*bc50*/  FMUL.FTZ R11, R190, UR25 ;  /* 0x00000019be0b7c20 */ /* 0x000fe20008410000 */
[----:B------:R-:W-:-:S02]  /*bc60*/  ISETP.GE.AND P5, PT, R2, R232, PT ;  /* 0x000000e80200720c */ /* 0x000fc40003fa6270 */
[C---:B------:R-:W-:Y:S02]  /*bc70*/  ISETP.GE.AND P1, PT, R2.reuse, R231, PT ;  /* 0x000000e70200720c */ /* 0x040fe40003f26270 */
[C---:B------:R-:W-:Y:S01]  /*bc80*/  ISETP.LT.OR P0, PT, R2.reuse, R226, P0 ;  /* 0x000000e20200720c */ /* 0x040fe20000701670 */
[----:B------:R-:W2:Y:S01]  /*bc90*/  MUFU.TANH R8, R19 ;  /* 0x0000001300087308 */ /* 0x000ea20000002400 */
        /* <DEDUP_REMOVED lines=9> */
[----:B------:R-:W-:Y:S01]  /*bd30*/  FMUL.FTZ R5, R188, UR25 ;  /* 0x00000019bc057c20 */ /* 0x000fe20008410000 */
[----:B------:R-:W-:Y:S01]  /*bd40*/  IMAD.MOV.U32 R2, RZ, RZ, R6 ;  /* 0x000000ffff027224 */ /* 0x000fe200078e0006 */
[----:B------:R-:W-:Y:S02]  /*bd50*/  I2FP.F32.S32 R4, R4 ;  /* 0x0000000400047245 */ /* 0x000fe40000201400 */
[----:B------:R-:W-:Y:S01]  /*bd60*/  I2FP.F32.S32 R3, R3 ;  /* 0x0000000300037245 */ /* 0x000fe20000201400 */
[----:B------:R3:W-:Y:S01]  /*bd70*/  MUFU.TANH R14, R5 ;  /* 0x00000005000e7308 */ /* 0x0007e20000002400 */
[----:B------:R-:W-:Y:S01]  /*bd80*/  I2FP.F32.S32 R2, R2 ;  /* 0x0000000200027245 */ /* 0x000fe20000201400 */
[----:B-1----:R-:W-:Y:S01]  /*bd90*/  FFMA.FTZ R4, R4, -UR19, R9 ;  /* 0x8000001304047c23 */ /* 0x002fe20008010009 */
[----:B------:R-:W-:-:S03]  /*bda0*/  I2FP.F32.S32 R7, R7 ;  /* 0x0000000700077245 */ /* 0x000fc60000201400 */
[----:B------:R-:W-:Y:S01]  /*bdb0*/  FFMA.FTZ R6, R2, -UR19, R12 ;  /* 0x8000001302067c23 */ /* 0x000fe2000801000c */
[----:B------:R-:W-:Y:S01]  /*bdc0*/  VIADD R2, R0, 0x38 ;  /* 0x0000003800027836 */ /* 0x000fe20000000000 */
[----:B------:R-:W-:Y:S01]  /*bdd0*/  FSEL R210, R4, -INF , !P5 ;  /* 0xff80000004d27808 */ /* 0x000fe20006800000 */
[----:B------:R-:W-:Y:S01]  /*bde0*/  VIADD R0, R0, 0x39 ;  /* 0x0000003900007836 */ /* 0x000fe20000000000 */
[----:B------:R1:W-:Y:S01]  /*bdf0*/  MUFU.TANH R12, R11 ;  /* 0x0000000b000c7308 */ /* 0x0003e20000002400 */
[----:B------:R-:W-:Y:S01]  /*be00*/  FSEL R196, R6, -INF , !P0 ;  /* 0xff80000006c47808 */ /* 0x000fe20004000000 */
[--C-:B------:R-:W-:Y:S01]  /*be10*/  IMAD.IADD R4, R229, 0x1, -R2.reuse ;  /* 0x00000001e5047824 */ /* 0x100fe200078e0a02 */
[C---:B------:R-:W-:Y:S01]  /*be20*/  ISETP.GE.AND P0, PT, R2.reuse, R234, PT ;  /* 0x000000ea0200720c */ /* 0x040fe20003f06270 */
[----:B------:R-:W-:Y:S01]  /*be30*/  IMAD.IADD R6, R227, 0x1, -R2 ;  /* 0x00000001e3067824 */ /* 0x000fe200078e0a02 */
[C---:B------:R-:W-:Y:S01]  /*be40*/  ISETP.GE.AND P5, PT, R2.reuse, R232, PT ;  /* 0x000000e80200720c */ /* 0x040fe20003fa6270 */
[----:B---3--:R-:W-:Y:S01]  /*be50*/  FFMA.FTZ R5, R3, -UR19, R10 ;  /* 0x8000001303057c23 */ /* 0x008fe2000801000a */
[----:B--2---:R-:W-:Y:S01]  /*be60*/  FFMA.FTZ R3, R7, -UR19, R8 ;  /* 0x8000001307037c23 */ /* 0x004fe20008010008 */
[C---:B------:R-:W-:Y:S01]  /*be70*/  ISETP.LT.OR P0, PT, R2.reuse, R226, P0 ;  /* 0x000000e20200720c */ /* 0x040fe20000701670 */
[----:B------:R-:W2:Y:S01]  /*be80*/  MUFU.TANH R10, R15 ;  /* 0x0000000f000a7308 */ /* 0x000ea20000002400 */
[----:B------:R-:W-:-:S02]  /*be90*/  ISETP.LT.OR P5, PT, R2, R224, P5 ;  /* 0x000000e00200720c */ /* 0x000fc40002fa1670 */
[----:B------:R-:W-:Y:S01]  /*bea0*/  FSEL R246, R5, -INF , !P6 ;  /* 0xff80000005f67808 */ /* 0x000fe20007000000 */
[----:B------:R-:W-:Y:S01]  /*beb0*/  IMAD.IADD R5, R228, 0x1, -R2 ;  /* 0x00000001e4057824 */ /* 0x000fe200078e0a02 */
[----:B------:R-:W-:Y:S01]  /*bec0*/  FSEL R214, R3, -INF , !P1 ;  /* 0xff80000003d67808 */ /* 0x000fe20004800000 */
[----:B------:R-:W-:Y:S01]  /*bed0*/  IMAD.IADD R3, R227, 0x1, -R0 ;  /* 0x00000001e3037824 */ /* 0x000fe200078e0a00 */
[C---:B------:R-:W-:Y:S01]  /*bee0*/  ISETP.GE.AND P6, PT, R2.reuse, R233, PT ;  /* 0x000000e90200720c */ /* 0x040fe20003fc6270 */
[----:B------:R-:W3:Y:S01]  /*bef0*/  MUFU.TANH R9, R18 ;  /* 0x0000001200097308 */ /* 0x000ee20000002400 */
[C---:B------:R-:W-:Y:S02]  /*bf00*/  ISETP.GE.AND P1, PT, R2.reuse, R231, PT ;  /* 0x000000e70200720c */ /* 0x040fe40003f26270 */
[C---:B------:R-:W-:Y:S02]  /*bf10*/  ISETP.LT.OR P6, PT, R2.reuse, R225, P6 ;  /* 0x000000e10200720c */ /* 0x040fe400037c1670 */
[----:B------:R-:W-:Y:S01]  /*bf20*/  ISETP.LT.OR P1, PT, R2, R223, P1 ;  /* 0x000000df0200720c */ /* 0x000fe20000f21670 */
[----:B------:R-:W-:Y:S01]  /*bf30*/  IMAD.IADD R2, R230, 0x1, -R2 ;  /* 0x00000001e6027824 */ /* 0x000fe200078e0a02 */
[----:B-1----:R-:W-:Y:S01]  /*bf40*/  IABS R11, R5 ;  /* 0x00000005000b7213 */ /* 0x002fe20000000000 */
[----:B------:R-:W1:Y:S01]  /*bf50*/  MUFU.TANH R8, R13 ;  /* 0x0000000d00087308 */ /* 0x000e620000002400 */
[----:B------:R-:W-:-:S02]  /*bf60*/  IABS R5, R4 ;  /* 0x0000000400057213 */ /* 0x000fc40000000000 */
[----:B------:R-:W-:Y:S01]  /*bf70*/  IABS R7, R2 ;  /* 0x0000000200077213 */ /* 0x000fe20000000000 */
[----:B------:R-:W-:Y:S01]  /*bf80*/  IMAD.MOV.U32 R4, RZ, RZ, R11 ;  /* 0x000000ffff047224 */ /* 0x000fe200078e000b */
[----:B------:R-:W-:Y:S01]  /*bf90*/  IABS R2, R3 ;  /* 0x0000000300027213 */ /* 0x000fe20000000000 */
[----:B------:R-:W-:Y:S01]  /*bfa0*/  IMAD.MOV.U32 R3, RZ, RZ, R5 ;  /* 0x000000ffff037224 */ /* 0x000fe200078e0005 */
[----:B------:R-:W-:Y:S02]  /*bfb0*/  I2FP.F32.S32 R7, R7 ;  /* 0x0000000700077245 */ /* 0x000fe40000201400 */
[----:B------:R-:W-:Y:S02]  /*bfc0*/  IABS R6, R6 ;  /* 0x0000000600067213 */ /* 0x000fe40000000000 */
[----:B------:R-:W-:Y:S02]  /*bfd0*/  I2FP.F32.S32 R3, R3 ;  /* 0x0000000300037245 */ /* 0x000fe40000201400 */
[----:B------:R-:W-:-:S02]  /*bfe0*/  I2FP.F32.S32 R4, R4 ;  /* 0x0000000400047245 */ /* 0x000fc40000201400 */
[----:B------:R-:W-:Y:S01]  /*bff0*/  I2FP.F32.S32 R5, R2 ;  /* 0x0000000200057245 */ /* 0x000fe20000201400 */
[----:B--2---:R-:W-:Y:S01]  /*c000*/  FFMA.FTZ R3, R3, -UR19, R10 ;  /* 0x8000001303037c23 */ /* 0x004fe2000801000a */
[----:B------:R-:W-:Y:S01]  /*c010*/  I2FP.F32.S32 R6, R6 ;  /* 0x0000000600067245 */ /* 0x000fe20000201400 */
[----:B---3--:R-:W-:Y:S01]  /*c020*/  FFMA.FTZ R2, R7, -UR19, R9 ;  /* 0x8000001307027c23 */ /* 0x008fe20008010009 */
[----:B------:R-:W-:Y:S01]  /*c030*/  FFMA.FTZ R4, R4, -UR19, R12 ;  /* 0x8000001304047c23 */ /* 0x000fe2000801000c */
[----:B-1----:R-:W-:Y:S01]  /*c040*/  FFMA.FTZ R7, R5, -UR19, R8 ;  /* 0x8000001305077c23 */ /* 0x002fe20008010008 */
[----:B------:R-:W-:Y:S01]  /*c050*/  FSEL R200, R3, -INF , !P5 ;  /* 0xff80000003c87808 */ /* 0x000fe20006800000 */
[----:B------:R-:W-:Y:S01]  /*c060*/  FFMA.FTZ R6, R6, -UR19, R14 ;  /* 0x8000001306067c23 */ /* 0x000fe2000801000e */
[----:B------:R-:W-:Y:S01]  /*c070*/  FSEL R207, R2, -INF , !P1 ;  /* 0xff80000002cf7808 */ /* 0x000fe20004800000 */
[--C-:B------:R-:W-:Y:S01]  /*c080*/  IMAD.IADD R3, R228, 0x1, -R0.reuse ;  /* 0x00000001e4037824 */ /* 0x100fe200078e0a00 */
[----:B------:R-:W-:Y:S01]  /*c090*/  FSEL R241, R4, -INF , !P6 ;  /* 0xff80000004f17808 */ /* 0x000fe20007000000 */
[--C-:B------:R-:W-:Y:S01]  /*c0a0*/  IMAD.IADD R2, R229, 0x1, -R0.reuse ;  /* 0x00000001e5027824 */ /* 0x100fe200078e0a00 */
[----:B------:R-:W-:Y:S01]  /*c0b0*/  FSEL R194, R6, -INF , !P0 ;  /* 0xff80000006c27808 */ /* 0x000fe20004000000 */
[----:B------:R-:W-:Y:S01]  /*c0c0*/  IMAD.IADD R5, R230, 0x1, -R0 ;  /* 0x00000001e6057824 */ /* 0x000fe200078e0a00 */
[----:B------:R-:W-:Y:S01]  /*c0d0*/  IABS R4, R3 ;  /* 0x0000000300047213 */ /* 0x000fe20000000000 */
[----:B------:R-:W1:Y:S01]  /*c0e0*/  MUFU.TANH R8, R16 ;  /* 0x0000001000087308 */ /* 0x000e620000002400 */
[----:B------:R-:W-:-:S02]  /*c0f0*/  ISETP.GE.AND P0, PT, R0, R234, PT ;  /* 0x000000ea0000720c */ /* 0x000fc40003f06270 */
[----:B------:R-:W-:Y:S02]  /*c100*/  IABS R3, R2 ;  /* 0x0000000200037213 */ /* 0x000fe40000000000 */
[----:B------:R-:W-:Y:S02]  /*c110*/  IABS R2, R5 ;  /* 0x0000000500027213 */ /* 0x000fe40000000000 */
[C---:B------:R-:W-:Y:S01]  /*c120*/  ISETP.LT.OR P0, PT, R0.reuse, R226, P0 ;  /* 0x000000e20000720c */ /* 0x040fe20000701670 */
[----:B------:R-:W2:Y:S01]  /*c130*/  MUFU.TANH R6, R22 ;  /* 0x0000001600067308 */ /* 0x000ea20000002400 */
[C---:B------:R-:W-:Y:S02]  /*c140*/  ISETP.GE.AND P6, PT, R0.reuse, R233, PT ;  /* 0x000000e90000720c */ /* 0x040fe40003fc6270 */
[----:B------:R-:W-:Y:S02]  /*c150*/  FSEL R47, R7, -INF , !P0 ;  /* 0xff800000072f7808 */ /* 0x000fe40004000000 */
[----:B------:R-:W-:-:S02]  /*c160*/  ISETP.GE.AND P5, PT, R0, R232, PT ;  /* 0x000000e80000720c */ /* 0x000fc40003fa6270 */
[C---:B------:R-:W-:Y:S01]  /*c170*/  ISETP.GE.AND P1, PT, R0.reuse, R231, PT ;  /* 0x000000e70000720c */ /* 0x040fe20003f26270 */
[----:B------:R-:W3:Y:S01]  /*c180*/  MUFU.TANH R5, R23 ;  /* 0x0000001700057308 */ /* 0x000ee20000002400 */
[----:B------:R-:W-:Y:S02]  /*c190*/  PLOP3.LUT P0, PT, PT, PT, UP0, 0x40, 0x0 ;  /* 0x000000000000781c */ /* 0x000fe40003f0e808 */
[C---:B------:R-:W-:Y:S02]  /*c1a0*/  ISETP.LT.OR P6, PT, R0.reuse, R225, P6 ;  /* 0x000000e10000720c */ /* 0x040fe400037c1670 */
[C---:B------:R-:W-:Y:S02]  /*c1b0*/  ISETP.LT.OR P5, PT, R0.reuse, R224, P5 ;  /* 0x000000e00000720c */ /* 0x040fe40002fa1670 */
[----:B------:R-:W-:Y:S02]  /*c1c0*/  ISETP.LT.OR P1, PT, R0, R223, P1 ;  /* 0x000000df0000720c */ /* 0x000fe40000f21670 */
[----:B------:R-:W-:-:S02]  /*c1d0*/  I2FP.F32.S32 R4, R4 ;  /* 0x0000000400047245 */ /* 0x000fc40000201400 */
[----:B------:R-:W-:Y:S02]  /*c1e0*/  I2FP.F32.S32 R3, R3 ;  /* 0x0000000300037245 */ /* 0x000fe40000201400 */
[----:B------:R-:W-:Y:S01]  /*c1f0*/  I2FP.F32.S32 R0, R2 ;  /* 0x0000000200007245 */ /* 0x000fe20000201400 */
[----:B-1----:R-:W-:Y:S02]  /*c200*/  FFMA.FTZ R4, R4, -UR19, R8 ;  /* 0x8000001304047c23 */ /* 0x002fe40008010008 */
[----:B--2---:R-:W-:Y:S02]  /*c210*/  FFMA.FTZ R2, R3, -UR19, R6 ;  /* 0x8000001303027c23 */ /* 0x004fe40008010006 */
[----:B---3--:R-:W-:Y:S01]  /*c220*/  FFMA.FTZ R0, R0, -UR19, R5 ;  /* 0x8000001300007c23 */ /* 0x008fe20008010005 */
[----:B------:R-:W-:Y:S02]  /*c230*/  FSEL R239, R4, -INF , !P6 ;  /* 0xff80000004ef7808 */ /* 0x000fe40007000000 */
[----:B------:R-:W-:-:S02]  /*c240*/  FSEL R198, R2, -INF , !P5 ;  /* 0xff80000002c67808 */ /* 0x000fc40006800000 */
        /* <DEDUP_REMOVED lines=69> */
.L_x_1184:
[----:B------:R-:W-:Y:S05]  /*c6a0*/  BSYNC B0 ;  /* 0x0000000000007941 */ /* 0x000fea0003800000 */
.L_x_1183:
[----:B------:R-:W0:Y:S02]  /*c6b0*/  LDGDEPBAR ;  /* 0x00000000000079af */ /* 0x000e240000000000 */
.L_x_1182:
[----:B------:R-:W-:Y:S01]  /*c6c0*/  FMNMX.FTZ R0, R105, R36, !PT ;  /* 0x0000002469007209 */ /* 0x000fe20007810000 */
[----:B------:R-:W-:Y:S01]  /*c6d0*/  LDSM.16.MT88.4 R48, [R218+0xb000] ;  /* 0x00b00000da30783b */ /* 0x000fe20000004200 */
[----:B------:R-:W-:Y:S02]  /*c6e0*/  MOV R59, R106 ;  /* 0x0000006a003b7202 */ /* 0x000fe40000000f00 */
[----:B------:R-:W-:Y:S01]  /*c6f0*/  FMNMX.FTZ R0, R32, R0, !PT ;  /* 0x0000000020007209 */ /* 0x000fe20007810000 */
[----:B------:R-:W-:Y:S01]  /*c700*/  LDSM.16.MT88.4 R20, [R218+0x9000] ;  /* 0x00900000da14783b */ /* 0x000fe20000004200 */
[----:B------:R-:W-:Y:S02]  /*c710*/  MOV R67, R107 ;  /* 0x0000006b00437202 */ /* 0x000fe40000000f00 */
        /* <DEDUP_REMOVED lines=31> */
[----:B-12---:R-:W1:Y:S01]  /*c910*/  SHFL.BFLY PT, R6, R0, 0x2, 0x1f ;  /* 0x0c401f0000067f89 */ /* 0x006e6200000e0000 */
        /* <DEDUP_REMOVED lines=48> */
[----:B------:R-:W-:-:S03]  /*cc20*/  FFMA.FTZ R3, R27, UR22, -R0 ;  /* 0x000000161b037c23 */ /* 0x000fc60008010800 */
        /* <DEDUP_REMOVED lines=14> */
[----:B------:R3:W-:Y:S01]  /*cd10*/  MUFU.EX2 R10, R4 ;  /* 0x00000004000a7308 */ /* 0x0007e20000000800 */
[----:B-1----:R-:W-:-:S07]  /*cd20*/  FFMA.FTZ R3, R37, UR22, -R12 ;  /* 0x0000001625037c23 */ /* 0x002fce000801080c */
[----:B------:R1:W4:Y:S01]  /*cd30*/  MUFU.EX2 R15, R3 ;  /* 0x00000003000f7308 */ /* 0x0003220000000800 */
        /* <DEDUP_REMOVED lines=47> */
[----:B------:R-:W-:Y:S01]  /*d030*/  FMUL.FTZ R93, R93, R44 ;  /* 0x0000002c5d5d7220 */ /* 0x000fe20000410000 */
[----:B------:R-:W-:Y:S01]  /*d040*/  PLOP3.LUT P0, PT, PT, PT, UP0, 0x40, 0x0 ;  /* 0x000000000000781c */ /* 0x000fe20003f0e808 */
[----:B------:R1:W2:Y:S02]  /*d050*/  MUFU.EX2 R58, R4 ;  /* 0x00000004003a7308 */ /* 0x0002a40000000800 */
[--C-:B-1----:R-:W-:Y:S01]  /*d060*/  FFMA.FTZ R4, R39, UR22, -R2.reuse ;  /* 0x0000001627047c23 */ /* 0x102fe20008010802 */
[----:B--2---:R-:W-:Y:S01]  /*d070*/  F2FP.BF16.F32.PACK_AB R6, R58, R66 ;  /* 0x000000423a06723e */ /* 0x004fe200000010ff */
[----:B------:R-:W-:Y:S04]  /*d080*/  LDSM.16.MT88.4 R36, [R216+0xb000] ;  /* 0x00b00000d824783b */ /* 0x000fe80000004200 */
[----:B------:R1:W-:Y:S02]  /*d090*/  MUFU.EX2 R57, R4 ;  /* 0x0000000400397308 */ /* 0x0003e40000000800 */
[----:B-1----:R-:W-:Y:S01]  /*d0a0*/  FFMA.FTZ R4, R35, UR22, -R2 ;  /* 0x0000001623047c23 */ /* 0x002fe20008010802 */
[----:B------:R-:W-:-:S02]  /*d0b0*/  MOV R35, R16 ;  /* 0x0000001000237202 */ /* 0x000fc40000000f00 */
[----:B------:R-:W1:Y:S03]  /*d0c0*/  LDSM.16.MT88.4 R16, [R216+0x9000] ;  /* 0x00900000d810783b */ /* 0x000e660000004200 */
[----:B------:R2:W-:Y:S02]  /*d0d0*/  MUFU.EX2 R34, R4 ;  /* 0x0000000400227308 */ /* 0x0005e40000000800 */
[----:B--2---:R-:W-:-:S06]  /*d0e0*/  FFMA.FTZ R4, R31, UR22, -R2 ;  /* 0x000000161f047c23 */ /* 0x004fcc0008010802 */
[----:B------:R2:W-:Y:S02]  /*d0f0*/  MUFU.EX2 R33, R4 ;  /* 0x0000000400217308 */ /* 0x0005e40000000800 */
[----:B--2---:R-:W-:Y:S02]  /*d100*/  FFMA.FTZ R4, R26, UR22, -R2 ;  /* 0x000000161a047c23 */ /* 0x004fe40008010802 */
[----:B------:R-:W2:Y:S04]  /*d110*/  LDSM.16.MT88.4 R24, [R216+0xa000] ;  /* 0x00a00000d818783b */ /* 0x000ea80000004200 */
[----:B------:R3:W4:Y:S02]  /*d120*/  MUFU.EX2 R32, R4 ;  /* 0x0000000400207308 */ /* 0x0007240000000800 */
[----:B---3--:R-:W-:Y:S01]  /*d130*/  FADD.FTZ R4, R102, -R5 ;  /* 0x8000000566047221 */ /* 0x008fe20000010000 */
[----:B------:R-:W-:Y:S01]  /*d140*/  FFMA.FTZ R5, R28, UR22, -R12 ;  /* 0x000000161c057c23 */ /* 0x000fe2000801080c */
[----:B------:R-:W-:Y:S01]  /*d150*/  MOV R102, R14 ;  /* 0x0000000e00667202 */ /* 0x000fe20000000f00 */
[----:B------:R-:W3:Y:S01]  /*d160*/  LDSM.16.MT88.4 R28, [R218+0xa000] ;  /* 0x00a00000da1c783b */ /* 0x000ee20000004200 */
[----:B------:R-:W-:-:S02]  /*d170*/  FMUL.FTZ R4, R4, UR22 ;  /* 0x0000001604047c20 */ /* 0x000fc40008410000 */
[----:B------:R5:W-:Y:S01]  /*d180*/  MUFU.EX2 R52, R5 ;  /* 0x0000000500347308 */ /* 0x000be20000000800 */
[----:B----4-:R-:W-:-:S07]  /*d190*/  F2FP.BF16.F32.PACK_AB R7, R32, R33 ;  /* 0x000000212007723e */ /* 0x010fce00000010ff */
[----:B------:R4:W1:Y:S01]  /*d1a0*/  MUFU.EX2 R15, R4 ;  /* 0x00000004000f7308 */ /* 0x0008620000000800 */
[----:B-----5:R-:W-:Y:S02]  /*d1b0*/  F2FP.BF16.F32.PACK_AB R5, R34, R57 ;  /* 0x000000392205723e */ /* 0x020fe400000010ff */
[----:B----4-:R-:W-:Y:S01]  /*d1c0*/  FSEL R4, R250, RZ, P6 ;  /* 0x000000fffa047208 */ /* 0x010fe20003000000 */
[-C--:B-1----:R-:W-:Y:S01]  /*d1d0*/  FMUL.FTZ R114, R114, R15.reuse ;  /* 0x0000000f72727220 */ /* 0x082fe20000410000 */
        /* <DEDUP_REMOVED lines=27> */
[-C--:B----4-:R-:W-:Y:S01]  /*d390*/  FMUL.FTZ R116, R116, R14.reuse ;  /* 0x0000000e74747220 */ /* 0x090fe20000410000 */
        /* <DEDUP_REMOVED lines=12> */
[----:B------:R-:W-:Y:S01]  /*d460*/  MOV R112, R13 ;  /* 0x0000000d00707202 */ /* 0x000fe20000000f00 */
[-C--:B------:R-:W-:Y:S01]  /*d470*/  FMUL.FTZ R69, R69, R14.reuse ;  /* 0x0000000e45457220 */ /* 0x080fe20000410000 */
[----:B------:R-:W1:Y:S01]  /*d480*/  MUFU.EX2 R13, R8 ;  /* 0x00000008000d7308 */ /* 0x000e620000000800 */
[----:B------:R-:W-:Y:S01]  /*d490*/  MOV R114, R53 ;  /* 0x0000003500727202 */ /* 0x000fe20000000f00 */
[----:B------:R-:W-:Y:S01]  /*d4a0*/  FMUL.FTZ R124, R124, R14 ;  /* 0x0000000e7c7c7220 */ /* 0x000fe20000410000 */
[----:B------:R-:W-:Y:S01]  /*d4b0*/  MOV R115, R54 ;  /* 0x0000003600737202 */ /* 0x000fe20000000f00 */
[C---:B---3--:R-:W-:Y:S01]  /*d4c0*/  HMMA.16816.F32.BF16 R108, R4.reuse, R30, R172 ;  /* 0x0000001e046c723c */ /* 0x048fe200000418ac */
[----:B------:R-:W-:Y:S01]  /*d4d0*/  MOV R113, R52 ;  /* 0x0000003400717202 */ /* 0x000fe20000000f00 */
[-C--:B------:R-:W-:Y:S01]  /*d4e0*/  FMUL.FTZ R125, R125, R14.reuse ;  /* 0x0000000e7d7d7220 */ /* 0x080fe20000410000 */
[-C--:B------:R-:W-:Y:S01]  /*d4f0*/  FMUL.FTZ R136, R136, R14.reuse ;  /* 0x0000000e88887220 */ /* 0x080fe20000410000 */
[-C--:B------:R-:W-:Y:S01]  /*d500*/  FMUL.FTZ R137, R137, R14.reuse ;  /* 0x0000000e89897220 */ /* 0x080fe20000410000 */
[----:B------:R-:W-:Y:S01]  /*d510*/  FMUL.FTZ R164, R164, R14 ;  /* 0x0000000ea4a47220 */ /* 0x000fe20000410000 */
[C---:B------:R-:W-:Y:S01]  /*d520*/  HMMA.16816.F32.BF16 R52, R4.reuse, R18, R120 ;  /* 0x000000120434723c */ /* 0x040fe20000041878 */
[----:B------:R-:W-:Y:S01]  /*d530*/  MOV R172, R112 ;  /* 0x0000007000ac7202 */ /* 0x000fe20000000f00 */
[-C--:B------:R-:W-:Y:S01]  /*d540*/  FMUL.FTZ R165, R165, R14.reuse ;  /* 0x0000000ea5a57220 */ /* 0x080fe20000410000 */
[----:B------:R-:W-:Y:S01]  /*d550*/  MOV R173, R113 ;  /* 0x0000007100ad7202 */ /* 0x000fe20000000f00 */
[----:B------:R-:W-:Y:S01]  /*d560*/  FMUL.FTZ R80, R80, R14 ;  /* 0x0000000e50507220 */ /* 0x000fe20000410000 */
[----:B------:R-:W-:Y:S01]  /*d570*/  MOV R175, R33 ;  /* 0x0000002100af7202 */ /* 0x000fe20000000f00 */
[C---:B------:R-:W-:Y:S01]  /*d580*/  HMMA.16816.F32.BF16 R120, R4.reuse, R36, R72 ;  /* 0x000000240478723c */ /* 0x040fe20000041848 */
[-C--:B-1----:R-:W-:Y:S01]  /*d590*/  FMUL.FTZ R118, R118, R13.reuse ;  /* 0x0000000d76767220 */ /* 0x082fe20000410000 */
[-C--:B------:R-:W-:Y:S01]  /*d5a0*/  FMUL.FTZ R119, R119, R13.reuse ;  /* 0x0000000d77777220 */ /* 0x080fe20000410000 */
[----:B------:R-:W-:Y:S01]  /*d5b0*/  FFMA.FTZ R8, R64, UR22, -R0 ;  /* 0x0000001640087c23 */ /* 0x000fe20008010800 */
[-C--:B------:R-:W-:Y:S01]  /*d5c0*/  FMUL.FTZ R154, R154, R13.reuse ;  /* 0x0000000d9a9a7220 */ /* 0x080fe20000410000 */
[----:B------:R-:W-:Y:S01]  /*d5d0*/  FMUL.FTZ R155, R155, R13 ;  /* 0x0000000d9b9b7220 */ /* 0x000fe20000410000 */
[C---:B------:R-:W-:Y:S01]  /*d5e0*/  HMMA.16816.F32.BF16 R144, R4.reuse, R48, R88 ;  /* 0x000000300490723c */ /* 0x040fe20000041858 */
[----:B------:R-:W-:Y:S01]  /*d5f0*/  IMAD.MOV.U32 R73, RZ, RZ, R114 ;  /* 0x000000ffff497224 */ /* 0x000fe200078e0072 */
[----:B------:R-:W-:Y:S01]  /*d600*/  MOV R75, R115 ;  /* 0x00000073004b7202 */ /* 0x000fe20000000f00 */
[-C--:B------:R-:W-:Y:S01]  /*d610*/  FMUL.FTZ R170, R170, R13.reuse ;  /* 0x0000000daaaa7220 */ /* 0x080fe20000410000 */
[----:B------:R-:W-:Y:S01]  /*d620*/  FMUL.FTZ R171, R171, R13 ;  /* 0x0000000dabab7220 */ /* 0x000fe20000410000 */
[----:B------:R-:W-:Y:S01]  /*d630*/  MOV R174, R57 ;  /* 0x0000003900ae7202 */ /* 0x000fe20000000f00 */
        /* <DEDUP_REMOVED lines=8> */
[----:B------:R-:W-:Y:S01]  /*d6c0*/  IMAD.MOV.U32 R161, RZ, RZ, R32 ;  /* 0x000000ffffa17224 */ /* 0x000fe200078e0020 */
[----:B------:R-:W-:Y:S01]  /*d6d0*/  MOV R162, R101 ;  /* 0x0000006500a27202 */ /* 0x000fe20000000f00 */
[----:B------:R-:W-:Y:S01]  /*d6e0*/  FMUL.FTZ R151, R151, R13 ;  /* 0x0000000d97977220 */ /* 0x000fe20000410000 */
[----:B------:R-:W-:Y:S01]  /*d6f0*/  MOV R163, R9 ;  /* 0x0000000900a37202 */ /* 0x000fe20000000f00 */
[C---:B------:R-:W-:Y:S01]  /*d700*/  HMMA.16816.F32.BF16 R60, R4.reuse, R20, R128 ;  /* 0x00000014043c723c */ /* 0x040fe20000041880 */
[----:B------:R-:W-:Y:S01]  /*d710*/  FFMA.FTZ R9, R42, UR22, -R0 ;  /* 0x000000162a097c23 */ /* 0x000fe20008010800 */
[-C--:B------:R-:W-:Y:S01]  /*d720*/  FMUL.FTZ R70, R70, R13.reuse ;  /* 0x0000000d46467220 */ /* 0x080fe20000410000 */
[-C--:B------:R-:W-:Y:S01]  /*d730*/  FMUL.FTZ R71, R71, R13.reuse ;  /* 0x0000000d47477220 */ /* 0x080fe20000410000 */
[----:B------:R-:W-:Y:S01]  /*d740*/  FMUL.FTZ R126, R126, R13 ;  /* 0x0000000d7e7e7220 */ /* 0x000fe20000410000 */
[----:B------:R1:W2:Y:S01]  /*d750*/  MUFU.EX2 R74, R9 ;  /* 0x00000009004a7308 */ /* 0x0002a20000000800 */
[C---:B------:R-:W-:Y:S01]  /*d760*/  HMMA.16816.F32.BF16 R184, R4.reuse, R22, R140 ;  /* 0x0000001604b8723c */ /* 0x040fe2000004188c */
[----:B------:R-:W-:Y:S01]  /*d770*/  MOV R131, R67 ;  /* 0x0000004300837202 */ /* 0x000fe20000000f00 */
[-C--:B------:R-:W-:Y:S01]  /*d780*/  FMUL.FTZ R127, R127, R13.reuse ;  /* 0x0000000d7f7f7220 */ /* 0x080fe20000410000 */
[----:B------:R-:W-:Y:S01]  /*d790*/  MOV R130, R66 ;  /* 0x0000004200827202 */ /* 0x000fe20000000f00 */
        /* <DEDUP_REMOVED lines=8> */
[----:B------:R-:W-:Y:S01]  /*d820*/  HMMA.16816.F32.BF16 R100, R4, R50, R92 ;  /* 0x000000320464723c */ /* 0x000fe2000004185c */
[----:B------:R-:W-:Y:S01]  /*d830*/  MOV R76, R130 ;  /* 0x00000082004c7202 */ /* 0x000fe20000000f00 */
[----:B------:R-:W-:Y:S01]  /*d840*/  IMAD.MOV.U32 R78, RZ, RZ, R35 ;  /* 0x000000ffff4e7224 */ /* 0x000fe200078e0023 */
[----:B------:R-:W-:Y:S01]  /*d850*/  MOV R77, R131 ;  /* 0x00000083004d7202 */ /* 0x000fe20000000f00 */
[--C-:B-1----:R-:W-:Y:S01]  /*d860*/  FFMA.FTZ R9, R65, UR22, -R3.reuse ;  /* 0x0000001641097c23 */ /* 0x102fe20008010803 */
[----:B------:R-:W-:Y:S01]  /*d870*/  MOV R79, R34 ;  /* 0x00000022004f7202 */ /* 0x000fe20000000f00 */
[----:B------:R-:W-:Y:S01]  /*d880*/  FMUL.FTZ R81, R81, R14 ;  /* 0x0000000e51517220 */ /* 0x000fe20000410000 */
[----:B------:R-:W-:Y:S01]  /*d890*/  F2FP.BF16.F32.PACK_AB R4, R73, R89 ;  /* 0x000000594904723e */ /* 0x000fe200000010ff */
[----:B------:R1:W3:Y:S01]  /*d8a0*/  MUFU.EX2 R72, R9 ;  /* 0x0000000900487308 */ /* 0x0002e20000000800 */
[----:B------:R-:W-:Y:S01]  /*d8b0*/  F2FP.BF16.F32.PACK_AB R5, R10, R90 ;  /* 0x0000005a0a05723e */ /* 0x000fe200000010ff */
[----:B------:R-:W-:Y:S01]  /*d8c0*/  FMUL.FTZ R82, R82, R13 ;  /* 0x0000000d52527220 */ /* 0x000fe20000410000 */
[----:B------:R-:W-:Y:S01]  /*d8d0*/  F2FP.BF16.F32.PACK_AB R6, R172, R75 ;  /* 0x0000004bac06723e */ /* 0x000fe200000010ff */
[----:B------:R-:W-:Y:S01]  /*d8e0*/  FMUL.FTZ R83, R83, R13 ;  /* 0x0000000d53537220 */ /* 0x000fe20000410000 */
[----:B------:R-:W-:Y:S01]  /*d8f0*/  F2FP.BF16.F32.PACK_AB R7, R173, R11 ;  /* 0x0000000bad07723e */ /* 0x000fe200000010ff */
[-C--:B------:R-:W-:Y:S01]  /*d900*/  FMUL.FTZ R84, R84, R14.reuse ;  /* 0x0000000e54547220 */ /* 0x080fe20000410000 */
[-C--:B------:R-:W-:Y:S01]  /*d910*/  FMUL.FTZ R85, R85, R14.reuse ;  /* 0x0000000e55557220 */ /* 0x080fe20000410000 */
[-C--:B------:R-:W-:Y:S01]  /*d920*/  FMUL.FTZ R86, R86, R13.reuse ;  /* 0x0000000d56567220 */ /* 0x080fe20000410000 */
[-C--:B------:R-:W-:Y:S01]  /*d930*/  FMUL.FTZ R87, R87, R13.reuse ;  /* 0x0000000d57577220 */ /* 0x080fe20000410000 */
[-C--:B------:R-:W-:Y:S01]  /*d940*/  FMUL.FTZ R96, R96, R14.reuse ;  /* 0x0000000e60607220 */ /* 0x080fe20000410000 */
[----:B------:R-:W-:Y:S01]  /*d950*/  FMUL.FTZ R97, R97, R14 ;  /* 0x0000000e61617220 */ /* 0x000fe20000410000 */
[----:B------:R-:W-:Y:S01]  /*d960*/  HMMA.16816.F32.BF16 R140, R4, R16, R116 ;  /* 0x00000010048c723c */ /* 0x000fe20000041874 */
[----:B------:R4:W-:Y:S01]  /*d970*/  MUFU.EX2 R118, R8 ;  /* 0x0000000800767308 */ /* 0x0009e20000000800 */
[-C--:B------:R-:W-:Y:S01]  /*d980*/  FMUL.FTZ R98, R98, R13.reuse ;  /* 0x0000000d62627220 */ /* 0x080fe20000410000 */
[----:B------:R-:W-:Y:S01]  /*d990*/  FMUL.FTZ R99, R99, R13 ;  /* 0x0000000d63637220 */ /* 0x000fe20000410000 */
[----:B-1----:R-:W-:-:S02]  /*d9a0*/  FFMA.FTZ R9, R43, UR22, -R3 ;  /* 0x000000162b097c23 */ /* 0x002fc40008010803 */
[C---:B------:R-:W-:Y:S06]  /*d9b0*/  HMMA.16816.F32.BF16 R92, R4.reuse, R20, R132 ;  /* 0x00000014045c723c */ /* 0x040fec0000041884 */
[----:B------:R-:W-:Y:S01]  /*d9c0*/  HMMA.16816.F32.BF16 R64, R4, R24, R148 ;  /* 0x000000180440723c */ /* 0x000fe20000041894 */
[----:B----4-:R-:W-:-:S05]  /*d9d0*/  FFMA.FTZ R8, R40, UR22, -R0 ;  /* 0x0000001628087c23 */ /* 0x010fca0008010800 */
[C---:B------:R-:W-:Y:S01]  /*d9e0*/  HMMA.16816.F32.BF16 R132, R4.reuse, R36, R68 ;  /* 0x000000240484723c */ /* 0x040fe20000041844 */
[----:B------:R1:W-:Y:S05]  /*d9f0*/  MUFU.EX2 R32, R8 ;  /* 0x0000000800207308 */ /* 0x0003ea0000000800 */
[C---:B------:R-:W-:Y:S06]  /*da00*/  HMMA.16816.F32.BF16 R112, R4.reuse, R18, R124 ;  /* 0x000000120470723c */ /* 0x040fec000004187c */
[C---:B------:R-:W-:Y:S01]  /*da10*/  HMMA.16816.F32.BF16 R136, R4.reuse, R22, R136 ;  /* 0x000000160488723c */ /* 0x040fe20000041888 */
[----:B------:R-:W-:Y:S05]  /*da20*/  LDSM.16.MT88.4 R20, [R216+0xb400] ;  /* 0x00b40000d814783b */ /* 0x000fea0000004200 */
[----:B------:R-:W-:Y:S01]  /*da30*/  HMMA.16816.F32.BF16 R164, R4, R28, R164 ;  /* 0x0000001c04a4723c */ /* 0x000fe200000418a4 */
[----:B-1----:R-:W-:-:S04]  /*da40*/  FFMA.FTZ R8, R56, UR22, -R3 ;  /* 0x0000001638087c23 */ /* 0x002fc80008010803 */
[----:B------:R1:W4:Y:S01]  /*da50*/  MUFU.EX2 R33, R8 ;  /* 0x0000000800217308 */ /* 0x0003220000000800 */
[C---:B------:R-:W-:Y:S01]  /*da60*/  HMMA.16816.F32.BF16 R56, R4.reuse, R26, R152 ;  /* 0x0000001a0438723c */ /* 0x040fe20000041898 */
[----:B------:R-:W-:Y:S05]  /*da70*/  LDSM.16.MT88.4 R24, [R216+0xa400] ;  /* 0x00a40000d818783b */ /* 0x000fea0000004200 */
[----:B------:R-:W-:Y:S01]  /*da80*/  HMMA.16816.F32.BF16 R80, R4, R38, R80 ;  /* 0x000000260450723c */ /* 0x000fe20000041850 */
[----:B--2---:R-:W-:Y:S02]  /*da90*/  MOV R154, R74 ;  /* 0x0000004a009a7202 */ /* 0x004fe40000000f00 */
[----:B---3--:R-:W-:-:S02]  /*daa0*/  MOV R152, R72 ;  /* 0x0000004800987202 */ /* 0x008fc40000000f00 */
[----:B------:R-:W-:Y:S01]  /*dab0*/  MOV R74, R174 ;  /* 0x000000ae004a7202 */ /* 0x000fe20000000f00 */
[C---:B------:R-:W-:Y:S01]  /*dac0*/  HMMA.16816.F32.BF16 R84, R4.reuse, R48, R84 ;  /* 0x000000300454723c */ /* 0x040fe20000041854 */
[----:B------:R-:W-:Y:S02]  /*dad0*/  MOV R72, R160 ;  /* 0x000000a000487202 */ /* 0x000fe40000000f00 */
[----:B------:R-:W-:Y:S01]  /*dae0*/  MOV R174, R128 ;  /* 0x0000008000ae7202 */ /* 0x000fe20000000f00 */
[----:B-1----:R-:W-:Y:S01]  /*daf0*/  FFMA.FTZ R8, R41, UR22, -R3 ;  /* 0x0000001629087c23 */ /* 0x002fe20008010803 */
[----:B------:R1:W-:Y:S01]  /*db00*/  MUFU.EX2 R160, R9 ;  /* 0x0000000900a07308 */ /* 0x0003e20000000800 */
[C---:B------:R-:W-:Y:S01]  /*db10*/  HMMA.16816.F32.BF16 R128, R4.reuse, R30, R168 ;  /* 0x0000001e0480723c */ /* 0x040fe200000418a8 */
[----:B------:R-:W-:Y:S01]  /*db20*/  MOV R88, R72 ;  /* 0x0000004800587202 */ /* 0x000fe20000000f00 */
[----:B------:R-:W-:Y:S01]  /*db30*/  LDSM.16.MT88.4 R28, [R218+0xa400] ;  /* 0x00a40000da1c783b */ /* 0x000fe20000004200 */
[----:B------:R-:W-:Y:S01]  /*db40*/  MOV R72, R162 ;  /* 0x000000a200487202 */ /* 0x000fe20000000f00 */
[----:B------:R-:W-:Y:S01]  /*db50*/  IMAD.MOV.U32 R162, RZ, RZ, R251 ;  /* 0x000000ffffa27224 */ /* 0x000fe200078e00fb */
[----:B------:R-:W-:Y:S01]  /*db60*/  MOV R119, R74 ;  /* 0x0000004a00777202 */ /* 0x000fe20000000f00 */
[----:B------:R-:W-:Y:S01]  /*db70*/  LDSM.16.MT88.4 R40, [R218+0xb400] ;  /* 0x00b40000da28783b */ /* 0x000fe20000004200 */
[----:B------:R2:W3:Y:S01]  /*db80*/  MUFU.EX2 R16, R8 ;  /* 0x0000000800107308 */ /* 0x0004e20000000800 */
[----:B----4-:R-:W-:Y:S01]  /*db90*/  MOV R170, R33 ;  /* 0x0000002100aa7202 */ /* 0x010fe20000000f00 */
[----:B------:R-:W-:Y:S01]  /*dba0*/  HMMA.16816.F32.BF16 R96, R4, R50, R96 ;  /* 0x000000320460723c */ /* 0x000fe20000041860 */
[----:B------:R-:W-:-:S02]  /*dbb0*/  MOV R169, R32 ;  /* 0x0000002000a97202 */ /* 0x000fc40000000f00 */
[----:B------:R-:W4:Y:S01]  /*dbc0*/  LDSM.16.MT88.4 R32, [R216+0x9400] ;  /* 0x00940000d820783b */ /* 0x000f220000004200 */
[----:B------:R-:W-:Y:S02]  /*dbd0*/  MOV R74, R175 ;  /* 0x000000af004a7202 */ /* 0x000fe40000000f00 */
[----:B------:R-:W-:Y:S01]  /*dbe0*/  MOV R175, R161 ;  /* 0x000000a100af7202 */ /* 0x000fe20000000f00 */
[--C-:B-1----:R-:W-:Y:S01]  /*dbf0*/  FFMA.FTZ R9, R209, UR22, -R2.reuse ;  /* 0x00000016d1097c23 */ /* 0x102fe20008010802 */
[----:B------:R-:W-:Y:S02]  /*dc00*/  MOV R161, R250 ;  /* 0x000000fa00a17202 */ /* 0x000fe40000000f00 */
[----:B------:R-:W-:Y:S01]  /*dc10*/  F2FP.BF16.F32.PACK_AB R4, R170, R152 ;  /* 0x00000098aa04723e */ /* 0x000fe200000010ff */
[----:B------:R-:W-:Y:S01]  /*dc20*/  MUFU.EX2 R155, R9 ;  /* 0x00000009009b7308 */ /* 0x000fe20000000800 */
[----:B------:R-:W-:Y:S02]  /*dc30*/  MOV R171, R77 ;  /* 0x0000004d00ab7202 */ /* 0x000fe40000000f00 */
[----:B------:R-:W-:Y:S01]  /*dc40*/  MOV R153, R78 ;  /* 0x0000004e00997202 */ /* 0x000fe20000000f00 */
[----:B--2---:R-:W-:Y:S01]  /*dc50*/  FFMA.FTZ R8, R203, UR22, -R2 ;  /* 0x00000016cb087c23 */ /* 0x004fe20008010802 */
[----:B---3--:R-:W-:-:S02]  /*dc60*/  MOV R37, R16 ;  /* 0x0000001000257202 */ /* 0x008fc40000000f00 */
[----:B------:R-:W1:Y:S01]  /*dc70*/  LDSM.16.MT88.4 R16, [R218+0x9400] ;  /* 0x00940000da10783b */ /* 0x000e620000004200 */
[----:B------:R2:W3:Y:S01]  /*dc80*/  MUFU.EX2 R168, R8 ;  /* 0x0000000800a87308 */ /* 0x0004e20000000800 */
[----:B------:R-:W-:Y:S02]  /*dc90*/  F2FP.BF16.F32.PACK_AB R6, R37, R160 ;  /* 0x000000a02506723e */ /* 0x000fe400000010ff */
[----:B------:R-:W-:Y:S02]  /*dca0*/  MOV R36, R72 ;  /* 0x0000004800247202 */ /* 0x000fe40000000f00 */
[----:B------:R-:W-:Y:S01]  /*dcb0*/  MOV R39, R74 ;  /* 0x0000004a00277202 */ /* 0x000fe20000000f00 */
[--C-:B--2---:R-:W-:Y:S01]  /*dcc0*/  FFMA.FTZ R8, R197, UR22, -R2.reuse ;  /* 0x00000016c5087c23 */ /* 0x104fe20008010802 */
[----:B---3--:R-:W-:Y:S02]  /*dcd0*/  F2FP.BF16.F32.PACK_AB R5, R168, R155 ;  /* 0x0000009ba805723e */ /* 0x008fe400000010ff */
[----:B------:R-:W-:Y:S01]  /*dce0*/  MOV R197, R73 ;  /* 0x0000004900c57202 */ /* 0x000fe20000000f00 */
[----:B------:R2:W3:Y:S02]  /*dcf0*/  MUFU.EX2 R9, R8 ;  /* 0x0000000800097308 */ /* 0x0004e40000000800 */
[----:B--2---:R-:W-:Y:S01]  /*dd00*/  FFMA.FTZ R8, R45, UR22, -R2 ;  /* 0x000000162d087c23 */ /* 0x004fe20008010802 */
[----:B---3--:R-:W-:-:S02]  /*dd10*/  MOV R38, R9 ;  /* 0x0000000900267202 */ /* 0x008fc40000000f00 */
[----:B------:R-:W-:-:S03]  /*dd20*/  MOV R45, R79 ;  /* 0x0000004f002d7202 */ /* 0x000fc60000000f00 */
[----:B------:R2:W3:Y:S02]  /*dd30*/  MUFU.EX2 R203, R8 ;  /* 0x0000000800cb7308 */ /* 0x0004e40000000800 */
[----:B--2---:R-:W-:Y:S01]  /*dd40*/  FFMA.FTZ R8, R192, UR22, -R0 ;  /* 0x00000016c0087c23 */ /* 0x004fe20008010800 */
[----:B---3--:R-:W-:Y:S02]  /*dd50*/  F2FP.BF16.F32.PACK_AB R7, R203, R38 ;  /* 0x00000026cb07723e */ /* 0x008fe400000010ff */
[----:B------:R-:W-:-:S03]  /*dd60*/  MOV R192, R75 ;  /* 0x0000004b00c07202 */ /* 0x000fc60000000f00 */
[----:B------:R2:W3:Y:S02]  /*dd70*/  MUFU.EX2 R251, R8 ;  /* 0x0000000800fb7308 */ /* 0x0004e40000000800 */
[C---:B----4-:R-:W-:Y:S06]  /*dd80*/  HMMA.16816.F32.BF16 R48, R4.reuse, R32, R188 ;  /* 0x000000200430723c */ /* 0x050fec00000418bc */
[----:B-1----:R-:W-:Y:S01]  /*dd90*/  HMMA.16816.F32.BF16 R72, R4, R18, R184 ;  /* 0x000000120448723c */ /* 0x002fe200000418b8 */
[----:B------:R-:W-:Y:S02]  /*dda0*/  MOV R191, R118 ;  /* 0x0000007600bf7202 */ /* 0x000fe40000000f00 */
[----:B------:R-:W-:-:S02]  /*ddb0*/  MOV R189, R76 ;  /* 0x0000004c00bd7202 */ /* 0x000fc40000000f00 */
[----:B------:R-:W-:Y:S01]  /*ddc0*/  MOV R188, R11 ;  /* 0x0000000b00bc7202 */ /* 0x000fe20000000f00 */
[C---:B------:R-:W-:Y:S01]  /*ddd0*/  HMMA.16816.F32.BF16 R76, R4.reuse, R24, R180 ;  /* 0x00000018044c723c */ /* 0x040fe200000418b4 */
[----:B--2---:R-:W-:Y:S01]  /*dde0*/  FFMA.FTZ R8, R247, UR22, -R12 ;  /* 0x00000016f7087c23 */ /* 0x004fe2000801080c */
[----:B------:R-:W-:Y:S01]  /*ddf0*/  MOV R187, R119 ;  /* 0x0000007700bb7202 */ /* 0x000fe20000000f00 */
[----:B------:R-:W-:Y:S01]  /*de00*/  IMAD.MOV.U32 R184, RZ, RZ, R91 ;  /* 0x000000ffffb87224 */ /* 0x000fe200078e005b */
[----:B------:R-:W-:Y:S01]  /*de10*/  MOV R186, R88 ;  /* 0x0000005800ba7202 */ /* 0x000fe20000000f00 */
[----:B------:R1:W-:Y:S01]  /*de20*/  MUFU.EX2 R247, R8 ;  /* 0x0000000800f77308 */ /* 0x0003e20000000800 */
[----:B------:R-:W-:Y:S01]  /*de30*/  MOV R185, R89 ;  /* 0x0000005900b97202 */ /* 0x000fe20000000f00 */
[----:B------:R-:W-:Y:S01]  /*de40*/  HMMA.16816.F32.BF16 R52, R4, R34, R52 ;  /* 0x000000220434723c */ /* 0x000fe20000041834 */
[----:B------:R-:W-:Y:S02]  /*de50*/  MOV R183, R10 ;  /* 0x0000000a00b77202 */ /* 0x000fe40000000f00 */
[----:B---3--:R-:W-:-:S02]  /*de60*/  F2FP.BF16.F32.PACK_AB R10, R251, R169 ;  /* 0x000000a9fb0a723e */ /* 0x008fc400000010ff */
[----:B------:R-:W-:Y:S01]  /*de70*/  MOV R190, R90 ;  /* 0x0000005a00be7202 */ /* 0x000fe20000000f00 */
[C---:B------:R-:W-:Y:S01]  /*de80*/  HMMA.16816.F32.BF16 R60, R4.reuse, R16, R60 ;  /* 0x00000010043c723c */ /* 0x040fe2000004183c */
[----:B------:R-:W-:Y:S02]  /*de90*/  MOV R180, R197 ;  /* 0x000000c500b47202 */ /* 0x000fe40000000f00 */
[----:B------:R-:W-:Y:S02]  /*dea0*/  MOV R181, R36 ;  /* 0x0000002400b57202 */ /* 0x000fe40000000f00 */
[----:B------:R-:W-:Y:S01]  /*deb0*/  MOV R182, R37 ;  /* 0x0000002500b67202 */ /* 0x000fe20000000f00 */
[----:B------:R-:W-:Y:S01]  /*dec0*/  HMMA.16816.F32.BF16 R88, R4, R26, R176 ;  /* 0x0000001a0458723c */ /* 0x000fe200000418b0 */
[----:B-1----:R-:W-:-:S05]  /*ded0*/  FFMA.FTZ R8, R242, UR22, -R12 ;  /* 0x00000016f2087c23 */ /* 0x002fca000801080c */
[C---:B------:R-:W-:Y:S01]  /*dee0*/  HMMA.16816.F32.BF16 R104, R4.reuse, R28, R104 ;  /* 0x0000001c0468723c */ /* 0x040fe20000041868 */
[----:B------:R1:W2:Y:S01]  /*def0*/  MUFU.EX2 R250, R8 ;  /* 0x0000000800fa7308 */ /* 0x0002a20000000800 */
[----:B------:R-:W-:Y:S02]  /*df00*/  MOV R179, R184 ;  /* 0x000000b800b37202 */ /* 0x000fe40000000f00 */
[----:B------:R-:W-:Y:S02]  /*df10*/  MOV R178, R185 ;  /* 0x000000b900b27202 */ /* 0x000fe40000000f00 */
[C---:B------:R-:W-:Y:S01]  /*df20*/  HMMA.16816.F32.BF16 R108, R4.reuse, R30, R108 ;  /* 0x0000001e046c723c */ /* 0x040fe2000004186c */
[----:B------:R-:W-:Y:S02]  /*df30*/  MOV R176, R38 ;  /* 0x0000002600b07202 */ /* 0x000fe40000000f00 */
[----:B------:R-:W-:Y:S02]  /*df40*/  MOV R184, R161 ;  /* 0x000000a100b87202 */ /* 0x000fe40000000f00 */
[----:B------:R-:W-:Y:S01]  /*df50*/  MOV R185, R162 ;  /* 0x000000a200b97202 */ /* 0x000fe20000000f00 */
[----:B------:R-:W-:Y:S01]  /*df60*/  HMMA.16816.F32.BF16 R120, R4, R20, R120 ;  /* 0x000000140478723c */ /* 0x000fe20000041878 */
[----:B------:R-:W-:-:S02]  /*df70*/  MOV R177, R39 ;  /* 0x0000002700b17202 */ /* 0x000fc40000000f00 */
[----:B------:R-:W-:Y:S01]  /*df80*/  LDSM.16.MT88.4 R36, [R216+0x9800] ;  /* 0x00980000d824783b */ /* 0x000fe20000004200 */
[----:B-1----:R-:W-:Y:S01]  /*df90*/  FFMA.FTZ R8, R213, UR22, -R12 ;  /* 0x00000016d5087c23 */ /* 0x002fe2000801080c */
[----:B--2---:R-:W-:Y:S01]  /*dfa0*/  F2FP.BF16.F32.PACK_AB R9, R250, R247 ;  /* 0x000000f7fa09723e */ /* 0x004fe200000010ff */
[C---:B------:R-:W-:Y:S02]  /*dfb0*/  HMMA.16816.F32.BF16 R116, R4.reuse, R22, R156 ;  /* 0x000000160474723c */ /* 0x040fe4000004189c */
[----:B------:R1:W-:Y:S04]  /*dfc0*/  MUFU.EX2 R242, R8 ;  /* 0x0000000800f27308 */ /* 0x0003e80000000800 */
[C---:B------:R-:W-:Y:S01]  /*dfd0*/  HMMA.16816.F32.BF16 R124, R4.reuse, R40, R144 ;  /* 0x00000028047c723c */ /* 0x040fe20000041890 */
[----:B------:R-:W-:Y:S01]  /*dfe0*/  MOV R157, R186 ;  /* 0x000000ba009d7202 */ /* 0x000fe20000000f00 */
[----:B------:R-:W-:Y:S01]  /*dff0*/  IMAD.MOV.U32 R158, RZ, RZ, R187 ;  /* 0x000000ffff9e7224 */ /* 0x000fe200078e00bb */
[----:B------:R-:W-:Y:S01]  /*e000*/  MOV R186, R163 ;  /* 0x000000a300ba7202 */ /* 0x000fe20000000f00 */
[----:B------:R-:W-:Y:S01]  /*e010*/  IMAD.MOV.U32 R187, RZ, RZ, R160 ;  /* 0x000000ffffbb7224 */ /* 0x000fe200078e00a0 */
[----:B------:R-:W-:Y:S01]  /*e020*/  MOV R159, R192 ;  /* 0x000000c0009f7202 */ /* 0x000fe20000000f00 */
[----:B------:R-:W-:Y:S01]  /*e030*/  HMMA.16816.F32.BF16 R100, R4, R42, R100 ;  /* 0x0000002a0464723c */ /* 0x000fe20000041864 */
[----:B-1----:R-:W-:-:S06]  /*e040*/  FFMA.FTZ R8, R205, UR22, -R12 ;  /* 0x00000016cd087c23 */ /* 0x002fcc000801080c */
[----:B------:R-:W-:Y:S01]  /*e050*/  FFMA.FTZ R4, R211, UR22, -R3 ;  /* 0x00000016d3047c23 */ /* 0x000fe20008010803 */
[----:B------:R1:W2:Y:S08]  /*e060*/  MUFU.EX2 R213, R8 ;  /* 0x0000000800d57308 */ /* 0x0002b00000000800 */
[----:B------:R3:W-:Y:S01]  /*e070*/  MUFU.EX2 R211, R4 ;  /* 0x0000000400d37308 */ /* 0x0007e20000000800 */
[----:B-1----:R-:W-:-:S02]  /*e080*/  F2FP.BF16.F32.PACK_AB R8, R154, R191 ;  /* 0x000000bf9a08723e */ /* 0x002fc400000010ff */
[----:B--2---:R-:W-:Y:S01]  /*e090*/  F2FP.BF16.F32.PACK_AB R11, R213, R242 ;  /* 0x000000f2d50b723e */ /* 0x004fe200000010ff */
[----:B---3--:R-:W-:-:S06]  /*e0a0*/  FFMA.FTZ R4, R202, UR22, -R3 ;  /* 0x00000016ca047c23 */ /* 0x008fcc0008010803 */
[C---:B------:R-:W-:Y:S01]  /*e0b0*/  HMMA.16816.F32.BF16 R148, R8.reuse, R32, R140 ;  /* 0x000000200894723c */ /* 0x040fe2000004188c */
[----:B------:R1:W-:Y:S05]  /*e0c0*/  MUFU.EX2 R209, R4 ;  /* 0x0000000400d17308 */ /* 0x0003ea0000000800 */
[C---:B------:R-:W-:Y:S01]  /*e0d0*/  HMMA.16816.F32.BF16 R112, R8.reuse, R34, R112 ;  /* 0x000000220870723c */ /* 0x040fe20000041870 */
[----:B------:R-:W2:Y:S05]  /*e0e0*/  LDSM.16.MT88.4 R32, [R218+0x9800] ;  /* 0x00980000da20783b */ /* 0x000eaa0000004200 */
[C---:B------:R-:W-:Y:S06]  /*e0f0*/  HMMA.16816.F32.BF16 R92, R8.reuse, R16, R92 ;  /* 0x00000010085c723c */ /* 0x040fec000004185c */
[----:B------:R-:W-:Y:S01]  /*e100*/  HMMA.16816.F32.BF16 R68, R8, R18, R136 ;  /* 0x000000120844723c */ /* 0x000fe20000041888 */
[----:B------:R-:W-:Y:S01]  /*e110*/  LDSM.16.MT88.4 R16, [R216+0xb800] ;  /* 0x00b80000d810783b */ /* 0x000fe20000004200 */
[----:B-1----:R-:W-:-:S04]  /*e120*/  FFMA.FTZ R4, R193, UR22, -R3 ;  /* 0x00000016c1047c23 */ /* 0x002fc80008010803 */
[C---:B------:R-:W-:Y:S01]  /*e130*/  HMMA.16816.F32.BF16 R64, R8.reuse, R24, R64 ;  /* 0x000000180840723c */ /* 0x040fe20000041840 */
[----:B------:R-:W-:Y:S01]  /*e140*/  MOV R138, R176 ;  /* 0x000000b0008a7202 */ /* 0x000fe20000000f00 */
[----:B------:R1:W-:Y:S01]  /*e150*/  MUFU.EX2 R205, R4 ;  /* 0x0000000400cd7308 */ /* 0x0003e20000000800 */
[----:B------:R-:W-:Y:S02]  /*e160*/  MOV R176, R189 ;  /* 0x000000bd00b07202 */ /* 0x000fe40000000f00 */
[----:B------:R-:W-:Y:S01]  /*e170*/  MOV R139, R187 ;  /* 0x000000bb008b7202 */ /* 0x000fe20000000f00 */
[----:B------:R-:W-:Y:S01]  /*e180*/  HMMA.16816.F32.BF16 R56, R8, R26, R56 ;  /* 0x0000001a0838723c */ /* 0x000fe20000041838 */
[----:B------:R-:W3:Y:S01]  /*e190*/  LDSM.16.MT88.4 R24, [R216+0xa800] ;  /* 0x00a80000d818783b */ /* 0x000ee20000004200 */
[----:B------:R-:W-:Y:S02]  /*e1a0*/  MOV R136, R178 ;  /* 0x000000b200887202 */ /* 0x000fe40000000f00 */
[----:B------:R-:W-:-:S02]  /*e1b0*/  MOV R137, R177 ;  /* 0x000000b100897202 */ /* 0x000fc40000000f00 */
[C---:B------:R-:W-:Y:S06]  /*e1c0*/  HMMA.16816.F32.BF16 R164, R8.reuse, R28, R164 ;  /* 0x0000001c08a4723c */ /* 0x040fec00000418a4 */
[----:B------:R-:W-:Y:S01]  /*e1d0*/  HMMA.16816.F32.BF16 R128, R8, R30, R128 ;  /* 0x0000001e0880723c */ /* 0x000fe20000041880 */
[----:B-1----:R-:W-:Y:S01]  /*e1e0*/  FFMA.FTZ R4, R46, UR22, -R3 ;  /* 0x000000162e047c23 */ /* 0x002fe20008010803 */
[----:B------:R-:W-:Y:S01]  /*e1f0*/  MOV R46, R183 ;  /* 0x000000b7002e7202 */ /* 0x000fe20000000f00 */
[----:B------:R-:W1:Y:S01]  /*e200*/  LDSM.16.MT88.4 R28, [R218+0xa800] ;  /* 0x00a80000da1c783b */ /* 0x000e620000004200 */
[----:B------:R-:W-:-:S02]  /*e210*/  MOV R183, R203 ;  /* 0x000000cb00b77202 */ /* 0x000fc40000000f00 */
[C---:B------:R-:W-:Y:S01]  /*e220*/  HMMA.16816.F32.BF16 R140, R8.reuse, R20, R132 ;  /* 0x00000014088c723c */ /* 0x040fe20000041884 */
[----:B------:R4:W5:Y:S05]  /*e230*/  MUFU.EX2 R203, R4 ;  /* 0x0000000400cb7308 */ /* 0x00096a0000000800 */
[C---:B------:R-:W-:Y:S01]  /*e240*/  HMMA.16816.F32.BF16 R160, R8.reuse, R22, R80 ;  /* 0x0000001608a0723c */ /* 0x040fe20000041850 */
[----:B------:R-:W1:Y:S05]  /*e250*/  LDSM.16.MT88.4 R20, [R218+0xb800] ;  /* 0x00b80000da14783b */ /* 0x000e6a0000004200 */
[----:B------:R-:W-:Y:S01]  /*e260*/  HMMA.16816.F32.BF16 R84, R8, R40, R84 ;  /* 0x000000280854723c */ /* 0x000fe20000041854 */
[----:B------:R-:W-:-:S02]  /*e270*/  MOV R80, R179 ;  /* 0x000000b300507202 */ /* 0x000fc40000000f00 */
[----:B------:R-:W-:Y:S02]  /*e280*/  MOV R81, R159 ;  /* 0x0000009f00517202 */ /* 0x000fe40000000f00 */
[----:B------:R-:W-:Y:S01]  /*e290*/  MOV R82, R157 ;  /* 0x0000009d00527202 */ /* 0x000fe20000000f00 */
[----:B------:R-:W-:Y:S01]  /*e2a0*/  HMMA.16816.F32.BF16 R96, R8, R42, R96 ;  /* 0x0000002a0860723c */ /* 0x000fe20000041860 */
[----:B----4-:R-:W-:Y:S01]  /*e2b0*/  FFMA.FTZ R4, R215, UR22, -R2 ;  /* 0x00000016d7047c23 */ /* 0x010fe20008010802 */
[----:B------:R-:W-:Y:S02]  /*e2c0*/  MOV R215, R184 ;  /* 0x000000b800d77202 */ /* 0x000fe40000000f00 */
[----:B-----5:R-:W-:Y:S01]  /*e2d0*/  F2FP.BF16.F32.PACK_AB R6, R203, R205 ;  /* 0x000000cdcb06723e */ /* 0x020fe200000010ff */
[----:B------:R4:W-:Y:S01]  /*e2e0*/  MUFU.EX2 R202, R4 ;  /* 0x0000000400ca7308 */ /* 0x0009e20000000800 */
[----:B------:R-:W-:Y:S01]  /*e2f0*/  MOV R83, R158 ;  /* 0x0000009e00537202 */ /* 0x000fe20000000f00 */
[----:B------:R-:W-:Y:S01]  /*e300*/  FFMA.FTZ R8, R212, UR22, -R0 ;  /* 0x00000016d4087c23 */ /* 0x000fe20008010800 */
[----:B------:R-:W-:Y:S01]  /*e310*/  MOV R212, R188 ;  /* 0x000000bc00d47202 */ /* 0x000fe20000000f00 */
[----:B------:R-:W-:Y:S01]  /*e320*/  IMAD.MOV.U32 R11, RZ, RZ, R181 ;  /* 0x000000ffff0b7224 */ /* 0x000fe200078e00b5 */
[----:B------:R-:W-:-:S02]  /*e330*/  MOV R9, R186 ;  /* 0x000000ba00097202 */ /* 0x000fc40000000f00 */
[----:B------:R-:W-:Y:S01]  /*e340*/  MOV R10, R180 ;  /* 0x000000b4000a7202 */ /* 0x000fe20000000f00 */
[----:B------:R5:W-:Y:S01]  /*e350*/  MUFU.EX2 R189, R8 ;  /* 0x0000000800bd7308 */ /* 0x000be20000000800 */
[----:B----4-:R-:W-:Y:S01]  /*e360*/  FFMA.FTZ R4, R206, UR22, -R2 ;  /* 0x00000016ce047c23 */ /* 0x010fe20008010802 */
[----:B------:R-:W-:-:S06]  /*e370*/  MOV R206, R185 ;  /* 0x000000b900ce7202 */ /* 0x000fcc0000000f00 */
[----:B------:R4:W2:Y:S01]  /*e380*/  MUFU.EX2 R197, R4 ;  /* 0x0000000400c57308 */ /* 0x0008a20000000800 */
[----:B-----5:R-:W-:Y:S01]  /*e390*/  FFMA.FTZ R8, R208, UR22, -R0 ;  /* 0x00000016d0087c23 */ /* 0x020fe20008010800 */
[----:B------:R-:W-:-:S06]  /*e3a0*/  MOV R208, R168 ;  /* 0x000000a800d07202 */ /* 0x000fcc0000000f00 */
[----:B------:R5:W-:Y:S01]  /*e3b0*/  MUFU.EX2 R188, R8 ;  /* 0x0000000800bc7308 */ /* 0x000be20000000800 */
[----:B----4-:R-:W-:Y:S01]  /*e3c0*/  FFMA.FTZ R4, R199, UR22, -R2 ;  /* 0x00000016c7047c23 */ /* 0x010fe20008010802 */
[----:B------:R-:W-:Y:S02]  /*e3d0*/  MOV R199, R183 ;  /* 0x000000b700c77202 */ /* 0x000fe40000000f00 */
[----:B--2---:R-:W-:-:S04]  /*e3e0*/  F2FP.BF16.F32.PACK_AB R5, R197, R202 ;  /* 0x000000cac505723e */ /* 0x004fc800000010ff */
[----:B------:R2:W-:Y:S01]  /*e3f0*/  MUFU.EX2 R193, R4 ;  /* 0x0000000400c17308 */ /* 0x0005e20000000800 */
[----:B-----5:R-:W-:Y:S01]  /*e400*/  FFMA.FTZ R8, R201, UR22, -R0 ;  /* 0x00000016c9087c23 */ /* 0x020fe20008010800 */
[----:B------:R-:W-:-:S06]  /*e410*/  MOV R201, R170 ;  /* 0x000000aa00c97202 */ /* 0x000fcc0000000f00 */
[----:B------:R4:W-:Y:S01]  /*e420*/  MUFU.EX2 R187, R8 ;  /* 0x0000000800bb7308 */ /* 0x0009e20000000800 */
[----:B--2---:R-:W-:Y:S01]  /*e430*/  FFMA.FTZ R4, R195, UR22, -R2 ;  /* 0x00000016c3047c23 */ /* 0x004fe20008010802 */
[----:B------:R-:W-:-:S06]  /*e440*/  MOV R195, R182 ;  /* 0x000000b600c37202 */ /* 0x000fcc0000000f00 */
[----:B------:R2:W5:Y:S01]  /*e450*/  MUFU.EX2 R192, R4 ;  /* 0x0000000400c07308 */ /* 0x0005620000000800 */
[----:B----4-:R-:W-:Y:S01]  /*e460*/  FFMA.FTZ R8, R196, UR22, -R0 ;  /* 0x00000016c4087c23 */ /* 0x010fe20008010800 */
[----:B------:R-:W-:-:S06]  /*e470*/  MOV R196, R154 ;  /* 0x0000009a00c47202 */ /* 0x000fcc0000000f00 */
[----:B------:R4:W-:Y:S01]  /*e480*/  MUFU.EX2 R186, R8 ;  /* 0x0000000800ba7308 */ /* 0x0009e20000000800 */
[----:B--2---:R-:W-:Y:S01]  /*e490*/  FFMA.FTZ R4, R245, UR22, -R0 ;  /* 0x00000016f5047c23 */ /* 0x004fe20008010800 */
[----:B------:R-:W-:Y:S02]  /*e4a0*/  MOV R245, R191 ;  /* 0x000000bf00f57202 */ /* 0x000fe40000000f00 */
[----:B-----5:R-:W-:-:S04]  /*e4b0*/  F2FP.BF16.F32.PACK_AB R7, R192, R193 ;  /* 0x000000c1c007723e */ /* 0x020fc800000010ff */
[----:B------:R2:W-:Y:S01]  /*e4c0*/  MUFU.EX2 R191, R4 ;  /* 0x0000000400bf7308 */ /* 0x0005e20000000800 */
[----:B----4-:R-:W-:Y:S01]  /*e4d0*/  FFMA.FTZ R8, R249, UR22, -R12 ;  /* 0x00000016f9087c23 */ /* 0x010fe2000801080c */
[----:B------:R-:W-:-:S06]  /*e4e0*/  IMAD.MOV.U32 R249, RZ, RZ, R155 ;  /* 0x000000fffff97224 */ /* 0x000fcc00078e009b */
[----:B------:R4:W-:Y:S01]  /*e4f0*/  MUFU.EX2 R185, R8 ;  /* 0x0000000800b97308 */ /* 0x0009e20000000800 */
[----:B--2---:R-:W-:Y:S01]  /*e500*/  FFMA.FTZ R4, R238, UR22, -R0 ;  /* 0x00000016ee047c23 */ /* 0x004fe20008010800 */
[----:B------:R-:W-:-:S06]  /*e510*/  MOV R238, R190 ;  /* 0x000000be00ee7202 */ /* 0x000fcc0000000f00 */
[----:B------:R2:W5:Y:S01]  /*e520*/  MUFU.EX2 R190, R4 ;  /* 0x0000000400be7308 */ /* 0x0005620000000800 */
[----:B----4-:R-:W-:Y:S01]  /*e530*/  FFMA.FTZ R8, R248, UR22, -R12 ;  /* 0x00000016f8087c23 */ /* 0x010fe2000801080c */
[----:B------:R-:W-:-:S06]  /*e540*/  MOV R248, R152 ;  /* 0x0000009800f87202 */ /* 0x000fcc0000000f00 */
[----:B------:R4:W5:Y:S01]  /*e550*/  MUFU.EX2 R184, R8 ;  /* 0x0000000800b87308 */ /* 0x0009620000000800 */
[----:B--2---:R-:W-:-:S07]  /*e560*/  F2FP.BF16.F32.PACK_AB R4, R209, R211 ;  /* 0x000000d3d104723e */ /* 0x004fce00000010ff */
[C---:B------:R-:W-:Y:S01]  /*e570*/  HMMA.16816.F32.BF16 R40, R4.reuse, R34, R72 ;  /* 0x000000220428723c */ /* 0x040fe20000041848 */
[--C-:B----4-:R-:W-:Y:S01]  /*e580*/  FFMA.FTZ R8, R244, UR22, -R12.reuse ;  /* 0x00000016f4087c23 */ /* 0x110fe2000801080c */
[----:B------:R-:W-:Y:S02]  /*e590*/  MOV R244, R245 ;  /* 0x000000f500f47202 */ /* 0x000fe40000000f00 */
[----:B------:R-:W-:Y:S01]  /*e5a0*/  MOV R245, R138 ;  /* 0x0000008a00f57202 */ /* 0x000fe20000000f00 */
[----:B------:R2:W-:Y:S01]  /*e5b0*/  MUFU.EX2 R183, R8 ;  /* 0x0000000800b77308 */ /* 0x0005e20000000800 */
[C---:B---3--:R-:W-:Y:S06]  /*e5c0*/  HMMA.16816.F32.BF16 R144, R4.reuse, R24, R76 ;  /* 0x000000180490723c */ /* 0x048fec000004184c */
        /* <DEDUP_REMOVED lines=9> */
[--C-:B--2---:R-:W-:Y:S01]  /*e660*/  FFMA.FTZ R8, R194, UR22, -R0.reuse ;  /* 0x00000016c2087c23 */ /* 0x104fe20008010800 */
[----:B------:R-:W-:Y:S01]  /*e670*/  FFMA.FTZ R0, R47, UR22, -R0 ;  /* 0x000000162f007c23 */ /* 0x000fe20008010800 */
[----:B------:R-:W-:-:S02]  /*e680*/  MOV R194, R153 ;  /* 0x0000009900c27202 */ /* 0x000fc40000000f00 */
[----:B------:R-:W-:Y:S01]  /*e690*/  MUFU.EX2 R182, R8 ;  /* 0x0000000800b67308 */ /* 0x000fe20000000800 */
[C---:B------:R-:W-:Y:S01]  /*e6a0*/  HMMA.16816.F32.BF16 R72, R4.reuse, R16, R120 ;  /* 0x000000100448723c */ /* 0x040fe20000041878 */
[----:B------:R-:W-:Y:S05]  /*e6b0*/  LDSM.16.MT88.4 R152, [R216+0xac00] ;  /* 0x00ac0000d898783b */ /* 0x000fea0000004200 */
[C---:B------:R-:W-:Y:S01]  /*e6c0*/  HMMA.16816.F32.BF16 R76, R4.reuse, R18, R116 ;  /* 0x00000012044c723c */ /* 0x040fe20000041874 */
[----:B------:R1:W-:Y:S01]  /*e6d0*/  MUFU.EX2 R180, R0 ;  /* 0x0000000000b47308 */ /* 0x0003e20000000800 */
[----:B------:R-:W-:Y:S02]  /*e6e0*/  MOV R122, R10 ;  /* 0x0000000a007a7202 */ /* 0x000fe40000000f00 */
[----:B------:R-:W-:Y:S01]  /*e6f0*/  MOV R123, R238 ;  /* 0x000000ee007b7202 */ /* 0x000fe20000000f00 */
[----:B------:R-:W-:Y:S01]  /*e700*/  IMAD.MOV.U32 R238, RZ, RZ, R139 ;  /* 0x000000ffffee7224 */ /* 0x000fe200078e008b */
[----:B------:R-:W-:Y:S01]  /*e710*/  HMMA.16816.F32.BF16 R88, R4, R20, R124 ;  /* 0x000000140458723c */ /* 0x000fe2000004187c */
[----:B------:R-:W-:Y:S01]  /*e720*/  MOV R120, R82 ;  /* 0x0000005200787202 */ /* 0x000fe20000000f00 */
[----:B------:R-:W2:Y:S01]  /*e730*/  LDSM.16.MT88.4 R124, [R216+0x9c00] ;  /* 0x009c0000d87c783b */ /* 0x000ea20000004200 */
[----:B------:R-:W-:-:S02]  /*e740*/  MOV R121, R123 ;  /* 0x0000007b00797202 */ /* 0x000fc40000000f00 */
[----:B------:R-:W-:Y:S01]  /*e750*/  MOV R10, R137 ;  /* 0x00000089000a7202 */ /* 0x000fe20000000f00 */
[----:B------:R-:W-:Y:S01]  /*e760*/  HMMA.16816.F32.BF16 R100, R4, R22, R100 ;  /* 0x000000160464723c */ /* 0x000fe20000041864 */
[----:B-1----:R-:W-:-:S06]  /*e770*/  FFMA.FTZ R0, R236, UR22, -R12 ;  /* 0x00000016ec007c23 */ /* 0x002fcc000801080c */
[----:B-----5:R-:W-:Y:S02]  /*e780*/  F2FP.BF16.F32.PACK_AB R4, R190, R191 ;  /* 0x000000bfbe04723e */ /* 0x020fe400000010ff */
[----:B------:R-:W-:Y:S01]  /*e790*/  F2FP.BF16.F32.PACK_AB R5, R184, R185 ;  /* 0x000000b9b805723e */ /* 0x000fe200000010ff */
[----:B------:R1:W-:Y:S01]  /*e7a0*/  MUFU.EX2 R179, R0 ;  /* 0x0000000000b37308 */ /* 0x0003e20000000800 */
[----:B------:R-:W-:Y:S02]  /*e7b0*/  F2FP.BF16.F32.PACK_AB R6, R188, R189 ;  /* 0x000000bdbc06723e */ /* 0x000fe400000010ff */
[----:B---3--:R-:W-:Y:S02]  /*e7c0*/  F2FP.BF16.F32.PACK_AB R7, R181, R183 ;  /* 0x000000b7b507723e */ /* 0x008fe400000010ff */
[----:B------:R-:W-:-:S05]  /*e7d0*/  MOV R236, R171 ;  /* 0x000000ab00ec7202 */ /* 0x000fca0000000f00 */
        /* <DEDUP_REMOVED lines=8> */
[----:B-1----:R-:W-:-:S05]  /*e860*/  FFMA.FTZ R0, R210, UR22, -R3 ;  /* 0x00000016d2007c23 */ /* 0x002fca0008010803 */
[C---:B------:R-:W-:Y:S01]  /*e870*/  HMMA.16816.F32.BF16 R164, R4.reuse, R28, R164 ;  /* 0x0000001c04a4723c */ /* 0x040fe200000418a4 */
[----:B------:R-:W-:Y:S01]  /*e880*/  MOV R151, R83 ;  /* 0x0000005300977202 */ /* 0x000fe20000000f00 */
[----:B------:R1:W3:Y:S04]  /*e890*/  MUFU.EX2 R177, R0 ;  /* 0x0000000000b17308 */ /* 0x0002e80000000800 */
[C---:B------:R-:W-:Y:S06]  /*e8a0*/  HMMA.16816.F32.BF16 R68, R4.reuse, R16, R140 ;  /* 0x000000100444723c */ /* 0x040fec000004188c */
[C---:B------:R-:W-:Y:S06]  /*e8b0*/  HMMA.16816.F32.BF16 R84, R4.reuse, R20, R84 ;  /* 0x000000140454723c */ /* 0x040fec0000041854 */
[C---:B------:R-:W-:Y:S01]  /*e8c0*/  HMMA.16816.F32.BF16 R36, R4.reuse, R38, R112 ;  /* 0x000000260424723c */ /* 0x040fe20000041870 */
[--C-:B-1----:R-:W-:Y:S01]  /*e8d0*/  FFMA.FTZ R0, R200, UR22, -R3.reuse ;  /* 0x00000016c8007c23 */ /* 0x102fe20008010803 */
[----:B------:R-:W-:Y:S01]  /*e8e0*/  MOV R200, R176 ;  /* 0x000000b000c87202 */ /* 0x000fe20000000f00 */
[----:B------:R-:W-:Y:S01]  /*e8f0*/  FFMA.FTZ R3, R198, UR22, -R3 ;  /* 0x00000016c6037c23 */ /* 0x000fe20008010803 */
[----:B------:R-:W-:Y:S01]  /*e900*/  MOV R198, R212 ;  /* 0x000000d400c67202 */ /* 0x000fe20000000f00 */
[----:B------:R1:W-:Y:S01]  /*e910*/  MUFU.EX2 R176, R0 ;  /* 0x0000000000b07308 */ /* 0x0003e20000000800 */
[----:B------:R-:W-:Y:S01]  /*e920*/  HMMA.16816.F32.BF16 R28, R4, R30, R128 ;  /* 0x0000001e041c723c */ /* 0x000fe20000041880 */
[----:B------:R-:W-:-:S02]  /*e930*/  MOV R212, R169 ;  /* 0x000000a900d47202 */ /* 0x000fc40000000f00 */
[----:B------:R-:W-:Y:S01]  /*e940*/  LDSM.16.MT88.4 R168, [R218+0xac00] ;  /* 0x00ac0000daa8783b */ /* 0x000fe20000004200 */
[----:B---3--:R-:W-:Y:S02]  /*e950*/  F2FP.BF16.F32.PACK_AB R92, R177, R178 ;  /* 0x000000b2b15c723e */ /* 0x008fe400000010ff */
[C---:B------:R-:W-:Y:S01]  /*e960*/  HMMA.16816.F32.BF16 R16, R4.reuse, R18, R160 ;  /* 0x000000120410723c */ /* 0x040fe200000418a0 */
[----:B------:R3:W4:Y:S05]  /*e970*/  MUFU.EX2 R47, R3 ;  /* 0x00000003002f7308 */ /* 0x00072a0000000800 */
[----:B------:R-:W-:Y:S01]  /*e980*/  HMMA.16816.F32.BF16 R20, R4, R22, R96 ;  /* 0x000000160414723c */ /* 0x000fe20000041860 */
[----:B-1----:R-:W-:Y:S01]  /*e990*/  FFMA.FTZ R0, R243, UR22, -R2 ;  /* 0x00000016f3007c23 */ /* 0x002fe20008010802 */
[----:B------:R-:W-:Y:S01]  /*e9a0*/  IMAD.MOV.U32 R243, RZ, RZ, R81 ;  /* 0x000000fffff37224 */ /* 0x000fe200078e0051 */
[----:B------:R-:W-:-:S02]  /*e9b0*/  MOV R81, R46 ;  /* 0x0000002e00517202 */ /* 0x000fc40000000f00 */
[----:B------:R1:W-:Y:S02]  /*e9c0*/  MUFU.EX2 R46, R0 ;  /* 0x00000000002e7308 */ /* 0x0003e40000000800 */
[----:B------:R-:W-:Y:S02]  /*e9d0*/  MOV R5, R120 ;  /* 0x0000007800057202 */ /* 0x000fe40000000f00 */
[----:B------:R-:W-:Y:S02]  /*e9e0*/  MOV R6, R194 ;  /* 0x000000c200067202 */ /* 0x000fe40000000f00 */
[----:B---3--:R-:W-:Y:S02]  /*e9f0*/  MOV R3, R236 ;  /* 0x000000ec00037202 */ /* 0x008fe40000000f00 */
[----:B------:R-:W-:Y:S02]  /*ea00*/  MOV R236, R173 ;  /* 0x000000ad00ec7202 */ /* 0x000fe40000000f00 */
[----:B------:R-:W-:Y:S01]  /*ea10*/  MOV R194, R174 ;  /* 0x000000ae00c27202 */ /* 0x000fe20000000f00 */
[----:B------:R-:W-:Y:S01]  /*ea20*/  FFMA.FTZ R3, R3, R44, R6 ;  /* 0x0000002c03037223 */ /* 0x000fe20000010006 */
[----:B----4-:R-:W-:-:S02]  /*ea30*/  F2FP.BF16.F32.PACK_AB R94, R47, R176 ;  /* 0x000000b02f5e723e */ /* 0x010fc400000010ff */
[----:B------:R-:W-:Y:S02]  /*ea40*/  F2FP.BF16.F32.PACK_AB R96, R186, R187 ;  /* 0x000000bbba60723e */ /* 0x000fe400000010ff */
[----:B------:R-:W-:Y:S01]  /*ea50*/  F2FP.BF16.F32.PACK_AB R98, R180, R182 ;  /* 0x000000b6b462723e */ /* 0x000fe200000010ff */
[----:B-1----:R-:W-:Y:S01]  /*ea60*/  FFMA.FTZ R0, R214, UR22, -R2 ;  /* 0x00000016d6007c23 */ /* 0x002fe20008010802 */
[----:B------:R-:W-:-:S03]  /*ea70*/  MOV R214, R45 ;  /* 0x0000002d00d67202 */ /* 0x000fc60000000f00 */
[----:B------:R1:W3:Y:S02]  /*ea80*/  MUFU.EX2 R45, R0 ;  /* 0x00000000002d7308 */ /* 0x0002e40000000800 */
[--C-:B-1----:R-:W-:Y:S01]  /*ea90*/  FFMA.FTZ R0, R207, UR22, -R2.reuse ;  /* 0x00000016cf007c23 */ /* 0x102fe20008010802 */
[----:B------:R-:W-:Y:S01]  /*eaa0*/  MOV R207, R9 ;  /* 0x0000000900cf7202 */ /* 0x000fe20000000f00 */
[----:B------:R-:W-:Y:S01]  /*eab0*/  FFMA.FTZ R2, R204, UR22, -R2 ;  /* 0x00000016cc027c23 */ /* 0x000fe20008010802 */
[----:B------:R-:W-:-:S03]  /*eac0*/  MOV R9, R136 ;  /* 0x0000008800097202 */ /* 0x000fc60000000f00 */
[----:B------:R1:W-:Y:S01]  /*ead0*/  MUFU.EX2 R27, R0 ;  /* 0x00000000001b7308 */ /* 0x0003e20000000800 */
[----:B------:R-:W-:Y:S01]  /*eae0*/  MOV R204, R81 ;  /* 0x0000005100cc7202 */ /* 0x000fe20000000f00 */
[----:B------:R-:W4:Y:S01]  /*eaf0*/  LDSM.16.MT88.4 R136, [R218+0x9c00] ;  /* 0x009c0000da88783b */ /* 0x000f220000004200 */
[----:B------:R-:W-:Y:S02]  /*eb00*/  MOV R123, R9 ;  /* 0x00000009007b7202 */ /* 0x000fe40000000f00 */
[----:B---3--:R-:W-:Y:S01]  /*eb10*/  F2FP.BF16.F32.PACK_AB R93, R45, R46 ;  /* 0x0000002e2d5d723e */ /* 0x008fe200000010ff */
[----:B------:R-:W3:Y:S02]  /*eb20*/  LDSM.16.MT88.4 R80, [R216+0xbc00] ;  /* 0x00bc0000d850783b */ /* 0x000ee40000004200 */
[----:B------:R5:W2:Y:S01]  /*eb30*/  MUFU.EX2 R26, R2 ;  /* 0x00000002001a7308 */ /* 0x000aa20000000800 */
[----:B-1----:R-:W-:Y:S01]  /*eb40*/  FFMA.FTZ R0, R246, UR22, -R12 ;  /* 0x00000016f6007c23 */ /* 0x002fe2000801080c */
[----:B------:R-:W-:-:S02]  /*eb50*/  MOV R246, R122 ;  /* 0x0000007a00f67202 */ /* 0x000fc40000000f00 */
[----:B------:R-:W-:-:S04]  /*eb60*/  MOV R122, R240 ;  /* 0x000000f0007a7202 */ /* 0x000fc80000000f00 */
[----:B------:R1:W4:Y:S01]  /*eb70*/  MUFU.EX2 R25, R0 ;  /* 0x0000000000197308 */ /* 0x0003220000000800 */
[----:B------:R-:W-:Y:S02]  /*eb80*/  MOV R240, R10 ;  /* 0x0000000a00f07202 */ /* 0x000fe40000000f00 */
[----:B------:R-:W-:Y:S02]  /*eb90*/  MOV R4, R122 ;  /* 0x0000007a00047202 */ /* 0x000fe40000000f00 */
[----:B-----5:R-:W-:Y:S02]  /*eba0*/  MOV R2, R11 ;  /* 0x0000000b00027202 */ /* 0x020fe40000000f00 */
[----:B------:R-:W-:Y:S01]  /*ebb0*/  MOV R210, R240 ;  /* 0x000000f000d27202 */ /* 0x000fe20000000f00 */
[----:B------:R-:W5:Y:S01]  /*ebc0*/  LDSM.16.MT88.4 R8, [R218+0xbc00] ;  /* 0x00bc0000da08783b */ /* 0x000f620000004200 */
[----:B------:R-:W-:Y:S02]  /*ebd0*/  MOV R240, R175 ;  /* 0x000000af00f07202 */ /* 0x000fe40000000f00 */
[----:B--2---:R-:W-:Y:S01]  /*ebe0*/  F2FP.BF16.F32.PACK_AB R95, R26, R27 ;  /* 0x0000001b1a5f723e */ /* 0x004fe200000010ff */
[----:B-1----:R-:W-:Y:S01]  /*ebf0*/  FFMA.FTZ R0, R241, UR22, -R12 ;  /* 0x00000016f1007c23 */ /* 0x002fe2000801080c */
[----:B------:R-:W-:-:S05]  /*ec00*/  MOV R241, R151 ;  /* 0x0000009700f17202 */ /* 0x000fca0000000f00 */
[----:B------:R-:W-:Y:S01]  /*ec10*/  HMMA.16816.F32.BF16 R112, R92, R124, R48 ;  /* 0x0000007c5c70723c */ /* 0x000fe20000041830 */
[----:B----4-:R-:W-:Y:S01]  /*ec20*/  F2FP.BF16.F32.PACK_AB R97, R25, R179 ;  /* 0x000000b31961723e */ /* 0x010fe200000010ff */
[----:B------:R1:W-:Y:S01]  /*ec30*/  MUFU.EX2 R24, R0 ;  /* 0x0000000000187308 */ /* 0x0003e20000000800 */
[----:B------:R-:W-:-:S03]  /*ec40*/  FFMA.FTZ R2, R2, R15, R241 ;  /* 0x0000000f02027223 */ /* 0x000fc600000100f1 */
[C---:B------:R-:W-:Y:S06]  /*ec50*/  HMMA.16816.F32.BF16 R128, R92.reuse, R136, R60 ;  /* 0x000000885c80723c */ /* 0x040fec000004183c */
[C---:B------:R-:W-:Y:S06]  /*ec60*/  HMMA.16816.F32.BF16 R140, R92.reuse, R138, R40 ;  /* 0x0000008a5c8c723c */ /* 0x040fec0000041828 */
[----:B------:R-:W-:Y:S01]  /*ec70*/  HMMA.16816.F32.BF16 R144, R92, R152, R144 ;  /* 0x000000985c90723c */ /* 0x000fe20000041890 */
[----:B-1----:R-:W-:Y:S01]  /*ec80*/  FFMA.FTZ R0, R239, UR22, -R12 ;  /* 0x00000016ef007c23 */ /* 0x002fe2000801080c */
[----:B------:R-:W-:Y:S01]  /*ec90*/  MOV R239, R123 ;  /* 0x0000007b00ef7202 */ /* 0x000fe20000000f00 */
[----:B------:R-:W-:-:S02]  /*eca0*/  IMAD.MOV.U32 R12, RZ, RZ, R121 ;  /* 0x000000ffff0c7224 */ /* 0x000fc400078e0079 */
[----:B------:R1:W2:Y:S01]  /*ecb0*/  MUFU.EX2 R7, R0 ;  /* 0x0000000000077308 */ /* 0x0002a20000000800 */
[----:B------:R-:W-:Y:S01]  /*ecc0*/  HMMA.16816.F32.BF16 R120, R92, R126, R52 ;  /* 0x0000007e5c78723c */ /* 0x000fe20000041834 */
[----:B------:R-:W-:-:S04]  /*ecd0*/  FFMA.FTZ R4, R4, R14, R239 ;  /* 0x0000000e04047223 */ /* 0x000fc800000100ef */
[----:B------:R-:W-:Y:S01]  /*ece0*/  FADD.FTZ R6, R246, R4 ;  /* 0x00000004f6067221 */ /* 0x000fe20000010000 */
[----:B------:R-:W-:Y:S01]  /*ecf0*/  FADD.FTZ R4, R214, R2 ;  /* 0x00000002d6047221 */ /* 0x000fe20000010000 */
[----:B------:R-:W-:Y:S03]  /*ed00*/  HMMA.16816.F32.BF16 R156, R92, R154, R156 ;  /* 0x0000009a5c9c723c */ /* 0x000fe6000004189c */
[----:B------:R-:W-:-:S03]  /*ed10*/  FADD.FTZ R4, R210, R4 ;  /* 0x00000004d2047221 */ /* 0x000fc60000010000 */
[C---:B------:R-:W-:Y:S01]  /*ed20*/  HMMA.16816.F32.BF16 R160, R92.reuse, R168, R104 ;  /* 0x000000a85ca0723c */ /* 0x040fe20000041868 */
[----:B------:R-:W-:Y:S01]  /*ed30*/  FADD.FTZ R4, R240, R4 ;  /* 0x00000004f0047221 */ /* 0x000fe20000010000 */
[----:B-1----:R-:W-:Y:S01]  /*ed40*/  FFMA.FTZ R0, R5, R13, R12 ;  /* 0x0000000d05007223 */ /* 0x002fe2000001000c */
[----:B--2---:R-:W-:Y:S02]  /*ed50*/  F2FP.BF16.F32.PACK_AB R99, R7, R24 ;  /* 0x000000180763723e */ /* 0x004fe400000010ff */
        /* <DEDUP_REMOVED lines=9> */
[C---:B---3--:R-:W-:Y:S01]  /*edf0*/  HMMA.16816.F32.BF16 R72, R92.reuse, R80, R72 ;  /* 0x000000505c48723c */ /* 0x048fe20000041848 */
[----:B------:R-:W-:Y:S01]  /*ee00*/  FADD.FTZ R2, R236, R2 ;  /* 0x00000002ec027221 */ /* 0x000fe20000010000 */
[----:B------:R-:W-:Y:S01]  /*ee10*/  FADD.FTZ R0, R194, R0 ;  /* 0x00000000c2007221 */ /* 0x000fe20000010000 */
[----:B------:R-:W-:Y:S01]  /*ee20*/  FADD.FTZ R3, R244, R3 ;  /* 0x00000003f4037221 */ /* 0x000fe20000010000 */
[----:B------:R-:W-:Y:S01]  /*ee30*/  MOV R104, R206 ;  /* 0x000000ce00687202 */ /* 0x000fe20000000f00 */
[----:B------:R-:W-:Y:S01]  /*ee40*/  FADD.FTZ R2, R247, R2 ;  /* 0x00000002f7027221 */ /* 0x000fe20000010000 */
        /* <DEDUP_REMOVED lines=142> */
[----:B-1----:R-:W1:Y:S04]  /*f730*/  LDSM.16.M88.4 R4, [R221+0x1000] ;  /* 0x00100000dd04783b */ /* 0x002e680000000200 */
[----:B------:R-:W5:Y:S04]  /*f740*/  LDSM.16.M88.4 R32, [R219+0x6400] ;  /* 0x00640000db20783b */ /* 0x000f680000000200 */
[----:B------:R-:W5:Y:S04]  /*f750*/  LDSM.16.M88.4 R12, [R220] ;  /* 0x00000000dc0c783b */ /* 0x000f680000000200 */
[----:B------:R-:W5:Y:S04]  /*f760*/  LDSM.16.M88.4 R44, [R219+0x6800] ;  /* 0x00680000db2c783b */ /* 0x000f680000000200 */
[----:B------:R-:W5:Y:S01]  /*f770*/  LDSM.16.M88.4 R40, [R219+0x6c00] ;  /* 0x006c0000db28783b */ /* 0x000f620000000200 */
[----:B------:R-:W4:Y:S01]  /*f780*/  S2R R3, SR_TID.X ;  /* 0x0000000000037919 */ /* 0x000f220000002100 */
[C---:B--2---:R-:W-:Y:S02]  /*f790*/  HMMA.16816.F32.BF16 R108, R8.reuse, R20, RZ ;  /* 0x00000014086c723c */ /* 0x044fe400000418ff */
[----:B------:R-:W0:Y:S04]  /*f7a0*/  LDGDEPBAR ;  /* 0x00000000000079af */ /* 0x000e280000000000 */
[C---:B------:R-:W-:Y:S06]  /*f7b0*/  HMMA.16816.F32.BF16 R100, R8.reuse, R16, RZ ;  /* 0x000000100864723c */ /* 0x040fec00000418ff */
[C---:B------:R-:W-:Y:S06]  /*f7c0*/  HMMA.16816.F32.BF16 R104, R8.reuse, R22, RZ ;  /* 0x000000160868723c */ /* 0x040fec00000418ff */
[C---:B------:R-:W-:Y:S06]  /*f7d0*/  HMMA.16816.F32.BF16 R64, R8.reuse, R18, RZ ;  /* 0x000000120840723c */ /* 0x040fec00000418ff */
[----:B---3--:R-:W-:Y:S01]  /*f7e0*/  HMMA.16816.F32.BF16 R60, R8, R28, RZ ;  /* 0x0000001c083c723c */ /* 0x008fe200000418ff */
[----:B----4-:R-:W-:-:S05]  /*f7f0*/  IMAD.SHL.U32 R3, R3, 0x2, RZ ;  /* 0x0000000203037824 */ /* 0x010fca00078e00ff */
[----:B------:R-:W-:Y:S01]  /*f800*/  HMMA.16816.F32.BF16 R52, R8, R24, RZ ;  /* 0x000000180834723c */ /* 0x000fe200000418ff */
[----:B------:R-:W-:-:S05]  /*f810*/  LOP3.LUT R3, R3, 0x6, RZ, 0xc0, !PT ;  /* 0x0000000603037812 */ /* 0x000fca00078ec0ff */
[C---:B------:R-:W-:Y:S06]  /*f820*/  HMMA.16816.F32.BF16 R56, R8.reuse, R30, RZ ;  /* 0x0000001e0838723c */ /* 0x040fec00000418ff */
[----:B------:R-:W-:Y:S01]  /*f830*/  HMMA.16816.F32.BF16 R48, R8, R26, RZ ;  /* 0x0000001a0830723c */ /* 0x000fe200000418ff */
[----:B------:R-:W2:Y:S05]  /*f840*/  LDSM.16.M88.4 R8, [R221] ;  /* 0x00000000dd08783b */ /* 0x000eaa0000000200 */
[C---:B-1----:R-:W-:Y:S06]  /*f850*/  HMMA.16816.F32.BF16 R236, R4.reuse, R36, R108 ;  /* 0x0000002404ec723c */ /* 0x042fec000004186c */
[C---:B-----5:R-:W-:Y:S06]  /*f860*/  HMMA.16816.F32.BF16 R212, R4.reuse, R32, R100 ;  /* 0x0000002004d4723c */ /* 0x060fec0000041864 */
[C---:B------:R-:W-:Y:S06]  /*f870*/  HMMA.16816.F32.BF16 R196, R4.reuse, R38, R104 ;  /* 0x0000002604c4723c */ /* 0x040fec0000041868 */
[----:B------:R-:W-:Y:S06]  /*f880*/  HMMA.16816.F32.BF16 R192, R4, R34, R64 ;  /* 0x0000002204c0723c */ /* 0x000fec0000041840 */
[C---:B------:R-:W-:Y:S06]  /*f890*/  HMMA.16816.F32.BF16 R108, R12.reuse, R20, RZ ;  /* 0x000000140c6c723c */ /* 0x040fec00000418ff */
[C---:B------:R-:W-:Y:S06]  /*f8a0*/  HMMA.16816.F32.BF16 R100, R12.reuse, R16, RZ ;  /* 0x000000100c64723c */ /* 0x040fec00000418ff */
[C---:B------:R-:W-:Y:S06]  /*f8b0*/  HMMA.16816.F32.BF16 R104, R12.reuse, R22, RZ ;  /* 0x000000160c68723c */ /* 0x040fec00000418ff */
[C---:B------:R-:W-:Y:S06]  /*f8c0*/  HMMA.16816.F32.BF16 R64, R12.reuse, R18, RZ ;  /* 0x000000120c40723c */ /* 0x040fec00000418ff */
        /* <DEDUP_REMOVED lines=9> */
[----:B------:R-:W-:Y:S04]  /*f960*/  LDSM.16.M88.4 R4, [R220+0x3000] ;  /* 0x00300000dc04783b */ /* 0x000fe80000000200 */
[----:B------:R-:W1:Y:S01]  /*f970*/  LDSM.16.M88.4 R48, [R217+0x7000] ;  /* 0x00700000d930783b */ /* 0x000e620000000200 */
[C---:B------:R-:W-:Y:S06]  /*f980*/  HMMA.16816.F32.BF16 R28, R12.reuse, R30, RZ ;  /* 0x0000001e0c1c723c */ /* 0x040fec00000418ff */
[----:B------:R-:W-:Y:S01]  /*f990*/  HMMA.16816.F32.BF16 R24, R12, R26, RZ ;  /* 0x0000001a0c18723c */ /* 0x000fe200000418ff */
[----:B------:R-:W3:Y:S05]  /*f9a0*/  LDSM.16.M88.4 R12, [R220+0x2000] ;  /* 0x00200000dc0c783b */ /* 0x000eea0000000200 */
        /* <DEDUP_REMOVED lines=12> */
[----:B------:R-:W4:Y:S01]  /*fa70*/  LDSM.16.M88.4 R24, [R219+0x7800] ;  /* 0x00780000db18783b */ /* 0x000f220000000200 */
        /* <DEDUP_REMOVED lines=10> */
[C---:B------:R-:W-:Y:S06]  /*fb20*/  HMMA.16816.F32.BF16 R196, R12.reuse, R56, R180 ;  /* 0x000000380cc4723c */ /* 0x040fec00000418b4 */
[----:B------:R-:W-:Y:S01]  /*fb30*/  HMMA.16816.F32.BF16 R240, R12, R50, R176 ;  /* 0x000000320cf0723c */ /* 0x000fe200000418b0 */
[----:B------:R-:W-:Y:S05]  /*fb40*/  LDSM.16.M88.4 R48, [R217+0x8400] ;  /* 0x00840000d930783b */ /* 0x000fea0000000200 */
[C---:B--2---:R-:W-:Y:S06]  /*fb50*/  HMMA.16816.F32.BF16 R180, R8.reuse, R28, R64 ;  /* 0x0000001c08b4723c */ /* 0x044fec0000041840 */
[C---:B------:R-:W-:Y:S01]  /*fb60*/  HMMA.16816.F32.BF16 R176, R8.reuse, R30, R44 ;  /* 0x0000001e08b0723c */ /* 0x040fe2000004182c */
[----:B------:R-:W-:Y:S05]  /*fb70*/  LDSM.16.M88.4 R44, [R217+0x8000] ;  /* 0x00800000d92c783b */ /* 0x000fea0000000200 */
[----:B----4-:R-:W-:Y:S01]  /*fb80*/  HMMA.16816.F32.BF16 R64, R8, R24, R16 ;  /* 0x000000180840723c */ /* 0x010fe20000041810 */
[----:B------:R-:W2:Y:S05]  /*fb90*/  LDSM.16.M88.4 R16, [R220+0x4000] ;  /* 0x00400000dc10783b */ /* 0x000eaa0000000200 */
[C---:B------:R-:W-:Y:S06]  /*fba0*/  HMMA.16816.F32.BF16 R212, R12.reuse, R60, R188 ;  /* 0x0000003c0cd4723c */ /* 0x040fec00000418bc */
[C---:B------:R-:W-:Y:S06]  /*fbb0*/  HMMA.16816.F32.BF16 R204, R12.reuse, R62, R108 ;  /* 0x0000003e0ccc723c */ /* 0x040fec000004186c */
[C---:B------:R-:W-:Y:S06]  /*fbc0*/  HMMA.16816.F32.BF16 R192, R12.reuse, R58, R104 ;  /* 0x0000003a0cc0723c */ /* 0x040fec0000041868 */
[C---:B------:R-:W-:Y:S06]  /*fbd0*/  HMMA.16816.F32.BF16 R188, R12.reuse, R52, R248 ;  /* 0x000000340cbc723c */ /* 0x040fec00000418f8 */
[----:B------:R-:W-:Y:S01]  /*fbe0*/  HMMA.16816.F32.BF16 R184, R12, R54, R100 ;  /* 0x000000360cb8723c */ /* 0x000fe20000041864 */
[----:B------:R-:W3:Y:S05]  /*fbf0*/  LDSM.16.M88.4 R12, [R220+0x5000] ;  /* 0x00500000dc0c783b */ /* 0x000eea0000000200 */
[C---:B------:R-:W-:Y:S01]  /*fc00*/  HMMA.16816.F32.BF16 R108, R8.reuse, R32, R40 ;  /* 0x00000020086c723c */ /* 0x040fe20000041828 */
[----:B------:R-:W4:Y:S05]  /*fc10*/  LDSM.16.M88.4 R40, [R217+0x8800] ;  /* 0x00880000d928783b */ /* 0x000f2a0000000200 */
[----:B------:R-:W-:Y:S01]  /*fc20*/  HMMA.16816.F32.BF16 R104, R8, R34, R36 ;  /* 0x000000220868723c */ /* 0x000fe20000041824 */
[----:B------:R-:W5:Y:S05]  /*fc30*/  LDSM.16.M88.4 R36, [R217+0x8c00] ;  /* 0x008c0000d924783b */ /* 0x000f6a0000000200 */
[----:B-1----:R-:W-:Y:S06]  /*fc40*/  HMMA.16816.F32.BF16 R100, R4, R28, R236 ;  /* 0x0000001c0464723c */ /* 0x002fec00000418ec */
[C---:B------:R-:W-:Y:S06]  /*fc50*/  HMMA.16816.F32.BF16 R56, R8.reuse, R20, R244 ;  /* 0x000000140838723c */ /* 0x040fec00000418f4 */
[C---:B------:R-:W-:Y:S06]  /*fc60*/  HMMA.16816.F32.BF16 R60, R8.reuse, R26, R200 ;  /* 0x0000001a083c723c */ /* 0x040fec00000418c8 */
[----:B------:R-:W-:Y:S01]  /*fc70*/  HMMA.16816.F32.BF16 R52, R8, R22, R208 ;  /* 0x000000160834723c */ /* 0x000fe200000418d0 */
[----:B------:R-:W-:Y:S05]  /*fc80*/  LDSM.16.M88.4 R8, [R221+0x4000] ;  /* 0x00400000dd08783b */ /* 0x000fea0000000200 */
[C---:B------:R-:W-:Y:S01]  /*fc90*/  HMMA.16816.F32.BF16 R244, R4.reuse, R30, R240 ;  /* 0x0000001e04f4723c */ /* 0x040fe200000418f0 */
[----:B------:R-:W1:Y:S05]  /*fca0*/  LDSM.16.M88.4 R28, [R219+0x8000] ;  /* 0x00800000db1c783b */ /* 0x000e6a0000000200 */
[C---:B------:R-:W-:Y:S06]  /*fcb0*/  HMMA.16816.F32.BF16 R240, R4.reuse, R32, R212 ;  /* 0x0000002004f0723c */ /* 0x040fec00000418d4 */
[C---:B------:R-:W-:Y:S06]  /*fcc0*/  HMMA.16816.F32.BF16 R236, R4.reuse, R34, R204 ;  /* 0x0000002204ec723c */ /* 0x040fec00000418cc */
[C---:B------:R-:W-:Y:S06]  /*fcd0*/  HMMA.16816.F32.BF16 R212, R4.reuse, R24, R196 ;  /* 0x0000001804d4723c */ /* 0x040fec00000418c4 */
[C---:B------:R-:W-:Y:S01]  /*fce0*/  HMMA.16816.F32.BF16 R204, R4.reuse, R26, R192 ;  /* 0x0000001a04cc723c */ /* 0x040fe200000418c0 */
[----:B------:R-:W-:Y:S05]  /*fcf0*/  LDSM.16.M88.4 R24, [R219+0x8400] ;  /* 0x00840000db18783b */ /* 0x000fea0000000200 */
[C---:B------:R-:W-:Y:S06]  /*fd00*/  HMMA.16816.F32.BF16 R208, R4.reuse, R20, R188 ;  /* 0x0000001404d0723c */ /* 0x040fec00000418bc */
[----:B------:R-:W-:Y:S01]  /*fd10*/  HMMA.16816.F32.BF16 R200, R4, R22, R184 ;  /* 0x0000001604c8723c */ /* 0x000fe200000418b8 */
[----:B------:R-:W1:Y:S04]  /*fd20*/  LDSM.16.M88.4 R4, [R221+0x5000] ;  /* 0x00500000dd04783b */ /* 0x000e680000000200 */
[----:B------:R-:W-:Y:S01]  /*fd30*/  LDSM.16.M88.4 R20, [R219+0x8800] ;  /* 0x00880000db14783b */ /* 0x000fe20000000200 */
[-C--:B--2---:R-:W-:Y:S06]  /*fd40*/  HMMA.16816.F32.BF16 R32, R16, R44.reuse, R100 ;  /* 0x0000002c1020723c */ /* 0x084fec0000041864 */
[C---:B---3--:R-:W-:Y:S06]  /*fd50*/  HMMA.16816.F32.BF16 R196, R12.reuse, R44, R180 ;  /* 0x0000002c0cc4723c */ /* 0x048fec00000418b4 */
[C---:B------:R-:W-:Y:S06]  /*fd60*/  HMMA.16816.F32.BF16 R192, R12.reuse, R46, R176 ;  /* 0x0000002e0cc0723c */ /* 0x040fec00000418b0 */
[C---:B------:R-:W-:Y:S06]  /*fd70*/  HMMA.16816.F32.BF16 R188, R12.reuse, R48, R108 ;  /* 0x000000300cbc723c */ /* 0x040fec000004186c */
[C---:B------:R-:W-:Y:S06]  /*fd80*/  HMMA.16816.F32.BF16 R184, R12.reuse, R50, R104 ;  /* 0x000000320cb8723c */ /* 0x040fec0000041868 */
[C---:B----4-:R-:W-:Y:S06]  /*fd90*/  HMMA.16816.F32.BF16 R180, R12.reuse, R40, R64 ;  /* 0x000000280cb4723c */ /* 0x050fec0000041840 */
[C---:B------:R-:W-:Y:S06]  /*fda0*/  HMMA.16816.F32.BF16 R176, R12.reuse, R42, R60 ;  /* 0x0000002a0cb0723c */ /* 0x040fec000004183c */
[C---:B-----5:R-:W-:Y:S06]  /*fdb0*/  HMMA.16816.F32.BF16 R108, R12.reuse, R36, R56 ;  /* 0x000000240c6c723c */ /* 0x060fec0000041838 */
[----:B------:R-:W-:Y:S01]  /*fdc0*/  HMMA.16816.F32.BF16 R104, R12, R38, R52 ;  /* 0x000000260c68723c */ /* 0x000fe20000041834 */
[----:B------:R-:W2:Y:S01]  /*fdd0*/  LDSM.16.M88.4 R12, [R219+0x8c00] ;  /* 0x008c0000db0c783b */ /* 0x000ea20000000200 */
[----:B------:R-:W-:-:S04]  /*fde0*/  DEPBAR.LE SB0, 0x0 ;  /* 0x000080000000791a */ /* 0x000fc80000000000 */
[----:B-1----:R-:W-:Y:S06]  /*fdf0*/  HMMA.16816.F32.BF16 R56, R8, R28, R32 ;  /* 0x0000001c0838723c */ /* 0x002fec0000041820 */
[C---:B------:R-:W-:Y:S06]  /*fe00*/  HMMA.16816.F32.BF16 R64, R16.reuse, R46, R244 ;  /* 0x0000002e1040723c */ /* 0x040fec00000418f4 */
[C---:B------:R-:W-:Y:S06]  /*fe10*/  HMMA.16816.F32.BF16 R60, R16.reuse, R48, R240 ;  /* 0x00000030103c723c */ /* 0x040fec00000418f0 */
[C---:B------:R-:W-:Y:S06]  /*fe20*/  HMMA.16816.F32.BF16 R52, R16.reuse, R50, R236 ;  /* 0x000000321034723c */ /* 0x040fec00000418ec */
[----:B------:R-:W-:Y:S01]  /*fe30*/  HMMA.16816.F32.BF16 R48, R16, R40, R212 ;  /* 0x000000281030723c */ /* 0x000fe200000418d4 */
[----:B------:R-:W-:Y:S01]  /*fe40*/  FMUL.FTZ R0, R56, UR25 ;  /* 0x0000001938007c20 */ /* 0x000fe20008410000 */
[----:B------:R-:W-:-:S04]  /*fe50*/  FMUL.FTZ R2, R58, UR25 ;  /* 0x000000193a027c20 */ /* 0x000fc80008410000 */
[C---:B------:R-:W-:Y:S06]  /*fe60*/  HMMA.16816.F32.BF16 R44, R16.reuse, R42, R204 ;  /* 0x0000002a102c723c */ /* 0x040fec00000418cc */
[C---:B------:R-:W-:Y:S06]  /*fe70*/  HMMA.16816.F32.BF16 R40, R16.reuse, R36, R208 ;  /* 0x000000241028723c */ /* 0x040fec00000418d0 */
[----:B------:R-:W-:Y:S06]  /*fe80*/  HMMA.16816.F32.BF16 R36, R16, R38, R200 ;  /* 0x000000261024723c */ /* 0x000fec00000418c8 */
[C---:B------:R-:W-:Y:S06]  /*fe90*/  HMMA.16816.F32.BF16 R16, R4.reuse, R28, R196 ;  /* 0x0000001c0410723c */ /* 0x040fec00000418c4 */
[C---:B--2---:R-:W-:Y:S06]  /*fea0*/  HMMA.16816.F32.BF16 R248, R4.reuse, R14, R104 ;  /* 0x0000000e04f8723c */ /* 0x044fec0000041868 */
[-C--:B------:R-:W-:Y:S06]  /*feb0*/  HMMA.16816.F32.BF16 R108, R4, R12.reuse, R108 ;  /* 0x0000000c046c723c */ /* 0x080fec000004186c */
[----:B------:R-:W-:Y:S01]  /*fec0*/  HMMA.16816.F32.BF16 R104, R8, R12, R40 ;  /* 0x0000000c0868723c */ /* 0x000fe20000041828 */
[----:B------:R1:W2:Y:S05]  /*fed0*/  MUFU.TANH R12, R0 ;  /* 0x00000000000c7308 */ /* 0x0002aa0000002400 */
[-C--:B------:R-:W-:Y:S06]  /*fee0*/  HMMA.16816.F32.BF16 R32, R4, R30.reuse, R192 ;  /* 0x0000001e0420723c */ /* 0x080fec00000418c0 */
[----:B------:R-:W-:Y:S01]  /*fef0*/  HMMA.16816.F32.BF16 R64, R8, R30, R64 ;  /* 0x0000001e0840723c */ /* 0x000fe20000041840 */
[----:B------:R-:W-:-:S02]  /*ff00*/  IMAD.MOV.U32 R196, RZ, RZ, R249 ;  /* 0x000000ffffc47224 */ /* 0x000fc400078e00f9 */
        /* <DEDUP_REMOVED lines=9> */
[C---:B------:R-:W-:Y:S01]  /*ffa0*/  HMMA.16816.F32.BF16 R48, R8.reuse, R20, R48 ;  /* 0x000000140830723c */ /* 0x040fe20000041830 */
[C---:B------:R-:W-:Y:S02]  /*ffb0*/  ISETP.GE.AND P6, PT, R0.reuse, R233, PT ;  /* 0x000000e90000720c */ /* 0x040fe40003fc6270 */
[C---:B------:R-:W-:Y:S02]  /*ffc0*/  ISETP.GE.AND P5, PT, R0.reuse, R232, PT ;  /* 0x000000e80000720c */ /* 0x040fe40003fa6270 */
[C---:B------:R-:W-:Y:S01]  /*ffd0*/  ISETP.GE.AND P1, PT, R0.reuse, R231, PT ;  /* 0x000000e70000720c */ /* 0x040fe20003f26270 */
[C---:B------:R-:W-:Y:S01]  /*ffe0*/  HMMA.16816.F32.BF16 R44, R8.reuse, R22, R44 ;  /* 0x00000016082c723c */ /* 0x040fe2000004182c */
[C---:B------:R-:W-:Y:S02]  /*fff0*/  ISETP.LT.OR P0, PT, R0.reuse, R226, P0 ;  /* 0x000000e20000720c */ /* 0x040fe40000701670 */
[C---:B------:R-:W-:Y:S01]  /*10000*/  ISETP.LT.OR P6, PT, R0.reuse, R225, P6 ;  /* 0x000000e10000720c */ /* 0x040fe200037c1670 */
[----:B------:R-:W-:Y:S01]  /*10010*/  BAR.SYNC.DEFER_BLOCKING 0x0 ;  /* 0x0000000000007b1d */ /* 0x000fe20000010000 */
[C---:B------:R-:W-:Y:S01]  /*10020*/  ISETP.LT.OR P5, PT, R0.reuse, R224, P5 ;  /* 0x000000e00000720c */ /* 0x040fe20002fa1670 */
[----:B------:R-:W-:Y:S01]  /*10030*/  HMMA.16816.F32.BF16 R192, R8, R14, R36 ;  /* 0x0000000e08c0723c */ /* 0x000fe20000041824 */
[----:B------:R-:W-:-:S03]  /*10040*/  ISETP.LT.OR P1, PT, R0, R223, P1 ;  /* 0x000000df0000720c */ /* 0x000fc60000f21670 */
[----:B------:R1:W3:Y:S02]  /*10050*/  MUFU.TANH R11, R2 ;  /* 0x00000002000b7308 */ /* 0x0002e40000002400 */
[C---:B------:R-:W-:Y:S01]  /*10060*/  HMMA.16816.F32.BF16 R188, R4.reuse, R24, R188 ;  /* 0x0000001804bc723c */ /* 0x040fe200000418bc */
[----:B------:R-:W-:Y:S01]  /*10070*/  FMUL.FTZ R8, R57, UR25 ;  /* 0x0000001939087c20 */ /* 0x000fe20008410000 */
[----:B------:R-:W-:Y:S01]  /*10080*/  FMUL.FTZ R14, R17, UR25 ;  /* 0x00000019110e7c20 */ /* 0x000fe20008410000 */
[----:B------:R-:W-:Y:S01]  /*10090*/  FMUL.FTZ R15, R19, UR25 ;  /* 0x00000019130f7c20 */ /* 0x000fe20008410000 */
[----:B------:R-:W-:Y:S01]  /*100a0*/  FMUL.FTZ R19, R34, UR25 ;  /* 0x0000001922137c20 */ /* 0x000fe20008410000 */
[----:B------:R-:W-:Y:S01]  /*100b0*/  FMUL.FTZ R17, R65, UR25 ;  /* 0x0000001941117c20 */ /* 0x000fe20008410000 */
[C---:B------:R-:W-:Y:S01]  /*100c0*/  HMMA.16816.F32.BF16 R184, R4.reuse, R26, R184 ;  /* 0x0000001a04b8723c */ /* 0x040fe200000418b8 */
[----:B------:R-:W-:Y:S05]  /*100d0*/  MUFU.TANH R13, R8 ;  /* 0x00000008000d7308 */ /* 0x000fea0000002400 */
[----:B------:R-:W-:Y:S01]  /*100e0*/  HMMA.16816.F32.BF16 R180, R4, R20, R180 ;  /* 0x0000001404b4723c */ /* 0x000fe200000418b4 */
[----:B-1----:R-:W-:-:S02]  /*100f0*/  FMUL.FTZ R2, R16, UR25 ;  /* 0x0000001910027c20 */ /* 0x002fc40008410000 */
[----:B------:R1:W-:Y:S01]  /*10100*/  MUFU.TANH R8, R15 ;  /* 0x0000000f00087308 */ /* 0x0003e20000002400 */
[----:B------:R-:W-:Y:S02]  /*10110*/  FMUL.FTZ R16, R67, UR25 ;  /* 0x0000001943107c20 */ /* 0x000fe40008410000 */
[----:B------:R-:W-:Y:S01]  /*10120*/  HMMA.16816.F32.BF16 R176, R4, R22, R176 ;  /* 0x0000001604b0723c */ /* 0x000fe200000418b0 */
[----:B------:R-:W-:Y:S01]  /*10130*/  FMUL.FTZ R21, R33, UR25 ;  /* 0x0000001921157c20 */ /* 0x000fe20008410000 */
[----:B------:R-:W-:-:S03]  /*10140*/  FMUL.FTZ R20, R61, UR25 ;  /* 0x000000193d147c20 */ /* 0x000fc60008410000 */
[----:B------:R4:W5:Y:S02]  /*10150*/  MUFU.TANH R10, R2 ;  /* 0x00000002000a7308 */ /* 0x0009640000002400 */
[----:B------:R-:W-:Y:S01]  /*10160*/  FMUL.FTZ R7, R18, UR25 ;  /* 0x0000001912077c20 */ /* 0x000fe20008410000 */
[--C-:B------:R-:W-:Y:S01]  /*10170*/  IMAD.IADD R4, R229, 0x1, -R0.reuse ;  /* 0x00000001e5047824 */ /* 0x100fe200078e0a00 */
[----:B------:R-:W-:Y:S01]  /*10180*/  IABS R5, R3 ;  /* 0x0000000300057213 */ /* 0x000fe20000000000 */
[--C-:B------:R-:W-:Y:S02]  /*10190*/  IMAD.IADD R6, R230, 0x1, -R0.reuse ;  /* 0x00000001e6067824 */ /* 0x100fe400078e0a00 */
[----:B------:R-:W-:Y:S01]  /*101a0*/  FMUL.FTZ R22, R35, UR25 ;  /* 0x0000001923167c20 */ /* 0x000fe20008410000 */
[----:B------:R-:W-:Y:S01]  /*101b0*/  FMUL.FTZ R18, R32, UR25 ;  /* 0x0000001920127c20 */ /* 0x000fe20008410000 */
[----:B------:R2:W5:Y:S01]  /*101c0*/  MUFU.TANH R9, R7 ;  /* 0x0000000700097308 */ /* 0x0005620000002400 */
[----:B-1----:R-:W-:Y:S01]  /*101d0*/  FMUL.FTZ R15, R60, UR25 ;  /* 0x000000193c0f7c20 */ /* 0x002fe20008410000 */
[----:B----4-:R-:W-:-:S08]  /*101e0*/  IMAD.IADD R2, R228, 0x1, -R0 ;  /* 0x00000001e4027824 */ /* 0x010fd000078e0a00 */
[----:B------:R-:W-:Y:S01]  /*101f0*/  FMUL.FTZ R23, R179, UR25 ;  /* 0x00000019b3177c20 */ /* 0x000fe20008410000 */
[----:B------:R-:W-:Y:S02]  /*10200*/  IABS R3, R2 ;  /* 0x0000000200037213 */ /* 0x000fe40000000000 */
[----:B------:R-:W-:Y:S01]  /*10210*/  IABS R2, R4 ;  /* 0x0000000400027213 */ /* 0x000fe20000000000 */
[----:B--2---:R-:W-:Y:S01]  /*10220*/  FMUL.FTZ R7, R59, UR25 ;  /* 0x000000193b077c20 */ /* 0x004fe20008410000 */
[----:B------:R-:W-:Y:S01]  /*10230*/  IABS R4, R6 ;  /* 0x0000000600047213 */ /* 0x000fe20000000000 */
[----:B------:R-:W-:Y:S02]  /*10240*/  IMAD.MOV.U32 R6, RZ, RZ, R5 ;  /* 0x000000ffff067224 */ /* 0x000fe400078e0005 */
[----:B------:R-:W-:Y:S02]  /*10250*/  IMAD.MOV.U32 R5, RZ, RZ, R3 ;  /* 0x000000ffff057224 */ /* 0x000fe400078e0003 */
[----:B------:R-:W-:Y:S01]  /*10260*/  IMAD.MOV.U32 R3, RZ, RZ, R2 ;  /* 0x000000ffff037224 */ /* 0x000fe200078e0002 */
[----:B------:R-:W-:Y:S01]  /*10270*/  I2FP.F32.S32 R6, R6 ;  /* 0x0000000600067245 */ /* 0x000fe20000201400 */
[----:B------:R-:W-:Y:S01]  /*10280*/  IMAD.MOV.U32 R2, RZ, RZ, R4 ;  /* 0x000000ffff027224 */ /* 0x000fe200078e0004 */
[----:B------:R-:W-:-:S02]  /*10290*/  I2FP.F32.S32 R5, R5 ;  /* 0x0000000500057245 */ /* 0x000fc40000201400 */
[----:B------:R-:W-:Y:S01]  /*102a0*/  I2FP.F32.S32 R3, R3 ;  /* 0x0000000300037245 */ /* 0x000fe20000201400 */
[----:B------:R-:W-:Y:S01]  /*102b0*/  FFMA.FTZ R6, R6, -UR19, R12 ;  /* 0x8000001306067c23 */ /* 0x000fe2000801000c */
[----:B------:R-:W-:Y:S01]  /*102c0*/  I2FP.F32.S32 R2, R2 ;  /* 0x0000000200027245 */ /* 0x000fe20000201400 */
[----:B---3--:R-:W-:Y:S01]  /*102d0*/  FFMA.FTZ R5, R5, -UR19, R11 ;  /* 0x8000001305057c23 */ /* 0x008fe2000801000b */
[----:B------:R1:W-:Y:S01]  /*102e0*/  MUFU.TANH R12, R7 ;  /* 0x00000007000c7308 */ /* 0x0003e20000002400 */
[----:B-----5:R-:W-:Y:S01]  /*102f0*/  FFMA.FTZ R4, R3, -UR19, R10 ;  /* 0x8000001303047c23 */ /* 0x020fe2000801000a */
[----:B------:R-:W-:Y:S01]  /*10300*/  FSEL R35, R6, -INF , !P0 ;  /* 0xff80000006237808 */ /* 0x000fe20004000000 */
[----:B------:R-:W-:Y:S01]  /*10310*/  FFMA.FTZ R3, R2, -UR19, R9 ;  /* 0x8000001302037c23 */ /* 0x000fe20008010009 */
[----:B------:R-:W-:Y:S01]  /*10320*/  VIADD R2, R0, 0x1 ;  /* 0x0000000100027836 */ /* 0x000fe20000000000 */
[----:B------:R-:W-:Y:S01]  /*10330*/  FSEL R37, R5, -INF , !P6 ;  /* 0xff80000005257808 */ /* 0x000fe20007000000 */
[----:B------:R-:W-:Y:S01]  /*10340*/  FMUL.FTZ R10, R66, UR25 ;  /* 0x00000019420a7c20 */ /* 0x000fe20008410000 */
[----:B------:R-:W-:Y:S01]  /*10350*/  FSEL R38, R4, -INF , !P5 ;  /* 0xff80000004267808 */ /* 0x000fe20006800000 */
[--C-:B------:R-:W-:Y:S01]  /*10360*/  IMAD.IADD R4, R228, 0x1, -R2.reuse ;  /* 0x00000001e4047824 */ /* 0x100fe200078e0a02 */
[----:B------:R-:W-:Y:S01]  /*10370*/  FSEL R39, R3, -INF , !P1 ;  /* 0xff80000003277808 */ /* 0x000fe20004800000 */
[--C-:B------:R-:W-:Y:S01]  /*10380*/  IMAD.IADD R5, R227, 0x1, -R2.reuse ;  /* 0x00000001e3057824 */ /* 0x100fe200078e0a02 */
[C---:B------:R-:W-:Y:S01]  /*10390*/  ISETP.GE.AND P0, PT, R2.reuse, R234, PT ;  /* 0x000000ea0200720c */ /* 0x040fe20003f06270 */
[----:B------:R-:W-:Y:S01]  /*103a0*/  IMAD.IADD R3, R229, 0x1, -R2 ;  /* 0x00000001e5037824 */ /* 0x000fe200078e0a02 */
[C---:B------:R-:W-:Y:S01]  /*103b0*/  ISETP.GE.AND P6, PT, R2.reuse, R233, PT ;  /* 0x000000e90200720c */ /* 0x040fe20003fc6270 */
[----:B------:R2:W3:Y:S01]  /*103c0*/  MUFU.TANH R11, R14 ;  /* 0x0000000e000b7308 */ /* 0x0004e20000002400 */
[----:B------:R-:W-:Y:S01]  /*103d0*/  ISETP.GE.AND P5, PT, R2, R232, PT ;  /* 0x000000e80200720c */ /* 0x000fe20003fa6270 */
[----:B------:R-:W-:Y:S01]  /*103e0*/  FMUL.FTZ R9, R64, UR25 ;  /* 0x0000001940097c20 */ /* 0x000fe20008410000 */
[----:B------:R-:W-:-:S02]  /*103f0*/  ISETP.GE.AND P1, PT, R2, R231, PT ;  /* 0x000000e70200720c */ /* 0x000fc40003f26270 */
[C---:B------:R-:W-:Y:S02]  /*10400*/  ISETP.LT.OR P0, PT, R2.reuse, R226, P0 ;  /* 0x000000e20200720c */ /* 0x040fe40000701670 */
[C---:B------:R-:W-:Y:S01]  /*10410*/  ISETP.LT.OR P6, PT, R2.reuse, R225, P6 ;  /* 0x000000e10200720c */ /* 0x040fe200037c1670 */
[----:B------:R-:W-:Y:S01]  /*10420*/  MUFU.TANH R10, R10 ;  /* 0x0000000a000a7308 */ /* 0x000fe20000002400 */
[C---:B------:R-:W-:Y:S02]  /*10430*/  ISETP.LT.OR P5, PT, R2.reuse, R224, P5 ;  /* 0x000000e00200720c */ /* 0x040fe40002fa1670 */
[----:B------:R-:W-:Y:S01]  /*10440*/  ISETP.LT.OR P1, PT, R2, R223, P1 ;  /* 0x000000df0200720c */ /* 0x000fe20000f21670 */
[----:B------:R-:W-:Y:S01]  /*10450*/  IMAD.IADD R2, R230, 0x1, -R2 ;  /* 0x00000001e6027824 */ /* 0x000fe200078e0a02 */
[----:B------:R-:W-:Y:S02]  /*10460*/  IABS R6, R4 ;  /* 0x0000000400067213 */ /* 0x000fe40000000000 */
[----:B------:R-:W-:-:S02]  /*10470*/  IABS R5, R5 ;  /* 0x0000000500057213 */ /* 0x000fc40000000000 */
[----:B------:R-:W-:Y:S01]  /*10480*/  IABS R4, R3 ;  /* 0x0000000300047213 */ /* 0x000fe20000000000 */
[----:B------:R-:W-:Y:S01]  /*10490*/  IMAD.MOV.U32 R3, RZ, RZ, R6 ;  /* 0x000000ffff037224 */ /* 0x000fe200078e0006 */
[----:B-1----:R-:W-:Y:S01]  /*104a0*/  IABS R7, R2 ;  /* 0x0000000200077213 */ /* 0x002fe20000000000 */
        /* <DEDUP_REMOVED lines=8> */
[----:B------:R-:W-:Y:S01]  /*10530*/  MUFU.TANH R11, R9 ;  /* 0x00000009000b7308 */ /* 0x000fe20000002400 */
[----:B------:R-:W-:Y:S01]  /*10540*/  FFMA.FTZ R6, R2, -UR19, R13 ;  /* 0x8000001302067c23 */ /* 0x000fe2000801000d */
        /* <DEDUP_REMOVED lines=9> */
[----:B------:R-:W-:Y:S01]  /*105e0*/  IMAD.IADD R3, R229, 0x1, -R2 ;  /* 0x00000001e5037824 */ /* 0x000fe200078e0a02 */
[C---:B------:R-:W-:Y:S01]  /*105f0*/  ISETP.GE.AND P0, PT, R2.reuse, R234, PT ;  /* 0x000000ea0200720c */ /* 0x040fe20003f06270 */
[----:B------:R1:W2:Y:S01]  /*10600*/  MUFU.TANH R9, R18 ;  /* 0x0000001200097308 */ /* 0x0002a20000002400 */
[----:B------:R-:W-:Y:S01]  /*10610*/  ISETP.GE.AND P6, PT, R2, R233, PT ;  /* 0x000000e90200720c */ /* 0x000fe20003fc6270 */
[----:B------:R-:W-:Y:S01]  /*10620*/  FMUL.FTZ R13, R190, UR25 ;  /* 0x00000019be0d7c20 */ /* 0x000fe20008410000 */
[----:B------:R-:W-:-:S02]  /*10630*/  ISETP.GE.AND P5, PT, R2, R232, PT ;  /* 0x000000e80200720c */ /* 0x000fc40003fa6270 */
[C---:B------:R-:W-:Y:S02]  /*10640*/  ISETP.GE.AND P1, PT, R2.reuse, R231, PT ;  /* 0x000000e70200720c */ /* 0x040fe40003f26270 */
[C---:B------:R-:W-:Y:S01]  /*10650*/  ISETP.LT.OR P0, PT, R2.reuse, R226, P0 ;  /* 0x000000e20200720c */ /* 0x040fe20000701670 */
[----:B------:R3:W4:Y:S01]  /*10660*/  MUFU.TANH R8, R19 ;  /* 0x0000001300087308 */ /* 0x0007220000002400 */
[C---:B------:R-:W-:Y:S02]  /*10670*/  ISETP.LT.OR P6, PT, R2.reuse, R225, P6 ;  /* 0x000000e10200720c */ /* 0x040fe400037c1670 */
[C---:B------:R-:W-:Y:S02]  /*10680*/  ISETP.LT.OR P5, PT, R2.reuse, R224, P5 ;  /* 0x000000e00200720c */ /* 0x040fe40002fa1670 */
[----:B------:R-:W-:Y:S01]  /*10690*/  ISETP.LT.OR P1, PT, R2, R223, P1 ;  /* 0x000000df0200720c */ /* 0x000fe20000f21670 */
[----:B------:R-:W-:Y:S01]  /*106a0*/  IMAD.IADD R2, R230, 0x1, -R2 ;  /* 0x00000001e6027824 */ /* 0x000fe200078e0a02 */
[----:B------:R-:W-:-:S02]  /*106b0*/  IABS R6, R4 ;  /* 0x0000000400067213 */ /* 0x000fc40000000000 */
[----:B------:R-:W-:Y:S01]  /*106c0*/  IABS R5, R5 ;  /* 0x0000000500057213 */ /* 0x000fe20000000000 */
[----:B-1----:R-:W-:Y:S01]  /*106d0*/  FMUL.FTZ R18, R186, UR25 ;  /* 0x00000019ba127c20 */ /* 0x002fe20008410000 */
[----:B------:R-:W-:Y:S01]  /*106e0*/  IABS R4, R3 ;  /* 0x0000000300047213 */ /* 0x000fe20000000000 */
[----:B------:R-:W-:Y:S01]  /*106f0*/  IMAD.MOV.U32 R3, RZ, RZ, R6 ;  /* 0x000000ffff037224 */ /* 0x000fe200078e0006 */
[----:B------:R-:W-:Y:S01]  /*10700*/  IABS R7, R2 ;  /* 0x0000000200077213 */ /* 0x000fe20000000000 */
[----:B------:R-:W-:Y:S01]  /*10710*/  IMAD.MOV.U32 R2, RZ, RZ, R5 ;  /* 0x000000ffff027224 */ /* 0x000fe200078e0005 */
[----:B------:R-:W-:Y:S02]  /*10720*/  I2FP.F32.S32 R4, R4 ;  /* 0x0000000400047245 */ /* 0x000fe40000201400 */
[----:B------:R-:W-:Y:S01]  /*10730*/  I2FP.F32.S32 R3, R3 ;  /* 0x0000000300037245 */ /* 0x000fe20000201400 */
[----:B---3--:R-:W-:Y:S01]  /*10740*/  FMUL.FTZ R19, R63, UR25 ;  /* 0x000000193f137c20 */ /* 0x008fe20008410000 */
[----:B------:R-:W-:Y:S01]  /*10750*/  I2FP.F32.S32 R2, R2 ;  /* 0x0000000200027245 */ /* 0x000fe20000201400 */
[----:B--2---:R-:W-:Y:S01]  /*10760*/  FFMA.FTZ R4, R4, -UR19, R9 ;  /* 0x8000001304047c23 */ /* 0x004fe20008010009 */
[----:B------:R-:W-:Y:S01]  /*10770*/  I2FP.F32.S32 R7, R7 ;  /* 0x0000000700077245 */ /* 0x000fe20000201400 */
[----:B------:R-:W-:Y:S01]  /*10780*/  FFMA.FTZ R5, R3, -UR19, R10 ;  /* 0x8000001303057c23 */ /* 0x000fe2000801000a */
[----:B------:R1:W2:Y:S01]  /*10790*/  MUFU.TANH R9, R21 ;  /* 0x0000001500097308 */ /* 0x0002a20000002400 */
[----:B------:R-:W-:Y:S01]  /*107a0*/  FFMA.FTZ R6, R2, -UR19, R11 ;  /* 0x8000001302067c23 */ /* 0x000fe2000801000b */
[----:B------:R-:W-:-:S02]  /*107b0*/  VIADD R2, R0, 0x9 ;  /* 0x0000000900027836 */ /* 0x000fc40000000000 */
[----:B----4-:R-:W-:Y:S01]  /*107c0*/  FFMA.FTZ R3, R7, -UR19, R8 ;  /* 0x8000001307037c23 */ /* 0x010fe20008010008 */
        /* <DEDUP_REMOVED lines=425> */
[----:B------:R-:W-:Y:S01]  /*12260*/  MUFU.TANH R12, R11 ;  /* 0x0000000b000c7308 */ /* 0x000fe20000002400 */
        /* <DEDUP_REMOVED lines=8> */
[----:B------:R-:W1:Y:S01]  /*122f0*/  MUFU.TANH R11, R15 ;  /* 0x0000000f000b7308 */ /* 0x000e620000002400 */
[----:B------:R-:W-:-:S02]  /*12300*/  ISETP.LT.OR P5, PT, R2, R224, P5 ;  /* 0x000000e00200720c */ /* 0x000fc40002fa1670 */
[----:B------:R-:W-:Y:S01]  /*12310*/  FSEL R246, R5, -INF , !P6 ;  /* 0xff80000005f67808 */ /* 0x000fe20007000000 */
[----:B------:R-:W-:Y:S01]  /*12320*/  IMAD.IADD R5, R228, 0x1, -R2 ;  /* 0x00000001e4057824 */ /* 0x000fe200078e0a02 */
[----:B------:R-:W-:Y:S01]  /*12330*/  FSEL R214, R3, -INF , !P1 ;  /* 0xff80000003d67808 */ /* 0x000fe20004800000 */
[----:B------:R-:W-:Y:S01]  /*12340*/  IMAD.IADD R3, R227, 0x1, -R0 ;  /* 0x00000001e3037824 */ /* 0x000fe200078e0a00 */
[C---:B------:R-:W-:Y:S01]  /*12350*/  ISETP.GE.AND P6, PT, R2.reuse, R233, PT ;  /* 0x000000e90200720c */ /* 0x040fe20003fc6270 */
[----:B------:R-:W2:Y:S01]  /*12360*/  MUFU.TANH R10, R18 ;  /* 0x00000012000a7308 */ /* 0x000ea20000002400 */
[C---:B------:R-:W-:Y:S02]  /*12370*/  ISETP.GE.AND P1, PT, R2.reuse, R231, PT ;  /* 0x000000e70200720c */ /* 0x040fe40003f26270 */
[C---:B------:R-:W-:Y:S02]  /*12380*/  ISETP.LT.OR P6, PT, R2.reuse, R225, P6 ;  /* 0x000000e10200720c */ /* 0x040fe400037c1670 */
[----:B------:R-:W-:Y:S01]  /*12390*/  ISETP.LT.OR P1, PT, R2, R223, P1 ;  /* 0x000000df0200720c */ /* 0x000fe20000f21670 */
[----:B------:R-:W-:Y:S01]  /*123a0*/  IMAD.IADD R2, R230, 0x1, -R2 ;  /* 0x00000001e6027824 */ /* 0x000fe200078e0a02 */
[----:B------:R-:W-:Y:S01]  /*123b0*/  IABS R9, R5 ;  /* 0x0000000500097213 */ /* 0x000fe20000000000 */
[----:B------:R-:W3:Y:S01]  /*123c0*/  MUFU.TANH R8, R13 ;  /* 0x0000000d00087308 */ /* 0x000ee20000002400 */
        /* <DEDUP_REMOVED lines=10> */
[----:B-1----:R-:W-:Y:S01]  /*12470*/  FFMA.FTZ R3, R3, -UR19, R11 ;  /* 0x8000001303037c23 */ /* 0x002fe2000801000b */
[----:B------:R-:W-:Y:S01]  /*12480*/  I2FP.F32.S32 R6, R6 ;  /* 0x0000000600067245 */ /* 0x000fe20000201400 */
[----:B--2---:R-:W-:Y:S01]  /*12490*/  FFMA.FTZ R2, R7, -UR19, R10 ;  /* 0x8000001307027c23 */ /* 0x004fe2000801000a */
[----:B------:R-:W-:Y:S01]  /*124a0*/  FFMA.FTZ R4, R4, -UR19, R12 ;  /* 0x8000001304047c23 */ /* 0x000fe2000801000c */
[----:B---3--:R-:W-:Y:S01]  /*124b0*/  FFMA.FTZ R7, R5, -UR19, R8 ;  /* 0x8000001305077c23 */ /* 0x008fe20008010008 */
        /* <DEDUP_REMOVED lines=101> */
.L_x_1187:
[----:B------:R-:W-:Y:S05]  /*12b10*/  BSYNC B0 ;  /* 0x0000000000007941 */ /* 0x000fea0003800000 */
.L_x_1186:
[----:B------:R-:W0:Y:S02]  /*12b20*/  LDGDEPBAR ;  /* 0x00000000000079af */ /* 0x000e240000000000 */
.L_x_1185:
[----:B-1----:R-:W3:Y:S04]  /*12b30*/  LDL.LU R11, [R1+0x4] ;  /* 0x00000400010b7983 */ /* 0x002ee80000300800 */
[----:B------:R-:W4:Y:S04]  /*12b40*/  LDL.LU R8, [R1] ;  /* 0x0000000001087983 */ /* 0x000f280000300800 */
[----:B------:R-:W5:Y:S04]  /*12b50*/  LDL.LU R48, [R1+0x28] ;  /* 0x0000280001307983 */ /* 0x000f680000300800 */
[----:B------:R-:W2:Y:S04]  /*12b60*/  LDL.LU R49, [R1+0x30] ;  /* 0x0000300001317983 */ /* 0x000ea80000300800 */
[----:B------:R-:W4:Y:S04]  /*12b70*/  LDL.LU R50, [R1+0x2c] ;  /* 0x00002c0001327983 */ /* 0x000f280000300800 */
[----:B------:R-:W4:Y:S04]  /*12b80*/  LDL.LU R9, [R1+0x8] ;  /* 0x0000080001097983 */ /* 0x000f280000300800 */
[----:B------:R-:W-:Y:S04]  /*12b90*/  LDSM.16.MT88.4 R16, [R216+0x9000] ;  /* 0x00900000d810783b */ /* 0x000fe80000004200 */
[----:B------:R-:W-:Y:S01]  /*12ba0*/  LDSM.16.MT88.4 R20, [R218+0x9000] ;  /* 0x00900000da14783b */ /* 0x000fe20000004200 */
[----:B---3--:R-:W-:-:S04]  /*12bb0*/  FMNMX.FTZ R0, R11, R35, !PT ;  /* 0x000000230b007209 */ /* 0x008fc80007810000 */
[----:B------:R-:W-:-:S04]  /*12bc0*/  FMNMX.FTZ R0, R32, R0, !PT ;  /* 0x0000000020007209 */ /* 0x000fc80007810000 */
[----:B------:R-:W-:Y:S02]  /*12bd0*/  FMNMX.FTZ R0, R27, R0, !PT ;  /* 0x000000001b007209 */ /* 0x000fe40007810000 */
[----:B-----5:R-:W-:Y:S02]  /*12be0*/  MOV R109, R48 ;  /* 0x00000030006d7202 */ /* 0x020fe40000000f00 */
[----:B------:R-:W-:Y:S02]  /*12bf0*/  FMNMX.FTZ R0, R24, R0, !PT ;  /* 0x0000000018007209 */ /* 0x000fe40007810000 */
[----:B--2---:R-:W-:Y:S02]  /*12c00*/  MOV R108, R49 ;  /* 0x00000031006c7202 */ /* 0x004fe40000000f00 */
[----:B------:R-:W-:Y:S02]  /*12c10*/  FMNMX.FTZ R0, R56, R0, !PT ;  /* 0x0000000038007209 */ /* 0x000fe40007810000 */
[----:B----4-:R-:W-:-:S02]  /*12c20*/  MOV R59, R50 ;  /* 0x00000032003b7202 */ /* 0x010fc40000000f00 */
        /* <DEDUP_REMOVED lines=76> */
[----:B------:R2:W3:Y:S01]  /*130f0*/  MUFU.EX2 R15, R4 ;  /* 0x00000004000f7308 */ /* 0x0004e20000000800 */
[C---:B------:R-:W-:Y:S01]  /*13100*/  FMUL.FTZ R12, R104.reuse, UR22 ;  /* 0x00000016680c7c20 */ /* 0x040fe20008410000 */
[----:B------:R-:W-:Y:S01]  /*13110*/  FSETP.NEU.FTZ.AND P2, PT, R104, -INF , PT ;  /* 0xff8000006800780b */ /* 0x000fe20003f5d000 */
[----:B------:R-:W4:Y:S03]  /*13120*/  SHFL.BFLY PT, R102, R2, 0x1, 0x1f ;  /* 0x0c201f0002667f89 */ /* 0x000f2600000e0000 */
        /* <DEDUP_REMOVED lines=8> */
[----:B----4-:R-:W-:Y:S01]  /*131b0*/  FMNMX.FTZ R102, R2, R102, !PT ;  /* 0x0000006602667209 */ /* 0x010fe20007810000 */
[----:B------:R-:W-:Y:S01]  /*131c0*/  FADD.FTZ R6, R252, -R5 ;  /* 0x80000005fc067221 */ /* 0x000fe20000010000 */
[----:B---3--:R-:W-:Y:S02]  /*131d0*/  MOV R252, R15 ;  /* 0x0000000f00fc7202 */ /* 0x008fe40000000f00 */
        /* <DEDUP_REMOVED lines=8> */
[----:B------:R2:W-:Y:S01]  /*13260*/  MUFU.EX2 R111, R4 ;  /* 0x00000004006f7308 */ /* 0x0005e20000000800 */
        /* <DEDUP_REMOVED lines=8> */
[-C--:B------:R-:W-:Y:S01]  /*132f0*/  FMUL.FTZ R129, R129, R14.reuse ;  /* 0x0000000e81817220 */ /* 0x080fe20000410000 */
[----:B------:R-:W-:Y:S01]  /*13300*/  FMUL.FTZ R8, R8, UR22 ;  /* 0x0000001608087c20 */ /* 0x000fe20008410000 */
[--C-:B--2---:R-:W-:Y:S01]  /*13310*/  FFMA.FTZ R4, R24, UR22, -R0.reuse ;  /* 0x0000001618047c23 */ /* 0x104fe20008010800 */
[-C--:B------:R-:W-:Y:S01]  /*13320*/  FMUL.FTZ R160, R160, R14.reuse ;  /* 0x0000000ea0a07220 */ /* 0x080fe20000410000 */
[-C--:B------:R-:W-:Y:S01]  /*13330*/  FMUL.FTZ R161, R161, R14.reuse ;  /* 0x0000000ea1a17220 */ /* 0x080fe20000410000 */
[----:B------:R2:W3:Y:S01]  /*13340*/  MUFU.EX2 R15, R8 ;  /* 0x00000008000f7308 */ /* 0x0004e20000000800 */
[-C--:B------:R-:W-:Y:S01]  /*13350*/  FMUL.FTZ R72, R72, R14.reuse ;  /* 0x0000000e48487220 */ /* 0x080fe20000410000 */
[-C--:B------:R-:W-:Y:S01]  /*13360*/  FMUL.FTZ R73, R73, R14.reuse ;  /* 0x0000000e49497220 */ /* 0x080fe20000410000 */
[-C--:B------:R-:W-:Y:S01]  /*13370*/  FMUL.FTZ R88, R88, R14.reuse ;  /* 0x0000000e58587220 */ /* 0x080fe20000410000 */
[-C--:B------:R-:W-:Y:S01]  /*13380*/  FMUL.FTZ R89, R89, R14.reuse ;  /* 0x0000000e59597220 */ /* 0x080fe20000410000 */
[----:B-1----:R-:W-:Y:S01]  /*13390*/  FMUL.FTZ R2, R102, UR22 ;  /* 0x0000001666027c20 */ /* 0x002fe20008410000 */
[-C--:B------:R-:W-:Y:S01]  /*133a0*/  FMUL.FTZ R172, R172, R14.reuse ;  /* 0x0000000eacac7220 */ /* 0x080fe20000410000 */
[-C--:B------:R-:W-:Y:S01]  /*133b0*/  FMUL.FTZ R173, R173, R14.reuse ;  /* 0x0000000eadad7220 */ /* 0x080fe20000410000 */
[----:B------:R1:W-:Y:S01]  /*133c0*/  MUFU.EX2 R250, R4 ;  /* 0x0000000400fa7308 */ /* 0x0003e20000000800 */
        /* <DEDUP_REMOVED lines=11> */
[----:B------:R-:W-:Y:S01]  /*13480*/  FMUL.FTZ R93, R93, R14 ;  /* 0x0000000e5d5d7220 */ /* 0x000fe20000410000 */
[-C--:B---3--:R-:W-:Y:S01]  /*13490*/  FMUL.FTZ R118, R118, R15.reuse ;  /* 0x0000000f76767220 */ /* 0x088fe20000410000 */
[-C--:B------:R-:W-:Y:S01]  /*134a0*/  FMUL.FTZ R119, R119, R15.reuse ;  /* 0x0000000f77777220 */ /* 0x080fe20000410000 */
[-C--:B------:R-:W-:Y:S01]  /*134b0*/  FMUL.FTZ R126, R126, R15.reuse ;  /* 0x0000000f7e7e7220 */ /* 0x080fe20000410000 */
[-C--:B------:R-:W-:Y:S01]  /*134c0*/  FMUL.FTZ R127, R127, R15.reuse ;  /* 0x0000000f7f7f7220 */ /* 0x080fe20000410000 */
[--C-:B-1----:R-:W-:Y:S01]  /*134d0*/  FFMA.FTZ R4, R33, UR22, -R12.reuse ;  /* 0x0000001621047c23 */ /* 0x102fe2000801080c */
[----:B------:R-:W-:Y:S01]  /*134e0*/  MOV R33, R44 ;  /* 0x0000002c00217202 */ /* 0x000fe20000000f00 */
        /* <DEDUP_REMOVED lines=20> */
[----:B--2---:R-:W-:Y:S01]  /*13630*/  MOV R34, R51 ;  /* 0x0000003300227202 */ /* 0x004fe20000000f00 */
[-C--:B------:R-:W-:Y:S01]  /*13640*/  FMUL.FTZ R98, R98, R15.reuse ;  /* 0x0000000f62627220 */ /* 0x080fe20000410000 */
[----:B------:R-:W-:Y:S01]  /*13650*/  LDSM.16.MT88.4 R48, [R218+0xb000] ;  /* 0x00b00000da30783b */ /* 0x000fe20000004200 */
[----:B------:R1:W-:Y:S01]  /*13660*/  MUFU.EX2 R35, R4 ;  /* 0x0000000400237308 */ /* 0x0003e20000000800 */
[----:B------:R-:W-:Y:S01]  /*13670*/  FMUL.FTZ R99, R99, R15 ;  /* 0x0000000f63637220 */ /* 0x000fe20000410000 */
[----:B-1----:R-:W-:-:S06]  /*13680*/  FFMA.FTZ R4, R38, UR22, -R3 ;  /* 0x0000001626047c23 */ /* 0x002fcc0008010803 */
[----:B------:R1:W-:Y:S02]  /*13690*/  MUFU.EX2 R66, R4 ;  /* 0x0000000400427308 */ /* 0x0003e40000000800 */
[----:B-1----:R-:W-:-:S06]  /*136a0*/  FFMA.FTZ R4, R30, UR22, -R3 ;  /* 0x000000161e047c23 */ /* 0x002fcc0008010803 */
[----:B------:R1:W2:Y:S02]  /*136b0*/  MUFU.EX2 R13, R4 ;  /* 0x00000004000d7308 */ /* 0x0002a40000000800 */
[----:B-1----:R-:W-:-:S06]  /*136c0*/  FFMA.FTZ R4, R25, UR22, -R3 ;  /* 0x0000001619047c23 */ /* 0x002fcc0008010803 */
[----:B------:R1:W-:Y:S02]  /*136d0*/  MUFU.EX2 R64, R4 ;  /* 0x0000000400407308 */ /* 0x0003e40000000800 */
[----:B-1----:R-:W-:-:S06]  /*136e0*/  FFMA.FTZ R4, R39, UR22, -R2 ;  /* 0x0000001627047c23 */ /* 0x002fcc0008010802 */
[----:B------:R1:W-:Y:S02]  /*136f0*/  MUFU.EX2 R10, R4 ;  /* 0x00000004000a7308 */ /* 0x0003e40000000800 */
[--C-:B-1----:R-:W-:Y:S02]  /*13700*/  FFMA.FTZ R4, R36, UR22, -R2.reuse ;  /* 0x0000001624047c23 */ /* 0x102fe40008010802 */
[----:B------:R-:W-:Y:S04]  /*13710*/  LDSM.16.MT88.4 R36, [R216+0xb000] ;  /* 0x00b00000d824783b */ /* 0x000fe80000004200 */
[----:B------:R1:W-:Y:S02]  /*13720*/  MUFU.EX2 R65, R4 ;  /* 0x0000000400417308 */ /* 0x0003e40000000800 */
[----:B-1----:R-:W-:-:S06]  /*13730*/  FFMA.FTZ R4, R31, UR22, -R2 ;  /* 0x000000161f047c23 */ /* 0x002fcc0008010802 */
[----:B------:R1:W-:Y:S02]  /*13740*/  MUFU.EX2 R67, R4 ;  /* 0x0000000400437308 */ /* 0x0003e40000000800 */
[----:B-1----:R-:W-:Y:S02]  /*13750*/  FFMA.FTZ R4, R26, UR22, -R2 ;  /* 0x000000161a047c23 */ /* 0x002fe40008010802 */
[----:B------:R-:W-:Y:S04]  /*13760*/  LDSM.16.MT88.4 R24, [R216+0xa000] ;  /* 0x00a00000d818783b */ /* 0x000fe80000004200 */
[----:B------:R1:W3:Y:S02]  /*13770*/  MUFU.EX2 R251, R4 ;  /* 0x0000000400fb7308 */ /* 0x0002e40000000800 */
[----:B-1----:R-:W-:Y:S01]  /*13780*/  FADD.FTZ R4, R235, -R5 ;  /* 0x80000005eb047221 */ /* 0x002fe20000010000 */
[----:B------:R-:W-:Y:S01]  /*13790*/  FFMA.FTZ R5, R28, UR22, -R12 ;  /* 0x000000161c057c23 */ /* 0x000fe2000801080c */
[----:B--2---:R-:W-:Y:S01]  /*137a0*/  MOV R235, R13 ;  /* 0x0000000d00eb7202 */ /* 0x004fe20000000f00 */
[----:B------:R-:W1:Y:S01]  /*137b0*/  LDSM.16.MT88.4 R28, [R218+0xa000] ;  /* 0x00a00000da1c783b */ /* 0x000e620000004200 */
[----:B------:R-:W-:Y:S01]  /*137c0*/  FMUL.FTZ R4, R4, UR22 ;  /* 0x0000001604047c20 */ /* 0x000fe20008410000 */
[----:B---3--:R-:W-:-:S02]  /*137d0*/  F2FP.BF16.F32.PACK_AB R7, R251, R67 ;  /* 0x00000043fb07723e */ /* 0x008fc400000010ff */
[----:B------:R-:W-:Y:S01]  /*137e0*/  F2FP.BF16.F32.PACK_AB R6, R64, R235 ;  /* 0x000000eb4006723e */ /* 0x000fe200000010ff */
[----:B------:R2:W3:Y:S02]  /*137f0*/  MUFU.EX2 R13, R4 ;  /* 0x00000004000d7308 */ /* 0x0004e40000000800 */
[----:B--2---:R-:W-:Y:S01]  /*13800*/  FSEL R4, R105, RZ, P3 ;  /* 0x000000ff69047208 */ /* 0x004fe20001800000 */
[-C--:B---3--:R-:W-:Y:S01]  /*13810*/  FMUL.FTZ R114, R114, R13.reuse ;  /* 0x0000000d72727220 */ /* 0x088fe20000410000 */
[-C--:B------:R-:W-:Y:S01]  /*13820*/  FMUL.FTZ R115, R115, R13.reuse ;  /* 0x0000000d73737220 */ /* 0x080fe20000410000 */
[-C--:B------:R-:W-:Y:S01]  /*13830*/  FMUL.FTZ R142, R142, R13.reuse ;  /* 0x0000000d8e8e7220 */ /* 0x080fe20000410000 */
[-C--:B------:R-:W-:Y:S01]  /*13840*/  FMUL.FTZ R143, R143, R13.reuse ;  /* 0x0000000d8f8f7220 */ /* 0x080fe20000410000 */
[----:B------:R-:W-:Y:S01]  /*13850*/  FADD.FTZ R4, R11, -R4 ;  /* 0x800000040b047221 */ /* 0x000fe20000010000 */
[-C--:B------:R-:W-:Y:S01]  /*13860*/  FMUL.FTZ R130, R130, R13.reuse ;  /* 0x0000000d82827220 */ /* 0x080fe20000410000 */
[----:B------:R2:W-:Y:S01]  /*13870*/  MUFU.EX2 R11, R5 ;  /* 0x00000005000b7308 */ /* 0x0005e20000000800 */
[-C--:B------:R-:W-:Y:S01]  /*13880*/  FMUL.FTZ R131, R131, R13.reuse ;  /* 0x0000000d83837220 */ /* 0x080fe20000410000 */
[----:B------:R-:W-:Y:S01]  /*13890*/  FMUL.FTZ R4, R4, UR22 ;  /* 0x0000001604047c20 */ /* 0x000fe20008410000 */
[-C--:B------:R-:W-:Y:S01]  /*138a0*/  FMUL.FTZ R162, R162, R13.reuse ;  /* 0x0000000da2a27220 */ /* 0x080fe20000410000 */
[-C--:B------:R-:W-:Y:S01]  /*138b0*/  FMUL.FTZ R163, R163, R13.reuse ;  /* 0x0000000da3a37220 */ /* 0x080fe20000410000 */
        /* <DEDUP_REMOVED lines=12> */
[----:B--2---:R-:W-:Y:S01]  /*13980*/  F2FP.BF16.F32.PACK_AB R5, R65, R10 ;  /* 0x0000000a4105723e */ /* 0x004fe200000010ff */
[-C--:B------:R-:W-:Y:S01]  /*13990*/  FMUL.FTZ R159, R159, R13.reuse ;  /* 0x0000000d9f9f7220 */ /* 0x080fe20000410000 */
[-C--:B------:R-:W-:Y:S01]  /*139a0*/  FMUL.FTZ R78, R78, R13.reuse ;  /* 0x0000000d4e4e7220 */ /* 0x080fe20000410000 */
[-C--:B------:R-:W-:Y:S01]  /*139b0*/  FMUL.FTZ R79, R79, R13.reuse ;  /* 0x0000000d4f4f7220 */ /* 0x080fe20000410000 */
[-C--:B------:R-:W-:Y:S01]  /*139c0*/  FMUL.FTZ R94, R94, R13.reuse ;  /* 0x0000000d5e5e7220 */ /* 0x080fe20000410000 */
[----:B------:R-:W-:Y:S01]  /*139d0*/  FMUL.FTZ R95, R95, R13 ;  /* 0x0000000d5f5f7220 */ /* 0x000fe20000410000 */
[----:B---3--:R-:W-:Y:S01]  /*139e0*/  F2FP.BF16.F32.PACK_AB R4, R32, R66 ;  /* 0x000000422004723e */ /* 0x008fe200000010ff */
        /* <DEDUP_REMOVED lines=13> */
[----:B------:R2:W3:Y:S01]  /*13ac0*/  MUFU.EX2 R140, R8 ;  /* 0x00000008008c7308 */ /* 0x0004e20000000800 */
[-C--:B------:R-:W-:Y:S01]  /*13ad0*/  FMUL.FTZ R137, R137, R44.reuse ;  /* 0x0000002c89897220 */ /* 0x080fe20000410000 */
[-C--:B------:R-:W-:Y:S01]  /*13ae0*/  FMUL.FTZ R164, R164, R44.reuse ;  /* 0x0000002ca4a47220 */ /* 0x080fe20000410000 */
[-C--:B------:R-:W-:Y:S01]  /*13af0*/  FMUL.FTZ R165, R165, R44.reuse ;  /* 0x0000002ca5a57220 */ /* 0x080fe20000410000 */
[-C--:B------:R-:W-:Y:S01]  /*13b00*/  FMUL.FTZ R168, R168, R44.reuse ;  /* 0x0000002ca8a87220 */ /* 0x080fe20000410000 */
[C---:B------:R-:W-:Y:S01]  /*13b10*/  HMMA.16816.F32.BF16 R60, R4.reuse, R20, R128 ;  /* 0x00000014043c723c */ /* 0x040fe20000041880 */
[-C--:B------:R-:W-:Y:S01]  /*13b20*/  FMUL.FTZ R169, R169, R44.reuse ;  /* 0x0000002ca9a97220 */ /* 0x080fe20000410000 */
[----:B------:R-:W-:Y:S01]  /*13b30*/  MOV R143, R67 ;  /* 0x00000043008f7202 */ /* 0x000fe20000000f00 */
[----:B------:R-:W-:Y:S01]  /*13b40*/  FMUL.FTZ R68, R68, R44 ;  /* 0x0000002c44447220 */ /* 0x000fe20000410000 */
[----:B------:R-:W-:Y:S01]  /*13b50*/  MOV R142, R66 ;  /* 0x00000042008e7202 */ /* 0x000fe20000000f00 */
[-C--:B------:R-:W-:Y:S01]  /*13b60*/  FMUL.FTZ R69, R69, R44.reuse ;  /* 0x0000002c45457220 */ /* 0x080fe20000410000 */
[C---:B-1----:R-:W-:Y:S01]  /*13b70*/  HMMA.16816.F32.BF16 R112, R4.reuse, R28, R160 ;  /* 0x0000001c0470723c */ /* 0x042fe200000418a0 */
[----:B------:R-:W-:Y:S01]  /*13b80*/  MOV R141, R65 ;  /* 0x00000041008d7202 */ /* 0x000fe20000000f00 */
[-C--:B------:R-:W-:Y:S01]  /*13b90*/  FMUL.FTZ R80, R80, R44.reuse ;  /* 0x0000002c50507220 */ /* 0x080fe20000410000 */
[-C--:B------:R-:W-:Y:S01]  /*13ba0*/  FMUL.FTZ R81, R81, R44.reuse ;  /* 0x0000002c51517220 */ /* 0x080fe20000410000 */
[-C--:B------:R-:W-:Y:S01]  /*13bb0*/  FMUL.FTZ R84, R84, R44.reuse ;  /* 0x0000002c54547220 */ /* 0x080fe20000410000 */
[-C--:B------:R-:W-:Y:S01]  /*13bc0*/  FMUL.FTZ R85, R85, R44.reuse ;  /* 0x0000002c55557220 */ /* 0x080fe20000410000 */
[----:B------:R-:W-:Y:S01]  /*13bd0*/  HMMA.16816.F32.BF16 R128, R4, R36, R72 ;  /* 0x000000240480723c */ /* 0x000fe20000041848 */
[----:B--2---:R-:W-:Y:S01]  /*13be0*/  FFMA.FTZ R8, R40, UR22, -R0 ;  /* 0x0000001628087c23 */ /* 0x004fe20008010800 */
[-C--:B------:R-:W-:Y:S01]  /*13bf0*/  FMUL.FTZ R96, R96, R44.reuse ;  /* 0x0000002c60607220 */ /* 0x080fe20000410000 */
[----:B------:R-:W-:-:S03]  /*13c00*/  FMUL.FTZ R97, R97, R44 ;  /* 0x0000002c61617220 */ /* 0x000fc60000410000 */
[C---:B------:R-:W-:Y:S01]  /*13c10*/  HMMA.16816.F32.BF16 R160, R4.reuse, R48, R88 ;  /* 0x0000003004a0723c */ /* 0x040fe20000041858 */
[----:B------:R-:W-:Y:S01]  /*13c20*/  MOV R73, R252 ;  /* 0x000000fc00497202 */ /* 0x000fe20000000f00 */
[----:B------:R1:W2:Y:S01]  /*13c30*/  MUFU.EX2 R88, R8 ;  /* 0x0000000800587308 */ /* 0x0002a20000000800 */
[----:B------:R-:W-:Y:S01]  /*13c40*/  MOV R252, R108 ;  /* 0x0000006c00fc7202 */ /* 0x000fe20000000f00 */
[----:B------:R-:W-:Y:S01]  /*13c50*/  IMAD.MOV.U32 R74, RZ, RZ, R10 ;  /* 0x000000ffff4a7224 */ /* 0x000fe200078e000a */
[----:B------:R-:W-:Y:S01]  /*13c60*/  MOV R75, R9 ;  /* 0x00000009004b7202 */ /* 0x000fe20000000f00 */
[C---:B------:R-:W-:Y:S01]  /*13c70*/  HMMA.16816.F32.BF16 R176, R4.reuse, R30, R172 ;  /* 0x0000001e04b0723c */ /* 0x040fe200000418ac */
[----:B------:R-:W-:Y:S01]  /*13c80*/  MOV R89, R33 ;  /* 0x0000002100597202 */ /* 0x000fe20000000f00 */
[----:B------:R-:W-:Y:S01]  /*13c90*/  FFMA.FTZ R9, R42, UR22, -R0 ;  /* 0x000000162a097c23 */ /* 0x000fe20008010800 */
[----:B------:R-:W-:Y:S02]  /*13ca0*/  MOV R90, R111 ;  /* 0x0000006f005a7202 */ /* 0x000fe40000000f00 */
[----:B------:R-:W-:Y:S01]  /*13cb0*/  MOV R91, R110 ;  /* 0x0000006e005b7202 */ /* 0x000fe20000000f00 */
[----:B------:R-:W-:Y:S01]  /*13cc0*/  HMMA.16816.F32.BF16 R52, R4, R18, R120 ;  /* 0x000000120434723c */ /* 0x000fe20000041878 */
[----:B------:R-:W-:-:S02]  /*13cd0*/  MOV R33, R109 ;  /* 0x0000006d00217202 */ /* 0x000fc40000000f00 */
[----:B------:R-:W-:-:S03]  /*13ce0*/  MOV R72, R59 ;  /* 0x0000003b00487202 */ /* 0x000fc60000000f00 */
[----:B------:R-:W-:Y:S01]  /*13cf0*/  HMMA.16816.F32.BF16 R184, R4, R24, R144 ;  /* 0x0000001804b8723c */ /* 0x000fe20000041890 */
[----:B-1----:R-:W-:-:S04]  /*13d00*/  FFMA.FTZ R8, R57, UR22, -R3 ;  /* 0x0000001639087c23 */ /* 0x002fc80008010803 */
[----:B------:R1:W-:Y:S01]  /*13d10*/  MUFU.EX2 R10, R8 ;  /* 0x00000008000a7308 */ /* 0x0003e20000000800 */
[C---:B------:R-:W-:Y:S06]  /*13d20*/  HMMA.16816.F32.BF16 R180, R4.reuse, R26, R156 ;  /* 0x0000001a04b4723c */ /* 0x040fec000004189c */
[C---:B------:R-:W-:Y:S01]  /*13d30*/  HMMA.16816.F32.BF16 R172, R4.reuse, R38, R76 ;  /* 0x0000002604ac723c */ /* 0x040fe2000004184c */
[----:B------:R4:W-:Y:S05]  /*13d40*/  MUFU.EX2 R76, R9 ;  /* 0x00000009004c7308 */ /* 0x0009ea0000000800 */
[----:B------:R-:W-:Y:S01]  /*13d50*/  HMMA.16816.F32.BF16 R108, R4, R50, R92 ;  /* 0x00000032046c723c */ /* 0x000fe2000004185c */
[----:B------:R-:W-:-:S02]  /*13d60*/  MOV R79, R64 ;  /* 0x00000040004f7202 */ /* 0x000fc40000000f00 */
[----:B------:R-:W-:Y:S01]  /*13d70*/  MOV R78, R141 ;  /* 0x0000008d004e7202 */ /* 0x000fe20000000f00 */
[----:B-1----:R-:W-:-:S03]  /*13d80*/  FFMA.FTZ R8, R41, UR22, -R3 ;  /* 0x0000001629087c23 */ /* 0x002fc60008010803 */
[----:B------:R-:W-:Y:S02]  /*13d90*/  F2FP.BF16.F32.PACK_AB R4, R91, R73 ;  /* 0x000000495b04723e */ /* 0x000fe400000010ff */
[----:B------:R-:W-:Y:S02]  /*13da0*/  F2FP.BF16.F32.PACK_AB R5, R34, R89 ;  /* 0x000000592205723e */ /* 0x000fe400000010ff */
[----:B------:R-:W-:Y:S01]  /*13db0*/  F2FP.BF16.F32.PACK_AB R6, R250, R90 ;  /* 0x0000005afa06723e */ /* 0x000fe200000010ff */
[----:B----4-:R-:W-:Y:S01]  /*13dc0*/  FFMA.FTZ R9, R58, UR22, -R3 ;  /* 0x000000163a097c23 */ /* 0x010fe20008010803 */
[----:B------:R-:W-:-:S07]  /*13dd0*/  F2FP.BF16.F32.PACK_AB R7, R11, R35 ;  /* 0x000000230b07723e */ /* 0x000fce00000010ff */
[C---:B------:R-:W-:Y:S06]  /*13de0*/  HMMA.16816.F32.BF16 R156, R4.reuse, R16, R116 ;  /* 0x00000010049c723c */ /* 0x040fec0000041874 */
[C---:B------:R-:W-:Y:S01]  /*13df0*/  HMMA.16816.F32.BF16 R120, R4.reuse, R18, R124 ;  /* 0x000000120478723c */ /* 0x040fe2000004187c */
[----:B------:R-:W1:Y:S01]  /*13e00*/  LDSM.16.MT88.4 R16, [R218+0x9400] ;  /* 0x00940000da10783b */ /* 0x000e620000004200 */
[----:B------:R4:W-:Y:S01]  /*13e10*/  MUFU.EX2 R124, R9 ;  /* 0x00000009007c7308 */ /* 0x0009e20000000800 */
[----:B------:R-:W-:Y:S02]  /*13e20*/  MOV R117, R34 ;  /* 0x0000002200757202 */ /* 0x000fe40000000f00 */
[----:B------:R-:W-:Y:S01]  /*13e30*/  MOV R118, R33 ;  /* 0x0000002100767202 */ /* 0x000fe20000000f00 */
[----:B------:R-:W-:Y:S01]  /*13e40*/  HMMA.16816.F32.BF16 R92, R4, R20, R132 ;  /* 0x00000014045c723c */ /* 0x000fe20000041884 */
[----:B------:R-:W-:-:S02]  /*13e50*/  MOV R119, R32 ;  /* 0x0000002000777202 */ /* 0x000fc40000000f00 */
[----:B------:R-:W-:Y:S01]  /*13e60*/  MOV R125, R35 ;  /* 0x00000023007d7202 */ /* 0x000fe20000000f00 */
[----:B------:R5:W-:Y:S01]  /*13e70*/  MUFU.EX2 R133, R8 ;  /* 0x0000000800857308 */ /* 0x000be20000000800 */
[----:B------:R-:W1:Y:S01]  /*13e80*/  LDSM.16.MT88.4 R32, [R216+0x9400] ;  /* 0x00940000d820783b */ /* 0x000e620000004200 */
[C---:B------:R-:W-:Y:S01]  /*13e90*/  HMMA.16816.F32.BF16 R64, R4.reuse, R24, R148 ;  /* 0x000000180440723c */ /* 0x040fe20000041894 */
[----:B------:R-:W-:Y:S02]  /*13ea0*/  MOV R135, R252 ;  /* 0x000000fc00877202 */ /* 0x000fe40000000f00 */
[----:B------:R-:W-:Y:S02]  /*13eb0*/  MOV R126, R251 ;  /* 0x000000fb007e7202 */ /* 0x000fe40000000f00 */
[----:B------:R-:W-:Y:S01]  /*13ec0*/  MOV R127, R250 ;  /* 0x000000fa007f7202 */ /* 0x000fe20000000f00 */
[----:B------:R-:W-:Y:S01]  /*13ed0*/  HMMA.16816.F32.BF16 R56, R4, R26, R152 ;  /* 0x0000001a0438723c */ /* 0x000fe20000041898 */
[----:B------:R-:W1:Y:S01]  /*13ee0*/  LDSM.16.MT88.4 R24, [R216+0xa400] ;  /* 0x00a40000d818783b */ /* 0x000e620000004200 */
[----:B----4-:R-:W-:Y:S01]  /*13ef0*/  FFMA.FTZ R9, R43, UR22, -R3 ;  /* 0x000000162b097c23 */ /* 0x010fe20008010803 */
[----:B------:R-:W-:-:S02]  /*13f00*/  MOV R116, R143 ;  /* 0x0000008f00747202 */ /* 0x000fc40000000f00 */
[----:B------:R-:W-:Y:S01]  /*13f10*/  LDSM.16.MT88.4 R40, [R218+0xb400] ;  /* 0x00b40000da28783b */ /* 0x000fe20000004200 */
[C---:B------:R-:W-:Y:S01]  /*13f20*/  HMMA.16816.F32.BF16 R144, R4.reuse, R22, R136 ;  /* 0x000000160490723c */ /* 0x040fe20000041888 */
[----:B------:R4:W4:Y:S01]  /*13f30*/  MUFU.EX2 R77, R9 ;  /* 0x00000009004d7308 */ /* 0x0009220000000800 */
[----:B---3--:R-:W-:Y:S01]  /*13f40*/  MOV R134, R140 ;  /* 0x0000008c00867202 */ /* 0x008fe20000000f00 */
[----:B-----5:R-:W-:Y:S01]  /*13f50*/  FFMA.FTZ R8, R203, UR22, -R2 ;  /* 0x00000016cb087c23 */ /* 0x020fe20008010802 */
[----:B------:R-:W-:Y:S01]  /*13f60*/  LDSM.16.MT88.4 R20, [R216+0xb400] ;  /* 0x00b40000d814783b */ /* 0x000fe20000004200 */
[----:B------:R-:W-:Y:S01]  /*13f70*/  IMAD.MOV.U32 R154, RZ, RZ, R135 ;  /* 0x000000ffff9a7224 */ /* 0x000fe200078e0087 */
[----:B------:R-:W-:Y:S01]  /*13f80*/  HMMA.16816.F32.BF16 R164, R4, R28, R164 ;  /* 0x0000001c04a4723c */ /* 0x000fe200000418a4 */
[----:B------:R-:W-:Y:S02]  /*13f90*/  MOV R153, R134 ;  /* 0x0000008600997202 */ /* 0x000fe40000000f00 */
[----:B------:R3:W-:Y:S01]  /*13fa0*/  MUFU.EX2 R252, R8 ;  /* 0x0000000800fc7308 */ /* 0x0007e20000000800 */
[----:B------:R-:W-:-:S02]  /*13fb0*/  MOV R148, R89 ;  /* 0x0000005900947202 */ /* 0x000fc40000000f00 */
[C---:B------:R-:W-:Y:S01]  /*13fc0*/  HMMA.16816.F32.BF16 R136, R4.reuse, R30, R168 ;  /* 0x0000001e0488723c */ /* 0x040fe200000418a8 */
[----:B------:R-:W5:Y:S01]  /*13fd0*/  LDSM.16.MT88.4 R28, [R218+0xa400] ;  /* 0x00a40000da1c783b */ /* 0x000f620000004200 */
[----:B--2---:R-:W-:Y:S02]  /*13fe0*/  MOV R149, R88 ;  /* 0x0000005800957202 */ /* 0x004fe40000000f00 */
[----:B------:R-:W-:Y:S01]  /*13ff0*/  MOV R134, R73 ;  /* 0x0000004900867202 */ /* 0x000fe20000000f00 */
[--C-:B----4-:R-:W-:Y:S02]  /*14000*/  FFMA.FTZ R9, R209, UR22, -R2.reuse ;  /* 0x00000016d1097c23 */ /* 0x110fe40008010802 */
[----:B------:R-:W-:Y:S01]  /*14010*/  MOV R168, R77 ;  /* 0x0000004d00a87202 */ /* 0x000fe20000000f00 */
[C---:B------:R-:W-:Y:S01]  /*14020*/  HMMA.16816.F32.BF16 R80, R4.reuse, R38, R80 ;  /* 0x000000260450723c */ /* 0x040fe20000041850 */
[----:B------:R-:W-:Y:S02]  /*14030*/  MOV R77, R142 ;  /* 0x0000008e004d7202 */ /* 0x000fe40000000f00 */
[----:B------:R-:W-:Y:S01]  /*14040*/  MOV R88, R74 ;  /* 0x0000004a00587202 */ /* 0x000fe20000000f00 */
[----:B------:R-:W2:Y:S01]  /*14050*/  MUFU.EX2 R9, R9 ;  /* 0x0000000900097308 */ /* 0x000ea20000000800 */
[----:B------:R-:W-:Y:S01]  /*14060*/  MOV R89, R75 ;  /* 0x0000004b00597202 */ /* 0x000fe20000000f00 */
[----:B---3--:R-:W-:Y:S01]  /*14070*/  FFMA.FTZ R8, R198, UR22, -R2 ;  /* 0x00000016c6087c23 */ /* 0x008fe20008010802 */
[----:B------:R-:W-:Y:S01]  /*14080*/  HMMA.16816.F32.BF16 R140, R4, R36, R68 ;  /* 0x00000024048c723c */ /* 0x000fe20000041844 */
[----:B------:R-:W-:-:S02]  /*14090*/  MOV R155, R116 ;  /* 0x00000074009b7202 */ /* 0x000fc40000000f00 */
[----:B------:R-:W-:Y:S02]  /*140a0*/  MOV R150, R77 ;  /* 0x0000004d00967202 */ /* 0x000fe40000000f00 */
        /* <DEDUP_REMOVED lines=8> */
[----:B------:R-:W-:Y:S02]  /*14130*/  MOV R171, R91 ;  /* 0x0000005b00ab7202 */ /* 0x000fe40000000f00 */
[----:B------:R-:W-:Y:S02]  /*14140*/  F2FP.BF16.F32.PACK_AB R4, R10, R124 ;  /* 0x0000007c0a04723e */ /* 0x000fe400000010ff */
[----:B--2---:R-:W-:Y:S01]  /*14150*/  F2FP.BF16.F32.PACK_AB R5, R252, R9 ;  /* 0x00000009fc05723e */ /* 0x004fe200000010ff */
[----:B---3--:R-:W-:Y:S01]  /*14160*/  FFMA.FTZ R8, R100, UR22, -R2 ;  /* 0x0000001664087c23 */ /* 0x008fe20008010802 */
[----:B------:R-:W-:Y:S02]  /*14170*/  MOV R100, R118 ;  /* 0x0000007600647202 */ /* 0x000fe40000000f00 */
[----:B------:R-:W-:Y:S01]  /*14180*/  MOV R170, R134 ;  /* 0x0000008600aa7202 */ /* 0x000fe20000000f00 */
[----:B------:R2:W3:Y:S01]  /*14190*/  MUFU.EX2 R251, R8 ;  /* 0x0000000800fb7308 */ /* 0x0004e20000000800 */
[----:B------:R-:W-:Y:S01]  /*141a0*/  MOV R37, R149 ;  /* 0x0000009500257202 */ /* 0x000fe20000000f00 */
[----:B--2---:R-:W-:Y:S01]  /*141b0*/  FFMA.FTZ R8, R101, UR22, -R0 ;  /* 0x0000001665087c23 */ /* 0x004fe20008010800 */
[----:B---3--:R-:W-:-:S02]  /*141c0*/  F2FP.BF16.F32.PACK_AB R7, R251, R132 ;  /* 0x00000084fb07723e */ /* 0x008fc400000010ff */
[----:B------:R-:W-:-:S03]  /*141d0*/  MOV R101, R151 ;  /* 0x0000009700657202 */ /* 0x000fc60000000f00 */
[----:B------:R2:W-:Y:S02]  /*141e0*/  MUFU.EX2 R250, R8 ;  /* 0x0000000800fa7308 */ /* 0x0005e40000000800 */
[----:B--2---:R-:W-:Y:S01]  /*141f0*/  FFMA.FTZ R8, R247, UR22, -R12 ;  /* 0x00000016f7087c23 */ /* 0x004fe2000801080c */
[----:B------:R-:W-:Y:S02]  /*14200*/  MOV R247, R133 ;  /* 0x0000008500f77202 */ /* 0x000fe40000000f00 */
[----:B------:R-:W-:-:S03]  /*14210*/  MOV R133, R72 ;  /* 0x0000004800857202 */ /* 0x000fc60000000f00 */
[----:B------:R2:W-:Y:S01]  /*14220*/  MUFU.EX2 R235, R8 ;  /* 0x0000000800eb7308 */ /* 0x0005e20000000800 */
[----:B------:R-:W-:Y:S02]  /*14230*/  F2FP.BF16.F32.PACK_AB R6, R247, R168 ;  /* 0x000000a8f706723e */ /* 0x000fe400000010ff */
[----:B------:R-:W-:-:S05]  /*14240*/  MOV R169, R133 ;  /* 0x0000008500a97202 */ /* 0x000fca0000000f00 */
[C---:B-1----:R-:W-:Y:S06]  /*14250*/  HMMA.16816.F32.BF16 R72, R4.reuse, R18, R188 ;  /* 0x000000120448723c */ /* 0x042fec00000418bc */
[----:B------:R-:W-:Y:S01]  /*14260*/  HMMA.16816.F32.BF16 R48, R4, R32, R192 ;  /* 0x000000200430723c */ /* 0x000fe200000418c0 */
[----:B------:R-:W-:Y:S01]  /*14270*/  MOV R191, R76 ;  /* 0x0000004c00bf7202 */ /* 0x000fe20000000f00 */
[----:B--2---:R-:W-:Y:S01]  /*14280*/  FFMA.FTZ R8, R242, UR22, -R12 ;  /* 0x00000016f2087c23 */ /* 0x004fe2000801080c */
[----:B------:R-:W-:-:S03]  /*14290*/  MOV R189, R132 ;  /* 0x0000008400bd7202 */ /* 0x000fc60000000f00 */
[C---:B------:R-:W-:Y:S01]  /*142a0*/  HMMA.16816.F32.BF16 R76, R4.reuse, R24, R184 ;  /* 0x00000018044c723c */ /* 0x040fe200000418b8 */
[----:B------:R1:W2:Y:S01]  /*142b0*/  MUFU.EX2 R242, R8 ;  /* 0x0000000800f27308 */ /* 0x0002a20000000800 */
[----:B------:R-:W-:Y:S01]  /*142c0*/  MOV R188, R127 ;  /* 0x0000007f00bc7202 */ /* 0x000fe20000000f00 */
[----:B------:R-:W-:Y:S01]  /*142d0*/  IMAD.MOV.U32 R192, RZ, RZ, R148 ;  /* 0x000000ffffc07224 */ /* 0x000fe200078e0094 */
[----:B------:R-:W-:Y:S02]  /*142e0*/  MOV R193, R155 ;  /* 0x0000009b00c17202 */ /* 0x000fe40000000f00 */
        /* <DEDUP_REMOVED lines=9> */
[----:B-1----:R-:W-:Y:S01]  /*14380*/  FFMA.FTZ R8, R213, UR22, -R12 ;  /* 0x00000016d5087c23 */ /* 0x002fe2000801080c */
[----:B------:R-:W-:-:S03]  /*14390*/  MOV R155, R150 ;  /* 0x00000096009b7202 */ /* 0x000fc60000000f00 */
[----:B------:R1:W-:Y:S01]  /*143a0*/  MUFU.EX2 R213, R8 ;  /* 0x0000000800d57308 */ /* 0x0003e20000000800 */
[C---:B-----5:R-:W-:Y:S01]  /*143b0*/  HMMA.16816.F32.BF16 R112, R4.reuse, R28, R112 ;  /* 0x0000001c0470723c */ /* 0x060fe20000041870 */
[----:B------:R-:W-:Y:S02]  /*143c0*/  MOV R180, R116 ;  /* 0x0000007400b47202 */ /* 0x000fe40000000f00 */
[----:B------:R-:W-:Y:S02]  /*143d0*/  MOV R182, R117 ;  /* 0x0000007500b67202 */ /* 0x000fe40000000f00 */
[----:B------:R-:W-:Y:S01]  /*143e0*/  MOV R181, R135 ;  /* 0x0000008700b57202 */ /* 0x000fe20000000f00 */
[----:B------:R-:W-:Y:S01]  /*143f0*/  HMMA.16816.F32.BF16 R116, R4, R30, R176 ;  /* 0x0000001e0474723c */ /* 0x000fe200000418b0 */
[----:B------:R-:W-:-:S05]  /*14400*/  MOV R183, R125 ;  /* 0x0000007d00b77202 */ /* 0x000fca0000000f00 */
[C---:B------:R-:W-:Y:S01]  /*14410*/  HMMA.16816.F32.BF16 R128, R4.reuse, R20, R128 ;  /* 0x000000140480723c */ /* 0x040fe20000041880 */
[----:B------:R-:W-:Y:S01]  /*14420*/  MOV R179, R124 ;  /* 0x0000007c00b37202 */ /* 0x000fe20000000f00 */
[----:B------:R-:W-:Y:S01]  /*14430*/  IMAD.MOV.U32 R178, RZ, RZ, R9 ;  /* 0x000000ffffb27224 */ /* 0x000fe200078e0009 */
[----:B------:R-:W-:Y:S01]  /*14440*/  MOV R177, R10 ;  /* 0x0000000a00b17202 */ /* 0x000fe20000000f00 */
[----:B-1----:R-:W-:Y:S01]  /*14450*/  FFMA.FTZ R8, R205, UR22, -R12 ;  /* 0x00000016cd087c23 */ /* 0x002fe2000801080c */
[----:B--2---:R-:W-:Y:S01]  /*14460*/  F2FP.BF16.F32.PACK_AB R9, R242, R235 ;  /* 0x000000ebf209723e */ /* 0x004fe200000010ff */
[C---:B------:R-:W-:Y:S01]  /*14470*/  HMMA.16816.F32.BF16 R124, R4.reuse, R22, R172 ;  /* 0x00000016047c723c */ /* 0x040fe200000418ac */
[----:B------:R-:W-:Y:S01]  /*14480*/  F2FP.BF16.F32.PACK_AB R10, R250, R37 ;  /* 0x00000025fa0a723e */ /* 0x000fe200000010ff */
[----:B------:R1:W2:Y:S04]  /*14490*/  MUFU.EX2 R209, R8 ;  /* 0x0000000800d17308 */ /* 0x0002a80000000800 */
[----:B------:R-:W-:Y:S01]  /*144a0*/  HMMA.16816.F32.BF16 R132, R4, R40, R160 ;  /* 0x000000280484723c */ /* 0x000fe200000418a0 */
[----:B------:R-:W-:-:S02]  /*144b0*/  MOV R174, R180 ;  /* 0x000000b400ae7202 */ /* 0x000fc40000000f00 */
[----:B------:R-:W-:Y:S02]  /*144c0*/  MOV R180, R187 ;  /* 0x000000bb00b47202 */ /* 0x000fe40000000f00 */
[----:B------:R-:W-:Y:S01]  /*144d0*/  MOV R187, R193 ;  /* 0x000000c100bb7202 */ /* 0x000fe20000000f00 */
[----:B------:R-:W-:Y:S01]  /*144e0*/  HMMA.16816.F32.BF16 R108, R4, R42, R108 ;  /* 0x0000002a046c723c */ /* 0x000fe2000004186c */
[----:B------:R-:W-:Y:S02]  /*144f0*/  MOV R175, R181 ;  /* 0x000000b500af7202 */ /* 0x000fe40000000f00 */
[----:B------:R-:W-:Y:S02]  /*14500*/  MOV R181, R189 ;  /* 0x000000bd00b57202 */ /* 0x000fe40000000f00 */
[----:B------:R-:W-:Y:S02]  /*14510*/  MOV R189, R192 ;  /* 0x000000c000bd7202 */ /* 0x000fe40000000f00 */
[----:B------:R-:W-:Y:S01]  /*14520*/  FFMA.FTZ R4, R211, UR22, -R3 ;  /* 0x00000016d3047c23 */ /* 0x000fe20008010803 */
[----:B------:R-:W-:-:S02]  /*14530*/  MOV R172, R178 ;  /* 0x000000b200ac7202 */ /* 0x000fc40000000f00 */
[----:B-1----:R-:W-:Y:S01]  /*14540*/  F2FP.BF16.F32.PACK_AB R8, R191, R184 ;  /* 0x000000b8bf08723e */ /* 0x002fe200000010ff */
[----:B------:R1:W-:Y:S01]  /*14550*/  MUFU.EX2 R205, R4 ;  /* 0x0000000400cd7308 */ /* 0x0003e20000000800 */
[----:B--2---:R-:W-:Y:S02]  /*14560*/  F2FP.BF16.F32.PACK_AB R11, R209, R213 ;  /* 0x000000d5d10b723e */ /* 0x004fe400000010ff */
[----:B------:R-:W-:-:S05]  /*14570*/  MOV R173, R179 ;  /* 0x000000b300ad7202 */ /* 0x000fca0000000f00 */
        /* <DEDUP_REMOVED lines=8> */
[----:B------:R-:W-:Y:S01]  /*14600*/  HMMA.16816.F32.BF16 R64, R8, R24, R64 ;  /* 0x000000180840723c */ /* 0x000fe20000041840 */
[----:B-1----:R-:W-:-:S05]  /*14610*/  FFMA.FTZ R4, R47, UR22, -R3 ;  /* 0x000000162f047c23 */ /* 0x002fca0008010803 */
[C---:B------:R-:W-:Y:S01]  /*14620*/  HMMA.16816.F32.BF16 R56, R8.reuse, R26, R56 ;  /* 0x0000001a0838723c */ /* 0x040fe20000041838 */
[----:B------:R-:W-:Y:S01]  /*14630*/  LDSM.16.MT88.4 R24, [R216+0xa800] ;  /* 0x00a80000d818783b */ /* 0x000fe20000004200 */
[----:B------:R1:W-:Y:S04]  /*14640*/  MUFU.EX2 R202, R4 ;  /* 0x0000000400ca7308 */ /* 0x0003e80000000800 */
[C---:B------:R-:W-:Y:S06]  /*14650*/  HMMA.16816.F32.BF16 R164, R8.reuse, R28, R164 ;  /* 0x0000001c08a4723c */ /* 0x040fec00000418a4 */
[C---:B------:R-:W-:Y:S01]  /*14660*/  HMMA.16816.F32.BF16 R136, R8.reuse, R30, R136 ;  /* 0x0000001e0888723c */ /* 0x040fe20000041888 */
[----:B------:R-:W2:Y:S05]  /*14670*/  LDSM.16.MT88.4 R28, [R218+0xa800] ;  /* 0x00a80000da1c783b */ /* 0x000eaa0000004200 */
[----:B------:R-:W-:Y:S01]  /*14680*/  HMMA.16816.F32.BF16 R140, R8, R20, R140 ;  /* 0x00000014088c723c */ /* 0x000fe2000004188c */
[----:B-1----:R-:W-:-:S04]  /*14690*/  FFMA.FTZ R4, R45, UR22, -R3 ;  /* 0x000000162d047c23 */ /* 0x002fc80008010803 */
[----:B------:R1:W3:Y:S01]  /*146a0*/  MUFU.EX2 R198, R4 ;  /* 0x0000000400c67308 */ /* 0x0002e20000000800 */
[C---:B------:R-:W-:Y:S06]  /*146b0*/  HMMA.16816.F32.BF16 R84, R8.reuse, R40, R84 ;  /* 0x000000280854723c */ /* 0x040fec0000041854 */
[----:B------:R-:W-:Y:S01]  /*146c0*/  HMMA.16816.F32.BF16 R96, R8, R42, R96 ;  /* 0x0000002a0860723c */ /* 0x000fe20000041860 */
[----:B-1----:R-:W-:Y:S01]  /*146d0*/  FFMA.FTZ R4, R215, UR22, -R2 ;  /* 0x00000016d7047c23 */ /* 0x002fe20008010802 */
[----:B---3--:R-:W-:-:S03]  /*146e0*/  F2FP.BF16.F32.PACK_AB R6, R198, R202 ;  /* 0x000000cac606723e */ /* 0x008fc600000010ff */
[----:B------:R1:W-:Y:S02]  /*146f0*/  MUFU.EX2 R195, R4 ;  /* 0x0000000400c37308 */ /* 0x0003e40000000800 */
[--C-:B-1----:R-:W-:Y:S01]  /*14700*/  FFMA.FTZ R4, R206, UR22, -R2.reuse ;  /* 0x00000016ce047c23 */ /* 0x102fe20008010802 */
[----:B------:R-:W-:Y:S02]  /*14710*/  MOV R206, R37 ;  /* 0x0000002500ce7202 */ /* 0x000fe40000000f00 */
[----:B------:R-:W1:Y:S03]  /*14720*/  LDSM.16.MT88.4 R36, [R216+0x9800] ;  /* 0x00980000d824783b */ /* 0x000e660000004200 */
[----:B------:R3:W4:Y:S02]  /*14730*/  MUFU.EX2 R194, R4 ;  /* 0x0000000400c27308 */ /* 0x0007240000000800 */
[----:B---3--:R-:W-:Y:S01]  /*14740*/  FFMA.FTZ R4, R199, UR22, -R2 ;  /* 0x00000016c7047c23 */ /* 0x008fe20008010802 */
[----:B------:R-:W-:-:S02]  /*14750*/  MOV R199, R177 ;  /* 0x000000b100c77202 */ /* 0x000fc40000000f00 */
[----:B------:R-:W-:Y:S03]  /*14760*/  HMMA.16816.F32.BF16 R176, R8, R22, R80 ;  /* 0x0000001608b0723c */ /* 0x000fe60000041850 */
[----:B------:R3:W-:Y:S01]  /*14770*/  MUFU.EX2 R193, R4 ;  /* 0x0000000400c17308 */ /* 0x0007e20000000800 */
[----:B------:R-:W5:Y:S01]  /*14780*/  LDSM.16.MT88.4 R20, [R218+0xb800] ;  /* 0x00b80000da14783b */ /* 0x000f620000004200 */
[----:B----4-:R-:W-:Y:S02]  /*14790*/  F2FP.BF16.F32.PACK_AB R5, R194, R195 ;  /* 0x000000c3c205723e */ /* 0x010fe400000010ff */
[----:B------:R-:W-:Y:S01]  /*147a0*/  FFMA.FTZ R8, R212, UR22, -R0 ;  /* 0x00000016d4087c23 */ /* 0x000fe20008010800 */
[----:B------:R-:W-:Y:S02]  /*147b0*/  MOV R10, R169 ;  /* 0x000000a9000a7202 */ /* 0x000fe40000000f00 */
[----:B------:R-:W-:Y:S01]  /*147c0*/  MOV R11, R170 ;  /* 0x000000aa000b7202 */ /* 0x000fe20000000f00 */
[----:B---3--:R-:W-:Y:S01]  /*147d0*/  FFMA.FTZ R4, R107, UR22, -R2 ;  /* 0x000000166b047c23 */ /* 0x008fe20008010802 */
[----:B------:R-:W-:-:S03]  /*147e0*/  MOV R107, R183 ;  /* 0x000000b7006b7202 */ /* 0x000fc60000000f00 */
[----:B------:R3:W4:Y:S02]  /*147f0*/  MUFU.EX2 R192, R4 ;  /* 0x0000000400c07308 */ /* 0x0007240000000800 */
[----:B---3--:R-:W-:Y:S01]  /*14800*/  FFMA.FTZ R4, R245, UR22, -R0 ;  /* 0x00000016f5047c23 */ /* 0x008fe20008010800 */
[----:B------:R-:W-:Y:S02]  /*14810*/  MOV R245, R191 ;  /* 0x000000bf00f57202 */ /* 0x000fe40000000f00 */
[----:B----4-:R-:W-:-:S03]  /*14820*/  F2FP.BF16.F32.PACK_AB R7, R192, R193 ;  /* 0x000000c1c007723e */ /* 0x010fc600000010ff */
[----:B------:R3:W-:Y:S02]  /*14830*/  MUFU.EX2 R191, R4 ;  /* 0x0000000400bf7308 */ /* 0x0007e40000000800 */
[----:B---3--:R-:W-:Y:S01]  /*14840*/  FFMA.FTZ R4, R238, UR22, -R0 ;  /* 0x00000016ee047c23 */ /* 0x008fe20008010800 */
[----:B------:R-:W-:Y:S01]  /*14850*/  IMAD.MOV.U32 R238, RZ, RZ, R172 ;  /* 0x000000ffffee7224 */ /* 0x000fe200078e00ac */
[----:B------:R-:W-:Y:S02]  /*14860*/  MOV R172, R173 ;  /* 0x000000ad00ac7202 */ /* 0x000fe40000000f00 */
[----:B------:R-:W-:Y:S02]  /*14870*/  MOV R173, R174 ;  /* 0x000000ae00ad7202 */ /* 0x000fe40000000f00 */
[----:B------:R-:W-:Y:S02]  /*14880*/  MOV R174, R175 ;  /* 0x000000af00ae7202 */ /* 0x000fe40000000f00 */
[----:B------:R-:W-:-:S02]  /*14890*/  MOV R212, R172 ;  /* 0x000000ac00d47202 */ /* 0x000fc40000000f00 */
[----:B------:R-:W-:Y:S02]  /*148a0*/  MOV R172, R173 ;  /* 0x000000ad00ac7202 */ /* 0x000fe40000000f00 */
[----:B------:R-:W-:Y:S02]  /*148b0*/  MOV R173, R174 ;  /* 0x000000ae00ad7202 */ /* 0x000fe40000000f00 */
[----:B------:R-:W-:Y:S02]  /*148c0*/  MOV R174, R180 ;  /* 0x000000b400ae7202 */ /* 0x000fe40000000f00 */
[----:B------:R-:W-:Y:S01]  /*148d0*/  MOV R180, R181 ;  /* 0x000000b500b47202 */ /* 0x000fe20000000f00 */
[----:B------:R-:W-:Y:S01]  /*148e0*/  IMAD.MOV.U32 R45, RZ, RZ, R173 ;  /* 0x000000ffff2d7224 */ /* 0x000fe200078e00ad */
[----:B------:R-:W-:Y:S02]  /*148f0*/  MOV R181, R189 ;  /* 0x000000bd00b57202 */ /* 0x000fe40000000f00 */
[----:B------:R3:W-:Y:S01]  /*14900*/  MUFU.EX2 R189, R8 ;  /* 0x0000000800bd7308 */ /* 0x0007e20000000800 */
[----:B------:R-:W-:-:S02]  /*14910*/  MOV R175, R185 ;  /* 0x000000b900af7202 */ /* 0x000fc40000000f00 */
[----:B------:R-:W-:Y:S02]  /*14920*/  MOV R211, R180 ;  /* 0x000000b400d37202 */ /* 0x000fe40000000f00 */
[----:B------:R-:W-:Y:S02]  /*14930*/  MOV R180, R181 ;  /* 0x000000b500b47202 */ /* 0x000fe40000000f00 */
[----:B------:R-:W-:Y:S02]  /*14940*/  MOV R181, R182 ;  /* 0x000000b600b57202 */ /* 0x000fe40000000f00 */
[----:B------:R-:W-:Y:S02]  /*14950*/  MOV R185, R190 ;  /* 0x000000be00b97202 */ /* 0x000fe40000000f00 */
[----:B------:R-:W-:Y:S01]  /*14960*/  MOV R182, R186 ;  /* 0x000000ba00b67202 */ /* 0x000fe20000000f00 */
[----:B------:R4:W5:Y:S01]  /*14970*/  MUFU.EX2 R190, R4 ;  /* 0x0000000400be7308 */ /* 0x0009620000000800 */
[----:B------:R-:W-:-:S02]  /*14980*/  MOV R47, R174 ;  /* 0x000000ae002f7202 */ /* 0x000fc40000000f00 */
[----:B------:R-:W-:Y:S01]  /*14990*/  MOV R215, R182 ;  /* 0x000000b600d77202 */ /* 0x000fe20000000f00 */
[----:B---3--:R-:W-:Y:S01]  /*149a0*/  FFMA.FTZ R8, R208, UR22, -R0 ;  /* 0x00000016d0087c23 */ /* 0x008fe20008010800 */
[----:B------:R-:W-:Y:S02]  /*149b0*/  MOV R208, R184 ;  /* 0x000000b800d07202 */ /* 0x000fe40000000f00 */
[----:B------:R-:W-:Y:S02]  /*149c0*/  MOV R184, R188 ;  /* 0x000000bc00b87202 */ /* 0x000fe40000000f00 */
[----:B------:R3:W-:Y:S01]  /*149d0*/  MUFU.EX2 R188, R8 ;  /* 0x0000000800bc7308 */ /* 0x0007e20000000800 */
[----:B------:R-:W-:Y:S02]  /*149e0*/  MOV R83, R47 ;  /* 0x0000002f00537202 */ /* 0x000fe40000000f00 */
[----:B------:R-:W-:Y:S02]  /*149f0*/  MOV R47, R180 ;  /* 0x000000b4002f7202 */ /* 0x000fe40000000f00 */
[----:B----4-:R-:W-:-:S02]  /*14a00*/  F2FP.BF16.F32.PACK_AB R4, R203, R205 ;  /* 0x000000cdcb04723e */ /* 0x010fc400000010ff */
[----:B------:R-:W-:-:S05]  /*14a10*/  MOV R9, R47 ;  /* 0x0000002f00097202 */ /* 0x000fca0000000f00 */
[C---:B--2---:R-:W-:Y:S01]  /*14a20*/  HMMA.16816.F32.BF16 R160, R4.reuse, R28, R112 ;  /* 0x0000001c04a0723c */ /* 0x044fe20000041870 */
[----:B---3--:R-:W-:Y:S01]  /*14a30*/  FFMA.FTZ R8, R201, UR22, -R0 ;  /* 0x00000016c9087c23 */ /* 0x008fe20008010800 */
[----:B------:R-:W-:Y:S02]  /*14a40*/  MOV R201, R175 ;  /* 0x000000af00c97202 */ /* 0x000fe40000000f00 */
[----:B------:R-:W-:Y:S02]  /*14a50*/  MOV R175, R187 ;  /* 0x000000bb00af7202 */ /* 0x000fe40000000f00 */
[----:B------:R-:W-:Y:S01]  /*14a60*/  HMMA.16816.F32.BF16 R40, R4, R34, R72 ;  /* 0x000000220428723c */ /* 0x000fe20000041848 */
[----:B------:R2:W-:Y:S01]  /*14a70*/  MUFU.EX2 R187, R8 ;  /* 0x0000000800bb7308 */ /* 0x0005e20000000800 */
[----:B------:R-:W-:-:S04]  /*14a80*/  MOV R115, R100 ;  /* 0x0000006400737202 */ /* 0x000fc80000000f00 */
[C---:B------:R-:W-:Y:S06]  /*14a90*/  HMMA.16816.F32.BF16 R144, R4.reuse, R24, R76 ;  /* 0x000000180490723c */ /* 0x040fec000004184c */
[----:B------:R-:W-:Y:S01]  /*14aa0*/  HMMA.16816.F32.BF16 R156, R4, R26, R88 ;  /* 0x0000001a049c723c */ /* 0x000fe20000041858 */
[----:B--2---:R-:W-:Y:S01]  /*14ab0*/  FFMA.FTZ R8, R196, UR22, -R0 ;  /* 0x00000016c4087c23 */ /* 0x004fe20008010800 */
[----:B------:R-:W-:-:S04]  /*14ac0*/  MOV R196, R172 ;  /* 0x000000ac00c47202 */ /* 0x000fc80000000f00 */
[C---:B-1----:R-:W-:Y:S01]  /*14ad0*/  HMMA.16816.F32.BF16 R48, R4.reuse, R36, R48 ;  /* 0x000000240430723c */ /* 0x042fe20000041830 */
[----:B------:R1:W-:Y:S05]  /*14ae0*/  MUFU.EX2 R186, R8 ;  /* 0x0000000800ba7308 */ /* 0x0003ea0000000800 */
[C---:B------:R-:W-:Y:S06]  /*14af0*/  HMMA.16816.F32.BF16 R52, R4.reuse, R38, R52 ;  /* 0x000000260434723c */ /* 0x040fec0000041834 */
[C---:B------:R-:W-:Y:S06]  /*14b00*/  HMMA.16816.F32.BF16 R60, R4.reuse, R32, R60 ;  /* 0x00000020043c723c */ /* 0x040fec000004183c */
[----:B------:R-:W-:Y:S01]  /*14b10*/  HMMA.16816.F32.BF16 R72, R4, R16, R128 ;  /* 0x000000100448723c */ /* 0x000fe20000041880 */
[----:B-1----:R-:W-:Y:S01]  /*14b20*/  FFMA.FTZ R8, R249, UR22, -R12 ;  /* 0x00000016f9087c23 */ /* 0x002fe2000801080c */
[----:B------:R-:W-:-:S03]  /*14b30*/  MOV R249, R185 ;  /* 0x000000b900f97202 */ /* 0x000fc60000000f00 */
[----:B------:R1:W-:Y:S01]  /*14b40*/  MUFU.EX2 R185, R8 ;  /* 0x0000000800b97308 */ /* 0x0003e20000000800 */
[C---:B------:R-:W-:Y:S01]  /*14b50*/  HMMA.16816.F32.BF16 R76, R4.reuse, R18, R124 ;  /* 0x00000012044c723c */ /* 0x040fe2000004187c */
[----:B------:R-:W2:Y:S05]  /*14b60*/  LDSM.16.MT88.4 R124, [R216+0x9c00] ;  /* 0x009c0000d87c783b */ /* 0x000eaa0000004200 */
[C---:B-----5:R-:W-:Y:S06]  /*14b70*/  HMMA.16816.F32.BF16 R88, R4.reuse, R20, R132 ;  /* 0x000000140458723c */ /* 0x060fec0000041884 */
[----:B------:R-:W-:Y:S01]  /*14b80*/  HMMA.16816.F32.BF16 R108, R4, R22, R108 ;  /* 0x00000016046c723c */ /* 0x000fe2000004186c */
[----:B-1----:R-:W-:Y:S01]  /*14b90*/  FFMA.FTZ R8, R248, UR22, -R12 ;  /* 0x00000016f8087c23 */ /* 0x002fe2000801080c */
[----:B------:R-:W-:-:S03]  /*14ba0*/  MOV R248, R184 ;  /* 0x000000b800f87202 */ /* 0x000fc60000000f00 */
[----:B------:R1:W3:Y:S02]  /*14bb0*/  MUFU.EX2 R184, R8 ;  /* 0x0000000800b87308 */ /* 0x0002e40000000800 */
[----:B-1----:R-:W-:Y:S01]  /*14bc0*/  FFMA.FTZ R8, R244, UR22, -R12 ;  /* 0x00000016f4087c23 */ /* 0x002fe2000801080c */
[----:B------:R-:W-:Y:S02]  /*14bd0*/  MOV R244, R175 ;  /* 0x000000af00f47202 */ /* 0x000fe40000000f00 */
[----:B------:R-:W-:Y:S03]  /*14be0*/  HMMA.16816.F32.BF16 R172, R4, R30, R116 ;  /* 0x0000001e04ac723c */ /* 0x000fe60000041874 */
[----:B------:R1:W-:Y:S04]  /*14bf0*/  MUFU.EX2 R183, R8 ;  /* 0x0000000800b77308 */ /* 0x0003e80000000800 */
[----:B------:R-:W-:-:S02]  /*14c00*/  F2FP.BF16.F32.PACK_AB R4, R190, R191 ;  /* 0x000000bfbe04723e */ /* 0x000fc400000010ff */
[----:B---3--:R-:W-:Y:S02]  /*14c10*/  F2FP.BF16.F32.PACK_AB R5, R184, R185 ;  /* 0x000000b9b805723e */ /* 0x008fe400000010ff */
[----:B------:R-:W-:Y:S01]  /*14c20*/  F2FP.BF16.F32.PACK_AB R6, R188, R189 ;  /* 0x000000bdbc06723e */ /* 0x000fe200000010ff */
[----:B-1----:R-:W-:Y:S01]  /*14c30*/  FFMA.FTZ R8, R240, UR22, -R12 ;  /* 0x00000016f0087c23 */ /* 0x002fe2000801080c */
[----:B------:R-:W-:Y:S02]  /*14c40*/  MOV R240, R45 ;  /* 0x0000002d00f07202 */ /* 0x000fe40000000f00 */
[----:B------:R-:W-:Y:S02]  /*14c50*/  MOV R45, R181 ;  /* 0x000000b5002d7202 */ /* 0x000fe40000000f00 */
[----:B------:R1:W3:Y:S02]  /*14c60*/  MUFU.EX2 R181, R8 ;  /* 0x0000000800b57308 */ /* 0x0002e40000000800 */
[--C-:B-1----:R-:W-:Y:S01]  /*14c70*/  FFMA.FTZ R8, R106, UR22, -R0.reuse ;  /* 0x000000166a087c23 */ /* 0x102fe20008010800 */
[----:B------:R-:W-:Y:S01]  /*14c80*/  FFMA.FTZ R0, R46, UR22, -R0 ;  /* 0x000000162e007c23 */ /* 0x000fe20008010800 */
[----:B---3--:R-:W-:-:S04]  /*14c90*/  F2FP.BF16.F32.PACK_AB R7, R181, R183 ;  /* 0x000000b7b507723e */ /* 0x008fc800000010ff */
[----:B------:R-:W-:Y:S03]  /*14ca0*/  MUFU.EX2 R182, R8 ;  /* 0x0000000800b67308 */ /* 0x000fe60000000800 */
[C---:B------:R-:W-:Y:S05]  /*14cb0*/  HMMA.16816.F32.BF16 R56, R4.reuse, R26, R56 ;  /* 0x0000001a0438723c */ /* 0x040fea0000041838 */
[----:B------:R1:W3:Y:S01]  /*14cc0*/  MUFU.EX2 R180, R0 ;  /* 0x0000000000b47308 */ /* 0x0002e20000000800 */
[C---:B------:R-:W-:Y:S06]  /*14cd0*/  HMMA.16816.F32.BF16 R64, R4.reuse, R24, R64 ;  /* 0x000000180440723c */ /* 0x040fec0000041840 */
        /* <DEDUP_REMOVED lines=8> */
[----:B------:R-:W-:-:S02]  /*14d60*/  MOV R178, R10 ;  /* 0x0000000a00b27202 */ /* 0x000fc40000000f00 */
[----:B------:R-:W-:Y:S01]  /*14d70*/  MOV R177, R11 ;  /* 0x0000000b00b17202 */ /* 0x000fe20000000f00 */
[--C-:B-1----:R-:W-:Y:S01]  /*14d80*/  FFMA.FTZ R0, R237, UR22, -R3.reuse ;  /* 0x00000016ed007c23 */ /* 0x102fe20008010803 */
[----:B------:R-:W-:Y:S01]  /*14d90*/  MOV R179, R9 ;  /* 0x0000000900b37202 */ /* 0x000fe20000000f00 */
[C---:B------:R-:W-:Y:S01]  /*14da0*/  HMMA.16816.F32.BF16 R164, R4.reuse, R28, R164 ;  /* 0x0000001c04a4723c */ /* 0x040fe200000418a4 */
[----:B------:R-:W-:Y:S01]  /*14db0*/  MOV R237, R83 ;  /* 0x0000005300ed7202 */ /* 0x000fe20000000f00 */
[----:B------:R1:W-:Y:S01]  /*14dc0*/  MUFU.EX2 R106, R0 ;  /* 0x00000000006a7308 */ /* 0x0003e20000000800 */
[----:B------:R-:W-:Y:S03]  /*14dd0*/  LDSM.16.MT88.4 R80, [R216+0xbc00] ;  /* 0x00bc0000d850783b */ /* 0x000fe60000004200 */
[C---:B------:R-:W-:Y:S01]  /*14de0*/  HMMA.16816.F32.BF16 R84, R4.reuse, R20, R84 ;  /* 0x000000140454723c */ /* 0x040fe20000041854 */
[----:B------:R-:W-:Y:S05]  /*14df0*/  LDSM.16.MT88.4 R8, [R218+0xbc00] ;  /* 0x00bc0000da08783b */ /* 0x000fea0000004200 */
[C---:B------:R-:W-:Y:S06]  /*14e00*/  HMMA.16816.F32.BF16 R36, R4.reuse, R38, R120 ;  /* 0x000000260424723c */ /* 0x040fec0000041878 */
[C---:B------:R-:W-:Y:S01]  /*14e10*/  HMMA.16816.F32.BF16 R28, R4.reuse, R30, R136 ;  /* 0x0000001e041c723c */ /* 0x040fe20000041888 */
[----:B-1----:R-:W-:Y:S01]  /*14e20*/  FFMA.FTZ R0, R210, UR22, -R3 ;  /* 0x00000016d2007c23 */ /* 0x002fe20008010803 */
[----:B------:R-:W-:Y:S01]  /*14e30*/  IMAD.MOV.U32 R210, RZ, RZ, R101 ;  /* 0x000000ffffd27224 */ /* 0x000fe200078e0065 */
[----:B------:R-:W1:Y:S02]  /*14e40*/  LDSM.16.MT88.4 R136, [R218+0x9c00] ;  /* 0x009c0000da88783b */ /* 0x000e640000004200 */
[----:B------:R4:W5:Y:S01]  /*14e50*/  MUFU.EX2 R101, R0 ;  /* 0x0000000000657308 */ /* 0x0009620000000800 */
[----:B------:R-:W-:Y:S07]  /*14e60*/  HMMA.16816.F32.BF16 R20, R4, R22, R96 ;  /* 0x000000160414723c */ /* 0x000fee0000041860 */
[----:B------:R-:W-:Y:S01]  /*14e70*/  FFMA.FTZ R4, R178, R44, R177 ;  /* 0x0000002cb2047223 */ /* 0x000fe200000100b1 */
[----:B------:R-:W-:-:S02]  /*14e80*/  F2FP.BF16.F32.PACK_AB R96, R186, R187 ;  /* 0x000000bbba60723e */ /* 0x000fc400000010ff */
[----:B---3--:R-:W-:Y:S01]  /*14e90*/  F2FP.BF16.F32.PACK_AB R98, R180, R182 ;  /* 0x000000b6b462723e */ /* 0x008fe200000010ff */
[--C-:B----4-:R-:W-:Y:S01]  /*14ea0*/  FFMA.FTZ R0, R200, UR22, -R3.reuse ;  /* 0x00000016c8007c23 */ /* 0x110fe20008010803 */
[----:B------:R-:W-:Y:S01]  /*14eb0*/  FFMA.FTZ R3, R197, UR22, -R3 ;  /* 0x00000016c5037c23 */ /* 0x000fe20008010803 */
[----:B------:R-:W-:Y:S02]  /*14ec0*/  MOV R197, R45 ;  /* 0x0000002d00c57202 */ /* 0x000fe40000000f00 */
[----:B------:R3:W-:Y:S01]  /*14ed0*/  MUFU.EX2 R100, R0 ;  /* 0x0000000000647308 */ /* 0x0007e20000000800 */
[----:B------:R-:W-:Y:S02]  /*14ee0*/  MOV R200, R215 ;  /* 0x000000d700c87202 */ /* 0x000fe40000000f00 */
[----:B------:R-:W-:Y:S02]  /*14ef0*/  MOV R215, R168 ;  /* 0x000000a800d77202 */ /* 0x000fe40000000f00 */
[----:B-----5:R-:W-:-:S03]  /*14f00*/  F2FP.BF16.F32.PACK_AB R92, R101, R106 ;  /* 0x0000006a655c723e */ /* 0x020fc600000010ff */
[----:B------:R4:W5:Y:S01]  /*14f10*/  MUFU.EX2 R47, R3 ;  /* 0x00000003002f7308 */ /* 0x0009620000000800 */
[----:B---3--:R-:W-:Y:S01]  /*14f20*/  FFMA.FTZ R0, R243, UR22, -R2 ;  /* 0x00000016f3007c23 */ /* 0x008fe20008010802 */
[----:B------:R-:W-:Y:S02]  /*14f30*/  MOV R243, R171 ;  /* 0x000000ab00f37202 */ /* 0x000fe40000000f00 */
[----:B------:R-:W-:Y:S04]  /*14f40*/  LDSM.16.MT88.4 R168, [R218+0xac00] ;  /* 0x00ac0000daa8783b */ /* 0x000fe80000004200 */
[----:B------:R3:W-:Y:S01]  /*14f50*/  MUFU.EX2 R46, R0 ;  /* 0x00000000002e7308 */ /* 0x0007e20000000800 */
[----:B------:R-:W-:Y:S01]  /*14f60*/  FADD.FTZ R6, R243, R4 ;  /* 0x00000004f3067221 */ /* 0x000fe20000010000 */
[----:B----4-:R-:W-:-:S02]  /*14f70*/  MOV R3, R154 ;  /* 0x0000009a00037202 */ /* 0x010fc40000000f00 */
[----:B-----5:R-:W-:Y:S01]  /*14f80*/  F2FP.BF16.F32.PACK_AB R94, R47, R100 ;  /* 0x000000642f5e723e */ /* 0x020fe200000010ff */
[----:B---3--:R-:W-:Y:S01]  /*14f90*/  FFMA.FTZ R0, R214, UR22, -R2 ;  /* 0x00000016d6007c23 */ /* 0x008fe20008010802 */
[----:B------:R-:W-:-:S03]  /*14fa0*/  MOV R214, R152 ;  /* 0x0000009800d67202 */ /* 0x000fc60000000f00 */
[----:B------:R3:W4:Y:S02]  /*14fb0*/  MUFU.EX2 R45, R0 ;  /* 0x00000000002d7308 */ /* 0x0007240000000800 */
[--C-:B---3--:R-:W-:Y:S01]  /*14fc0*/  FFMA.FTZ R0, R207, UR22, -R2.reuse ;  /* 0x00000016cf007c23 */ /* 0x108fe20008010802 */
[----:B------:R-:W-:Y:S01]  /*14fd0*/  FFMA.FTZ R2, R204, UR22, -R2 ;  /* 0x00000016cc027c23 */ /* 0x000fe20008010802 */
[----:B------:R-:W-:-:S04]  /*14fe0*/  MOV R204, R155 ;  /* 0x0000009b00cc7202 */ /* 0x000fc80000000f00 */
[----:B------:R3:W-:Y:S01]  /*14ff0*/  MUFU.EX2 R27, R0 ;  /* 0x00000000001b7308 */ /* 0x0007e20000000800 */
[----:B------:R-:W-:Y:S01]  /*15000*/  MOV R207, R153 ;  /* 0x0000009900cf7202 */ /* 0x000fe20000000f00 */
[----:B------:R-:W-:Y:S01]  /*15010*/  FFMA.FTZ R3, R3, R14, R204 ;  /* 0x0000000e03037223 */ /* 0x000fe200000100cc */
[----:B------:R-:W5:Y:S01]  /*15020*/  LDSM.16.MT88.4 R152, [R216+0xac00] ;  /* 0x00ac0000d898783b */ /* 0x000f620000004200 */
[----:B----4-:R-:W-:-:S04]  /*15030*/  F2FP.BF16.F32.PACK_AB R93, R45, R46 ;  /* 0x0000002e2d5d723e */ /* 0x010fc800000010ff */
[----:B------:R4:W2:Y:S01]  /*15040*/  MUFU.EX2 R26, R2 ;  /* 0x00000002001a7308 */ /* 0x0008a20000000800 */
[----:B---3--:R-:W-:-:S07]  /*15050*/  FFMA.FTZ R0, R246, UR22, -R12 ;  /* 0x00000016f6007c23 */ /* 0x008fce000801080c */
[----:B------:R3:W1:Y:S01]  /*15060*/  MUFU.EX2 R25, R0 ;  /* 0x0000000000197308 */ /* 0x0006620000000800 */
[----:B----4-:R-:W-:Y:S02]  /*15070*/  MOV R2, R115 ;  /* 0x0000007300027202 */ /* 0x010fe40000000f00 */
[----:B--2---:R-:W-:-:S07]  /*15080*/  F2FP.BF16.F32.PACK_AB R95, R26, R27 ;  /* 0x0000001b1a5f723e */ /* 0x004fce00000010ff */
[----:B------:R-:W-:Y:S01]  /*15090*/  HMMA.16816.F32.BF16 R112, R92, R124, R48 ;  /* 0x0000007c5c70723c */ /* 0x000fe20000041830 */
[----:B---3--:R-:W-:Y:S01]  /*150a0*/  FFMA.FTZ R0, R241, UR22, -R12 ;  /* 0x00000016f1007c23 */ /* 0x008fe2000801080c */
[----:B-1----:R-:W-:-:S04]  /*150b0*/  F2FP.BF16.F32.PACK_AB R97, R25, R107 ;  /* 0x0000006b1961723e */ /* 0x002fc800000010ff */
[C---:B------:R-:W-:Y:S01]  /*150c0*/  HMMA.16816.F32.BF16 R120, R92.reuse, R126, R52 ;  /* 0x0000007e5c78723c */ /* 0x040fe20000041834 */
[----:B------:R1:W-:Y:S05]  /*150d0*/  MUFU.EX2 R24, R0 ;  /* 0x0000000000187308 */ /* 0x0003ea0000000800 */
[C---:B------:R-:W-:Y:S06]  /*150e0*/  HMMA.16816.F32.BF16 R128, R92.reuse, R136, R60 ;  /* 0x000000885c80723c */ /* 0x040fec000004183c */
[C---:B------:R-:W-:Y:S06]  /*150f0*/  HMMA.16816.F32.BF16 R140, R92.reuse, R138, R40 ;  /* 0x0000008a5c8c723c */ /* 0x040fec0000041828 */
[----:B-----5:R-:W-:Y:S01]  /*15100*/  HMMA.16816.F32.BF16 R144, R92, R152, R144 ;  /* 0x000000985c90723c */ /* 0x020fe20000041890 */
[----:B-1----:R-:W-:-:S04]  /*15110*/  FFMA.FTZ R0, R239, UR22, -R12 ;  /* 0x00000016ef007c23 */ /* 0x002fc8000801080c */
[----:B------:R1:W2:Y:S01]  /*15120*/  MUFU.EX2 R7, R0 ;  /* 0x0000000000077308 */ /* 0x0002a20000000800 */
[C---:B------:R-:W-:Y:S06]  /*15130*/  HMMA.16816.F32.BF16 R156, R92.reuse, R154, R156 ;  /* 0x0000009a5c9c723c */ /* 0x040fec000004189c */
[C---:B------:R-:W-:Y:S06]  /*15140*/  HMMA.16816.F32.BF16 R160, R92.reuse, R168, R160 ;  /* 0x000000a85ca0723c */ /* 0x040fec00000418a0 */
        /* <DEDUP_REMOVED lines=84> */
.L_x_1181:
        /* <DEDUP_REMOVED lines=28> */
.L_x_1191:
        /* <DEDUP_REMOVED lines=67> */
.L_x_1189:
        /* <DEDUP_REMOVED lines=76> */
[C---:B------:R-:W-:Y:S04]  /*16140*/  ISETP.GE.AND P6, PT, R2.reuse, R226, PT ;  /* 0x000000e20200720c */ /* 0x040fe80003fc6270 */
[----:B------:R-:W-:Y:S01]  /*16150*/  LDSM.16.M88.4 R64, [R220] ;  /* 0x00000000dc40783b */ /* 0x000fe20000000200 */
[C---:B------:R-:W-:Y:S02]  /*16160*/  ISETP.GE.AND P5, PT, R2.reuse, R225, PT ;  /* 0x000000e10200720c */ /* 0x040fe40003fa6270 */
[----:B------:R-:W-:Y:S02]  /*16170*/  ISETP.GE.AND P3, PT, R2, R224, PT ;  /* 0x000000e00200720c */ /* 0x000fe40003f66270 */
        /* <DEDUP_REMOVED lines=14> */
[----:B------:R-:W-:Y:S04]  /*16260*/  LDSM.16.M88.4 R196, [R217+0x7000] ;  /* 0x00700000d9c4783b */ /* 0x000fe80000000200 */
[C---:B------:R-:W-:Y:S01]  /*16270*/  HMMA.16816.F32.BF16 R16, R64.reuse, R18, RZ ;  /* 0x000000124010723c */ /* 0x040fe200000418ff */
[----:B------:R-:W-:Y:S05]  /*16280*/  LDSM.16.M88.4 R200, [R220+0x3000] ;  /* 0x00300000dcc8783b */ /* 0x000fea0000000200 */
[-C--:B---3--:R-:W-:Y:S01]  /*16290*/  HMMA.16816.F32.BF16 R20, R64, R32.reuse, RZ ;  /* 0x000000204014723c */ /* 0x088fe200000418ff */
[----:B------:R-:W-:Y:S05]  /*162a0*/  LDSM.16.M88.4 R204, [R221+0x3000] ;  /* 0x00300000ddcc783b */ /* 0x000fea0000000200 */
[C---:B------:R-:W-:Y:S01]  /*162b0*/  HMMA.16816.F32.BF16 R24, R60.reuse, R32, RZ ;  /* 0x000000203c18723c */ /* 0x040fe200000418ff */
[----:B------:R-:W-:Y:S05]  /*162c0*/  LDSM.16.M88.4 R208, [R217+0x8400] ;  /* 0x00840000d9d0783b */ /* 0x000fea0000000200 */
        /* <DEDUP_REMOVED lines=27> */
[-C--:B---3--:R-:W-:Y:S06]  /*16480*/  HMMA.16816.F32.BF16 R52, R176, R108.reuse, R52 ;  /* 0x0000006cb034723c */ /* 0x088fec0000041834 */
[C---:B------:R-:W-:Y:S06]  /*16490*/  HMMA.16816.F32.BF16 R56, R184.reuse, R108, R56 ;  /* 0x0000006cb838723c */ /* 0x040fec0000041838 */
[-C--:B------:R-:W-:Y:S01]  /*164a0*/  HMMA.16816.F32.BF16 R60, R184, R110.reuse, R60 ;  /* 0x0000006eb83c723c */ /* 0x080fe2000004183c */
[----:B------:R-:W-:Y:S05]  /*164b0*/  LDSM.16.M88.4 R184, [R219+0x7000] ;  /* 0x00700000dbb8783b */ /* 0x000fea0000000200 */
[----:B------:R-:W-:Y:S01]  /*164c0*/  HMMA.16816.F32.BF16 R64, R176, R110, R64 ;  /* 0x0000006eb040723c */ /* 0x000fe20000041840 */
[----:B------:R-:W3:Y:S05]  /*164d0*/  LDSM.16.M88.4 R108, [R217+0x7c00] ;  /* 0x007c0000d96c783b */ /* 0x000eea0000000200 */
[-C--:B----4-:R-:W-:Y:S01]  /*164e0*/  HMMA.16816.F32.BF16 R4, R180, R196.reuse, R4 ;  /* 0x000000c4b404723c */ /* 0x090fe20000041804 */
[----:B------:R-:W4:Y:S05]  /*164f0*/  LDSM.16.M88.4 R176, [R221+0x2000] ;  /* 0x00200000ddb0783b */ /* 0x000f2a0000000200 */
        /* <DEDUP_REMOVED lines=21> */
[----:B------:R-:W3:Y:S05]  /*16650*/  LDSM.16.M88.4 R180, [R220+0x4000] ;  /* 0x00400000dcb4783b */ /* 0x000eea0000000200 */
[C---:B------:R-:W-:Y:S06]  /*16660*/  HMMA.16816.F32.BF16 R8, R204.reuse, R184, R8 ;  /* 0x000000b8cc08723c */ /* 0x040fec0000041808 */
[-C--:B------:R-:W-:Y:S06]  /*16670*/  HMMA.16816.F32.BF16 R12, R204, R186.reuse, R12 ;  /* 0x000000bacc0c723c */ /* 0x080fec000004180c */
[C---:B------:R-:W-:Y:S01]  /*16680*/  HMMA.16816.F32.BF16 R16, R176.reuse, R186, R16 ;  /* 0x000000bab010723c */ /* 0x040fe20000041810 */
[----:B------:R-:W4:Y:S05]  /*16690*/  LDSM.16.M88.4 R184, [R217+0x8800] ;  /* 0x00880000d9b8783b */ /* 0x000f2a0000000200 */
[-C--:B-----5:R-:W-:Y:S06]  /*166a0*/  HMMA.16816.F32.BF16 R20, R176, R196.reuse, R20 ;  /* 0x000000c4b014723c */ /* 0x0a0fec0000041814 */
        /* <DEDUP_REMOVED lines=31> */
[-C--:B-----5:R-:W-:Y:S06]  /*168a0*/  HMMA.16816.F32.BF16 R52, R180, R196.reuse, R52 ;  /* 0x000000c4b434723c */ /* 0x0a0fec0000041834 */
[C---:B------:R-:W-:Y:S06]  /*168b0*/  HMMA.16816.F32.BF16 R56, R200.reuse, R196, R56 ;  /* 0x000000c4c838723c */ /* 0x040fec0000041838 */
[-C--:B------:R-:W-:Y:S06]  /*168c0*/  HMMA.16816.F32.BF16 R60, R200, R198.reuse, R60 ;  /* 0x000000c6c83c723c */ /* 0x080fec000004183c */
[----:B------:R-:W-:Y:S06]  /*168d0*/  HMMA.16816.F32.BF16 R64, R180, R198, R64 ;  /* 0x000000c6b440723c */ /* 0x000fec0000041840 */
[-C--:B-1----:R-:W-:Y:S06]  /*168e0*/  HMMA.16816.F32.BF16 R4, R188, R212.reuse, R4 ;  /* 0x000000d4bc04723c */ /* 0x082fec0000041804 */
[C---:B--2---:R-:W-:Y:S06]  /*168f0*/  HMMA.16816.F32.BF16 R8, R108.reuse, R212, R8 ;  /* 0x000000d46c08723c */ /* 0x044fec0000041808 */
[-C--:B------:R-:W-:Y:S06]  /*16900*/  HMMA.16816.F32.BF16 R12, R108, R214.reuse, R12 ;  /* 0x000000d66c0c723c */ /* 0x080fec000004180c */
[C---:B------:R-:W-:Y:S06]  /*16910*/  HMMA.16816.F32.BF16 R16, R188.reuse, R214, R16 ;  /* 0x000000d6bc10723c */ /* 0x040fec0000041810 */
[-C--:B---3--:R-:W-:Y:S05]  /*16920*/  HMMA.16816.F32.BF16 R20, R188, R176.reuse, R20 ;  /* 0x000000b0bc14723c */ /* 0x088fea0000041814 */
[----:B------:R-:W-:Y:S01]  /*16930*/  FMUL.FTZ R4, R4, UR10 ;  /* 0x0000000a04047c20 */ /* 0x000fe20008410000 */
[C---:B------:R-:W-:Y:S03]  /*16940*/  HMMA.16816.F32.BF16 R24, R108.reuse, R176, R24 ;  /* 0x000000b06c18723c */ /* 0x040fe60000041818 */
[----:B------:R1:W2:Y:S02]  /*16950*/  MUFU.TANH R180, R4 ;  /* 0x0000000400b47308 */ /* 0x0002a40000002400 */
[----:B------:R-:W-:Y:S01]  /*16960*/  FMUL.FTZ R5, R5, UR10 ;  /* 0x0000000a05057c20 */ /* 0x000fe20008410000 */
[-C--:B------:R-:W-:Y:S05]  /*16970*/  HMMA.16816.F32.BF16 R28, R108, R178.reuse, R28 ;  /* 0x000000b26c1c723c */ /* 0x080fea000004181c */
[----:B------:R-:W-:Y:S01]  /*16980*/  FMUL.FTZ R6, R6, UR10 ;  /* 0x0000000a06067c20 */ /* 0x000fe20008410000 */
[C---:B------:R-:W-:Y:S01]  /*16990*/  HMMA.16816.F32.BF16 R32, R188.reuse, R178, R32 ;  /* 0x000000b2bc20723c */ /* 0x040fe20000041820 */
[----:B------:R-:W-:Y:S04]  /*169a0*/  MUFU.TANH R179, R5 ;  /* 0x0000000500b37308 */ /* 0x000fe80000002400 */
[----:B------:R-:W-:Y:S01]  /*169b0*/  FMUL.FTZ R181, R7, UR10 ;  /* 0x0000000a07b57c20 */ /* 0x000fe20008410000 */
[-C--:B------:R-:W-:Y:S05]  /*169c0*/  HMMA.16816.F32.BF16 R36, R188, R192.reuse, R36 ;  /* 0x000000c0bc24723c */ /* 0x080fea0000041824 */
[----:B------:R3:W4:Y:S01]  /*169d0*/  MUFU.TANH R182, R6 ;  /* 0x0000000600b67308 */ /* 0x0007220000002400 */
[----:B------:R-:W-:Y:S01]  /*169e0*/  FMUL.FTZ R176, R8, UR10 ;  /* 0x0000000a08b07c20 */ /* 0x000fe20008410000 */
[C---:B------:R-:W-:Y:S04]  /*169f0*/  HMMA.16816.F32.BF16 R40, R108.reuse, R192, R40 ;  /* 0x000000c06c28723c */ /* 0x040fe80000041828 */
[----:B------:R-:W-:Y:S02]  /*16a00*/  FMUL.FTZ R9, R9, UR10 ;  /* 0x0000000a09097c20 */ /* 0x000fe40008410000 */
[-C--:B------:R-:W-:Y:S02]  /*16a10*/  HMMA.16816.F32.BF16 R44, R108, R194.reuse, R44 ;  /* 0x000000c26c2c723c */ /* 0x080fe4000004182c */
[----:B------:R-:W5:Y:S03]  /*16a20*/  MUFU.TANH R181, R181 ;  /* 0x000000b500b57308 */ /* 0x000f660000002400 */
[C-C-:B-1----:R-:W-:Y:S01]  /*16a30*/  IMAD.IADD R4, R228.reuse, 0x1, -R0.reuse ;  /* 0x00000001e4047824 */ /* 0x142fe200078e0a00 */
[C---:B------:R-:W-:Y:S06]  /*16a40*/  HMMA.16816.F32.BF16 R48, R188.reuse, R194, R48 ;  /* 0x000000c2bc30723c */ /* 0x040fec0000041830 */
[----:B------:R-:W1:Y:S01]  /*16a50*/  MUFU.TANH R176, R176 ;  /* 0x000000b000b07308 */ /* 0x000e620000002400 */
[C---:B------:R-:W-:Y:S01]  /*16a60*/  IMAD.IADD R8, R227.reuse, 0x1, -R0 ;  /* 0x00000001e3087824 */ /* 0x040fe200078e0a00 */
[-C--:B------:R-:W-:Y:S08]  /*16a70*/  HMMA.16816.F32.BF16 R52, R188, R204.reuse, R52 ;  /* 0x000000ccbc34723c */ /* 0x080ff00000041834 */
[----:B------:R1:W1:Y:S01]  /*16a80*/  MUFU.TANH R101, R9 ;  /* 0x0000000900657308 */ /* 0x0002620000002400 */
[C---:B------:R-:W-:Y:S04]  /*16a90*/  HMMA.16816.F32.BF16 R56, R108.reuse, R204, R56 ;  /* 0x000000cc6c38723c */ /* 0x040fe80000041838 */
[----:B---3--:R-:W-:Y:S02]  /*16aa0*/  IABS R6, R4 ;  /* 0x0000000400067213 */ /* 0x008fe40000000000 */
[-C--:B------:R-:W-:Y:S05]  /*16ab0*/  HMMA.16816.F32.BF16 R60, R108, R206.reuse, R60 ;  /* 0x000000ce6c3c723c */ /* 0x080fea000004183c */
[----:B------:R-:W-:Y:S01]  /*16ac0*/  IABS R8, R8 ;  /* 0x0000000800087213 */ /* 0x000fe20000000000 */
[----:B------:R-:W-:Y:S05]  /*16ad0*/  HMMA.16816.F32.BF16 R64, R188, R206, R64 ;  /* 0x000000cebc40723c */ /* 0x000fea0000041840 */
[----:B------:R-:W-:Y:S01]  /*16ae0*/  I2FP.F32.S32 R8, R8 ;  /* 0x0000000800087245 */ /* 0x000fe20000201400 */
[--C-:B------:R-:W-:Y:S01]  /*16af0*/  IMAD.IADD R5, R227, 0x1, -R2.reuse ;  /* 0x00000001e3057824 */ /* 0x100fe200078e0a02 */
[----:B------:R-:W-:Y:S01]  /*16b00*/  I2FP.F32.S32 R6, R6 ;  /* 0x0000000600067245 */ /* 0x000fe20000201400 */
[----:B------:R-:W-:Y:S03]  /*16b10*/  IMAD.IADD R7, R228, 0x1, -R2 ;  /* 0x00000001e4077824 */ /* 0x000fe600078e0a02 */
[----:B------:R-:W-:Y:S01]  /*16b20*/  IABS R5, R5 ;  /* 0x0000000500057213 */ /* 0x000fe20000000000 */
[----:B------:R-:W-:Y:S01]  /*16b30*/  FMUL.FTZ R177, R10, UR10 ;  /* 0x0000000a0ab17c20 */ /* 0x000fe20008410000 */
[----:B------:R-:W-:Y:S01]  /*16b40*/  IABS R4, R7 ;  /* 0x0000000700047213 */ /* 0x000fe20000000000 */
[----:B------:R-:W-:Y:S01]  /*16b50*/  FMUL.FTZ R178, R11, UR10 ;  /* 0x0000000a0bb27c20 */ /* 0x000fe20008410000 */
[----:B------:R-:W-:Y:S01]  /*16b60*/  I2FP.F32.S32 R5, R5 ;  /* 0x0000000500057245 */ /* 0x000fe20000201400 */
[----:B--2---:R-:W-:Y:S01]  /*16b70*/  FFMA.FTZ R180, R8, -UR19, R180 ;  /* 0x8000001308b47c23 */ /* 0x004fe200080100b4 */
[----:B------:R-:W-:Y:S01]  /*16b80*/  IMAD.IADD R110, R229, 0x1, -R0 ;  /* 0x00000001e56e7824 */ /* 0x000fe200078e0a00 */
[----:B------:R-:W-:Y:S01]  /*16b90*/  I2FP.F32.S32 R4, R4 ;  /* 0x0000000400047245 */ /* 0x000fe20000201400 */
[----:B----4-:R-:W-:Y:S01]  /*16ba0*/  FFMA.FTZ R182, R6, -UR19, R182 ;  /* 0x8000001306b67c23 */ /* 0x010fe200080100b6 */
[----:B------:R-:W-:Y:S01]  /*16bb0*/  FFMA.FTZ R179, R5, -UR19, R179 ;  /* 0x8000001305b37c23 */ /* 0x000fe200080100b3 */
[----:B------:R-:W-:Y:S02]  /*16bc0*/  IMAD.IADD R111, R230, 0x1, -R0 ;  /* 0x00000001e66f7824 */ /* 0x000fe400078e0a00 */
[----:B-----5:R-:W-:Y:S01]  /*16bd0*/  FFMA.FTZ R181, R4, -UR19, R181 ;  /* 0x8000001304b57c23 */ /* 0x020fe200080100b5 */
[----:B-1----:R-:W-:Y:S06]  /*16be0*/  @P0 BRA `(.L_x_1191) ;  /* 0xffffffec00180947 */ /* 0x002fec000383ffff */
.L_x_1190:
[----:B---3--:R-:W1:Y:S01]  /*16bf0*/  MUFU.TANH R8, R177 ;  /* 0x000000b100087308 */ /* 0x008e620000002400 */
[----:B------:R-:W-:Y:S01]  /*16c00*/  FMUL.FTZ R12, R12, UR10 ;  /* 0x0000000a0c0c7c20 */ /* 0x000fe20008410000 */
[----:B------:R-:W-:Y:S01]  /*16c10*/  ISETP.GE.AND P0, PT, R2, R223, PT ;  /* 0x000000df0200720c */ /* 0x000fe20003f06270 */
[--C-:B------:R-:W-:Y:S02]  /*16c20*/  IMAD.IADD R6, R229, 0x1, -R2.reuse ;  /* 0x00000001e5067824 */ /* 0x100fe400078e0a02 */
[----:B------:R-:W-:Y:S01]  /*16c30*/  FMUL.FTZ R36, R36, UR10 ;  /* 0x0000000a24247c20 */ /* 0x000fe20008410000 */
[----:B------:R-:W-:Y:S01]  /*16c40*/  FMUL.FTZ R37, R37, UR10 ;  /* 0x0000000a25257c20 */ /* 0x000fe20008410000 */
[----:B------:R-:W-:Y:S01]  /*16c50*/  FMUL.FTZ R39, R39, UR10 ;  /* 0x0000000a27277c20 */ /* 0x000fe20008410000 */
[----:B------:R-:W-:Y:S02]  /*16c60*/  FMUL.FTZ R38, R38, UR10 ;  /* 0x0000000a26267c20 */ /* 0x000fe40008410000 */
[----:B------:R-:W-:Y:S01]  /*16c70*/  MUFU.TANH R108, R12 ;  /* 0x0000000c006c7308 */ /* 0x000fe20000002400 */
[----:B------:R-:W-:Y:S01]  /*16c80*/  ISETP.GE.OR P6, PT, R2, R234, !P6 ;  /* 0x000000ea0200720c */ /* 0x000fe200077c6670 */
[----:B------:R-:W-:Y:S01]  /*16c90*/  FMUL.FTZ R52, R52, UR10 ;  /* 0x0000000a34347c20 */ /* 0x000fe20008410000 */
[C---:B------:R-:W-:Y:S01]  /*16ca0*/  ISETP.GE.OR P5, PT, R2.reuse, R233, !P5 ;  /* 0x000000e90200720c */ /* 0x040fe20006fa6670 */
[----:B------:R-:W-:Y:S01]  /*16cb0*/  FMUL.FTZ R53, R53, UR10 ;  /* 0x0000000a35357c20 */ /* 0x000fe20008410000 */
[----:B------:R-:W-:Y:S01]  /*16cc0*/  ISETP.GE.OR P3, PT, R2, R232, !P3 ;  /* 0x000000e80200720c */ /* 0x000fe20005f66670 */
[----:B------:R-:W-:Y:S01]  /*16cd0*/  FMUL.FTZ R54, R54, UR10 ;  /* 0x0000000a36367c20 */ /* 0x000fe20008410000 */
[----:B------:R-:W-:Y:S03]  /*16ce0*/  ISETP.GE.OR P2, PT, R2, R231, !P0 ;  /* 0x000000e70200720c */ /* 0x000fe60004746670 */
[----:B------:R-:W2:Y:S01]  /*16cf0*/  MUFU.TANH R7, R178 ;  /* 0x000000b200077308 */ /* 0x000ea20000002400 */
[----:B------:R-:W-:Y:S01]  /*16d00*/  IMAD.IADD R2, R230, 0x1, -R2 ;  /* 0x00000001e6027824 */ /* 0x000fe200078e0a02 */
[----:B------:R-:W-:Y:S01]  /*16d10*/  IABS R6, R6 ;  /* 0x0000000600067213 */ /* 0x000fe20000000000 */
[----:B------:R-:W-:Y:S01]  /*16d20*/  FMUL.FTZ R13, R13, UR10 ;  /* 0x0000000a0d0d7c20 */ /* 0x000fe20008410000 */
[----:B------:R-:W-:Y:S01]  /*16d30*/  IABS R4, R111 ;  /* 0x0000006f00047213 */ /* 0x000fe20000000000 */
[----:B------:R-:W-:Y:S01]  /*16d40*/  FMUL.FTZ R55, R55, UR10 ;  /* 0x0000000a37377c20 */ /* 0x000fe20008410000 */
[----:B------:R-:W-:Y:S01]  /*16d50*/  IABS R11, R2 ;  /* 0x00000002000b7213 */ /* 0x000fe20000000000 */
[----:B------:R-:W-:Y:S03]  /*16d60*/  IMAD.MOV.U32 R2, RZ, RZ, R6 ;  /* 0x000000ffff027224 */ /* 0x000fe600078e0006 */
[----:B------:R3:W4:Y:S01]  /*16d70*/  MUFU.TANH R105, R13 ;  /* 0x0000000d00697308 */ /* 0x0007220000002400 */
[----:B------:R-:W-:Y:S01]  /*16d80*/  I2FP.F32.S32 R4, R4 ;  /* 0x0000000400047245 */ /* 0x000fe20000201400 */
[----:B------:R-:W-:Y:S01]  /*16d90*/  FMUL.FTZ R15, R15, UR10 ;  /* 0x0000000a0f0f7c20 */ /* 0x000fe20008410000 */
[----:B------:R-:W-:Y:S01]  /*16da0*/  IABS R5, R110 ;  /* 0x0000006e00057213 */ /* 0x000fe20000000000 */
[----:B------:R-:W-:Y:S01]  /*16db0*/  FMUL.FTZ R14, R14, UR10 ;  /* 0x0000000a0e0e7c20 */ /* 0x000fe20008410000 */
[----:B------:R-:W-:Y:S01]  /*16dc0*/  I2FP.F32.S32 R2, R2 ;  /* 0x0000000200027245 */ /* 0x000fe20000201400 */
[----:B------:R-:W-:Y:S01]  /*16dd0*/  FMUL.FTZ R23, R23, UR10 ;  /* 0x0000000a17177c20 */ /* 0x000fe20008410000 */
[----:B------:R-:W-:Y:S03]  /*16de0*/  I2FP.F32.S32 R5, R5 ;  /* 0x0000000500057245 */ /* 0x000fe60000201400 */
[----:B------:R-:W-:Y:S01]  /*16df0*/  MUFU.TANH R103, R15 ;  /* 0x0000000f00677308 */ /* 0x000fe20000002400 */
[----:B------:R-:W-:Y:S01]  /*16e00*/  I2FP.F32.S32 R11, R11 ;  /* 0x0000000b000b7245 */ /* 0x000fe20000201400 */
[----:B------:R-:W-:Y:S01]  /*16e10*/  FFMA.FTZ R101, R2, -UR19, R101 ;  /* 0x8000001302657c23 */ /* 0x000fe20008010065 */
[C---:B------:R-:W-:Y:S02]  /*16e20*/  VIADD R2, R0.reuse, 0x9 ;  /* 0x0000000900027836 */ /* 0x040fe40000000000 */
[----:B------:R-:W-:Y:S01]  /*16e30*/  FFMA.FTZ R102, R5, -UR19, R176 ;  /* 0x8000001305667c23 */ /* 0x000fe200080100b0 */
[C---:B------:R-:W-:Y:S01]  /*16e40*/  ISETP.GE.AND P1, PT, R0.reuse, R225, PT ;  /* 0x000000e10000720c */ /* 0x040fe20003f26270 */
[----:B------:R-:W-:Y:S01]  /*16e50*/  FMUL.FTZ R27, R27, UR10 ;  /* 0x0000000a1b1b7c20 */ /* 0x000fe20008410000 */
[--C-:B------:R-:W-:Y:S02]  /*16e60*/  IMAD.IADD R5, R229, 0x1, -R2.reuse ;  /* 0x00000001e5057824 */ /* 0x100fe400078e0a02 */
[----:B------:R-:W5:Y:S01]  /*16e70*/  MUFU.TANH R104, R14 ;  /* 0x0000000e00687308 */ /* 0x000f620000002400 */
[----:B------:R-:W-:Y:S01]  /*16e80*/  ISETP.GE.AND P0, PT, R0, R226, PT ;  /* 0x000000e20000720c */ /* 0x000fe20003f06270 */
[----:B------:R-:W-:Y:S01]  /*16e90*/  IMAD.IADD R10, R230, 0x1, -R2 ;  /* 0x00000001e60a7824 */ /* 0x000fe200078e0a02 */
[C---:B------:R-:W-:Y:S01]  /*16ea0*/  ISETP.GE.OR P1, PT, R0.reuse, R233, !P1 ;  /* 0x000000e90000720c */ /* 0x040fe20004f26670 */
[----:B------:R-:W-:Y:S01]  /*16eb0*/  FMUL.FTZ R17, R17, UR10 ;  /* 0x0000000a11117c20 */ /* 0x000fe20008410000 */
[----:B------:R-:W-:Y:S01]  /*16ec0*/  ISETP.GE.OR P0, PT, R0, R234, !P0 ;  /* 0x000000ea0000720c */ /* 0x000fe20004706670 */
[----:B------:R-:W-:Y:S01]  /*16ed0*/  FMUL.FTZ R26, R26, UR10 ;  /* 0x0000000a1a1a7c20 */ /* 0x000fe20008410000 */
[----:B------:R-:W-:Y:S03]  /*16ee0*/  FSEL R182, R182, -INF , !P1 ;  /* 0xff800000b6b67808 */ /* 0x000fe60004800000 */
[----:B------:R5:W5:Y:S01]  /*16ef0*/  MUFU.TANH R15, R17 ;  /* 0x00000011000f7308 */ /* 0x000b620000002400 */
[----:B------:R-:W-:Y:S01]  /*16f00*/  FSEL R181, R181, -INF , !P5 ;  /* 0xff800000b5b57808 */ /* 0x000fe20006800000 */
[----:B------:R-:W-:Y:S01]  /*16f10*/  FMUL.FTZ R18, R18, UR10 ;  /* 0x0000000a12127c20 */ /* 0x000fe20008410000 */
[-C--:B------:R-:W-:Y:S01]  /*16f20*/  ISETP.GE.AND P5, PT, R2, R224.reuse, PT ;  /* 0x000000e00200720c */ /* 0x080fe20003fa6270 */
[----:B---3--:R-:W-:Y:S01]  /*16f30*/  FMUL.FTZ R13, R19, UR10 ;  /* 0x0000000a130d7c20 */ /* 0x008fe20008410000 */
[----:B------:R-:W-:Y:S01]  /*16f40*/  FSEL R180, R180, -INF , !P0 ;  /* 0xff800000b4b47808 */ /* 0x000fe20004000000 */
[----:B------:R-:W-:Y:S01]  /*16f50*/  FMUL.FTZ R16, R16, UR10 ;  /* 0x0000000a10107c20 */ /* 0x000fe20008410000 */
[----:B------:R-:W-:Y:S03]  /*16f60*/  FSEL R179, R179, -INF , !P6 ;  /* 0xff800000b3b37808 */ /* 0x000fe60007000000 */
[----:B------:R-:W3:Y:S01]  /*16f70*/  MUFU.TANH R14, R18 ;  /* 0x00000012000e7308 */ /* 0x000ee20000002400 */
[----:B------:R-:W-:Y:S01]  /*16f80*/  ISETP.GE.AND P0, PT, R0, R224, PT ;  /* 0x000000e00000720c */ /* 0x000fe20003f06270 */
[----:B------:R-:W-:Y:S01]  /*16f90*/  FMUL.FTZ R24, R24, UR10 ;  /* 0x0000000a18187c20 */ /* 0x000fe20008410000 */
[----:B------:R-:W-:Y:S01]  /*16fa0*/  ISETP.GE.AND P6, PT, R0, R223, PT ;  /* 0x000000df0000720c */ /* 0x000fe20003fc6270 */
[----:B------:R-:W-:Y:S01]  /*16fb0*/  FMUL.FTZ R25, R25, UR10 ;  /* 0x0000000a19197c20 */ /* 0x000fe20008410000 */
[-C--:B------:R-:W-:Y:S01]  /*16fc0*/  ISETP.GE.OR P5, PT, R2, R232.reuse, !P5 ;  /* 0x000000e80200720c */ /* 0x080fe20006fa6670 */
[----:B------:R-:W-:Y:S01]  /*16fd0*/  FMUL.FTZ R22, R22, UR10 ;  /* 0x0000000a16167c20 */ /* 0x000fe20008410000 */
[C---:B------:R-:W-:Y:S03]  /*16fe0*/  ISETP.GE.OR P0, PT, R0.reuse, R232, !P0 ;  /* 0x000000e80000720c */ /* 0x040fe60004706670 */
[----:B------:R-:W3:Y:S01]  /*16ff0*/  MUFU.TANH R13, R13 ;  /* 0x0000000d000d7308 */ /* 0x000ee20000002400 */
[----:B------:R-:W-:Y:S01]  /*17000*/  ISETP.GE.OR P6, PT, R0, R231, !P6 ;  /* 0x000000e70000720c */ /* 0x000fe200077c6670 */
[----:B------:R-:W-:Y:S01]  /*17010*/  FMUL.FTZ R28, R28, UR10 ;  /* 0x0000000a1c1c7c20 */ /* 0x000fe20008410000 */
[----:B------:R-:W-:Y:S01]  /*17020*/  FSEL R184, R102, -INF , !P0 ;  /* 0xff80000066b87808 */ /* 0x000fe20004000000 */
[----:B------:R-:W-:Y:S01]  /*17030*/  FMUL.FTZ R32, R32, UR10 ;  /* 0x0000000a20207c20 */ /* 0x000fe20008410000 */
[----:B------:R-:W-:Y:S01]  /*17040*/  FSEL R183, R101, -INF , !P3 ;  /* 0xff80000065b77808 */ /* 0x000fe20005800000 */
[----:B------:R-:W-:Y:S01]  /*17050*/  FMUL.FTZ R33, R33, UR10 ;  /* 0x0000000a21217c20 */ /* 0x000fe20008410000 */
[----:B------:R-:W-:Y:S03]  /*17060*/  FMUL.FTZ R34, R34, UR10 ;  /* 0x0000000a22227c20 */ /* 0x000fe60008410000 */
[----:B------:R-:W3:Y:S01]  /*17070*/  MUFU.TANH R16, R16 ;  /* 0x0000001000107308 */ /* 0x000ee20000002400 */
[----:B------:R-:W-:Y:S01]  /*17080*/  FMUL.FTZ R35, R35, UR10 ;  /* 0x0000000a23237c20 */ /* 0x000fe20008410000 */
[----:B------:R-:W-:Y:S01]  /*17090*/  FMUL.FTZ R48, R48, UR10 ;  /* 0x0000000a30307c20 */ /* 0x000fe20008410000 */
[----:B------:R-:W-:Y:S01]  /*170a0*/  FMUL.FTZ R49, R49, UR10 ;  /* 0x0000000a31317c20 */ /* 0x000fe20008410000 */
[----:B------:R-:W-:Y:S01]  /*170b0*/  FMUL.FTZ R51, R51, UR10 ;  /* 0x0000000a33337c20 */ /* 0x000fe20008410000 */
[----:B------:R-:W-:Y:S01]  /*170c0*/  FMUL.FTZ R50, R50, UR10 ;  /* 0x0000000a32327c20 */ /* 0x000fe20008410000 */
[----:B------:R-:W-:Y:S01]  /*170d0*/  FMUL.FTZ R56, R56, UR10 ;  /* 0x0000000a38387c20 */ /* 0x000fe20008410000 */
[----:B------:R-:W-:Y:S03]  /*170e0*/  FMUL.FTZ R57, R57, UR10 ;  /* 0x0000000a39397c20 */ /* 0x000fe60008410000 */
[----:B------:R3:W-:Y:S01]  /*170f0*/  MUFU.TANH R18, R23 ;  /* 0x0000001700127308 */ /* 0x0007e20000002400 */
[----:B------:R-:W-:Y:S01]  /*17100*/  FMUL.FTZ R20, R20, UR10 ;  /* 0x0000000a14147c20 */ /* 0x000fe20008410000 */
[----:B------:R-:W-:Y:S01]  /*17110*/  FMUL.FTZ R21, R21, UR10 ;  /* 0x0000000a15157c20 */ /* 0x000fe20008410000 */
[----:B------:R-:W-:Y:S01]  /*17120*/  FMUL.FTZ R62, R62, UR10 ;  /* 0x0000000a3e3e7c20 */ /* 0x000fe20008410000 */
[----:B------:R-:W-:Y:S01]  /*17130*/  FMUL.FTZ R58, R58, UR10 ;  /* 0x0000000a3a3a7c20 */ /* 0x000fe20008410000 */
[----:B------:R-:W-:Y:S01]  /*17140*/  FMUL.FTZ R63, R63, UR10 ;  /* 0x0000000a3f3f7c20 */ /* 0x000fe20008410000 */
[----:B------:R-:W-:Y:S01]  /*17150*/  FMUL.FTZ R29, R29, UR10 ;  /* 0x0000000a1d1d7c20 */ /* 0x000fe20008410000 */
[----:B------:R-:W-:Y:S03]  /*17160*/  FMUL.FTZ R30, R30, UR10 ;  /* 0x0000000a1e1e7c20 */ /* 0x000fe60008410000 */
[----:B------:R-:W-:Y:S01]  /*17170*/  MUFU.TANH R19, R22 ;  /* 0x0000001600137308 */ /* 0x000fe20000002400 */
        /* <DEDUP_REMOVED lines=18> */
[----:B------:R-:W-:Y:S01]  /*172a0*/  UISETP.GT.AND UP0, UPT, UR12, UR14, UPT ;  /* 0x0000000e0c00728c */ /* 0x000fe2000bf04270 */
[----:B------:R-:W-:Y:S06]  /*172b0*/  UMOV UR20, UR12 ;  /* 0x0000000c00147c82 */ /* 0x000fec0008000000 */
[----:B------:R-:W-:Y:S10]  /*172c0*/  MUFU.TANH R45, R45 ;  /* 0x0000002d002d7308 */ /* 0x000ff40000002400 */
[----:B------:R-:W-:Y:S10]  /*172d0*/  MUFU.TANH R47, R47 ;  /* 0x0000002f002f7308 */ /* 0x000ff40000002400 */
[----:B------:R-:W-:Y:S10]  /*172e0*/  MUFU.TANH R46, R46 ;  /* 0x0000002e002e7308 */ /* 0x000ff40000002400 */
[----:B------:R-:W-:Y:S10]  /*172f0*/  MUFU.TANH R66, R66 ;  /* 0x0000004200427308 */ /* 0x000ff40000002400 */
[----:B------:R-:W-:Y:S10]  /*17300*/  MUFU.TANH R67, R67 ;  /* 0x0000004300437308 */ /* 0x000ff40000002400 */
[----:B------:R-:W-:Y:S10]  /*17310*/  MUFU.TANH R64, R64 ;  /* 0x0000004000407308 */ /* 0x000ff40000002400 */
[----:B------:R-:W-:Y:S10]  /*17320*/  MUFU.TANH R65, R65 ;  /* 0x0000004100417308 */ /* 0x000ff40000002400 */
[----:B------:R-:W-:Y:S10]  /*17330*/  MUFU.TANH R60, R60 ;  /* 0x0000003c003c7308 */ /* 0x000ff40000002400 */
[----:B------:R-:W-:Y:S01]  /*17340*/  MUFU.TANH R61, R61 ;  /* 0x0000003d003d7308 */ /* 0x000fe20000002400 */
[----:B-1----:R-:W-:Y:S01]  /*17350*/  FFMA.FTZ R12, R4, -UR19, R8 ;  /* 0x80000013040c7c23 */ /* 0x002fe20008010008 */
[----:B------:R-:W-:Y:S01]  /*17360*/  IADD3 R4, R0, 0x8, RZ ;  /* 0x0000000800047810 */ /* 0x000fe20007ffe0ff */
[----:B--2---:R-:W-:Y:S01]  /*17370*/  FFMA.FTZ R11, R11, -UR19, R7 ;  /* 0x800000130b0b7c23 */ /* 0x004fe20008010007 */
[----:B------:R-:W-:Y:S02]  /*17380*/  IABS R7, R5 ;  /* 0x0000000500077213 */ /* 0x000fe40000000000 */
[----:B------:R-:W-:Y:S01]  /*17390*/  IADD3 R8, R230, -R4, RZ ;  /* 0x80000004e6087210 */ /* 0x000fe20007ffe0ff */
[----:B------:R-:W-:Y:S01]  /*173a0*/  IMAD.IADD R6, R229, 0x1, -R4 ;  /* 0x00000001e5067824 */ /* 0x000fe200078e0a04 */
[----:B------:R-:W-:Y:S02]  /*173b0*/  ISETP.GE.AND P1, PT, R4, R224, PT ;  /* 0x000000e00400720c */ /* 0x000fe40003f26270 */
[----:B------:R-:W-:Y:S02]  /*173c0*/  IABS R5, R8 ;  /* 0x0000000800057213 */ /* 0x000fe40000000000 */
[----:B------:R-:W-:Y:S02]  /*173d0*/  IABS R9, R6 ;  /* 0x0000000600097213 */ /* 0x000fe40000000000 */
[----:B------:R-:W-:Y:S02]  /*173e0*/  I2FP.F32.S32 R8, R7 ;  /* 0x0000000700087245 */ /* 0x000fe40000201400 */
[----:B------:R-:W-:Y:S02]  /*173f0*/  I2FP.F32.S32 R9, R9 ;  /* 0x0000000900097245 */ /* 0x000fe40000201400 */
[----:B------:R-:W-:Y:S01]  /*17400*/  I2FP.F32.S32 R7, R5 ;  /* 0x0000000500077245 */ /* 0x000fe20000201400 */
[----:B----4-:R-:W-:Y:S01]  /*17410*/  FFMA.FTZ R5, R8, -UR19, R105 ;  /* 0x8000001308057c23 */ /* 0x010fe20008010069 */
[----:B------:R-:W-:Y:S01]  /*17420*/  ISETP.GE.OR P1, PT, R4, R232, !P1 ;  /* 0x000000e80400720c */ /* 0x000fe20004f26670 */
[----:B------:R-:W-:Y:S01]  /*17430*/  FFMA.FTZ R9, R9, -UR19, R108 ;  /* 0x8000001309097c23 */ /* 0x000fe2000801006c */
[----:B------:R-:W-:Y:S01]  /*17440*/  IABS R6, R10 ;  /* 0x0000000a00067213 */ /* 0x000fe20000000000 */
[----:B-----5:R-:W-:Y:S01]  /*17450*/  FFMA.FTZ R104, R7, -UR19, R104 ;  /* 0x8000001307687c23 */ /* 0x020fe20008010068 */
[----:B------:R-:W-:Y:S01]  /*17460*/  FSEL R206, R11, -INF , !P2 ;  /* 0xff8000000bce7808 */ /* 0x000fe20005000000 */
[----:B------:R-:W-:Y:S01]  /*17470*/  MUFU.TANH R108, R63 ;  /* 0x0000003f006c7308 */ /* 0x000fe20000002400 */
[----:B------:R-:W-:Y:S02]  /*17480*/  FSEL R176, R9, -INF , !P1 ;  /* 0xff80000009b07808 */ /* 0x000fe40004800000 */
[----:B------:R-:W-:Y:S02]  /*17490*/  FSEL R177, R5, -INF , !P5 ;  /* 0xff80000005b17808 */ /* 0x000fe40006800000 */
[C---:B------:R-:W-:Y:S02]  /*174a0*/  ISETP.GE.AND P2, PT, R2.reuse, R223, PT ;  /* 0x000000df0200720c */ /* 0x040fe40003f46270 */
[C---:B------:R-:W-:Y:S02]  /*174b0*/  ISETP.GE.AND P1, PT, R2.reuse, R226, PT ;  /* 0x000000e20200720c */ /* 0x040fe40003f26270 */
[----:B------:R-:W-:Y:S02]  /*174c0*/  ISETP.GE.AND P5, PT, R2, R225, PT ;  /* 0x000000e10200720c */ /* 0x000fe40003fa6270 */
[----:B------:R-:W-:Y:S02]  /*174d0*/  I2FP.F32.S32 R6, R6 ;  /* 0x0000000600067245 */ /* 0x000fe40000201400 */
[----:B------:R-:W-:Y:S02]  /*174e0*/  FSEL R210, R12, -INF , !P6 ;  /* 0xff8000000cd27808 */ /* 0x000fe40007000000 */
[C---:B------:R-:W-:Y:S01]  /*174f0*/  IADD3 R5, R227.reuse, -R2, RZ ;  /* 0x80000002e3057210 */ /* 0x040fe20007ffe0ff */
[----:B------:R-:W-:Y:S01]  /*17500*/  FFMA.FTZ R103, R6, -UR19, R103 ;  /* 0x8000001306677c23 */ /* 0x000fe20008010067 */
[C---:B------:R-:W-:Y:S01]  /*17510*/  ISETP.GE.AND P0, PT, R4.reuse, R223, PT ;  /* 0x000000df0400720c */ /* 0x040fe20003f06270 */
[----:B------:R-:W-:Y:S01]  /*17520*/  IMAD.IADD R6, R227, 0x1, -R4 ;  /* 0x00000001e3067824 */ /* 0x000fe200078e0a04 */
[C---:B------:R-:W-:Y:S02]  /*17530*/  ISETP.GE.AND P3, PT, R4.reuse, R226, PT ;  /* 0x000000e20400720c */ /* 0x040fe40003f66270 */
[----:B------:R-:W-:Y:S02]  /*17540*/  ISETP.GE.AND P6, PT, R4, R225, PT ;  /* 0x000000e10400720c */ /* 0x000fe40003fc6270 */
[C---:B------:R-:W-:Y:S02]  /*17550*/  ISETP.GE.OR P2, PT, R2.reuse, R231, !P2 ;  /* 0x000000e70200720c */ /* 0x040fe40005746670 */
[CC--:B------:R-:W-:Y:S02]  /*17560*/  ISETP.GE.OR P1, PT, R2.reuse, R234.reuse, !P1 ;  /* 0x000000ea0200720c */ /* 0x0c0fe40004f26670 */
        /* <DEDUP_REMOVED lines=9> */
[----:B------:R-:W-:Y:S01]  /*17600*/  IABS R17, R6 ;  /* 0x0000000600117213 */ /* 0x000fe20000000000 */
[----:B------:R-:W-:Y:S01]  /*17610*/  MUFU.TANH R5, R21 ;  /* 0x0000001500057308 */ /* 0x000fe20000002400 */
[----:B------:R-:W-:Y:S02]  /*17620*/  IABS R4, R4 ;  /* 0x0000000400047213 */ /* 0x000fe40000000000 */
[----:B------:R-:W-:Y:S02]  /*17630*/  I2FP.F32.S32 R2, R2 ;  /* 0x0000000200027245 */ /* 0x000fe40000201400 */
[----:B------:R-:W-:Y:S02]  /*17640*/  I2FP.F32.S32 R4, R4 ;  /* 0x0000000400047245 */ /* 0x000fe40000201400 */
[----:B------:R-:W-:Y:S03]  /*17650*/  I2FP.F32.S32 R7, R7 ;  /* 0x0000000700077245 */ /* 0x000fe60000201400 */
[----:B------:R-:W1:Y:S01]  /*17660*/  MUFU.TANH R6, R20 ;  /* 0x0000001400067308 */ /* 0x000e620000002400 */
[----:B------:R-:W-:Y:S01]  /*17670*/  I2FP.F32.S32 R17, R17 ;  /* 0x0000001100117245 */ /* 0x000fe20000201400 */
[----:B------:R-:W-:Y:S01]  /*17680*/  FFMA.FTZ R15, R2, -UR19, R15 ;  /* 0x80000013020f7c23 */ /* 0x000fe2000801000f */
[----:B---3--:R-:W-:Y:S01]  /*17690*/  FFMA.FTZ R14, R4, -UR19, R14 ;  /* 0x80000013040e7c23 */ /* 0x008fe2000801000e */
[C---:B------:R-:W-:Y:S01]  /*176a0*/  IADD3 R2, R0.reuse, 0x11, RZ ;  /* 0x0000001100027810 */ /* 0x040fe20007ffe0ff */
[----:B------:R-:W-:Y:S02]  /*176b0*/  VIADD R4, R0, 0x10 ;  /* 0x0000001000047836 */ /* 0x000fe40000000000 */
[----:B------:R-:W-:Y:S01]  /*176c0*/  FFMA.FTZ R13, R7, -UR19, R13 ;  /* 0x80000013070d7c23 */ /* 0x000fe2000801000d */
[----:B------:R-:W-:Y:S02]  /*176d0*/  FFMA.FTZ R17, R17, -UR19, R16 ;  /* 0x8000001311117c23 */ /* 0x000fe40008010010 */
[----:B------:R-:W-:Y:S01]  /*176e0*/  MUFU.TANH R21, R30 ;  /* 0x0000001e00157308 */ /* 0x000fe20000002400 */
[----:B------:R-:W-:Y:S01]  /*176f0*/  FSEL R111, R15, -INF , !P1 ;  /* 0xff8000000f6f7808 */ /* 0x000fe20004800000 */
[C---:B------:R-:W-:Y:S01]  /*17700*/  IMAD.IADD R8, R227.reuse, 0x1, -R4 ;  /* 0x00000001e3087824 */ /* 0x040fe200078e0a04 */
[----:B------:R-:W-:Y:S01]  /*17710*/  FSEL R23, R104, -INF , !P0 ;  /* 0xff80000068177808 */ /* 0x000fe20004000000 */
[----:B------:R-:W-:Y:S01]  /*17720*/  IMAD.IADD R7, R227, 0x1, -R2 ;  /* 0x00000001e3077824 */ /* 0x000fe200078e0a02 */
[----:B------:R-:W-:Y:S01]  /*17730*/  FSEL R101, R103, -INF , !P2 ;  /* 0xff80000067657808 */ /* 0x000fe20005000000 */
[----:B------:R-:W-:Y:S01]  /*17740*/  IMAD.IADD R10, R228, 0x1, -R4 ;  /* 0x00000001e40a7824 */ /* 0x000fe200078e0a04 */
[----:B------:R-:W-:Y:S03]  /*17750*/  FSEL R178, R14, -INF , !P6 ;  /* 0xff8000000eb27808 */ /* 0x000fe60007000000 */
[----:B------:R2:W-:Y:S01]  /*17760*/  MUFU.TANH R16, R24 ;  /* 0x0000001800107308 */ /* 0x0005e20000002400 */
[----:B------:R-:W-:Y:S02]  /*17770*/  IABS R11, R8 ;  /* 0x00000008000b7213 */ /* 0x000fe40000000000 */
[----:B------:R-:W-:Y:S02]  /*17780*/  IABS R9, R7 ;  /* 0x0000000700097213 */ /* 0x000fe40000000000 */
[----:B------:R-:W-:Y:S02]  /*17790*/  I2FP.F32.S32 R11, R11 ;  /* 0x0000000b000b7245 */ /* 0x000fe40000201400 */
[-C--:B------:R-:W-:Y:S03]  /*177a0*/  ISETP.GE.AND P0, PT, R4, R226.reuse, PT ;  /* 0x000000e20400720c */ /* 0x080fe60003f06270 */
[----:B------:R3:W-:Y:S01]  /*177b0*/  MUFU.TANH R15, R25 ;  /* 0x00000019000f7308 */ /* 0x0007e20000002400 */
[----:B------:R-:W-:Y:S01]  /*177c0*/  I2FP.F32.S32 R9, R9 ;  /* 0x0000000900097245 */ /* 0x000fe20000201400 */
[----:B-1----:R-:W-:Y:S01]  /*177d0*/  FFMA.FTZ R6, R11, -UR19, R6 ;  /* 0x800000130b067c23 */ /* 0x002fe20008010006 */
[----:B------:R-:W-:Y:S02]  /*177e0*/  ISETP.GE.AND P2, PT, R2, R226, PT ;  /* 0x000000e20200720c */ /* 0x000fe40003f46270 */
[-C--:B------:R-:W-:Y:S01]  /*177f0*/  ISETP.GE.OR P0, PT, R4, R234.reuse, !P0 ;  /* 0x000000ea0400720c */ /* 0x080fe20004706670 */
[----:B------:R-:W-:Y:S01]  /*17800*/  FFMA.FTZ R5, R9, -UR19, R5 ;  /* 0x8000001309057c23 */ /* 0x000fe20008010005 */
[----:B------:R-:W-:Y:S03]  /*17810*/  ISETP.GE.OR P2, PT, R2, R234, !P2 ;  /* 0x000000ea0200720c */ /* 0x000fe60005746670 */
[----:B------:R-:W1:Y:S01]  /*17820*/  MUFU.TANH R14, R26 ;  /* 0x0000001a000e7308 */ /* 0x000e620000002400 */
[----:B------:R-:W-:Y:S02]  /*17830*/  FSEL R102, R17, -INF , !P3 ;  /* 0xff80000011667808 */ /* 0x000fe40005800000 */
[----:B------:R-:W-:Y:S02]  /*17840*/  IABS R7, R10 ;  /* 0x0000000a00077213 */ /* 0x000fe40000000000 */
[----:B------:R-:W-:Y:S02]  /*17850*/  ISETP.GE.AND P3, PT, R4, R225, PT ;  /* 0x000000e10400720c */ /* 0x000fe40003f66270 */
[----:B--2---:R-:W-:Y:S03]  /*17860*/  FSEL R24, R6, -INF , !P0 ;  /* 0xff80000006187808 */ /* 0x004fe60004000000 */
[----:B------:R-:W-:Y:S01]  /*17870*/  MUFU.TANH R20, R31 ;  /* 0x0000001f00147308 */ /* 0x000fe20000002400 */
[C---:B------:R-:W-:Y:S01]  /*17880*/  ISETP.GE.AND P1, PT, R4.reuse, R224, PT ;  /* 0x000000e00400720c */ /* 0x040fe20003f26270 */
[----:B------:R-:W-:Y:S01]  /*17890*/  IMAD.IADD R6, R229, 0x1, -R4 ;  /* 0x00000001e5067824 */ /* 0x000fe200078e0a04 */
[----:B------:R-:W-:Y:S02]  /*178a0*/  ISETP.GE.AND P6, PT, R4, R223, PT ;  /* 0x000000df0400720c */ /* 0x000fe40003fc6270 */
[----:B------:R-:W-:Y:S01]  /*178b0*/  FSEL R189, R5, -INF , !P2 ;  /* 0xff80000005bd7808 */ /* 0x000fe20005000000 */
[----:B------:R-:W-:Y:S01]  /*178c0*/  IMAD.IADD R5, R229, 0x1, -R2 ;  /* 0x00000001e5057824 */ /* 0x000fe200078e0a02 */
[----:B------:R-:W-:Y:S03]  /*178d0*/  IADD3 R12, R228, -R2, RZ ;  /* 0x80000002e40c7210 */ /* 0x000fe60007ffe0ff */
[----:B------:R-:W-:Y:S01]  /*178e0*/  MUFU.TANH R17, R32 ;  /* 0x0000002000117308 */ /* 0x000fe20000002400 */
[----:B------:R-:W-:Y:S02]  /*178f0*/  I2FP.F32.S32 R7, R7 ;  /* 0x0000000700077245 */ /* 0x000fe40000201400 */
[C---:B------:R-:W-:Y:S02]  /*17900*/  ISETP.GE.OR P3, PT, R4.reuse, R233, !P3 ;  /* 0x000000e90400720c */ /* 0x040fe40005f66670 */
[C---:B------:R-:W-:Y:S01]  /*17910*/  ISETP.GE.OR P1, PT, R4.reuse, R232, !P1 ;  /* 0x000000e80400720c */ /* 0x040fe20004f26670 */
[----:B------:R-:W-:Y:S01]  /*17920*/  FFMA.FTZ R19, R7, -UR19, R19 ;  /* 0x8000001307137c23 */ /* 0x000fe20008010013 */
[----:B------:R-:W-:Y:S01]  /*17930*/  ISETP.GE.OR P6, PT, R4, R231, !P6 ;  /* 0x000000e70400720c */ /* 0x000fe200077c6670 */
[----:B------:R-:W-:Y:S01]  /*17940*/  IMAD.IADD R4, R230, 0x1, -R4 ;  /* 0x00000001e6047824 */ /* 0x000fe200078e0a04 */
[----:B---3--:R-:W-:Y:S02]  /*17950*/  FSEL R25, R13, -INF , !P5 ;  /* 0xff8000000d197808 */ /* 0x008fe40006800000 */
[----:B------:R-:W2:Y:S01]  /*17960*/  MUFU.TANH R13, R27 ;  /* 0x0000001b000d7308 */ /* 0x000ea20000002400 */
[----:B------:R-:W-:Y:S02]  /*17970*/  IABS R8, R12 ;  /* 0x0000000c00087213 */ /* 0x000fe40000000000 */
[C---:B------:R-:W-:Y:S02]  /*17980*/  ISETP.GE.AND P5, PT, R2.reuse, R225, PT ;  /* 0x000000e10200720c */ /* 0x040fe40003fa6270 */
[----:B------:R-:W-:Y:S02]  /*17990*/  IABS R6, R6 ;  /* 0x0000000600067213 */ /* 0x000fe40000000000 */
[----:B------:R-:W-:Y:S02]  /*179a0*/  IABS R9, R5 ;  /* 0x0000000500097213 */ /* 0x000fe40000000000 */
[C---:B------:R-:W-:Y:S01]  /*179b0*/  ISETP.GE.AND P0, PT, R2.reuse, R224, PT ;  /* 0x000000e00200720c */ /* 0x040fe20003f06270 */
[----:B------:R-:W-:Y:S01]  /*179c0*/  IMAD.MOV.U32 R5, RZ, RZ, R6 ;  /* 0x000000ffff057224 */ /* 0x000fe200078e0006 */
[C---:B------:R-:W-:Y:S01]  /*179d0*/  ISETP.GE.AND P2, PT, R2.reuse, R223, PT ;  /* 0x000000df0200720c */ /* 0x040fe20003f46270 */
[----:B------:R3:W-:Y:S01]  /*179e0*/  MUFU.TANH R6, R28 ;  /* 0x0000001c00067308 */ /* 0x0007e20000002400 */
[----:B------:R-:W-:Y:S02]  /*179f0*/  I2FP.F32.S32 R8, R8 ;  /* 0x0000000800087245 */ /* 0x000fe40000201400 */
[C---:B------:R-:W-:Y:S02]  /*17a00*/  ISETP.GE.OR P5, PT, R2.reuse, R233, !P5 ;  /* 0x000000e90200720c */ /* 0x040fe40006fa6670 */
[----:B------:R-:W-:Y:S01]  /*17a10*/  ISETP.GE.OR P0, PT, R2, R232, !P0 ;  /* 0x000000e80200720c */ /* 0x000fe20004706670 */
[----:B------:R-:W-:Y:S01]  /*17a20*/  FFMA.FTZ R18, R8, -UR19, R18 ;  /* 0x8000001308127c23 */ /* 0x000fe20008010012 */
[----:B------:R-:W-:Y:S02]  /*17a30*/  ISETP.GE.OR P2, PT, R2, R231, !P2 ;  /* 0x000000e70200720c */ /* 0x000fe40005746670 */
[----:B------:R-:W-:Y:S01]  /*17a40*/  IABS R7, R4 ;  /* 0x0000000400077213 */ /* 0x000fe20000000000 */
[----:B------:R-:W-:Y:S01]  /*17a50*/  IMAD.MOV.U32 R4, RZ, RZ, R9 ;  /* 0x000000ffff047224 */ /* 0x000fe200078e0009 */
[----:B------:R-:W-:Y:S02]  /*17a60*/  IADD3 R2, R230, -R2, RZ ;  /* 0x80000002e6027210 */ /* 0x000fe40007ffe0ff */
[----:B------:R-:W-:Y:S02]  /*17a70*/  I2FP.F32.S32 R7, R7 ;  /* 0x0000000700077245 */ /* 0x000fe40000201400 */
[----:B------:R-:W-:Y:S02]  /*17a80*/  IABS R8, R2 ;  /* 0x0000000200087213 */ /* 0x000fe40000000000 */
[----:B------:R-:W-:Y:S01]  /*17a90*/  I2FP.F32.S32 R2, R5 ;  /* 0x0000000500027245 */ /* 0x000fe20000201400 */
[----:B-1----:R-:W-:Y:S01]  /*17aa0*/  FFMA.FTZ R14, R7, -UR19, R14 ;  /* 0x80000013070e7c23 */ /* 0x002fe2000801000e */
[----:B------:R-:W1:Y:S01]  /*17ab0*/  MUFU.TANH R5, R29 ;  /* 0x0000001d00057308 */ /* 0x000e620000002400 */
[----:B------:R-:W-:Y:S02]  /*17ac0*/  I2FP.F32.S32 R4, R4 ;  /* 0x0000000400047245 */ /* 0x000fe40000201400 */
[----:B------:R-:W-:Y:S01]  /*17ad0*/  I2FP.F32.S32 R8, R8 ;  /* 0x0000000800087245 */ /* 0x000fe20000201400 */
[----:B------:R-:W-:Y:S01]  /*17ae0*/  FFMA.FTZ R16, R2, -UR19, R16 ;  /* 0x8000001302107c23 */ /* 0x000fe20008010010 */
[----:B------:R-:W-:Y:S01]  /*17af0*/  IADD3 R2, R0, 0x19, RZ ;  /* 0x0000001900027810 */ /* 0x000fe20007ffe0ff */
[----:B------:R-:W-:Y:S01]  /*17b00*/  FFMA.FTZ R15, R4, -UR19, R15 ;  /* 0x80000013040f7c23 */ /* 0x000fe2000801000f */
[----:B------:R-:W-:Y:S02]  /*17b10*/  VIADD R4, R0, 0x18 ;  /* 0x0000001800047836 */ /* 0x000fe40000000000 */
[----:B--2---:R-:W-:Y:S01]  /*17b20*/  FFMA.FTZ R13, R8, -UR19, R13 ;  /* 0x80000013080d7c23 */ /* 0x004fe2000801000d */
[----:B---3--:R-:W-:Y:S01]  /*17b30*/  FSEL R28, R19, -INF , !P3 ;  /* 0xff800000131c7808 */ /* 0x008fe20005800000 */
[C---:B------:R-:W-:Y:S01]  /*17b40*/  IMAD.IADD R7, R229.reuse, 0x1, -R2 ;  /* 0x00000001e5077824 */ /* 0x040fe200078e0a02 */
[----:B------:R-:W-:Y:S01]  /*17b50*/  MUFU.TANH R19, R38 ;  /* 0x0000002600137308 */ /* 0x000fe20000002400 */
[--C-:B------:R-:W-:Y:S01]  /*17b60*/  IMAD.IADD R8, R229, 0x1, -R4.reuse ;  /* 0x00000001e5087824 */ /* 0x100fe200078e0a04 */
[----:B------:R-:W-:Y:S01]  /*17b70*/  FSEL R188, R18, -INF , !P5 ;  /* 0xff80000012bc7808 */ /* 0x000fe20006800000 */
[----:B------:R-:W-:Y:S01]  /*17b80*/  IMAD.IADD R10, R230, 0x1, -R4 ;  /* 0x00000001e60a7824 */ /* 0x000fe200078e0a04 */
[----:B------:R-:W-:Y:S02]  /*17b90*/  IABS R9, R7 ;  /* 0x0000000700097213 */ /* 0x000fe40000000000 */
[----:B------:R-:W-:Y:S04]  /*17ba0*/  IABS R11, R8 ;  /* 0x00000008000b7213 */ /* 0x000fe80000000000 */
[----:B------:R-:W-:Y:S01]  /*17bb0*/  MUFU.TANH R18, R39 ;  /* 0x0000002700127308 */ /* 0x000fe20000002400 */
[----:B------:R-:W-:Y:S02]  /*17bc0*/  I2FP.F32.S32 R9, R9 ;  /* 0x0000000900097245 */ /* 0x000fe40000201400 */
[----:B------:R-:W-:Y:S02]  /*17bd0*/  I2FP.F32.S32 R11, R11 ;  /* 0x0000000b000b7245 */ /* 0x000fe40000201400 */
[-C--:B------:R-:W-:Y:S01]  /*17be0*/  ISETP.GE.AND P3, PT, R4, R224.reuse, PT ;  /* 0x000000e00400720c */ /* 0x080fe20003f66270 */
[----:B-1----:R-:W-:Y:S01]  /*17bf0*/  FFMA.FTZ R5, R9, -UR19, R5 ;  /* 0x8000001309057c23 */ /* 0x002fe20008010005 */
[----:B------:R-:W-:Y:S01]  /*17c00*/  ISETP.GE.AND P5, PT, R2, R224, PT ;  /* 0x000000e00200720c */ /* 0x000fe20003fa6270 */
[----:B------:R-:W-:Y:S01]  /*17c10*/  FFMA.FTZ R6, R11, -UR19, R6 ;  /* 0x800000130b067c23 */ /* 0x000fe20008010006 */
[-C--:B------:R-:W-:Y:S02]  /*17c20*/  ISETP.GE.OR P3, PT, R4, R232.reuse, !P3 ;  /* 0x000000e80400720c */ /* 0x080fe40005f66670 */
[----:B------:R-:W-:Y:S02]  /*17c30*/  ISETP.GE.OR P5, PT, R2, R232, !P5 ;  /* 0x000000e80200720c */ /* 0x000fe40006fa6670 */
[----:B------:R-:W-:Y:S02]  /*17c40*/  FSEL R204, R16, -INF , !P1 ;  /* 0xff80000010cc7808 */ /* 0x000fe40004800000 */
[----:B------:R-:W1:Y:S01]  /*17c50*/  MUFU.TANH R16, R33 ;  /* 0x0000002100107308 */ /* 0x000e620000002400 */
[----:B------:R-:W-:Y:S02]  /*17c60*/  FSEL R205, R15, -INF , !P0 ;  /* 0xff8000000fcd7808 */ /* 0x000fe40004000000 */
[----:B------:R-:W-:Y:S02]  /*17c70*/  FSEL R208, R14, -INF , !P6 ;  /* 0xff8000000ed07808 */ /* 0x000fe40007000000 */
[----:B------:R-:W-:Y:S01]  /*17c80*/  FSEL R191, R6, -INF , !P3 ;  /* 0xff80000006bf7808 */ /* 0x000fe20005800000 */
[----:B------:R-:W-:Y:S01]  /*17c90*/  IMAD.IADD R6, R227, 0x1, -R4 ;  /* 0x00000001e3067824 */ /* 0x000fe200078e0a04 */
[----:B------:R-:W-:Y:S03]  /*17ca0*/  IADD3 R12, R230, -R2, RZ ;  /* 0x80000002e60c7210 */ /* 0x000fe60007ffe0ff */
[----:B------:R-:W2:Y:S01]  /*17cb0*/  MUFU.TANH R14, R34 ;  /* 0x00000022000e7308 */ /* 0x000ea20000002400 */
[----:B------:R-:W-:Y:S02]  /*17cc0*/  IABS R7, R10 ;  /* 0x0000000a00077213 */ /* 0x000fe40000000000 */
[----:B------:R-:W-:Y:S01]  /*17cd0*/  FSEL R195, R5, -INF , !P5 ;  /* 0xff80000005c37808 */ /* 0x000fe20006800000 */
[----:B------:R-:W-:Y:S01]  /*17ce0*/  IMAD.IADD R5, R227, 0x1, -R2 ;  /* 0x00000001e3057824 */ /* 0x000fe200078e0a02 */
[C---:B------:R-:W-:Y:S02]  /*17cf0*/  ISETP.GE.AND P1, PT, R4.reuse, R223, PT ;  /* 0x000000df0400720c */ /* 0x040fe40003f26270 */
[C---:B------:R-:W-:Y:S03]  /*17d00*/  ISETP.GE.AND P0, PT, R4.reuse, R226, PT ;  /* 0x000000e20400720c */ /* 0x040fe60003f06270 */
[----:B------:R-:W-:Y:S01]  /*17d10*/  MUFU.TANH R15, R40 ;  /* 0x00000028000f7308 */ /* 0x000fe20000002400 */
[C---:B------:R-:W-:Y:S02]  /*17d20*/  ISETP.GE.AND P6, PT, R4.reuse, R225, PT ;  /* 0x000000e10400720c */ /* 0x040fe40003fc6270 */
[----:B------:R-:W-:Y:S02]  /*17d30*/  I2FP.F32.S32 R7, R7 ;  /* 0x0000000700077245 */ /* 0x000fe40000201400 */
[----:B------:R-:W-:Y:S02]  /*17d40*/  FSEL R209, R13, -INF , !P2 ;  /* 0xff8000000dd17808 */ /* 0x000fe40005000000 */
[C---:B------:R-:W-:Y:S03]  /*17d50*/  ISETP.GE.OR P1, PT, R4.reuse, R231, !P1 ;  /* 0x000000e70400720c */ /* 0x040fe60004f26670 */
[----:B------:R-:W3:Y:S01]  /*17d60*/  MUFU.TANH R13, R35 ;  /* 0x00000023000d7308 */ /* 0x000ee20000002400 */
[----:B------:R-:W-:Y:S01]  /*17d70*/  IABS R8, R12 ;  /* 0x0000000c00087213 */ /* 0x000fe20000000000 */
[----:B------:R-:W-:Y:S01]  /*17d80*/  FFMA.FTZ R21, R7, -UR19, R21 ;  /* 0x8000001307157c23 */ /* 0x000fe20008010015 */
[C---:B------:R-:W-:Y:S02]  /*17d90*/  ISETP.GE.OR P0, PT, R4.reuse, R234, !P0 ;  /* 0x000000ea0400720c */ /* 0x040fe40004706670 */
[----:B------:R-:W-:Y:S01]  /*17da0*/  ISETP.GE.OR P6, PT, R4, R233, !P6 ;  /* 0x000000e90400720c */ /* 0x000fe200077c6670 */
[----:B------:R-:W-:Y:S01]  /*17db0*/  IMAD.IADD R4, R228, 0x1, -R4 ;  /* 0x00000001e4047824 */ /* 0x000fe200078e0a04 */
[----:B------:R-:W-:Y:S02]  /*17dc0*/  IABS R6, R6 ;  /* 0x0000000600067213 */ /* 0x000fe40000000000 */
[C---:B------:R-:W-:Y:S02]  /*17dd0*/  ISETP.GE.AND P2, PT, R2.reuse, R223, PT ;  /* 0x000000df0200720c */ /* 0x040fe40003f46270 */
[C---:B------:R-:W-:Y:S02]  /*17de0*/  ISETP.GE.AND P3, PT, R2.reuse, R226, PT ;  /* 0x000000e20200720c */ /* 0x040fe40003f66270 */
[C---:B------:R-:W-:Y:S02]  /*17df0*/  ISETP.GE.AND P5, PT, R2.reuse, R225, PT ;  /* 0x000000e10200720c */ /* 0x040fe40003fa6270 */
[----:B------:R-:W-:Y:S01]  /*17e00*/  IABS R9, R5 ;  /* 0x0000000500097213 */ /* 0x000fe20000000000 */
[----:B------:R-:W-:Y:S01]  /*17e10*/  IMAD.MOV.U32 R5, RZ, RZ, R6 ;  /* 0x000000ffff057224 */ /* 0x000fe200078e0006 */
[----:B------:R-:W-:Y:S01]  /*17e20*/  I2FP.F32.S32 R8, R8 ;  /* 0x0000000800087245 */ /* 0x000fe20000201400 */
[----:B------:R-:W-:Y:S01]  /*17e30*/  MUFU.TANH R6, R36 ;  /* 0x0000002400067308 */ /* 0x000fe20000002400 */
[C---:B------:R-:W-:Y:S02]  /*17e40*/  ISETP.GE.OR P2, PT, R2.reuse, R231, !P2 ;  /* 0x000000e70200720c */ /* 0x040fe40005746670 */
[----:B------:R-:W-:Y:S01]  /*17e50*/  ISETP.GE.OR P3, PT, R2, R234, !P3 ;  /* 0x000000ea0200720c */ /* 0x000fe20005f66670 */
[----:B------:R-:W-:Y:S01]  /*17e60*/  FFMA.FTZ R20, R8, -UR19, R20 ;  /* 0x8000001308147c23 */ /* 0x000fe20008010014 */
[----:B------:R-:W-:Y:S02]  /*17e70*/  ISETP.GE.OR P5, PT, R2, R233, !P5 ;  /* 0x000000e90200720c */ /* 0x000fe40006fa6670 */
[----:B------:R-:W-:Y:S02]  /*17e80*/  IADD3 R2, R228, -R2, RZ ;  /* 0x80000002e4027210 */ /* 0x000fe40007ffe0ff */
[----:B------:R-:W-:Y:S01]  /*17e90*/  IABS R7, R4 ;  /* 0x0000000400077213 */ /* 0x000fe20000000000 */
[----:B------:R-:W-:Y:S01]  /*17ea0*/  IMAD.MOV.U32 R4, RZ, RZ, R9 ;  /* 0x000000ffff047224 */ /* 0x000fe200078e0009 */
[----:B------:R-:W-:Y:S02]  /*17eb0*/  IABS R8, R2 ;  /* 0x0000000200087213 */ /* 0x000fe40000000000 */
[----:B------:R-:W-:Y:S02]  /*17ec0*/  I2FP.F32.S32 R2, R5 ;  /* 0x0000000500027245 */ /* 0x000fe40000201400 */
[----:B------:R4:W5:Y:S01]  /*17ed0*/  MUFU.TANH R5, R37 ;  /* 0x0000002500057308 */ /* 0x0009620000002400 */
[----:B------:R-:W-:Y:S02]  /*17ee0*/  I2FP.F32.S32 R4, R4 ;  /* 0x0000000400047245 */ /* 0x000fe40000201400 */
[----:B------:R-:W-:Y:S01]  /*17ef0*/  FFMA.FTZ R17, R2, -UR19, R17 ;  /* 0x8000001302117c23 */ /* 0x000fe20008010011 */
[----:B------:R-:W-:Y:S02]  /*17f00*/  I2FP.F32.S32 R7, R7 ;  /* 0x0000000700077245 */ /* 0x000fe40000201400 */
[----:B------:R-:W-:Y:S01]  /*17f10*/  I2FP.F32.S32 R8, R8 ;  /* 0x0000000800087245 */ /* 0x000fe20000201400 */
[----:B-1----:R-:W-:Y:S01]  /*17f20*/  FFMA.FTZ R16, R4, -UR19, R16 ;  /* 0x8000001304107c23 */ /* 0x002fe20008010010 */
[C---:B------:R-:W-:Y:S01]  /*17f30*/  IADD3 R2, R0.reuse, 0x21, RZ ;  /* 0x0000002100027810 */ /* 0x040fe20007ffe0ff */
[----:B------:R-:W-:Y:S02]  /*17f40*/  VIADD R4, R0, 0x20 ;  /* 0x0000002000047836 */ /* 0x000fe40000000000 */
[----:B--2---:R-:W-:Y:S01]  /*17f50*/  FFMA.FTZ R14, R7, -UR19, R14 ;  /* 0x80000013070e7c23 */ /* 0x004fe2000801000e */
[----:B---3--:R-:W-:Y:S01]  /*17f60*/  FFMA.FTZ R13, R8, -UR19, R13 ;  /* 0x80000013080d7c23 */ /* 0x008fe2000801000d */
[----:B------:R-:W-:Y:S01]  /*17f70*/  FSEL R190, R21, -INF , !P1 ;  /* 0xff80000015be7808 */ /* 0x000fe20004800000 */
[C---:B------:R-:W-:Y:S01]  /*17f80*/  IMAD.IADD R7, R227.reuse, 0x1, -R2 ;  /* 0x00000001e3077824 */ /* 0x040fe200078e0a02 */
[----:B------:R-:W-:Y:S01]  /*17f90*/  MUFU.TANH R21, R48 ;  /* 0x0000003000157308 */ /* 0x000fe20000002400 */
[--C-:B------:R-:W-:Y:S01]  /*17fa0*/  IMAD.IADD R8, R227, 0x1, -R4.reuse ;  /* 0x00000001e3087824 */ /* 0x100fe200078e0a04 */
[----:B------:R-:W-:Y:S01]  /*17fb0*/  FSEL R193, R20, -INF , !P2 ;  /* 0xff80000014c17808 */ /* 0x000fe20005000000 */
[C---:B------:R-:W-:Y:S01]  /*17fc0*/  IMAD.IADD R10, R228.reuse, 0x1, -R4 ;  /* 0x00000001e40a7824 */ /* 0x040fe200078e0a04 */
[----:B------:R-:W-:Y:S01]  /*17fd0*/  IABS R9, R7 ;  /* 0x0000000700097213 */ /* 0x000fe20000000000 */
[----:B----4-:R-:W-:Y:S01]  /*17fe0*/  LDSM.16.MT88.4 R36, [R218+0x9000] ;  /* 0x00900000da24783b */ /* 0x010fe20000004200 */
[----:B------:R-:W-:Y:S04]  /*17ff0*/  IABS R11, R8 ;  /* 0x00000008000b7213 */ /* 0x000fe80000000000 */
[----:B------:R-:W-:Y:S01]  /*18000*/  MUFU.TANH R20, R57 ;  /* 0x0000003900147308 */ /* 0x000fe20000002400 */
[----:B------:R-:W-:Y:S02]  /*18010*/  I2FP.F32.S32 R9, R9 ;  /* 0x0000000900097245 */ /* 0x000fe40000201400 */
[----:B------:R-:W-:Y:S02]  /*18020*/  I2FP.F32.S32 R11, R11 ;  /* 0x0000000b000b7245 */ /* 0x000fe40000201400 */
[----:B------:R-:W-:Y:S01]  /*18030*/  IADD3 R12, R228, -R2, RZ ;  /* 0x80000002e40c7210 */ /* 0x000fe20007ffe0ff */
[----:B-----5:R-:W-:Y:S01]  /*18040*/  FFMA.FTZ R5, R9, -UR19, R5 ;  /* 0x8000001309057c23 */ /* 0x020fe20008010005 */
[-C--:B------:R-:W-:Y:S01]  /*18050*/  ISETP.GE.AND P1, PT, R4, R226.reuse, PT ;  /* 0x000000e20400720c */ /* 0x080fe20003f26270 */
[----:B------:R-:W-:Y:S01]  /*18060*/  FFMA.FTZ R6, R11, -UR19, R6 ;  /* 0x800000130b067c23 */ /* 0x000fe20008010006 */
[----:B------:R-:W-:Y:S02]  /*18070*/  ISETP.GE.AND P2, PT, R2, R226, PT ;  /* 0x000000e20200720c */ /* 0x000fe40003f46270 */
[----:B------:R-:W-:Y:S02]  /*18080*/  IABS R8, R12 ;  /* 0x0000000c00087213 */ /* 0x000fe40000000000 */
[----:B------:R-:W1:Y:S01]  /*18090*/  MUFU.TANH R12, R43 ;  /* 0x0000002b000c7308 */ /* 0x000e620000002400 */
[-C--:B------:R-:W-:Y:S02]  /*180a0*/  ISETP.GE.OR P1, PT, R4, R234.reuse, !P1 ;  /* 0x000000ea0400720c */ /* 0x080fe40004f26670 */
[----:B------:R-:W-:Y:S02]  /*180b0*/  ISETP.GE.OR P2, PT, R2, R234, !P2 ;  /* 0x000000ea0200720c */ /* 0x000fe40005746670 */
[----:B------:R-:W-:Y:S02]  /*180c0*/  IABS R7, R10 ;  /* 0x0000000a00077213 */ /* 0x000fe40000000000 */
[----:B------:R-:W-:Y:S01]  /*180d0*/  FSEL R200, R16, -INF , !P3 ;  /* 0xff80000010c87808 */ /* 0x000fe20005800000 */
[----:B------:R-:W-:Y:S01]  /*180e0*/  VIADD R16, R0, 0x39 ;  /* 0x0000003900107836 */ /* 0x000fe20000000000 */
[----:B------:R-:W-:Y:S02]  /*180f0*/  FSEL R199, R17, -INF , !P0 ;  /* 0xff80000011c77808 */ /* 0x000fe40004000000 */
[----:B------:R-:W-:Y:S01]  /*18100*/  MUFU.TANH R17, R51 ;  /* 0x0000003300117308 */ /* 0x000fe20000002400 */
[----:B------:R-:W-:Y:S02]  /*18110*/  FSEL R202, R14, -INF , !P6 ;  /* 0xff8000000eca7808 */ /* 0x000fe40007000000 */
[----:B------:R-:W-:Y:S02]  /*18120*/  FSEL R203, R13, -INF , !P5 ;  /* 0xff8000000dcb7808 */ /* 0x000fe40006800000 */
[----:B------:R-:W-:Y:S01]  /*18130*/  FSEL R197, R6, -INF , !P1 ;  /* 0xff80000006c57808 */ /* 0x000fe20004800000 */
[----:B------:R-:W-:Y:S01]  /*18140*/  IMAD.IADD R6, R229, 0x1, -R4 ;  /* 0x00000001e5067824 */ /* 0x000fe200078e0a04 */
[----:B------:R-:W-:Y:S03]  /*18150*/  FSEL R198, R5, -INF , !P2 ;  /* 0xff80000005c67808 */ /* 0x000fe60005000000 */
[----:B------:R-:W2:Y:S01]  /*18160*/  MUFU.TANH R14, R41 ;  /* 0x00000029000e7308 */ /* 0x000ea20000002400 */
[----:B------:R-:W-:Y:S01]  /*18170*/  I2FP.F32.S32 R8, R8 ;  /* 0x0000000800087245 */ /* 0x000fe20000201400 */
[----:B------:R-:W-:Y:S01]  /*18180*/  IMAD.IADD R5, R229, 0x1, -R2 ;  /* 0x00000001e5057824 */ /* 0x000fe200078e0a02 */
[-C--:B------:R-:W-:Y:S02]  /*18190*/  ISETP.GE.AND P3, PT, R4, R224.reuse, PT ;  /* 0x000000e00400720c */ /* 0x080fe40003f66270 */
[----:B------:R-:W-:Y:S01]  /*181a0*/  ISETP.GE.AND P1, PT, R2, R224, PT ;  /* 0x000000e00200720c */ /* 0x000fe20003f26270 */
[----:B------:R-:W-:Y:S01]  /*181b0*/  FFMA.FTZ R18, R8, -UR19, R18 ;  /* 0x8000001308127c23 */ /* 0x000fe20008010012 */
[----:B------:R-:W-:Y:S03]  /*181c0*/  I2FP.F32.S32 R7, R7 ;  /* 0x0000000700077245 */ /* 0x000fe60000201400 */
[----:B------:R-:W3:Y:S01]  /*181d0*/  MUFU.TANH R13, R42 ;  /* 0x0000002a000d7308 */ /* 0x000ee20000002400 */
[----:B------:R-:W-:Y:S02]  /*181e0*/  ISETP.GE.AND P2, PT, R2, R223, PT ;  /* 0x000000df0200720c */ /* 0x000fe40003f46270 */
[C---:B------:R-:W-:Y:S01]  /*181f0*/  ISETP.GE.AND P0, PT, R4.reuse, R225, PT ;  /* 0x000000e10400720c */ /* 0x040fe20003f06270 */
[----:B------:R-:W-:Y:S01]  /*18200*/  FFMA.FTZ R19, R7, -UR19, R19 ;  /* 0x8000001307137c23 */ /* 0x000fe20008010013 */
[----:B------:R-:W-:Y:S02]  /*18210*/  ISETP.GE.AND P6, PT, R4, R223, PT ;  /* 0x000000df0400720c */ /* 0x000fe40003fc6270 */
[----:B------:R-:W-:Y:S02]  /*18220*/  ISETP.GE.AND P5, PT, R2, R225, PT ;  /* 0x000000e10200720c */ /* 0x000fe40003fa6270 */
[-C--:B------:R-:W-:Y:S02]  /*18230*/  ISETP.GE.OR P3, PT, R4, R232.reuse, !P3 ;  /* 0x000000e80400720c */ /* 0x080fe40005f66670 */
[C---:B------:R-:W-:Y:S02]  /*18240*/  ISETP.GE.OR P1, PT, R2.reuse, R232, !P1 ;  /* 0x000000e80200720c */ /* 0x040fe40004f26670 */
[----:B------:R-:W-:Y:S02]  /*18250*/  ISETP.GE.OR P2, PT, R2, R231, !P2 ;  /* 0x000000e70200720c */ /* 0x000fe40005746670 */
[C---:B------:R-:W-:Y:S02]  /*18260*/  ISETP.GE.OR P0, PT, R4.reuse, R233, !P0 ;  /* 0x000000e90400720c */ /* 0x040fe40004706670 */
[----:B------:R-:W-:Y:S01]  /*18270*/  ISETP.GE.OR P6, PT, R4, R231, !P6 ;  /* 0x000000e70400720c */ /* 0x000fe200077c6670 */
[----:B------:R-:W-:Y:S01]  /*18280*/  IMAD.IADD R4, R230, 0x1, -R4 ;  /* 0x00000001e6047824 */ /* 0x000fe200078e0a04 */
[----:B------:R-:W-:Y:S02]  /*18290*/  ISETP.GE.OR P5, PT, R2, R233, !P5 ;  /* 0x000000e90200720c */ /* 0x000fe40006fa6670 */
[----:B------:R-:W-:Y:S02]  /*182a0*/  IADD3 R2, R230, -R2, RZ ;  /* 0x80000002e6027210 */ /* 0x000fe40007ffe0ff */
[----:B------:R-:W-:Y:S02]  /*182b0*/  IABS R8, R6 ;  /* 0x0000000600087213 */ /* 0x000fe40000000000 */
        /* <DEDUP_REMOVED lines=8> */
[----:B-1----:R-:W-:Y:S01]  /*18340*/  FFMA.FTZ R12, R6, -UR19, R12 ;  /* 0x80000013060c7c23 */ /* 0x002fe2000801000c */
[----:B------:R-:W-:Y:S01]  /*18350*/  I2FP.F32.S32 R5, R5 ;  /* 0x0000000500057245 */ /* 0x000fe20000201400 */
[----:B------:R-:W-:Y:S01]  /*18360*/  FFMA.FTZ R15, R2, -UR19, R15 ;  /* 0x80000013020f7c23 */ /* 0x000fe2000801000f */
[----:B------:R-:W-:Y:S01]  /*18370*/  IADD3 R2, R0, 0x29, RZ ;  /* 0x0000002900027810 */ /* 0x000fe20007ffe0ff */
[----:B--2---:R-:W-:Y:S01]  /*18380*/  FFMA.FTZ R14, R4, -UR19, R14 ;  /* 0x80000013040e7c23 */ /* 0x004fe2000801000e */
[----:B------:R-:W-:Y:S02]  /*18390*/  VIADD R4, R0, 0x28 ;  /* 0x0000002800047836 */ /* 0x000fe40000000000 */
[----:B---3--:R-:W-:Y:S01]  /*183a0*/  FFMA.FTZ R13, R5, -UR19, R13 ;  /* 0x80000013050d7c23 */ /* 0x008fe2000801000d */
[C---:B------:R-:W-:Y:S01]  /*183b0*/  IADD3 R10, R230.reuse, -R2, RZ ;  /* 0x80000002e60a7210 */ /* 0x040fe20007ffe0ff */
[----:B------:R-:W-:Y:S01]  /*183c0*/  IMAD.IADD R5, R229, 0x1, -R2 ;  /* 0x00000001e5057824 */ /* 0x000fe200078e0a02 */
[----:B------:R-:W-:Y:S01]  /*183d0*/  FSEL R192, R19, -INF , !P0 ;  /* 0xff80000013c07808 */ /* 0x000fe20004000000 */
[--C-:B------:R-:W-:Y:S01]  /*183e0*/  IMAD.IADD R6, R229, 0x1, -R4.reuse ;  /* 0x00000001e5067824 */ /* 0x100fe200078e0a04 */
[----:B------:R-:W1:Y:S01]  /*183f0*/  MUFU.TANH R19, R49 ;  /* 0x0000003100137308 */ /* 0x000e620000002400 */
[--C-:B------:R-:W-:Y:S01]  /*18400*/  IMAD.IADD R8, R230, 0x1, -R4.reuse ;  /* 0x00000001e6087824 */ /* 0x100fe200078e0a04 */
[----:B------:R-:W-:Y:S01]  /*18410*/  IABS R7, R5 ;  /* 0x0000000500077213 */ /* 0x000fe20000000000 */
[----:B------:R-:W-:Y:S01]  /*18420*/  IMAD.IADD R11, R227, 0x1, -R4 ;  /* 0x00000001e30b7824 */ /* 0x000fe200078e0a04 */
[----:B------:R-:W-:Y:S02]  /*18430*/  IABS R9, R6 ;  /* 0x0000000600097213 */ /* 0x000fe40000000000 */
[----:B------:R-:W-:Y:S02]  /*18440*/  I2FP.F32.S32 R7, R7 ;  /* 0x0000000700077245 */ /* 0x000fe40000201400 */
[----:B------:R-:W-:Y:S02]  /*18450*/  I2FP.F32.S32 R9, R9 ;  /* 0x0000000900097245 */ /* 0x000fe40000201400 */
[----:B------:R-:W-:Y:S01]  /*18460*/  FSEL R194, R18, -INF , !P5 ;  /* 0xff80000012c27808 */ /* 0x000fe20006800000 */
[----:B------:R-:W-:Y:S01]  /*18470*/  FFMA.FTZ R7, R7, -UR19, R45 ;  /* 0x8000001307077c23 */ /* 0x000fe2000801002d */
[----:B------:R-:W-:Y:S01]  /*18480*/  MUFU.TANH R18, R50 ;  /* 0x0000003200127308 */ /* 0x000fe20000002400 */
[-C--:B------:R-:W-:Y:S01]  /*18490*/  ISETP.GE.AND P0, PT, R4, R224.reuse, PT ;  /* 0x000000e00400720c */ /* 0x080fe20003f06270 */
[----:B------:R-:W-:Y:S01]  /*184a0*/  FFMA.FTZ R9, R9, -UR19, R44 ;  /* 0x8000001309097c23 */ /* 0x000fe2000801002c */
[----:B------:R-:W-:Y:S02]  /*184b0*/  ISETP.GE.AND P5, PT, R2, R224, PT ;  /* 0x000000e00200720c */ /* 0x000fe40003fa6270 */
[----:B------:R-:W-:Y:S02]  /*184c0*/  IABS R5, R10 ;  /* 0x0000000a00057213 */ /* 0x000fe40000000000 */
[----:B------:R-:W-:Y:S03]  /*184d0*/  IABS R6, R8 ;  /* 0x0000000800067213 */ /* 0x000fe60000000000 */
[----:B------:R-:W-:Y:S01]  /*184e0*/  MUFU.TANH R10, R53 ;  /* 0x00000035000a7308 */ /* 0x000fe20000002400 */
[-C--:B------:R-:W-:Y:S02]  /*184f0*/  ISETP.GE.OR P0, PT, R4, R232.reuse, !P0 ;  /* 0x000000e80400720c */ /* 0x080fe40004706670 */
[----:B------:R-:W-:Y:S01]  /*18500*/  ISETP.GE.OR P5, PT, R2, R232, !P5 ;  /* 0x000000e80200720c */ /* 0x000fe20006fa6670 */
[----:B------:R-:W-:Y:S01]  /*18510*/  IMAD.MOV.U32 R8, RZ, RZ, R6 ;  /* 0x000000ffff087224 */ /* 0x000fe200078e0006 */
[----:B------:R-:W-:Y:S02]  /*18520*/  I2FP.F32.S32 R5, R5 ;  /* 0x0000000500057245 */ /* 0x000fe40000201400 */
[----:B------:R-:W-:Y:S01]  /*18530*/  FSEL R48, R12, -INF , !P2 ;  /* 0xff8000000c307808 */ /* 0x000fe20005000000 */
[C---:B------:R-:W-:Y:S01]  /*18540*/  VIADD R12, R0.reuse, 0x31 ;  /* 0x00000031000c7836 */ /* 0x040fe20000000000 */
[----:B------:R-:W-:Y:S01]  /*18550*/  FSEL R196, R9, -INF , !P0 ;  /* 0xff80000009c47808 */ /* 0x000fe20004000000 */
[----:B------:R-:W-:Y:S01]  /*18560*/  FFMA.FTZ R47, R5, -UR19, R47 ;  /* 0x80000013052f7c23 */ /* 0x000fe2000801002f */
[----:B------:R-:W-:Y:S01]  /*18570*/  FSEL R201, R7, -INF , !P5 ;  /* 0xff80000007c97808 */ /* 0x000fe20006800000 */
[----:B------:R-:W-:Y:S01]  /*18580*/  VIADD R9, R0, 0x38 ;  /* 0x0000003800097836 */ /* 0x000fe20000000000 */
[----:B------:R-:W-:Y:S02]  /*18590*/  IABS R6, R11 ;  /* 0x0000000b00067213 */ /* 0x000fe40000000000 */
[----:B------:R-:W-:Y:S01]  /*185a0*/  MUFU.TANH R11, R54 ;  /* 0x00000036000b7308 */ /* 0x000fe20000002400 */
[CC--:B------:R-:W-:Y:S02]  /*185b0*/  ISETP.GE.AND P2, PT, R2.reuse, R226.reuse, PT ;  /* 0x000000e20200720c */ /* 0x0c0fe40003f46270 */
[C---:B------:R-:W-:Y:S02]  /*185c0*/  ISETP.GE.AND P0, PT, R2.reuse, R225, PT ;  /* 0x000000e10200720c */ /* 0x040fe40003f06270 */
[----:B------:R-:W-:Y:S02]  /*185d0*/  ISETP.GE.AND P5, PT, R2, R223, PT ;  /* 0x000000df0200720c */ /* 0x000fe40003fa6270 */
[----:B------:R-:W-:Y:S03]  /*185e0*/  FSEL R240, R15, -INF , !P3 ;  /* 0xff8000000ff07808 */ /* 0x000fe60005800000 */
[----:B------:R-:W2:Y:S01]  /*185f0*/  MUFU.TANH R15, R52 ;  /* 0x00000034000f7308 */ /* 0x000ea20000002400 */
[----:B------:R-:W-:Y:S02]  /*18600*/  FSEL R213, R14, -INF , !P1 ;  /* 0xff8000000ed57808 */ /* 0x000fe40004800000 */
[----:B------:R-:W-:Y:S01]  /*18610*/  FSEL R236, R13, -INF , !P6 ;  /* 0xff8000000dec7808 */ /* 0x000fe20007000000 */
[----:B------:R-:W-:Y:S01]  /*18620*/  VIADD R13, R0, 0x30 ;  /* 0x00000030000d7836 */ /* 0x000fe20000000000 */
[C---:B------:R-:W-:Y:S01]  /*18630*/  ISETP.GE.AND P3, PT, R4.reuse, R226, PT ;  /* 0x000000e20400720c */ /* 0x040fe20003f66270 */
[----:B------:R-:W-:Y:S01]  /*18640*/  IMAD.IADD R0, R229, 0x1, -R12 ;  /* 0x00000001e5007824 */ /* 0x000fe200078e0a0c */
[C---:B------:R-:W-:Y:S03]  /*18650*/  ISETP.GE.AND P1, PT, R4.reuse, R225, PT ;  /* 0x000000e10400720c */ /* 0x040fe60003f26270 */
[----:B------:R3:W4:Y:S01]  /*18660*/  MUFU.TANH R14, R55 ;  /* 0x00000037000e7308 */ /* 0x0007220000002400 */
[----:B------:R-:W-:Y:S02]  /*18670*/  ISETP.GE.AND P6, PT, R4, R223, PT ;  /* 0x000000df0400720c */ /* 0x000fe40003fc6270 */
[----:B------:R-:W-:Y:S02]  /*18680*/  I2FP.F32.S32 R6, R6 ;  /* 0x0000000600067245 */ /* 0x000fe40000201400 */
[C---:B------:R-:W-:Y:S02]  /*18690*/  ISETP.GE.OR P2, PT, R2.reuse, R234, !P2 ;  /* 0x000000ea0200720c */ /* 0x040fe40005746670 */
[----:B------:R-:W-:Y:S01]  /*186a0*/  ISETP.GE.OR P0, PT, R2, R233, !P0 ;  /* 0x000000e90200720c */ /* 0x000fe20004706670 */
[----:B------:R-:W-:Y:S01]  /*186b0*/  FFMA.FTZ R21, R6, -UR19, R21 ;  /* 0x8000001306157c23 */ /* 0x000fe20008010015 */
[----:B------:R-:W-:Y:S02]  /*186c0*/  ISETP.GE.OR P5, PT, R2, R231, !P5 ;  /* 0x000000e70200720c */ /* 0x000fe40006fa6670 */
[C---:B------:R-:W-:Y:S01]  /*186d0*/  IADD3 R5, R227.reuse, -R2, RZ ;  /* 0x80000002e3057210 */ /* 0x040fe20007ffe0ff */
[----:B------:R-:W-:Y:S01]  /*186e0*/  IMAD.IADD R2, R228, 0x1, -R2 ;  /* 0x00000001e4027824 */ /* 0x000fe200078e0a02 */
[C---:B------:R-:W-:Y:S02]  /*186f0*/  ISETP.GE.OR P3, PT, R4.reuse, R234, !P3 ;  /* 0x000000ea0400720c */ /* 0x040fe40005f66670 */
[C---:B------:R-:W-:Y:S02]  /*18700*/  ISETP.GE.OR P1, PT, R4.reuse, R233, !P1 ;  /* 0x000000e90400720c */ /* 0x040fe40004f26670 */
[----:B------:R-:W-:Y:S01]  /*18710*/  ISETP.GE.OR P6, PT, R4, R231, !P6 ;  /* 0x000000e70400720c */ /* 0x000fe200077c6670 */
[----:B------:R-:W-:Y:S01]  /*18720*/  IMAD.IADD R4, R228, 0x1, -R4 ;  /* 0x00000001e4047824 */ /* 0x000fe200078e0a04 */
[----:B------:R-:W-:Y:S01]  /*18730*/  IABS R7, R5 ;  /* 0x0000000500077213 */ /* 0x000fe20000000000 */
[----:B---3--:R-:W-:Y:S01]  /*18740*/  LDSM.16.MT88.4 R52, [R216+0xa000] ;  /* 0x00a00000d834783b */ /* 0x008fe20000004200 */
[----:B------:R-:W-:Y:S02]  /*18750*/  IABS R6, R2 ;  /* 0x0000000200067213 */ /* 0x000fe40000000000 */
[----:B------:R-:W-:Y:S02]  /*18760*/  IADD3 R2, R227, -R13, RZ ;  /* 0x8000000de3027210 */ /* 0x000fe40007ffe0ff */
[----:B------:R-:W-:Y:S01]  /*18770*/  IABS R5, R4 ;  /* 0x0000000400057213 */ /* 0x000fe20000000000 */
[----:B------:R-:W-:Y:S01]  /*18780*/  IMAD.MOV.U32 R4, RZ, RZ, R7 ;  /* 0x000000ffff047224 */ /* 0x000fe200078e0007 */
[----:B------:R-:W-:Y:S01]  /*18790*/  IABS R2, R2 ;  /* 0x0000000200027213 */ /* 0x000fe20000000000 */
[----:B------:R-:W-:Y:S01]  /*187a0*/  IMAD.IADD R7, R229, 0x1, -R13 ;  /* 0x00000001e5077824 */ /* 0x000fe200078e0a0d */
[----:B------:R-:W-:Y:S02]  /*187b0*/  I2FP.F32.S32 R6, R6 ;  /* 0x0000000600067245 */ /* 0x000fe40000201400 */
[----:B------:R-:W-:Y:S02]  /*187c0*/  I2FP.F32.S32 R4, R4 ;  /* 0x0000000400047245 */ /* 0x000fe40000201400 */
[----:B------:R-:W-:Y:S01]  /*187d0*/  I2FP.F32.S32 R2, R2 ;  /* 0x0000000200027245 */ /* 0x000fe20000201400 */
[----:B------:R-:W-:Y:S01]  /*187e0*/  FFMA.FTZ R17, R6, -UR19, R17 ;  /* 0x8000001306117c23 */ /* 0x000fe20008010011 */
[----:B------:R-:W-:Y:S01]  /*187f0*/  I2FP.F32.S32 R5, R5 ;  /* 0x0000000500057245 */ /* 0x000fe20000201400 */
[----:B-1----:R-:W-:Y:S01]  /*18800*/  FFMA.FTZ R19, R4, -UR19, R19 ;  /* 0x8000001304137c23 */ /* 0x002fe20008010013 */
[----:B------:R-:W-:Y:S02]  /*18810*/  IMAD.IADD R4, R227, 0x1, -R12 ;  /* 0x00000001e3047824 */ /* 0x000fe400078e0a0c */
[----:B--2---:R-:W-:Y:S01]  /*18820*/  FFMA.FTZ R15, R2, -UR19, R15 ;  /* 0x80000013020f7c23 */ /* 0x004fe2000801000f */
[C---:B------:R-:W-:Y:S02]  /*18830*/  IMAD.IADD R2, R228.reuse, 0x1, -R13 ;  /* 0x00000001e4027824 */ /* 0x040fe400078e0a0d */
[----:B------:R-:W-:Y:S01]  /*18840*/  FFMA.FTZ R18, R5, -UR19, R18 ;  /* 0x8000001305127c23 */ /* 0x000fe20008010012 */
[C---:B------:R-:W-:Y:S02]  /*18850*/  IADD3 R6, R228.reuse, -R12, RZ ;  /* 0x8000000ce4067210 */ /* 0x040fe40007ffe0ff */
[----:B------:R-:W-:Y:S02]  /*18860*/  IABS R5, R4 ;  /* 0x0000000400057213 */ /* 0x000fe40000000000 */
[----:B------:R-:W-:Y:S02]  /*18870*/  IABS R4, R2 ;  /* 0x0000000200047213 */ /* 0x000fe40000000000 */
[----:B------:R-:W-:Y:S01]  /*18880*/  IABS R2, R6 ;  /* 0x0000000600027213 */ /* 0x000fe20000000000 */
[----:B------:R-:W-:Y:S01]  /*18890*/  IMAD.MOV.U32 R6, RZ, RZ, R5 ;  /* 0x000000ffff067224 */ /* 0x000fe200078e0005 */
[----:B------:R-:W-:Y:S01]  /*188a0*/  I2FP.F32.S32 R8, R8 ;  /* 0x0000000800087245 */ /* 0x000fe20000201400 */
[----:B------:R-:W-:Y:S01]  /*188b0*/  IMAD.MOV.U32 R5, RZ, RZ, R4 ;  /* 0x000000ffff057224 */ /* 0x000fe200078e0004 */
[----:B------:R-:W-:Y:S02]  /*188c0*/  MOV R4, R2 ;  /* 0x0000000200047202 */ /* 0x000fe40000000f00 */
[----:B------:R-:W-:Y:S01]  /*188d0*/  IABS R2, R7 ;  /* 0x0000000700027213 */ /* 0x000fe20000000000 */
[----:B------:R-:W-:Y:S01]  /*188e0*/  IMAD.IADD R7, R228, 0x1, -R9 ;  /* 0x00000001e4077824 */ /* 0x000fe200078e0a09 */
[----:B------:R-:W-:Y:S01]  /*188f0*/  I2FP.F32.S32 R6, R6 ;  /* 0x0000000600067245 */ /* 0x000fe20000201400 */
[----:B------:R-:W-:Y:S01]  /*18900*/  FFMA.FTZ R46, R8, -UR19, R46 ;  /* 0x80000013082e7c23 */ /* 0x000fe2000801002e */
[----:B------:R-:W-:Y:S01]  /*18910*/  I2FP.F32.S32 R2, R2 ;  /* 0x0000000200027245 */ /* 0x000fe20000201400 */
[----:B------:R-:W-:Y:S01]  /*18920*/  IMAD.IADD R8, R228, 0x1, -R16 ;  /* 0x00000001e4087824 */ /* 0x000fe200078e0a10 */
[----:B------:R-:W-:Y:S01]  /*18930*/  I2FP.F32.S32 R5, R5 ;  /* 0x0000000500057245 */ /* 0x000fe20000201400 */
[----:B------:R-:W-:Y:S01]  /*18940*/  FFMA.FTZ R10, R6, -UR19, R10 ;  /* 0x80000013060a7c23 */ /* 0x000fe2000801000a */
[----:B------:R-:W-:Y:S01]  /*18950*/  IABS R6, R0 ;  /* 0x0000000000067213 */ /* 0x000fe20000000000 */
[----:B------:R-:W-:Y:S01]  /*18960*/  FFMA.FTZ R22, R2, -UR19, R22 ;  /* 0x8000001302167c23 */ /* 0x000fe20008010016 */
[----:B------:R-:W-:Y:S01]  /*18970*/  IADD3 R2, R227, -R9, RZ ;  /* 0x80000009e3027210 */ /* 0x000fe20007ffe0ff */
[----:B------:R-:W-:Y:S01]  /*18980*/  FFMA.FTZ R11, R5, -UR19, R11 ;  /* 0x80000013050b7c23 */ /* 0x000fe2000801000b */
[----:B------:R-:W-:Y:S02]  /*18990*/  IABS R0, R7 ;  /* 0x0000000700007213 */ /* 0x000fe40000000000 */
[----:B------:R-:W-:Y:S02]  /*189a0*/  I2FP.F32.S32 R6, R6 ;  /* 0x0000000600067245 */ /* 0x000fe40000201400 */
[----:B------:R-:W-:Y:S02]  /*189b0*/  IABS R5, R2 ;  /* 0x0000000200057213 */ /* 0x000fe40000000000 */
[----:B------:R-:W-:Y:S01]  /*189c0*/  IABS R2, R8 ;  /* 0x0000000800027213 */ /* 0x000fe20000000000 */
[----:B------:R-:W-:Y:S01]  /*189d0*/  FFMA.FTZ R20, R6, -UR19, R20 ;  /* 0x8000001306147c23 */ /* 0x000fe20008010014 */
[----:B------:R-:W-:Y:S01]  /*189e0*/  I2FP.F32.S32 R0, R0 ;  /* 0x0000000000007245 */ /* 0x000fe20000201400 */
[----:B------:R-:W-:Y:S01]  /*189f0*/  MUFU.TANH R8, R58 ;  /* 0x0000003a00087308 */ /* 0x000fe20000002400 */
[----:B------:R-:W-:Y:S02]  /*18a00*/  I2FP.F32.S32 R2, R2 ;  /* 0x0000000200027245 */ /* 0x000fe40000201400 */
[----:B------:R-:W-:Y:S01]  /*18a10*/  FSEL R211, R18, -INF , !P1 ;  /* 0xff80000012d37808 */ /* 0x000fe20004800000 */
[----:B------:R-:W-:Y:S01]  /*18a20*/  FFMA.FTZ R6, R0, -UR19, R66 ;  /* 0x8000001300067c23 */ /* 0x000fe20008010042 */
[----:B------:R-:W-:Y:S01]  /*18a30*/  FMNMX.FTZ R0, R180, R3, !PT ;  /* 0x00000003b4007209 */ /* 0x000fe20007810000 */
[----:B------:R-:W-:Y:S01]  /*18a40*/  FFMA.FTZ R7, R2, -UR19, R67 ;  /* 0x8000001302077c23 */ /* 0x000fe20008010043 */
[----:B------:R-:W-:Y:S02]  /*18a50*/  I2FP.F32.S32 R4, R4 ;  /* 0x0000000400047245 */ /* 0x000fe40000201400 */
[----:B------:R-:W-:Y:S02]  /*18a60*/  FMNMX.FTZ R2, R179, R0, !PT ;  /* 0x00000000b3027209 */ /* 0x000fe40007810000 */
[----:B------:R-:W-:Y:S01]  /*18a70*/  FMNMX.FTZ R0, R182, R100, !PT ;  /* 0x00000064b6007209 */ /* 0x000fe20007810000 */
[----:B----4-:R-:W-:Y:S01]  /*18a80*/  FFMA.FTZ R14, R4, -UR19, R14 ;  /* 0x80000013040e7c23 */ /* 0x010fe2000801000e */
[----:B------:R-:W-:Y:S01]  /*18a90*/  FMNMX.FTZ R2, R102, R2, !PT ;  /* 0x0000000266027209 */ /* 0x000fe20007810000 */
[--C-:B------:R-:W-:Y:S01]  /*18aa0*/  IMAD.IADD R4, R227, 0x1, -R16.reuse ;  /* 0x00000001e3047824 */ /* 0x100fe200078e0a10 */
[----:B------:R-:W-:Y:S02]  /*18ab0*/  FMNMX.FTZ R0, R181, R0, !PT ;  /* 0x00000000b5007209 */ /* 0x000fe40007810000 */
[----:B------:R-:W-:Y:S01]  /*18ac0*/  FMNMX.FTZ R105, R111, R2, !PT ;  /* 0x000000026f697209 */ /* 0x000fe20007810000 */
[----:B------:R-:W-:Y:S01]  /*18ad0*/  IMAD.IADD R2, R229, 0x1, -R16 ;  /* 0x00000001e5027824 */ /* 0x000fe200078e0a10 */
[----:B------:R-:W-:Y:S02]  /*18ae0*/  FMNMX.FTZ R0, R178, R0, !PT ;  /* 0x00000000b2007209 */ /* 0x000fe40007810000 */
[----:B------:R-:W-:Y:S02]  /*18af0*/  FMNMX.FTZ R105, R24, R105, !PT ;  /* 0x0000006918697209 */ /* 0x000fe40007810000 */
        /* <DEDUP_REMOVED lines=8> */
[----:B------:R-:W-:Y:S02]  /*18b80*/  FMNMX.FTZ R0, R203, R0, !PT ;  /* 0x00000000cb007209 */ /* 0x000fe40007810000 */
[----:B------:R-:W-:Y:S02]  /*18b90*/  FSEL R212, R17, -INF , !P0 ;  /* 0xff80000011d47808 */ /* 0x000fe40004000000 */
[----:B------:R-:W-:Y:S02]  /*18ba0*/  FMNMX.FTZ R0, R192, R0, !PT ;  /* 0x00000000c0007209 */ /* 0x000fe40007810000 */
[----:B------:R-:W-:Y:S02]  /*18bb0*/  ISETP.GE.AND P0, PT, R12, R225, PT ;  /* 0x000000e10c00720c */ /* 0x000fe40003f06270 */
[----:B------:R-:W-:Y:S02]  /*18bc0*/  FMNMX.FTZ R0, R194, R0, !PT ;  /* 0x00000000c2007209 */ /* 0x000fe40007810000 */
[----:B------:R-:W-:Y:S02]  /*18bd0*/  ISETP.GE.OR P1, PT, R13, R233, !P1 ;  /* 0x000000e90d00720c */ /* 0x000fe40004f26670 */
[----:B------:R-:W-:Y:S02]  /*18be0*/  FMNMX.FTZ R105, R197, R105, !PT ;  /* 0x00000069c5697209 */ /* 0x000fe40007810000 */
[----:B------:R-:W-:Y:S02]  /*18bf0*/  FMNMX.FTZ R0, R211, R0, !PT ;  /* 0x00000000d3007209 */ /* 0x000fe40007810000 */
[----:B------:R-:W-:Y:S02]  /*18c00*/  FSEL R187, R21, -INF , !P3 ;  /* 0xff80000015bb7808 */ /* 0x000fe40005800000 */
[----:B------:R-:W-:Y:S02]  /*18c10*/  FSEL R207, R19, -INF , !P2 ;  /* 0xff80000013cf7808 */ /* 0x000fe40005000000 */
[-C--:B------:R-:W-:Y:S02]  /*18c20*/  ISETP.GE.AND P3, PT, R13, R226.reuse, PT ;  /* 0x000000e20d00720c */ /* 0x080fe40003f66270 */
[C---:B------:R-:W-:Y:S02]  /*18c30*/  ISETP.GE.OR P0, PT, R12.reuse, R233, !P0 ;  /* 0x000000e90c00720c */ /* 0x040fe40004706670 */
[----:B------:R-:W-:Y:S02]  /*18c40*/  ISETP.GE.AND P2, PT, R12, R226, PT ;  /* 0x000000e20c00720c */ /* 0x000fe40003f46270 */
[----:B------:R-:W-:Y:S02]  /*18c50*/  FSEL R252, R11, -INF , !P1 ;  /* 0xff8000000bfc7808 */ /* 0x000fe40004800000 */
[----:B------:R-:W-:Y:S02]  /*18c60*/  FMNMX.FTZ R105, R198, R105, !PT ;  /* 0x00000069c6697209 */ /* 0x000fe40007810000 */
[----:B------:R-:W-:Y:S02]  /*18c70*/  ISETP.GE.AND P1, PT, R9, R225, PT ;  /* 0x000000e10900720c */ /* 0x000fe40003f26270 */
[----:B------:R-:W-:Y:S02]  /*18c80*/  FMNMX.FTZ R0, R212, R0, !PT ;  /* 0x00000000d4007209 */ /* 0x000fe40007810000 */
[----:B------:R-:W-:Y:S02]  /*18c90*/  ISETP.GE.OR P3, PT, R13, R234, !P3 ;  /* 0x000000ea0d00720c */ /* 0x000fe40005f66670 */
[----:B------:R-:W-:Y:S02]  /*18ca0*/  IABS R4, R4 ;  /* 0x0000000400047213 */ /* 0x000fe40000000000 */
[----:B------:R-:W-:Y:S02]  /*18cb0*/  ISETP.GE.OR P2, PT, R12, R234, !P2 ;  /* 0x000000ea0c00720c */ /* 0x000fe40005746670 */
[----:B------:R-:W-:Y:S02]  /*18cc0*/  FSEL R214, R14, -INF , !P0 ;  /* 0xff8000000ed67808 */ /* 0x000fe40004000000 */
[----:B------:R-:W-:Y:S02]  /*18cd0*/  FMNMX.FTZ R105, R187, R105, !PT ;  /* 0x00000069bb697209 */ /* 0x000fe40007810000 */
[----:B------:R-:W-:Y:S02]  /*18ce0*/  ISETP.GE.AND P0, PT, R16, R225, PT ;  /* 0x000000e11000720c */ /* 0x000fe40003f06270 */
[----:B------:R-:W-:Y:S02]  /*18cf0*/  ISETP.GE.OR P1, PT, R9, R233, !P1 ;  /* 0x000000e90900720c */ /* 0x000fe40004f26670 */
[----:B------:R-:W-:Y:S02]  /*18d00*/  FMNMX.FTZ R0, R252, R0, !PT ;  /* 0x00000000fc007209 */ /* 0x000fe40007810000 */
[----:B------:R-:W-:Y:S02]  /*18d10*/  I2FP.F32.S32 R5, R5 ;  /* 0x0000000500057245 */ /* 0x000fe40000201400 */
[----:B------:R-:W-:Y:S02]  /*18d20*/  I2FP.F32.S32 R4, R4 ;  /* 0x0000000400047245 */ /* 0x000fe40000201400 */
[----:B------:R-:W-:Y:S01]  /*18d30*/  FSEL R249, R15, -INF , !P3 ;  /* 0xff8000000ff97808 */ /* 0x000fe20005800000 */
[----:B------:R-:W-:Y:S01]  /*18d40*/  FFMA.FTZ R5, R5, -UR19, R64 ;  /* 0x8000001305057c23 */ /* 0x000fe20008010040 */
[----:B------:R-:W-:Y:S01]  /*18d50*/  FSEL R251, R10, -INF , !P2 ;  /* 0xff8000000afb7808 */ /* 0x000fe20005000000 */
[----:B------:R-:W-:Y:S01]  /*18d60*/  FFMA.FTZ R4, R4, -UR19, R65 ;  /* 0x8000001304047c23 */ /* 0x000fe20008010041 */
[----:B------:R-:W-:Y:S01]  /*18d70*/  FMNMX.FTZ R105, R207, R105, !PT ;  /* 0x00000069cf697209 */ /* 0x000fe20007810000 */
[----:B------:R-:W-:Y:S01]  /*18d80*/  MUFU.TANH R10, R59 ;  /* 0x0000003b000a7308 */ /* 0x000fe20000002400 */
[CC--:B------:R-:W-:Y:S02]  /*18d90*/  ISETP.GE.AND P3, PT, R9.reuse, R226.reuse, PT ;  /* 0x000000e20900720c */ /* 0x0c0fe40003f66270 */
[C---:B------:R-:W-:Y:S02]  /*18da0*/  ISETP.GE.AND P2, PT, R16.reuse, R226, PT ;  /* 0x000000e21000720c */ /* 0x040fe40003f46270 */
[----:B------:R-:W-:Y:S02]  /*18db0*/  ISETP.GE.OR P0, PT, R16, R233, !P0 ;  /* 0x000000e91000720c */ /* 0x000fe40004706670 */
[----:B------:R-:W-:Y:S02]  /*18dc0*/  FSEL R49, R6, -INF , !P1 ;  /* 0xff80000006317808 */ /* 0x000fe40004800000 */
[----:B------:R-:W-:Y:S02]  /*18dd0*/  FMNMX.FTZ R0, R214, R0, !PT ;  /* 0x00000000d6007209 */ /* 0x000fe40007810000 */
[-C--:B------:R-:W-:Y:S02]  /*18de0*/  ISETP.GE.OR P3, PT, R9, R234.reuse, !P3 ;  /* 0x000000ea0900720c */ /* 0x080fe40005f66670 */
[----:B------:R-:W-:Y:S02]  /*18df0*/  FMNMX.FTZ R105, R249, R105, !PT ;  /* 0x00000069f9697209 */ /* 0x000fe40007810000 */
[----:B------:R-:W-:Y:S02]  /*18e00*/  ISETP.GE.OR P2, PT, R16, R234, !P2 ;  /* 0x000000ea1000720c */ /* 0x000fe40005746670 */
[----:B------:R-:W-:Y:S02]  /*18e10*/  FMNMX.FTZ R0, R49, R0, !PT ;  /* 0x0000000031007209 */ /* 0x000fe40007810000 */
[----:B------:R-:W-:Y:S02]  /*18e20*/  FSEL R215, R7, -INF , !P0 ;  /* 0xff80000007d77808 */ /* 0x000fe40004000000 */
[----:B------:R-:W-:Y:S01]  /*18e30*/  FSEL R51, R5, -INF , !P3 ;  /* 0xff80000005337808 */ /* 0x000fe20005800000 */
[----:B------:R-:W-:Y:S01]  /*18e40*/  IMAD.IADD R5, R230, 0x1, -R12 ;  /* 0x00000001e6057824 */ /* 0x000fe200078e0a0c */
[----:B------:R-:W-:Y:S02]  /*18e50*/  FMNMX.FTZ R105, R251, R105, !PT ;  /* 0x00000069fb697209 */ /* 0x000fe40007810000 */
[----:B------:R-:W-:Y:S01]  /*18e60*/  FSEL R50, R4, -INF , !P2 ;  /* 0xff80000004327808 */ /* 0x000fe20005000000 */
[----:B------:R-:W-:Y:S01]  /*18e70*/  IMAD.IADD R4, R229, 0x1, -R9 ;  /* 0x00000001e5047824 */ /* 0x000fe200078e0a09 */
[----:B------:R-:W-:Y:S02]  /*18e80*/  FMNMX.FTZ R0, R215, R0, !PT ;  /* 0x00000000d7007209 */ /* 0x000fe40007810000 */
[----:B------:R-:W-:Y:S02]  /*18e90*/  IADD3 R6, R230, -R13, RZ ;  /* 0x8000000de6067210 */ /* 0x000fe40007ffe0ff */
[----:B------:R-:W-:Y:S01]  /*18ea0*/  FMNMX.FTZ R105, R51, R105, !PT ;  /* 0x0000006933697209 */ /* 0x000fe20007810000 */
[----:B------:R-:W1:Y:S01]  /*18eb0*/  SHFL.BFLY PT, R104, R0, 0x2, 0x1f ;  /* 0x0c401f0000687f89 */ /* 0x000e6200000e0000 */
[C---:B------:R-:W-:Y:S02]  /*18ec0*/  ISETP.GE.AND P1, PT, R12.reuse, R224, PT ;  /* 0x000000e00c00720c */ /* 0x040fe40003f26270 */
[----:B------:R-:W-:Y:S02]  /*18ed0*/  ISETP.GE.AND P0, PT, R12, R223, PT ;  /* 0x000000df0c00720c */ /* 0x000fe40003f06270 */
[----:B------:R-:W-:Y:S02]  /*18ee0*/  IABS R11, R6 ;  /* 0x00000006000b7213 */ /* 0x000fe40000000000 */
[----:B------:R-:W-:Y:S02]  /*18ef0*/  IABS R4, R4 ;  /* 0x0000000400047213 */ /* 0x000fe40000000000 */
[----:B------:R-:W-:Y:S02]  /*18f00*/  FMNMX.FTZ R105, R50, R105, !PT ;  /* 0x0000006932697209 */ /* 0x000fe40007810000 */
[----:B------:R-:W-:Y:S02]  /*18f10*/  FMNMX.FTZ R6, R184, R106, !PT ;  /* 0x0000006ab8067209 */ /* 0x000fe40007810000 */
[C---:B------:R-:W-:Y:S01]  /*18f20*/  ISETP.GE.OR P1, PT, R12.reuse, R232, !P1 ;  /* 0x000000e80c00720c */ /* 0x040fe20004f26670 */
[----:B------:R-:W2:Y:S01]  /*18f30*/  SHFL.BFLY PT, R7, R105, 0x2, 0x1f ;  /* 0x0c401f0069077f89 */ /* 0x000ea200000e0000 */
[----:B------:R-:W-:Y:S02]  /*18f40*/  ISETP.GE.OR P0, PT, R12, R231, !P0 ;  /* 0x000000e70c00720c */ /* 0x000fe40004706670 */
[----:B------:R-:W-:Y:S02]  /*18f50*/  IABS R12, R5 ;  /* 0x00000005000c7213 */ /* 0x000fe40000000000 */
[----:B------:R-:W-:Y:S02]  /*18f60*/  MOV R5, R4 ;  /* 0x0000000400057202 */ /* 0x000fe40000000f00 */
[----:B------:R-:W-:Y:S02]  /*18f70*/  FMNMX.FTZ R4, R183, R6, !PT ;  /* 0x00000006b7047209 */ /* 0x000fe40007810000 */
[----:B------:R-:W-:Y:S02]  /*18f80*/  IABS R2, R2 ;  /* 0x0000000200027213 */ /* 0x000fe40000000000 */
[----:B------:R-:W-:Y:S02]  /*18f90*/  FMNMX.FTZ R4, R176, R4, !PT ;  /* 0x00000004b0047209 */ /* 0x000fe40007810000 */
[----:B------:R-:W-:Y:S02]  /*18fa0*/  I2FP.F32.S32 R6, R5 ;  /* 0x0000000500067245 */ /* 0x000fe40000201400 */
[----:B------:R-:W-:Y:S02]  /*18fb0*/  I2FP.F32.S32 R5, R2 ;  /* 0x0000000200057245 */ /* 0x000fe40000201400 */
[----:B------:R-:W-:Y:S01]  /*18fc0*/  FMNMX.FTZ R2, R177, R4, !PT ;  /* 0x00000004b1027209 */ /* 0x000fe20007810000 */
[----:B------:R-:W-:Y:S01]  /*18fd0*/  FFMA.FTZ R6, R6, -UR19, R60 ;  /* 0x8000001306067c23 */ /* 0x000fe2000801003c */
[----:B------:R-:W-:Y:S01]  /*18fe0*/  ISETP.GE.AND P3, PT, R13, R224, PT ;  /* 0x000000e00d00720c */ /* 0x000fe20003f66270 */
[----:B------:R-:W-:Y:S01]  /*18ff0*/  FFMA.FTZ R5, R5, -UR19, R61 ;  /* 0x8000001305057c23 */ /* 0x000fe2000801003d */
[----:B------:R-:W-:Y:S02]  /*19000*/  FMNMX.FTZ R2, R204, R2, !PT ;  /* 0x00000002cc027209 */ /* 0x000fe40007810000 */
[----:B------:R-:W-:Y:S02]  /*19010*/  FMNMX.FTZ R4, R210, R107, !PT ;  /* 0x0000006bd2047209 */ /* 0x000fe40007810000 */
[----:B------:R-:W-:Y:S02]  /*19020*/  ISETP.GE.OR P3, PT, R13, R232, !P3 ;  /* 0x000000e80d00720c */ /* 0x000fe40005f66670 */
[----:B------:R-:W-:Y:S02]  /*19030*/  FMNMX.FTZ R2, R205, R2, !PT ;  /* 0x00000002cd027209 */ /* 0x000fe40007810000 */
[----:B-1----:R-:W-:Y:S02]  /*19040*/  FMNMX.FTZ R104, R0, R104, !PT ;  /* 0x0000006800687209 */ /* 0x002fe40007810000 */
[----:B------:R-:W-:Y:S02]  /*19050*/  FMNMX.FTZ R0, R206, R4, !PT ;  /* 0x00000004ce007209 */ /* 0x000fe40007810000 */
[----:B------:R-:W-:Y:S02]  /*19060*/  FSEL R246, R22, -INF , !P3 ;  /* 0xff80000016f67808 */ /* 0x000fe40005800000 */
[----:B------:R-:W-:Y:S02]  /*19070*/  FMNMX.FTZ R2, R191, R2, !PT ;  /* 0x00000002bf027209 */ /* 0x000fe40007810000 */
[----:B------:R-:W-:Y:S02]  /*19080*/  ISETP.GE.AND P3, PT, R9, R224, PT ;  /* 0x000000e00900720c */ /* 0x000fe40003f66270 */
[----:B------:R-:W-:Y:S02]  /*19090*/  FMNMX.FTZ R4, R23, R0, !PT ;  /* 0x0000000017047209 */ /* 0x000fe40007810000 */
[----:B------:R-:W-:Y:S02]  /*190a0*/  FMNMX.FTZ R0, R195, R2, !PT ;  /* 0x00000002c3007209 */ /* 0x000fe40007810000 */
[----:B--2---:R-:W-:Y:S02]  /*190b0*/  FMNMX.FTZ R105, R105, R7, !PT ;  /* 0x0000000769697209 */ /* 0x004fe40007810000 */
[----:B------:R-:W-:Y:S02]  /*190c0*/  ISETP.GE.OR P3, PT, R9, R232, !P3 ;  /* 0x000000e80900720c */ /* 0x000fe40005f66670 */
[----:B------:R-:W-:Y:S01]  /*190d0*/  FMNMX.FTZ R2, R240, R0, !PT ;  /* 0x00000000f0027209 */ /* 0x000fe20007810000 */
[----:B------:R-:W1:Y:S01]  /*190e0*/  SHFL.BFLY PT, R7, R105, 0x1, 0x1f ;  /* 0x0c201f0069077f89 */ /* 0x000e6200000e0000 */
[----:B------:R-:W-:Y:S02]  /*190f0*/  FSEL R247, R6, -INF , !P3 ;  /* 0xff80000006f77808 */ /* 0x000fe40005800000 */
[----:B------:R-:W-:Y:S01]  /*19100*/  FMNMX.FTZ R0, R101, R4, !PT ;  /* 0x0000000465007209 */ /* 0x000fe20007810000 */
[----:B------:R-:W-:Y:S01]  /*19110*/  IMAD.IADD R4, R230, 0x1, -R9 ;  /* 0x00000001e6047824 */ /* 0x000fe200078e0a09 */
[C---:B------:R-:W-:Y:S03]  /*19120*/  ISETP.GE.AND P3, PT, R9.reuse, R223, PT ;  /* 0x000000df0900720c */ /* 0x040fe60003f66270 */
[----:B------:R-:W2:Y:S01]  /*19130*/  SHFL.BFLY PT, R6, R104, 0x1, 0x1f ;  /* 0x0c201f0068067f89 */ /* 0x000ea200000e0000 */
[----:B------:R-:W-:Y:S02]  /*19140*/  FMNMX.FTZ R0, R208, R0, !PT ;  /* 0x00000000d0007209 */ /* 0x000fe40007810000 */
[----:B------:R-:W-:Y:S02]  /*19150*/  ISETP.GE.OR P3, PT, R9, R231, !P3 ;  /* 0x000000e70900720c */ /* 0x000fe40005f66670 */
[----:B------:R-:W-:Y:S02]  /*19160*/  IABS R9, R4 ;  /* 0x0000000400097213 */ /* 0x000fe40000000000 */
[----:B------:R-:W3:Y:S01]  /*19170*/  MUFU.TANH R4, R62 ;  /* 0x0000003e00047308 */ /* 0x000ee20000002400 */
[----:B------:R-:W-:Y:S02]  /*19180*/  FMNMX.FTZ R0, R209, R0, !PT ;  /* 0x00000000d1007209 */ /* 0x000fe40007810000 */
[----:B------:R-:W-:Y:S02]  /*19190*/  I2FP.F32.S32 R9, R9 ;  /* 0x0000000900097245 */ /* 0x000fe40000201400 */
[----:B------:R-:W-:Y:S02]  /*191a0*/  FSEL R186, R47, -INF , !P5 ;  /* 0xff8000002fba7808 */ /* 0x000fe40006800000 */
[----:B------:R-:W-:Y:S02]  /*191b0*/  FMNMX.FTZ R0, R190, R0, !PT ;  /* 0x00000000be007209 */ /* 0x000fe40007810000 */
[----:B------:R-:W-:Y:S02]  /*191c0*/  FMNMX.FTZ R2, R213, R2, !PT ;  /* 0x00000002d5027209 */ /* 0x000fe40007810000 */
[----:B-1----:R-:W-:Y:S02]  /*191d0*/  FMNMX.FTZ R105, R105, R7, !PT ;  /* 0x0000000769697209 */ /* 0x002fe40007810000 */
[----:B------:R-:W-:Y:S02]  /*191e0*/  FMNMX.FTZ R0, R193, R0, !PT ;  /* 0x00000000c1007209 */ /* 0x000fe40007810000 */
[----:B------:R-:W-:Y:S01]  /*191f0*/  I2FP.F32.S32 R11, R11 ;  /* 0x0000000b000b7245 */ /* 0x000fe20000201400 */
[----:B------:R-:W-:Y:S01]  /*19200*/  FMUL.FTZ R109, R105, UR4 ;  /* 0x00000004696d7c20 */ /* 0x000fe20008410000 */
[----:B---3--:R-:W-:Y:S01]  /*19210*/  FFMA.FTZ R4, R9, -UR19, R4 ;  /* 0x8000001309047c23 */ /* 0x008fe20008010004 */
[----:B------:R-:W-:Y:S02]  /*19220*/  FMNMX.FTZ R0, R236, R0, !PT ;  /* 0x00000000ec007209 */ /* 0x000fe40007810000 */
[----:B------:R-:W-:Y:S01]  /*19230*/  FMNMX.FTZ R103, R196, R2, !PT ;  /* 0x00000002c4677209 */ /* 0x000fe20007810000 */
[----:B------:R-:W-:Y:S01]  /*19240*/  IMAD.IADD R2, R230, 0x1, -R16 ;  /* 0x00000001e6027824 */ /* 0x000fe200078e0a10 */
[----:B------:R-:W-:Y:S01]  /*19250*/  FSEL R59, R4, -INF , !P3 ;  /* 0xff800000043b7808 */ /* 0x000fe20005800000 */
[----:B------:R-:W-:Y:S01]  /*19260*/  FFMA.FTZ R8, R11, -UR19, R8 ;  /* 0x800000130b087c23 */ /* 0x000fe20008010008 */
[----:B------:R-:W-:Y:S02]  /*19270*/  FSETP.NEU.FTZ.AND P3, PT, R105, -INF , PT ;  /* 0xff8000006900780b */ /* 0x000fe40003f7d000 */
[----:B------:R-:W-:Y:S02]  /*19280*/  FMNMX.FTZ R0, R48, R0, !PT ;  /* 0x0000000030007209 */ /* 0x000fe40007810000 */
[----:B------:R-:W-:Y:S02]  /*19290*/  FSEL R109, R109, RZ, P3 ;  /* 0x000000ff6d6d7208 */ /* 0x000fe40001800000 */
[C---:B------:R-:W-:Y:S02]  /*192a0*/  ISETP.GE.AND P2, PT, R13.reuse, R223, PT ;  /* 0x000000df0d00720c */ /* 0x040fe40003f46270 */
[----:B------:R-:W-:Y:S01]  /*192b0*/  FSEL R185, R46, -INF , !P6 ;  /* 0xff8000002eb97808 */ /* 0x000fe20007000000 */
[--C-:B------:R-:W-:Y:S01]  /*192c0*/  FFMA.FTZ R4, R180, UR4, -R109.reuse ;  /* 0x00000004b4047c23 */ /* 0x100fe2000801086d */
[----:B------:R-:W-:Y:S02]  /*192d0*/  FSEL R245, R20, -INF , !P1 ;  /* 0xff80000014f57808 */ /* 0x000fe40004800000 */
[----:B------:R-:W-:Y:S01]  /*192e0*/  I2FP.F32.S32 R12, R12 ;  /* 0x0000000c000c7245 */ /* 0x000fe20000201400 */
[----:B------:R1:W-:Y:S01]  /*192f0*/  MUFU.EX2 R47, R4 ;  /* 0x00000004002f7308 */ /* 0x0003e20000000800 */
[----:B------:R-:W-:Y:S02]  /*19300*/  ISETP.GE.AND P1, PT, R16, R224, PT ;  /* 0x000000e01000720c */ /* 0x000fe40003f26270 */
[----:B------:R-:W-:Y:S01]  /*19310*/  ISETP.GE.OR P2, PT, R13, R231, !P2 ;  /* 0x000000e70d00720c */ /* 0x000fe20005746670 */
[----:B------:R-:W-:Y:S01]  /*19320*/  FFMA.FTZ R10, R12, -UR19, R10 ;  /* 0x800000130c0a7c23 */ /* 0x000fe2000801000a */
[----:B------:R-:W-:Y:S02]  /*19330*/  FMNMX.FTZ R0, R185, R0, !PT ;  /* 0x00000000b9007209 */ /* 0x000fe40007810000 */
[----:B------:R-:W-:Y:S02]  /*19340*/  IABS R2, R2 ;  /* 0x0000000200027213 */ /* 0x000fe40000000000 */
[----:B------:R-:W-:Y:S02]  /*19350*/  ISETP.GE.OR P1, PT, R16, R232, !P1 ;  /* 0x000000e81000720c */ /* 0x000fe40004f26670 */
[----:B------:R-:W-:Y:S02]  /*19360*/  FSEL R239, R8, -INF , !P2 ;  /* 0xff80000008ef7808 */ /* 0x000fe40005000000 */
[----:B------:R-:W-:Y:S02]  /*19370*/  FMNMX.FTZ R0, R186, R0, !PT ;  /* 0x00000000ba007209 */ /* 0x000fe40007810000 */
[----:B------:R-:W-:Y:S01]  /*19380*/  I2FP.F32.S32 R2, R2 ;  /* 0x0000000200027245 */ /* 0x000fe20000201400 */
[--C-:B-1----:R-:W-:Y:S01]  /*19390*/  FFMA.FTZ R4, R179, UR4, -R109.reuse ;  /* 0x00000004b3047c23 */ /* 0x102fe2000801086d */
[----:B--2---:R-:W-:Y:S02]  /*193a0*/  FMNMX.FTZ R104, R104, R6, !PT ;  /* 0x0000000668687209 */ /* 0x004fe40007810000 */
[----:B------:R-:W-:Y:S01]  /*193b0*/  FSEL R248, R5, -INF , !P1 ;  /* 0xff80000005f87808 */ /* 0x000fe20004800000 */
[----:B------:R1:W-:Y:S01]  /*193c0*/  MUFU.EX2 R237, R4 ;  /* 0x0000000400ed7308 */ /* 0x0003e20000000800 */
[----:B------:R-:W-:Y:S01]  /*193d0*/  FMNMX.FTZ R103, R201, R103, !PT ;  /* 0x00000067c9677209 */ /* 0x000fe20007810000 */
[----:B------:R-:W-:Y:S01]  /*193e0*/  FFMA.FTZ R108, R2, -UR19, R108 ;  /* 0x80000013026c7c23 */ /* 0x000fe2000801006c */
[----:B------:R-:W-:Y:S01]  /*193f0*/  ISETP.GE.AND P1, PT, R16, R223, PT ;  /* 0x000000df1000720c */ /* 0x000fe20003f26270 */
[----:B------:R-:W-:Y:S01]  /*19400*/  FMUL.FTZ R110, R104, UR4 ;  /* 0x00000004686e7c20 */ /* 0x000fe20008410000 */
[----:B------:R-:W-:Y:S02]  /*19410*/  FSEL R63, R10, -INF , !P0 ;  /* 0xff8000000a3f7808 */ /* 0x000fe40004000000 */
[----:B------:R-:W-:Y:S02]  /*19420*/  FMNMX.FTZ R0, R239, R0, !PT ;  /* 0x00000000ef007209 */ /* 0x000fe40007810000 */
[----:B------:R-:W-:Y:S02]  /*19430*/  FMNMX.FTZ R103, R246, R103, !PT ;  /* 0x00000067f6677209 */ /* 0x000fe40007810000 */
[----:B------:R-:W-:Y:S02]  /*19440*/  ISETP.GE.OR P1, PT, R16, R231, !P1 ;  /* 0x000000e71000720c */ /* 0x000fe40004f26670 */
[----:B------:R-:W-:Y:S02]  /*19450*/  FMNMX.FTZ R0, R63, R0, !PT ;  /* 0x000000003f007209 */ /* 0x000fe40007810000 */
        /* <DEDUP_REMOVED lines=8> */
[----:B------:R-:W-:Y:S03]  /*194e0*/  FMNMX.FTZ R103, R248, R103, !PT ;  /* 0x00000067f8677209 */ /* 0x000fe60007810000 */
[----:B------:R-:W1:Y:S01]  /*194f0*/  SHFL.BFLY PT, R2, R0, 0x2, 0x1f ;  /* 0x0c401f0000027f89 */ /* 0x000e6200000e0000 */
[----:B------:R2:W-:Y:S07]  /*19500*/  MUFU.EX2 R238, R4 ;  /* 0x0000000400ee7308 */ /* 0x0005ee0000000800 */
        /* <DEDUP_REMOVED lines=11> */
[----:B---3--:R-:W-:Y:S01]  /*195c0*/  FMNMX.FTZ R103, R103, R5, !PT ;  /* 0x0000000567677209 */ /* 0x008fe20007810000 */
[--C-:B--2---:R-:W-:Y:S03]  /*195d0*/  FFMA.FTZ R4, R178, UR4, -R110.reuse ;  /* 0x00000004b2047c23 */ /* 0x104fe6000801086e */
[C---:B------:R-:W-:Y:S01]  /*195e0*/  FSETP.NEU.FTZ.AND P1, PT, R103.reuse, -INF , PT ;  /* 0xff8000006700780b */ /* 0x040fe20003f3d000 */
[----:B------:R-:W-:Y:S01]  /*195f0*/  FMUL.FTZ R111, R103, UR4 ;  /* 0x00000004676f7c20 */ /* 0x000fe20008410000 */
[----:B----4-:R-:W-:Y:S02]  /*19600*/  F2FP.BF16.F32.PACK_AB R178, R65, R60 ;  /* 0x0000003c41b2723e */ /* 0x010fe400000010ff */
[----:B------:R2:W-:Y:S02]  /*19610*/  MUFU.EX2 R56, R4 ;  /* 0x0000000400387308 */ /* 0x0005e40000000800 */
[----:B------:R-:W-:Y:S02]  /*19620*/  FSEL R111, R111, RZ, P1 ;  /* 0x000000ff6f6f7208 */ /* 0x000fe40000800000 */
[----:B-1----:R-:W-:Y:S03]  /*19630*/  FMNMX.FTZ R102, R0, R2, !PT ;  /* 0x0000000200667209 */ /* 0x002fe60007810000 */
[--C-:B------:R-:W-:Y:S01]  /*19640*/  FFMA.FTZ R0, R183, UR4, -R111.reuse ;  /* 0x00000004b7007c23 */ /* 0x100fe2000801086f */
[--C-:B------:R-:W-:Y:S01]  /*19650*/  FFMA.FTZ R2, R177, UR4, -R111.reuse ;  /* 0x00000004b1027c23 */ /* 0x100fe2000801086f */
[----:B------:R-:W-:Y:S02]  /*19660*/  FSETP.NEU.FTZ.AND P0, PT, R102, -INF , PT ;  /* 0xff8000006600780b */ /* 0x000fe40003f1d000 */
[----:B------:R1:W-:Y:S01]  /*19670*/  MUFU.EX2 R62, R0 ;  /* 0x00000000003e7308 */ /* 0x0003e20000000800 */
[----:B--2---:R-:W-:Y:S09]  /*19680*/  FFMA.FTZ R4, R25, UR4, -R110 ;  /* 0x0000000419047c23 */ /* 0x004ff2000801086e */
[----:B------:R-:W-:Y:S10]  /*19690*/  MUFU.EX2 R67, R2 ;  /* 0x0000000200437308 */ /* 0x000ff40000000800 */
[----:B------:R2:W3:Y:S01]  /*196a0*/  MUFU.EX2 R66, R4 ;  /* 0x0000000400427308 */ /* 0x0004e20000000800 */
[--C-:B-1----:R-:W-:Y:S01]  /*196b0*/  FFMA.FTZ R0, R176, UR4, -R111.reuse ;  /* 0x00000004b0007c23 */ /* 0x102fe2000801086f */
[----:B------:R-:W-:Y:S08]  /*196c0*/  F2FP.BF16.F32.PACK_AB R176, R237, R47 ;  /* 0x0000002fedb0723e */ /* 0x000ff000000010ff */
[----:B------:R-:W1:Y:S01]  /*196d0*/  MUFU.EX2 R57, R0 ;  /* 0x0000000000397308 */ /* 0x000e620000000800 */
[----:B--2---:R-:W-:Y:S01]  /*196e0*/  FFMA.FTZ R4, R184, UR4, -R111 ;  /* 0x00000004b8047c23 */ /* 0x004fe2000801086f */
[----:B------:R-:W-:Y:S01]  /*196f0*/  FMUL.FTZ R184, R102, UR4 ;  /* 0x0000000466b87c20 */ /* 0x000fe20008410000 */
[----:B---3--:R-:W-:Y:S07]  /*19700*/  F2FP.BF16.F32.PACK_AB R179, R66, R56 ;  /* 0x0000003842b3723e */ /* 0x008fee00000010ff */
[----:B------:R-:W2:Y:S01]  /*19710*/  MUFU.EX2 R235, R4 ;  /* 0x0000000400eb7308 */ /* 0x000ea20000000800 */
[----:B------:R-:W-:Y:S02]  /*19720*/  FSEL R184, R184, RZ, P0 ;  /* 0x000000ffb8b87208 */ /* 0x000fe40000000000 */
[----:B-1----:R-:W-:Y:S03]  /*19730*/  F2FP.BF16.F32.PACK_AB R182, R67, R57 ;  /* 0x0000003943b6723e */ /* 0x002fe600000010ff */
[--C-:B------:R-:W-:Y:S01]  /*19740*/  FFMA.FTZ R0, R210, UR4, -R184.reuse ;  /* 0x00000004d2007c23 */ /* 0x100fe200080108b8 */
[--C-:B------:R-:W-:Y:S01]  /*19750*/  FFMA.FTZ R2, R101, UR4, -R184.reuse ;  /* 0x0000000465027c23 */ /* 0x100fe200080108b8 */
[----:B------:R-:W-:Y:S02]  /*19760*/  IMAD.MOV.U32 R210, RZ, RZ, R241 ;  /* 0x000000ffffd27224 */ /* 0x000fe400078e00f1 */
[----:B------:R1:W-:Y:S03]  /*19770*/  MUFU.EX2 R250, R0 ;  /* 0x0000000000fa7308 */ /* 0x0003e60000000800 */
[----:B------:R-:W-:Y:S02]  /*19780*/  F2FP.BF16.F32.PACK_AB R177, R210, R238 ;  /* 0x000000eed2b1723e */ /* 0x000fe400000010ff */
[----:B--2---:R-:W-:Y:S05]  /*19790*/  F2FP.BF16.F32.PACK_AB R180, R62, R235 ;  /* 0x000000eb3eb4723e */ /* 0x004fea00000010ff */
[----:B------:R2:W-:Y:S01]  /*197a0*/  MUFU.EX2 R58, R2 ;  /* 0x00000002003a7308 */ /* 0x0005e20000000800 */
[----:B-1----:R-:W-:Y:S01]  /*197b0*/  FFMA.FTZ R0, R206, UR4, -R184 ;  /* 0x00000004ce007c23 */ /* 0x002fe200080108b8 */
[----:B------:R-:W-:Y:S08]  /*197c0*/  MOV R206, R240 ;  /* 0x000000f000ce7202 */ /* 0x000ff00000000f00 */
[----:B------:R1:W3:Y:S01]  /*197d0*/  MUFU.EX2 R61, R0 ;  /* 0x00000000003d7308 */ /* 0x0002e20000000800 */
[----:B--2---:R-:W-:Y:S05]  /*197e0*/  FSEL R2, R104, RZ, P2 ;  /* 0x000000ff68027208 */ /* 0x004fea0001000000 */
[----:B------:R-:W-:Y:S04]  /*197f0*/  FADD.FTZ R2, -R2, R100 ;  /* 0x0000006402027221 */ /* 0x000fe80000010100 */
[----:B------:R-:W-:Y:S01]  /*19800*/  FMUL.FTZ R2, R2, UR4 ;  /* 0x0000000402027c20 */ /* 0x000fe20008410000 */
[----:B-1----:R-:W-:Y:S03]  /*19810*/  FFMA.FTZ R0, R23, UR4, -R184 ;  /* 0x0000000417007c23 */ /* 0x002fe600080108b8 */
[----:B------:R-:W1:Y:S01]  /*19820*/  MUFU.EX2 R100, R2 ;  /* 0x0000000200647308 */ /* 0x000e620000000800 */
[----:B------:R-:W2:Y:S01]  /*19830*/  LDSM.16.MT88.4 R20, [R216+0x9000] ;  /* 0x00900000d814783b */ /* 0x000ea20000004200 */
[----:B---3--:R-:W-:Y:S08]  /*19840*/  F2FP.BF16.F32.PACK_AB R181, R61, R250 ;  /* 0x000000fa3db5723e */ /* 0x008ff000000010ff */
[----:B------:R3:W4:Y:S01]  /*19850*/  MUFU.EX2 R64, R0 ;  /* 0x0000000000407308 */ /* 0x0007220000000800 */
[C---:B-1----:R-:W-:Y:S01]  /*19860*/  FMUL.FTZ R6, R100.reuse, R118 ;  /* 0x0000007664067220 */ /* 0x042fe20000410000 */
[C---:B------:R-:W-:Y:S01]  /*19870*/  FMUL.FTZ R7, R100.reuse, R119 ;  /* 0x0000007764077220 */ /* 0x040fe20000410000 */
[C---:B------:R-:W-:Y:S01]  /*19880*/  FMUL.FTZ R18, R100.reuse, R126 ;  /* 0x0000007e64127220 */ /* 0x040fe20000410000 */
[C---:B------:R-:W-:Y:S01]  /*19890*/  FMUL.FTZ R19, R100.reuse, R127 ;  /* 0x0000007f64137220 */ /* 0x040fe20000410000 */
[C---:B------:R-:W-:Y:S01]  /*198a0*/  FMUL.FTZ R35, R100.reuse, R139 ;  /* 0x0000008b64237220 */ /* 0x040fe20000410000 */
[----:B------:R-:W-:Y:S02]  /*198b0*/  IMAD.MOV.U32 R139, RZ, RZ, R60 ;  /* 0x000000ffff8b7224 */ /* 0x000fe400078e003c */
[----:B------:R-:W-:Y:S01]  /*198c0*/  FFMA.FTZ R60, R203, UR4, -R110 ;  /* 0x00000004cb3c7c23 */ /* 0x000fe2000801086e */
[----:B------:R-:W-:Y:S01]  /*198d0*/  FMUL.FTZ R34, R100, R138 ;  /* 0x0000008a64227220 */ /* 0x000fe20000410000 */
[----:B---3--:R-:W-:Y:S01]  /*198e0*/  FSEL R0, R105, RZ, P3 ;  /* 0x000000ff69007208 */ /* 0x008fe20001800000 */
[----:B------:R-:W-:Y:S01]  /*198f0*/  IMAD.MOV.U32 R138, RZ, RZ, R61 ;  /* 0x000000ffff8a7224 */ /* 0x000fe200078e003d */
[----:B----4-:R-:W-:Y:S01]  /*19900*/  F2FP.BF16.F32.PACK_AB R183, R58, R64 ;  /* 0x000000403ab7723e */ /* 0x010fe200000010ff */
[C---:B------:R-:W-:Y:S01]  /*19910*/  FMUL.FTZ R70, R100.reuse, R70 ;  /* 0x0000004664467220 */ /* 0x040fe20000410000 */
[----:B------:R-:W-:Y:S01]  /*19920*/  FMUL.FTZ R71, R100, R71 ;  /* 0x0000004764477220 */ /* 0x000fe20000410000 */
[----:B------:R-:W-:Y:S01]  /*19930*/  FADD.FTZ R0, -R0, R3 ;  /* 0x0000000300007221 */ /* 0x000fe20000010100 */
[C---:B------:R-:W-:Y:S01]  /*19940*/  FMUL.FTZ R82, R100.reuse, R82 ;  /* 0x0000005264527220 */ /* 0x040fe20000410000 */
[C---:B------:R-:W-:Y:S01]  /*19950*/  FMUL.FTZ R83, R100.reuse, R83 ;  /* 0x0000005364537220 */ /* 0x040fe20000410000 */
[----:B------:R-:W-:Y:S01]  /*19960*/  FMUL.FTZ R86, R100, R86 ;  /* 0x0000005664567220 */ /* 0x000fe20000410000 */
[----:B------:R-:W-:Y:S01]  /*19970*/  FMUL.FTZ R3, R0, UR4 ;  /* 0x0000000400037c20 */ /* 0x000fe20008410000 */
[----:B------:R-:W-:Y:S01]  /*19980*/  FSEL R0, R103, RZ, P1 ;  /* 0x000000ff67007208 */ /* 0x000fe20000800000 */
[C---:B------:R-:W-:Y:S01]  /*19990*/  FMUL.FTZ R87, R100.reuse, R87 ;  /* 0x0000005764577220 */ /* 0x040fe20000410000 */
[C---:B------:R-:W-:Y:S01]  /*199a0*/  FMUL.FTZ R98, R100.reuse, R98 ;  /* 0x0000006264627220 */ /* 0x040fe20000410000 */
[----:B------:R1:W3:Y:S01]  /*199b0*/  MUFU.EX2 R101, R3 ;  /* 0x0000000300657308 */ /* 0x0002e20000000800 */
[----:B------:R-:W-:Y:S01]  /*199c0*/  FMUL.FTZ R99, R100, R99 ;  /* 0x0000006364637220 */ /* 0x000fe20000410000 */
[----:B-1----:R-:W-:Y:S01]  /*199d0*/  FADD.FTZ R3, -R0, R106 ;  /* 0x0000006a00037221 */ /* 0x002fe20000010100 */
[----:B------:R-:W-:Y:S01]  /*199e0*/  FSEL R0, R102, RZ, P0 ;  /* 0x000000ff66007208 */ /* 0x000fe20000000000 */
[----:B---3--:R-:W-:Y:S01]  /*199f0*/  FMUL.FTZ R32, R101, R136 ;  /* 0x0000008865207220 */ /* 0x008fe20000410000 */
[----:B------:R-:W-:Y:S02]  /*19a00*/  IMAD.MOV.U32 R136, RZ, RZ, R210 ;  /* 0x000000ffff887224 */ /* 0x000fe400078e00d2 */
[----:B------:R-:W-:Y:S01]  /*19a10*/  FMUL.FTZ R2, R3, UR4 ;  /* 0x0000000403027c20 */ /* 0x000fe20008410000 */
[----:B------:R-:W-:Y:S01]  /*19a20*/  FFMA.FTZ R3, R24, UR4, -R109 ;  /* 0x0000000418037c23 */ /* 0x000fe2000801086d */
[----:B------:R-:W-:Y:S01]  /*19a30*/  FADD.FTZ R0, -R0, R107 ;  /* 0x0000006b00007221 */ /* 0x000fe20000010100 */
[----:B------:R-:W-:Y:S01]  /*19a40*/  MOV R107, R239 ;  /* 0x000000ef006b7202 */ /* 0x000fe20000000f00 */
[----:B------:R-:W-:Y:S01]  /*19a50*/  FFMA.FTZ R106, R205, UR4, -R111 ;  /* 0x00000004cd6a7c23 */ /* 0x000fe2000801086f */
[----:B------:R1:W-:Y:S01]  /*19a60*/  MUFU.EX2 R244, R3 ;  /* 0x0000000300f47308 */ /* 0x0003e20000000800 */
[----:B------:R-:W-:Y:S01]  /*19a70*/  FMUL.FTZ R0, R0, UR4 ;  /* 0x0000000400007c20 */ /* 0x000fe20008410000 */
[C---:B------:R-:W-:Y:S01]  /*19a80*/  FMUL.FTZ R4, R101.reuse, R116 ;  /* 0x0000007465047220 */ /* 0x040fe20000410000 */
[C---:B------:R-:W-:Y:S01]  /*19a90*/  FMUL.FTZ R5, R101.reuse, R117 ;  /* 0x0000007565057220 */ /* 0x040fe20000410000 */
[C---:B------:R-:W-:Y:S01]  /*19aa0*/  FMUL.FTZ R16, R101.reuse, R124 ;  /* 0x0000007c65107220 */ /* 0x040fe20000410000 */
[----:B------:R-:W-:Y:S01]  /*19ab0*/  LDSM.16.MT88.4 R116, [R216+0xb000] ;  /* 0x00b00000d874783b */ /* 0x000fe20000004200 */
[C---:B------:R-:W-:Y:S01]  /*19ac0*/  FMUL.FTZ R17, R101.reuse, R125 ;  /* 0x0000007d65117220 */ /* 0x040fe20000410000 */
[C---:B------:R-:W-:Y:S03]  /*19ad0*/  FMUL.FTZ R33, R101.reuse, R137 ;  /* 0x0000008965217220 */ /* 0x040fe60000410000 */
[----:B------:R-:W3:Y:S01]  /*19ae0*/  MUFU.EX2 R0, R0 ;  /* 0x0000000000007308 */ /* 0x000ee20000000800 */
[----:B------:R-:W-:Y:S01]  /*19af0*/  IMAD.MOV.U32 R137, RZ, RZ, R62 ;  /* 0x000000ffff897224 */ /* 0x000fe200078e003e */
[-C--:B--2---:R-:W-:Y:S01]  /*19b00*/  HMMA.16816.F32.BF16 R4, R176, R20.reuse, R4 ;  /* 0x00000014b004723c */ /* 0x084fe20000041804 */
[----:B------:R-:W-:Y:S01]  /*19b10*/  PLOP3.LUT P0, PT, PT, PT, UP0, 0x80, 0x0 ;  /* 0x000000000000781c */ /* 0x000fe20003f0f008 */
[----:B------:R-:W-:Y:S03]  /*19b20*/  LDSM.16.MT88.4 R124, [R218+0x9400] ;  /* 0x00940000da7c783b */ /* 0x000fe60000004200 */
[----:B------:R-:W-:Y:S03]  /*19b30*/  FMUL.FTZ R68, R101, R68 ;  /* 0x0000004465447220 */ /* 0x000fe60000410000 */
[----:B------:R-:W2:Y:S03]  /*19b40*/  MUFU.EX2 R2, R2 ;  /* 0x0000000200027308 */ /* 0x000ea60000000800 */
[----:B-1----:R-:W-:Y:S01]  /*19b50*/  FFMA.FTZ R3, R189, UR4, -R109 ;  /* 0x00000004bd037c23 */ /* 0x002fe2000801086d */
[----:B------:R-:W-:Y:S01]  /*19b60*/  MOV R189, R65 ;  /* 0x0000004100bd7202 */ /* 0x000fe20000000f00 */
[C---:B------:R-:W-:Y:S01]  /*19b70*/  FMUL.FTZ R65, R101.reuse, R169 ;  /* 0x000000a965417220 */ /* 0x040fe20000410000 */
[C---:B------:R-:W-:Y:S01]  /*19b80*/  FMUL.FTZ R69, R101.reuse, R69 ;  /* 0x0000004565457220 */ /* 0x040fe20000410000 */
[----:B------:R-:W-:Y:S03]  /*19b90*/  FMUL.FTZ R80, R101, R80 ;  /* 0x0000005065507220 */ /* 0x000fe60000410000 */
[----:B------:R1:W4:Y:S01]  /*19ba0*/  MUFU.EX2 R243, R3 ;  /* 0x0000000300f37308 */ /* 0x0003220000000800 */
[C---:B---3--:R-:W-:Y:S01]  /*19bb0*/  FMUL.FTZ R31, R0.reuse, R143 ;  /* 0x0000008f001f7220 */ /* 0x048fe20000410000 */
[----:B------:R-:W-:Y:S02]  /*19bc0*/  IMAD.MOV.U32 R143, RZ, RZ, R237 ;  /* 0x000000ffff8f7224 */ /* 0x000fe400078e00ed */
[C---:B------:R-:W-:Y:S01]  /*19bd0*/  FMUL.FTZ R30, R0.reuse, R142 ;  /* 0x0000008e001e7220 */ /* 0x040fe20000410000 */
[----:B------:R-:W-:Y:S01]  /*19be0*/  MOV R142, R235 ;  /* 0x000000eb008e7202 */ /* 0x000fe20000000f00 */
[C---:B------:R-:W-:Y:S01]  /*19bf0*/  FMUL.FTZ R46, R0.reuse, R158 ;  /* 0x0000009e002e7220 */ /* 0x040fe20000410000 */
[----:B------:R-:W-:Y:S02]  /*19c00*/  IMAD.MOV.U32 R158, RZ, RZ, R206 ;  /* 0x000000ffff9e7224 */ /* 0x000fe400078e00ce */
[C---:B------:R-:W-:Y:S01]  /*19c10*/  FMUL.FTZ R10, R0.reuse, R114 ;  /* 0x00000072000a7220 */ /* 0x040fe20000410000 */
[----:B------:R-:W-:Y:S01]  /*19c20*/  FMUL.FTZ R11, R0, R115 ;  /* 0x00000073000b7220 */ /* 0x000fe20000410000 */
[C---:B--2---:R-:W-:Y:S01]  /*19c30*/  FMUL.FTZ R40, R2.reuse, R144 ;  /* 0x0000009002287220 */ /* 0x044fe20000410000 */
[----:B------:R-:W-:Y:S02]  /*19c40*/  IMAD.MOV.U32 R144, RZ, RZ, R215 ;  /* 0x000000ffff907224 */ /* 0x000fe400078e00d7 */
[C---:B------:R-:W-:Y:S01]  /*19c50*/  FMUL.FTZ R41, R2.reuse, R145 ;  /* 0x0000009102297220 */ /* 0x040fe20000410000 */
[----:B------:R-:W-:Y:S02]  /*19c60*/  IMAD.MOV.U32 R145, RZ, RZ, R214 ;  /* 0x000000ffff917224 */ /* 0x000fe400078e00d6 */
[C---:B------:R-:W-:Y:S01]  /*19c70*/  FMUL.FTZ R45, R2.reuse, R157 ;  /* 0x0000009d022d7220 */ /* 0x040fe20000410000 */
[----:B------:R-:W-:Y:S02]  /*19c80*/  IMAD.MOV.U32 R157, RZ, RZ, R213 ;  /* 0x000000ffff9d7224 */ /* 0x000fe400078e00d5 */
[----:B------:R-:W-:Y:S01]  /*19c90*/  FMUL.FTZ R29, R2, R141 ;  /* 0x0000008d021d7220 */ /* 0x000fe20000410000 */
[----:B------:R-:W-:Y:S02]  /*19ca0*/  IMAD.MOV.U32 R141, RZ, RZ, R47 ;  /* 0x000000ffff8d7224 */ /* 0x000fe400078e002f */
[----:B-1----:R-:W-:Y:S01]  /*19cb0*/  FFMA.FTZ R3, R188, UR4, -R110 ;  /* 0x00000004bc037c23 */ /* 0x002fe2000801086e */
[----:B------:R-:W-:Y:S01]  /*19cc0*/  FMUL.FTZ R47, R0, R159 ;  /* 0x0000009f002f7220 */ /* 0x000fe20000410000 */
[----:B------:R-:W-:Y:S01]  /*19cd0*/  MOV R159, R212 ;  /* 0x000000d4009f7202 */ /* 0x000fe20000000f00 */
[C---:B------:R-:W-:Y:S01]  /*19ce0*/  FMUL.FTZ R8, R2.reuse, R112 ;  /* 0x0000007002087220 */ /* 0x040fe20000410000 */
[----:B------:R1:W-:Y:S01]  /*19cf0*/  MUFU.EX2 R241, R3 ;  /* 0x0000000300f17308 */ /* 0x0003e20000000800 */
[C---:B------:R-:W-:Y:S01]  /*19d00*/  FMUL.FTZ R9, R2.reuse, R113 ;  /* 0x0000007102097220 */ /* 0x040fe20000410000 */
[C---:B------:R-:W-:Y:S01]  /*19d10*/  FMUL.FTZ R12, R2.reuse, R120 ;  /* 0x00000078020c7220 */ /* 0x040fe20000410000 */
[----:B------:R-:W-:Y:S01]  /*19d20*/  FMUL.FTZ R13, R2, R121 ;  /* 0x00000079020d7220 */ /* 0x000fe20000410000 */
[C---:B------:R-:W-:Y:S01]  /*19d30*/  FMUL.FTZ R14, R0.reuse, R122 ;  /* 0x0000007a000e7220 */ /* 0x040fe20000410000 */
[----:B------:R-:W-:Y:S01]  /*19d40*/  FMUL.FTZ R15, R0, R123 ;  /* 0x0000007b000f7220 */ /* 0x000fe20000410000 */
[----:B------:R-:W2:Y:S01]  /*19d50*/  LDSM.16.MT88.4 R112, [R218+0xa000] ;  /* 0x00a00000da70783b */ /* 0x000ea20000004200 */
[C---:B------:R-:W-:Y:S01]  /*19d60*/  FMUL.FTZ R24, R2.reuse, R128 ;  /* 0x0000008002187220 */ /* 0x040fe20000410000 */
[C---:B------:R-:W-:Y:S04]  /*19d70*/  HMMA.16816.F32.BF16 R8, R180.reuse, R20, R8 ;  /* 0x00000014b408723c */ /* 0x040fe80000041808 */
[----:B------:R-:W-:Y:S01]  /*19d80*/  FMUL.FTZ R25, R2, R129 ;  /* 0x0000008102197220 */ /* 0x000fe20000410000 */
[----:B------:R-:W-:Y:S01]  /*19d90*/  FMUL.FTZ R26, R0, R130 ;  /* 0x00000082001a7220 */ /* 0x000fe20000410000 */
[-C--:B------:R-:W-:Y:S05]  /*19da0*/  HMMA.16816.F32.BF16 R12, R180, R22.reuse, R12 ;  /* 0x00000016b40c723c */ /* 0x080fea000004180c */
[----:B-1----:R-:W-:Y:S01]  /*19db0*/  FFMA.FTZ R3, R199, UR4, -R109 ;  /* 0x00000004c7037c23 */ /* 0x002fe2000801086d */
[C---:B------:R-:W-:Y:S03]  /*19dc0*/  HMMA.16816.F32.BF16 R16, R176.reuse, R22, R16 ;  /* 0x00000016b010723c */ /* 0x040fe60000041810 */
[----:B------:R1:W-:Y:S02]  /*19dd0*/  MUFU.EX2 R240, R3 ;  /* 0x0000000300f07308 */ /* 0x0003e40000000800 */
[----:B------:R-:W-:Y:S02]  /*19de0*/  IMAD.MOV.U32 R199, RZ, RZ, R48 ;  /* 0x000000ffffc77224 */ /* 0x000fe400078e0030 */
[C---:B------:R-:W-:Y:S01]  /*19df0*/  FMUL.FTZ R48, R101.reuse, R152 ;  /* 0x0000009865307220 */ /* 0x040fe20000410000 */
[----:B------:R-:W-:Y:S03]  /*19e00*/  IMAD.MOV.U32 R152, RZ, RZ, R211 ;  /* 0x000000ffff987224 */ /* 0x000fe600078e00d3 */
[C---:B------:R-:W-:Y:S01]  /*19e10*/  FMUL.FTZ R20, R101.reuse, R132 ;  /* 0x0000008465147220 */ /* 0x040fe20000410000 */
[C---:B------:R-:W-:Y:S01]  /*19e20*/  FMUL.FTZ R21, R101.reuse, R133 ;  /* 0x0000008565157220 */ /* 0x040fe20000410000 */
[C---:B------:R-:W-:Y:S01]  /*19e30*/  FMUL.FTZ R22, R100.reuse, R134 ;  /* 0x0000008664167220 */ /* 0x040fe20000410000 */
[----:B------:R-:W-:Y:S01]  /*19e40*/  FMUL.FTZ R23, R100, R135 ;  /* 0x0000008764177220 */ /* 0x000fe20000410000 */
[----:B------:R-:W-:Y:S01]  /*19e50*/  FMUL.FTZ R27, R0, R131 ;  /* 0x00000083001b7220 */ /* 0x000fe20000410000 */
[----:B------:R-:W-:Y:S01]  /*19e60*/  IMAD.MOV.U32 R134, RZ, RZ, R57 ;  /* 0x000000ffff867224 */ /* 0x000fe200078e0039 */
[----:B------:R-:W-:Y:S01]  /*19e70*/  LDSM.16.MT88.4 R128, [R216+0xa400] ;  /* 0x00a40000d880783b */ /* 0x000fe20000004200 */
[----:B------:R-:W-:Y:S02]  /*19e80*/  IMAD.MOV.U32 R133, RZ, RZ, R56 ;  /* 0x000000ffff857224 */ /* 0x000fe400078e0038 */
[----:B------:R-:W-:Y:S01]  /*19e90*/  FMUL.FTZ R57, R2, R161 ;  /* 0x000000a102397220 */ /* 0x000fe20000410000 */
[----:B------:R-:W-:Y:S01]  /*19ea0*/  MOV R132, R63 ;  /* 0x0000003f00847202 */ /* 0x000fe20000000f00 */
        /* <DEDUP_REMOVED lines=8> */
[--C-:B------:R-:W-:Y:S01]  /*19f30*/  FFMA.FTZ R36, R28, UR4, -R110.reuse ;  /* 0x000000041c247c23 */ /* 0x100fe2000801086e */
[----:B------:R-:W-:Y:S03]  /*19f40*/  FMUL.FTZ R28, R2, R140 ;  /* 0x0000008c021c7220 */ /* 0x000fe60000410000 */
[----:B------:R3:W5:Y:S01]  /*19f50*/  MUFU.EX2 R242, R36 ;  /* 0x0000002400f27308 */ /* 0x0007620000000800 */
[C---:B------:R-:W-:Y:S01]  /*19f60*/  FMUL.FTZ R37, R101.reuse, R149 ;  /* 0x0000009565257220 */ /* 0x040fe20000410000 */
[----:B------:R-:W-:Y:S01]  /*19f70*/  MOV R147, R51 ;  /* 0x0000003300937202 */ /* 0x000fe20000000f00 */
[----:B------:R-:W-:Y:S01]  /*19f80*/  FMUL.FTZ R51, R100, R155 ;  /* 0x0000009b64337220 */ /* 0x000fe20000410000 */
[-C--:B------:R-:W-:Y:S03]  /*19f90*/  HMMA.16816.F32.BF16 R28, R180, R38.reuse, R28 ;  /* 0x00000026b41c723c */ /* 0x080fe6000004181c */
[----:B-1----:R-:W-:Y:S01]  /*19fa0*/  FFMA.FTZ R3, R202, UR4, -R110 ;  /* 0x00000004ca037c23 */ /* 0x002fe2000801086e */
[----:B------:R-:W-:Y:S02]  /*19fb0*/  IMAD.MOV.U32 R188, RZ, RZ, R50 ;  /* 0x000000ffffbc7224 */ /* 0x000fe400078e0032 */
[----:B------:R-:W-:Y:S01]  /*19fc0*/  FMUL.FTZ R50, R100, R154 ;  /* 0x0000009a64327220 */ /* 0x000fe20000410000 */
[C---:B------:R-:W-:Y:S01]  /*19fd0*/  HMMA.16816.F32.BF16 R32, R176.reuse, R38, R32 ;  /* 0x00000026b020723c */ /* 0x040fe20000041820 */
[----:B------:R1:W-:Y:S03]  /*19fe0*/  MUFU.EX2 R237, R3 ;  /* 0x0000000300ed7308 */ /* 0x0003e60000000800 */
[----:B------:R-:W-:Y:S01]  /*19ff0*/  FMUL.FTZ R44, R2, R156 ;  /* 0x0000009c022c7220 */ /* 0x000fe20000410000 */
[----:B------:R-:W-:Y:S02]  /*1a000*/  IMAD.MOV.U32 R146, RZ, RZ, R49 ;  /* 0x000000ffff927224 */ /* 0x000fe400078e0031 */
[C---:B---3--:R-:W-:Y:S01]  /*1a010*/  FMUL.FTZ R36, R101.reuse, R148 ;  /* 0x0000009465247220 */ /* 0x048fe20000410000 */
[C---:B------:R-:W-:Y:S03]  /*1a020*/  FMUL.FTZ R38, R100.reuse, R150 ;  /* 0x0000009664267220 */ /* 0x040fe60000410000 */
[----:B------:R-:W-:Y:S01]  /*1a030*/  FMUL.FTZ R39, R100, R151 ;  /* 0x0000009764277220 */ /* 0x000fe20000410000 */
[C---:B------:R-:W-:Y:S01]  /*1a040*/  FMUL.FTZ R49, R101.reuse, R153 ;  /* 0x0000009965317220 */ /* 0x040fe20000410000 */
[----:B------:R-:W-:Y:S02]  /*1a050*/  IMAD.MOV.U32 R140, RZ, RZ, R238 ;  /* 0x000000ffff8c7224 */ /* 0x000fe400078e00ee */
[----:B------:R-:W-:Y:S01]  /*1a060*/  FMUL.FTZ R56, R2, R160 ;  /* 0x000000a002387220 */ /* 0x000fe20000410000 */
[----:B------:R-:W-:Y:S02]  /*1a070*/  IMAD.MOV.U32 R150, RZ, RZ, R58 ;  /* 0x000000ffff967224 */ /* 0x000fe400078e003a */
[----:B------:R-:W-:Y:S01]  /*1a080*/  FMUL.FTZ R58, R0, R162 ;  /* 0x000000a2003a7220 */ /* 0x000fe20000410000 */
[----:B------:R-:W-:Y:S01]  /*1a090*/  FMUL.FTZ R61, R2, R173 ;  /* 0x000000ad023d7220 */ /* 0x000fe20000410000 */
[-C--:B------:R-:W-:Y:S01]  /*1a0a0*/  HMMA.16816.F32.BF16 R36, R176, R52.reuse, R36 ;  /* 0x00000034b024723c */ /* 0x080fe20000041824 */
[----:B------:R-:W3:Y:S01]  /*1a0b0*/  LDL.LU R162, [R1+0x8] ;  /* 0x0000080001a27983 */ /* 0x000ee20000300800 */
[----:B------:R-:W-:Y:S01]  /*1a0c0*/  MUFU.EX2 R238, R60 ;  /* 0x0000003c00ee7308 */ /* 0x000fe20000000800 */
[----:B-1----:R-:W-:Y:S01]  /*1a0d0*/  FFMA.FTZ R3, R204, UR4, -R111 ;  /* 0x00000004cc037c23 */ /* 0x002fe2000801086f */
[----:B------:R-:W-:Y:S01]  /*1a0e0*/  MOV R173, R138 ;  /* 0x0000008a00ad7202 */ /* 0x000fe20000000f00 */
[----:B------:R-:W3:Y:S01]  /*1a0f0*/  LDL.LU R161, [R1+0x30] ;  /* 0x0000300001a17983 */ /* 0x000ee20000300800 */
[C---:B------:R-:W-:Y:S06]  /*1a100*/  HMMA.16816.F32.BF16 R40, R180.reuse, R52, R40 ;  /* 0x00000034b428723c */ /* 0x040fec0000041828 */
[----:B------:R1:W-:Y:S01]  /*1a110*/  MUFU.EX2 R235, R3 ;  /* 0x0000000300eb7308 */ /* 0x0003e20000000800 */
[----:B------:R-:W-:Y:S01]  /*1a120*/  FMUL.FTZ R62, R0, R174 ;  /* 0x000000ae003e7220 */ /* 0x000fe20000410000 */
[-C--:B------:R-:W-:Y:S03]  /*1a130*/  HMMA.16816.F32.BF16 R44, R180, R54.reuse, R44 ;  /* 0x00000036b42c723c */ /* 0x080fe6000004182c */
[----:B------:R-:W-:Y:S03]  /*1a140*/  IMAD.MOV.U32 R174, RZ, RZ, R137 ;  /* 0x000000ffffae7224 */ /* 0x000fe600078e0089 */
[C---:B------:R-:W-:Y:S05]  /*1a150*/  HMMA.16816.F32.BF16 R48, R176.reuse, R54, R48 ;  /* 0x00000036b030723c */ /* 0x040fea0000041830 */
[C---:B------:R-:W-:Y:S01]  /*1a160*/  FMUL.FTZ R52, R101.reuse, R164 ;  /* 0x000000a465347220 */ /* 0x040fe20000410000 */
[----:B------:R-:W-:Y:S01]  /*1a170*/  FMUL.FTZ R53, R101, R165 ;  /* 0x000000a565357220 */ /* 0x000fe20000410000 */
[C---:B------:R-:W-:Y:S01]  /*1a180*/  FMUL.FTZ R54, R100.reuse, R166 ;  /* 0x000000a664367220 */ /* 0x040fe20000410000 */
[----:B------:R-:W-:Y:S03]  /*1a190*/  FMUL.FTZ R55, R100, R167 ;  /* 0x000000a764377220 */ /* 0x000fe60000410000 */
[----:B-1----:R-:W-:Y:S01]  /*1a1a0*/  FFMA.FTZ R3, R191, UR4, -R111 ;  /* 0x00000004bf037c23 */ /* 0x002fe2000801086f */
[----:B------:R-:W-:Y:S01]  /*1a1b0*/  MOV R151, R59 ;  /* 0x0000003b00977202 */ /* 0x000fe20000000f00 */
[----:B------:R-:W-:Y:S02]  /*1a1c0*/  IMAD.MOV.U32 R156, RZ, RZ, R236 ;  /* 0x000000ffff9c7224 */ /* 0x000fe400078e00ec */
[----:B------:R-:W-:Y:S01]  /*1a1d0*/  FMUL.FTZ R59, R0, R163 ;  /* 0x000000a3003b7220 */ /* 0x000fe20000410000 */
[-C--:B--2---:R-:W-:Y:S01]  /*1a1e0*/  HMMA.16816.F32.BF16 R52, R176, R112.reuse, R52 ;  /* 0x00000070b034723c */ /* 0x084fe20000041834 */
[----:B------:R1:W-:Y:S02]  /*1a1f0*/  MUFU.EX2 R215, R3 ;  /* 0x0000000300d77308 */ /* 0x0003e40000000800 */
[----:B------:R-:W-:Y:S01]  /*1a200*/  FMUL.FTZ R60, R2, R172 ;  /* 0x000000ac023c7220 */ /* 0x000fe20000410000 */
[----:B------:R-:W-:Y:S01]  /*1a210*/  FMUL.FTZ R63, R0, R175 ;  /* 0x000000af003f7220 */ /* 0x000fe20000410000 */
[----:B------:R-:W-:Y:S01]  /*1a220*/  IMAD.MOV.U32 R172, RZ, RZ, R139 ;  /* 0x000000ffffac7224 */ /* 0x000fe200078e008b */
[C---:B------:R-:W-:Y:S05]  /*1a230*/  HMMA.16816.F32.BF16 R56, R180.reuse, R112, R56 ;  /* 0x00000070b438723c */ /* 0x040fea0000041838 */
[----:B------:R-:W2:Y:S01]  /*1a240*/  MUFU.EX2 R236, R106 ;  /* 0x0000006a00ec7308 */ /* 0x000ea20000000800 */
[----:B------:R-:W-:Y:S01]  /*1a250*/  IMAD.MOV.U32 R149, RZ, RZ, R67 ;  /* 0x000000ffff957224 */ /* 0x000fe200078e0043 */
[-C--:B------:R-:W-:Y:S04]  /*1a260*/  HMMA.16816.F32.BF16 R60, R180, R114.reuse, R60 ;  /* 0x00000072b43c723c */ /* 0x080fe8000004183c */
[----:B------:R-:W-:Y:S02]  /*1a270*/  IMAD.MOV.U32 R148, RZ, RZ, R66 ;  /* 0x000000ffff947224 */ /* 0x000fe400078e0042 */
[----:B-1----:R-:W-:Y:S01]  /*1a280*/  FFMA.FTZ R3, R195, UR4, -R111 ;  /* 0x00000004c3037c23 */ /* 0x002fe2000801086f */
[C---:B------:R-:W-:Y:S01]  /*1a290*/  FMUL.FTZ R66, R100.reuse, R170 ;  /* 0x000000aa64427220 */ /* 0x040fe20000410000 */
[----:B------:R-:W-:Y:S02]  /*1a2a0*/  FMUL.FTZ R67, R100, R171 ;  /* 0x000000ab64437220 */ /* 0x000fe40000410000 */
[----:B------:R1:W2:Y:S01]  /*1a2b0*/  MUFU.EX2 R214, R3 ;  /* 0x0000000300d67308 */ /* 0x0002a20000000800 */
[----:B------:R-:W-:Y:S01]  /*1a2c0*/  LDSM.16.MT88.4 R168, [R218+0xac00] ;  /* 0x00ac0000daa8783b */ /* 0x000fe20000004200 */
[----:B------:R-:W-:Y:S02]  /*1a2d0*/  IMAD.MOV.U32 R175, RZ, RZ, R136 ;  /* 0x000000ffffaf7224 */ /* 0x000fe400078e0088 */
[C---:B------:R-:W-:Y:S01]  /*1a2e0*/  FMUL.FTZ R72, R2.reuse, R72 ;  /* 0x0000004802487220 */ /* 0x040fe20000410000 */
[----:B------:R-:W-:Y:S01]  /*1a2f0*/  FMUL.FTZ R73, R2, R73 ;  /* 0x0000004902497220 */ /* 0x000fe20000410000 */
[C---:B------:R-:W-:Y:S03]  /*1a300*/  HMMA.16816.F32.BF16 R64, R176.reuse, R114, R64 ;  /* 0x00000072b040723c */ /* 0x040fe60000041840 */
[----:B------:R-:W4:Y:S01]  /*1a310*/  LDSM.16.MT88.4 R112, [R218+0xb000] ;  /* 0x00b00000da70783b */ /* 0x000f220000004200 */
[C---:B------:R-:W-:Y:S02]  /*1a320*/  FMUL.FTZ R74, R0.reuse, R74 ;  /* 0x0000004a004a7220 */ /* 0x040fe40000410000 */
[-C--:B------:R-:W-:Y:S05]  /*1a330*/  HMMA.16816.F32.BF16 R68, R176, R116.reuse, R68 ;  /* 0x00000074b044723c */ /* 0x080fea0000041844 */
[----:B------:R-:W-:Y:S01]  /*1a340*/  FMUL.FTZ R75, R0, R75 ;  /* 0x0000004b004b7220 */ /* 0x000fe20000410000 */
[--C-:B-1----:R-:W-:Y:S01]  /*1a350*/  FFMA.FTZ R3, R208, UR4, -R184.reuse ;  /* 0x00000004d0037c23 */ /* 0x102fe200080108b8 */
[C---:B------:R-:W-:Y:S01]  /*1a360*/  FMUL.FTZ R76, R2.reuse, R76 ;  /* 0x0000004c024c7220 */ /* 0x040fe20000410000 */
[----:B------:R-:W-:Y:S01]  /*1a370*/  FMUL.FTZ R77, R2, R77 ;  /* 0x0000004d024d7220 */ /* 0x000fe20000410000 */
[----:B------:R-:W-:Y:S01]  /*1a380*/  LDSM.16.MT88.4 R136, [R218+0x9c00] ;  /* 0x009c0000da88783b */ /* 0x000fe20000004200 */
[----:B------:R1:W-:Y:S01]  /*1a390*/  MUFU.EX2 R213, R3 ;  /* 0x0000000300d57308 */ /* 0x0003e20000000800 */
[C---:B------:R-:W-:Y:S01]  /*1a3a0*/  FMUL.FTZ R78, R0.reuse, R78 ;  /* 0x0000004e004e7220 */ /* 0x040fe20000410000 */
[C---:B------:R-:W-:Y:S04]  /*1a3b0*/  HMMA.16816.F32.BF16 R72, R180.reuse, R116, R72 ;  /* 0x00000074b448723c */ /* 0x040fe80000041848 */
[----:B------:R-:W-:Y:S01]  /*1a3c0*/  FMUL.FTZ R79, R0, R79 ;  /* 0x0000004f004f7220 */ /* 0x000fe20000410000 */
[C---:B------:R-:W-:Y:S01]  /*1a3d0*/  FMUL.FTZ R81, R101.reuse, R81 ;  /* 0x0000005165517220 */ /* 0x040fe20000410000 */
[C---:B------:R-:W-:Y:S01]  /*1a3e0*/  FMUL.FTZ R84, R101.reuse, R84 ;  /* 0x0000005465547220 */ /* 0x040fe20000410000 */
[C---:B------:R-:W-:Y:S01]  /*1a3f0*/  FMUL.FTZ R85, R101.reuse, R85 ;  /* 0x0000005565557220 */ /* 0x040fe20000410000 */
[--C-:B------:R-:W-:Y:S03]  /*1a400*/  FFMA.FTZ R106, R190, UR4, -R184.reuse ;  /* 0x00000004be6a7c23 */ /* 0x100fe600080108b8 */
[-C--:B------:R-:W-:Y:S01]  /*1a410*/  HMMA.16816.F32.BF16 R76, R180, R118.reuse, R76 ;  /* 0x00000076b44c723c */ /* 0x080fe2000004184c */
[----:B------:R-:W-:Y:S02]  /*1a420*/  MUFU.EX2 R211, R106 ;  /* 0x0000006a00d37308 */ /* 0x000fe40000000800 */
[----:B------:R-:W-:Y:S01]  /*1a430*/  FMUL.FTZ R96, R101, R96 ;  /* 0x0000006065607220 */ /* 0x000fe20000410000 */
[--C-:B-1----:R-:W-:Y:S01]  /*1a440*/  FFMA.FTZ R3, R209, UR4, -R184.reuse ;  /* 0x00000004d1037c23 */ /* 0x102fe200080108b8 */
[----:B------:R-:W-:Y:S01]  /*1a450*/  FMUL.FTZ R97, R101, R97 ;  /* 0x0000006165617220 */ /* 0x000fe20000410000 */
[C---:B------:R-:W-:Y:S01]  /*1a460*/  HMMA.16816.F32.BF16 R80, R176.reuse, R118, R80 ;  /* 0x00000076b050723c */ /* 0x040fe20000041850 */
[----:B------:R-:W1:Y:S04]  /*1a470*/  LDSM.16.MT88.4 R116, [R216+0x9400] ;  /* 0x00940000d874783b */ /* 0x000e680000004200 */
[----:B------:R5:W2:Y:S01]  /*1a480*/  MUFU.EX2 R212, R3 ;  /* 0x0000000300d47308 */ /* 0x000aa20000000800 */
[C---:B------:R-:W-:Y:S01]  /*1a490*/  FMUL.FTZ R88, R2.reuse, R88 ;  /* 0x0000005802587220 */ /* 0x040fe20000410000 */
[----:B------:R-:W-:Y:S01]  /*1a4a0*/  FMUL.FTZ R89, R2, R89 ;  /* 0x0000005902597220 */ /* 0x000fe20000410000 */
[C---:B------:R-:W-:Y:S03]  /*1a4b0*/  FMUL.FTZ R90, R0.reuse, R90 ;  /* 0x0000005a005a7220 */ /* 0x040fe60000410000 */
[----:B------:R-:W-:Y:S01]  /*1a4c0*/  FMUL.FTZ R91, R0, R91 ;  /* 0x0000005b005b7220 */ /* 0x000fe20000410000 */
[-C--:B----4-:R-:W-:Y:S03]  /*1a4d0*/  HMMA.16816.F32.BF16 R84, R176, R112.reuse, R84 ;  /* 0x00000070b054723c */ /* 0x090fe60000041854 */
[C---:B------:R-:W-:Y:S01]  /*1a4e0*/  FMUL.FTZ R92, R2.reuse, R92 ;  /* 0x0000005c025c7220 */ /* 0x040fe20000410000 */
[----:B------:R-:W-:Y:S01]  /*1a4f0*/  FMUL.FTZ R93, R2, R93 ;  /* 0x0000005d025d7220 */ /* 0x000fe20000410000 */
[C---:B------:R-:W-:Y:S01]  /*1a500*/  FMUL.FTZ R94, R0.reuse, R94 ;  /* 0x0000005e005e7220 */ /* 0x040fe20000410000 */
[C---:B------:R-:W-:Y:S05]  /*1a510*/  HMMA.16816.F32.BF16 R88, R180.reuse, R112, R88 ;  /* 0x00000070b458723c */ /* 0x040fea0000041858 */
[----:B-----5:R-:W-:Y:S01]  /*1a520*/  FFMA.FTZ R3, R193, UR4, -R184 ;  /* 0x00000004c1037c23 */ /* 0x020fe200080108b8 */
[----:B------:R-:W-:Y:S01]  /*1a530*/  FMUL.FTZ R95, R0, R95 ;  /* 0x0000005f005f7220 */ /* 0x000fe20000410000 */
[----:B------:R-:W-:Y:S01]  /*1a540*/  F2FP.BF16.F32.PACK_AB R112, R243, R244 ;  /* 0x000000f4f370723e */ /* 0x000fe200000010ff */
[----:B------:R-:W-:Y:S01]  /*1a550*/  IMAD.MOV.U32 R163, RZ, RZ, R142 ;  /* 0x000000ffffa37224 */ /* 0x000fe200078e008e */
[----:B------:R4:W5:Y:S02]  /*1a560*/  MUFU.EX2 R210, R3 ;  /* 0x0000000300d27308 */ /* 0x0009640000000800 */
[----:B------:R-:W-:Y:S02]  /*1a570*/  F2FP.BF16.F32.PACK_AB R113, R241, R242 ;  /* 0x000000f2f171723e */ /* 0x000fe400000010ff */
[-C--:B------:R-:W-:Y:S03]  /*1a580*/  HMMA.16816.F32.BF16 R92, R180, R114.reuse, R92 ;  /* 0x00000072b45c723c */ /* 0x080fe6000004185c */
[----:B--2---:R-:W-:Y:S02]  /*1a590*/  F2FP.BF16.F32.PACK_AB R120, R236, R235 ;  /* 0x000000ebec78723e */ /* 0x004fe400000010ff */
[----:B------:R-:W-:Y:S01]  /*1a5a0*/  F2FP.BF16.F32.PACK_AB R122, R214, R215 ;  /* 0x000000d7d67a723e */ /* 0x000fe200000010ff */
[----:B------:R-:W-:Y:S05]  /*1a5b0*/  HMMA.16816.F32.BF16 R96, R176, R114, R96 ;  /* 0x00000072b060723c */ /* 0x000fea0000041860 */
[----:B------:R-:W-:Y:S01]  /*1a5c0*/  F2FP.BF16.F32.PACK_AB R121, R212, R213 ;  /* 0x000000d5d479723e */ /* 0x000fe200000010ff */
[--C-:B----4-:R-:W-:Y:S01]  /*1a5d0*/  FFMA.FTZ R3, R197, UR4, -R109.reuse ;  /* 0x00000004c5037c23 */ /* 0x110fe2000801086d */
[----:B------:R-:W-:Y:S03]  /*1a5e0*/  F2FP.BF16.F32.PACK_AB R114, R239, R240 ;  /* 0x000000f0ef72723e */ /* 0x000fe600000010ff */
[----:B------:R2:W-:Y:S01]  /*1a5f0*/  MUFU.EX2 R208, R3 ;  /* 0x0000000300d07308 */ /* 0x0005e20000000800 */
[----:B------:R-:W-:Y:S02]  /*1a600*/  F2FP.BF16.F32.PACK_AB R115, R238, R237 ;  /* 0x000000edee73723e */ /* 0x000fe400000010ff */
[----:B-----5:R-:W-:Y:S02]  /*1a610*/  F2FP.BF16.F32.PACK_AB R123, R210, R211 ;  /* 0x000000d3d27b723e */ /* 0x020fe400000010ff */
[----:B------:R-:W-:Y:S03]  /*1a620*/  MOV R160, R143 ;  /* 0x0000008f00a07202 */ /* 0x000fe60000000f00 */
[-C--:B-1----:R-:W-:Y:S06]  /*1a630*/  HMMA.16816.F32.BF16 R4, R112, R116.reuse, R4 ;  /* 0x000000747004723c */ /* 0x082fec0000041804 */
[C---:B------:R-:W-:Y:S05]  /*1a640*/  HMMA.16816.F32.BF16 R8, R120.reuse, R116, R8 ;  /* 0x000000747808723c */ /* 0x040fea0000041808 */
[--C-:B--2---:R-:W-:Y:S01]  /*1a650*/  FFMA.FTZ R3, R198, UR4, -R109.reuse ;  /* 0x00000004c6037c23 */ /* 0x104fe2000801086d */
[-C--:B------:R-:W-:Y:S03]  /*1a660*/  HMMA.16816.F32.BF16 R12, R120, R118.reuse, R12 ;  /* 0x00000076780c723c */ /* 0x080fe6000004180c */
[----:B------:R1:W2:Y:S03]  /*1a670*/  MUFU.EX2 R209, R3 ;  /* 0x0000000300d17308 */ /* 0x0002a60000000800 */
[C---:B------:R-:W-:Y:S01]  /*1a680*/  HMMA.16816.F32.BF16 R16, R112.reuse, R118, R16 ;  /* 0x000000767010723c */ /* 0x040fe20000041810 */
[----:B------:R-:W4:Y:S05]  /*1a690*/  LDSM.16.MT88.4 R116, [R218+0xa400] ;  /* 0x00a40000da74783b */ /* 0x000f2a0000004200 */
[-C--:B------:R-:W-:Y:S06]  /*1a6a0*/  HMMA.16816.F32.BF16 R20, R112, R124.reuse, R20 ;  /* 0x0000007c7014723c */ /* 0x080fec0000041814 */
[C---:B------:R-:W-:Y:S05]  /*1a6b0*/  HMMA.16816.F32.BF16 R24, R120.reuse, R124, R24 ;  /* 0x0000007c7818723c */ /* 0x040fea0000041818 */
[--C-:B-1----:R-:W-:Y:S01]  /*1a6c0*/  FFMA.FTZ R3, R192, UR4, -R110.reuse ;  /* 0x00000004c0037c23 */ /* 0x102fe2000801086e */
[-C--:B------:R-:W-:Y:S03]  /*1a6d0*/  HMMA.16816.F32.BF16 R28, R120, R126.reuse, R28 ;  /* 0x0000007e781c723c */ /* 0x080fe6000004181c */
[----:B------:R1:W-:Y:S03]  /*1a6e0*/  MUFU.EX2 R204, R3 ;  /* 0x0000000300cc7308 */ /* 0x0003e60000000800 */
[C---:B------:R-:W-:Y:S01]  /*1a6f0*/  HMMA.16816.F32.BF16 R32, R112.reuse, R126, R32 ;  /* 0x0000007e7020723c */ /* 0x040fe20000041820 */
[----:B------:R-:W5:Y:S05]  /*1a700*/  LDSM.16.MT88.4 R124, [R216+0xb400] ;  /* 0x00b40000d87c783b */ /* 0x000f6a0000004200 */
[-C--:B------:R-:W-:Y:S06]  /*1a710*/  HMMA.16816.F32.BF16 R36, R112, R128.reuse, R36 ;  /* 0x000000807024723c */ /* 0x080fec0000041824 */
[C---:B------:R-:W-:Y:S05]  /*1a720*/  HMMA.16816.F32.BF16 R40, R120.reuse, R128, R40 ;  /* 0x000000807828723c */ /* 0x040fea0000041828 */
[--C-:B-1----:R-:W-:Y:S01]  /*1a730*/  FFMA.FTZ R3, R194, UR4, -R110.reuse ;  /* 0x00000004c2037c23 */ /* 0x102fe2000801086e */
[-C--:B------:R-:W-:Y:S03]  /*1a740*/  HMMA.16816.F32.BF16 R44, R120, R130.reuse, R44 ;  /* 0x00000082782c723c */ /* 0x080fe6000004182c */
[----:B------:R1:W2:Y:S03]  /*1a750*/  MUFU.EX2 R205, R3 ;  /* 0x0000000300cd7308 */ /* 0x0002a60000000800 */
[C---:B------:R-:W-:Y:S01]  /*1a760*/  HMMA.16816.F32.BF16 R48, R112.reuse, R130, R48 ;  /* 0x000000827030723c */ /* 0x040fe20000041830 */
[----:B------:R-:W2:Y:S05]  /*1a770*/  LDSM.16.MT88.4 R128, [R218+0xb400] ;  /* 0x00b40000da80783b */ /* 0x000eaa0000004200 */
[-C--:B----4-:R-:W-:Y:S06]  /*1a780*/  HMMA.16816.F32.BF16 R52, R112, R116.reuse, R52 ;  /* 0x000000747034723c */ /* 0x090fec0000041834 */
[C---:B------:R-:W-:Y:S05]  /*1a790*/  HMMA.16816.F32.BF16 R56, R120.reuse, R116, R56 ;  /* 0x000000747838723c */ /* 0x040fea0000041838 */
[--C-:B-1----:R-:W-:Y:S01]  /*1a7a0*/  FFMA.FTZ R3, R187, UR4, -R109.reuse ;  /* 0x00000004bb037c23 */ /* 0x102fe2000801086d */
[-C--:B------:R-:W-:Y:S03]  /*1a7b0*/  HMMA.16816.F32.BF16 R60, R120, R118.reuse, R60 ;  /* 0x00000076783c723c */ /* 0x080fe6000004183c */
[----:B------:R1:W-:Y:S03]  /*1a7c0*/  MUFU.EX2 R206, R3 ;  /* 0x0000000300ce7308 */ /* 0x0003e60000000800 */
[C---:B------:R-:W-:Y:S01]  /*1a7d0*/  HMMA.16816.F32.BF16 R64, R112.reuse, R118, R64 ;  /* 0x000000767040723c */ /* 0x040fe20000041840 */
[----:B------:R-:W4:Y:S05]  /*1a7e0*/  LDSM.16.MT88.4 R116, [R216+0x9800] ;  /* 0x00980000d874783b */ /* 0x000f2a0000004200 */
[-C--:B-----5:R-:W-:Y:S06]  /*1a7f0*/  HMMA.16816.F32.BF16 R68, R112, R124.reuse, R68 ;  /* 0x0000007c7044723c */ /* 0x0a0fec0000041844 */
[C---:B------:R-:W-:Y:S05]  /*1a800*/  HMMA.16816.F32.BF16 R72, R120.reuse, R124, R72 ;  /* 0x0000007c7848723c */ /* 0x040fea0000041848 */
[----:B-1----:R-:W-:Y:S01]  /*1a810*/  FFMA.FTZ R3, R207, UR4, -R109 ;  /* 0x00000004cf037c23 */ /* 0x002fe2000801086d */
[-C--:B------:R-:W-:Y:S03]  /*1a820*/  HMMA.16816.F32.BF16 R76, R120, R126.reuse, R76 ;  /* 0x0000007e784c723c */ /* 0x080fe6000004184c */
[----:B------:R1:W5:Y:S03]  /*1a830*/  MUFU.EX2 R207, R3 ;  /* 0x0000000300cf7308 */ /* 0x0003660000000800 */
[C---:B------:R-:W-:Y:S01]  /*1a840*/  HMMA.16816.F32.BF16 R80, R112.reuse, R126, R80 ;  /* 0x0000007e7050723c */ /* 0x040fe20000041850 */
[----:B------:R-:W4:Y:S05]  /*1a850*/  LDSM.16.MT88.4 R124, [R218+0x9800] ;  /* 0x00980000da7c783b */ /* 0x000f2a0000004200 */
[-C--:B--2---:R-:W-:Y:S06]  /*1a860*/  HMMA.16816.F32.BF16 R84, R112, R128.reuse, R84 ;  /* 0x000000807054723c */ /* 0x084fec0000041854 */
[C---:B------:R-:W-:Y:S05]  /*1a870*/  HMMA.16816.F32.BF16 R88, R120.reuse, R128, R88 ;  /* 0x000000807858723c */ /* 0x040fea0000041858 */
[--C-:B-1----:R-:W-:Y:S01]  /*1a880*/  FFMA.FTZ R3, R152, UR4, -R110.reuse ;  /* 0x0000000498037c23 */ /* 0x102fe2000801086e */
[-C--:B------:R-:W-:Y:S01]  /*1a890*/  HMMA.16816.F32.BF16 R92, R120, R130.reuse, R92 ;  /* 0x00000082785c723c */ /* 0x080fe2000004185c */
[----:B------:R-:W-:Y:S02]  /*1a8a0*/  LDSM.16.MT88.4 R152, [R216+0xac00] ;  /* 0x00ac0000d898783b */ /* 0x000fe40000004200 */
[----:B------:R1:W-:Y:S03]  /*1a8b0*/  MUFU.EX2 R202, R3 ;  /* 0x0000000300ca7308 */ /* 0x0003e60000000800 */
[----:B------:R-:W-:Y:S03]  /*1a8c0*/  HMMA.16816.F32.BF16 R96, R112, R130, R96 ;  /* 0x000000827060723c */ /* 0x000fe60000041860 */
[----:B------:R-:W2:Y:S04]  /*1a8d0*/  LDSM.16.MT88.4 R128, [R216+0xa800] ;  /* 0x00a80000d880783b */ /* 0x000ea80000004200 */
[----:B------:R-:W-:Y:S04]  /*1a8e0*/  F2FP.BF16.F32.PACK_AB R112, R209, R208 ;  /* 0x000000d0d170723e */ /* 0x000fe800000010ff */
[----:B------:R-:W-:Y:S02]  /*1a8f0*/  F2FP.BF16.F32.PACK_AB R113, R205, R204 ;  /* 0x000000cccd71723e */ /* 0x000fe400000010ff */
[----:B-----5:R-:W-:Y:S01]  /*1a900*/  F2FP.BF16.F32.PACK_AB R114, R207, R206 ;  /* 0x000000cecf72723e */ /* 0x020fe200000010ff */
[----:B-1----:R-:W-:Y:S01]  /*1a910*/  FFMA.FTZ R3, R159, UR4, -R110 ;  /* 0x000000049f037c23 */ /* 0x002fe2000801086e */
[----:B---3--:R-:W-:Y:S03]  /*1a920*/  FFMA.FTZ R2, R2, R162, R163 ;  /* 0x000000a202027223 */ /* 0x008fe600000100a3 */
[----:B------:R1:W3:Y:S01]  /*1a930*/  MUFU.EX2 R203, R3 ;  /* 0x0000000300cb7308 */ /* 0x0002e20000000800 */
[----:B------:R-:W-:Y:S01]  /*1a940*/  FADD.FTZ R2, R174, R2 ;  /* 0x00000002ae027221 */ /* 0x000fe20000010000 */
[--C-:B-1----:R-:W-:Y:S01]  /*1a950*/  FFMA.FTZ R3, R158, UR4, -R111.reuse ;  /* 0x000000049e037c23 */ /* 0x102fe2000801086f */
[----:B---3--:R-:W-:Y:S07]  /*1a960*/  F2FP.BF16.F32.PACK_AB R115, R203, R202 ;  /* 0x000000cacb73723e */ /* 0x008fee00000010ff */
[----:B------:R1:W-:Y:S01]  /*1a970*/  MUFU.EX2 R200, R3 ;  /* 0x0000000300c87308 */ /* 0x0003e20000000800 */
[-C--:B----4-:R-:W-:Y:S03]  /*1a980*/  HMMA.16816.F32.BF16 R4, R112, R116.reuse, R4 ;  /* 0x000000747004723c */ /* 0x090fe60000041804 */
[----:B-1----:R-:W-:Y:S01]  /*1a990*/  FFMA.FTZ R3, R157, UR4, -R111 ;  /* 0x000000049d037c23 */ /* 0x002fe2000801086f */
[----:B------:R-:W-:Y:S02]  /*1a9a0*/  IMAD.MOV.U32 R157, RZ, RZ, R156 ;  /* 0x000000ffff9d7224 */ /* 0x000fe400078e009c */
[----:B------:R-:W-:Y:S03]  /*1a9b0*/  IMAD.MOV.U32 R156, RZ, RZ, R199 ;  /* 0x000000ffff9c7224 */ /* 0x000fe600078e00c7 */
[----:B------:R1:W3:Y:S02]  /*1a9c0*/  MUFU.EX2 R198, R3 ;  /* 0x0000000300c67308 */ /* 0x0002e40000000800 */
[--C-:B-1----:R-:W-:Y:S01]  /*1a9d0*/  FFMA.FTZ R3, R196, UR4, -R111.reuse ;  /* 0x00000004c4037c23 */ /* 0x102fe2000801086f */
[----:B---3--:R-:W-:Y:S07]  /*1a9e0*/  F2FP.BF16.F32.PACK_AB R120, R198, R200 ;  /* 0x000000c8c678723e */ /* 0x008fee00000010ff */
[----:B------:R1:W-:Y:S02]  /*1a9f0*/  MUFU.EX2 R199, R3 ;  /* 0x0000000300c77308 */ /* 0x0003e40000000800 */
[----:B-1----:R-:W-:Y:S08]  /*1aa00*/  FFMA.FTZ R3, R201, UR4, -R111 ;  /* 0x00000004c9037c23 */ /* 0x002ff0000801086f */
[----:B------:R1:W3:Y:S02]  /*1aa10*/  MUFU.EX2 R201, R3 ;  /* 0x0000000300c97308 */ /* 0x0002e40000000800 */
[--C-:B-1----:R-:W-:Y:S01]  /*1aa20*/  FFMA.FTZ R3, R157, UR4, -R184.reuse ;  /* 0x000000049d037c23 */ /* 0x102fe200080108b8 */
[----:B---3--:R-:W-:Y:S07]  /*1aa30*/  F2FP.BF16.F32.PACK_AB R122, R201, R199 ;  /* 0x000000c7c97a723e */ /* 0x008fee00000010ff */
[----:B------:R1:W-:Y:S02]  /*1aa40*/  MUFU.EX2 R196, R3 ;  /* 0x0000000300c47308 */ /* 0x0003e40000000800 */
[--C-:B-1----:R-:W-:Y:S08]  /*1aa50*/  FFMA.FTZ R3, R156, UR4, -R184.reuse ;  /* 0x000000049c037c23 */ /* 0x102ff000080108b8 */
        /* <DEDUP_REMOVED lines=8> */
[----:B------:R1:W-:Y:S01]  /*1aae0*/  MUFU.EX2 R192, R3 ;  /* 0x0000000300c07308 */ /* 0x0003e20000000800 */
[C---:B------:R-:W-:Y:S06]  /*1aaf0*/  HMMA.16816.F32.BF16 R8, R120.reuse, R116, R8 ;  /* 0x000000747808723c */ /* 0x040fec0000041808 */
[-C--:B------:R-:W-:Y:S06]  /*1ab00*/  HMMA.16816.F32.BF16 R12, R120, R118.reuse, R12 ;  /* 0x00000076780c723c */ /* 0x080fec000004180c */
[C---:B------:R-:W-:Y:S01]  /*1ab10*/  HMMA.16816.F32.BF16 R16, R112.reuse, R118, R16 ;  /* 0x000000767010723c */ /* 0x040fe20000041810 */
[----:B------:R-:W3:Y:S04]  /*1ab20*/  LDSM.16.MT88.4 R116, [R218+0xa800] ;  /* 0x00a80000da74783b */ /* 0x000ee80000004200 */
[----:B-1----:R-:W-:Y:S01]  /*1ab30*/  FFMA.FTZ R3, R251, UR4, -R109 ;  /* 0x00000004fb037c23 */ /* 0x002fe2000801086d */
        /* <DEDUP_REMOVED lines=8> */
[----:B------:R1:W-:Y:S03]  /*1abc0*/  MUFU.EX2 R191, R3 ;  /* 0x0000000300bf7308 */ /* 0x0003e60000000800 */
[C---:B------:R-:W-:Y:S06]  /*1abd0*/  HMMA.16816.F32.BF16 R40, R120.reuse, R128, R40 ;  /* 0x000000807828723c */ /* 0x040fec0000041828 */
[-C--:B------:R-:W-:Y:S06]  /*1abe0*/  HMMA.16816.F32.BF16 R44, R120, R130.reuse, R44 ;  /* 0x00000082782c723c */ /* 0x080fec000004182c */
[C---:B------:R-:W-:Y:S01]  /*1abf0*/  HMMA.16816.F32.BF16 R48, R112.reuse, R130, R48 ;  /* 0x000000827030723c */ /* 0x040fe20000041830 */
[----:B------:R-:W2:Y:S04]  /*1ac00*/  LDSM.16.MT88.4 R128, [R218+0xb800] ;  /* 0x00b80000da80783b */ /* 0x000ea80000004200 */
[----:B-1----:R-:W-:Y:S01]  /*1ac10*/  FFMA.FTZ R3, R145, UR4, -R110 ;  /* 0x0000000491037c23 */ /* 0x002fe2000801086e */
[-C--:B---3--:R-:W-:Y:S05]  /*1ac20*/  HMMA.16816.F32.BF16 R52, R112, R116.reuse, R52 ;  /* 0x000000747034723c */ /* 0x088fea0000041834 */
[----:B------:R-:W-:Y:S01]  /*1ac30*/  MOV R145, R144 ;  /* 0x0000009000917202 */ /* 0x000fe20000000f00 */
[C---:B------:R-:W-:Y:S05]  /*1ac40*/  HMMA.16816.F32.BF16 R56, R120.reuse, R116, R56 ;  /* 0x000000747838723c */ /* 0x040fea0000041838 */
[----:B------:R-:W-:Y:S01]  /*1ac50*/  IMAD.MOV.U32 R144, RZ, RZ, R151 ;  /* 0x000000ffff907224 */ /* 0x000fe200078e0097 */
[-C--:B------:R-:W-:Y:S05]  /*1ac60*/  HMMA.16816.F32.BF16 R60, R120, R118.reuse, R60 ;  /* 0x00000076783c723c */ /* 0x080fea000004183c */
[----:B------:R-:W-:Y:S01]  /*1ac70*/  IMAD.MOV.U32 R151, RZ, RZ, R150 ;  /* 0x000000ffff977224 */ /* 0x000fe200078e0096 */
[C---:B------:R-:W-:Y:S05]  /*1ac80*/  HMMA.16816.F32.BF16 R64, R112.reuse, R118, R64 ;  /* 0x000000767040723c */ /* 0x040fea0000041840 */
[----:B------:R-:W-:Y:S01]  /*1ac90*/  IMAD.MOV.U32 R150, RZ, RZ, R149 ;  /* 0x000000ffff967224 */ /* 0x000fe200078e0095 */
[-C--:B----4-:R-:W-:Y:S05]  /*1aca0*/  HMMA.16816.F32.BF16 R68, R112, R124.reuse, R68 ;  /* 0x0000007c7044723c */ /* 0x090fea0000041844 */
[----:B------:R-:W-:Y:S01]  /*1acb0*/  MOV R149, R148 ;  /* 0x0000009400957202 */ /* 0x000fe20000000f00 */
[C---:B------:R-:W-:Y:S05]  /*1acc0*/  HMMA.16816.F32.BF16 R72, R120.reuse, R124, R72 ;  /* 0x0000007c7848723c */ /* 0x040fea0000041848 */
[----:B------:R-:W-:Y:S01]  /*1acd0*/  IMAD.MOV.U32 R148, RZ, RZ, R189 ;  /* 0x000000ffff947224 */ /* 0x000fe200078e00bd */
[-C--:B------:R-:W-:Y:S01]  /*1ace0*/  HMMA.16816.F32.BF16 R76, R120, R126.reuse, R76 ;  /* 0x0000007e784c723c */ /* 0x080fe2000004184c */
[----:B------:R1:W3:Y:S05]  /*1acf0*/  MUFU.EX2 R189, R3 ;  /* 0x0000000300bd7308 */ /* 0x0002ea0000000800 */
[C---:B------:R-:W-:Y:S06]  /*1ad00*/  HMMA.16816.F32.BF16 R80, R112.reuse, R126, R80 ;  /* 0x0000007e7050723c */ /* 0x040fec0000041850 */
[-C--:B--2---:R-:W-:Y:S06]  /*1ad10*/  HMMA.16816.F32.BF16 R84, R112, R128.reuse, R84 ;  /* 0x000000807054723c */ /* 0x084fec0000041854 */
[C---:B------:R-:W-:Y:S05]  /*1ad20*/  HMMA.16816.F32.BF16 R88, R120.reuse, R128, R88 ;  /* 0x000000807858723c */ /* 0x040fea0000041858 */
[----:B-1----:R-:W-:Y:S01]  /*1ad30*/  FFMA.FTZ R3, R147, UR4, -R109 ;  /* 0x0000000493037c23 */ /* 0x002fe2000801086d */
[-C--:B------:R-:W-:Y:S03]  /*1ad40*/  HMMA.16816.F32.BF16 R92, R120, R130.reuse, R92 ;  /* 0x00000082785c723c */ /* 0x080fe6000004185c */
[----:B------:R1:W-:Y:S02]  /*1ad50*/  MUFU.EX2 R190, R3 ;  /* 0x0000000300be7308 */ /* 0x0003e40000000800 */
[----:B------:R-:W-:Y:S01]  /*1ad60*/  IMAD.MOV.U32 R147, RZ, RZ, R144 ;  /* 0x000000ffff937224 */ /* 0x000fe200078e0090 */
[----:B------:R-:W-:Y:S05]  /*1ad70*/  HMMA.16816.F32.BF16 R96, R112, R130, R96 ;  /* 0x000000827060723c */ /* 0x000fea0000041860 */
[----:B------:R-:W-:Y:S02]  /*1ad80*/  IMAD.MOV.U32 R144, RZ, RZ, R149 ;  /* 0x000000ffff907224 */ /* 0x000fe400078e0095 */
[----:B------:R-:W-:Y:S01]  /*1ad90*/  FFMA.FTZ R109, R188, UR4, -R109 ;  /* 0x00000004bc6d7c23 */ /* 0x000fe2000801086d */
[----:B------:R-:W-:Y:S03]  /*1ada0*/  IMAD.MOV.U32 R149, RZ, RZ, R134 ;  /* 0x000000ffff957224 */ /* 0x000fe600078e0086 */
[----:B------:R3:W2:Y:S01]  /*1adb0*/  MUFU.EX2 R188, R109 ;  /* 0x0000006d00bc7308 */ /* 0x0006a20000000800 */
[----:B------:R-:W-:Y:S01]  /*1adc0*/  MOV R252, R144 ;  /* 0x0000009000fc7202 */ /* 0x000fe20000000f00 */
[--C-:B-1----:R-:W-:Y:S01]  /*1add0*/  FFMA.FTZ R3, R146, UR4, -R110.reuse ;  /* 0x0000000492037c23 */ /* 0x102fe2000801086e */
[----:B------:R-:W-:Y:S01]  /*1ade0*/  MOV R146, R151 ;  /* 0x0000009700927202 */ /* 0x000fe20000000f00 */
[----:B------:R-:W-:Y:S01]  /*1adf0*/  FFMA.FTZ R110, R145, UR4, -R110 ;  /* 0x00000004916e7c23 */ /* 0x000fe2000801086e */
[----:B------:R-:W-:Y:S05]  /*1ae00*/  IMAD.MOV.U32 R145, RZ, RZ, R150 ;  /* 0x000000ffff917224 */ /* 0x000fea00078e0096 */
[----:B------:R1:W-:Y:S01]  /*1ae10*/  MUFU.EX2 R187, R3 ;  /* 0x0000000300bb7308 */ /* 0x0003e20000000800 */
[----:B------:R-:W-:Y:S01]  /*1ae20*/  MOV R151, R148 ;  /* 0x0000009400977202 */ /* 0x000fe20000000f00 */
[----:B------:R-:W-:Y:S01]  /*1ae30*/  IMAD.MOV.U32 R150, RZ, RZ, R135 ;  /* 0x000000ffff967224 */ /* 0x000fe200078e0087 */
[----:B------:R-:W-:Y:S01]  /*1ae40*/  MOV R148, R133 ;  /* 0x0000008500947202 */ /* 0x000fe20000000f00 */
[----:B------:R-:W-:Y:S02]  /*1ae50*/  IMAD.MOV.U32 R249, RZ, RZ, R146 ;  /* 0x000000fffff97224 */ /* 0x000fe400078e0092 */
[----:B------:R-:W-:Y:S04]  /*1ae60*/  IMAD.MOV.U32 R251, RZ, RZ, R145 ;  /* 0x000000fffffb7224 */ /* 0x000fe800078e0091 */
[----:B------:R2:W-:Y:S01]  /*1ae70*/  MUFU.EX2 R186, R110 ;  /* 0x0000006e00ba7308 */ /* 0x0005e20000000800 */
[----:B---3--:R-:W-:Y:S01]  /*1ae80*/  F2FP.BF16.F32.PACK_AB R109, R189, R191 ;  /* 0x000000bfbd6d723e */ /* 0x008fe200000010ff */
[----:B-1----:R-:W-:Y:S01]  /*1ae90*/  FFMA.FTZ R3, R246, UR4, -R111 ;  /* 0x00000004f6037c23 */ /* 0x002fe2000801086f */
[----:B------:R-:W-:Y:S07]  /*1aea0*/  IMAD.MOV.U32 R246, RZ, RZ, R151 ;  /* 0x000000fffff67224 */ /* 0x000fee00078e0097 */
[----:B------:R1:W-:Y:S01]  /*1aeb0*/  MUFU.EX2 R183, R3 ;  /* 0x0000000300b77308 */ /* 0x0003e20000000800 */
[----:B--2---:R-:W-:Y:S01]  /*1aec0*/  F2FP.BF16.F32.PACK_AB R110, R188, R190 ;  /* 0x000000bebc6e723e */ /* 0x004fe200000010ff */
[--C-:B-1----:R-:W-:Y:S01]  /*1aed0*/  FFMA.FTZ R3, R245, UR4, -R111.reuse ;  /* 0x00000004f5037c23 */ /* 0x102fe2000801086f */
[----:B------:R-:W-:Y:S07]  /*1aee0*/  IMAD.MOV.U32 R245, RZ, RZ, R150 ;  /* 0x000000fffff57224 */ /* 0x000fee00078e0096 */
[----:B------:R1:W2:Y:S02]  /*1aef0*/  MUFU.EX2 R185, R3 ;  /* 0x0000000300b97308 */ /* 0x0002a40000000800 */
[--C-:B-1----:R-:W-:Y:S01]  /*1af00*/  FFMA.FTZ R3, R247, UR4, -R111.reuse ;  /* 0x00000004f7037c23 */ /* 0x102fe2000801086f */
[----:B------:R-:W-:Y:S01]  /*1af10*/  FFMA.FTZ R111, R248, UR4, -R111 ;  /* 0x00000004f86f7c23 */ /* 0x000fe2000801086f */
[----:B--2---:R-:W-:Y:S01]  /*1af20*/  F2FP.BF16.F32.PACK_AB R176, R185, R183 ;  /* 0x000000b7b9b0723e */ /* 0x004fe200000010ff */
[----:B------:R-:W-:Y:S05]  /*1af30*/  IMAD.MOV.U32 R248, RZ, RZ, R148 ;  /* 0x000000fffff87224 */ /* 0x000fea00078e0094 */
[----:B------:R1:W-:Y:S01]  /*1af40*/  MUFU.EX2 R182, R3 ;  /* 0x0000000300b67308 */ /* 0x0003e20000000800 */
[----:B------:R-:W-:Y:S05]  /*1af50*/  MOV R247, R149 ;  /* 0x0000009500f77202 */ /* 0x000fea0000000f00 */
[----:B------:R-:W-:Y:S04]  /*1af60*/  FADD.FTZ R2, R247, R2 ;  /* 0x00000002f7027221 */ /* 0x000fe80000010000 */
        /* <DEDUP_REMOVED lines=115> */
.L_x_1188:
        /* <DEDUP_REMOVED lines=79> */
.L_x_1192:
        /* <DEDUP_REMOVED lines=23> */
.L_x_1193:
        /* <DEDUP_REMOVED lines=297> */
.L_x_1195:
[----:B------:R-:W-:Y:S05]  /*1cf90*/  BSYNC B0 ;  /* 0x0000000000007941 */ /* 0x000fea0003800000 */
.L_x_1194:
        /* <DEDUP_REMOVED lines=39> */
.L_x_1197:
[----:B------:R-:W-:Y:S05]  /*1d210*/  BSYNC B0 ;  /* 0x0000000000007941 */ /* 0x000fea0003800000 */
.L_x_1196:
        /* <DEDUP_REMOVED lines=24> */
.L_x_1199:
[----:B------:R-:W-:Y:S05]  /*1d3a0*/  BSYNC B0 ;  /* 0x0000000000007941 */ /* 0x000fea0003800000 */
.L_x_1198:
        /* <DEDUP_REMOVED lines=24> */
.L_x_1201:
[----:B------:R-:W-:Y:S05]  /*1d530*/  BSYNC B0 ;  /* 0x0000000000007941 */ /* 0x000fea0003800000 */
.L_x_1200:
        /* <DEDUP_REMOVED lines=23> */
.L_x_1202:
        /* <DEDUP_REMOVED lines=13> */
.L_x_1229:


//--------------------- .nv.shared._ZN5flash16flash_fwd_kernelI23Flash_fwd_kernel_traitsILi96ELi128ELi64ELi4ELb0ELb0EN7cutlass10bfloat16_tE19Flash_kernel_traitsILi96ELi128ELi64ELi4ES3_EELb0ELb0ELb0ELb0ELb0ELb1ELb0ELb0EEEvNS_16Flash_fwd_paramsE --------------------------
	.section	.nv.shared._ZN5flash16flash_fwd_kernelI23Flash_fwd_kernel_traitsILi96ELi128ELi64ELi4ELb0ELb0EN7cutlass10bfloat16_tE19Flash_kernel_traitsILi96ELi128ELi64ELi4ES3_EELb0ELb0ELb0ELb0ELb0ELb1ELb0ELb0EEEvNS_16Flash_fwd_paramsE,"aw",@nobits
	.sectionflags	@""
	.align	16
	.zero		1024


//--------------------- .nv.shared.reserved.0     --------------------------
	.section	.nv.shared.reserved.0,"aw",@nobits
	.weak		__nv_reservedSMEM_offset_0_alias
	.size		__nv_reservedSMEM_offset_0_alias, 0, 0
	.other		__nv_reservedSMEM_offset_0_alias,@"STO_CUDA_RESERVED_SHARED STV_DEFAULT"
__nv_reservedSMEM_offset_0_alias:
	.zero		0


//--------------------- .nv.global                --------------------------
	.section	.nv.global,"aw",@nobits
.nv.global:
	.type		_ZN65_INTERNAL_965ec378_29_flash_fwd_hdim96_bf16_sm80_cu_e763cb1e_27284cute1_E,@object
	.size		_ZN65_INTERNAL_965ec378_29_flash_fwd_hdim96_bf16_sm80_cu_e763cb1e_27284cute1_E,(_ZN65_INTERNAL_965ec378_29_flash_fwd_hdim96_bf16_sm80_cu_e763cb1e_27284cuda3std3__45__cpo6cbeginE - _ZN65_INTERNAL_965ec378_29_flash_fwd_hdim96_bf16_sm80_cu_e763cb1e_27284cute1_E)
_ZN65_INTERNAL_965ec378_29_flash_fwd_hdim96_bf16_sm80_cu_e763cb1e_27284cute1_E:
	.zero		1
	.type		_ZN65_INTERNAL_965ec378_29_flash_fwd_hdim96_bf16_sm80_cu_e763cb1e_27284cuda3std3__45__cpo6cbeginE,@object
	.size		_ZN65_INTERNAL_965ec378_29_flash_fwd_hdim96_bf16_sm80_cu_e763cb1e_27284cuda3std3__45__cpo6cbeginE,(_ZN65_INTERNAL_965ec378_29_flash_fwd_hdim96_bf16_sm80_cu_e763cb1e_27284cuda3std3__48in_placeE - _ZN65_INTERNAL_965ec378_29_flash_fwd_hdim96_bf16_sm80_cu_e763cb1e_27284cuda3std3__45__cpo6cbeginE)
_ZN65_INTERNAL_965ec378_29_flash_fwd_hdim96_bf16_sm80_cu_e763cb1e_27284cuda3std3__45__cpo6cbeginE:
	.zero		1
	.type		_ZN65_INTERNAL_965ec378_29_flash_fwd_hdim96_bf16_sm80_cu_e763cb1e_27284cuda3std3__48in_placeE,@object
	.size		_ZN65_INTERNAL_965ec378_29_flash_fwd_hdim96_bf16_sm80_cu_e763cb1e_27284cuda3std3__48in_placeE,(_ZN65_INTERNAL_965ec378_29_flash_fwd_hdim96_bf16_sm80_cu_e763cb1e_27284cuda3std6ranges3__45__cpo9iter_moveE - _ZN65_INTERNAL_965ec378_29_flash_fwd_hdim96_bf16_sm80_cu_e763cb1e_27284cuda3std3__48in_placeE)
_ZN65_INTERNAL_965ec378_29_flash_fwd_hdim96_bf16_sm80_cu_e763cb1e_27284cuda3std3__48in_placeE:
	.zero		1
	.type		_ZN65_INTERNAL_965ec378_29_flash_fwd_hdim96_bf16_sm80_cu_e763cb1e_27284cuda3std6ranges3__45__cpo9iter_moveE,@object
	.size		_ZN65_INTERNAL_965ec378_29_flash_fwd_hdim96_bf16_sm80_cu_e763cb1e_27284cuda3std6ranges3__45__cpo9iter_moveE,(_ZN65_INTERNAL_965ec378_29_flash_fwd_hdim96_bf16_sm80_cu_e763cb1e_27284cuda3std3__45__cpo5beginE - _ZN65_INTERNAL_965ec378_29_flash_fwd_hdim96_bf16_sm80_cu_e763cb1e_27284cuda3std6ranges3__45__cpo9iter_moveE)
_ZN65_INTERNAL_965ec378_29_flash_fwd_hdim96_bf16_sm80_cu_e763cb1e_27284cuda3std6ranges3__45__cpo9iter_moveE:
	.zero		1
	.type		_ZN65_INTERNAL_965ec378_29_flash_fwd_hdim96_bf16_sm80_cu_e763cb1e_27284cuda3std3__45__cpo5beginE,@object
	.size		_ZN65_INTERNAL_965ec378_29_flash_fwd_hdim96_bf16_sm80_cu_e763cb1e_27284cuda3std3__45__cpo5beginE,(_ZN65_INTERNAL_965ec378_29_flash_fwd_hdim96_bf16_sm80_cu_e763cb1e_27284cuda3std3__467_GLOBAL__N__965ec378_29_flash_fwd_hdim96_bf16_sm80_cu_e763cb1e_27286ignoreE - _ZN65_INTERNAL_965ec378_29_flash_fwd_hdim96_bf16_sm80_cu_e763cb1e_27284cuda3std3__45__cpo5beginE)
_ZN65_INTERNAL_965ec378_29_flash_fwd_hdim96_bf16_sm80_cu_e763cb1e_27284cuda3std3__45__cpo5beginE:
	.zero		1
	.type		_ZN65_INTERNAL_965ec378_29_flash_fwd_hdim96_bf16_sm80_cu_e763cb1e_27284cuda3std3__467_GLOBAL__N__965ec378_29_flash_fwd_hdim96_bf16_sm80_cu_e763cb1e_27286ignoreE,@object
	.size		_ZN65_INTERNAL_965ec378_29_flash_fwd_hdim96_bf16_sm80_cu_e763cb1e_27284cuda3std3__467_GLOBAL__N__965ec378_29_flash_fwd_hdim96_bf16_sm80_cu_e763cb1e_27286ignoreE,(_ZN65_INTERNAL_965ec378_29_flash_fwd_hdim96_bf16_sm80_cu_e763cb1e_27284cute7productE - _ZN65_INTERNAL_965ec378_29_flash_fwd_hdim96_bf16_sm80_cu_e763cb1e_27284cuda3std3__467_GLOBAL__N__965ec378_29_flash_fwd_hdim96_bf16_sm80_cu_e763cb1e_27286ignoreE)
_ZN65_INTERNAL_965ec378_29_flash_fwd_hdim96_bf16_sm80_cu_e763cb1e_27284cuda3std3__467_GLOBAL__N__965ec378_29_flash_fwd_hdim96_bf16_sm80_cu_e763cb1e_27286ignoreE:
	.zero		1
	.type		_ZN65_INTERNAL_965ec378_29_flash_fwd_hdim96_bf16_sm80_cu_e763cb1e_27284cute7productE,@object
	.size		_ZN65_INTERNAL_965ec378_29_flash_fwd_hdim96_bf16_sm80_cu_e763cb1e_27284cute7productE,(_ZN65_INTERNAL_965ec378_29_flash_fwd_hdim96_bf16_sm80_cu_e763cb1e_27284cuda3std3__45__cpo3endE - _ZN65_INTERNAL_965ec378_29_flash_fwd_hdim96_bf16_sm80_cu_e763cb1e_27284cute7productE)
_ZN65_INTERNAL_965ec378_29_flash_fwd_hdim96_bf16_sm80_cu_e763cb1e_27284cute7productE:
	.zero		1
	.type		_ZN65_INTERNAL_965ec378_29_flash_fwd_hdim96_bf16_sm80_cu_e763cb1e_27284cuda3std3__45__cpo3endE,@object
	.size		_ZN65_INTERNAL_965ec378_29_flash_fwd_hdim96_bf16_sm80_cu_e763cb1e_27284cuda3std3__45__cpo3endE,(_ZN65_INTERNAL_965ec378_29_flash_fwd_hdim96_bf16_sm80_cu_e763cb1e_27284cuda3std3__419piecewise_constructE - _ZN65_INTERNAL_965ec378_29_flash_fwd_hdim96_bf16_sm80_cu_e763cb1e_27284cuda3std3__45__cpo3endE)
_ZN65_INTERNAL_965ec378_29_flash_fwd_hdim96_bf16_sm80_cu_e763cb1e_27284cuda3std3__45__cpo3endE:
	.zero		1
	.type		_ZN65_INTERNAL_965ec378_29_flash_fwd_hdim96_bf16_sm80_cu_e763cb1e_27284cuda3std3__419piecewise_constructE,@object
	.size		_ZN65_INTERNAL_965ec378_29_flash_fwd_hdim96_bf16_sm80_cu_e763cb1e_27284cuda3std3__419piecewise_constructE,(_ZN65_INTERNAL_965ec378_29_flash_fwd_hdim96_bf16_sm80_cu_e763cb1e_27284cuda3std3__45__cpo4cendE - _ZN65_INTERNAL_965ec378_29_flash_fwd_hdim96_bf16_sm80_cu_e763cb1e_27284cuda3std3__419piecewise_constructE)
_ZN65_INTERNAL_965ec378_29_flash_fwd_hdim96_bf16_sm80_cu_e763cb1e_27284cuda3std3__419piecewise_constructE:
	.zero		1
	.type		_ZN65_INTERNAL_965ec378_29_flash_fwd_hdim96_bf16_sm80_cu_e763cb1e_27284cuda3std3__45__cpo4cendE,@object
	.size		_ZN65_INTERNAL_965ec378_29_flash_fwd_hdim96_bf16_sm80_cu_e763cb1e_27284cuda3std3__45__cpo4cendE,(_ZN65_INTERNAL_965ec378_29_flash_fwd_hdim96_bf16_sm80_cu_e763cb1e_27284cuda3std6ranges3__45__cpo4swapE - _ZN65_INTERNAL_965ec378_29_flash_fwd_hdim96_bf16_sm80_cu_e763cb1e_27284cuda3std3__45__cpo4cendE)
_ZN65_INTERNAL_965ec378_29_flash_fwd_hdim96_bf16_sm80_cu_e763cb1e_27284cuda3std3__45__cpo4cendE:
	.zero		1
	.type		_ZN65_INTERNAL_965ec378_29_flash_fwd_hdim96_bf16_sm80_cu_e763cb1e_27284cuda3std6ranges3__45__cpo4swapE,@object
	.size		_ZN65_INTERNAL_965ec378_29_flash_fwd_hdim96_bf16_sm80_cu_e763cb1e_27284cuda3std6ranges3__45__cpo4swapE,(.L_7 - _ZN65_INTERNAL_965ec378_29_flash_fwd_hdim96_bf16_sm80_cu_e763cb1e_27284cuda3std6ranges3__45__cpo4swapE)
_ZN65_INTERNAL_965ec378_29_flash_fwd_hdim96_bf16_sm80_cu_e763cb1e_27284cuda3std6ranges3__45__cpo4swapE:
	.zero		1
.L_7:


//--------------------- .nv.shared._ZN5flash16flash_fwd_kernelI23Flash_fwd_kernel_traitsILi96ELi128ELi64ELi4ELb0ELb0EN7cutlass10bfloat16_tE19Flash_kernel_traitsILi96ELi128ELi64ELi4ES3_EELb0ELb0ELb0ELb0ELb1ELb1ELb0ELb0EEEvNS_16Flash_fwd_paramsE --------------------------
	.section	.nv.shared._ZN5flash16flash_fwd_kernelI23Flash_fwd_kernel_traitsILi96ELi128ELi64ELi4ELb0ELb0EN7cutlass10bfloat16_tE19Flash_kernel_traitsILi96ELi128ELi64ELi4ES3_EELb0ELb0ELb0ELb0ELb1ELb1ELb0ELb0EEEvNS_16Flash_fwd_paramsE,"aw",@nobits
	.sectionflags	@""
	.align	16
	.zero		1024


//--------------------- .nv.shared._ZN5flash16flash_fwd_kernelI23Flash_fwd_kernel_traitsILi96ELi128ELi64ELi4ELb0ELb0EN7cutlass10bfloat16_tE19Flash_kernel_traitsILi96ELi128ELi64ELi4ES3_EELb0ELb0ELb0ELb0ELb0ELb0ELb0ELb0EEEvNS_16Flash_fwd_paramsE --------------------------
	.section	.nv.shared._ZN5flash16flash_fwd_kernelI23Flash_fwd_kernel_traitsILi96ELi128ELi64ELi4ELb0ELb0EN7cutlass10bfloat16_tE19Flash_kernel_traitsILi96ELi128ELi64ELi4ES3_EELb0ELb0ELb0ELb0ELb0ELb0ELb0ELb0EEEvNS_16Flash_fwd_paramsE,"aw",@nobits
	.sectionflags	@""
	.align	16
	.zero		1024


//--------------------- .nv.shared._ZN5flash16flash_fwd_kernelI23Flash_fwd_kernel_traitsILi96ELi128ELi64ELi4ELb0ELb0EN7cutlass10bfloat16_tE19Flash_kernel_traitsILi96ELi128ELi64ELi4ES3_EELb0ELb0ELb0ELb1ELb0ELb0ELb0ELb0EEEvNS_16Flash_fwd_paramsE --------------------------
	.section	.nv.shared._ZN5flash16flash_fwd_kernelI23Flash_fwd_kernel_traitsILi96ELi128ELi64ELi4ELb0ELb0EN7cutlass10bfloat16_tE19Flash_kernel_traitsILi96ELi128ELi64ELi4ES3_EELb0ELb0ELb0ELb1ELb0ELb0ELb0ELb0EEEvNS_16Flash_fwd_paramsE,"aw",@nobits
	.sectionflags	@""
	.align	16
	.zero		1024


//--------------------- .nv.shared._ZN5flash16flash_fwd_kernelI23Flash_fwd_kernel_traitsILi96ELi128ELi64ELi4ELb0ELb0EN7cutlass10bfloat16_tE19Flash_kernel_traitsILi96ELi128ELi64ELi4ES3_EELb0ELb0ELb1ELb0ELb0ELb1ELb0ELb0EEEvNS_16Flash_fwd_paramsE --------------------------
	.section	.nv.shared._ZN5flash16flash_fwd_kernelI23Flash_fwd_kernel_traitsILi96ELi128ELi64ELi4ELb0ELb0EN7cutlass10bfloat16_tE19Flash_kernel_traitsILi96ELi128ELi64ELi4ES3_EELb0ELb0ELb1ELb0ELb0ELb1ELb0ELb0EEEvNS_16Flash_fwd_paramsE,"aw",@nobits
	.sectionflags	@""
	.align	16
	.zero		1024


//--------------------- .nv.shared._ZN5flash16flash_fwd_kernelI23Flash_fwd_kernel_traitsILi96ELi128ELi64ELi4ELb0ELb0EN7cutlass10bfloat16_tE19Flash_kernel_traitsILi96ELi128ELi64ELi4ES3_EELb0ELb0ELb1ELb0ELb0ELb0ELb0ELb0EEEvNS_16Flash_fwd_paramsE --------------------------
	.section	.nv.shared._ZN5flash16flash_fwd_kernelI23Flash_fwd_kernel_traitsILi96ELi128ELi64ELi4ELb0ELb0EN7cutlass10bfloat16_tE19Flash_kernel_traitsILi96ELi128ELi64ELi4ES3_EELb0ELb0ELb1ELb0ELb0ELb0ELb0ELb0EEEvNS_16Flash_fwd_paramsE,"aw",@nobits
	.sectionflags	@""
	.align	16
	.zero		1024


//--------------------- .nv.shared._ZN5flash16flash_fwd_kernelI23Flash_fwd_kernel_traitsILi96ELi128ELi64ELi4ELb0ELb0EN7cutlass10bfloat16_tE19Flash_kernel_traitsILi96ELi128ELi64ELi4ES3_EELb0ELb0ELb1ELb1ELb0ELb0ELb0ELb0EEEvNS_16Flash_fwd_paramsE --------------------------
	.section	.nv.shared._ZN5flash16flash_fwd_kernelI23Flash_fwd_kernel_traitsILi96ELi128ELi64ELi4ELb0ELb0EN7cutlass10bfloat16_tE19Flash_kernel_traitsILi96ELi128ELi64ELi4ES3_EELb0ELb0ELb1ELb1ELb0ELb0ELb0ELb0EEEvNS_16Flash_fwd_paramsE,"aw",@nobits
	.sectionflags	@""
	.align	16
	.zero		1024


//--------------------- .nv.shared._ZN5flash16flash_fwd_kernelI23Flash_fwd_kernel_traitsILi96ELi128ELi64ELi4ELb0ELb0EN7cutlass10bfloat16_tE19Flash_kernel_traitsILi96ELi128ELi64ELi4ES3_EELb1ELb0ELb0ELb0ELb0ELb1ELb0ELb0EEEvNS_16Flash_fwd_paramsE --------------------------
	.section	.nv.shared._ZN5flash16flash_fwd_kernelI23Flash_fwd_kernel_traitsILi96ELi128ELi64ELi4ELb0ELb0EN7cutlass10bfloat16_tE19Flash_kernel_traitsILi96ELi128ELi64ELi4ES3_EELb1ELb0ELb0ELb0ELb0ELb1ELb0ELb0EEEvNS_16Flash_fwd_paramsE,"aw",@nobits
	.sectionflags	@""
	.align	16
	.zero		1024


//--------------------- .nv.shared._ZN5flash16flash_fwd_kernelI23Flash_fwd_kernel_traitsILi96ELi128ELi64ELi4ELb0ELb0EN7cutlass10bfloat16_tE19Flash_kernel_traitsILi96ELi128ELi64ELi4ES3_EELb0ELb0ELb0ELb0ELb0ELb1ELb1ELb0EEEvNS_16Flash_fwd_paramsE --------------------------
	.section	.nv.shared._ZN5flash16flash_fwd_kernelI23Flash_fwd_kernel_traitsILi96ELi128ELi64ELi4ELb0ELb0EN7cutlass10bfloat16_tE19Flash_kernel_traitsILi96ELi128ELi64ELi4ES3_EELb0ELb0ELb0ELb0ELb0ELb1ELb1ELb0EEEvNS_16Flash_fwd_paramsE,"aw",@nobits
	.sectionflags	@""
	.align	16
	.zero		1024


//--------------------- .nv.shared._ZN5flash16flash_fwd_kernelI23Flash_fwd_kernel_traitsILi96ELi128ELi64ELi4ELb0ELb0EN7cutlass10bfloat16_tE19Flash_kernel_traitsILi96ELi128ELi64ELi4ES3_EELb1ELb0ELb0ELb0ELb0ELb0ELb0ELb0EEEvNS_16Flash_fwd_paramsE --------------------------
	.section	.nv.shared._ZN5flash16flash_fwd_kernelI23Flash_fwd_kernel_traitsILi96ELi128ELi64ELi4ELb0ELb0EN7cutlass10bfloat16_tE19Flash_kernel_traitsILi96ELi128ELi64ELi4ES3_EELb1ELb0ELb0ELb0ELb0ELb0ELb0ELb0EEEvNS_16Flash_fwd_paramsE,"aw",@nobits
	.sectionflags	@""
	.align	16
	.zero		1024


//--------------------- .nv.shared._ZN5flash16flash_fwd_kernelI23Flash_fwd_kernel_traitsILi96ELi128ELi64ELi4ELb0ELb0EN7cutlass10bfloat16_tE19Flash_kernel_traitsILi96ELi128ELi64ELi4ES3_EELb1ELb0ELb1ELb0ELb0ELb0ELb0ELb0EEEvNS_16Flash_fwd_paramsE --------------------------
	.section	.nv.shared._ZN5flash16flash_fwd_kernelI23Flash_fwd_kernel_traitsILi96ELi128ELi64ELi4ELb0ELb0EN7cutlass10bfloat16_tE19Flash_kernel_traitsILi96ELi128ELi64ELi4ES3_EELb1ELb0ELb1ELb0ELb0ELb0ELb0ELb0EEEvNS_16Flash_fwd_paramsE,"aw",@nobits
	.sectionflags	@""
	.align	16
	.zero		1024


//--------------------- .nv.shared._ZN5flash16flash_fwd_kernelI23Flash_fwd_kernel_traitsILi96ELi128ELi64ELi4ELb0ELb0EN7cutlass10bfloat16_tE19Flash_kernel_traitsILi96ELi128ELi64ELi4ES3_EELb1ELb0ELb0ELb0ELb1ELb1ELb0ELb0EEEvNS_16Flash_fwd_paramsE --------------------------
	.section	.nv.shared._ZN5flash16flash_fwd_kernelI23Flash_fwd_kernel_traitsILi96ELi128ELi64ELi4ELb0ELb0EN7cutlass10bfloat16_tE19Flash_kernel_traitsILi96ELi128ELi64ELi4ES3_EELb1ELb0ELb0ELb0ELb1ELb1ELb0ELb0EEEvNS_16Flash_fwd_paramsE,"aw",@nobits
	.sectionflags	@""
	.align	16
	.zero		1024


//--------------------- .nv.shared._ZN5flash16flash_fwd_kernelI23Flash_fwd_kernel_traitsILi96ELi128ELi64ELi4ELb0ELb0EN7cutlass10bfloat16_tE19Flash_kernel_traitsILi96ELi128ELi64ELi4ES3_EELb0ELb0ELb0ELb0ELb1ELb1ELb1ELb0EEEvNS_16Flash_fwd_paramsE --------------------------
	.section	.nv.shared._ZN5flash16flash_fwd_kernelI23Flash_fwd_kernel_traitsILi96ELi128ELi64ELi4ELb0ELb0EN7cutlass10bfloat16_tE19Flash_kernel_traitsILi96ELi128ELi64ELi4ES3_EELb0ELb0ELb0ELb0ELb1ELb1ELb1ELb0EEEvNS_16Flash_fwd_paramsE,"aw",@nobits
	.sectionflags	@""
	.align	16
	.zero		1024


//--------------------- .nv.shared._ZN5flash16flash_fwd_kernelI23Flash_fwd_kernel_traitsILi96ELi128ELi64ELi4ELb0ELb0EN7cutlass10bfloat16_tE19Flash_kernel_traitsILi96ELi128ELi64ELi4ES3_EELb1ELb0ELb0ELb1ELb0ELb0ELb0ELb0EEEvNS_16Flash_fwd_paramsE --------------------------
	.section	.nv.shared._ZN5flash16flash_fwd_kernelI23Flash_fwd_kernel_traitsILi96ELi128ELi64ELi4ELb0ELb0EN7cutlass10bfloat16_tE19Flash_kernel_traitsILi96ELi128ELi64ELi4ES3_EELb1ELb0ELb0ELb1ELb0ELb0ELb0ELb0EEEvNS_16Flash_fwd_paramsE,"aw",@nobits
	.sectionflags	@""
	.align	16
	.zero		1024


//--------------------- .nv.shared._ZN5flash16flash_fwd_kernelI23Flash_fwd_kernel_traitsILi96ELi128ELi64ELi4ELb0ELb0EN7cutlass10bfloat16_tE19Flash_kernel_traitsILi96ELi128ELi64ELi4ES3_EELb1ELb0ELb0ELb0ELb0ELb0ELb0ELb1EEEvNS_16Flash_fwd_paramsE --------------------------
	.section	.nv.shared._ZN5flash16flash_fwd_kernelI23Flash_fwd_kernel_traitsILi96ELi128ELi64ELi4ELb0ELb0EN7cutlass10bfloat16_tE19Flash_kernel_traitsILi96ELi128ELi64ELi4ES3_EELb1ELb0ELb0ELb0ELb0ELb0ELb0ELb1EEEvNS_16Flash_fwd_paramsE,"aw",@nobits
	.sectionflags	@""
	.align	16
	.zero		1024


//--------------------- .nv.shared._ZN5flash16flash_fwd_kernelI23Flash_fwd_kernel_traitsILi96ELi128ELi64ELi4ELb0ELb0EN7cutlass10bfloat16_tE19Flash_kernel_traitsILi96ELi128ELi64ELi4ES3_EELb0ELb0ELb0ELb0ELb0ELb0ELb1ELb0EEEvNS_16Flash_fwd_paramsE --------------------------
	.section	.nv.shared._ZN5flash16flash_fwd_kernelI23Flash_fwd_kernel_traitsILi96ELi128ELi64ELi4ELb0ELb0EN7cutlass10bfloat16_tE19Flash_kernel_traitsILi96ELi128ELi64ELi4ES3_EELb0ELb0ELb0ELb0ELb0ELb0ELb1ELb0EEEvNS_16Flash_fwd_paramsE,"aw",@nobits
	.sectionflags	@""
	.align	16
	.zero		1024


//--------------------- .nv.shared._ZN5flash16flash_fwd_kernelI23Flash_fwd_kernel_traitsILi96ELi128ELi64ELi4ELb0ELb0EN7cutlass10bfloat16_tE19Flash_kernel_traitsILi96ELi128ELi64ELi4ES3_EELb1ELb0ELb0ELb1ELb0ELb0ELb0ELb1EEEvNS_16Flash_fwd_paramsE --------------------------
	.section	.nv.shared._ZN5flash16flash_fwd_kernelI23Flash_fwd_kernel_traitsILi96ELi128ELi64ELi4ELb0ELb0EN7cutlass10bfloat16_tE19Flash_kernel_traitsILi96ELi128ELi64ELi4ES3_EELb1ELb0ELb0ELb1ELb0ELb0ELb0ELb1EEEvNS_16Flash_fwd_paramsE,"aw",@nobits
	.sectionflags	@""
	.align	16
	.zero		1024


//--------------------- .nv.shared._ZN5flash16flash_fwd_kernelI23Flash_fwd_kernel_traitsILi96ELi128ELi64ELi4ELb0ELb0EN7cutlass10bfloat16_tE19Flash_kernel_traitsILi96ELi128ELi64ELi4ES3_EELb0ELb0ELb0ELb1ELb0ELb0ELb1ELb0EEEvNS_16Flash_fwd_paramsE --------------------------
	.section	.nv.shared._ZN5flash16flash_fwd_kernelI23Flash_fwd_kernel_traitsILi96ELi128ELi64ELi4ELb0ELb0EN7cutlass10bfloat16_tE19Flash_kernel_traitsILi96ELi128ELi64ELi4ES3_EELb0ELb0ELb0ELb1ELb0ELb0ELb1ELb0EEEvNS_16Flash_fwd_paramsE,"aw",@nobits
	.sectionflags	@""
	.align	16
	.zero		1024


//--------------------- .nv.shared._ZN5flash16flash_fwd_kernelI23Flash_fwd_kernel_traitsILi96ELi128ELi64ELi4ELb0ELb0EN7cutlass10bfloat16_tE19Flash_kernel_traitsILi96ELi128ELi64ELi4ES3_EELb1ELb0ELb1ELb0ELb0ELb1ELb0ELb0EEEvNS_16Flash_fwd_paramsE --------------------------
	.section	.nv.shared._ZN5flash16flash_fwd_kernelI23Flash_fwd_kernel_traitsILi96ELi128ELi64ELi4ELb0ELb0EN7cutlass10bfloat16_tE19Flash_kernel_traitsILi96ELi128ELi64ELi4ES3_EELb1ELb0ELb1ELb0ELb0ELb1ELb0ELb0EEEvNS_16Flash_fwd_paramsE,"aw",@nobits
	.sectionflags	@""
	.align	16
	.zero		1024


//--------------------- .nv.shared._ZN5flash16flash_fwd_kernelI23Flash_fwd_kernel_traitsILi96ELi128ELi64ELi4ELb0ELb0EN7cutlass10bfloat16_tE19Flash_kernel_traitsILi96ELi128ELi64ELi4ES3_EELb0ELb0ELb1ELb0ELb0ELb1ELb1ELb0EEEvNS_16Flash_fwd_paramsE --------------------------
	.section	.nv.shared._ZN5flash16flash_fwd_kernelI23Flash_fwd_kernel_traitsILi96ELi128ELi64ELi4ELb0ELb0EN7cutlass10bfloat16_tE19Flash_kernel_traitsILi96ELi128ELi64ELi4ES3_EELb0ELb0ELb1ELb0ELb0ELb1ELb1ELb0EEEvNS_16Flash_fwd_paramsE,"aw",@nobits
	.sectionflags	@""
	.align	16
	.zero		1024


//--------------------- .nv.shared._ZN5flash16flash_fwd_kernelI23Flash_fwd_kernel_traitsILi96ELi128ELi64ELi4ELb0ELb0EN7cutlass10bfloat16_tE19Flash_kernel_traitsILi96ELi128ELi64ELi4ES3_EELb1ELb0ELb1ELb1ELb0ELb0ELb0ELb0EEEvNS_16Flash_fwd_paramsE --------------------------
	.section	.nv.shared._ZN5flash16flash_fwd_kernelI23Flash_fwd_kernel_traitsILi96ELi128ELi64ELi4ELb0ELb0EN7cutlass10bfloat16_tE19Flash_kernel_traitsILi96ELi128ELi64ELi4ES3_EELb1ELb0ELb1ELb1ELb0ELb0ELb0ELb0EEEvNS_16Flash_fwd_paramsE,"aw",@nobits
	.sectionflags	@""
	.align	16
	.zero		1024


//--------------------- .nv.shared._ZN5flash16flash_fwd_kernelI23Flash_fwd_kernel_traitsILi96ELi128ELi64ELi4ELb0ELb0EN7cutlass10bfloat16_tE19Flash_kernel_traitsILi96ELi128ELi64ELi4ES3_EELb1ELb0ELb1ELb0ELb0ELb0ELb0ELb1EEEvNS_16Flash_fwd_paramsE --------------------------
	.section	.nv.shared._ZN5flash16flash_fwd_kernelI23Flash_fwd_kernel_traitsILi96ELi128ELi64ELi4ELb0ELb0EN7cutlass10bfloat16_tE19Flash_kernel_traitsILi96ELi128ELi64ELi4ES3_EELb1ELb0ELb1ELb0ELb0ELb0ELb0ELb1EEEvNS_16Flash_fwd_paramsE,"aw",@nobits
	.sectionflags	@""
	.align	16
	.zero		1024


//--------------------- .nv.shared._ZN5flash16flash_fwd_kernelI23Flash_fwd_kernel_traitsILi96ELi128ELi64ELi4ELb0ELb0EN7cutlass10bfloat16_tE19Flash_kernel_traitsILi96ELi128ELi64ELi4ES3_EELb0ELb0ELb1ELb0ELb0ELb0ELb1ELb0EEEvNS_16Flash_fwd_paramsE --------------------------
	.section	.nv.shared._ZN5flash16flash_fwd_kernelI23Flash_fwd_kernel_traitsILi96ELi128ELi64ELi4ELb0ELb0EN7cutlass10bfloat16_tE19Flash_kernel_traitsILi96ELi128ELi64ELi4ES3_EELb0ELb0ELb1ELb0ELb0ELb0ELb1ELb0EEEvNS_16Flash_fwd_paramsE,"aw",@nobits
	.sectionflags	@""
	.align	16
	.zero		1024


//--------------------- .nv.shared._ZN5flash16flash_fwd_kernelI23Flash_fwd_kernel_traitsILi96ELi128ELi64ELi4ELb0ELb0EN7cutlass10bfloat16_tE19Flash_kernel_traitsILi96ELi128ELi64ELi4ES3_EELb1ELb0ELb1ELb1ELb0ELb0ELb0ELb1EEEvNS_16Flash_fwd_paramsE --------------------------
	.section	.nv.shared._ZN5flash16flash_fwd_kernelI23Flash_fwd_kernel_traitsILi96ELi128ELi64ELi4ELb0ELb0EN7cutlass10bfloat16_tE19Flash_kernel_traitsILi96ELi128ELi64ELi4ES3_EELb1ELb0ELb1ELb1ELb0ELb0ELb0ELb1EEEvNS_16Flash_fwd_paramsE,"aw",@nobits
	.sectionflags	@""
	.align	16
	.zero		1024


//--------------------- .nv.shared._ZN5flash16flash_fwd_kernelI23Flash_fwd_kernel_traitsILi96ELi128ELi64ELi4ELb0ELb0EN7cutlass10bfloat16_tE19Flash_kernel_traitsILi96ELi128ELi64ELi4ES3_EELb0ELb0ELb1ELb1ELb0ELb0ELb1ELb0EEEvNS_16Flash_fwd_paramsE --------------------------
	.section	.nv.shared._ZN5flash16flash_fwd_kernelI23Flash_fwd_kernel_traitsILi96ELi128ELi64ELi4ELb0ELb0EN7cutlass10bfloat16_tE19Flash_kernel_traitsILi96ELi128ELi64ELi4ES3_EELb0ELb0ELb1ELb1ELb0ELb0ELb1ELb0EEEvNS_16Flash_fwd_paramsE,"aw",@nobits
	.sectionflags	@""
	.align	16
	.zero		1024


//--------------------- .nv.constant0._ZN5flash16flash_fwd_kernelI23Flash_fwd_kernel_traitsILi96ELi128ELi64ELi4ELb0ELb0EN7cutlass10bfloat16_tE19Flash_kernel_traitsILi96ELi128ELi64ELi4ES3_EELb0ELb0ELb0ELb0ELb0ELb1ELb0ELb0EEEvNS_16Flash_fwd_paramsE --------------------------
	.section	.nv.constant0._ZN5flash16flash_fwd_kernelI23Flash_fwd_kernel_traitsILi96ELi128ELi64ELi4ELb0ELb0EN7cutlass10bfloat16_tE19Flash_kernel_traitsILi96ELi128ELi64ELi4ES3_EELb0ELb0ELb0ELb0ELb0ELb1ELb0ELb0EEEvNS_16Flash_fwd_paramsE,"a",@progbits
	.sectionflags	@""
	.align	4
.nv.constant0._ZN5flash16flash_fwd_kernelI23Flash_fwd_kernel_traitsILi96ELi128ELi64ELi4ELb0ELb0EN7cutlass10bfloat16_tE19Flash_kernel_traitsILi96ELi128ELi64ELi4ES3_EELb0ELb0ELb0ELb0ELb0ELb1ELb0ELb0EEEvNS_16Flash_fwd_paramsE:
	.zero		992


//--------------------- .nv.constant0._ZN5flash16flash_fwd_kernelI23Flash_fwd_kernel_traitsILi96ELi128ELi64ELi4ELb0ELb0EN7cutlass10bfloat16_tE19Flash_kernel_traitsILi96ELi128ELi64ELi4ES3_EELb0ELb0ELb0ELb0ELb1ELb1ELb0ELb0EEEvNS_16Flash_fwd_paramsE --------------------------
	.section	.nv.constant0._ZN5flash16flash_fwd_kernelI23Flash_fwd_kernel_traitsILi96ELi128ELi64ELi4ELb0ELb0EN7cutlass10bfloat16_tE19Flash_kernel_traitsILi96ELi128ELi64ELi4ES3_EELb0ELb0ELb0ELb0ELb1ELb1ELb0ELb0EEEvNS_16Flash_fwd_paramsE,"a",@progbits
	.sectionflags	@""
	.align	4
.nv.constant0._ZN5flash16flash_fwd_kernelI23Flash_fwd_kernel_traitsILi96ELi128ELi64ELi4ELb0ELb0EN7cutlass10bfloat16_tE19Flash_kernel_traitsILi96ELi128ELi64ELi4ES3_EELb0ELb0ELb0ELb0ELb1ELb1ELb0ELb0EEEvNS_16Flash_fwd_paramsE:
	.zero		992


//--------------------- .nv.constant0._ZN5flash16flash_fwd_kernelI23Flash_fwd_kernel_traitsILi96ELi128ELi64ELi4ELb0ELb0EN7cutlass10bfloat16_tE19Flash_kernel_traitsILi96ELi128ELi64ELi4ES3_EELb0ELb0ELb0ELb0ELb0ELb0ELb0ELb0EEEvNS_16Flash_fwd_paramsE --------------------------
	.section	.nv.constant0._ZN5flash16flash_fwd_kernelI23Flash_fwd_kernel_traitsILi96ELi128ELi64ELi4ELb0ELb0EN7cutlass10bfloat16_tE19Flash_kernel_traitsILi96ELi128ELi64ELi4ES3_EELb0ELb0ELb0ELb0ELb0ELb0ELb0ELb0EEEvNS_16Flash_fwd_paramsE,"a",@progbits
	.sectionflags	@""
	.align	4
.nv.constant0._ZN5flash16flash_fwd_kernelI23Flash_fwd_kernel_traitsILi96ELi128ELi64ELi4ELb0ELb0EN7cutlass10bfloat16_tE19Flash_kernel_traitsILi96ELi128ELi64ELi4ES3_EELb0ELb0ELb0ELb0ELb0ELb0ELb0ELb0EEEvNS_16Flash_fwd_paramsE:
	.zero		992


//--------------------- .nv.constant0._ZN5flash16flash_fwd_kernelI23Flash_fwd_kernel_traitsILi96ELi128ELi64ELi4ELb0ELb0EN7cutlass10bfloat16_tE19Flash_kernel_traitsILi96ELi128ELi64ELi4ES3_EELb0ELb0ELb0ELb1ELb0ELb0ELb0ELb0EEEvNS_16Flash_fwd_paramsE --------------------------
	.section	.nv.constant0._ZN5flash16flash_fwd_kernelI23Flash_fwd_kernel_traitsILi96ELi128ELi64ELi4ELb0ELb0EN7cutlass10bfloat16_tE19Flash_kernel_traitsILi96ELi128ELi64ELi4ES3_EELb0ELb0ELb0ELb1ELb0ELb0ELb0ELb0EEEvNS_16Flash_fwd_paramsE,"a",@progbits
	.sectionflags	@""
	.align	4
.nv.constant0._ZN5flash16flash_fwd_kernelI23Flash_fwd_kernel_traitsILi96ELi128ELi64ELi4ELb0ELb0EN7cutlass10bfloat16_tE19Flash_kernel_traitsILi96ELi128ELi64ELi4ES3_EELb0ELb0ELb0ELb1ELb0ELb0ELb0ELb0EEEvNS_16Flash_fwd_paramsE:
	.zero		992


//--------------------- .nv.constant0._ZN5flash16flash_fwd_kernelI23Flash_fwd_kernel_traitsILi96ELi128ELi64ELi4ELb0ELb0EN7cutlass10bfloat16_tE19Flash_kernel_traitsILi96ELi128ELi64ELi4ES3_EELb0ELb0ELb1ELb0ELb0ELb1ELb0ELb0EEEvNS_16Flash_fwd_paramsE --------------------------
	.section	.nv.constant0._ZN5flash16flash_fwd_kernelI23Flash_fwd_kernel_traitsILi96ELi128ELi64ELi4ELb0ELb0EN7cutlass10bfloat16_tE19Flash_kernel_traitsILi96ELi128ELi64ELi4ES3_EELb0ELb0ELb1ELb0ELb0ELb1ELb0ELb0EEEvNS_16Flash_fwd_paramsE,"a",@progbits
	.sectionflags	@""
	.align	4
.nv.constant0._ZN5flash16flash_fwd_kernelI23Flash_fwd_kernel_traitsILi96ELi128ELi64ELi4ELb0ELb0EN7cutlass10bfloat16_tE19Flash_kernel_traitsILi96ELi128ELi64ELi4ES3_EELb0ELb0ELb1ELb0ELb0ELb1ELb0ELb0EEEvNS_16Flash_fwd_paramsE:
	.zero		992


//--------------------- .nv.constant0._ZN5flash16flash_fwd_kernelI23Flash_fwd_kernel_traitsILi96ELi128ELi64ELi4ELb0ELb0EN7cutlass10bfloat16_tE19Flash_kernel_traitsILi96ELi128ELi64ELi4ES3_EELb0ELb0ELb1ELb0ELb0ELb0ELb0ELb0EEEvNS_16Flash_fwd_paramsE --------------------------
	.section	.nv.constant0._ZN5flash16flash_fwd_kernelI23Flash_fwd_kernel_traitsILi96ELi128ELi64ELi4ELb0ELb0EN7cutlass10bfloat16_tE19Flash_kernel_traitsILi96ELi128ELi64ELi4ES3_EELb0ELb0ELb1ELb0ELb0ELb0ELb0ELb0EEEvNS_16Flash_fwd_paramsE,"a",@progbits
	.sectionflags	@""
	.align	4
.nv.constant0._ZN5flash16flash_fwd_kernelI23Flash_fwd_kernel_traitsILi96ELi128ELi64ELi4ELb0ELb0EN7cutlass10bfloat16_tE19Flash_kernel_traitsILi96ELi128ELi64ELi4ES3_EELb0ELb0ELb1ELb0ELb0ELb0ELb0ELb0EEEvNS_16Flash_fwd_paramsE:
	.zero		992


//--------------------- .nv.constant0._ZN5flash16flash_fwd_kernelI23Flash_fwd_kernel_traitsILi96ELi128ELi64ELi4ELb0ELb0EN7cutlass10bfloat16_tE19Flash_kernel_traitsILi96ELi128ELi64ELi4ES3_EELb0ELb0ELb1ELb1ELb0ELb0ELb0ELb0EEEvNS_16Flash_fwd_paramsE --------------------------
	.section	.nv.constant0._ZN5flash16flash_fwd_kernelI23Flash_fwd_kernel_traitsILi96ELi128ELi64ELi4ELb0ELb0EN7cutlass10bfloat16_tE19Flash_kernel_traitsILi96ELi128ELi64ELi4ES3_EELb0ELb0ELb1ELb1ELb0ELb0ELb0ELb0EEEvNS_16Flash_fwd_paramsE,"a",@progbits
	.sectionflags	@""
	.align	4
.nv.constant0._ZN5flash16flash_fwd_kernelI23Flash_fwd_kernel_traitsILi96ELi128ELi64ELi4ELb0ELb0EN7cutlass10bfloat16_tE19Flash_kernel_traitsILi96ELi128ELi64ELi4ES3_EELb0ELb0ELb1ELb1ELb0ELb0ELb0ELb0EEEvNS_16Flash_fwd_paramsE:
	.zero		992


//--------------------- .nv.constant0._ZN5flash16flash_fwd_kernelI23Flash_fwd_kernel_traitsILi96ELi128ELi64ELi4ELb0ELb0EN7cutlass10bfloat16_tE19Flash_kernel_traitsILi96ELi128ELi64ELi4ES3_EELb1ELb0ELb0ELb0ELb0ELb1ELb0ELb0EEEvNS_16Flash_fwd_paramsE --------------------------
	.section	.nv.constant0._ZN5flash16flash_fwd_kernelI23Flash_fwd_kernel_traitsILi96ELi128ELi64ELi4ELb0ELb0EN7cutlass10bfloat16_tE19Flash_kernel_traitsILi96ELi128ELi64ELi4ES3_EELb1ELb0ELb0ELb0ELb0ELb1ELb0ELb0EEEvNS_16Flash_fwd_paramsE,"a",@progbits
	.sectionflags	@""
	.align	4
.nv.constant0._ZN5flash16flash_fwd_kernelI23Flash_fwd_kernel_traitsILi96ELi128ELi64ELi4ELb0ELb0EN7cutlass10bfloat16_tE19Flash_kernel_traitsILi96ELi128ELi64ELi4ES3_EELb1ELb0ELb0ELb0ELb0ELb1ELb0ELb0EEEvNS_16Flash_fwd_paramsE:
	.zero		992


//--------------------- .nv.constant0._ZN5flash16flash_fwd_kernelI23Flash_fwd_kernel_traitsILi96ELi128ELi64ELi4ELb0ELb0EN7cutlass10bfloat16_tE19Flash_kernel_traitsILi96ELi128ELi64ELi4ES3_EELb0ELb0ELb0ELb0ELb0ELb1ELb1ELb0EEEvNS_16Flash_fwd_paramsE --------------------------
	.section	.nv.constant0._ZN5flash16flash_fwd_kernelI23Flash_fwd_kernel_traitsILi96ELi128ELi64ELi4ELb0ELb0EN7cutlass10bfloat16_tE19Flash_kernel_traitsILi96ELi128ELi64ELi4ES3_EELb0ELb0ELb0ELb0ELb0ELb1ELb1ELb0EEEvNS_16Flash_fwd_paramsE,"a",@progbits
	.sectionflags	@""
	.align	4
.nv.constant0._ZN5flash16flash_fwd_kernelI23Flash_fwd_kernel_traitsILi96ELi128ELi64ELi4ELb0ELb0EN7cutlass10bfloat16_tE19Flash_kernel_traitsILi96ELi128ELi64ELi4ES3_EELb0ELb0ELb0ELb0ELb0ELb1ELb1ELb0EEEvNS_16Flash_fwd_paramsE:
	.zero		992


//--------------------- .nv.constant0._ZN5flash16flash_fwd_kernelI23Flash_fwd_kernel_traitsILi96ELi128ELi64ELi4ELb0ELb0EN7cutlass10bfloat16_tE19Flash_kernel_traitsILi96ELi128ELi64ELi4ES3_EELb1ELb0ELb0ELb0ELb0ELb0ELb0ELb0EEEvNS_16Flash_fwd_paramsE --------------------------
	.section	.nv.constant0._ZN5flash16flash_fwd_kernelI23Flash_fwd_kernel_traitsILi96ELi128ELi64ELi4ELb0ELb0EN7cutlass10bfloat16_tE19Flash_kernel_traitsILi96ELi128ELi64ELi4ES3_EELb1ELb0ELb0ELb0ELb0ELb0ELb0ELb0EEEvNS_16Flash_fwd_paramsE,"a",@progbits
	.sectionflags	@""
	.align	4
.nv.constant0._ZN5flash16flash_fwd_kernelI23Flash_fwd_kernel_traitsILi96ELi128ELi64ELi4ELb0ELb0EN7cutlass10bfloat16_tE19Flash_kernel_traitsILi96ELi128ELi64ELi4ES3_EELb1ELb0ELb0ELb0ELb0ELb0ELb0ELb0EEEvNS_16Flash_fwd_paramsE:
	.zero		992


//--------------------- .nv.constant0._ZN5flash16flash_fwd_kernelI23Flash_fwd_kernel_traitsILi96ELi128ELi64ELi4ELb0ELb0EN7cutlass10bfloat16_tE19Flash_kernel_traitsILi96ELi128ELi64ELi4ES3_EELb1ELb0ELb1ELb0ELb0ELb0ELb0ELb0EEEvNS_16Flash_fwd_paramsE --------------------------
	.section	.nv.constant0._ZN5flash16flash_fwd_kernelI23Flash_fwd_kernel_traitsILi96ELi128ELi64ELi4ELb0ELb0EN7cutlass10bfloat16_tE19Flash_kernel_traitsILi96ELi128ELi64ELi4ES3_EELb1ELb0ELb1ELb0ELb0ELb0ELb0ELb0EEEvNS_16Flash_fwd_paramsE,"a",@progbits
	.sectionflags	@""
	.align	4
.nv.constant0._ZN5flash16flash_fwd_kernelI23Flash_fwd_kernel_traitsILi96ELi128ELi64ELi4ELb0ELb0EN7cutlass10bfloat16_tE19Flash_kernel_traitsILi96ELi128ELi64ELi4ES3_EELb1ELb0ELb1ELb0ELb0ELb0ELb0ELb0EEEvNS_16Flash_fwd_paramsE:
	.zero		992


//--------------------- .nv.constant0._ZN5flash16flash_fwd_kernelI23Flash_fwd_kernel_traitsILi96ELi128ELi64ELi4ELb0ELb0EN7cutlass10bfloat16_tE19Flash_kernel_traitsILi96ELi128ELi64ELi4ES3_EELb1ELb0ELb0ELb0ELb1ELb1ELb0ELb0EEEvNS_16Flash_fwd_paramsE --------------------------
	.section	.nv.constant0._ZN5flash16flash_fwd_kernelI23Flash_fwd_kernel_traitsILi96ELi128ELi64ELi4ELb0ELb0EN7cutlass10bfloat16_tE19Flash_kernel_traitsILi96ELi128ELi64ELi4ES3_EELb1ELb0ELb0ELb0ELb1ELb1ELb0ELb0EEEvNS_16Flash_fwd_paramsE,"a",@progbits
	.sectionflags	@""
	.align	4
.nv.constant0._ZN5flash16flash_fwd_kernelI23Flash_fwd_kernel_traitsILi96ELi128ELi64ELi4ELb0ELb0EN7cutlass10bfloat16_tE19Flash_kernel_traitsILi96ELi128ELi64ELi4ES3_EELb1ELb0ELb0ELb0ELb1ELb1ELb0ELb0EEEvNS_16Flash_fwd_paramsE:
	.zero		992


//--------------------- .nv.constant0._ZN5flash16flash_fwd_kernelI23Flash_fwd_kernel_traitsILi96ELi128ELi64ELi4ELb0ELb0EN7cutlass10bfloat16_tE19Flash_kernel_traitsILi96ELi128ELi64ELi4ES3_EELb0ELb0ELb0ELb0ELb1ELb1ELb1ELb0EEEvNS_16Flash_fwd_paramsE --------------------------
	.section	.nv.constant0._ZN5flash16flash_fwd_kernelI23Flash_fwd_kernel_traitsILi96ELi128ELi64ELi4ELb0ELb0EN7cutlass10bfloat16_tE19Flash_kernel_traitsILi96ELi128ELi64ELi4ES3_EELb0ELb0ELb0ELb0ELb1ELb1ELb1ELb0EEEvNS_16Flash_fwd_paramsE,"a",@progbits
	.sectionflags	@""
	.align	4
.nv.constant0._ZN5flash16flash_fwd_kernelI23Flash_fwd_kernel_traitsILi96ELi128ELi64ELi4ELb0ELb0EN7cutlass10bfloat16_tE19Flash_kernel_traitsILi96ELi128ELi64ELi4ES3_EELb0ELb0ELb0ELb0ELb1ELb1ELb1ELb0EEEvNS_16Flash_fwd_paramsE:
	.zero		992


//--------------------- .nv.constant0._ZN5flash16flash_fwd_kernelI23Flash_fwd_kernel_traitsILi96ELi128ELi64ELi4ELb0ELb0EN7cutlass10bfloat16_tE19Flash_kernel_traitsILi96ELi128ELi64ELi4ES3_EELb1ELb0ELb0ELb1ELb0ELb0ELb0ELb0EEEvNS_16Flash_fwd_paramsE --------------------------
	.section	.nv.constant0._ZN5flash16flash_fwd_kernelI23Flash_fwd_kernel_traitsILi96ELi128ELi64ELi4ELb0ELb0EN7cutlass10bfloat16_tE19Flash_kernel_traitsILi96ELi128ELi64ELi4ES3_EELb1ELb0ELb0ELb1ELb0ELb0ELb0ELb0EEEvNS_16Flash_fwd_paramsE,"a",@progbits
	.sectionflags	@""
	.align	4
.nv.constant0._ZN5flash16flash_fwd_kernelI23Flash_fwd_kernel_traitsILi96ELi128ELi64ELi4ELb0ELb0EN7cutlass10bfloat16_tE19Flash_kernel_traitsILi96ELi128ELi64ELi4ES3_EELb1ELb0ELb0ELb1ELb0ELb0ELb0ELb0EEEvNS_16Flash_fwd_paramsE:
	.zero		992


//--------------------- .nv.constant0._ZN5flash16flash_fwd_kernelI23Flash_fwd_kernel_traitsILi96ELi128ELi64ELi4ELb0ELb0EN7cutlass10bfloat16_tE19Flash_kernel_traitsILi96ELi128ELi64ELi4ES3_EELb1ELb0ELb0ELb0ELb0ELb0ELb0ELb1EEEvNS_16Flash_fwd_paramsE --------------------------
	.section	.nv.constant0._ZN5flash16flash_fwd_kernelI23Flash_fwd_kernel_traitsILi96ELi128ELi64ELi4ELb0ELb0EN7cutlass10bfloat16_tE19Flash_kernel_traitsILi96ELi128ELi64ELi4ES3_EELb1ELb0ELb0ELb0ELb0ELb0ELb0ELb1EEEvNS_16Flash_fwd_paramsE,"a",@progbits
	.sectionflags	@""
	.align	4
.nv.constant0._ZN5flash16flash_fwd_kernelI23Flash_fwd_kernel_traitsILi96ELi128ELi64ELi4ELb0ELb0EN7cutlass10bfloat16_tE19Flash_kernel_traitsILi96ELi128ELi64ELi4ES3_EELb1ELb0ELb0ELb0ELb0ELb0ELb0ELb1EEEvNS_16Flash_fwd_paramsE:
	.zero		992


//--------------------- .nv.constant0._ZN5flash16flash_fwd_kernelI23Flash_fwd_kernel_traitsILi96ELi128ELi64ELi4ELb0ELb0EN7cutlass10bfloat16_tE19Flash_kernel_traitsILi96ELi128ELi64ELi4ES3_EELb0ELb0ELb0ELb0ELb0ELb0ELb1ELb0EEEvNS_16Flash_fwd_paramsE --------------------------
	.section	.nv.constant0._ZN5flash16flash_fwd_kernelI23Flash_fwd_kernel_traitsILi96ELi128ELi64ELi4ELb0ELb0EN7cutlass10bfloat16_tE19Flash_kernel_traitsILi96ELi128ELi64ELi4ES3_EELb0ELb0ELb0ELb0ELb0ELb0ELb1ELb0EEEvNS_16Flash_fwd_paramsE,"a",@progbits
	.sectionflags	@""
	.align	4
.nv.constant0._ZN5flash16flash_fwd_kernelI23Flash_fwd_kernel_traitsILi96ELi128ELi64ELi4ELb0ELb0EN7cutlass10bfloat16_tE19Flash_kernel_traitsILi96ELi128ELi64ELi4ES3_EELb0ELb0ELb0ELb0ELb0ELb0ELb1ELb0EEEvNS_16Flash_fwd_paramsE:
	.zero		992


//--------------------- .nv.constant0._ZN5flash16flash_fwd_kernelI23Flash_fwd_kernel_traitsILi96ELi128ELi64ELi4ELb0ELb0EN7cutlass10bfloat16_tE19Flash_kernel_traitsILi96ELi128ELi64ELi4ES3_EELb1ELb0ELb0ELb1ELb0ELb0ELb0ELb1EEEvNS_16Flash_fwd_paramsE --------------------------
	.section	.nv.constant0._ZN5flash16flash_fwd_kernelI23Flash_fwd_kernel_traitsILi96ELi128ELi64ELi4ELb0ELb0EN7cutlass10bfloat16_tE19Flash_kernel_traitsILi96ELi128ELi64ELi4ES3_EELb1ELb0ELb0ELb1ELb0ELb0ELb0ELb1EEEvNS_16Flash_fwd_paramsE,"a",@progbits
	.sectionflags	@""
	.align	4
.nv.constant0._ZN5flash16flash_fwd_kernelI23Flash_fwd_kernel_traitsILi96ELi128ELi64ELi4ELb0ELb0EN7cutlass10bfloat16_tE19Flash_kernel_traitsILi96ELi128ELi64ELi4ES3_EELb1ELb0ELb0ELb1ELb0ELb0ELb0ELb1EEEvNS_16Flash_fwd_paramsE:
	.zero		992


//--------------------- .nv.constant0._ZN5flash16flash_fwd_kernelI23Flash_fwd_kernel_traitsILi96ELi128ELi64ELi4ELb0ELb0EN7cutlass10bfloat16_tE19Flash_kernel_traitsILi96ELi128ELi64ELi4ES3_EELb0ELb0ELb0ELb1ELb0ELb0ELb1ELb0EEEvNS_16Flash_fwd_paramsE --------------------------
	.section	.nv.constant0._ZN5flash16flash_fwd_kernelI23Flash_fwd_kernel_traitsILi96ELi128ELi64ELi4ELb0ELb0EN7cutlass10bfloat16_tE19Flash_kernel_traitsILi96ELi128ELi64ELi4ES3_EELb0ELb0ELb0ELb1ELb0ELb0ELb1ELb0EEEvNS_16Flash_fwd_paramsE,"a",@progbits
	.sectionflags	@""
	.align	4
.nv.constant0._ZN5flash16flash_fwd_kernelI23Flash_fwd_kernel_traitsILi96ELi128ELi64ELi4ELb0ELb0EN7cutlass10bfloat16_tE19Flash_kernel_traitsILi96ELi128ELi64ELi4ES3_EELb0ELb0ELb0ELb1ELb0ELb0ELb1ELb0EEEvNS_16Flash_fwd_paramsE:
	.zero		992


//--------------------- .nv.constant0._ZN5flash16flash_fwd_kernelI23Flash_fwd_kernel_traitsILi96ELi128ELi64ELi4ELb0ELb0EN7cutlass10bfloat16_tE19Flash_kernel_traitsILi96ELi128ELi64ELi4ES3_EELb1ELb0ELb1ELb0ELb0ELb1ELb0ELb0EEEvNS_16Flash_fwd_paramsE --------------------------
	.section	.nv.constant0._ZN5flash16flash_fwd_kernelI23Flash_fwd_kernel_traitsILi96ELi128ELi64ELi4ELb0ELb0EN7cutlass10bfloat16_tE19Flash_kernel_traitsILi96ELi128ELi64ELi4ES3_EELb1ELb0ELb1ELb0ELb0ELb1ELb0ELb0EEEvNS_16Flash_fwd_paramsE,"a",@progbits
	.sectionflags	@""
	.align	4
.nv.constant0._ZN5flash16flash_fwd_kernelI23Flash_fwd_kernel_traitsILi96ELi128ELi64ELi4ELb0ELb0EN7cutlass10bfloat16_tE19Flash_kernel_traitsILi96ELi128ELi64ELi4ES3_EELb1ELb0ELb1ELb0ELb0ELb1ELb0ELb0EEEvNS_16Flash_fwd_paramsE:
	.zero		992


//--------------------- .nv.constant0._ZN5flash16flash_fwd_kernelI23Flash_fwd_kernel_traitsILi96ELi128ELi64ELi4ELb0ELb0EN7cutlass10bfloat16_tE19Flash_kernel_traitsILi96ELi128ELi64ELi4ES3_EELb0ELb0ELb1ELb0ELb0ELb1ELb1ELb0EEEvNS_16Flash_fwd_paramsE --------------------------
	.section	.nv.constant0._ZN5flash16flash_fwd_kernelI23Flash_fwd_kernel_traitsILi96ELi128ELi64ELi4ELb0ELb0EN7cutlass10bfloat16_tE19Flash_kernel_traitsILi96ELi128ELi64ELi4ES3_EELb0ELb0ELb1ELb0ELb0ELb1ELb1ELb0EEEvNS_16Flash_fwd_paramsE,"a",@progbits
	.sectionflags	@""
	.align	4
.nv.constant0._ZN5flash16flash_fwd_kernelI23Flash_fwd_kernel_traitsILi96ELi128ELi64ELi4ELb0ELb0EN7cutlass10bfloat16_tE19Flash_kernel_traitsILi96ELi128ELi64ELi4ES3_EELb0ELb0ELb1ELb0ELb0ELb1ELb1ELb0EEEvNS_16Flash_fwd_paramsE:
	.zero		992


//--------------------- .nv.constant0._ZN5flash16flash_fwd_kernelI23Flash_fwd_kernel_traitsILi96ELi128ELi64ELi4ELb0ELb0EN7cutlass10bfloat16_tE19Flash_kernel_traitsILi96ELi128ELi64ELi4ES3_EELb1ELb0ELb1ELb1ELb0ELb0ELb0ELb0EEEvNS_16Flash_fwd_paramsE --------------------------
	.section	.nv.constant0._ZN5flash16flash_fwd_kernelI23Flash_fwd_kernel_traitsILi96ELi128ELi64ELi4ELb0ELb0EN7cutlass10bfloat16_tE19Flash_kernel_traitsILi96ELi128ELi64ELi4ES3_EELb1ELb0ELb1ELb1ELb0ELb0ELb0ELb0EEEvNS_16Flash_fwd_paramsE,"a",@progbits
	.sectionflags	@""
	.align	4
.nv.constant0._ZN5flash16flash_fwd_kernelI23Flash_fwd_kernel_traitsILi96ELi128ELi64ELi4ELb0ELb0EN7cutlass10bfloat16_tE19Flash_kernel_traitsILi96ELi128ELi64ELi4ES3_EELb1ELb0ELb1ELb1ELb0ELb0ELb0ELb0EEEvNS_16Flash_fwd_paramsE:
	.zero		992


//--------------------- .nv.constant0._ZN5flash16flash_fwd_kernelI23Flash_fwd_kernel_traitsILi96ELi128ELi64ELi4ELb0ELb0EN7cutlass10bfloat16_tE19Flash_kernel_traitsILi96ELi128ELi64ELi4ES3_EELb1ELb0ELb1ELb0ELb0ELb0ELb0ELb1EEEvNS_16Flash_fwd_paramsE --------------------------
	.section	.nv.constant0._ZN5flash16flash_fwd_kernelI23Flash_fwd_kernel_traitsILi96ELi128ELi64ELi4ELb0ELb0EN7cutlass10bfloat16_tE19Flash_kernel_traitsILi96ELi128ELi64ELi4ES3_EELb1ELb0ELb1ELb0ELb0ELb0ELb0ELb1EEEvNS_16Flash_fwd_paramsE,"a",@progbits
	.sectionflags	@""
	.align	4
.nv.constant0._ZN5flash16flash_fwd_kernelI23Flash_fwd_kernel_traitsILi96ELi128ELi64ELi4ELb0ELb0EN7cutlass10bfloat16_tE19Flash_kernel_traitsILi96ELi128ELi64ELi4ES3_EELb1ELb0ELb1ELb0ELb0ELb0ELb0ELb1EEEvNS_16Flash_fwd_paramsE:
	.zero		992


//--------------------- .nv.constant0._ZN5flash16flash_fwd_kernelI23Flash_fwd_kernel_traitsILi96ELi128ELi64ELi4ELb0ELb0EN7cutlass10bfloat16_tE19Flash_kernel_traitsILi96ELi128ELi64ELi4ES3_EELb0ELb0ELb1ELb0ELb0ELb0ELb1ELb0EEEvNS_16Flash_fwd_paramsE --------------------------
	.section	.nv.constant0._ZN5flash16flash_fwd_kernelI23Flash_fwd_kernel_traitsILi96ELi128ELi64ELi4ELb0ELb0EN7cutlass10bfloat16_tE19Flash_kernel_traitsILi96ELi128ELi64ELi4ES3_EELb0ELb0ELb1ELb0ELb0ELb0ELb1ELb0EEEvNS_16Flash_fwd_paramsE,"a",@progbits
	.sectionflags	@""
	.align	4
.nv.constant0._ZN5flash16flash_fwd_kernelI23Flash_fwd_kernel_traitsILi96ELi128ELi64ELi4ELb0ELb0EN7cutlass10bfloat16_tE19Flash_kernel_traitsILi96ELi128ELi64ELi4ES3_EELb0ELb0ELb1ELb0ELb0ELb0ELb1ELb0EEEvNS_16Flash_fwd_paramsE:
	.zero		992


//--------------------- .nv.constant0._ZN5flash16flash_fwd_kernelI23Flash_fwd_kernel_traitsILi96ELi128ELi64ELi4ELb0ELb0EN7cutlass10bfloat16_tE19Flash_kernel_traitsILi96ELi128ELi64ELi4ES3_EELb1ELb0ELb1ELb1ELb0ELb0ELb0ELb1EEEvNS_16Flash_fwd_paramsE --------------------------
	.section	.nv.constant0._ZN5flash16flash_fwd_kernelI23Flash_fwd_kernel_traitsILi96ELi128ELi64ELi4ELb0ELb0EN7cutlass10bfloat16_tE19Flash_kernel_traitsILi96ELi128ELi64ELi4ES3_EELb1ELb0ELb1ELb1ELb0ELb0ELb0ELb1EEEvNS_16Flash_fwd_paramsE,"a",@progbits
	.sectionflags	@""
	.align	4
.nv.constant0._ZN5flash16flash_fwd_kernelI23Flash_fwd_kernel_traitsILi96ELi128ELi64ELi4ELb0ELb0EN7cutlass10bfloat16_tE19Flash_kernel_traitsILi96ELi128ELi64ELi4ES3_EELb1ELb0ELb1ELb1ELb0ELb0ELb0ELb1EEEvNS_16Flash_fwd_paramsE:
	.zero		992


//--------------------- .nv.constant0._ZN5flash16flash_fwd_kernelI23Flash_fwd_kernel_traitsILi96ELi128ELi64ELi4ELb0ELb0EN7cutlass10bfloat16_tE19Flash_kernel_traitsILi96ELi128ELi64ELi4ES3_EELb0ELb0ELb1ELb1ELb0ELb0ELb1ELb0EEEvNS_16Flash_fwd_paramsE --------------------------
	.section	.nv.constant0._ZN5flash16flash_fwd_kernelI23Flash_fwd_kernel_traitsILi96ELi128ELi64ELi4ELb0ELb0EN7cutlass10bfloat16_tE19Flash_kernel_traitsILi96ELi128ELi64ELi4ES3_EELb0ELb0ELb1ELb1ELb0ELb0ELb1ELb0EEEvNS_16Flash_fwd_paramsE,"a",@progbits
	.sectionflags	@""
	.align	4
.nv.constant0._ZN5flash16flash_fwd_kernelI23Flash_fwd_kernel_traitsILi96ELi128ELi64ELi4ELb0ELb0EN7cutlass10bfloat16_tE19Flash_kernel_traitsILi96ELi128ELi64ELi4ES3_EELb0ELb0ELb1ELb1ELb0ELb0ELb1ELb0EEEvNS_16Flash_fwd_paramsE:
	.zero		992


//--------------------- SYMBOLS --------------------------

	.type		.nv.reservedSmem.offset0,@object
	.size		.nv.reservedSmem.offset0,0x4
